// Copyright (c) 2024, Jay Shah, Ganesh Bikshandi, Ying Zhang, Vijay Thakkar, Pradeep Ramani, Tri Dao.
// Splitting the different template instantiations to different files to speed up compilation.
// This file is auto-generated. See "generate_kernels.py"

#include "flash_fwd_launch_template.h"

#ifndef FLASHATTENTION_DISABLE_HDIM64
template void run_mha_fwd_<90, cutlass::bfloat16_t, 64, 512, false, true, false, true>(Flash_fwd_params &params, cudaStream_t stream);
#endif


// ===== COMPILED SASS (sm_90a) =====

	.target	sm_90a

	.elftype	@"ET_EXEC"


//--------------------- .note.nv.tkinfo           --------------------------
	.section	.note.nv.tkinfo,"",@"SHT_NOTE"
	.sectionflags	@"SHF_NOTE_NV_TKINFO"
	.tkinfo
        /*0018*/ 	.word	0x00000002
        /*0030*/ 	.string	""
        /*0030*/ 	.string	"ptxas"
        /*0030*/ 	.string	"Cuda compilation tools, release 13.0, V13.0.88"
        /*0030*/ 	.string	"Build cuda_13.0.r13.0/compiler.36424714_0"
        /*0030*/ 	.string	"-arch sm_90a -m 64 "



//--------------------- .note.nv.cuinfo           --------------------------
	.section	.note.nv.cuinfo,"",@"SHT_NOTE"
	.sectionflags	@"SHF_NOTE_NV_CUINFO"
        /*0018*/ 	.short	0x0002
        /*001a*/ 	.short	0x005a
        /*001c*/ 	.short	0x0082
	.zero		2


//--------------------- .nv.info                  --------------------------
	.section	.nv.info,"",@"SHT_CUDA_INFO"
	.align	4


	//----- nvinfo : EIATTR_REGCOUNT
	.align		4
        /*0000*/ 	.byte	0x04, 0x2f
        /*0002*/ 	.short	(.L_20 - .L_19)
	.align		4
.L_19:
        /*0004*/ 	.word	index@(_ZN7cutlass13device_kernelIN5flash11enable_sm90INS1_16FlashAttnFwdSm90INS1_25CollectiveMainloopFwdSm90ILi2EN4cute5tupleIJNS5_1CILi1EEES8_S8_EEENS6_IJNS7_ILi64EEESA_SA_EEELi512ENS_10bfloat16_tEfNS_4arch4Sm90ELb1ELb0ELb0ELb1ELb1ELb1ELb1ELb0ELb0ELb1ELb0ELb0EEENS1_21CollectiveEpilogueFwdINS6_IJSA_NS7_ILi512EEESA_EEES9_SC_SE_Li256ELb1ELb1ELb0ELb0EEENS1_36VarlenDynamicPersistentTileSchedulerILi64ELi64ELi256ELi128ELb0ELb1ELb1ELb1ELb1ELb1EEEEEEEEEvNT_6ParamsE)
        /*0008*/ 	.word	0x000000a8


	//----- nvinfo : EIATTR_FRAME_SIZE
	.align		4
.L_20:
        /*000c*/ 	.byte	0x04, 0x11
        /*000e*/ 	.short	(.L_22 - .L_21)
	.align		4
.L_21:
        /*0010*/ 	.word	index@(_ZN7cutlass13device_kernelIN5flash11enable_sm90INS1_16FlashAttnFwdSm90INS1_25CollectiveMainloopFwdSm90ILi2EN4cute5tupleIJNS5_1CILi1EEES8_S8_EEENS6_IJNS7_ILi64EEESA_SA_EEELi512ENS_10bfloat16_tEfNS_4arch4Sm90ELb1ELb0ELb0ELb1ELb1ELb1ELb1ELb0ELb0ELb1ELb0ELb0EEENS1_21CollectiveEpilogueFwdINS6_IJSA_NS7_ILi512EEESA_EEES9_SC_SE_Li256ELb1ELb1ELb0ELb0EEENS1_36VarlenDynamicPersistentTileSchedulerILi64ELi64ELi256ELi128ELb0ELb1ELb1ELb1ELb1ELb1EEEEEEEEEvNT_6ParamsE)
        /*0014*/ 	.word	0x00000078


	//----- nvinfo : EIATTR_REGCOUNT
	.align		4
.L_22:
        /*0018*/ 	.byte	0x04, 0x2f
        /*001a*/ 	.short	(.L_24 - .L_23)
	.align		4
.L_23:
        /*001c*/ 	.word	index@(_ZN7cutlass13device_kernelIN5flash11enable_sm90INS1_16FlashAttnFwdSm90INS1_25CollectiveMainloopFwdSm90ILi2EN4cute5tupleIJNS5_1CILi1EEES8_S8_EEENS6_IJNS7_ILi64EEESA_SA_EEELi512ENS_10bfloat16_tEfNS_4arch4Sm90ELb1ELb0ELb0ELb1ELb1ELb0ELb1ELb0ELb0ELb1ELb0ELb0EEENS1_21CollectiveEpilogueFwdINS6_IJSA_NS7_ILi512EEESA_EEES9_SC_SE_Li256ELb1ELb1ELb0ELb0EEENS1_36VarlenDynamicPersistentTileSchedulerILi64ELi64ELi256ELi128ELb0ELb1ELb1ELb1ELb1ELb1EEEEEEEEEvNT_6ParamsE)
        /*0020*/ 	.word	0x000000a8


	//----- nvinfo : EIATTR_FRAME_SIZE
	.align		4
.L_24:
        /*0024*/ 	.byte	0x04, 0x11
        /*0026*/ 	.short	(.L_26 - .L_25)
	.align		4
.L_25:
        /*0028*/ 	.word	index@(_ZN7cutlass13device_kernelIN5flash11enable_sm90INS1_16FlashAttnFwdSm90INS1_25CollectiveMainloopFwdSm90ILi2EN4cute5tupleIJNS5_1CILi1EEES8_S8_EEENS6_IJNS7_ILi64EEESA_SA_EEELi512ENS_10bfloat16_tEfNS_4arch4Sm90ELb1ELb0ELb0ELb1ELb1ELb0ELb1ELb0ELb0ELb1ELb0ELb0EEENS1_21CollectiveEpilogueFwdINS6_IJSA_NS7_ILi512EEESA_EEES9_SC_SE_Li256ELb1ELb1ELb0ELb0EEENS1_36VarlenDynamicPersistentTileSchedulerILi64ELi64ELi256ELi128ELb0ELb1ELb1ELb1ELb1ELb1EEEEEEEEEvNT_6ParamsE)
        /*002c*/ 	.word	0x00000028


	//----- nvinfo : EIATTR_REGCOUNT
	.align		4
.L_26:
        /*0030*/ 	.byte	0x04, 0x2f
        /*0032*/ 	.short	(.L_28 - .L_27)
	.align		4
.L_27:
        /*0034*/ 	.word	index@(_ZN7cutlass13device_kernelIN5flash11enable_sm90INS1_16FlashAttnFwdSm90INS1_25CollectiveMainloopFwdSm90ILi2EN4cute5tupleIJNS5_1CILi1EEES8_S8_EEENS6_IJNS7_ILi64EEESA_SA_EEELi512ENS_10bfloat16_tEfNS_4arch4Sm90ELb1ELb0ELb0ELb1ELb1ELb1ELb0ELb0ELb0ELb1ELb0ELb0EEENS1_21CollectiveEpilogueFwdINS6_IJSA_NS7_ILi512EEESA_EEES9_SC_SE_Li256ELb1ELb1ELb0ELb0EEENS1_36VarlenDynamicPersistentTileSchedulerILi64ELi64ELi256ELi128ELb0ELb1ELb1ELb1ELb1ELb1EEEEEEEEEvNT_6ParamsE)
        /*0038*/ 	.word	0x000000a8


	//----- nvinfo : EIATTR_FRAME_SIZE
	.align		4
.L_28:
        /*003c*/ 	.byte	0x04, 0x11
        /*003e*/ 	.short	(.L_30 - .L_29)
	.align		4
.L_29:
        /*0040*/ 	.word	index@(_ZN7cutlass13device_kernelIN5flash11enable_sm90INS1_16FlashAttnFwdSm90INS1_25CollectiveMainloopFwdSm90ILi2EN4cute5tupleIJNS5_1CILi1EEES8_S8_EEENS6_IJNS7_ILi64EEESA_SA_EEELi512ENS_10bfloat16_tEfNS_4arch4Sm90ELb1ELb0ELb0ELb1ELb1ELb1ELb0ELb0ELb0ELb1ELb0ELb0EEENS1_21CollectiveEpilogueFwdINS6_IJSA_NS7_ILi512EEESA_EEES9_SC_SE_Li256ELb1ELb1ELb0ELb0EEENS1_36VarlenDynamicPersistentTileSchedulerILi64ELi64ELi256ELi128ELb0ELb1ELb1ELb1ELb1ELb1EEEEEEEEEvNT_6ParamsE)
        /*0044*/ 	.word	0x00000060


	//----- nvinfo : EIATTR_REGCOUNT
	.align		4
.L_30:
        /*0048*/ 	.byte	0x04, 0x2f
        /*004a*/ 	.short	(.L_32 - .L_31)
	.align		4
.L_31:
        /*004c*/ 	.word	index@(_ZN7cutlass13device_kernelIN5flash11enable_sm90INS1_16FlashAttnFwdSm90INS1_25CollectiveMainloopFwdSm90ILi2EN4cute5tupleIJNS5_1CILi1EEES8_S8_EEENS6_IJNS7_ILi64EEESA_SA_EEELi512ENS_10bfloat16_tEfNS_4arch4Sm90ELb1ELb0ELb0ELb1ELb1ELb0ELb0ELb0ELb0ELb1ELb0ELb0EEENS1_21CollectiveEpilogueFwdINS6_IJSA_NS7_ILi512EEESA_EEES9_SC_SE_Li256ELb1ELb1ELb0ELb0EEENS1_36VarlenDynamicPersistentTileSchedulerILi64ELi64ELi256ELi128ELb0ELb1ELb1ELb1ELb1ELb1EEEEEEEEEvNT_6ParamsE)
        /*0050*/ 	.word	0x000000a8


	//----- nvinfo : EIATTR_FRAME_SIZE
	.align		4
.L_32:
        /*0054*/ 	.byte	0x04, 0x11
        /*0056*/ 	.short	(.L_34 - .L_33)
	.align		4
.L_33:
        /*0058*/ 	.word	index@(_ZN7cutlass13device_kernelIN5flash11enable_sm90INS1_16FlashAttnFwdSm90INS1_25CollectiveMainloopFwdSm90ILi2EN4cute5tupleIJNS5_1CILi1EEES8_S8_EEENS6_IJNS7_ILi64EEESA_SA_EEELi512ENS_10bfloat16_tEfNS_4arch4Sm90ELb1ELb0ELb0ELb1ELb1ELb0ELb0ELb0ELb0ELb1ELb0ELb0EEENS1_21CollectiveEpilogueFwdINS6_IJSA_NS7_ILi512EEESA_EEES9_SC_SE_Li256ELb1ELb1ELb0ELb0EEENS1_36VarlenDynamicPersistentTileSchedulerILi64ELi64ELi256ELi128ELb0ELb1ELb1ELb1ELb1ELb1EEEEEEEEEvNT_6ParamsE)
        /*005c*/ 	.word	0x00000030


	//----- nvinfo : EIATTR_REGCOUNT
	.align		4
.L_34:
        /*0060*/ 	.byte	0x04, 0x2f
        /*0062*/ 	.short	(.L_36 - .L_35)
	.align		4
.L_35:
        /*0064*/ 	.word	index@(_ZN7cutlass13device_kernelIN5flash11enable_sm90INS1_16FlashAttnFwdSm90INS1_25CollectiveMainloopFwdSm90ILi2EN4cute5tupleIJNS5_1CILi1EEES8_S8_EEENS6_IJNS7_ILi64EEESA_SA_EEELi512ENS_10bfloat16_tEfNS_4arch4Sm90ELb1ELb0ELb0ELb0ELb1ELb0ELb1ELb0ELb0ELb1ELb0ELb0EEENS1_21CollectiveEpilogueFwdINS6_IJSA_NS7_ILi512EEESA_EEES9_SC_SE_Li256ELb0ELb1ELb0ELb0EEENS1_30DynamicPersistentTileSchedulerILi256ELi128ELb0ELb1ELb1EEEEEEEEEvNT_6ParamsE)
        /*0068*/ 	.word	0x000000a8


	//----- nvinfo : EIATTR_FRAME_SIZE
	.align		4
.L_36:
        /*006c*/ 	.byte	0x04, 0x11
        /*006e*/ 	.short	(.L_38 - .L_37)
	.align		4
.L_37:
        /*0070*/ 	.word	index@(_ZN7cutlass13device_kernelIN5flash11enable_sm90INS1_16FlashAttnFwdSm90INS1_25CollectiveMainloopFwdSm90ILi2EN4cute5tupleIJNS5_1CILi1EEES8_S8_EEENS6_IJNS7_ILi64EEESA_SA_EEELi512ENS_10bfloat16_tEfNS_4arch4Sm90ELb1ELb0ELb0ELb0ELb1ELb0ELb1ELb0ELb0ELb1ELb0ELb0EEENS1_21CollectiveEpilogueFwdINS6_IJSA_NS7_ILi512EEESA_EEES9_SC_SE_Li256ELb0ELb1ELb0ELb0EEENS1_30DynamicPersistentTileSchedulerILi256ELi128ELb0ELb1ELb1EEEEEEEEEvNT_6ParamsE)
        /*0074*/ 	.word	0x00000018


	//----- nvinfo : EIATTR_REGCOUNT
	.align		4
.L_38:
        /*0078*/ 	.byte	0x04, 0x2f
        /*007a*/ 	.short	(.L_40 - .L_39)
	.align		4
.L_39:
        /*007c*/ 	.word	index@(_ZN7cutlass13device_kernelIN5flash11enable_sm90INS1_16FlashAttnFwdSm90INS1_25CollectiveMainloopFwdSm90ILi2EN4cute5tupleIJNS5_1CILi1EEES8_S8_EEENS6_IJNS7_ILi64EEESA_SA_EEELi512ENS_10bfloat16_tEfNS_4arch4Sm90ELb1ELb0ELb0ELb0ELb1ELb0ELb0ELb0ELb0ELb1ELb0ELb0EEENS1_21CollectiveEpilogueFwdINS6_IJSA_NS7_ILi512EEESA_EEES9_SC_SE_Li256ELb0ELb1ELb0ELb0EEENS1_30DynamicPersistentTileSchedulerILi256ELi128ELb0ELb1ELb1EEEEEEEEEvNT_6ParamsE)
        /*0080*/ 	.word	0x000000a8


	//----- nvinfo : EIATTR_FRAME_SIZE
	.align		4
.L_40:
        /*0084*/ 	.byte	0x04, 0x11
        /*0086*/ 	.short	(.L_42 - .L_41)
	.align		4
.L_41:
        /*0088*/ 	.word	index@(_ZN7cutlass13device_kernelIN5flash11enable_sm90INS1_16FlashAttnFwdSm90INS1_25CollectiveMainloopFwdSm90ILi2EN4cute5tupleIJNS5_1CILi1EEES8_S8_EEENS6_IJNS7_ILi64EEESA_SA_EEELi512ENS_10bfloat16_tEfNS_4arch4Sm90ELb1ELb0ELb0ELb0ELb1ELb0ELb0ELb0ELb0ELb1ELb0ELb0EEENS1_21CollectiveEpilogueFwdINS6_IJSA_NS7_ILi512EEESA_EEES9_SC_SE_Li256ELb0ELb1ELb0ELb0EEENS1_30DynamicPersistentTileSchedulerILi256ELi128ELb0ELb1ELb1EEEEEEEEEvNT_6ParamsE)
        /*008c*/ 	.word	0x00000010


	//----- nvinfo : EIATTR_REGCOUNT
	.align		4
.L_42:
        /*0090*/ 	.byte	0x04, 0x2f
        /*0092*/ 	.short	(.L_44 - .L_43)
	.align		4
.L_43:
        /*0094*/ 	.word	index@(_ZN7cutlass13device_kernelIN5flash11enable_sm90INS1_16FlashAttnFwdSm90INS1_25CollectiveMainloopFwdSm90ILi2EN4cute5tupleIJNS5_1CILi1EEES8_S8_EEENS6_IJNS7_ILi64EEESA_SA_EEELi512ENS_10bfloat16_tEfNS_4arch4Sm90ELb0ELb1ELb0ELb1ELb1ELb1ELb1ELb0ELb0ELb1ELb0ELb0EEENS1_21CollectiveEpilogueFwdINS6_IJSA_NS7_ILi512EEESA_EEES9_SC_SE_Li256ELb1ELb1ELb0ELb0EEENS1_36VarlenDynamicPersistentTileSchedulerILi64ELi64ELi256ELi128ELb0ELb1ELb1ELb1ELb0ELb1EEEEEEEEEvNT_6ParamsE)
        /*0098*/ 	.word	0x000000a8


	//----- nvinfo : EIATTR_FRAME_SIZE
	.align		4
.L_44:
        /*009c*/ 	.byte	0x04, 0x11
        /*009e*/ 	.short	(.L_46 - .L_45)
	.align		4
.L_45:
        /*00a0*/ 	.word	index@(_ZN7cutlass13device_kernelIN5flash11enable_sm90INS1_16FlashAttnFwdSm90INS1_25CollectiveMainloopFwdSm90ILi2EN4cute5tupleIJNS5_1CILi1EEES8_S8_EEENS6_IJNS7_ILi64EEESA_SA_EEELi512ENS_10bfloat16_tEfNS_4arch4Sm90ELb0ELb1ELb0ELb1ELb1ELb1ELb1ELb0ELb0ELb1ELb0ELb0EEENS1_21CollectiveEpilogueFwdINS6_IJSA_NS7_ILi512EEESA_EEES9_SC_SE_Li256ELb1ELb1ELb0ELb0EEENS1_36VarlenDynamicPersistentTileSchedulerILi64ELi64ELi256ELi128ELb0ELb1ELb1ELb1ELb0ELb1EEEEEEEEEvNT_6ParamsE)
        /*00a4*/ 	.word	0x00000070


	//----- nvinfo : EIATTR_REGCOUNT
	.align		4
.L_46:
        /*00a8*/ 	.byte	0x04, 0x2f
        /*00aa*/ 	.short	(.L_48 - .L_47)
	.align		4
.L_47:
        /*00ac*/ 	.word	index@(_ZN7cutlass13device_kernelIN5flash11enable_sm90INS1_16FlashAttnFwdSm90INS1_25CollectiveMainloopFwdSm90ILi2EN4cute5tupleIJNS5_1CILi1EEES8_S8_EEENS6_IJNS7_ILi64EEESA_SA_EEELi512ENS_10bfloat16_tEfNS_4arch4Sm90ELb0ELb1ELb0ELb1ELb1ELb0ELb1ELb0ELb0ELb1ELb0ELb0EEENS1_21CollectiveEpilogueFwdINS6_IJSA_NS7_ILi512EEESA_EEES9_SC_SE_Li256ELb1ELb1ELb0ELb0EEENS1_36VarlenDynamicPersistentTileSchedulerILi64ELi64ELi256ELi128ELb0ELb1ELb1ELb1ELb0ELb1EEEEEEEEEvNT_6ParamsE)
        /*00b0*/ 	.word	0x000000a8


	//----- nvinfo : EIATTR_FRAME_SIZE
	.align		4
.L_48:
        /*00b4*/ 	.byte	0x04, 0x11
        /*00b6*/ 	.short	(.L_50 - .L_49)
	.align		4
.L_49:
        /*00b8*/ 	.word	index@(_ZN7cutlass13device_kernelIN5flash11enable_sm90INS1_16FlashAttnFwdSm90INS1_25CollectiveMainloopFwdSm90ILi2EN4cute5tupleIJNS5_1CILi1EEES8_S8_EEENS6_IJNS7_ILi64EEESA_SA_EEELi512ENS_10bfloat16_tEfNS_4arch4Sm90ELb0ELb1ELb0ELb1ELb1ELb0ELb1ELb0ELb0ELb1ELb0ELb0EEENS1_21CollectiveEpilogueFwdINS6_IJSA_NS7_ILi512EEESA_EEES9_SC_SE_Li256ELb1ELb1ELb0ELb0EEENS1_36VarlenDynamicPersistentTileSchedulerILi64ELi64ELi256ELi128ELb0ELb1ELb1ELb1ELb0ELb1EEEEEEEEEvNT_6ParamsE)
        /*00bc*/ 	.word	0x00000038


	//----- nvinfo : EIATTR_REGCOUNT
	.align		4
.L_50:
        /*00c0*/ 	.byte	0x04, 0x2f
        /*00c2*/ 	.short	(.L_52 - .L_51)
	.align		4
.L_51:
        /*00c4*/ 	.word	index@(_ZN7cutlass13device_kernelIN5flash11enable_sm90INS1_16FlashAttnFwdSm90INS1_25CollectiveMainloopFwdSm90ILi2EN4cute5tupleIJNS5_1CILi1EEES8_S8_EEENS6_IJNS7_ILi64EEESA_SA_EEELi512ENS_10bfloat16_tEfNS_4arch4Sm90ELb0ELb1ELb0ELb1ELb1ELb1ELb0ELb0ELb0ELb1ELb0ELb0EEENS1_21CollectiveEpilogueFwdINS6_IJSA_NS7_ILi512EEESA_EEES9_SC_SE_Li256ELb1ELb1ELb0ELb0EEENS1_36VarlenDynamicPersistentTileSchedulerILi64ELi64ELi256ELi128ELb0ELb1ELb1ELb1ELb0ELb1EEEEEEEEEvNT_6ParamsE)
        /*00c8*/ 	.word	0x000000a8


	//----- nvinfo : EIATTR_FRAME_SIZE
	.align		4
.L_52:
        /*00cc*/ 	.byte	0x04, 0x11
        /*00ce*/ 	.short	(.L_54 - .L_53)
	.align		4
.L_53:
        /*00d0*/ 	.word	index@(_ZN7cutlass13device_kernelIN5flash11enable_sm90INS1_16FlashAttnFwdSm90INS1_25CollectiveMainloopFwdSm90ILi2EN4cute5tupleIJNS5_1CILi1EEES8_S8_EEENS6_IJNS7_ILi64EEESA_SA_EEELi512ENS_10bfloat16_tEfNS_4arch4Sm90ELb0ELb1ELb0ELb1ELb1ELb1ELb0ELb0ELb0ELb1ELb0ELb0EEENS1_21CollectiveEpilogueFwdINS6_IJSA_NS7_ILi512EEESA_EEES9_SC_SE_Li256ELb1ELb1ELb0ELb0EEENS1_36VarlenDynamicPersistentTileSchedulerILi64ELi64ELi256ELi128ELb0ELb1ELb1ELb1ELb0ELb1EEEEEEEEEvNT_6ParamsE)
        /*00d4*/ 	.word	0x00000068


	//----- nvinfo : EIATTR_REGCOUNT
	.align		4
.L_54:
        /*00d8*/ 	.byte	0x04, 0x2f
        /*00da*/ 	.short	(.L_56 - .L_55)
	.align		4
.L_55:
        /*00dc*/ 	.word	index@(_ZN7cutlass13device_kernelIN5flash11enable_sm90INS1_16FlashAttnFwdSm90INS1_25CollectiveMainloopFwdSm90ILi2EN4cute5tupleIJNS5_1CILi1EEES8_S8_EEENS6_IJNS7_ILi64EEESA_SA_EEELi512ENS_10bfloat16_tEfNS_4arch4Sm90ELb0ELb1ELb0ELb1ELb1ELb0ELb0ELb0ELb0ELb1ELb0ELb0EEENS1_21CollectiveEpilogueFwdINS6_IJSA_NS7_ILi512EEESA_EEES9_SC_SE_Li256ELb1ELb1ELb0ELb0EEENS1_36VarlenDynamicPersistentTileSchedulerILi64ELi64ELi256ELi128ELb0ELb1ELb1ELb1ELb0ELb1EEEEEEEEEvNT_6ParamsE)
        /*00e0*/ 	.word	0x000000a8


	//----- nvinfo : EIATTR_FRAME_SIZE
	.align		4
.L_56:
        /*00e4*/ 	.byte	0x04, 0x11
        /*00e6*/ 	.short	(.L_58 - .L_57)
	.align		4
.L_57:
        /*00e8*/ 	.word	index@(_ZN7cutlass13device_kernelIN5flash11enable_sm90INS1_16FlashAttnFwdSm90INS1_25CollectiveMainloopFwdSm90ILi2EN4cute5tupleIJNS5_1CILi1EEES8_S8_EEENS6_IJNS7_ILi64EEESA_SA_EEELi512ENS_10bfloat16_tEfNS_4arch4Sm90ELb0ELb1ELb0ELb1ELb1ELb0ELb0ELb0ELb0ELb1ELb0ELb0EEENS1_21CollectiveEpilogueFwdINS6_IJSA_NS7_ILi512EEESA_EEES9_SC_SE_Li256ELb1ELb1ELb0ELb0EEENS1_36VarlenDynamicPersistentTileSchedulerILi64ELi64ELi256ELi128ELb0ELb1ELb1ELb1ELb0ELb1EEEEEEEEEvNT_6ParamsE)
        /*00ec*/ 	.word	0x00000020


	//----- nvinfo : EIATTR_REGCOUNT
	.align		4
.L_58:
        /*00f0*/ 	.byte	0x04, 0x2f
        /*00f2*/ 	.short	(.L_60 - .L_59)
	.align		4
.L_59:
        /*00f4*/ 	.word	index@(_ZN7cutlass13device_kernelIN5flash11enable_sm90INS1_16FlashAttnFwdSm90INS1_25CollectiveMainloopFwdSm90ILi2EN4cute5tupleIJNS5_1CILi1EEES8_S8_EEENS6_IJNS7_ILi64EEESA_SA_EEELi512ENS_10bfloat16_tEfNS_4arch4Sm90ELb0ELb1ELb0ELb0ELb1ELb0ELb1ELb0ELb0ELb1ELb0ELb0EEENS1_21CollectiveEpilogueFwdINS6_IJSA_NS7_ILi512EEESA_EEES9_SC_SE_Li256ELb0ELb1ELb0ELb0EEENS1_30DynamicPersistentTileSchedulerILi256ELi128ELb0ELb1ELb1EEEEEEEEEvNT_6ParamsE)
        /*00f8*/ 	.word	0x000000a8


	//----- nvinfo : EIATTR_FRAME_SIZE
	.align		4
.L_60:
        /*00fc*/ 	.byte	0x04, 0x11
        /*00fe*/ 	.short	(.L_62 - .L_61)
	.align		4
.L_61:
        /*0100*/ 	.word	index@(_ZN7cutlass13device_kernelIN5flash11enable_sm90INS1_16FlashAttnFwdSm90INS1_25CollectiveMainloopFwdSm90ILi2EN4cute5tupleIJNS5_1CILi1EEES8_S8_EEENS6_IJNS7_ILi64EEESA_SA_EEELi512ENS_10bfloat16_tEfNS_4arch4Sm90ELb0ELb1ELb0ELb0ELb1ELb0ELb1ELb0ELb0ELb1ELb0ELb0EEENS1_21CollectiveEpilogueFwdINS6_IJSA_NS7_ILi512EEESA_EEES9_SC_SE_Li256ELb0ELb1ELb0ELb0EEENS1_30DynamicPersistentTileSchedulerILi256ELi128ELb0ELb1ELb1EEEEEEEEEvNT_6ParamsE)
        /*0104*/ 	.word	0x00000020


	//----- nvinfo : EIATTR_REGCOUNT
	.align		4
.L_62:
        /*0108*/ 	.byte	0x04, 0x2f
        /*010a*/ 	.short	(.L_64 - .L_63)
	.align		4
.L_63:
        /*010c*/ 	.word	index@(_ZN7cutlass13device_kernelIN5flash11enable_sm90INS1_16FlashAttnFwdSm90INS1_25CollectiveMainloopFwdSm90ILi2EN4cute5tupleIJNS5_1CILi1EEES8_S8_EEENS6_IJNS7_ILi64EEESA_SA_EEELi512ENS_10bfloat16_tEfNS_4arch4Sm90ELb0ELb1ELb0ELb0ELb1ELb0ELb0ELb0ELb0ELb1ELb0ELb0EEENS1_21CollectiveEpilogueFwdINS6_IJSA_NS7_ILi512EEESA_EEES9_SC_SE_Li256ELb0ELb1ELb0ELb0EEENS1_30DynamicPersistentTileSchedulerILi256ELi128ELb0ELb1ELb1EEEEEEEEEvNT_6ParamsE)
        /*0110*/ 	.word	0x000000a8


	//----- nvinfo : EIATTR_FRAME_SIZE
	.align		4
.L_64:
        /*0114*/ 	.byte	0x04, 0x11
        /*0116*/ 	.short	(.L_66 - .L_65)
	.align		4
.L_65:
        /*0118*/ 	.word	index@(_ZN7cutlass13device_kernelIN5flash11enable_sm90INS1_16FlashAttnFwdSm90INS1_25CollectiveMainloopFwdSm90ILi2EN4cute5tupleIJNS5_1CILi1EEES8_S8_EEENS6_IJNS7_ILi64EEESA_SA_EEELi512ENS_10bfloat16_tEfNS_4arch4Sm90ELb0ELb1ELb0ELb0ELb1ELb0ELb0ELb0ELb0ELb1ELb0ELb0EEENS1_21CollectiveEpilogueFwdINS6_IJSA_NS7_ILi512EEESA_EEES9_SC_SE_Li256ELb0ELb1ELb0ELb0EEENS1_30DynamicPersistentTileSchedulerILi256ELi128ELb0ELb1ELb1EEEEEEEEEvNT_6ParamsE)
        /*011c*/ 	.word	0x00000010


	//----- nvinfo : EIATTR_REGCOUNT
	.align		4
.L_66:
        /*0120*/ 	.byte	0x04, 0x2f
        /*0122*/ 	.short	(.L_68 - .L_67)
	.align		4
.L_67:
        /*0124*/ 	.word	index@(_ZN7cutlass13device_kernelIN5flash11enable_sm90INS1_16FlashAttnFwdSm90INS1_25CollectiveMainloopFwdSm90ILi2EN4cute5tupleIJNS5_1CILi1EEES8_S8_EEENS6_IJNS7_ILi64EEESA_SA_EEELi512ENS_10bfloat16_tEfNS_4arch4Sm90ELb0ELb0ELb0ELb1ELb1ELb1ELb1ELb0ELb0ELb1ELb0ELb0EEENS1_21CollectiveEpilogueFwdINS6_IJSA_NS7_ILi512EEESA_EEES9_SC_SE_Li256ELb1ELb1ELb0ELb0EEENS1_36VarlenDynamicPersistentTileSchedulerILi64ELi64ELi256ELi128ELb0ELb1ELb1ELb0ELb1ELb1EEEEEEEEEvNT_6ParamsE)
        /*0128*/ 	.word	0x000000a8


	//----- nvinfo : EIATTR_FRAME_SIZE
	.align		4
.L_68:
        /*012c*/ 	.byte	0x04, 0x11
        /*012e*/ 	.short	(.L_70 - .L_69)
	.align		4
.L_69:
        /*0130*/ 	.word	index@(_ZN7cutlass13device_kernelIN5flash11enable_sm90INS1_16FlashAttnFwdSm90INS1_25CollectiveMainloopFwdSm90ILi2EN4cute5tupleIJNS5_1CILi1EEES8_S8_EEENS6_IJNS7_ILi64EEESA_SA_EEELi512ENS_10bfloat16_tEfNS_4arch4Sm90ELb0ELb0ELb0ELb1ELb1ELb1ELb1ELb0ELb0ELb1ELb0ELb0EEENS1_21CollectiveEpilogueFwdINS6_IJSA_NS7_ILi512EEESA_EEES9_SC_SE_Li256ELb1ELb1ELb0ELb0EEENS1_36VarlenDynamicPersistentTileSchedulerILi64ELi64ELi256ELi128ELb0ELb1ELb1ELb0ELb1ELb1EEEEEEEEEvNT_6ParamsE)
        /*0134*/ 	.word	0x00000080


	//----- nvinfo : EIATTR_REGCOUNT
	.align		4
.L_70:
        /*0138*/ 	.byte	0x04, 0x2f
        /*013a*/ 	.short	(.L_72 - .L_71)
	.align		4
.L_71:
        /*013c*/ 	.word	index@(_ZN7cutlass13device_kernelIN5flash11enable_sm90INS1_16FlashAttnFwdSm90INS1_25CollectiveMainloopFwdSm90ILi2EN4cute5tupleIJNS5_1CILi1EEES8_S8_EEENS6_IJNS7_ILi64EEESA_SA_EEELi512ENS_10bfloat16_tEfNS_4arch4Sm90ELb0ELb0ELb0ELb1ELb1ELb0ELb1ELb0ELb0ELb1ELb0ELb0EEENS1_21CollectiveEpilogueFwdINS6_IJSA_NS7_ILi512EEESA_EEES9_SC_SE_Li256ELb1ELb1ELb0ELb0EEENS1_36VarlenDynamicPersistentTileSchedulerILi64ELi64ELi256ELi128ELb0ELb1ELb1ELb0ELb1ELb1EEEEEEEEEvNT_6ParamsE)
        /*0140*/ 	.word	0x000000a8


	//----- nvinfo : EIATTR_FRAME_SIZE
	.align		4
.L_72:
        /*0144*/ 	.byte	0x04, 0x11
        /*0146*/ 	.short	(.L_74 - .L_73)
	.align		4
.L_73:
        /*0148*/ 	.word	index@(_ZN7cutlass13device_kernelIN5flash11enable_sm90INS1_16FlashAttnFwdSm90INS1_25CollectiveMainloopFwdSm90ILi2EN4cute5tupleIJNS5_1CILi1EEES8_S8_EEENS6_IJNS7_ILi64EEESA_SA_EEELi512ENS_10bfloat16_tEfNS_4arch4Sm90ELb0ELb0ELb0ELb1ELb1ELb0ELb1ELb0ELb0ELb1ELb0ELb0EEENS1_21CollectiveEpilogueFwdINS6_IJSA_NS7_ILi512EEESA_EEES9_SC_SE_Li256ELb1ELb1ELb0ELb0EEENS1_36VarlenDynamicPersistentTileSchedulerILi64ELi64ELi256ELi128ELb0ELb1ELb1ELb0ELb1ELb1EEEEEEEEEvNT_6ParamsE)
        /*014c*/ 	.word	0x00000030


	//----- nvinfo : EIATTR_REGCOUNT
	.align		4
.L_74:
        /*0150*/ 	.byte	0x04, 0x2f
        /*0152*/ 	.short	(.L_76 - .L_75)
	.align		4
.L_75:
        /*0154*/ 	.word	index@(_ZN7cutlass13device_kernelIN5flash11enable_sm90INS1_16FlashAttnFwdSm90INS1_25CollectiveMainloopFwdSm90ILi2EN4cute5tupleIJNS5_1CILi1EEES8_S8_EEENS6_IJNS7_ILi64EEESA_SA_EEELi512ENS_10bfloat16_tEfNS_4arch4Sm90ELb0ELb0ELb0ELb1ELb1ELb1ELb0ELb0ELb0ELb1ELb0ELb0EEENS1_21CollectiveEpilogueFwdINS6_IJSA_NS7_ILi512EEESA_EEES9_SC_SE_Li256ELb1ELb1ELb0ELb0EEENS1_36VarlenDynamicPersistentTileSchedulerILi64ELi64ELi256ELi128ELb0ELb1ELb1ELb0ELb1ELb1EEEEEEEEEvNT_6ParamsE)
        /*0158*/ 	.word	0x000000a8


	//----- nvinfo : EIATTR_FRAME_SIZE
	.align		4
.L_76:
        /*015c*/ 	.byte	0x04, 0x11
        /*015e*/ 	.short	(.L_78 - .L_77)
	.align		4
.L_77:
        /*0160*/ 	.word	index@(_ZN7cutlass13device_kernelIN5flash11enable_sm90INS1_16FlashAttnFwdSm90INS1_25CollectiveMainloopFwdSm90ILi2EN4cute5tupleIJNS5_1CILi1EEES8_S8_EEENS6_IJNS7_ILi64EEESA_SA_EEELi512ENS_10bfloat16_tEfNS_4arch4Sm90ELb0ELb0ELb0ELb1ELb1ELb1ELb0ELb0ELb0ELb1ELb0ELb0EEENS1_21CollectiveEpilogueFwdINS6_IJSA_NS7_ILi512EEESA_EEES9_SC_SE_Li256ELb1ELb1ELb0ELb0EEENS1_36VarlenDynamicPersistentTileSchedulerILi64ELi64ELi256ELi128ELb0ELb1ELb1ELb0ELb1ELb1EEEEEEEEEvNT_6ParamsE)
        /*0164*/ 	.word	0x00000060


	//----- nvinfo : EIATTR_REGCOUNT
	.align		4
.L_78:
        /*0168*/ 	.byte	0x04, 0x2f
        /*016a*/ 	.short	(.L_80 - .L_79)
	.align		4
.L_79:
        /*016c*/ 	.word	index@(_ZN7cutlass13device_kernelIN5flash11enable_sm90INS1_16FlashAttnFwdSm90INS1_25CollectiveMainloopFwdSm90ILi2EN4cute5tupleIJNS5_1CILi1EEES8_S8_EEENS6_IJNS7_ILi64EEESA_SA_EEELi512ENS_10bfloat16_tEfNS_4arch4Sm90ELb0ELb0ELb0ELb1ELb1ELb0ELb0ELb0ELb0ELb1ELb0ELb0EEENS1_21CollectiveEpilogueFwdINS6_IJSA_NS7_ILi512EEESA_EEES9_SC_SE_Li256ELb1ELb1ELb0ELb0EEENS1_36VarlenDynamicPersistentTileSchedulerILi64ELi64ELi256ELi128ELb0ELb1ELb1ELb0ELb1ELb1EEEEEEEEEvNT_6ParamsE)
        /*0170*/ 	.word	0x000000a8


	//----- nvinfo : EIATTR_FRAME_SIZE
	.align		4
.L_80:
        /*0174*/ 	.byte	0x04, 0x11
        /*0176*/ 	.short	(.L_82 - .L_81)
	.align		4
.L_81:
        /*0178*/ 	.word	index@(_ZN7cutlass13device_kernelIN5flash11enable_sm90INS1_16FlashAttnFwdSm90INS1_25CollectiveMainloopFwdSm90ILi2EN4cute5tupleIJNS5_1CILi1EEES8_S8_EEENS6_IJNS7_ILi64EEESA_SA_EEELi512ENS_10bfloat16_tEfNS_4arch4Sm90ELb0ELb0ELb0ELb1ELb1ELb0ELb0ELb0ELb0ELb1ELb0ELb0EEENS1_21CollectiveEpilogueFwdINS6_IJSA_NS7_ILi512EEESA_EEES9_SC_SE_Li256ELb1ELb1ELb0ELb0EEENS1_36VarlenDynamicPersistentTileSchedulerILi64ELi64ELi256ELi128ELb0ELb1ELb1ELb0ELb1ELb1EEEEEEEEEvNT_6ParamsE)
        /*017c*/ 	.word	0x00000038


	//----- nvinfo : EIATTR_REGCOUNT
	.align		4
.L_82:
        /*0180*/ 	.byte	0x04, 0x2f
        /*0182*/ 	.short	(.L_84 - .L_83)
	.align		4
.L_83:
        /*0184*/ 	.word	index@(_ZN7cutlass13device_kernelIN5flash11enable_sm90INS1_16FlashAttnFwdSm90INS1_25CollectiveMainloopFwdSm90ILi2EN4cute5tupleIJNS5_1CILi1EEES8_S8_EEENS6_IJNS7_ILi64EEESA_SA_EEELi512ENS_10bfloat16_tEfNS_4arch4Sm90ELb0ELb0ELb0ELb0ELb1ELb0ELb1ELb0ELb0ELb1ELb0ELb0EEENS1_21CollectiveEpilogueFwdINS6_IJSA_NS7_ILi512EEESA_EEES9_SC_SE_Li256ELb0ELb1ELb0ELb0EEENS1_29StaticPersistentTileSchedulerILb0EEEEEEEEEvNT_6ParamsE)
        /*0188*/ 	.word	0x000000a8


	//----- nvinfo : EIATTR_FRAME_SIZE
	.align		4
.L_84:
        /*018c*/ 	.byte	0x04, 0x11
        /*018e*/ 	.short	(.L_86 - .L_85)
	.align		4
.L_85:
        /*0190*/ 	.word	index@(_ZN7cutlass13device_kernelIN5flash11enable_sm90INS1_16FlashAttnFwdSm90INS1_25CollectiveMainloopFwdSm90ILi2EN4cute5tupleIJNS5_1CILi1EEES8_S8_EEENS6_IJNS7_ILi64EEESA_SA_EEELi512ENS_10bfloat16_tEfNS_4arch4Sm90ELb0ELb0ELb0ELb0ELb1ELb0ELb1ELb0ELb0ELb1ELb0ELb0EEENS1_21CollectiveEpilogueFwdINS6_IJSA_NS7_ILi512EEESA_EEES9_SC_SE_Li256ELb0ELb1ELb0ELb0EEENS1_29StaticPersistentTileSchedulerILb0EEEEEEEEEvNT_6ParamsE)
        /*0194*/ 	.word	0x00000030


	//----- nvinfo : EIATTR_REGCOUNT
	.align		4
.L_86:
        /*0198*/ 	.byte	0x04, 0x2f
        /*019a*/ 	.short	(.L_88 - .L_87)
	.align		4
.L_87:
        /*019c*/ 	.word	index@(_ZN7cutlass13device_kernelIN5flash11enable_sm90INS1_16FlashAttnFwdSm90INS1_25CollectiveMainloopFwdSm90ILi2EN4cute5tupleIJNS5_1CILi1EEES8_S8_EEENS6_IJNS7_ILi64EEESA_SA_EEELi512ENS_10bfloat16_tEfNS_4arch4Sm90ELb0ELb0ELb0ELb0ELb1ELb0ELb0ELb0ELb0ELb1ELb0ELb0EEENS1_21CollectiveEpilogueFwdINS6_IJSA_NS7_ILi512EEESA_EEES9_SC_SE_Li256ELb0ELb1ELb0ELb0EEENS1_29StaticPersistentTileSchedulerILb0EEEEEEEEEvNT_6ParamsE)
        /*01a0*/ 	.word	0x000000a8


	//----- nvinfo : EIATTR_FRAME_SIZE
	.align		4
.L_88:
        /*01a4*/ 	.byte	0x04, 0x11
        /*01a6*/ 	.short	(.L_90 - .L_89)
	.align		4
.L_89:
        /*01a8*/ 	.word	index@(_ZN7cutlass13device_kernelIN5flash11enable_sm90INS1_16FlashAttnFwdSm90INS1_25CollectiveMainloopFwdSm90ILi2EN4cute5tupleIJNS5_1CILi1EEES8_S8_EEENS6_IJNS7_ILi64EEESA_SA_EEELi512ENS_10bfloat16_tEfNS_4arch4Sm90ELb0ELb0ELb0ELb0ELb1ELb0ELb0ELb0ELb0ELb1ELb0ELb0EEENS1_21CollectiveEpilogueFwdINS6_IJSA_NS7_ILi512EEESA_EEES9_SC_SE_Li256ELb0ELb1ELb0ELb0EEENS1_29StaticPersistentTileSchedulerILb0EEEEEEEEEvNT_6ParamsE)
        /*01ac*/ 	.word	0x00000030


	//----- nvinfo : EIATTR_MIN_STACK_SIZE
	.align		4
.L_90:
        /*01b0*/ 	.byte	0x04, 0x12
        /*01b2*/ 	.short	(.L_92 - .L_91)
	.align		4
.L_91:
        /*01b4*/ 	.word	index@(_ZN7cutlass13device_kernelIN5flash11enable_sm90INS1_16FlashAttnFwdSm90INS1_25CollectiveMainloopFwdSm90ILi2EN4cute5tupleIJNS5_1CILi1EEES8_S8_EEENS6_IJNS7_ILi64EEESA_SA_EEELi512ENS_10bfloat16_tEfNS_4arch4Sm90ELb0ELb0ELb0ELb0ELb1ELb0ELb0ELb0ELb0ELb1ELb0ELb0EEENS1_21CollectiveEpilogueFwdINS6_IJSA_NS7_ILi512EEESA_EEES9_SC_SE_Li256ELb0ELb1ELb0ELb0EEENS1_29StaticPersistentTileSchedulerILb0EEEEEEEEEvNT_6ParamsE)
        /*01b8*/ 	.word	0x00000030


	//----- nvinfo : EIATTR_MIN_STACK_SIZE
	.align		4
.L_92:
        /*01bc*/ 	.byte	0x04, 0x12
        /*01be*/ 	.short	(.L_94 - .L_93)
	.align		4
.L_93:
        /*01c0*/ 	.word	index@(_ZN7cutlass13device_kernelIN5flash11enable_sm90INS1_16FlashAttnFwdSm90INS1_25CollectiveMainloopFwdSm90ILi2EN4cute5tupleIJNS5_1CILi1EEES8_S8_EEENS6_IJNS7_ILi64EEESA_SA_EEELi512ENS_10bfloat16_tEfNS_4arch4Sm90ELb0ELb0ELb0ELb0ELb1ELb0ELb1ELb0ELb0ELb1ELb0ELb0EEENS1_21CollectiveEpilogueFwdINS6_IJSA_NS7_ILi512EEESA_EEES9_SC_SE_Li256ELb0ELb1ELb0ELb0EEENS1_29StaticPersistentTileSchedulerILb0EEEEEEEEEvNT_6ParamsE)
        /*01c4*/ 	.word	0x00000030


	//----- nvinfo : EIATTR_MIN_STACK_SIZE
	.align		4
.L_94:
        /*01c8*/ 	.byte	0x04, 0x12
        /*01ca*/ 	.short	(.L_96 - .L_95)
	.align		4
.L_95:
        /*01cc*/ 	.word	index@(_ZN7cutlass13device_kernelIN5flash11enable_sm90INS1_16FlashAttnFwdSm90INS1_25CollectiveMainloopFwdSm90ILi2EN4cute5tupleIJNS5_1CILi1EEES8_S8_EEENS6_IJNS7_ILi64EEESA_SA_EEELi512ENS_10bfloat16_tEfNS_4arch4Sm90ELb0ELb0ELb0ELb1ELb1ELb0ELb0ELb0ELb0ELb1ELb0ELb0EEENS1_21CollectiveEpilogueFwdINS6_IJSA_NS7_ILi512EEESA_EEES9_SC_SE_Li256ELb1ELb1ELb0ELb0EEENS1_36VarlenDynamicPersistentTileSchedulerILi64ELi64ELi256ELi128ELb0ELb1ELb1ELb0ELb1ELb1EEEEEEEEEvNT_6ParamsE)
        /*01d0*/ 	.word	0x00000038


	//----- nvinfo : EIATTR_MIN_STACK_SIZE
	.align		4
.L_96:
        /*01d4*/ 	.byte	0x04, 0x12
        /*01d6*/ 	.short	(.L_98 - .L_97)
	.align		4
.L_97:
        /*01d8*/ 	.word	index@(_ZN7cutlass13device_kernelIN5flash11enable_sm90INS1_16FlashAttnFwdSm90INS1_25CollectiveMainloopFwdSm90ILi2EN4cute5tupleIJNS5_1CILi1EEES8_S8_EEENS6_IJNS7_ILi64EEESA_SA_EEELi512ENS_10bfloat16_tEfNS_4arch4Sm90ELb0ELb0ELb0ELb1ELb1ELb1ELb0ELb0ELb0ELb1ELb0ELb0EEENS1_21CollectiveEpilogueFwdINS6_IJSA_NS7_ILi512EEESA_EEES9_SC_SE_Li256ELb1ELb1ELb0ELb0EEENS1_36VarlenDynamicPersistentTileSchedulerILi64ELi64ELi256ELi128ELb0ELb1ELb1ELb0ELb1ELb1EEEEEEEEEvNT_6ParamsE)
        /*01dc*/ 	.word	0x00000060


	//----- nvinfo : EIATTR_MIN_STACK_SIZE
	.align		4
.L_98:
        /*01e0*/ 	.byte	0x04, 0x12
        /*01e2*/ 	.short	(.L_100 - .L_99)
	.align		4
.L_99:
        /*01e4*/ 	.word	index@(_ZN7cutlass13device_kernelIN5flash11enable_sm90INS1_16FlashAttnFwdSm90INS1_25CollectiveMainloopFwdSm90ILi2EN4cute5tupleIJNS5_1CILi1EEES8_S8_EEENS6_IJNS7_ILi64EEESA_SA_EEELi512ENS_10bfloat16_tEfNS_4arch4Sm90ELb0ELb0ELb0ELb1ELb1ELb0ELb1ELb0ELb0ELb1ELb0ELb0EEENS1_21CollectiveEpilogueFwdINS6_IJSA_NS7_ILi512EEESA_EEES9_SC_SE_Li256ELb1ELb1ELb0ELb0EEENS1_36VarlenDynamicPersistentTileSchedulerILi64ELi64ELi256ELi128ELb0ELb1ELb1ELb0ELb1ELb1EEEEEEEEEvNT_6ParamsE)
        /*01e8*/ 	.word	0x00000030


	//----- nvinfo : EIATTR_MIN_STACK_SIZE
	.align		4
.L_100:
        /*01ec*/ 	.byte	0x04, 0x12
        /*01ee*/ 	.short	(.L_102 - .L_101)
	.align		4
.L_101:
        /*01f0*/ 	.word	index@(_ZN7cutlass13device_kernelIN5flash11enable_sm90INS1_16FlashAttnFwdSm90INS1_25CollectiveMainloopFwdSm90ILi2EN4cute5tupleIJNS5_1CILi1EEES8_S8_EEENS6_IJNS7_ILi64EEESA_SA_EEELi512ENS_10bfloat16_tEfNS_4arch4Sm90ELb0ELb0ELb0ELb1ELb1ELb1ELb1ELb0ELb0ELb1ELb0ELb0EEENS1_21CollectiveEpilogueFwdINS6_IJSA_NS7_ILi512EEESA_EEES9_SC_SE_Li256ELb1ELb1ELb0ELb0EEENS1_36VarlenDynamicPersistentTileSchedulerILi64ELi64ELi256ELi128ELb0ELb1ELb1ELb0ELb1ELb1EEEEEEEEEvNT_6ParamsE)
        /*01f4*/ 	.word	0x00000080


	//----- nvinfo : EIATTR_MIN_STACK_SIZE
	.align		4
.L_102:
        /*01f8*/ 	.byte	0x04, 0x12
        /*01fa*/ 	.short	(.L_104 - .L_103)
	.align		4
.L_103:
        /*01fc*/ 	.word	index@(_ZN7cutlass13device_kernelIN5flash11enable_sm90INS1_16FlashAttnFwdSm90INS1_25CollectiveMainloopFwdSm90ILi2EN4cute5tupleIJNS5_1CILi1EEES8_S8_EEENS6_IJNS7_ILi64EEESA_SA_EEELi512ENS_10bfloat16_tEfNS_4arch4Sm90ELb0ELb1ELb0ELb0ELb1ELb0ELb0ELb0ELb0ELb1ELb0ELb0EEENS1_21CollectiveEpilogueFwdINS6_IJSA_NS7_ILi512EEESA_EEES9_SC_SE_Li256ELb0ELb1ELb0ELb0EEENS1_30DynamicPersistentTileSchedulerILi256ELi128ELb0ELb1ELb1EEEEEEEEEvNT_6ParamsE)
        /*0200*/ 	.word	0x00000010


	//----- nvinfo : EIATTR_MIN_STACK_SIZE
	.align		4
.L_104:
        /*0204*/ 	.byte	0x04, 0x12
        /*0206*/ 	.short	(.L_106 - .L_105)
	.align		4
.L_105:
        /*0208*/ 	.word	index@(_ZN7cutlass13device_kernelIN5flash11enable_sm90INS1_16FlashAttnFwdSm90INS1_25CollectiveMainloopFwdSm90ILi2EN4cute5tupleIJNS5_1CILi1EEES8_S8_EEENS6_IJNS7_ILi64EEESA_SA_EEELi512ENS_10bfloat16_tEfNS_4arch4Sm90ELb0ELb1ELb0ELb0ELb1ELb0ELb1ELb0ELb0ELb1ELb0ELb0EEENS1_21CollectiveEpilogueFwdINS6_IJSA_NS7_ILi512EEESA_EEES9_SC_SE_Li256ELb0ELb1ELb0ELb0EEENS1_30DynamicPersistentTileSchedulerILi256ELi128ELb0ELb1ELb1EEEEEEEEEvNT_6ParamsE)
        /*020c*/ 	.word	0x00000020


	//----- nvinfo : EIATTR_MIN_STACK_SIZE
	.align		4
.L_106:
        /*0210*/ 	.byte	0x04, 0x12
        /*0212*/ 	.short	(.L_108 - .L_107)
	.align		4
.L_107:
        /*0214*/ 	.word	index@(_ZN7cutlass13device_kernelIN5flash11enable_sm90INS1_16FlashAttnFwdSm90INS1_25CollectiveMainloopFwdSm90ILi2EN4cute5tupleIJNS5_1CILi1EEES8_S8_EEENS6_IJNS7_ILi64EEESA_SA_EEELi512ENS_10bfloat16_tEfNS_4arch4Sm90ELb0ELb1ELb0ELb1ELb1ELb0ELb0ELb0ELb0ELb1ELb0ELb0EEENS1_21CollectiveEpilogueFwdINS6_IJSA_NS7_ILi512EEESA_EEES9_SC_SE_Li256ELb1ELb1ELb0ELb0EEENS1_36VarlenDynamicPersistentTileSchedulerILi64ELi64ELi256ELi128ELb0ELb1ELb1ELb1ELb0ELb1EEEEEEEEEvNT_6ParamsE)
        /*0218*/ 	.word	0x00000020


	//----- nvinfo : EIATTR_MIN_STACK_SIZE
	.align		4
.L_108:
        /*021c*/ 	.byte	0x04, 0x12
        /*021e*/ 	.short	(.L_110 - .L_109)
	.align		4
.L_109:
        /*0220*/ 	.word	index@(_ZN7cutlass13device_kernelIN5flash11enable_sm90INS1_16FlashAttnFwdSm90INS1_25CollectiveMainloopFwdSm90ILi2EN4cute5tupleIJNS5_1CILi1EEES8_S8_EEENS6_IJNS7_ILi64EEESA_SA_EEELi512ENS_10bfloat16_tEfNS_4arch4Sm90ELb0ELb1ELb0ELb1ELb1ELb1ELb0ELb0ELb0ELb1ELb0ELb0EEENS1_21CollectiveEpilogueFwdINS6_IJSA_NS7_ILi512EEESA_EEES9_SC_SE_Li256ELb1ELb1ELb0ELb0EEENS1_36VarlenDynamicPersistentTileSchedulerILi64ELi64ELi256ELi128ELb0ELb1ELb1ELb1ELb0ELb1EEEEEEEEEvNT_6ParamsE)
        /*0224*/ 	.word	0x00000068


	//----- nvinfo : EIATTR_MIN_STACK_SIZE
	.align		4
.L_110:
        /*0228*/ 	.byte	0x04, 0x12
        /*022a*/ 	.short	(.L_112 - .L_111)
	.align		4
.L_111:
        /*022c*/ 	.word	index@(_ZN7cutlass13device_kernelIN5flash11enable_sm90INS1_16FlashAttnFwdSm90INS1_25CollectiveMainloopFwdSm90ILi2EN4cute5tupleIJNS5_1CILi1EEES8_S8_EEENS6_IJNS7_ILi64EEESA_SA_EEELi512ENS_10bfloat16_tEfNS_4arch4Sm90ELb0ELb1ELb0ELb1ELb1ELb0ELb1ELb0ELb0ELb1ELb0ELb0EEENS1_21CollectiveEpilogueFwdINS6_IJSA_NS7_ILi512EEESA_EEES9_SC_SE_Li256ELb1ELb1ELb0ELb0EEENS1_36VarlenDynamicPersistentTileSchedulerILi64ELi64ELi256ELi128ELb0ELb1ELb1ELb1ELb0ELb1EEEEEEEEEvNT_6ParamsE)
        /*0230*/ 	.word	0x00000038


	//----- nvinfo : EIATTR_MIN_STACK_SIZE
	.align		4
.L_112:
        /*0234*/ 	.byte	0x04, 0x12
        /*0236*/ 	.short	(.L_114 - .L_113)
	.align		4
.L_113:
        /*0238*/ 	.word	index@(_ZN7cutlass13device_kernelIN5flash11enable_sm90INS1_16FlashAttnFwdSm90INS1_25CollectiveMainloopFwdSm90ILi2EN4cute5tupleIJNS5_1CILi1EEES8_S8_EEENS6_IJNS7_ILi64EEESA_SA_EEELi512ENS_10bfloat16_tEfNS_4arch4Sm90ELb0ELb1ELb0ELb1ELb1ELb1ELb1ELb0ELb0ELb1ELb0ELb0EEENS1_21CollectiveEpilogueFwdINS6_IJSA_NS7_ILi512EEESA_EEES9_SC_SE_Li256ELb1ELb1ELb0ELb0EEENS1_36VarlenDynamicPersistentTileSchedulerILi64ELi64ELi256ELi128ELb0ELb1ELb1ELb1ELb0ELb1EEEEEEEEEvNT_6ParamsE)
        /*023c*/ 	.word	0x00000070


	//----- nvinfo : EIATTR_MIN_STACK_SIZE
	.align		4
.L_114:
        /*0240*/ 	.byte	0x04, 0x12
        /*0242*/ 	.short	(.L_116 - .L_115)
	.align		4
.L_115:
        /*0244*/ 	.word	index@(_ZN7cutlass13device_kernelIN5flash11enable_sm90INS1_16FlashAttnFwdSm90INS1_25CollectiveMainloopFwdSm90ILi2EN4cute5tupleIJNS5_1CILi1EEES8_S8_EEENS6_IJNS7_ILi64EEESA_SA_EEELi512ENS_10bfloat16_tEfNS_4arch4Sm90ELb1ELb0ELb0ELb0ELb1ELb0ELb0ELb0ELb0ELb1ELb0ELb0EEENS1_21CollectiveEpilogueFwdINS6_IJSA_NS7_ILi512EEESA_EEES9_SC_SE_Li256ELb0ELb1ELb0ELb0EEENS1_30DynamicPersistentTileSchedulerILi256ELi128ELb0ELb1ELb1EEEEEEEEEvNT_6ParamsE)
        /*0248*/ 	.word	0x00000010


	//----- nvinfo : EIATTR_MIN_STACK_SIZE
	.align		4
.L_116:
        /*024c*/ 	.byte	0x04, 0x12
        /*024e*/ 	.short	(.L_118 - .L_117)
	.align		4
.L_117:
        /*0250*/ 	.word	index@(_ZN7cutlass13device_kernelIN5flash11enable_sm90INS1_16FlashAttnFwdSm90INS1_25CollectiveMainloopFwdSm90ILi2EN4cute5tupleIJNS5_1CILi1EEES8_S8_EEENS6_IJNS7_ILi64EEESA_SA_EEELi512ENS_10bfloat16_tEfNS_4arch4Sm90ELb1ELb0ELb0ELb0ELb1ELb0ELb1ELb0ELb0ELb1ELb0ELb0EEENS1_21CollectiveEpilogueFwdINS6_IJSA_NS7_ILi512EEESA_EEES9_SC_SE_Li256ELb0ELb1ELb0ELb0EEENS1_30DynamicPersistentTileSchedulerILi256ELi128ELb0ELb1ELb1EEEEEEEEEvNT_6ParamsE)
        /*0254*/ 	.word	0x00000018


	//----- nvinfo : EIATTR_MIN_STACK_SIZE
	.align		4
.L_118:
        /*0258*/ 	.byte	0x04, 0x12
        /*025a*/ 	.short	(.L_120 - .L_119)
	.align		4
.L_119:
        /*025c*/ 	.word	index@(_ZN7cutlass13device_kernelIN5flash11enable_sm90INS1_16FlashAttnFwdSm90INS1_25CollectiveMainloopFwdSm90ILi2EN4cute5tupleIJNS5_1CILi1EEES8_S8_EEENS6_IJNS7_ILi64EEESA_SA_EEELi512ENS_10bfloat16_tEfNS_4arch4Sm90ELb1ELb0ELb0ELb1ELb1ELb0ELb0ELb0ELb0ELb1ELb0ELb0EEENS1_21CollectiveEpilogueFwdINS6_IJSA_NS7_ILi512EEESA_EEES9_SC_SE_Li256ELb1ELb1ELb0ELb0EEENS1_36VarlenDynamicPersistentTileSchedulerILi64ELi64ELi256ELi128ELb0ELb1ELb1ELb1ELb1ELb1EEEEEEEEEvNT_6ParamsE)
        /*0260*/ 	.word	0x00000030


	//----- nvinfo : EIATTR_MIN_STACK_SIZE
	.align		4
.L_120:
        /*0264*/ 	.byte	0x04, 0x12
        /*0266*/ 	.short	(.L_122 - .L_121)
	.align		4
.L_121:
        /*0268*/ 	.word	index@(_ZN7cutlass13device_kernelIN5flash11enable_sm90INS1_16FlashAttnFwdSm90INS1_25CollectiveMainloopFwdSm90ILi2EN4cute5tupleIJNS5_1CILi1EEES8_S8_EEENS6_IJNS7_ILi64EEESA_SA_EEELi512ENS_10bfloat16_tEfNS_4arch4Sm90ELb1ELb0ELb0ELb1ELb1ELb1ELb0ELb0ELb0ELb1ELb0ELb0EEENS1_21CollectiveEpilogueFwdINS6_IJSA_NS7_ILi512EEESA_EEES9_SC_SE_Li256ELb1ELb1ELb0ELb0EEENS1_36VarlenDynamicPersistentTileSchedulerILi64ELi64ELi256ELi128ELb0ELb1ELb1ELb1ELb1ELb1EEEEEEEEEvNT_6ParamsE)
        /*026c*/ 	.word	0x00000060


	//----- nvinfo : EIATTR_MIN_STACK_SIZE
	.align		4
.L_122:
        /*0270*/ 	.byte	0x04, 0x12
        /*0272*/ 	.short	(.L_124 - .L_123)
	.align		4
.L_123:
        /*0274*/ 	.word	index@(_ZN7cutlass13device_kernelIN5flash11enable_sm90INS1_16FlashAttnFwdSm90INS1_25CollectiveMainloopFwdSm90ILi2EN4cute5tupleIJNS5_1CILi1EEES8_S8_EEENS6_IJNS7_ILi64EEESA_SA_EEELi512ENS_10bfloat16_tEfNS_4arch4Sm90ELb1ELb0ELb0ELb1ELb1ELb0ELb1ELb0ELb0ELb1ELb0ELb0EEENS1_21CollectiveEpilogueFwdINS6_IJSA_NS7_ILi512EEESA_EEES9_SC_SE_Li256ELb1ELb1ELb0ELb0EEENS1_36VarlenDynamicPersistentTileSchedulerILi64ELi64ELi256ELi128ELb0ELb1ELb1ELb1ELb1ELb1EEEEEEEEEvNT_6ParamsE)
        /*0278*/ 	.word	0x00000028


	//----- nvinfo : EIATTR_MIN_STACK_SIZE
	.align		4
.L_124:
        /*027c*/ 	.byte	0x04, 0x12
        /*027e*/ 	.short	(.L_126 - .L_125)
	.align		4
.L_125:
        /*0280*/ 	.word	index@(_ZN7cutlass13device_kernelIN5flash11enable_sm90INS1_16FlashAttnFwdSm90INS1_25CollectiveMainloopFwdSm90ILi2EN4cute5tupleIJNS5_1CILi1EEES8_S8_EEENS6_IJNS7_ILi64EEESA_SA_EEELi512ENS_10bfloat16_tEfNS_4arch4Sm90ELb1ELb0ELb0ELb1ELb1ELb1ELb1ELb0ELb0ELb1ELb0ELb0EEENS1_21CollectiveEpilogueFwdINS6_IJSA_NS7_ILi512EEESA_EEES9_SC_SE_Li256ELb1ELb1ELb0ELb0EEENS1_36VarlenDynamicPersistentTileSchedulerILi64ELi64ELi256ELi128ELb0ELb1ELb1ELb1ELb1ELb1EEEEEEEEEvNT_6ParamsE)
        /*0284*/ 	.word	0x00000078
.L_126:


//--------------------- .nv.compat                --------------------------
	.section	.nv.compat,"",@"SHT_CUDA_COMPAT_INFO"
	.align	4
        /*0000*/ 	.byte	0x02, 0x09, 0x01, 0x00, 0x02, 0x02, 0x04, 0x00, 0x02, 0x05, 0x05, 0x00, 0x03, 0x07, 0x01, 0x01
        /*0010*/ 	.byte	0x02, 0x03, 0x01, 0x00, 0x02, 0x06, 0x01, 0x00, 0x04, 0x0b, 0x08, 0x00, 0x00, 0x00, 0x00, 0x00
        /*0020*/ 	.byte	0x00, 0x00, 0x00, 0x00


//--------------------- .nv.info._ZN7cutlass13device_kernelIN5flash11enable_sm90INS1_16FlashAttnFwdSm90INS1_25CollectiveMainloopFwdSm90ILi2EN4cute5tupleIJNS5_1CILi1EEES8_S8_EEENS6_IJNS7_ILi64EEESA_SA_EEELi512ENS_10bfloat16_tEfNS_4arch4Sm90ELb0ELb0ELb0ELb0ELb1ELb0ELb0ELb0ELb0ELb1ELb0ELb0EEENS1_21CollectiveEpilogueFwdINS6_IJSA_NS7_ILi512EEESA_EEES9_SC_SE_Li256ELb0ELb1ELb0ELb0EEENS1_29StaticPersistentTileSchedulerILb0EEEEEEEEEvNT_6ParamsE --------------------------
	.section	.nv.info._ZN7cutlass13device_kernelIN5flash11enable_sm90INS1_16FlashAttnFwdSm90INS1_25CollectiveMainloopFwdSm90ILi2EN4cute5tupleIJNS5_1CILi1EEES8_S8_EEENS6_IJNS7_ILi64EEESA_SA_EEELi512ENS_10bfloat16_tEfNS_4arch4Sm90ELb0ELb0ELb0ELb0ELb1ELb0ELb0ELb0ELb0ELb1ELb0ELb0EEENS1_21CollectiveEpilogueFwdINS6_IJSA_NS7_ILi512EEESA_EEES9_SC_SE_Li256ELb0ELb1ELb0ELb0EEENS1_29StaticPersistentTileSchedulerILb0EEEEEEEEEvNT_6ParamsE,"",@"SHT_CUDA_INFO"
	.sectionflags	@""
	.align	4


	//----- nvinfo : EIATTR_CUDA_API_VERSION
	.align		4
        /*0000*/ 	.byte	0x04, 0x37
        /*0002*/ 	.short	(.L_128 - .L_127)
.L_127:
        /*0004*/ 	.word	0x00000082


	//----- nvinfo : EIATTR_KPARAM_INFO
	.align		4
.L_128:
        /*0008*/ 	.byte	0x04, 0x17
        /*000a*/ 	.short	(.L_130 - .L_129)
.L_129:
        /*000c*/ 	.word	0x00000000
        /*0010*/ 	.short	0x0000
        /*0012*/ 	.short	0x0070
        /*0014*/ 	.byte	0x00, 0xf0, 0x01, 0x28


	//----- nvinfo : EIATTR_SPARSE_MMA_MASK
	.align		4
.L_130:
        /*0018*/ 	.byte	0x03, 0x50
        /*001a*/ 	.short	0x0000


	//----- nvinfo : EIATTR_MAXREG_COUNT
	.align		4
        /*001c*/ 	.byte	0x03, 0x1b
        /*001e*/ 	.short	0x00a8


	//----- nvinfo : EIATTR_NUM_BARRIERS
	.align		4
        /*0020*/ 	.byte	0x02, 0x4c
        /*0022*/ 	.byte	0x10
	.zero		1


	//----- nvinfo : EIATTR_EXTERNS
	.align		4
        /*0024*/ 	.byte	0x04, 0x0f
        /*0026*/ 	.short	(.L_132 - .L_131)


	//   ....[0]....
	.align		4
.L_131:
        /*0028*/ 	.word	index@(__assertfail)


	//----- nvinfo : EIATTR_ANNOTATIONS
	.align		4
.L_132:
        /*002c*/ 	.byte	0x04, 0x55
        /*002e*/ 	.short	(.L_134 - .L_133)


	//   ....[0]....
.L_133:
        /*0030*/ 	.word	0x00000001
        /*0034*/ 	.byte	0x00, 0x88, 0x00, 0x00, 0x01, 0x00, 0x00, 0x00, 0x30, 0x88, 0x00, 0x00, 0x01, 0x00, 0x00, 0x00
        /* <DEDUP_REMOVED lines=12> */
        /*0104*/ 	.byte	0x40, 0xbf, 0x00, 0x00


	//----- nvinfo : EIATTR_MERCURY_ISA_VERSION
	.align		4
.L_134:
        /*0108*/ 	.byte	0x03, 0x5f
        /*010a*/ 	.short	0x0101


	//----- nvinfo : EIATTR_INT_WARP_WIDE_INSTR_OFFSETS
	.align		4
        /*010c*/ 	.byte	0x04, 0x31
        /*010e*/ 	.short	(.L_136 - .L_135)


	//   ....[0]....
.L_135:
        /*0110*/ 	.word	0x000000c0


	//   ....[1]....
        /*0114*/ 	.word	0x000000d0


	//   ....[2]....
        /*0118*/ 	.word	0x00000170


	//----- nvinfo : EIATTR_COOP_GROUP_MASK_REGIDS
	.align		4
.L_136:
        /*011c*/ 	.byte	0x04, 0x29
        /*011e*/ 	.short	(.L_138 - .L_137)


	//   ....[0]....
.L_137:
        /*0120*/ 	.word	0xffffffff


	//   ....[1]....
        /*0124*/ 	.word	0xffffffff


	//   ....[2]....
        /*0128*/ 	.word	0xffffffff


	//   ....[3]....
        /*012c*/ 	.word	0xffffffff


	//   ....[4]....
        /*0130*/ 	.word	0xffffffff


	//   ....[5]....
        /*0134*/ 	.word	0xffffffff


	//   ....[6]....
        /*0138*/ 	.word	0xffffffff


	//   ....[7]....
        /*013c*/ 	.word	0xffffffff


	//   ....[8]....
        /*0140*/ 	.word	0xffffffff


	//   ....[9]....
        /*0144*/ 	.word	0xffffffff


	//   ....[10]....
        /*0148*/ 	.word	0xffffffff


	//   ....[11]....
        /*014c*/ 	.word	0xffffffff


	//   ....[12]....
        /*0150*/ 	.word	0xffffffff


	//   ....[13]....
        /*0154*/ 	.word	0xffffffff


	//   ....[14]....
        /*0158*/ 	.word	0xffffffff


	//   ....[15]....
        /*015c*/ 	.word	0xffffffff


	//   ....[16]....
        /*0160*/ 	.word	0xffffffff


	//   ....[17]....
        /*0164*/ 	.word	0xffffffff


	//   ....[18]....
        /*0168*/ 	.word	0xffffffff


	//   ....[19]....
        /*016c*/ 	.word	0xffffffff


	//   ....[20]....
        /*0170*/ 	.word	0xffffffff


	//   ....[21]....
        /*0174*/ 	.word	0xffffffff


	//   ....[22]....
        /*0178*/ 	.word	0xffffffff


	//   ....[23]....
        /*017c*/ 	.word	0xffffffff


	//   ....[24]....
        /*0180*/ 	.word	0xffffffff


	//   ....[25]....
        /*0184*/ 	.word	0xffffffff


	//   ....[26]....
        /*0188*/ 	.word	0xffffffff


	//   ....[27]....
        /*018c*/ 	.word	0xffffffff


	//   ....[28]....
        /*0190*/ 	.word	0xffffffff


	//   ....[29]....
        /*0194*/ 	.word	0xffffffff


	//   ....[30]....
        /*0198*/ 	.word	0xffffffff


	//   ....[31]....
        /*019c*/ 	.word	0xffffffff


	//   ....[32]....
        /*01a0*/ 	.word	0xffffffff


	//   ....[33]....
        /*01a4*/ 	.word	0xffffffff


	//   ....[34]....
        /*01a8*/ 	.word	0xffffffff


	//   ....[35]....
        /*01ac*/ 	.word	0xffffffff


	//   ....[36]....
        /*01b0*/ 	.word	0xffffffff


	//   ....[37]....
        /*01b4*/ 	.word	0xffffffff


	//   ....[38]....
        /*01b8*/ 	.word	0xffffffff


	//   ....[39]....
        /*01bc*/ 	.word	0xffffffff


	//   ....[40]....
        /*01c0*/ 	.word	0xffffffff


	//   ....[41]....
        /*01c4*/ 	.word	0xffffffff


	//   ....[42]....
        /*01c8*/ 	.word	0xffffffff


	//   ....[43]....
        /*01cc*/ 	.word	0xffffffff


	//   ....[44]....
        /*01d0*/ 	.word	0xffffffff


	//   ....[45]....
        /*01d4*/ 	.word	0xffffffff


	//   ....[46]....
        /*01d8*/ 	.word	0xffffffff


	//   ....[47]....
        /*01dc*/ 	.word	0xffffffff


	//   ....[48]....
        /*01e0*/ 	.word	0xffffffff


	//   ....[49]....
        /*01e4*/ 	.word	0xffffffff


	//   ....[50]....
        /*01e8*/ 	.word	0xffffffff


	//   ....[51]....
        /*01ec*/ 	.word	0xffffffff


	//   ....[52]....
        /*01f0*/ 	.word	0xffffffff


	//   ....[53]....
        /*01f4*/ 	.word	0xffffffff


	//   ....[54]....
        /*01f8*/ 	.word	0xffffffff


	//   ....[55]....
        /*01fc*/ 	.word	0xffffffff


	//   ....[56]....
        /*0200*/ 	.word	0xffffffff


	//   ....[57]....
        /*0204*/ 	.word	0xffffffff


	//   ....[58]....
        /*0208*/ 	.word	0xffffffff


	//   ....[59]....
        /*020c*/ 	.word	0xffffffff


	//   ....[60]....
        /*0210*/ 	.word	0xffffffff


	//   ....[61]....
        /*0214*/ 	.word	0xffffffff


	//   ....[62]....
        /*0218*/ 	.word	0xffffffff


	//   ....[63]....
        /*021c*/ 	.word	0xffffffff


	//   ....[64]....
        /*0220*/ 	.word	0xffffffff


	//   ....[65]....
        /*0224*/ 	.word	0xffffffff


	//   ....[66]....
        /*0228*/ 	.word	0xffffffff


	//   ....[67]....
        /*022c*/ 	.word	0xffffffff


	//   ....[68]....
        /*0230*/ 	.word	0xffffffff


	//   ....[69]....
        /*0234*/ 	.word	0xffffffff


	//   ....[70]....
        /*0238*/ 	.word	0xffffffff


	//   ....[71]....
        /*023c*/ 	.word	0xffffffff


	//   ....[72]....
        /*0240*/ 	.word	0x0500000f


	//   ....[73]....
        /*0244*/ 	.word	0x0500000f


	//   ....[74]....
        /*0248*/ 	.word	0x0500000f


	//   ....[75]....
        /*024c*/ 	.word	0x0500000f


	//   ....[76]....
        /*0250*/ 	.word	0x0500000f


	//   ....[77]....
        /*0254*/ 	.word	0x0500000f


	//   ....[78]....
        /*0258*/ 	.word	0x0500000f


	//   ....[79]....
        /*025c*/ 	.word	0x0500000f


	//   ....[80]....
        /*0260*/ 	.word	0x0500000f


	//   ....[81]....
        /*0264*/ 	.word	0x0500000f


	//   ....[82]....
        /*0268*/ 	.word	0x0500000f


	//   ....[83]....
        /*026c*/ 	.word	0x0500000f


	//   ....[84]....
        /*0270*/ 	.word	0x0500000f


	//   ....[85]....
        /*0274*/ 	.word	0x0500000f


	//   ....[86]....
        /*0278*/ 	.word	0x0500000f


	//   ....[87]....
        /*027c*/ 	.word	0x0500000f


	//   ....[88]....
        /*0280*/ 	.word	0x0500000f


	//   ....[89]....
        /*0284*/ 	.word	0x0500000f


	//   ....[90]....
        /*0288*/ 	.word	0x0500000f


	//   ....[91]....
        /*028c*/ 	.word	0x0500000f


	//   ....[92]....
        /*0290*/ 	.word	0x0500000f


	//   ....[93]....
        /*0294*/ 	.word	0x0500000f


	//   ....[94]....
        /*0298*/ 	.word	0x0500000f


	//   ....[95]....
        /*029c*/ 	.word	0x0500000f


	//   ....[96]....
        /*02a0*/ 	.word	0x0500000f


	//   ....[97]....
        /*02a4*/ 	.word	0x0500000f


	//   ....[98]....
        /*02a8*/ 	.word	0x0500000f


	//   ....[99]....
        /*02ac*/ 	.word	0x0500000f


	//   ....[100]....
        /*02b0*/ 	.word	0x0500000f


	//   ....[101]....
        /*02b4*/ 	.word	0x0500000f


	//   ....[102]....
        /*02b8*/ 	.word	0x0500000f


	//   ....[103]....
        /*02bc*/ 	.word	0x0500000f


	//   ....[104]....
        /*02c0*/ 	.word	0x0500000f


	//   ....[105]....
        /*02c4*/ 	.word	0x0500000f


	//   ....[106]....
        /*02c8*/ 	.word	0x0500000f


	//   ....[107]....
        /*02cc*/ 	.word	0x0500000f


	//   ....[108]....
        /*02d0*/ 	.word	0x0500000f


	//   ....[109]....
        /*02d4*/ 	.word	0x0500000f


	//   ....[110]....
        /*02d8*/ 	.word	0x0500000f


	//   ....[111]....
        /*02dc*/ 	.word	0x0500000f


	//   ....[112]....
        /*02e0*/ 	.word	0x0500000f


	//   ....[113]....
        /*02e4*/ 	.word	0x0500000f


	//----- nvinfo : EIATTR_COOP_GROUP_INSTR_OFFSETS
	.align		4
.L_138:
        /*02e8*/ 	.byte	0x04, 0x28
        /*02ea*/ 	.short	(.L_140 - .L_139)


	//   ....[0]....
.L_139:
        /*02ec*/ 	.word	0x00000070


	//   ....[1]....
        /*02f0*/ 	.word	0x000000b0


	//   ....[2]....
        /*02f4*/ 	.word	0x00000290


	//   ....[3]....
        /*02f8*/ 	.word	0x000003f0


	//   ....[4]....
        /*02fc*/ 	.word	0x00000510


	//   ....[5]....
        /*0300*/ 	.word	0x00000670


	//   ....[6]....
        /*0304*/ 	.word	0x000010e0


	//   ....[7]....
        /*0308*/ 	.word	0x000029b0


	//   ....[8]....
        /*030c*/ 	.word	0x000033b0


	//   ....[9]....
        /*0310*/ 	.word	0x00003420


	//   ....[10]....
        /*0314*/ 	.word	0x00003600


	//   ....[11]....
        /*0318*/ 	.word	0x000036e0


	//   ....[12]....
        /*031c*/ 	.word	0x00003f50


	//   ....[13]....
        /*0320*/ 	.word	0x00004470


	//   ....[14]....
        /*0324*/ 	.word	0x000044a0


	//   ....[15]....
        /*0328*/ 	.word	0x000046e0


	//   ....[16]....
        /*032c*/ 	.word	0x00004880


	//   ....[17]....
        /*0330*/ 	.word	0x00005890


	//   ....[18]....
        /*0334*/ 	.word	0x00005940


	//   ....[19]....
        /*0338*/ 	.word	0x00005980


	//   ....[20]....
        /*033c*/ 	.word	0x00005a10


	//   ....[21]....
        /*0340*/ 	.word	0x00005a40


	//   ....[22]....
        /*0344*/ 	.word	0x00006470


	//   ....[23]....
        /*0348*/ 	.word	0x00007770


	//   ....[24]....
        /*034c*/ 	.word	0x000077a0


	//   ....[25]....
        /*0350*/ 	.word	0x000077d0


	//   ....[26]....
        /*0354*/ 	.word	0x000077e0


	//   ....[27]....
        /*0358*/ 	.word	0x00007e00


	//   ....[28]....
        /*035c*/ 	.word	0x00007e20


	//   ....[29]....
        /*0360*/ 	.word	0x00008070


	//   ....[30]....
        /*0364*/ 	.word	0x000080a0


	//   ....[31]....
        /*0368*/ 	.word	0x00009ad0


	//   ....[32]....
        /*036c*/ 	.word	0x00009b00


	//   ....[33]....
        /*0370*/ 	.word	0x00009b20


	//   ....[34]....
        /*0374*/ 	.word	0x00009b60


	//   ....[35]....
        /*0378*/ 	.word	0x00009bd0


	//   ....[36]....
        /*037c*/ 	.word	0x00009bf0


	//   ....[37]....
        /*0380*/ 	.word	0x00009c10


	//   ....[38]....
        /*0384*/ 	.word	0x00009c30


	//   ....[39]....
        /*0388*/ 	.word	0x0000a260


	//   ....[40]....
        /*038c*/ 	.word	0x0000a280


	//   ....[41]....
        /*0390*/ 	.word	0x0000a2b0


	//   ....[42]....
        /*0394*/ 	.word	0x0000a2f0


	//   ....[43]....
        /*0398*/ 	.word	0x0000a340


	//   ....[44]....
        /*039c*/ 	.word	0x0000a360


	//   ....[45]....
        /*03a0*/ 	.word	0x0000a390


	//   ....[46]....
        /*03a4*/ 	.word	0x0000a3b0


	//   ....[47]....
        /*03a8*/ 	.word	0x0000a880


	//   ....[48]....
        /*03ac*/ 	.word	0x0000a8b0


	//   ....[49]....
        /*03b0*/ 	.word	0x0000a990


	//   ....[50]....
        /*03b4*/ 	.word	0x0000a9d0


	//   ....[51]....
        /*03b8*/ 	.word	0x0000aa70


	//   ....[52]....
        /*03bc*/ 	.word	0x0000aaa0


	//   ....[53]....
        /*03c0*/ 	.word	0x0000adb0


	//   ....[54]....
        /*03c4*/ 	.word	0x0000ae20


	//   ....[55]....
        /*03c8*/ 	.word	0x0000b4d0


	//   ....[56]....
        /*03cc*/ 	.word	0x0000b4f0


	//   ....[57]....
        /*03d0*/ 	.word	0x0000b500


	//   ....[58]....
        /*03d4*/ 	.word	0x0000b510


	//   ....[59]....
        /*03d8*/ 	.word	0x0000b530


	//   ....[60]....
        /*03dc*/ 	.word	0x0000b590


	//   ....[61]....
        /*03e0*/ 	.word	0x0000b5a0


	//   ....[62]....
        /*03e4*/ 	.word	0x0000b5b0


	//   ....[63]....
        /*03e8*/ 	.word	0x0000b910


	//   ....[64]....
        /*03ec*/ 	.word	0x0000b940


	//   ....[65]....
        /*03f0*/ 	.word	0x0000b990


	//   ....[66]....
        /*03f4*/ 	.word	0x0000b9b0


	//   ....[67]....
        /*03f8*/ 	.word	0x0000ba40


	//   ....[68]....
        /*03fc*/ 	.word	0x0000ba60


	//   ....[69]....
        /*0400*/ 	.word	0x0000ba80


	//   ....[70]....
        /*0404*/ 	.word	0x0000baa0


	//   ....[71]....
        /*0408*/ 	.word	0x0000c040


	//   ....[72]....
        /*040c*/ 	.word	0x0000c5d0


	//   ....[73]....
        /*0410*/ 	.word	0x0000c6c0


	//   ....[74]....
        /*0414*/ 	.word	0x0000c760


	//   ....[75]....
        /*0418*/ 	.word	0x0000c7d0


	//   ....[76]....
        /*041c*/ 	.word	0x0000c8b0


	//   ....[77]....
        /*0420*/ 	.word	0x0000c920


	//   ....[78]....
        /*0424*/ 	.word	0x0000c9f0


	//   ....[79]....
        /*0428*/ 	.word	0x0000ca60


	//   ....[80]....
        /*042c*/ 	.word	0x0000cb20


	//   ....[81]....
        /*0430*/ 	.word	0x0000cbd0


	//   ....[82]....
        /*0434*/ 	.word	0x0000cc20


	//   ....[83]....
        /*0438*/ 	.word	0x0000cca0


	//   ....[84]....
        /*043c*/ 	.word	0x0000cd40


	//   ....[85]....
        /*0440*/ 	.word	0x0000cda0


	//   ....[86]....
        /*0444*/ 	.word	0x0000ce60


	//   ....[87]....
        /*0448*/ 	.word	0x0000cec0


	//   ....[88]....
        /*044c*/ 	.word	0x0000cf60


	//   ....[89]....
        /*0450*/ 	.word	0x0000d0a0


	//   ....[90]....
        /*0454*/ 	.word	0x0000d170


	//   ....[91]....
        /*0458*/ 	.word	0x0000d300


	//   ....[92]....
        /*045c*/ 	.word	0x0000d440


	//   ....[93]....
        /*0460*/ 	.word	0x0000d550


	//   ....[94]....
        /*0464*/ 	.word	0x0000d690


	//   ....[95]....
        /*0468*/ 	.word	0x0000d7a0


	//   ....[96]....
        /*046c*/ 	.word	0x0000d870


	//   ....[97]....
        /*0470*/ 	.word	0x0000d950


	//   ....[98]....
        /*0474*/ 	.word	0x0000d9f0


	//   ....[99]....
        /*0478*/ 	.word	0x0000da50


	//   ....[100]....
        /*047c*/ 	.word	0x0000daf0


	//   ....[101]....
        /*0480*/ 	.word	0x0000db50


	//   ....[102]....
        /*0484*/ 	.word	0x0000dc00


	//   ....[103]....
        /*0488*/ 	.word	0x0000dc60


	//   ....[104]....
        /*048c*/ 	.word	0x0000dd10


	//   ....[105]....
        /*0490*/ 	.word	0x0000ddf0


	//   ....[106]....
        /*0494*/ 	.word	0x0000dec0


	//   ....[107]....
        /*0498*/ 	.word	0x0000df90


	//   ....[108]....
        /*049c*/ 	.word	0x0000e0a0


	//   ....[109]....
        /*04a0*/ 	.word	0x0000e1b0


	//   ....[110]....
        /*04a4*/ 	.word	0x0000e290


	//   ....[111]....
        /*04a8*/ 	.word	0x0000e390


	//   ....[112]....
        /*04ac*/ 	.word	0x0000e460


	//   ....[113]....
        /*04b0*/ 	.word	0x0000e570


	//----- nvinfo : EIATTR_REG_RECONFIG
	.align		4
.L_140:
        /*04b4*/ 	.byte	0x01, 0x54
	.zero		2


	//----- nvinfo : EIATTR_SYSCALL_OFFSETS
	.align		4
        /*04b8*/ 	.byte	0x04, 0x46
        /*04ba*/ 	.short	(.L_142 - .L_141)


	//   ....[0]....
.L_141:
        /*04bc*/ 	.word	0x00002b70


	//   ....[1]....
        /*04c0*/ 	.word	0x00009380


	//   ....[2]....
        /*04c4*/ 	.word	0x000094c0


	//   ....[3]....
        /*04c8*/ 	.word	0x000095b0


	//   ....[4]....
        /*04cc*/ 	.word	0x00009f60


	//----- nvinfo : EIATTR_MBARRIER_INSTR_OFFSETS
	.align		4
.L_142:
        /*04d0*/ 	.byte	0x04, 0x39
        /*04d2*/ 	.short	(.L_144 - .L_143)


	//   ....[0]....
.L_143:
        /*04d4*/ 	.word	0x00000180
        /*04d8*/ 	.word	0x000000ff
        /*04dc*/ 	.word	0x00028c00
        /*04e0*/ 	.short	0x0100
        /*04e2*/ 	.byte	0x08
	.zero		1


	//   ....[1]....
        /*04e4*/ 	.word	0x00000190
        /*04e8*/ 	.word	0x000000ff
        /*04ec*/ 	.word	0x00028c20
        /*04f0*/ 	.short	0x0100
        /*04f2*/ 	.byte	0x08
	.zero		1


	//   ....[2]....
        /*04f4*/ 	.word	0x00000240
        /*04f8*/ 	.word	0x000000ff
        /*04fc*/ 	.word	0x00028c30
        /*0500*/ 	.short	0x0100
        /*0502*/ 	.byte	0x06
	.zero		1


	//   ....[3]....
        /*0504*/ 	.word	0x00000250
        /*0508*/ 	.word	0x000000ff
        /*050c*/ 	.word	0x00028c40
        /*0510*/ 	.short	0x0100
        /*0512*/ 	.byte	0x06
	.zero		1


	//   ....[4]....
        /*0514*/ 	.word	0x00000260
        /*0518*/ 	.word	0x000000ff
        /*051c*/ 	.word	0x00028c38
        /*0520*/ 	.short	0x0100
        /*0522*/ 	.byte	0x06
	.zero		1


	//   ....[5]....
        /*0524*/ 	.word	0x00000270
        /*0528*/ 	.word	0x000000ff
        /*052c*/ 	.word	0x00028c48
        /*0530*/ 	.short	0x0100
        /*0532*/ 	.byte	0x06
	.zero		1


	//   ....[6]....
        /*0534*/ 	.word	0x000003a0
        /*0538*/ 	.word	0x000000ff
        /*053c*/ 	.word	0x00028c50
        /*0540*/ 	.short	0x0100
        /*0542*/ 	.byte	0x08
	.zero		1


	//   ....[7]....
        /*0544*/ 	.word	0x000003b0
        /*0548*/ 	.word	0x000000ff
        /*054c*/ 	.word	0x00028c60
        /*0550*/ 	.short	0x0100
        /*0552*/ 	.byte	0x08
	.zero		1


	//   ....[8]....
        /*0554*/ 	.word	0x000003c0
        /*0558*/ 	.word	0x000000ff
        /*055c*/ 	.word	0x00028c58
        /*0560*/ 	.short	0x0100
        /*0562*/ 	.byte	0x08
	.zero		1


	//   ....[9]....
        /*0564*/ 	.word	0x000003d0
        /*0568*/ 	.word	0x000000ff
        /*056c*/ 	.word	0x00028c68
        /*0570*/ 	.short	0x0100
        /*0572*/ 	.byte	0x08
	.zero		1


	//   ....[10]....
        /*0574*/ 	.word	0x000004c0
        /*0578*/ 	.word	0x000000ff
        /*057c*/ 	.word	0x00028c70
        /*0580*/ 	.short	0x0100
        /*0582*/ 	.byte	0x06
	.zero		1


	//   ....[11]....
        /*0584*/ 	.word	0x000004d0
        /*0588*/ 	.word	0x000000ff
        /*058c*/ 	.word	0x00028c80
        /*0590*/ 	.short	0x0100
        /*0592*/ 	.byte	0x06
	.zero		1


	//   ....[12]....
        /*0594*/ 	.word	0x000004e0
        /*0598*/ 	.word	0x000000ff
        /*059c*/ 	.word	0x00028c78
        /*05a0*/ 	.short	0x0100
        /*05a2*/ 	.byte	0x06
	.zero		1


	//   ....[13]....
        /*05a4*/ 	.word	0x000004f0
        /*05a8*/ 	.word	0x000000ff
        /*05ac*/ 	.word	0x00028c88
        /*05b0*/ 	.short	0x0100
        /*05b2*/ 	.byte	0x06
	.zero		1


	//   ....[14]....
        /*05b4*/ 	.word	0x00000620
        /*05b8*/ 	.word	0x000000ff
        /*05bc*/ 	.word	0x00028c90
        /*05c0*/ 	.short	0x0100
        /*05c2*/ 	.byte	0x08
	.zero		1


	//   ....[15]....
        /*05c4*/ 	.word	0x00000630
        /*05c8*/ 	.word	0x000000ff
        /*05cc*/ 	.word	0x00028ca0
        /*05d0*/ 	.short	0x0100
        /*05d2*/ 	.byte	0x08
	.zero		1


	//   ....[16]....
        /*05d4*/ 	.word	0x00000640
        /*05d8*/ 	.word	0x000000ff
        /*05dc*/ 	.word	0x00028c98
        /*05e0*/ 	.short	0x0100
        /*05e2*/ 	.byte	0x08
	.zero		1


	//   ....[17]....
        /*05e4*/ 	.word	0x00000650
        /*05e8*/ 	.word	0x000000ff
        /*05ec*/ 	.word	0x00028ca8
        /*05f0*/ 	.short	0x0100
        /*05f2*/ 	.byte	0x08
	.zero		1


	//   ....[18]....
        /*05f4*/ 	.word	0x00000790
        /*05f8*/ 	.word	0x000000ff
        /*05fc*/ 	.word	0x00028cb0
        /*0600*/ 	.short	0x0100
        /*0602*/ 	.byte	0x08
	.zero		1


	//   ....[19]....
        /*0604*/ 	.word	0x000007a0
        /*0608*/ 	.word	0x000000ff
        /*060c*/ 	.word	0x00028cc0
        /*0610*/ 	.short	0x0100
        /*0612*/ 	.byte	0x08
	.zero		1


	//   ....[20]....
        /*0614*/ 	.word	0x000007b0
        /*0618*/ 	.word	0x000000ff
        /*061c*/ 	.word	0x00028cb8
        /*0620*/ 	.short	0x0100
        /*0622*/ 	.byte	0x08
	.zero		1


	//   ....[21]....
        /*0624*/ 	.word	0x000007c0
        /*0628*/ 	.word	0x000000ff
        /*062c*/ 	.word	0x00028cc8
        /*0630*/ 	.short	0x0100
        /*0632*/ 	.byte	0x08
	.zero		1


	//   ....[22]....
        /*0634*/ 	.word	0x000011f0
        /*0638*/ 	.word	0x000000ff
        /*063c*/ 	.word	0x00028c50
        /*0640*/ 	.short	0x010a
        /*0642*/ 	.byte	0x10
	.zero		1


	//   ....[23]....
        /*0644*/ 	.word	0x000014d0
        /*0648*/ 	.word	0x000000ff
        /*064c*/ 	.word	0x00000000
        /*0650*/ 	.short	0x0101
        /*0652*/ 	.byte	0x06
	.zero		1


	//   ....[24]....
        /*0654*/ 	.word	0x00001e10
        /*0658*/ 	.word	0x000000ff
        /*065c*/ 	.word	0x00028c50
        /*0660*/ 	.short	0x010a
        /*0662*/ 	.byte	0x06
	.zero		1


	//   ....[25]....
        /*0664*/ 	.word	0x00001e50
        /*0668*/ 	.word	0x000000ff
        /*066c*/ 	.word	0x00028c50
        /*0670*/ 	.short	0x010a
        /*0672*/ 	.byte	0x06
	.zero		1


	//   ....[26]....
        /*0674*/ 	.word	0x000020b0
        /*0678*/ 	.word	0x000000ff
        /*067c*/ 	.word	0x00000000
        /*0680*/ 	.short	0x0101
        /*0682*/ 	.byte	0x06
	.zero		1


	//   ....[27]....
        /*0684*/ 	.word	0x00002bf0
        /*0688*/ 	.word	0x000000ff
        /*068c*/ 	.word	0x00028c00
        /*0690*/ 	.short	0x010a
        /*0692*/ 	.byte	0x2a
	.zero		1


	//   ....[28]....
        /*0694*/ 	.word	0x00002c70
        /*0698*/ 	.word	0x00000007
        /*069c*/ 	.word	0x00028c30
        /*06a0*/ 	.short	0x010a
        /*06a2*/ 	.byte	0x3f
	.zero		1


	//   ....[29]....
        /*06a4*/ 	.word	0x00002cb0
        /*06a8*/ 	.word	0x00000007
        /*06ac*/ 	.word	0x00028c30
        /*06b0*/ 	.short	0x010a
        /*06b2*/ 	.byte	0x3f
	.zero		1


	//   ....[30]....
        /*06b4*/ 	.word	0x00003080
        /*06b8*/ 	.word	0x000000ff
        /*06bc*/ 	.word	0x00000000
        /*06c0*/ 	.short	0x0101
        /*06c2*/ 	.byte	0x06
	.zero		1


	//   ....[31]....
        /*06c4*/ 	.word	0x00003d00
        /*06c8*/ 	.word	0x00000007
        /*06cc*/ 	.word	0x00028c50
        /*06d0*/ 	.short	0x010a
        /*06d2*/ 	.byte	0x3f
	.zero		1


	//   ....[32]....
        /*06d4*/ 	.word	0x00003d50
        /*06d8*/ 	.word	0x00000007
        /*06dc*/ 	.word	0x00028c50
        /*06e0*/ 	.short	0x010a
        /*06e2*/ 	.byte	0x3f
	.zero		1


	//   ....[33]....
        /*06e4*/ 	.word	0x00003fe0
        /*06e8*/ 	.word	0x000000ff
        /*06ec*/ 	.word	0x00000000
        /*06f0*/ 	.short	0x0101
        /*06f2*/ 	.byte	0x06
	.zero		1


	//   ....[34]....
        /*06f4*/ 	.word	0x00004120
        /*06f8*/ 	.word	0x000000ff
        /*06fc*/ 	.word	0x00028c30
        /*0700*/ 	.short	0x010a
        /*0702*/ 	.byte	0x15
	.zero		1


	//   ....[35]....
        /*0704*/ 	.word	0x00004160
        /*0708*/ 	.word	0x000000ff
        /*070c*/ 	.word	0x00028c30
        /*0710*/ 	.short	0x010a
        /*0712*/ 	.byte	0x15
	.zero		1


	//   ....[36]....
        /*0714*/ 	.word	0x000043a0
        /*0718*/ 	.word	0x000000ff
        /*071c*/ 	.word	0x00000000
        /*0720*/ 	.short	0x0101
        /*0722*/ 	.byte	0x06
	.zero		1


	//   ....[37]....
        /*0724*/ 	.word	0x00005650
        /*0728*/ 	.word	0x000000ff
        /*072c*/ 	.word	0x00028c50
        /*0730*/ 	.short	0x010a
        /*0732*/ 	.byte	0x15
	.zero		1


	//   ....[38]....
        /*0734*/ 	.word	0x00005690
        /*0738*/ 	.word	0x000000ff
        /*073c*/ 	.word	0x00028c50
        /*0740*/ 	.short	0x010a
        /*0742*/ 	.byte	0x15
	.zero		1


	//   ....[39]....
        /*0744*/ 	.word	0x00005920
        /*0748*/ 	.word	0x000000ff
        /*074c*/ 	.word	0x00000000
        /*0750*/ 	.short	0x0101
        /*0752*/ 	.byte	0x15
	.zero		1


	//   ....[40]....
        /*0754*/ 	.word	0x00007e30
        /*0758*/ 	.word	0x000000ff
        /*075c*/ 	.word	0x00000000
        /*0760*/ 	.short	0x0101
        /*0762*/ 	.byte	0x04
	.zero		1


	//   ....[41]....
        /*0764*/ 	.word	0x000098d0
        /*0768*/ 	.word	0x00000013
        /*076c*/ 	.word	0x00028c40
        /*0770*/ 	.short	0x010a
        /*0772*/ 	.byte	0x3f
	.zero		1


	//   ....[42]....
        /*0774*/ 	.word	0x00009d40
        /*0778*/ 	.word	0x00000013
        /*077c*/ 	.word	0x00028c30
        /*0780*/ 	.short	0x0107
        /*0782*/ 	.byte	0x3f
	.zero		1


	//   ....[43]....
        /*0784*/ 	.word	0x00009e00
        /*0788*/ 	.word	0x00000013
        /*078c*/ 	.word	0x00028c30
        /*0790*/ 	.short	0x0101
        /*0792*/ 	.byte	0x3f
	.zero		1


	//   ....[44]....
        /*0794*/ 	.word	0x0000a470
        /*0798*/ 	.word	0x000000ff
        /*079c*/ 	.word	0x00028c00
        /*07a0*/ 	.short	0x0107
        /*07a2*/ 	.byte	0x27
	.zero		1


	//   ....[45]....
        /*07a4*/ 	.word	0x0000a4d0
        /*07a8*/ 	.word	0x000000ff
        /*07ac*/ 	.word	0x00028c00
        /*07b0*/ 	.short	0x0101
        /*07b2*/ 	.byte	0x27
	.zero		1


	//   ....[46]....
        /*07b4*/ 	.word	0x0000a4f0
        /*07b8*/ 	.word	0x000000ff
        /*07bc*/ 	.word	0x00028c20
        /*07c0*/ 	.short	0x010a
        /*07c2*/ 	.byte	0x27
	.zero		1


	//   ....[47]....
        /*07c4*/ 	.word	0x0000a580
        /*07c8*/ 	.word	0x00000013
        /*07cc*/ 	.word	0x00028c60
        /*07d0*/ 	.short	0x010a
        /*07d2*/ 	.byte	0x3f
	.zero		1


	//   ....[48]....
        /*07d4*/ 	.word	0x0000afb0
        /*07d8*/ 	.word	0x00000013
        /*07dc*/ 	.word	0x00028c50
        /*07e0*/ 	.short	0x0107
        /*07e2*/ 	.byte	0x3f
	.zero		1


	//   ....[49]....
        /*07e4*/ 	.word	0x0000b090
        /*07e8*/ 	.word	0x00000013
        /*07ec*/ 	.word	0x00028c50
        /*07f0*/ 	.short	0x0101
        /*07f2*/ 	.byte	0x3f
	.zero		1


	//   ....[50]....
        /*07f4*/ 	.word	0x0000b330
        /*07f8*/ 	.word	0x00000009
        /*07fc*/ 	.word	0x00028c40
        /*0800*/ 	.short	0x010a
        /*0802*/ 	.byte	0x3f
	.zero		1


	//   ....[51]....
        /*0804*/ 	.word	0x0000b660
        /*0808*/ 	.word	0x00000009
        /*080c*/ 	.word	0x00028c30
        /*0810*/ 	.short	0x0107
        /*0812*/ 	.byte	0x3f
	.zero		1


	//   ....[52]....
        /*0814*/ 	.word	0x0000b720
        /*0818*/ 	.word	0x00000009
        /*081c*/ 	.word	0x00028c30
        /*0820*/ 	.short	0x0101
        /*0822*/ 	.byte	0x3f
	.zero		1


	//   ....[53]....
        /*0824*/ 	.word	0x0000b750
        /*0828*/ 	.word	0x00000009
        /*082c*/ 	.word	0x00028c60
        /*0830*/ 	.short	0x010a
        /*0832*/ 	.byte	0x3f
	.zero		1


	//   ....[54]....
        /*0834*/ 	.word	0x0000bd60
        /*0838*/ 	.word	0x00000009
        /*083c*/ 	.word	0x00028c50
        /*0840*/ 	.short	0x0107
        /*0842*/ 	.byte	0x3f
	.zero		1


	//   ....[55]....
        /*0844*/ 	.word	0x0000be30
        /*0848*/ 	.word	0x00000009
        /*084c*/ 	.word	0x00028c50
        /*0850*/ 	.short	0x0101
        /*0852*/ 	.byte	0x3f
	.zero		1


	//   ....[56]....
        /*0854*/ 	.word	0x0000bfc0
        /*0858*/ 	.word	0x00000004
        /*085c*/ 	.word	0x00028c20
        /*0860*/ 	.short	0x010a
        /*0862*/ 	.byte	0x3f
	.zero		1


	//   ....[57]....
        /*0864*/ 	.word	0x0000c140
        /*0868*/ 	.word	0x00000005
        /*086c*/ 	.word	0x00028c40
        /*0870*/ 	.short	0x010a
        /*0872*/ 	.byte	0x3f
	.zero		1


	//   ....[58]....
        /*0874*/ 	.word	0x0000c1e0
        /*0878*/ 	.word	0x00000011
        /*087c*/ 	.word	0x00028c40
        /*0880*/ 	.short	0x010a
        /*0882*/ 	.byte	0x3f
	.zero		1


	//   ....[59]....
        /*0884*/ 	.word	0x0000c220
        /*0888*/ 	.word	0x00000005
        /*088c*/ 	.word	0x00028c60
        /*0890*/ 	.short	0x010a
        /*0892*/ 	.byte	0x3f
	.zero		1


	//   ....[60]....
        /*0894*/ 	.word	0x0000c260
        /*0898*/ 	.word	0x00000011
        /*089c*/ 	.word	0x00028c60
        /*08a0*/ 	.short	0x010a
        /*08a2*/ 	.byte	0x3f
	.zero		1


	//   ....[61]....
        /*08a4*/ 	.word	0x0000c2d0
        /*08a8*/ 	.word	0x00000003
        /*08ac*/ 	.word	0x00028c50
        /*08b0*/ 	.short	0x010a
        /*08b2*/ 	.byte	0x3f
	.zero		1


	//   ....[62]....
        /*08b4*/ 	.word	0x0000c330
        /*08b8*/ 	.word	0x00000004
        /*08bc*/ 	.word	0x00028c50
        /*08c0*/ 	.short	0x010a
        /*08c2*/ 	.byte	0x3f
	.zero		1


	//   ....[63]....
        /*08c4*/ 	.word	0x0000c390
        /*08c8*/ 	.word	0x00000003
        /*08cc*/ 	.word	0x00028c00
        /*08d0*/ 	.short	0x010a
        /*08d2*/ 	.byte	0x3f
	.zero		1


	//   ....[64]....
        /*08d4*/ 	.word	0x0000c3e0
        /*08d8*/ 	.word	0x00000007
        /*08dc*/ 	.word	0x00028c30
        /*08e0*/ 	.short	0x010a
        /*08e2*/ 	.byte	0x3f
	.zero		1


	//   ....[65]....
        /*08e4*/ 	.word	0x0000c430
        /*08e8*/ 	.word	0x00000007
        /*08ec*/ 	.word	0x00028c50
        /*08f0*/ 	.short	0x010a
        /*08f2*/ 	.byte	0x3f
	.zero		1


	//   ....[66]....
        /*08f4*/ 	.word	0x0000c490
        /*08f8*/ 	.word	0x00000003
        /*08fc*/ 	.word	0x00028c30
        /*0900*/ 	.short	0x010a
        /*0902*/ 	.byte	0x3f
	.zero		1


	//   ....[67]....
        /*0904*/ 	.word	0x0000c4f0
        /*0908*/ 	.word	0x00000007
        /*090c*/ 	.word	0x00028c50
        /*0910*/ 	.short	0x010a
        /*0912*/ 	.byte	0x3f
	.zero		1


	//   ....[68]....
        /*0914*/ 	.word	0x0000c610
        /*0918*/ 	.word	0x00000013
        /*091c*/ 	.word	0x00028c40
        /*0920*/ 	.short	0x010a
        /*0922*/ 	.byte	0x3f
	.zero		1


	//   ....[69]....
        /*0924*/ 	.word	0x0000cfa0
        /*0928*/ 	.word	0x00000003
        /*092c*/ 	.word	0x00028c20
        /*0930*/ 	.short	0x010a
        /*0932*/ 	.byte	0x3f
	.zero		1


	//   ....[70]....
        /*0934*/ 	.word	0x0000cff0
        /*0938*/ 	.word	0x00000013
        /*093c*/ 	.word	0x00028c60
        /*0940*/ 	.short	0x010a
        /*0942*/ 	.byte	0x3f
	.zero		1


	//   ....[71]....
        /*0944*/ 	.word	0x0000d8a0
        /*0948*/ 	.word	0x00000009
        /*094c*/ 	.word	0x00028c40
        /*0950*/ 	.short	0x010a
        /*0952*/ 	.byte	0x3f
	.zero		1


	//   ....[72]....
        /*0954*/ 	.word	0x0000dd40
        /*0958*/ 	.word	0x00000009
        /*095c*/ 	.word	0x00028c60
        /*0960*/ 	.short	0x010a
        /*0962*/ 	.byte	0x3f
	.zero		1


	//   ....[73]....
        /*0964*/ 	.word	0x0000e490
        /*0968*/ 	.word	0x00000004
        /*096c*/ 	.word	0x00028c20
        /*0970*/ 	.short	0x010a
        /*0972*/ 	.byte	0x3f
	.zero		1


	//   ....[74]....
        /*0974*/ 	.word	0x0000e630
        /*0978*/ 	.word	0x00000005
        /*097c*/ 	.word	0x00028c40
        /*0980*/ 	.short	0x010a
        /*0982*/ 	.byte	0x3f
	.zero		1


	//   ....[75]....
        /*0984*/ 	.word	0x0000e680
        /*0988*/ 	.word	0x00000011
        /*098c*/ 	.word	0x00028c40
        /*0990*/ 	.short	0x010a
        /*0992*/ 	.byte	0x3f
	.zero		1


	//   ....[76]....
        /*0994*/ 	.word	0x0000e6d0
        /*0998*/ 	.word	0x00000005
        /*099c*/ 	.word	0x00028c60
        /*09a0*/ 	.short	0x010a
        /*09a2*/ 	.byte	0x3f
	.zero		1


	//----- nvinfo : EIATTR_NUM_MBARRIERS
	.align		4
.L_144:
        /*09a4*/ 	.byte	0x03, 0x38
        /*09a6*/ 	.short	0x0016


	//----- nvinfo : EIATTR_EXIT_INSTR_OFFSETS
	.align		4
        /*09a8*/ 	.byte	0x04, 0x1c
        /*09aa*/ 	.short	(.L_146 - .L_145)


	//   ....[0]....
.L_145:
        /*09ac*/ 	.word	0x00000920


	//   ....[1]....
        /*09b0*/ 	.word	0x000082f0


	//   ....[2]....
        /*09b4*/ 	.word	0x0000c2b0


	//----- nvinfo : EIATTR_MAX_THREADS
	.align		4
.L_146:
        /*09b8*/ 	.byte	0x04, 0x05
        /*09ba*/ 	.short	(.L_148 - .L_147)
.L_147:
        /*09bc*/ 	.word	0x00000180
        /*09c0*/ 	.word	0x00000001
        /*09c4*/ 	.word	0x00000001


	//----- nvinfo : EIATTR_CRS_STACK_SIZE
	.align		4
.L_148:
        /*09c8*/ 	.byte	0x04, 0x1e
        /*09ca*/ 	.short	(.L_150 - .L_149)
.L_149:
        /*09cc*/ 	.word	0x00000000


	//----- nvinfo : EIATTR_CBANK_PARAM_SIZE
	.align		4
.L_150:
        /*09d0*/ 	.byte	0x03, 0x19
        /*09d2*/ 	.short	0x0a70


	//----- nvinfo : EIATTR_PARAM_CBANK
	.align		4
        /*09d4*/ 	.byte	0x04, 0x0a
        /*09d6*/ 	.short	(.L_152 - .L_151)
	.align		4
.L_151:
        /*09d8*/ 	.word	index@(.nv.constant0._ZN7cutlass13device_kernelIN5flash11enable_sm90INS1_16FlashAttnFwdSm90INS1_25CollectiveMainloopFwdSm90ILi2EN4cute5tupleIJNS5_1CILi1EEES8_S8_EEENS6_IJNS7_ILi64EEESA_SA_EEELi512ENS_10bfloat16_tEfNS_4arch4Sm90ELb0ELb0ELb0ELb0ELb1ELb0ELb0ELb0ELb0ELb1ELb0ELb0EEENS1_21CollectiveEpilogueFwdINS6_IJSA_NS7_ILi512EEESA_EEES9_SC_SE_Li256ELb0ELb1ELb0ELb0EEENS1_29StaticPersistentTileSchedulerILb0EEEEEEEEEvNT_6ParamsE)
        /*09dc*/ 	.short	0x0210
        /*09de*/ 	.short	0x0a70


	//----- nvinfo : EIATTR_SW_WAR
	.align		4
.L_152:
        /*09e0*/ 	.byte	0x04, 0x36
        /*09e2*/ 	.short	(.L_154 - .L_153)
.L_153:
        /*09e4*/ 	.word	0x00000008
.L_154:


//--------------------- .nv.info._ZN7cutlass13device_kernelIN5flash11enable_sm90INS1_16FlashAttnFwdSm90INS1_25CollectiveMainloopFwdSm90ILi2EN4cute5tupleIJNS5_1CILi1EEES8_S8_EEENS6_IJNS7_ILi64EEESA_SA_EEELi512ENS_10bfloat16_tEfNS_4arch4Sm90ELb0ELb0ELb0ELb0ELb1ELb0ELb1ELb0ELb0ELb1ELb0ELb0EEENS1_21CollectiveEpilogueFwdINS6_IJSA_NS7_ILi512EEESA_EEES9_SC_SE_Li256ELb0ELb1ELb0ELb0EEENS1_29StaticPersistentTileSchedulerILb0EEEEEEEEEvNT_6ParamsE --------------------------
	.section	.nv.info._ZN7cutlass13device_kernelIN5flash11enable_sm90INS1_16FlashAttnFwdSm90INS1_25CollectiveMainloopFwdSm90ILi2EN4cute5tupleIJNS5_1CILi1EEES8_S8_EEENS6_IJNS7_ILi64EEESA_SA_EEELi512ENS_10bfloat16_tEfNS_4arch4Sm90ELb0ELb0ELb0ELb0ELb1ELb0ELb1ELb0ELb0ELb1ELb0ELb0EEENS1_21CollectiveEpilogueFwdINS6_IJSA_NS7_ILi512EEESA_EEES9_SC_SE_Li256ELb0ELb1ELb0ELb0EEENS1_29StaticPersistentTileSchedulerILb0EEEEEEEEEvNT_6ParamsE,"",@"SHT_CUDA_INFO"
	.sectionflags	@""
	.align	4


	//----- nvinfo : EIATTR_CUDA_API_VERSION
	.align		4
        /*0000*/ 	.byte	0x04, 0x37
        /*0002*/ 	.short	(.L_156 - .L_155)
.L_155:
        /*0004*/ 	.word	0x00000082


	//----- nvinfo : EIATTR_KPARAM_INFO
	.align		4
.L_156:
        /*0008*/ 	.byte	0x04, 0x17
        /*000a*/ 	.short	(.L_158 - .L_157)
.L_157:
        /*000c*/ 	.word	0x00000000
        /*0010*/ 	.short	0x0000
        /*0012*/ 	.short	0x0070
        /*0014*/ 	.byte	0x00, 0xf0, 0x01, 0x2c


	//----- nvinfo : EIATTR_SPARSE_MMA_MASK
	.align		4
.L_158:
        /*0018*/ 	.byte	0x03, 0x50
        /*001a*/ 	.short	0x0000


	//----- nvinfo : EIATTR_MAXREG_COUNT
	.align		4
        /*001c*/ 	.byte	0x03, 0x1b
        /*001e*/ 	.short	0x00a8


	//----- nvinfo : EIATTR_NUM_BARRIERS
	.align		4
        /*0020*/ 	.byte	0x02, 0x4c
        /*0022*/ 	.byte	0x10
	.zero		1


	//----- nvinfo : EIATTR_EXTERNS
	.align		4
        /*0024*/ 	.byte	0x04, 0x0f
        /*0026*/ 	.short	(.L_160 - .L_159)


	//   ....[0]....
	.align		4
.L_159:
        /*0028*/ 	.word	index@(__assertfail)


	//----- nvinfo : EIATTR_ANNOTATIONS
	.align		4
.L_160:
        /*002c*/ 	.byte	0x04, 0x55
        /*002e*/ 	.short	(.L_162 - .L_161)


	//   ....[0]....
.L_161:
        /* <DEDUP_REMOVED lines=17> */


	//----- nvinfo : EIATTR_MERCURY_ISA_VERSION
	.align		4
.L_162:
        /*0128*/ 	.byte	0x03, 0x5f
        /*012a*/ 	.short	0x0101


	//----- nvinfo : EIATTR_INT_WARP_WIDE_INSTR_OFFSETS
	.align		4
        /*012c*/ 	.byte	0x04, 0x31
        /*012e*/ 	.short	(.L_164 - .L_163)


	//   ....[0]....
.L_163:
        /*0130*/ 	.word	0x000000d0


	//   ....[1]....
        /*0134*/ 	.word	0x000000e0


	//   ....[2]....
        /*0138*/ 	.word	0x000000f0


	//   ....[3]....
        /*013c*/ 	.word	0x00000190


	//----- nvinfo : EIATTR_COOP_GROUP_MASK_REGIDS
	.align		4
.L_164:
        /*0140*/ 	.byte	0x04, 0x29
        /*0142*/ 	.short	(.L_166 - .L_165)


	//   ....[0]....
.L_165:
        /*0144*/ 	.word	0xffffffff


	//   ....[1]....
        /*0148*/ 	.word	0xffffffff


	//   ....[2]....
        /*014c*/ 	.word	0xffffffff


	//   ....[3]....
        /*0150*/ 	.word	0xffffffff


	//   ....[4]....
        /*0154*/ 	.word	0xffffffff


	//   ....[5]....
        /*0158*/ 	.word	0xffffffff


	//   ....[6]....
        /*015c*/ 	.word	0xffffffff


	//   ....[7]....
        /*0160*/ 	.word	0xffffffff


	//   ....[8]....
        /*0164*/ 	.word	0xffffffff


	//   ....[9]....
        /*0168*/ 	.word	0xffffffff


	//   ....[10]....
        /*016c*/ 	.word	0xffffffff


	//   ....[11]....
        /*0170*/ 	.word	0xffffffff


	//   ....[12]....
        /*0174*/ 	.word	0xffffffff


	//   ....[13]....
        /*0178*/ 	.word	0xffffffff


	//   ....[14]....
        /*017c*/ 	.word	0xffffffff


	//   ....[15]....
        /*0180*/ 	.word	0xffffffff


	//   ....[16]....
        /*0184*/ 	.word	0xffffffff


	//   ....[17]....
        /*0188*/ 	.word	0xffffffff


	//   ....[18]....
        /*018c*/ 	.word	0xffffffff


	//   ....[19]....
        /*0190*/ 	.word	0xffffffff


	//   ....[20]....
        /*0194*/ 	.word	0xffffffff


	//   ....[21]....
        /*0198*/ 	.word	0xffffffff


	//   ....[22]....
        /*019c*/ 	.word	0xffffffff


	//   ....[23]....
        /*01a0*/ 	.word	0xffffffff


	//   ....[24]....
        /*01a4*/ 	.word	0xffffffff


	//   ....[25]....
        /*01a8*/ 	.word	0xffffffff


	//   ....[26]....
        /*01ac*/ 	.word	0xffffffff


	//   ....[27]....
        /*01b0*/ 	.word	0xffffffff


	//   ....[28]....
        /*01b4*/ 	.word	0xffffffff


	//   ....[29]....
        /*01b8*/ 	.word	0xffffffff


	//   ....[30]....
        /*01bc*/ 	.word	0xffffffff


	//   ....[31]....
        /*01c0*/ 	.word	0xffffffff


	//   ....[32]....
        /*01c4*/ 	.word	0xffffffff


	//   ....[33]....
        /*01c8*/ 	.word	0xffffffff


	//   ....[34]....
        /*01cc*/ 	.word	0xffffffff


	//   ....[35]....
        /*01d0*/ 	.word	0xffffffff


	//   ....[36]....
        /*01d4*/ 	.word	0xffffffff


	//   ....[37]....
        /*01d8*/ 	.word	0xffffffff


	//   ....[38]....
        /*01dc*/ 	.word	0xffffffff


	//   ....[39]....
        /*01e0*/ 	.word	0xffffffff


	//   ....[40]....
        /*01e4*/ 	.word	0xffffffff


	//   ....[41]....
        /*01e8*/ 	.word	0xffffffff


	//   ....[42]....
        /*01ec*/ 	.word	0xffffffff


	//   ....[43]....
        /*01f0*/ 	.word	0xffffffff


	//   ....[44]....
        /*01f4*/ 	.word	0xffffffff


	//   ....[45]....
        /*01f8*/ 	.word	0xffffffff


	//   ....[46]....
        /*01fc*/ 	.word	0xffffffff


	//   ....[47]....
        /*0200*/ 	.word	0xffffffff


	//   ....[48]....
        /*0204*/ 	.word	0xffffffff


	//   ....[49]....
        /*0208*/ 	.word	0xffffffff


	//   ....[50]....
        /*020c*/ 	.word	0xffffffff


	//   ....[51]....
        /*0210*/ 	.word	0xffffffff


	//   ....[52]....
        /*0214*/ 	.word	0xffffffff


	//   ....[53]....
        /*0218*/ 	.word	0xffffffff


	//   ....[54]....
        /*021c*/ 	.word	0xffffffff


	//   ....[55]....
        /*0220*/ 	.word	0xffffffff


	//   ....[56]....
        /*0224*/ 	.word	0xffffffff


	//   ....[57]....
        /*0228*/ 	.word	0xffffffff


	//   ....[58]....
        /*022c*/ 	.word	0xffffffff


	//   ....[59]....
        /*0230*/ 	.word	0xffffffff


	//   ....[60]....
        /*0234*/ 	.word	0xffffffff


	//   ....[61]....
        /*0238*/ 	.word	0xffffffff


	//   ....[62]....
        /*023c*/ 	.word	0xffffffff


	//   ....[63]....
        /*0240*/ 	.word	0xffffffff


	//   ....[64]....
        /*0244*/ 	.word	0xffffffff


	//   ....[65]....
        /*0248*/ 	.word	0xffffffff


	//   ....[66]....
        /*024c*/ 	.word	0xffffffff


	//   ....[67]....
        /*0250*/ 	.word	0xffffffff


	//   ....[68]....
        /*0254*/ 	.word	0xffffffff


	//   ....[69]....
        /*0258*/ 	.word	0xffffffff


	//   ....[70]....
        /*025c*/ 	.word	0xffffffff


	//   ....[71]....
        /*0260*/ 	.word	0xffffffff


	//   ....[72]....
        /*0264*/ 	.word	0xffffffff


	//   ....[73]....
        /*0268*/ 	.word	0xffffffff


	//   ....[74]....
        /*026c*/ 	.word	0xffffffff


	//   ....[75]....
        /*0270*/ 	.word	0xffffffff


	//   ....[76]....
        /*0274*/ 	.word	0xffffffff


	//   ....[77]....
        /*0278*/ 	.word	0xffffffff


	//   ....[78]....
        /*027c*/ 	.word	0xffffffff


	//   ....[79]....
        /*0280*/ 	.word	0xffffffff


	//   ....[80]....
        /*0284*/ 	.word	0xffffffff


	//   ....[81]....
        /*0288*/ 	.word	0xffffffff


	//   ....[82]....
        /*028c*/ 	.word	0x0500000f


	//   ....[83]....
        /*0290*/ 	.word	0x0500000f


	//   ....[84]....
        /*0294*/ 	.word	0x0500000f


	//   ....[85]....
        /*0298*/ 	.word	0x0500000f


	//   ....[86]....
        /*029c*/ 	.word	0x0500000f


	//   ....[87]....
        /*02a0*/ 	.word	0x0500000f


	//   ....[88]....
        /*02a4*/ 	.word	0x0500000f


	//   ....[89]....
        /*02a8*/ 	.word	0x0500000f


	//   ....[90]....
        /*02ac*/ 	.word	0x0500000f


	//   ....[91]....
        /*02b0*/ 	.word	0x0500000f


	//   ....[92]....
        /*02b4*/ 	.word	0x0500000f


	//   ....[93]....
        /*02b8*/ 	.word	0x0500000f


	//   ....[94]....
        /*02bc*/ 	.word	0x0500000f


	//   ....[95]....
        /*02c0*/ 	.word	0x0500000f


	//   ....[96]....
        /*02c4*/ 	.word	0x0500000f


	//   ....[97]....
        /*02c8*/ 	.word	0x0500000f


	//   ....[98]....
        /*02cc*/ 	.word	0x0500000f


	//   ....[99]....
        /*02d0*/ 	.word	0x0500000f


	//   ....[100]....
        /*02d4*/ 	.word	0x0500000f


	//   ....[101]....
        /*02d8*/ 	.word	0x0500000f


	//   ....[102]....
        /*02dc*/ 	.word	0x0500000f


	//   ....[103]....
        /*02e0*/ 	.word	0x0500000f


	//   ....[104]....
        /*02e4*/ 	.word	0x0500000f


	//   ....[105]....
        /*02e8*/ 	.word	0x0500000f


	//   ....[106]....
        /*02ec*/ 	.word	0x0500000f


	//   ....[107]....
        /*02f0*/ 	.word	0x0500000f


	//   ....[108]....
        /*02f4*/ 	.word	0x0500000f


	//   ....[109]....
        /*02f8*/ 	.word	0x0500000f


	//   ....[110]....
        /*02fc*/ 	.word	0x0500000f


	//   ....[111]....
        /*0300*/ 	.word	0x0500000f


	//   ....[112]....
        /*0304*/ 	.word	0x0500000f


	//   ....[113]....
        /*0308*/ 	.word	0x0500000f


	//   ....[114]....
        /*030c*/ 	.word	0x0500000f


	//   ....[115]....
        /*0310*/ 	.word	0x0500000f


	//   ....[116]....
        /*0314*/ 	.word	0x0500000f


	//   ....[117]....
        /*0318*/ 	.word	0x0500000f


	//   ....[118]....
        /*031c*/ 	.word	0x0500000f


	//   ....[119]....
        /*0320*/ 	.word	0x0500000f


	//   ....[120]....
        /*0324*/ 	.word	0x0500000f


	//   ....[121]....
        /*0328*/ 	.word	0x0500000f


	//   ....[122]....
        /*032c*/ 	.word	0x0500000f


	//   ....[123]....
        /*0330*/ 	.word	0x0500000f


	//   ....[124]....
        /*0334*/ 	.word	0x0500000f


	//   ....[125]....
        /*0338*/ 	.word	0x0500000f


	//   ....[126]....
        /*033c*/ 	.word	0x0500000f


	//   ....[127]....
        /*0340*/ 	.word	0x0500000f


	//   ....[128]....
        /*0344*/ 	.word	0x0500000f


	//   ....[129]....
        /*0348*/ 	.word	0x0500000f


	//   ....[130]....
        /*034c*/ 	.word	0x0500000f


	//   ....[131]....
        /*0350*/ 	.word	0x0500000f


	//----- nvinfo : EIATTR_COOP_GROUP_INSTR_OFFSETS
	.align		4
.L_166:
        /*0354*/ 	.byte	0x04, 0x28
        /*0356*/ 	.short	(.L_168 - .L_167)


	//   ....[0]....
.L_167:
        /*0358*/ 	.word	0x00000080


	//   ....[1]....
        /*035c*/ 	.word	0x00000090


	//   ....[2]....
        /*0360*/ 	.word	0x000002c0


	//   ....[3]....
        /*0364*/ 	.word	0x00000420


	//   ....[4]....
        /*0368*/ 	.word	0x00000540


	//   ....[5]....
        /*036c*/ 	.word	0x000006a0


	//   ....[6]....
        /*0370*/ 	.word	0x000010b0


	//   ....[7]....
        /*0374*/ 	.word	0x00002810


	//   ....[8]....
        /*0378*/ 	.word	0x00002fb0


	//   ....[9]....
        /*037c*/ 	.word	0x000043e0


	//   ....[10]....
        /*0380*/ 	.word	0x00004500


	//   ....[11]....
        /*0384*/ 	.word	0x00004690


	//   ....[12]....
        /*0388*/ 	.word	0x00004740


	//   ....[13]....
        /*038c*/ 	.word	0x00004e90


	//   ....[14]....
        /*0390*/ 	.word	0x00005430


	//   ....[15]....
        /*0394*/ 	.word	0x000065f0


	//   ....[16]....
        /*0398*/ 	.word	0x00006640


	//   ....[17]....
        /*039c*/ 	.word	0x000068f0


	//   ....[18]....
        /*03a0*/ 	.word	0x00006ac0


	//   ....[19]....
        /*03a4*/ 	.word	0x00007940


	//   ....[20]....
        /*03a8*/ 	.word	0x000079f0


	//   ....[21]....
        /*03ac*/ 	.word	0x00007a20


	//   ....[22]....
        /*03b0*/ 	.word	0x00007a90


	//   ....[23]....
        /*03b4*/ 	.word	0x00007ac0


	//   ....[24]....
        /*03b8*/ 	.word	0x00008af0


	//   ....[25]....
        /*03bc*/ 	.word	0x000097b0


	//   ....[26]....
        /*03c0*/ 	.word	0x000097f0


	//   ....[27]....
        /*03c4*/ 	.word	0x00009820


	//   ....[28]....
        /*03c8*/ 	.word	0x00009840


	//   ....[29]....
        /*03cc*/ 	.word	0x00009e70


	//   ....[30]....
        /*03d0*/ 	.word	0x00009e90


	//   ....[31]....
        /*03d4*/ 	.word	0x0000a0d0


	//   ....[32]....
        /*03d8*/ 	.word	0x0000a100


	//   ....[33]....
        /*03dc*/ 	.word	0x0000bde0


	//   ....[34]....
        /*03e0*/ 	.word	0x0000be10


	//   ....[35]....
        /*03e4*/ 	.word	0x0000beb0


	//   ....[36]....
        /*03e8*/ 	.word	0x0000bed0


	//   ....[37]....
        /*03ec*/ 	.word	0x0000bf40


	//   ....[38]....
        /*03f0*/ 	.word	0x0000bf60


	//   ....[39]....
        /*03f4*/ 	.word	0x0000bf70


	//   ....[40]....
        /*03f8*/ 	.word	0x0000bf80


	//   ....[41]....
        /*03fc*/ 	.word	0x0000c620


	//   ....[42]....
        /*0400*/ 	.word	0x0000c650


	//   ....[43]....
        /*0404*/ 	.word	0x0000c710


	//   ....[44]....
        /*0408*/ 	.word	0x0000c720


	//   ....[45]....
        /*040c*/ 	.word	0x0000c7b0


	//   ....[46]....
        /*0410*/ 	.word	0x0000c7c0


	//   ....[47]....
        /*0414*/ 	.word	0x0000c7e0


	//   ....[48]....
        /*0418*/ 	.word	0x0000c820


	//   ....[49]....
        /*041c*/ 	.word	0x0000cd80


	//   ....[50]....
        /*0420*/ 	.word	0x0000cdb0


	//   ....[51]....
        /*0424*/ 	.word	0x0000cdc0


	//   ....[52]....
        /*0428*/ 	.word	0x0000cde0


	//   ....[53]....
        /*042c*/ 	.word	0x0000cf50


	//   ....[54]....
        /*0430*/ 	.word	0x0000cf90


	//   ....[55]....
        /*0434*/ 	.word	0x0000cfb0


	//   ....[56]....
        /*0438*/ 	.word	0x0000d080


	//   ....[57]....
        /*043c*/ 	.word	0x0000d5a0


	//   ....[58]....
        /*0440*/ 	.word	0x0000d5d0


	//   ....[59]....
        /*0444*/ 	.word	0x0000d600


	//   ....[60]....
        /*0448*/ 	.word	0x0000d6c0


	//   ....[61]....
        /*044c*/ 	.word	0x0000d700


	//   ....[62]....
        /*0450*/ 	.word	0x0000d720


	//   ....[63]....
        /*0454*/ 	.word	0x0000d740


	//   ....[64]....
        /*0458*/ 	.word	0x0000dad0


	//   ....[65]....
        /*045c*/ 	.word	0x0000e330


	//   ....[66]....
        /*0460*/ 	.word	0x0000e350


	//   ....[67]....
        /*0464*/ 	.word	0x0000e3a0


	//   ....[68]....
        /*0468*/ 	.word	0x0000e3b0


	//   ....[69]....
        /*046c*/ 	.word	0x0000e3f0


	//   ....[70]....
        /*0470*/ 	.word	0x0000e400


	//   ....[71]....
        /*0474*/ 	.word	0x0000e410


	//   ....[72]....
        /*0478*/ 	.word	0x0000e450


	//   ....[73]....
        /*047c*/ 	.word	0x0000e780


	//   ....[74]....
        /*0480*/ 	.word	0x0000e7b0


	//   ....[75]....
        /*0484*/ 	.word	0x0000e7e0


	//   ....[76]....
        /*0488*/ 	.word	0x0000e820


	//   ....[77]....
        /*048c*/ 	.word	0x0000e840


	//   ....[78]....
        /*0490*/ 	.word	0x0000e900


	//   ....[79]....
        /*0494*/ 	.word	0x0000e920


	//   ....[80]....
        /*0498*/ 	.word	0x0000e9a0


	//   ....[81]....
        /*049c*/ 	.word	0x0000eee0


	//   ....[82]....
        /*04a0*/ 	.word	0x0000f400


	//   ....[83]....
        /*04a4*/ 	.word	0x0000f4f0


	//   ....[84]....
        /*04a8*/ 	.word	0x0000f590


	//   ....[85]....
        /*04ac*/ 	.word	0x0000f600


	//   ....[86]....
        /*04b0*/ 	.word	0x0000f6f0


	//   ....[87]....
        /*04b4*/ 	.word	0x0000f760


	//   ....[88]....
        /*04b8*/ 	.word	0x0000f850


	//   ....[89]....
        /*04bc*/ 	.word	0x0000f8c0


	//   ....[90]....
        /*04c0*/ 	.word	0x0000f960


	//   ....[91]....
        /*04c4*/ 	.word	0x0000fa50


	//   ....[92]....
        /*04c8*/ 	.word	0x0000fad0


	//   ....[93]....
        /*04cc*/ 	.word	0x0000fb30


	//   ....[94]....
        /*04d0*/ 	.word	0x0000fc20


	//   ....[95]....
        /*04d4*/ 	.word	0x0000fca0


	//   ....[96]....
        /*04d8*/ 	.word	0x0000fd80


	//   ....[97]....
        /*04dc*/ 	.word	0x0000fdf0


	//   ....[98]....
        /*04e0*/ 	.word	0x0000feb0


	//   ....[99]....
        /*04e4*/ 	.word	0x0000ff50


	//   ....[100]....
        /*04e8*/ 	.word	0x00010010


	//   ....[101]....
        /*04ec*/ 	.word	0x00010140


	//   ....[102]....
        /*04f0*/ 	.word	0x00010230


	//   ....[103]....
        /*04f4*/ 	.word	0x000103e0


	//   ....[104]....
        /*04f8*/ 	.word	0x00010430


	//   ....[105]....
        /*04fc*/ 	.word	0x00010540


	//   ....[106]....
        /*0500*/ 	.word	0x00010620


	//   ....[107]....
        /*0504*/ 	.word	0x000107a0


	//   ....[108]....
        /*0508*/ 	.word	0x00010890


	//   ....[109]....
        /*050c*/ 	.word	0x000109f0


	//   ....[110]....
        /*0510*/ 	.word	0x00010b30


	//   ....[111]....
        /*0514*/ 	.word	0x00010c40


	//   ....[112]....
        /*0518*/ 	.word	0x00010d80


	//   ....[113]....
        /*051c*/ 	.word	0x00010e80


	//   ....[114]....
        /*0520*/ 	.word	0x00010f50


	//   ....[115]....
        /*0524*/ 	.word	0x00011030


	//   ....[116]....
        /*0528*/ 	.word	0x000110d0


	//   ....[117]....
        /*052c*/ 	.word	0x00011130


	//   ....[118]....
        /*0530*/ 	.word	0x000111e0


	//   ....[119]....
        /*0534*/ 	.word	0x00011240


	//   ....[120]....
        /*0538*/ 	.word	0x000112f0


	//   ....[121]....
        /*053c*/ 	.word	0x00011350


	//   ....[122]....
        /*0540*/ 	.word	0x00011400


	//   ....[123]....
        /*0544*/ 	.word	0x000114f0


	//   ....[124]....
        /*0548*/ 	.word	0x000115c0


	//   ....[125]....
        /*054c*/ 	.word	0x00011690


	//   ....[126]....
        /*0550*/ 	.word	0x000117a0


	//   ....[127]....
        /*0554*/ 	.word	0x000118c0


	//   ....[128]....
        /*0558*/ 	.word	0x000119a0


	//   ....[129]....
        /*055c*/ 	.word	0x00011aa0


	//   ....[130]....
        /*0560*/ 	.word	0x00011b70


	//   ....[131]....
        /*0564*/ 	.word	0x00011c80


	//----- nvinfo : EIATTR_REG_RECONFIG
	.align		4
.L_168:
        /*0568*/ 	.byte	0x01, 0x54
	.zero		2


	//----- nvinfo : EIATTR_SYSCALL_OFFSETS
	.align		4
        /*056c*/ 	.byte	0x04, 0x46
        /*056e*/ 	.short	(.L_170 - .L_169)


	//   ....[0]....
.L_169:
        /*0570*/ 	.word	0x00002a10


	//   ....[1]....
        /*0574*/ 	.word	0x0000b680


	//   ....[2]....
        /*0578*/ 	.word	0x0000b7c0


	//   ....[3]....
        /*057c*/ 	.word	0x0000b8b0


	//   ....[4]....
        /*0580*/ 	.word	0x0000c2c0


	//   ....[5]....
        /*0584*/ 	.word	0x0000ca60


	//----- nvinfo : EIATTR_MBARRIER_INSTR_OFFSETS
	.align		4
.L_170:
        /*0588*/ 	.byte	0x04, 0x39
        /*058a*/ 	.short	(.L_172 - .L_171)


	//   ....[0]....
.L_171:
        /*058c*/ 	.word	0x000001a0
        /*0590*/ 	.word	0x000000ff
        /*0594*/ 	.word	0x00038800
        /*0598*/ 	.short	0x0100
        /*059a*/ 	.byte	0x08
	.zero		1


	//   ....[1]....
        /*059c*/ 	.word	0x000001b0
        /*05a0*/ 	.word	0x000000ff
        /*05a4*/ 	.word	0x00038810
        /*05a8*/ 	.short	0x0100
        /*05aa*/ 	.byte	0x08
	.zero		1


	//   ....[2]....
        /*05ac*/ 	.word	0x000001c0
        /*05b0*/ 	.word	0x000000ff
        /*05b4*/ 	.word	0x00038820
        /*05b8*/ 	.short	0x0100
        /*05ba*/ 	.byte	0x08
	.zero		1


	//   ....[3]....
        /*05bc*/ 	.word	0x00000270
        /*05c0*/ 	.word	0x000000ff
        /*05c4*/ 	.word	0x00038830
        /*05c8*/ 	.short	0x0100
        /*05ca*/ 	.byte	0x06
	.zero		1


	//   ....[4]....
        /*05cc*/ 	.word	0x00000280
        /*05d0*/ 	.word	0x000000ff
        /*05d4*/ 	.word	0x00038840
        /*05d8*/ 	.short	0x0100
        /*05da*/ 	.byte	0x06
	.zero		1


	//   ....[5]....
        /*05dc*/ 	.word	0x00000290
        /*05e0*/ 	.word	0x000000ff
        /*05e4*/ 	.word	0x00038838
        /*05e8*/ 	.short	0x0100
        /*05ea*/ 	.byte	0x06
	.zero		1


	//   ....[6]....
        /*05ec*/ 	.word	0x000002a0
        /*05f0*/ 	.word	0x000000ff
        /*05f4*/ 	.word	0x00038848
        /*05f8*/ 	.short	0x0100
        /*05fa*/ 	.byte	0x06
	.zero		1


	//   ....[7]....
        /*05fc*/ 	.word	0x000003d0
        /*0600*/ 	.word	0x000000ff
        /*0604*/ 	.word	0x00038850
        /*0608*/ 	.short	0x0100
        /*060a*/ 	.byte	0x08
	.zero		1


	//   ....[8]....
        /*060c*/ 	.word	0x000003e0
        /*0610*/ 	.word	0x000000ff
        /*0614*/ 	.word	0x00038860
        /*0618*/ 	.short	0x0100
        /*061a*/ 	.byte	0x08
	.zero		1


	//   ....[9]....
        /*061c*/ 	.word	0x000003f0
        /*0620*/ 	.word	0x000000ff
        /*0624*/ 	.word	0x00038858
        /*0628*/ 	.short	0x0100
        /*062a*/ 	.byte	0x08
	.zero		1


	//   ....[10]....
        /*062c*/ 	.word	0x00000400
        /*0630*/ 	.word	0x000000ff
        /*0634*/ 	.word	0x00038868
        /*0638*/ 	.short	0x0100
        /*063a*/ 	.byte	0x08
	.zero		1


	//   ....[11]....
        /*063c*/ 	.word	0x000004f0
        /*0640*/ 	.word	0x000000ff
        /*0644*/ 	.word	0x00038870
        /*0648*/ 	.short	0x0100
        /*064a*/ 	.byte	0x06
	.zero		1


	//   ....[12]....
        /*064c*/ 	.word	0x00000500
        /*0650*/ 	.word	0x000000ff
        /*0654*/ 	.word	0x00038880
        /*0658*/ 	.short	0x0100
        /*065a*/ 	.byte	0x06
	.zero		1


	//   ....[13]....
        /*065c*/ 	.word	0x00000510
        /*0660*/ 	.word	0x000000ff
        /*0664*/ 	.word	0x00038878
        /*0668*/ 	.short	0x0100
        /*066a*/ 	.byte	0x06
	.zero		1


	//   ....[14]....
        /*066c*/ 	.word	0x00000520
        /*0670*/ 	.word	0x000000ff
        /*0674*/ 	.word	0x00038888
        /*0678*/ 	.short	0x0100
        /*067a*/ 	.byte	0x06
	.zero		1


	//   ....[15]....
        /*067c*/ 	.word	0x00000650
        /*0680*/ 	.word	0x000000ff
        /*0684*/ 	.word	0x00038890
        /*0688*/ 	.short	0x0100
        /*068a*/ 	.byte	0x08
	.zero		1


	//   ....[16]....
        /*068c*/ 	.word	0x00000660
        /*0690*/ 	.word	0x000000ff
        /*0694*/ 	.word	0x000388a0
        /*0698*/ 	.short	0x0100
        /*069a*/ 	.byte	0x08
	.zero		1


	//   ....[17]....
        /*069c*/ 	.word	0x00000670
        /*06a0*/ 	.word	0x000000ff
        /*06a4*/ 	.word	0x00038898
        /*06a8*/ 	.short	0x0100
        /*06aa*/ 	.byte	0x08
	.zero		1


	//   ....[18]....
        /*06ac*/ 	.word	0x00000680
        /*06b0*/ 	.word	0x000000ff
        /*06b4*/ 	.word	0x000388a8
        /*06b8*/ 	.short	0x0100
        /*06ba*/ 	.byte	0x08
	.zero		1


	//   ....[19]....
        /*06bc*/ 	.word	0x000007b0
        /*06c0*/ 	.word	0x000000ff
        /*06c4*/ 	.word	0x000388b0
        /*06c8*/ 	.short	0x0100
        /*06ca*/ 	.byte	0x08
	.zero		1


	//   ....[20]....
        /*06cc*/ 	.word	0x000007c0
        /*06d0*/ 	.word	0x000000ff
        /*06d4*/ 	.word	0x000388c0
        /*06d8*/ 	.short	0x0100
        /*06da*/ 	.byte	0x08
	.zero		1


	//   ....[21]....
        /*06dc*/ 	.word	0x000007d0
        /*06e0*/ 	.word	0x000000ff
        /*06e4*/ 	.word	0x000388b8
        /*06e8*/ 	.short	0x0100
        /*06ea*/ 	.byte	0x08
	.zero		1


	//   ....[22]....
        /*06ec*/ 	.word	0x000007e0
        /*06f0*/ 	.word	0x000000ff
        /*06f4*/ 	.word	0x000388c8
        /*06f8*/ 	.short	0x0100
        /*06fa*/ 	.byte	0x08
	.zero		1


	//   ....[23]....
        /*06fc*/ 	.word	0x00001400
        /*0700*/ 	.word	0x000000ff
        /*0704*/ 	.word	0x00000000
        /*0708*/ 	.short	0x0101
        /*070a*/ 	.byte	0x06
	.zero		1


	//   ....[24]....
        /*070c*/ 	.word	0x00001f00
        /*0710*/ 	.word	0x000000ff
        /*0714*/ 	.word	0x00000000
        /*0718*/ 	.short	0x0101
        /*071a*/ 	.byte	0x06
	.zero		1


	//   ....[25]....
        /*071c*/ 	.word	0x00002a70
        /*0720*/ 	.word	0x000000ff
        /*0724*/ 	.word	0x00038800
        /*0728*/ 	.short	0x010a
        /*072a*/ 	.byte	0x26
	.zero		1


	//   ....[26]....
        /*072c*/ 	.word	0x00002ae0
        /*0730*/ 	.word	0x00000008
        /*0734*/ 	.word	0x00038830
        /*0738*/ 	.short	0x010a
        /*073a*/ 	.byte	0x3f
	.zero		1


	//   ....[27]....
        /*073c*/ 	.word	0x00002b20
        /*0740*/ 	.word	0x00000008
        /*0744*/ 	.word	0x00038830
        /*0748*/ 	.short	0x010a
        /*074a*/ 	.byte	0x3f
	.zero		1


	//   ....[28]....
        /*074c*/ 	.word	0x00002da0
        /*0750*/ 	.word	0x000000ff
        /*0754*/ 	.word	0x00038810
        /*0758*/ 	.short	0x010a
        /*075a*/ 	.byte	0x26
	.zero		1


	//   ....[29]....
        /*075c*/ 	.word	0x00002de0
        /*0760*/ 	.word	0x00000008
        /*0764*/ 	.word	0x00038850
        /*0768*/ 	.short	0x010a
        /*076a*/ 	.byte	0x3f
	.zero		1


	//   ....[30]....
        /*076c*/ 	.word	0x00002e20
        /*0770*/ 	.word	0x00000008
        /*0774*/ 	.word	0x00038850
        /*0778*/ 	.short	0x010a
        /*077a*/ 	.byte	0x3f
	.zero		1


	//   ....[31]....
        /*077c*/ 	.word	0x000040b0
        /*0780*/ 	.word	0x000000ff
        /*0784*/ 	.word	0x00000000
        /*0788*/ 	.short	0x0101
        /*078a*/ 	.byte	0x07
	.zero		1


	//   ....[32]....
        /*078c*/ 	.word	0x00004f10
        /*0790*/ 	.word	0x000000ff
        /*0794*/ 	.word	0x00000000
        /*0798*/ 	.short	0x0101
        /*079a*/ 	.byte	0x07
	.zero		1


	//   ....[33]....
        /*079c*/ 	.word	0x00005020
        /*07a0*/ 	.word	0x000000ff
        /*07a4*/ 	.word	0x00038830
        /*07a8*/ 	.short	0x010a
        /*07aa*/ 	.byte	0x07
	.zero		1


	//   ....[34]....
        /*07ac*/ 	.word	0x00005060
        /*07b0*/ 	.word	0x000000ff
        /*07b4*/ 	.word	0x00038830
        /*07b8*/ 	.short	0x010a
        /*07ba*/ 	.byte	0x07
	.zero		1


	//   ....[35]....
        /*07bc*/ 	.word	0x00005270
        /*07c0*/ 	.word	0x000000ff
        /*07c4*/ 	.word	0x00038850
        /*07c8*/ 	.short	0x010a
        /*07ca*/ 	.byte	0x07
	.zero		1


	//   ....[36]....
        /*07cc*/ 	.word	0x000052b0
        /*07d0*/ 	.word	0x000000ff
        /*07d4*/ 	.word	0x00038850
        /*07d8*/ 	.short	0x010a
        /*07da*/ 	.byte	0x07
	.zero		1


	//   ....[37]....
        /*07dc*/ 	.word	0x000064f0
        /*07e0*/ 	.word	0x000000ff
        /*07e4*/ 	.word	0x00000000
        /*07e8*/ 	.short	0x0101
        /*07ea*/ 	.byte	0x0b
	.zero		1


	//   ....[38]....
        /*07ec*/ 	.word	0x000079d0
        /*07f0*/ 	.word	0x000000ff
        /*07f4*/ 	.word	0x00000000
        /*07f8*/ 	.short	0x0101
        /*07fa*/ 	.byte	0x07
	.zero		1


	//   ....[39]....
        /*07fc*/ 	.word	0x00009e80
        /*0800*/ 	.word	0x000000ff
        /*0804*/ 	.word	0x00000000
        /*0808*/ 	.short	0x0101
        /*080a*/ 	.byte	0x04
	.zero		1


	//   ....[40]....
        /*080c*/ 	.word	0x0000bbd0
        /*0810*/ 	.word	0x00000019
        /*0814*/ 	.word	0x00038840
        /*0818*/ 	.short	0x010a
        /*081a*/ 	.byte	0x3f
	.zero		1


	//   ....[41]....
        /*081c*/ 	.word	0x0000c080
        /*0820*/ 	.word	0x00000019
        /*0824*/ 	.word	0x00038830
        /*0828*/ 	.short	0x0107
        /*082a*/ 	.byte	0x3f
	.zero		1


	//   ....[42]....
        /*082c*/ 	.word	0x0000c140
        /*0830*/ 	.word	0x00000019
        /*0834*/ 	.word	0x00038830
        /*0838*/ 	.short	0x0101
        /*083a*/ 	.byte	0x3f
	.zero		1


	//   ....[43]....
        /*083c*/ 	.word	0x0000c8e0
        /*0840*/ 	.word	0x000000ff
        /*0844*/ 	.word	0x00038800
        /*0848*/ 	.short	0x0107
        /*084a*/ 	.byte	0x25
	.zero		1


	//   ....[44]....
        /*084c*/ 	.word	0x0000c930
        /*0850*/ 	.word	0x000000ff
        /*0854*/ 	.word	0x00038800
        /*0858*/ 	.short	0x0101
        /*085a*/ 	.byte	0x25
	.zero		1


	//   ....[45]....
        /*085c*/ 	.word	0x0000d2a0
        /*0860*/ 	.word	0x000000ff
        /*0864*/ 	.word	0x00038810
        /*0868*/ 	.short	0x0107
        /*086a*/ 	.byte	0x25
	.zero		1


	//   ....[46]....
        /*086c*/ 	.word	0x0000d300
        /*0870*/ 	.word	0x000000ff
        /*0874*/ 	.word	0x00038810
        /*0878*/ 	.short	0x0101
        /*087a*/ 	.byte	0x25
	.zero		1


	//   ....[47]....
        /*087c*/ 	.word	0x0000d320
        /*0880*/ 	.word	0x000000ff
        /*0884*/ 	.word	0x00038820
        /*0888*/ 	.short	0x010a
        /*088a*/ 	.byte	0x25
	.zero		1


	//   ....[48]....
        /*088c*/ 	.word	0x0000d3b0
        /*0890*/ 	.word	0x00000019
        /*0894*/ 	.word	0x00038860
        /*0898*/ 	.short	0x010a
        /*089a*/ 	.byte	0x3f
	.zero		1


	//   ....[49]....
        /*089c*/ 	.word	0x0000de10
        /*08a0*/ 	.word	0x00000019
        /*08a4*/ 	.word	0x00038850
        /*08a8*/ 	.short	0x0107
        /*08aa*/ 	.byte	0x3f
	.zero		1


	//   ....[50]....
        /*08ac*/ 	.word	0x0000def0
        /*08b0*/ 	.word	0x00000019
        /*08b4*/ 	.word	0x00038850
        /*08b8*/ 	.short	0x0101
        /*08ba*/ 	.byte	0x3f
	.zero		1


	//   ....[51]....
        /*08bc*/ 	.word	0x0000e190
        /*08c0*/ 	.word	0x00000008
        /*08c4*/ 	.word	0x00038840
        /*08c8*/ 	.short	0x010a
        /*08ca*/ 	.byte	0x3f
	.zero		1


	//   ....[52]....
        /*08cc*/ 	.word	0x0000e4d0
        /*08d0*/ 	.word	0x00000008
        /*08d4*/ 	.word	0x00038830
        /*08d8*/ 	.short	0x0107
        /*08da*/ 	.byte	0x3f
	.zero		1


	//   ....[53]....
        /*08dc*/ 	.word	0x0000e590
        /*08e0*/ 	.word	0x00000008
        /*08e4*/ 	.word	0x00038830
        /*08e8*/ 	.short	0x0101
        /*08ea*/ 	.byte	0x3f
	.zero		1


	//   ....[54]....
        /*08ec*/ 	.word	0x0000e5c0
        /*08f0*/ 	.word	0x00000008
        /*08f4*/ 	.word	0x00038860
        /*08f8*/ 	.short	0x010a
        /*08fa*/ 	.byte	0x3f
	.zero		1


	//   ....[55]....
        /*08fc*/ 	.word	0x0000ec00
        /*0900*/ 	.word	0x00000008
        /*0904*/ 	.word	0x00038850
        /*0908*/ 	.short	0x0107
        /*090a*/ 	.byte	0x3f
	.zero		1


	//   ....[56]....
        /*090c*/ 	.word	0x0000ecd0
        /*0910*/ 	.word	0x00000008
        /*0914*/ 	.word	0x00038850
        /*0918*/ 	.short	0x0101
        /*091a*/ 	.byte	0x3f
	.zero		1


	//   ....[57]....
        /*091c*/ 	.word	0x0000ee60
        /*0920*/ 	.word	0x00000005
        /*0924*/ 	.word	0x00038820
        /*0928*/ 	.short	0x010a
        /*092a*/ 	.byte	0x3f
	.zero		1


	//   ....[58]....
        /*092c*/ 	.word	0x0000efd0
        /*0930*/ 	.word	0x00000003
        /*0934*/ 	.word	0x00038840
        /*0938*/ 	.short	0x010a
        /*093a*/ 	.byte	0x3f
	.zero		1


	//   ....[59]....
        /*093c*/ 	.word	0x0000f070
        /*0940*/ 	.word	0x00000005
        /*0944*/ 	.word	0x00038840
        /*0948*/ 	.short	0x010a
        /*094a*/ 	.byte	0x3f
	.zero		1


	//   ....[60]....
        /*094c*/ 	.word	0x0000f0b0
        /*0950*/ 	.word	0x00000003
        /*0954*/ 	.word	0x00038860
        /*0958*/ 	.short	0x010a
        /*095a*/ 	.byte	0x3f
	.zero		1


	//   ....[61]....
        /*095c*/ 	.word	0x0000f0f0
        /*0960*/ 	.word	0x00000005
        /*0964*/ 	.word	0x00038860
        /*0968*/ 	.short	0x010a
        /*096a*/ 	.byte	0x3f
	.zero		1


	//   ....[62]....
        /*096c*/ 	.word	0x0000f160
        /*0970*/ 	.word	0x00000000
        /*0974*/ 	.word	0x00038800
        /*0978*/ 	.short	0x010a
        /*097a*/ 	.byte	0x3f
	.zero		1


	//   ....[63]....
        /*097c*/ 	.word	0x0000f1b0
        /*0980*/ 	.word	0x00000008
        /*0984*/ 	.word	0x00038830
        /*0988*/ 	.short	0x010a
        /*098a*/ 	.byte	0x3f
	.zero		1


	//   ....[64]....
        /*098c*/ 	.word	0x0000f210
        /*0990*/ 	.word	0x00000004
        /*0994*/ 	.word	0x00038810
        /*0998*/ 	.short	0x010a
        /*099a*/ 	.byte	0x3f
	.zero		1


	//   ....[65]....
        /*099c*/ 	.word	0x0000f260
        /*09a0*/ 	.word	0x00000008
        /*09a4*/ 	.word	0x00038850
        /*09a8*/ 	.short	0x010a
        /*09aa*/ 	.byte	0x3f
	.zero		1


	//   ....[66]....
        /*09ac*/ 	.word	0x0000f2c0
        /*09b0*/ 	.word	0x00000004
        /*09b4*/ 	.word	0x00038830
        /*09b8*/ 	.short	0x010a
        /*09ba*/ 	.byte	0x3f
	.zero		1


	//   ....[67]....
        /*09bc*/ 	.word	0x0000f320
        /*09c0*/ 	.word	0x00000004
        /*09c4*/ 	.word	0x00038850
        /*09c8*/ 	.short	0x010a
        /*09ca*/ 	.byte	0x3f
	.zero		1


	//   ....[68]....
        /*09cc*/ 	.word	0x0000f440
        /*09d0*/ 	.word	0x00000019
        /*09d4*/ 	.word	0x00038840
        /*09d8*/ 	.short	0x010a
        /*09da*/ 	.byte	0x3f
	.zero		1


	//   ....[69]....
        /*09dc*/ 	.word	0x000106a0
        /*09e0*/ 	.word	0x00000003
        /*09e4*/ 	.word	0x00038820
        /*09e8*/ 	.short	0x010a
        /*09ea*/ 	.byte	0x3f
	.zero		1


	//   ....[70]....
        /*09ec*/ 	.word	0x000106f0
        /*09f0*/ 	.word	0x00000019
        /*09f4*/ 	.word	0x00038860
        /*09f8*/ 	.short	0x010a
        /*09fa*/ 	.byte	0x3f
	.zero		1


	//   ....[71]....
        /*09fc*/ 	.word	0x00010f80
        /*0a00*/ 	.word	0x00000008
        /*0a04*/ 	.word	0x00038840
        /*0a08*/ 	.short	0x010a
        /*0a0a*/ 	.byte	0x3f
	.zero		1


	//   ....[72]....
        /*0a0c*/ 	.word	0x00011440
        /*0a10*/ 	.word	0x00000008
        /*0a14*/ 	.word	0x00038860
        /*0a18*/ 	.short	0x010a
        /*0a1a*/ 	.byte	0x3f
	.zero		1


	//   ....[73]....
        /*0a1c*/ 	.word	0x00011ba0
        /*0a20*/ 	.word	0x00000005
        /*0a24*/ 	.word	0x00038820
        /*0a28*/ 	.short	0x010a
        /*0a2a*/ 	.byte	0x3f
	.zero		1


	//   ....[74]....
        /*0a2c*/ 	.word	0x00011d40
        /*0a30*/ 	.word	0x00000003
        /*0a34*/ 	.word	0x00038840
        /*0a38*/ 	.short	0x010a
        /*0a3a*/ 	.byte	0x3f
	.zero		1


	//   ....[75]....
        /*0a3c*/ 	.word	0x00011d90
        /*0a40*/ 	.word	0x00000005
        /*0a44*/ 	.word	0x00038840
        /*0a48*/ 	.short	0x010a
        /*0a4a*/ 	.byte	0x3f
	.zero		1


	//   ....[76]....
        /*0a4c*/ 	.word	0x00011de0
        /*0a50*/ 	.word	0x00000003
        /*0a54*/ 	.word	0x00038860
        /*0a58*/ 	.short	0x010a
        /*0a5a*/ 	.byte	0x3f
	.zero		1


	//----- nvinfo : EIATTR_NUM_MBARRIERS
	.align		4
.L_172:
        /*0a5c*/ 	.byte	0x03, 0x38
        /*0a5e*/ 	.short	0x0017


	//----- nvinfo : EIATTR_EXIT_INSTR_OFFSETS
	.align		4
        /*0a60*/ 	.byte	0x04, 0x1c
        /*0a62*/ 	.short	(.L_174 - .L_173)


	//   ....[0]....
.L_173:
        /*0a64*/ 	.word	0x00000930


	//   ....[1]....
        /*0a68*/ 	.word	0x0000a350


	//   ....[2]....
        /*0a6c*/ 	.word	0x0000f140


	//----- nvinfo : EIATTR_MAX_THREADS
	.align		4
.L_174:
        /*0a70*/ 	.byte	0x04, 0x05
        /*0a72*/ 	.short	(.L_176 - .L_175)
.L_175:
        /*0a74*/ 	.word	0x00000180
        /*0a78*/ 	.word	0x00000001
        /*0a7c*/ 	.word	0x00000001


	//----- nvinfo : EIATTR_CRS_STACK_SIZE
	.align		4
.L_176:
        /*0a80*/ 	.byte	0x04, 0x1e
        /*0a82*/ 	.short	(.L_178 - .L_177)
.L_177:
        /*0a84*/ 	.word	0x00000000


	//----- nvinfo : EIATTR_CBANK_PARAM_SIZE
	.align		4
.L_178:
        /*0a88*/ 	.byte	0x03, 0x19
        /*0a8a*/ 	.short	0x0b70


	//----- nvinfo : EIATTR_PARAM_CBANK
	.align		4
        /*0a8c*/ 	.byte	0x04, 0x0a
        /*0a8e*/ 	.short	(.L_180 - .L_179)
	.align		4
.L_179:
        /*0a90*/ 	.word	index@(.nv.constant0._ZN7cutlass13device_kernelIN5flash11enable_sm90INS1_16FlashAttnFwdSm90INS1_25CollectiveMainloopFwdSm90ILi2EN4cute5tupleIJNS5_1CILi1EEES8_S8_EEENS6_IJNS7_ILi64EEESA_SA_EEELi512ENS_10bfloat16_tEfNS_4arch4Sm90ELb0ELb0ELb0ELb0ELb1ELb0ELb1ELb0ELb0ELb1ELb0ELb0EEENS1_21CollectiveEpilogueFwdINS6_IJSA_NS7_ILi512EEESA_EEES9_SC_SE_Li256ELb0ELb1ELb0ELb0EEENS1_29StaticPersistentTileSchedulerILb0EEEEEEEEEvNT_6ParamsE)
        /*0a94*/ 	.short	0x0210
        /*0a96*/ 	.short	0x0b70


	//----- nvinfo : EIATTR_SW_WAR
	.align		4
.L_180:
        /*0a98*/ 	.byte	0x04, 0x36
        /*0a9a*/ 	.short	(.L_182 - .L_181)
.L_181:
        /*0a9c*/ 	.word	0x00000008
.L_182:


//--------------------- .nv.info._ZN7cutlass13device_kernelIN5flash11enable_sm90INS1_16FlashAttnFwdSm90INS1_25CollectiveMainloopFwdSm90ILi2EN4cute5tupleIJNS5_1CILi1EEES8_S8_EEENS6_IJNS7_ILi64EEESA_SA_EEELi512ENS_10bfloat16_tEfNS_4arch4Sm90ELb0ELb0ELb0ELb1ELb1ELb0ELb0ELb0ELb0ELb1ELb0ELb0EEENS1_21CollectiveEpilogueFwdINS6_IJSA_NS7_ILi512EEESA_EEES9_SC_SE_Li256ELb1ELb1ELb0ELb0EEENS1_36VarlenDynamicPersistentTileSchedulerILi64ELi64ELi256ELi128ELb0ELb1ELb1ELb0ELb1ELb1EEEEEEEEEvNT_6ParamsE --------------------------
	.section	.nv.info._ZN7cutlass13device_kernelIN5flash11enable_sm90INS1_16FlashAttnFwdSm90INS1_25CollectiveMainloopFwdSm90ILi2EN4cute5tupleIJNS5_1CILi1EEES8_S8_EEENS6_IJNS7_ILi64EEESA_SA_EEELi512ENS_10bfloat16_tEfNS_4arch4Sm90ELb0ELb0ELb0ELb1ELb1ELb0ELb0ELb0ELb0ELb1ELb0ELb0EEENS1_21CollectiveEpilogueFwdINS6_IJSA_NS7_ILi512EEESA_EEES9_SC_SE_Li256ELb1ELb1ELb0ELb0EEENS1_36VarlenDynamicPersistentTileSchedulerILi64ELi64ELi256ELi128ELb0ELb1ELb1ELb0ELb1ELb1EEEEEEEEEvNT_6ParamsE,"",@"SHT_CUDA_INFO"
	.sectionflags	@""
	.align	4


	//----- nvinfo : EIATTR_CUDA_API_VERSION
	.align		4
        /*0000*/ 	.byte	0x04, 0x37
        /*0002*/ 	.short	(.L_184 - .L_183)
.L_183:
        /*0004*/ 	.word	0x00000082


	//----- nvinfo : EIATTR_KPARAM_INFO
	.align		4
.L_184:
        /*0008*/ 	.byte	0x04, 0x17
        /*000a*/ 	.short	(.L_186 - .L_185)
.L_185:
        /*000c*/ 	.word	0x00000000
        /*0010*/ 	.short	0x0000
        /*0012*/ 	.short	0x0070
        /*0014*/ 	.byte	0x00, 0xf0, 0x01, 0x2a


	//----- nvinfo : EIATTR_SPARSE_MMA_MASK
	.align		4
.L_186:
        /*0018*/ 	.byte	0x03, 0x50
        /*001a*/ 	.short	0x0000


	//----- nvinfo : EIATTR_MAXREG_COUNT
	.align		4
        /*001c*/ 	.byte	0x03, 0x1b
        /*001e*/ 	.short	0x00a8


	//----- nvinfo : EIATTR_NUM_BARRIERS
	.align		4
        /*0020*/ 	.byte	0x02, 0x4c
        /*0022*/ 	.byte	0x10
	.zero		1


	//----- nvinfo : EIATTR_EXTERNS
	.align		4
        /*0024*/ 	.byte	0x04, 0x0f
        /*0026*/ 	.short	(.L_188 - .L_187)


	//   ....[0]....
	.align		4
.L_187:
        /*0028*/ 	.word	index@(__assertfail)


	//----- nvinfo : EIATTR_ANNOTATIONS
	.align		4
.L_188:
        /*002c*/ 	.byte	0x04, 0x55
        /*002e*/ 	.short	(.L_190 - .L_189)


	//   ....[0]....
.L_189:
        /* <DEDUP_REMOVED lines=18> */
        /*0144*/ 	.byte	0x60, 0xeb, 0x00, 0x00, 0x01, 0x00, 0x00, 0x00, 0x10, 0xfe, 0x00, 0x00


	//----- nvinfo : EIATTR_MERCURY_ISA_VERSION
	.align		4
.L_190:
        /*0150*/ 	.byte	0x03, 0x5f
        /*0152*/ 	.short	0x0101


	//----- nvinfo : EIATTR_UNUSED_LOAD_BYTE_OFFSET
	.align		4
        /*0154*/ 	.byte	0x04, 0x44
        /*0156*/ 	.short	(.L_192 - .L_191)


	//   ....[0]....
.L_191:
        /*0158*/ 	.word	0x00000950
        /*015c*/ 	.word	0x0000fff0


	//   ....[1]....
        /*0160*/ 	.word	0x00006b60
        /*0164*/ 	.word	0x0000fff0


	//----- nvinfo : EIATTR_INT_WARP_WIDE_INSTR_OFFSETS
	.align		4
.L_192:
        /*0168*/ 	.byte	0x04, 0x31
        /*016a*/ 	.short	(.L_194 - .L_193)


	//   ....[0]....
.L_193:
        /*016c*/ 	.word	0x000000c0


	//   ....[1]....
        /*0170*/ 	.word	0x000000d0


	//   ....[2]....
        /*0174*/ 	.word	0x00000170


	//   ....[3]....
        /*0178*/ 	.word	0x0000ab70


	//   ....[4]....
        /*017c*/ 	.word	0x0000ac00


	//   ....[5]....
        /*0180*/ 	.word	0x0000e090


	//   ....[6]....
        /*0184*/ 	.word	0x0000e120


	//----- nvinfo : EIATTR_COOP_GROUP_MASK_REGIDS
	.align		4
.L_194:
        /*0188*/ 	.byte	0x04, 0x29
        /*018a*/ 	.short	(.L_196 - .L_195)


	//   ....[0]....
.L_195:
        /*018c*/ 	.word	0xffffffff


	//   ....[1]....
        /*0190*/ 	.word	0xffffffff


	//   ....[2]....
        /*0194*/ 	.word	0xffffffff


	//   ....[3]....
        /*0198*/ 	.word	0xffffffff


	//   ....[4]....
        /*019c*/ 	.word	0xffffffff


	//   ....[5]....
        /*01a0*/ 	.word	0xffffffff


	//   ....[6]....
        /*01a4*/ 	.word	0xffffffff


	//   ....[7]....
        /*01a8*/ 	.word	0xffffffff


	//   ....[8]....
        /*01ac*/ 	.word	0xffffffff


	//   ....[9]....
        /*01b0*/ 	.word	0xffffffff


	//   ....[10]....
        /*01b4*/ 	.word	0xffffffff


	//   ....[11]....
        /*01b8*/ 	.word	0xffffffff


	//   ....[12]....
        /*01bc*/ 	.word	0xffffffff


	//   ....[13]....
        /*01c0*/ 	.word	0xffffffff


	//   ....[14]....
        /*01c4*/ 	.word	0xffffffff


	//   ....[15]....
        /*01c8*/ 	.word	0xffffffff


	//   ....[16]....
        /*01cc*/ 	.word	0xffffffff


	//   ....[17]....
        /*01d0*/ 	.word	0xffffffff


	//   ....[18]....
        /*01d4*/ 	.word	0xffffffff


	//   ....[19]....
        /*01d8*/ 	.word	0xffffffff


	//   ....[20]....
        /*01dc*/ 	.word	0xffffffff


	//   ....[21]....
        /*01e0*/ 	.word	0xffffffff


	//   ....[22]....
        /*01e4*/ 	.word	0xffffffff


	//   ....[23]....
        /*01e8*/ 	.word	0xffffffff


	//   ....[24]....
        /*01ec*/ 	.word	0xffffffff


	//   ....[25]....
        /*01f0*/ 	.word	0xffffffff


	//   ....[26]....
        /*01f4*/ 	.word	0xffffffff


	//   ....[27]....
        /*01f8*/ 	.word	0xffffffff


	//   ....[28]....
        /*01fc*/ 	.word	0xffffffff


	//   ....[29]....
        /*0200*/ 	.word	0xffffffff


	//   ....[30]....
        /*0204*/ 	.word	0xffffffff


	//   ....[31]....
        /*0208*/ 	.word	0xffffffff


	//   ....[32]....
        /*020c*/ 	.word	0xffffffff


	//   ....[33]....
        /*0210*/ 	.word	0xffffffff


	//   ....[34]....
        /*0214*/ 	.word	0xffffffff


	//   ....[35]....
        /*0218*/ 	.word	0xffffffff


	//   ....[36]....
        /*021c*/ 	.word	0xffffffff


	//   ....[37]....
        /*0220*/ 	.word	0xffffffff


	//   ....[38]....
        /*0224*/ 	.word	0xffffffff


	//   ....[39]....
        /*0228*/ 	.word	0xffffffff


	//   ....[40]....
        /*022c*/ 	.word	0xffffffff


	//   ....[41]....
        /*0230*/ 	.word	0xffffffff


	//   ....[42]....
        /*0234*/ 	.word	0xffffffff


	//   ....[43]....
        /*0238*/ 	.word	0xffffffff


	//   ....[44]....
        /*023c*/ 	.word	0xffffffff


	//   ....[45]....
        /*0240*/ 	.word	0xffffffff


	//   ....[46]....
        /*0244*/ 	.word	0xffffffff


	//   ....[47]....
        /*0248*/ 	.word	0xffffffff


	//   ....[48]....
        /*024c*/ 	.word	0xffffffff


	//   ....[49]....
        /*0250*/ 	.word	0xffffffff


	//   ....[50]....
        /*0254*/ 	.word	0xffffffff


	//   ....[51]....
        /*0258*/ 	.word	0xffffffff


	//   ....[52]....
        /*025c*/ 	.word	0xffffffff


	//   ....[53]....
        /*0260*/ 	.word	0xffffffff


	//   ....[54]....
        /*0264*/ 	.word	0xffffffff


	//   ....[55]....
        /*0268*/ 	.word	0xffffffff


	//   ....[56]....
        /*026c*/ 	.word	0xffffffff


	//   ....[57]....
        /*0270*/ 	.word	0xffffffff


	//   ....[58]....
        /*0274*/ 	.word	0xffffffff


	//   ....[59]....
        /*0278*/ 	.word	0xffffffff


	//   ....[60]....
        /*027c*/ 	.word	0xffffffff


	//   ....[61]....
        /*0280*/ 	.word	0xffffffff


	//   ....[62]....
        /*0284*/ 	.word	0xffffffff


	//   ....[63]....
        /*0288*/ 	.word	0xffffffff


	//   ....[64]....
        /*028c*/ 	.word	0xffffffff


	//   ....[65]....
        /*0290*/ 	.word	0xffffffff


	//   ....[66]....
        /*0294*/ 	.word	0xffffffff


	//   ....[67]....
        /*0298*/ 	.word	0xffffffff


	//   ....[68]....
        /*029c*/ 	.word	0xffffffff


	//   ....[69]....
        /*02a0*/ 	.word	0xffffffff


	//   ....[70]....
        /*02a4*/ 	.word	0xffffffff


	//   ....[71]....
        /*02a8*/ 	.word	0xffffffff


	//   ....[72]....
        /*02ac*/ 	.word	0xffffffff


	//   ....[73]....
        /*02b0*/ 	.word	0xffffffff


	//   ....[74]....
        /*02b4*/ 	.word	0xffffffff


	//   ....[75]....
        /*02b8*/ 	.word	0xffffffff


	//   ....[76]....
        /*02bc*/ 	.word	0xffffffff


	//   ....[77]....
        /*02c0*/ 	.word	0xffffffff


	//   ....[78]....
        /*02c4*/ 	.word	0xffffffff


	//   ....[79]....
        /*02c8*/ 	.word	0xffffffff


	//   ....[80]....
        /*02cc*/ 	.word	0xffffffff


	//   ....[81]....
        /*02d0*/ 	.word	0xffffffff


	//   ....[82]....
        /*02d4*/ 	.word	0xffffffff


	//   ....[83]....
        /*02d8*/ 	.word	0xffffffff


	//   ....[84]....
        /*02dc*/ 	.word	0xffffffff


	//   ....[85]....
        /*02e0*/ 	.word	0xffffffff


	//   ....[86]....
        /*02e4*/ 	.word	0xffffffff


	//   ....[87]....
        /*02e8*/ 	.word	0xffffffff


	//   ....[88]....
        /*02ec*/ 	.word	0xffffffff


	//   ....[89]....
        /*02f0*/ 	.word	0xffffffff


	//   ....[90]....
        /*02f4*/ 	.word	0xffffffff


	//   ....[91]....
        /*02f8*/ 	.word	0xffffffff


	//   ....[92]....
        /*02fc*/ 	.word	0xffffffff


	//   ....[93]....
        /*0300*/ 	.word	0xffffffff


	//   ....[94]....
        /*0304*/ 	.word	0xffffffff


	//   ....[95]....
        /*0308*/ 	.word	0xffffffff


	//   ....[96]....
        /*030c*/ 	.word	0xffffffff


	//   ....[97]....
        /*0310*/ 	.word	0xffffffff


	//   ....[98]....
        /*0314*/ 	.word	0xffffffff


	//   ....[99]....
        /*0318*/ 	.word	0xffffffff


	//   ....[100]....
        /*031c*/ 	.word	0xffffffff


	//   ....[101]....
        /*0320*/ 	.word	0xffffffff


	//   ....[102]....
        /*0324*/ 	.word	0xffffffff


	//   ....[103]....
        /*0328*/ 	.word	0xffffffff


	//   ....[104]....
        /*032c*/ 	.word	0xffffffff


	//   ....[105]....
        /*0330*/ 	.word	0xffffffff


	//   ....[106]....
        /*0334*/ 	.word	0xffffffff


	//   ....[107]....
        /*0338*/ 	.word	0xffffffff


	//   ....[108]....
        /*033c*/ 	.word	0xffffffff


	//   ....[109]....
        /*0340*/ 	.word	0x0500000f


	//   ....[110]....
        /*0344*/ 	.word	0x0500000f


	//   ....[111]....
        /*0348*/ 	.word	0x0500000f


	//   ....[112]....
        /*034c*/ 	.word	0x0500000f


	//   ....[113]....
        /*0350*/ 	.word	0x0500000f


	//   ....[114]....
        /*0354*/ 	.word	0x0500000f


	//   ....[115]....
        /*0358*/ 	.word	0x0500000f


	//   ....[116]....
        /*035c*/ 	.word	0x0500000f


	//   ....[117]....
        /*0360*/ 	.word	0x0500000f


	//   ....[118]....
        /*0364*/ 	.word	0x0500000f


	//   ....[119]....
        /*0368*/ 	.word	0x0500000f


	//   ....[120]....
        /*036c*/ 	.word	0x0500000f


	//   ....[121]....
        /*0370*/ 	.word	0x0500000f


	//   ....[122]....
        /*0374*/ 	.word	0x0500000f


	//   ....[123]....
        /*0378*/ 	.word	0x0500000f


	//   ....[124]....
        /*037c*/ 	.word	0x0500000f


	//   ....[125]....
        /*0380*/ 	.word	0x0500000f


	//   ....[126]....
        /*0384*/ 	.word	0x0500000f


	//   ....[127]....
        /*0388*/ 	.word	0x0500000f


	//   ....[128]....
        /*038c*/ 	.word	0x0500000f


	//   ....[129]....
        /*0390*/ 	.word	0x0500000f


	//   ....[130]....
        /*0394*/ 	.word	0x0500000f


	//   ....[131]....
        /*0398*/ 	.word	0x0500000f


	//   ....[132]....
        /*039c*/ 	.word	0x0500000f


	//   ....[133]....
        /*03a0*/ 	.word	0x0500000f


	//   ....[134]....
        /*03a4*/ 	.word	0x0500000f


	//   ....[135]....
        /*03a8*/ 	.word	0x0500000f


	//   ....[136]....
        /*03ac*/ 	.word	0x0500000f


	//   ....[137]....
        /*03b0*/ 	.word	0x0500000f


	//   ....[138]....
        /*03b4*/ 	.word	0x0500000f


	//   ....[139]....
        /*03b8*/ 	.word	0x0500000f


	//   ....[140]....
        /*03bc*/ 	.word	0x0500000f


	//   ....[141]....
        /*03c0*/ 	.word	0x0500000f


	//   ....[142]....
        /*03c4*/ 	.word	0x0500000f


	//   ....[143]....
        /*03c8*/ 	.word	0x0500000f


	//   ....[144]....
        /*03cc*/ 	.word	0x0500000f


	//   ....[145]....
        /*03d0*/ 	.word	0x0500000f


	//   ....[146]....
        /*03d4*/ 	.word	0x0500000f


	//   ....[147]....
        /*03d8*/ 	.word	0x0500000f


	//   ....[148]....
        /*03dc*/ 	.word	0x0500000f


	//   ....[149]....
        /*03e0*/ 	.word	0x0500000f


	//   ....[150]....
        /*03e4*/ 	.word	0x0500000f


	//   ....[151]....
        /*03e8*/ 	.word	0x0500000f


	//   ....[152]....
        /*03ec*/ 	.word	0x0500000f


	//   ....[153]....
        /*03f0*/ 	.word	0x0500000f


	//   ....[154]....
        /*03f4*/ 	.word	0x0500000f


	//   ....[155]....
        /*03f8*/ 	.word	0x0500000f


	//   ....[156]....
        /*03fc*/ 	.word	0x0500000f


	//   ....[157]....
        /*0400*/ 	.word	0x0500000f


	//   ....[158]....
        /*0404*/ 	.word	0x0500000f


	//   ....[159]....
        /*0408*/ 	.word	0x0500000f


	//   ....[160]....
        /*040c*/ 	.word	0x0500000f


	//   ....[161]....
        /*0410*/ 	.word	0x0500000f


	//   ....[162]....
        /*0414*/ 	.word	0x0500000f


	//   ....[163]....
        /*0418*/ 	.word	0x0500000f


	//   ....[164]....
        /*041c*/ 	.word	0x0500000f


	//   ....[165]....
        /*0420*/ 	.word	0x0500000f


	//   ....[166]....
        /*0424*/ 	.word	0x0500000f


	//   ....[167]....
        /*0428*/ 	.word	0x0500000f


	//----- nvinfo : EIATTR_COOP_GROUP_INSTR_OFFSETS
	.align		4
.L_196:
        /*042c*/ 	.byte	0x04, 0x28
        /*042e*/ 	.short	(.L_198 - .L_197)


	//   ....[0]....
.L_197:
        /*0430*/ 	.word	0x00000070


	//   ....[1]....
        /*0434*/ 	.word	0x000000b0


	//   ....[2]....
        /*0438*/ 	.word	0x00000290


	//   ....[3]....
        /*043c*/ 	.word	0x000003f0


	//   ....[4]....
        /*0440*/ 	.word	0x00000510


	//   ....[5]....
        /*0444*/ 	.word	0x00000670


	//   ....[6]....
        /*0448*/ 	.word	0x000017c0


	//   ....[7]....
        /*044c*/ 	.word	0x000030d0


	//   ....[8]....
        /*0450*/ 	.word	0x00003ae0


	//   ....[9]....
        /*0454*/ 	.word	0x00003b40


	//   ....[10]....
        /*0458*/ 	.word	0x00003d50


	//   ....[11]....
        /*045c*/ 	.word	0x00003e10


	//   ....[12]....
        /*0460*/ 	.word	0x00004670


	//   ....[13]....
        /*0464*/ 	.word	0x00004ba0


	//   ....[14]....
        /*0468*/ 	.word	0x00004bd0


	//   ....[15]....
        /*046c*/ 	.word	0x00004ea0


	//   ....[16]....
        /*0470*/ 	.word	0x00005070


	//   ....[17]....
        /*0474*/ 	.word	0x00005fb0


	//   ....[18]....
        /*0478*/ 	.word	0x00006060


	//   ....[19]....
        /*047c*/ 	.word	0x000060a0


	//   ....[20]....
        /*0480*/ 	.word	0x00006120


	//   ....[21]....
        /*0484*/ 	.word	0x00006140


	//   ....[22]....
        /*0488*/ 	.word	0x00007aa0


	//   ....[23]....
        /*048c*/ 	.word	0x000080e0


	//   ....[24]....
        /*0490*/ 	.word	0x00008120


	//   ....[25]....
        /*0494*/ 	.word	0x00008140


	//   ....[26]....
        /*0498*/ 	.word	0x00008160


	//   ....[27]....
        /*049c*/ 	.word	0x00008810


	//   ....[28]....
        /*04a0*/ 	.word	0x00008820


	//   ....[29]....
        /*04a4*/ 	.word	0x00008a50


	//   ....[30]....
        /*04a8*/ 	.word	0x00008a70


	//   ....[31]....
        /*04ac*/ 	.word	0x00009640


	//   ....[32]....
        /*04b0*/ 	.word	0x00009660


	//   ....[33]....
        /*04b4*/ 	.word	0x000098a0


	//   ....[34]....
        /*04b8*/ 	.word	0x000098c0


	//   ....[35]....
        /*04bc*/ 	.word	0x00009b70


	//   ....[36]....
        /*04c0*/ 	.word	0x00009d40


	//   ....[37]....
        /*04c4*/ 	.word	0x00009d70


	//   ....[38]....
        /*04c8*/ 	.word	0x00009da0


	//   ....[39]....
        /*04cc*/ 	.word	0x00009dd0


	//   ....[40]....
        /*04d0*/ 	.word	0x00009e00


	//   ....[41]....
        /*04d4*/ 	.word	0x00009e30


	//   ....[42]....
        /*04d8*/ 	.word	0x00009f80


	//   ....[43]....
        /*04dc*/ 	.word	0x00009fb0


	//   ....[44]....
        /*04e0*/ 	.word	0x00009fe0


	//   ....[45]....
        /*04e4*/ 	.word	0x0000a010


	//   ....[46]....
        /*04e8*/ 	.word	0x0000a040


	//   ....[47]....
        /*04ec*/ 	.word	0x0000a070


	//   ....[48]....
        /*04f0*/ 	.word	0x0000a100


	//   ....[49]....
        /*04f4*/ 	.word	0x0000a130


	//   ....[50]....
        /*04f8*/ 	.word	0x0000a1b0


	//   ....[51]....
        /*04fc*/ 	.word	0x0000b900


	//   ....[52]....
        /*0500*/ 	.word	0x0000b920


	//   ....[53]....
        /*0504*/ 	.word	0x0000b9b0


	//   ....[54]....
        /*0508*/ 	.word	0x0000b9d0


	//   ....[55]....
        /*050c*/ 	.word	0x0000ba50


	//   ....[56]....
        /*0510*/ 	.word	0x0000ba70


	//   ....[57]....
        /*0514*/ 	.word	0x0000ba80


	//   ....[58]....
        /*0518*/ 	.word	0x0000ba90


	//   ....[59]....
        /*051c*/ 	.word	0x0000c230


	//   ....[60]....
        /*0520*/ 	.word	0x0000c260


	//   ....[61]....
        /*0524*/ 	.word	0x0000c300


	//   ....[62]....
        /*0528*/ 	.word	0x0000c320


	//   ....[63]....
        /*052c*/ 	.word	0x0000c3a0


	//   ....[64]....
        /*0530*/ 	.word	0x0000c3c0


	//   ....[65]....
        /*0534*/ 	.word	0x0000c3d0


	//   ....[66]....
        /*0538*/ 	.word	0x0000c3e0


	//   ....[67]....
        /*053c*/ 	.word	0x0000c880


	//   ....[68]....
        /*0540*/ 	.word	0x0000c940


	//   ....[69]....
        /*0544*/ 	.word	0x0000ca90


	//   ....[70]....
        /*0548*/ 	.word	0x0000cad0


	//   ....[71]....
        /*054c*/ 	.word	0x0000cae0


	//   ....[72]....
        /*0550*/ 	.word	0x0000caf0


	//   ....[73]....
        /*0554*/ 	.word	0x0000cc40


	//   ....[74]....
        /*0558*/ 	.word	0x0000cd90


	//   ....[75]....
        /*055c*/ 	.word	0x0000d5a0


	//   ....[76]....
        /*0560*/ 	.word	0x0000d5c0


	//   ....[77]....
        /*0564*/ 	.word	0x0000d610


	//   ....[78]....
        /*0568*/ 	.word	0x0000d620


	//   ....[79]....
        /*056c*/ 	.word	0x0000d660


	//   ....[80]....
        /*0570*/ 	.word	0x0000d670


	//   ....[81]....
        /*0574*/ 	.word	0x0000d680


	//   ....[82]....
        /*0578*/ 	.word	0x0000d6c0


	//   ....[83]....
        /*057c*/ 	.word	0x0000d9e0


	//   ....[84]....
        /*0580*/ 	.word	0x0000da20


	//   ....[85]....
        /*0584*/ 	.word	0x0000da40


	//   ....[86]....
        /*0588*/ 	.word	0x0000da60


	//   ....[87]....
        /*058c*/ 	.word	0x0000da90


	//   ....[88]....
        /*0590*/ 	.word	0x0000dab0


	//   ....[89]....
        /*0594*/ 	.word	0x0000dbb0


	//   ....[90]....
        /*0598*/ 	.word	0x0000dd00


	//   ....[91]....
        /*059c*/ 	.word	0x0000e300


	//   ....[92]....
        /*05a0*/ 	.word	0x0000e330


	//   ....[93]....
        /*05a4*/ 	.word	0x0000e360


	//   ....[94]....
        /*05a8*/ 	.word	0x0000e390


	//   ....[95]....
        /*05ac*/ 	.word	0x0000e3c0


	//   ....[96]....
        /*05b0*/ 	.word	0x0000e3f0


	//   ....[97]....
        /*05b4*/ 	.word	0x0000e420


	//   ....[98]....
        /*05b8*/ 	.word	0x0000e450


	//   ....[99]....
        /*05bc*/ 	.word	0x0000e5d0


	//   ....[100]....
        /*05c0*/ 	.word	0x0000e600


	//   ....[101]....
        /*05c4*/ 	.word	0x0000e630


	//   ....[102]....
        /*05c8*/ 	.word	0x0000e660


	//   ....[103]....
        /*05cc*/ 	.word	0x0000e690


	//   ....[104]....
        /*05d0*/ 	.word	0x0000e6c0


	//   ....[105]....
        /*05d4*/ 	.word	0x0000e780


	//   ....[106]....
        /*05d8*/ 	.word	0x0000e7a0


	//   ....[107]....
        /*05dc*/ 	.word	0x0000e810


	//   ....[108]....
        /*05e0*/ 	.word	0x0000ec80


	//   ....[109]....
        /*05e4*/ 	.word	0x0000f200


	//   ....[110]....
        /*05e8*/ 	.word	0x0000f2f0


	//   ....[111]....
        /*05ec*/ 	.word	0x0000f390


	//   ....[112]....
        /*05f0*/ 	.word	0x0000f3f0


	//   ....[113]....
        /*05f4*/ 	.word	0x0000f4e0


	//   ....[114]....
        /*05f8*/ 	.word	0x0000f550


	//   ....[115]....
        /*05fc*/ 	.word	0x0000f640


	//   ....[116]....
        /*0600*/ 	.word	0x0000f6b0


	//   ....[117]....
        /*0604*/ 	.word	0x0000f790


	//   ....[118]....
        /*0608*/ 	.word	0x0000f840


	//   ....[119]....
        /*060c*/ 	.word	0x0000f8b0


	//   ....[120]....
        /*0610*/ 	.word	0x0000f910


	//   ....[121]....
        /*0614*/ 	.word	0x0000fa00


	//   ....[122]....
        /*0618*/ 	.word	0x0000fa60


	//   ....[123]....
        /*061c*/ 	.word	0x0000fb60


	//   ....[124]....
        /*0620*/ 	.word	0x0000fbc0


	//   ....[125]....
        /*0624*/ 	.word	0x0000fc60


	//   ....[126]....
        /*0628*/ 	.word	0x0000fde0


	//   ....[127]....
        /*062c*/ 	.word	0x0000fee0


	//   ....[128]....
        /*0630*/ 	.word	0x00010160


	//   ....[129]....
        /*0634*/ 	.word	0x000101b0


	//   ....[130]....
        /*0638*/ 	.word	0x00010380


	//   ....[131]....
        /*063c*/ 	.word	0x000103d0


	//   ....[132]....
        /*0640*/ 	.word	0x000105a0


	//   ....[133]....
        /*0644*/ 	.word	0x000105f0


	//   ....[134]....
        /*0648*/ 	.word	0x000106e0


	//   ....[135]....
        /*064c*/ 	.word	0x00010780


	//   ....[136]....
        /*0650*/ 	.word	0x000107e0


	//   ....[137]....
        /*0654*/ 	.word	0x00010890


	//   ....[138]....
        /*0658*/ 	.word	0x000108f0


	//   ....[139]....
        /*065c*/ 	.word	0x000109a0


	//   ....[140]....
        /*0660*/ 	.word	0x00010a00


	//   ....[141]....
        /*0664*/ 	.word	0x00010ab0


	//   ....[142]....
        /*0668*/ 	.word	0x00010ba0


	//   ....[143]....
        /*066c*/ 	.word	0x00010c70


	//   ....[144]....
        /*0670*/ 	.word	0x00010d90


	//   ....[145]....
        /*0674*/ 	.word	0x00010e90


	//   ....[146]....
        /*0678*/ 	.word	0x00010fc0


	//   ....[147]....
        /*067c*/ 	.word	0x000110a0


	//   ....[148]....
        /*0680*/ 	.word	0x000111a0


	//   ....[149]....
        /*0684*/ 	.word	0x00011280


	//   ....[150]....
        /*0688*/ 	.word	0x00011310


	//   ....[151]....
        /*068c*/ 	.word	0x000113b0


	//   ....[152]....
        /*0690*/ 	.word	0x000114d0


	//   ....[153]....
        /*0694*/ 	.word	0x00011540


	//   ....[154]....
        /*0698*/ 	.word	0x000115b0


	//   ....[155]....
        /*069c*/ 	.word	0x00011620


	//   ....[156]....
        /*06a0*/ 	.word	0x00011690


	//   ....[157]....
        /*06a4*/ 	.word	0x00011710


	//   ....[158]....
        /*06a8*/ 	.word	0x000117a0


	//   ....[159]....
        /*06ac*/ 	.word	0x00011830


	//   ....[160]....
        /*06b0*/ 	.word	0x000118a0


	//   ....[161]....
        /*06b4*/ 	.word	0x00011910


	//   ....[162]....
        /*06b8*/ 	.word	0x00011980


	//   ....[163]....
        /*06bc*/ 	.word	0x00011a00


	//   ....[164]....
        /*06c0*/ 	.word	0x00011a70


	//   ....[165]....
        /*06c4*/ 	.word	0x00011b10


	//   ....[166]....
        /*06c8*/ 	.word	0x00011ba0


	//   ....[167]....
        /*06cc*/ 	.word	0x00011cc0


	//----- nvinfo : EIATTR_REG_RECONFIG
	.align		4
.L_198:
        /*06d0*/ 	.byte	0x01, 0x54
	.zero		2


	//----- nvinfo : EIATTR_SYSCALL_OFFSETS
	.align		4
        /*06d4*/ 	.byte	0x04, 0x46
        /*06d6*/ 	.short	(.L_200 - .L_199)


	//   ....[0]....
.L_199:
        /*06d8*/ 	.word	0x00003290


	//   ....[1]....
        /*06dc*/ 	.word	0x0000ad60


	//   ....[2]....
        /*06e0*/ 	.word	0x0000aeb0


	//   ....[3]....
        /*06e4*/ 	.word	0x0000afa0


	//   ....[4]....
        /*06e8*/ 	.word	0x0000bed0


	//----- nvinfo : EIATTR_MBARRIER_INSTR_OFFSETS
	.align		4
.L_200:
        /*06ec*/ 	.byte	0x04, 0x39
        /*06ee*/ 	.short	(.L_202 - .L_201)


	//   ....[0]....
.L_201:
        /*06f0*/ 	.word	0x00000180
        /*06f4*/ 	.word	0x000000ff
        /*06f8*/ 	.word	0x00028c00
        /*06fc*/ 	.short	0x0100
        /*06fe*/ 	.byte	0x08
	.zero		1


	//   ....[1]....
        /*0700*/ 	.word	0x00000190
        /*0704*/ 	.word	0x000000ff
        /*0708*/ 	.word	0x00028c20
        /*070c*/ 	.short	0x0100
        /*070e*/ 	.byte	0x08
	.zero		1


	//   ....[2]....
        /*0710*/ 	.word	0x00000240
        /*0714*/ 	.word	0x000000ff
        /*0718*/ 	.word	0x00028c30
        /*071c*/ 	.short	0x0100
        /*071e*/ 	.byte	0x06
	.zero		1


	//   ....[3]....
        /*0720*/ 	.word	0x00000250
        /*0724*/ 	.word	0x000000ff
        /*0728*/ 	.word	0x00028c40
        /*072c*/ 	.short	0x0100
        /*072e*/ 	.byte	0x06
	.zero		1


	//   ....[4]....
        /*0730*/ 	.word	0x00000260
        /*0734*/ 	.word	0x000000ff
        /*0738*/ 	.word	0x00028c38
        /*073c*/ 	.short	0x0100
        /*073e*/ 	.byte	0x06
	.zero		1


	//   ....[5]....
        /*0740*/ 	.word	0x00000270
        /*0744*/ 	.word	0x000000ff
        /*0748*/ 	.word	0x00028c48
        /*074c*/ 	.short	0x0100
        /*074e*/ 	.byte	0x06
	.zero		1


	//   ....[6]....
        /*0750*/ 	.word	0x000003a0
        /*0754*/ 	.word	0x000000ff
        /*0758*/ 	.word	0x00028c50
        /*075c*/ 	.short	0x0100
        /*075e*/ 	.byte	0x08
	.zero		1


	//   ....[7]....
        /*0760*/ 	.word	0x000003b0
        /*0764*/ 	.word	0x000000ff
        /*0768*/ 	.word	0x00028c60
        /*076c*/ 	.short	0x0100
        /*076e*/ 	.byte	0x08
	.zero		1


	//   ....[8]....
        /*0770*/ 	.word	0x000003c0
        /*0774*/ 	.word	0x000000ff
        /*0778*/ 	.word	0x00028c58
        /*077c*/ 	.short	0x0100
        /*077e*/ 	.byte	0x08
	.zero		1


	//   ....[9]....
        /*0780*/ 	.word	0x000003d0
        /*0784*/ 	.word	0x000000ff
        /*0788*/ 	.word	0x00028c68
        /*078c*/ 	.short	0x0100
        /*078e*/ 	.byte	0x08
	.zero		1


	//   ....[10]....
        /*0790*/ 	.word	0x000004c0
        /*0794*/ 	.word	0x000000ff
        /*0798*/ 	.word	0x00028c70
        /*079c*/ 	.short	0x0100
        /*079e*/ 	.byte	0x06
	.zero		1


	//   ....[11]....
        /*07a0*/ 	.word	0x000004d0
        /*07a4*/ 	.word	0x000000ff
        /*07a8*/ 	.word	0x00028c80
        /*07ac*/ 	.short	0x0100
        /*07ae*/ 	.byte	0x06
	.zero		1


	//   ....[12]....
        /*07b0*/ 	.word	0x000004e0
        /*07b4*/ 	.word	0x000000ff
        /*07b8*/ 	.word	0x00028c78
        /*07bc*/ 	.short	0x0100
        /*07be*/ 	.byte	0x06
	.zero		1


	//   ....[13]....
        /*07c0*/ 	.word	0x000004f0
        /*07c4*/ 	.word	0x000000ff
        /*07c8*/ 	.word	0x00028c88
        /*07cc*/ 	.short	0x0100
        /*07ce*/ 	.byte	0x06
	.zero		1


	//   ....[14]....
        /*07d0*/ 	.word	0x00000620
        /*07d4*/ 	.word	0x000000ff
        /*07d8*/ 	.word	0x00028c90
        /*07dc*/ 	.short	0x0100
        /*07de*/ 	.byte	0x08
	.zero		1


	//   ....[15]....
        /*07e0*/ 	.word	0x00000630
        /*07e4*/ 	.word	0x000000ff
        /*07e8*/ 	.word	0x00028ca0
        /*07ec*/ 	.short	0x0100
        /*07ee*/ 	.byte	0x08
	.zero		1


	//   ....[16]....
        /*07f0*/ 	.word	0x00000640
        /*07f4*/ 	.word	0x000000ff
        /*07f8*/ 	.word	0x00028c98
        /*07fc*/ 	.short	0x0100
        /*07fe*/ 	.byte	0x08
	.zero		1


	//   ....[17]....
        /*0800*/ 	.word	0x00000650
        /*0804*/ 	.word	0x000000ff
        /*0808*/ 	.word	0x00028ca8
        /*080c*/ 	.short	0x0100
        /*080e*/ 	.byte	0x08
	.zero		1


	//   ....[18]....
        /*0810*/ 	.word	0x00000790
        /*0814*/ 	.word	0x000000ff
        /*0818*/ 	.word	0x00028cb0
        /*081c*/ 	.short	0x0100
        /*081e*/ 	.byte	0x08
	.zero		1


	//   ....[19]....
        /*0820*/ 	.word	0x000007a0
        /*0824*/ 	.word	0x000000ff
        /*0828*/ 	.word	0x00028cc0
        /*082c*/ 	.short	0x0100
        /*082e*/ 	.byte	0x08
	.zero		1


	//   ....[20]....
        /*0830*/ 	.word	0x000007b0
        /*0834*/ 	.word	0x000000ff
        /*0838*/ 	.word	0x00028cb8
        /*083c*/ 	.short	0x0100
        /*083e*/ 	.byte	0x08
	.zero		1


	//   ....[21]....
        /*0840*/ 	.word	0x000007c0
        /*0844*/ 	.word	0x000000ff
        /*0848*/ 	.word	0x00028cc8
        /*084c*/ 	.short	0x0100
        /*084e*/ 	.byte	0x08
	.zero		1


	//   ....[22]....
        /*0850*/ 	.word	0x000018d0
        /*0854*/ 	.word	0x000000ff
        /*0858*/ 	.word	0x00028c50
        /*085c*/ 	.short	0x010a
        /*085e*/ 	.byte	0x10
	.zero		1


	//   ....[23]....
        /*0860*/ 	.word	0x00001bb0
        /*0864*/ 	.word	0x000000ff
        /*0868*/ 	.word	0x00000000
        /*086c*/ 	.short	0x0101
        /*086e*/ 	.byte	0x06
	.zero		1


	//   ....[24]....
        /*0870*/ 	.word	0x00002510
        /*0874*/ 	.word	0x000000ff
        /*0878*/ 	.word	0x00028c50
        /*087c*/ 	.short	0x010a
        /*087e*/ 	.byte	0x15
	.zero		1


	//   ....[25]....
        /*0880*/ 	.word	0x00002550
        /*0884*/ 	.word	0x000000ff
        /*0888*/ 	.word	0x00028c50
        /*088c*/ 	.short	0x010a
        /*088e*/ 	.byte	0x15
	.zero		1


	//   ....[26]....
        /*0890*/ 	.word	0x00002780
        /*0894*/ 	.word	0x000000ff
        /*0898*/ 	.word	0x00000000
        /*089c*/ 	.short	0x0101
        /*089e*/ 	.byte	0x06
	.zero		1


	//   ....[27]....
        /*08a0*/ 	.word	0x00003310
        /*08a4*/ 	.word	0x000000ff
        /*08a8*/ 	.word	0x00028c00
        /*08ac*/ 	.short	0x010a
        /*08ae*/ 	.byte	0x29
	.zero		1


	//   ....[28]....
        /*08b0*/ 	.word	0x00003390
        /*08b4*/ 	.word	0x00000007
        /*08b8*/ 	.word	0x00028c30
        /*08bc*/ 	.short	0x010a
        /*08be*/ 	.byte	0x3f
	.zero		1


	//   ....[29]....
        /*08c0*/ 	.word	0x000033d0
        /*08c4*/ 	.word	0x00000007
        /*08c8*/ 	.word	0x00028c30
        /*08cc*/ 	.short	0x010a
        /*08ce*/ 	.byte	0x3f
	.zero		1


	//   ....[30]....
        /*08d0*/ 	.word	0x000037a0
        /*08d4*/ 	.word	0x000000ff
        /*08d8*/ 	.word	0x00000000
        /*08dc*/ 	.short	0x0101
        /*08de*/ 	.byte	0x06
	.zero		1


	//   ....[31]....
        /*08e0*/ 	.word	0x00004420
        /*08e4*/ 	.word	0x00000007
        /*08e8*/ 	.word	0x00028c50
        /*08ec*/ 	.short	0x010a
        /*08ee*/ 	.byte	0x3f
	.zero		1


	//   ....[32]....
        /*08f0*/ 	.word	0x00004470
        /*08f4*/ 	.word	0x00000007
        /*08f8*/ 	.word	0x00028c50
        /*08fc*/ 	.short	0x010a
        /*08fe*/ 	.byte	0x3f
	.zero		1


	//   ....[33]....
        /*0900*/ 	.word	0x00004700
        /*0904*/ 	.word	0x000000ff
        /*0908*/ 	.word	0x00000000
        /*090c*/ 	.short	0x0101
        /*090e*/ 	.byte	0x06
	.zero		1


	//   ....[34]....
        /*0910*/ 	.word	0x00004840
        /*0914*/ 	.word	0x000000ff
        /*0918*/ 	.word	0x00028c30
        /*091c*/ 	.short	0x010a
        /*091e*/ 	.byte	0x15
	.zero		1


	//   ....[35]....
        /*0920*/ 	.word	0x00004880
        /*0924*/ 	.word	0x000000ff
        /*0928*/ 	.word	0x00028c30
        /*092c*/ 	.short	0x010a
        /*092e*/ 	.byte	0x15
	.zero		1


	//   ....[36]....
        /*0930*/ 	.word	0x00004ac0
        /*0934*/ 	.word	0x000000ff
        /*0938*/ 	.word	0x00000000
        /*093c*/ 	.short	0x0101
        /*093e*/ 	.byte	0x06
	.zero		1


	//   ....[37]....
        /*0940*/ 	.word	0x00005d70
        /*0944*/ 	.word	0x000000ff
        /*0948*/ 	.word	0x00028c50
        /*094c*/ 	.short	0x010a
        /*094e*/ 	.byte	0x15
	.zero		1


	//   ....[38]....
        /*0950*/ 	.word	0x00005db0
        /*0954*/ 	.word	0x000000ff
        /*0958*/ 	.word	0x00028c50
        /*095c*/ 	.short	0x010a
        /*095e*/ 	.byte	0x15
	.zero		1


	//   ....[39]....
        /*0960*/ 	.word	0x00006040
        /*0964*/ 	.word	0x000000ff
        /*0968*/ 	.word	0x00000000
        /*096c*/ 	.short	0x0101
        /*096e*/ 	.byte	0x15
	.zero		1


	//   ....[40]....
        /*0970*/ 	.word	0x00008800
        /*0974*/ 	.word	0x000000ff
        /*0978*/ 	.word	0x00000000
        /*097c*/ 	.short	0x0101
        /*097e*/ 	.byte	0x04
	.zero		1


	//   ....[41]....
        /*0980*/ 	.word	0x0000b6b0
        /*0984*/ 	.word	0x0000001b
        /*0988*/ 	.word	0x00028c40
        /*098c*/ 	.short	0x010a
        /*098e*/ 	.byte	0x3f
	.zero		1


	//   ....[42]....
        /*0990*/ 	.word	0x0000bb90
        /*0994*/ 	.word	0x0000001b
        /*0998*/ 	.word	0x00028c30
        /*099c*/ 	.short	0x0107
        /*099e*/ 	.byte	0x3f
	.zero		1


	//   ....[43]....
        /*09a0*/ 	.word	0x0000bc70
        /*09a4*/ 	.word	0x0000001b
        /*09a8*/ 	.word	0x00028c30
        /*09ac*/ 	.short	0x0101
        /*09ae*/ 	.byte	0x3f
	.zero		1


	//   ....[44]....
        /*09b0*/ 	.word	0x0000c4e0
        /*09b4*/ 	.word	0x00000017
        /*09b8*/ 	.word	0x00028c00
        /*09bc*/ 	.short	0x0107
        /*09be*/ 	.byte	0x3f
	.zero		1


	//   ....[45]....
        /*09c0*/ 	.word	0x0000c5d0
        /*09c4*/ 	.word	0x00000017
        /*09c8*/ 	.word	0x00028c00
        /*09cc*/ 	.short	0x0101
        /*09ce*/ 	.byte	0x3f
	.zero		1


	//   ....[46]....
        /*09d0*/ 	.word	0x0000c5f0
        /*09d4*/ 	.word	0x00000017
        /*09d8*/ 	.word	0x00028c20
        /*09dc*/ 	.short	0x010a
        /*09de*/ 	.byte	0x3f
	.zero		1


	//   ....[47]....
        /*09e0*/ 	.word	0x0000c680
        /*09e4*/ 	.word	0x0000001b
        /*09e8*/ 	.word	0x00028c60
        /*09ec*/ 	.short	0x010a
        /*09ee*/ 	.byte	0x3f
	.zero		1


	//   ....[48]....
        /*09f0*/ 	.word	0x0000cfb0
        /*09f4*/ 	.word	0x0000001b
        /*09f8*/ 	.word	0x00028c50
        /*09fc*/ 	.short	0x0107
        /*09fe*/ 	.byte	0x3f
	.zero		1


	//   ....[49]....
        /*0a00*/ 	.word	0x0000d080
        /*0a04*/ 	.word	0x0000001b
        /*0a08*/ 	.word	0x00028c50
        /*0a0c*/ 	.short	0x0101
        /*0a0e*/ 	.byte	0x3f
	.zero		1


	//   ....[50]....
        /*0a10*/ 	.word	0x0000d400
        /*0a14*/ 	.word	0x00000006
        /*0a18*/ 	.word	0x00028c40
        /*0a1c*/ 	.short	0x010a
        /*0a1e*/ 	.byte	0x3f
	.zero		1


	//   ....[51]....
        /*0a20*/ 	.word	0x0000d740
        /*0a24*/ 	.word	0x00000006
        /*0a28*/ 	.word	0x00028c30
        /*0a2c*/ 	.short	0x0107
        /*0a2e*/ 	.byte	0x3f
	.zero		1


	//   ....[52]....
        /*0a30*/ 	.word	0x0000d800
        /*0a34*/ 	.word	0x00000006
        /*0a38*/ 	.word	0x00028c30
        /*0a3c*/ 	.short	0x0101
        /*0a3e*/ 	.byte	0x3f
	.zero		1


	//   ....[53]....
        /*0a40*/ 	.word	0x0000d830
        /*0a44*/ 	.word	0x00000006
        /*0a48*/ 	.word	0x00028c60
        /*0a4c*/ 	.short	0x010a
        /*0a4e*/ 	.byte	0x3f
	.zero		1


	//   ....[54]....
        /*0a50*/ 	.word	0x0000df00
        /*0a54*/ 	.word	0x00000006
        /*0a58*/ 	.word	0x00028c50
        /*0a5c*/ 	.short	0x0107
        /*0a5e*/ 	.byte	0x3f
	.zero		1


	//   ....[55]....
        /*0a60*/ 	.word	0x0000dfc0
        /*0a64*/ 	.word	0x00000006
        /*0a68*/ 	.word	0x00028c50
        /*0a6c*/ 	.short	0x0101
        /*0a6e*/ 	.byte	0x3f
	.zero		1


	//   ....[56]....
        /*0a70*/ 	.word	0x0000ec00
        /*0a74*/ 	.word	0x00000005
        /*0a78*/ 	.word	0x00028c20
        /*0a7c*/ 	.short	0x010a
        /*0a7e*/ 	.byte	0x3f
	.zero		1


	//   ....[57]....
        /*0a80*/ 	.word	0x0000ed80
        /*0a84*/ 	.word	0x00000003
        /*0a88*/ 	.word	0x00028c40
        /*0a8c*/ 	.short	0x010a
        /*0a8e*/ 	.byte	0x3f
	.zero		1


	//   ....[58]....
        /*0a90*/ 	.word	0x0000ee20
        /*0a94*/ 	.word	0x00000005
        /*0a98*/ 	.word	0x00028c40
        /*0a9c*/ 	.short	0x010a
        /*0a9e*/ 	.byte	0x3f
	.zero		1


	//   ....[59]....
        /*0aa0*/ 	.word	0x0000ee60
        /*0aa4*/ 	.word	0x00000003
        /*0aa8*/ 	.word	0x00028c60
        /*0aac*/ 	.short	0x010a
        /*0aae*/ 	.byte	0x3f
	.zero		1


	//   ....[60]....
        /*0ab0*/ 	.word	0x0000eea0
        /*0ab4*/ 	.word	0x00000005
        /*0ab8*/ 	.word	0x00028c60
        /*0abc*/ 	.short	0x010a
        /*0abe*/ 	.byte	0x3f
	.zero		1


	//   ....[61]....
        /*0ac0*/ 	.word	0x0000ef10
        /*0ac4*/ 	.word	0x00000003
        /*0ac8*/ 	.word	0x00028c50
        /*0acc*/ 	.short	0x010a
        /*0ace*/ 	.byte	0x3f
	.zero		1


	//   ....[62]....
        /*0ad0*/ 	.word	0x0000ef70
        /*0ad4*/ 	.word	0x00000004
        /*0ad8*/ 	.word	0x00028c50
        /*0adc*/ 	.short	0x010a
        /*0ade*/ 	.byte	0x3f
	.zero		1


	//   ....[63]....
        /*0ae0*/ 	.word	0x0000efd0
        /*0ae4*/ 	.word	0x00000003
        /*0ae8*/ 	.word	0x00028c00
        /*0aec*/ 	.short	0x010a
        /*0aee*/ 	.byte	0x3f
	.zero		1


	//   ....[64]....
        /*0af0*/ 	.word	0x0000f020
        /*0af4*/ 	.word	0x00000007
        /*0af8*/ 	.word	0x00028c30
        /*0afc*/ 	.short	0x010a
        /*0afe*/ 	.byte	0x3f
	.zero		1


	//   ....[65]....
        /*0b00*/ 	.word	0x0000f070
        /*0b04*/ 	.word	0x00000007
        /*0b08*/ 	.word	0x00028c50
        /*0b0c*/ 	.short	0x010a
        /*0b0e*/ 	.byte	0x3f
	.zero		1


	//   ....[66]....
        /*0b10*/ 	.word	0x0000f0d0
        /*0b14*/ 	.word	0x00000004
        /*0b18*/ 	.word	0x00028c30
        /*0b1c*/ 	.short	0x010a
        /*0b1e*/ 	.byte	0x3f
	.zero		1


	//   ....[67]....
        /*0b20*/ 	.word	0x0000f130
        /*0b24*/ 	.word	0x00000008
        /*0b28*/ 	.word	0x00028c50
        /*0b2c*/ 	.short	0x010a
        /*0b2e*/ 	.byte	0x3f
	.zero		1


	//   ....[68]....
        /*0b30*/ 	.word	0x0000f240
        /*0b34*/ 	.word	0x0000001b
        /*0b38*/ 	.word	0x00028c40
        /*0b3c*/ 	.short	0x010a
        /*0b3e*/ 	.byte	0x3f
	.zero		1


	//   ....[69]....
        /*0b40*/ 	.word	0x0000fce0
        /*0b44*/ 	.word	0x00000017
        /*0b48*/ 	.word	0x00028c20
        /*0b4c*/ 	.short	0x010a
        /*0b4e*/ 	.byte	0x3f
	.zero		1


	//   ....[70]....
        /*0b50*/ 	.word	0x0000fd30
        /*0b54*/ 	.word	0x0000001b
        /*0b58*/ 	.word	0x00028c60
        /*0b5c*/ 	.short	0x010a
        /*0b5e*/ 	.byte	0x3f
	.zero		1


	//   ....[71]....
        /*0b60*/ 	.word	0x00010630
        /*0b64*/ 	.word	0x00000006
        /*0b68*/ 	.word	0x00028c40
        /*0b6c*/ 	.short	0x010a
        /*0b6e*/ 	.byte	0x3f
	.zero		1


	//   ....[72]....
        /*0b70*/ 	.word	0x00010af0
        /*0b74*/ 	.word	0x00000006
        /*0b78*/ 	.word	0x00028c60
        /*0b7c*/ 	.short	0x010a
        /*0b7e*/ 	.byte	0x3f
	.zero		1


	//   ....[73]....
        /*0b80*/ 	.word	0x00011be0
        /*0b84*/ 	.word	0x00000005
        /*0b88*/ 	.word	0x00028c20
        /*0b8c*/ 	.short	0x010a
        /*0b8e*/ 	.byte	0x3f
	.zero		1


	//   ....[74]....
        /*0b90*/ 	.word	0x00011d80
        /*0b94*/ 	.word	0x00000003
        /*0b98*/ 	.word	0x00028c40
        /*0b9c*/ 	.short	0x010a
        /*0b9e*/ 	.byte	0x3f
	.zero		1


	//   ....[75]....
        /*0ba0*/ 	.word	0x00011dd0
        /*0ba4*/ 	.word	0x00000005
        /*0ba8*/ 	.word	0x00028c40
        /*0bac*/ 	.short	0x010a
        /*0bae*/ 	.byte	0x3f
	.zero		1


	//   ....[76]....
        /*0bb0*/ 	.word	0x00011e20
        /*0bb4*/ 	.word	0x00000003
        /*0bb8*/ 	.word	0x00028c60
        /*0bbc*/ 	.short	0x010a
        /*0bbe*/ 	.byte	0x3f
	.zero		1


	//----- nvinfo : EIATTR_NUM_MBARRIERS
	.align		4
.L_202:
        /*0bc0*/ 	.byte	0x03, 0x38
        /*0bc2*/ 	.short	0x0016


	//----- nvinfo : EIATTR_EXIT_INSTR_OFFSETS
	.align		4
        /*0bc4*/ 	.byte	0x04, 0x1c
        /*0bc6*/ 	.short	(.L_204 - .L_203)


	//   ....[0]....
.L_203:
        /*0bc8*/ 	.word	0x00000980


	//   ....[1]....
        /*0bcc*/ 	.word	0x00009b20


	//   ....[2]....
        /*0bd0*/ 	.word	0x0000eef0


	//----- nvinfo : EIATTR_MAX_THREADS
	.align		4
.L_204:
        /*0bd4*/ 	.byte	0x04, 0x05
        /*0bd6*/ 	.short	(.L_206 - .L_205)
.L_205:
        /*0bd8*/ 	.word	0x00000180
        /*0bdc*/ 	.word	0x00000001
        /*0be0*/ 	.word	0x00000001


	//----- nvinfo : EIATTR_CRS_STACK_SIZE
	.align		4
.L_206:
        /*0be4*/ 	.byte	0x04, 0x1e
        /*0be6*/ 	.short	(.L_208 - .L_207)
.L_207:
        /*0be8*/ 	.word	0x00000000


	//----- nvinfo : EIATTR_CBANK_PARAM_SIZE
	.align		4
.L_208:
        /*0bec*/ 	.byte	0x03, 0x19
        /*0bee*/ 	.short	0x0af0


	//----- nvinfo : EIATTR_PARAM_CBANK
	.align		4
        /*0bf0*/ 	.byte	0x04, 0x0a
        /*0bf2*/ 	.short	(.L_210 - .L_209)
	.align		4
.L_209:
        /*0bf4*/ 	.word	index@(.nv.constant0._ZN7cutlass13device_kernelIN5flash11enable_sm90INS1_16FlashAttnFwdSm90INS1_25CollectiveMainloopFwdSm90ILi2EN4cute5tupleIJNS5_1CILi1EEES8_S8_EEENS6_IJNS7_ILi64EEESA_SA_EEELi512ENS_10bfloat16_tEfNS_4arch4Sm90ELb0ELb0ELb0ELb1ELb1ELb0ELb0ELb0ELb0ELb1ELb0ELb0EEENS1_21CollectiveEpilogueFwdINS6_IJSA_NS7_ILi512EEESA_EEES9_SC_SE_Li256ELb1ELb1ELb0ELb0EEENS1_36VarlenDynamicPersistentTileSchedulerILi64ELi64ELi256ELi128ELb0ELb1ELb1ELb0ELb1ELb1EEEEEEEEEvNT_6ParamsE)
        /*0bf8*/ 	.short	0x0210
        /*0bfa*/ 	.short	0x0af0


	//----- nvinfo : EIATTR_SW_WAR
	.align		4
.L_210:
        /*0bfc*/ 	.byte	0x04, 0x36
        /*0bfe*/ 	.short	(.L_212 - .L_211)
.L_211:
        /*0c00*/ 	.word	0x00000008
.L_212:


//--------------------- .nv.info._ZN7cutlass13device_kernelIN5flash11enable_sm90INS1_16FlashAttnFwdSm90INS1_25CollectiveMainloopFwdSm90ILi2EN4cute5tupleIJNS5_1CILi1EEES8_S8_EEENS6_IJNS7_ILi64EEESA_SA_EEELi512ENS_10bfloat16_tEfNS_4arch4Sm90ELb0ELb0ELb0ELb1ELb1ELb1ELb0ELb0ELb0ELb1ELb0ELb0EEENS1_21CollectiveEpilogueFwdINS6_IJSA_NS7_ILi512EEESA_EEES9_SC_SE_Li256ELb1ELb1ELb0ELb0EEENS1_36VarlenDynamicPersistentTileSchedulerILi64ELi64ELi256ELi128ELb0ELb1ELb1ELb0ELb1ELb1EEEEEEEEEvNT_6ParamsE --------------------------
	.section	.nv.info._ZN7cutlass13device_kernelIN5flash11enable_sm90INS1_16FlashAttnFwdSm90INS1_25CollectiveMainloopFwdSm90ILi2EN4cute5tupleIJNS5_1CILi1EEES8_S8_EEENS6_IJNS7_ILi64EEESA_SA_EEELi512ENS_10bfloat16_tEfNS_4arch4Sm90ELb0ELb0ELb0ELb1ELb1ELb1ELb0ELb0ELb0ELb1ELb0ELb0EEENS1_21CollectiveEpilogueFwdINS6_IJSA_NS7_ILi512EEESA_EEES9_SC_SE_Li256ELb1ELb1ELb0ELb0EEENS1_36VarlenDynamicPersistentTileSchedulerILi64ELi64ELi256ELi128ELb0ELb1ELb1ELb0ELb1ELb1EEEEEEEEEvNT_6ParamsE,"",@"SHT_CUDA_INFO"
	.sectionflags	@""
	.align	4


	//----- nvinfo : EIATTR_CUDA_API_VERSION
	.align		4
        /*0000*/ 	.byte	0x04, 0x37
        /*0002*/ 	.short	(.L_214 - .L_213)
.L_213:
        /*0004*/ 	.word	0x00000082


	//----- nvinfo : EIATTR_KPARAM_INFO
	.align		4
.L_214:
        /*0008*/ 	.byte	0x04, 0x17
        /*000a*/ 	.short	(.L_216 - .L_215)
.L_215:
        /*000c*/ 	.word	0x00000000
        /*0010*/ 	.short	0x0000
        /*0012*/ 	.short	0x0070
        /*0014*/ 	.byte	0x00, 0xf0, 0x01, 0x2a


	//----- nvinfo : EIATTR_SPARSE_MMA_MASK
	.align		4
.L_216:
        /*0018*/ 	.byte	0x03, 0x50
        /*001a*/ 	.short	0x0000


	//----- nvinfo : EIATTR_MAXREG_COUNT
	.align		4
        /*001c*/ 	.byte	0x03, 0x1b
        /*001e*/ 	.short	0x00a8


	//----- nvinfo : EIATTR_NUM_BARRIERS
	.align		4
        /*0020*/ 	.byte	0x02, 0x4c
        /*0022*/ 	.byte	0x10
	.zero		1


	//----- nvinfo : EIATTR_EXTERNS
	.align		4
        /*0024*/ 	.byte	0x04, 0x0f
        /*0026*/ 	.short	(.L_218 - .L_217)


	//   ....[0]....
	.align		4
.L_217:
        /*0028*/ 	.word	index@(__assertfail)


	//----- nvinfo : EIATTR_ANNOTATIONS
	.align		4
.L_218:
        /*002c*/ 	.byte	0x04, 0x55
        /*002e*/ 	.short	(.L_220 - .L_219)


	//   ....[0]....
.L_219:
        /* <DEDUP_REMOVED lines=47> */


	//----- nvinfo : EIATTR_MERCURY_ISA_VERSION
	.align		4
.L_220:
        /*0310*/ 	.byte	0x03, 0x5f
        /*0312*/ 	.short	0x0101


	//----- nvinfo : EIATTR_UNUSED_LOAD_BYTE_OFFSET
	.align		4
        /*0314*/ 	.byte	0x04, 0x44
        /*0316*/ 	.short	(.L_222 - .L_221)


	//   ....[0]....
.L_221:
        /*0318*/ 	.word	0x00000a20
        /*031c*/ 	.word	0x0000fff0


	//   ....[1]....
        /*0320*/ 	.word	0x0000cb60
        /*0324*/ 	.word	0x0000fff0


	//----- nvinfo : EIATTR_INT_WARP_WIDE_INSTR_OFFSETS
	.align		4
.L_222:
        /*0328*/ 	.byte	0x04, 0x31
        /*032a*/ 	.short	(.L_224 - .L_223)


	//   ....[0]....
.L_223:
        /*032c*/ 	.word	0x00000130


	//   ....[1]....
        /*0330*/ 	.word	0x00000170


	//   ....[2]....
        /*0334*/ 	.word	0x00000240


	//   ....[3]....
        /*0338*/ 	.word	0x00012990


	//   ....[4]....
        /*033c*/ 	.word	0x00012a20


	//   ....[5]....
        /*0340*/ 	.word	0x00015fc0


	//   ....[6]....
        /*0344*/ 	.word	0x00016050


	//----- nvinfo : EIATTR_COOP_GROUP_MASK_REGIDS
	.align		4
.L_224:
        /*0348*/ 	.byte	0x04, 0x29
        /*034a*/ 	.short	(.L_226 - .L_225)


	//   ....[0]....
.L_225:
        /*034c*/ 	.word	0xffffffff


	//   ....[1]....
        /*0350*/ 	.word	0xffffffff


	//   ....[2]....
        /*0354*/ 	.word	0xffffffff


	//   ....[3]....
        /*0358*/ 	.word	0xffffffff


	//   ....[4]....
        /*035c*/ 	.word	0xffffffff


	//   ....[5]....
        /*0360*/ 	.word	0xffffffff


	//   ....[6]....
        /*0364*/ 	.word	0xffffffff


	//   ....[7]....
        /*0368*/ 	.word	0xffffffff


	//   ....[8]....
        /*036c*/ 	.word	0xffffffff


	//   ....[9]....
        /*0370*/ 	.word	0xffffffff


	//   ....[10]....
        /*0374*/ 	.word	0xffffffff


	//   ....[11]....
        /*0378*/ 	.word	0xffffffff


	//   ....[12]....
        /*037c*/ 	.word	0xffffffff


	//   ....[13]....
        /*0380*/ 	.word	0xffffffff


	//   ....[14]....
        /*0384*/ 	.word	0xffffffff


	//   ....[15]....
        /*0388*/ 	.word	0xffffffff


	//   ....[16]....
        /*038c*/ 	.word	0xffffffff


	//   ....[17]....
        /*0390*/ 	.word	0xffffffff


	//   ....[18]....
        /*0394*/ 	.word	0xffffffff


	//   ....[19]....
        /*0398*/ 	.word	0xffffffff


	//   ....[20]....
        /*039c*/ 	.word	0xffffffff


	//   ....[21]....
        /*03a0*/ 	.word	0xffffffff


	//   ....[22]....
        /*03a4*/ 	.word	0xffffffff


	//   ....[23]....
        /*03a8*/ 	.word	0xffffffff


	//   ....[24]....
        /*03ac*/ 	.word	0xffffffff


	//   ....[25]....
        /*03b0*/ 	.word	0xffffffff


	//   ....[26]....
        /*03b4*/ 	.word	0xffffffff


	//   ....[27]....
        /*03b8*/ 	.word	0xffffffff


	//   ....[28]....
        /*03bc*/ 	.word	0xffffffff


	//   ....[29]....
        /*03c0*/ 	.word	0xffffffff


	//   ....[30]....
        /*03c4*/ 	.word	0xffffffff


	//   ....[31]....
        /*03c8*/ 	.word	0xffffffff


	//   ....[32]....
        /*03cc*/ 	.word	0xffffffff


	//   ....[33]....
        /*03d0*/ 	.word	0xffffffff


	//   ....[34]....
        /*03d4*/ 	.word	0xffffffff


	//   ....[35]....
        /*03d8*/ 	.word	0xffffffff


	//   ....[36]....
        /*03dc*/ 	.word	0xffffffff


	//   ....[37]....
        /*03e0*/ 	.word	0xffffffff


	//   ....[38]....
        /*03e4*/ 	.word	0xffffffff


	//   ....[39]....
        /*03e8*/ 	.word	0xffffffff


	//   ....[40]....
        /*03ec*/ 	.word	0xffffffff


	//   ....[41]....
        /*03f0*/ 	.word	0xffffffff


	//   ....[42]....
        /*03f4*/ 	.word	0xffffffff


	//   ....[43]....
        /*03f8*/ 	.word	0xffffffff


	//   ....[44]....
        /*03fc*/ 	.word	0xffffffff


	//   ....[45]....
        /*0400*/ 	.word	0xffffffff


	//   ....[46]....
        /*0404*/ 	.word	0xffffffff


	//   ....[47]....
        /*0408*/ 	.word	0xffffffff


	//   ....[48]....
        /*040c*/ 	.word	0xffffffff


	//   ....[49]....
        /*0410*/ 	.word	0xffffffff


	//   ....[50]....
        /*0414*/ 	.word	0xffffffff


	//   ....[51]....
        /*0418*/ 	.word	0xffffffff


	//   ....[52]....
        /*041c*/ 	.word	0xffffffff


	//   ....[53]....
        /*0420*/ 	.word	0xffffffff


	//   ....[54]....
        /*0424*/ 	.word	0xffffffff


	//   ....[55]....
        /*0428*/ 	.word	0xffffffff


	//   ....[56]....
        /*042c*/ 	.word	0xffffffff


	//   ....[57]....
        /*0430*/ 	.word	0xffffffff


	//   ....[58]....
        /*0434*/ 	.word	0xffffffff


	//   ....[59]....
        /*0438*/ 	.word	0xffffffff


	//   ....[60]....
        /*043c*/ 	.word	0xffffffff


	//   ....[61]....
        /*0440*/ 	.word	0xffffffff


	//   ....[62]....
        /*0444*/ 	.word	0xffffffff


	//   ....[63]....
        /*0448*/ 	.word	0xffffffff


	//   ....[64]....
        /*044c*/ 	.word	0xffffffff


	//   ....[65]....
        /*0450*/ 	.word	0xffffffff


	//   ....[66]....
        /*0454*/ 	.word	0xffffffff


	//   ....[67]....
        /*0458*/ 	.word	0xffffffff


	//   ....[68]....
        /*045c*/ 	.word	0xffffffff


	//   ....[69]....
        /*0460*/ 	.word	0xffffffff


	//   ....[70]....
        /*0464*/ 	.word	0xffffffff


	//   ....[71]....
        /*0468*/ 	.word	0xffffffff


	//   ....[72]....
        /*046c*/ 	.word	0xffffffff


	//   ....[73]....
        /*0470*/ 	.word	0xffffffff


	//   ....[74]....
        /*0474*/ 	.word	0xffffffff


	//   ....[75]....
        /*0478*/ 	.word	0xffffffff


	//   ....[76]....
        /*047c*/ 	.word	0xffffffff


	//   ....[77]....
        /*0480*/ 	.word	0xffffffff


	//   ....[78]....
        /*0484*/ 	.word	0xffffffff


	//   ....[79]....
        /*0488*/ 	.word	0xffffffff


	//   ....[80]....
        /*048c*/ 	.word	0xffffffff


	//   ....[81]....
        /*0490*/ 	.word	0xffffffff


	//   ....[82]....
        /*0494*/ 	.word	0xffffffff


	//   ....[83]....
        /*0498*/ 	.word	0xffffffff


	//   ....[84]....
        /*049c*/ 	.word	0xffffffff


	//   ....[85]....
        /*04a0*/ 	.word	0xffffffff


	//   ....[86]....
        /*04a4*/ 	.word	0xffffffff


	//   ....[87]....
        /*04a8*/ 	.word	0xffffffff


	//   ....[88]....
        /*04ac*/ 	.word	0xffffffff


	//   ....[89]....
        /*04b0*/ 	.word	0xffffffff


	//   ....[90]....
        /*04b4*/ 	.word	0xffffffff


	//   ....[91]....
        /*04b8*/ 	.word	0xffffffff


	//   ....[92]....
        /*04bc*/ 	.word	0xffffffff


	//   ....[93]....
        /*04c0*/ 	.word	0xffffffff


	//   ....[94]....
        /*04c4*/ 	.word	0xffffffff


	//   ....[95]....
        /*04c8*/ 	.word	0xffffffff


	//   ....[96]....
        /*04cc*/ 	.word	0xffffffff


	//   ....[97]....
        /*04d0*/ 	.word	0xffffffff


	//   ....[98]....
        /*04d4*/ 	.word	0xffffffff


	//   ....[99]....
        /*04d8*/ 	.word	0xffffffff


	//   ....[100]....
        /*04dc*/ 	.word	0xffffffff


	//   ....[101]....
        /*04e0*/ 	.word	0xffffffff


	//   ....[102]....
        /*04e4*/ 	.word	0xffffffff


	//   ....[103]....
        /*04e8*/ 	.word	0xffffffff


	//   ....[104]....
        /*04ec*/ 	.word	0xffffffff


	//   ....[105]....
        /*04f0*/ 	.word	0xffffffff


	//   ....[106]....
        /*04f4*/ 	.word	0xffffffff


	//   ....[107]....
        /*04f8*/ 	.word	0xffffffff


	//   ....[108]....
        /*04fc*/ 	.word	0xffffffff


	//   ....[109]....
        /*0500*/ 	.word	0xffffffff


	//   ....[110]....
        /*0504*/ 	.word	0xffffffff


	//   ....[111]....
        /*0508*/ 	.word	0xffffffff


	//   ....[112]....
        /*050c*/ 	.word	0xffffffff


	//   ....[113]....
        /*0510*/ 	.word	0xffffffff


	//   ....[114]....
        /*0514*/ 	.word	0xffffffff


	//   ....[115]....
        /*0518*/ 	.word	0xffffffff


	//   ....[116]....
        /*051c*/ 	.word	0xffffffff


	//   ....[117]....
        /*0520*/ 	.word	0xffffffff


	//   ....[118]....
        /*0524*/ 	.word	0xffffffff


	//   ....[119]....
        /*0528*/ 	.word	0xffffffff


	//   ....[120]....
        /*052c*/ 	.word	0xffffffff


	//   ....[121]....
        /*0530*/ 	.word	0xffffffff


	//   ....[122]....
        /*0534*/ 	.word	0xffffffff


	//   ....[123]....
        /*0538*/ 	.word	0xffffffff


	//   ....[124]....
        /*053c*/ 	.word	0xffffffff


	//   ....[125]....
        /*0540*/ 	.word	0xffffffff


	//   ....[126]....
        /*0544*/ 	.word	0xffffffff


	//   ....[127]....
        /*0548*/ 	.word	0x0500000f


	//   ....[128]....
        /*054c*/ 	.word	0x0500000f


	//   ....[129]....
        /*0550*/ 	.word	0x0500000f


	//   ....[130]....
        /*0554*/ 	.word	0x0500000f


	//   ....[131]....
        /*0558*/ 	.word	0x0500000f


	//   ....[132]....
        /*055c*/ 	.word	0x0500000f


	//   ....[133]....
        /*0560*/ 	.word	0x0500000f


	//   ....[134]....
        /*0564*/ 	.word	0x0500000f


	//   ....[135]....
        /*0568*/ 	.word	0x0500000f


	//   ....[136]....
        /*056c*/ 	.word	0x0500000f


	//   ....[137]....
        /*0570*/ 	.word	0x0500000f


	//   ....[138]....
        /*0574*/ 	.word	0x0500000f


	//   ....[139]....
        /*0578*/ 	.word	0x0500000f


	//   ....[140]....
        /*057c*/ 	.word	0x0500000f


	//   ....[141]....
        /*0580*/ 	.word	0x0500000f


	//   ....[142]....
        /*0584*/ 	.word	0x0500000f


	//   ....[143]....
        /*0588*/ 	.word	0x0500000f


	//   ....[144]....
        /*058c*/ 	.word	0x0500000f


	//   ....[145]....
        /*0590*/ 	.word	0x0500000f


	//   ....[146]....
        /*0594*/ 	.word	0x0500000f


	//   ....[147]....
        /*0598*/ 	.word	0x0500000f


	//   ....[148]....
        /*059c*/ 	.word	0x0500000f


	//   ....[149]....
        /*05a0*/ 	.word	0x0500000f


	//   ....[150]....
        /*05a4*/ 	.word	0x0500000f


	//   ....[151]....
        /*05a8*/ 	.word	0x0500000f


	//   ....[152]....
        /*05ac*/ 	.word	0x0500000f


	//   ....[153]....
        /*05b0*/ 	.word	0x0500000f


	//   ....[154]....
        /*05b4*/ 	.word	0x0500000f


	//   ....[155]....
        /*05b8*/ 	.word	0x0500000f


	//   ....[156]....
        /*05bc*/ 	.word	0x0500000f


	//   ....[157]....
        /*05c0*/ 	.word	0x0500000f


	//   ....[158]....
        /*05c4*/ 	.word	0x0500000f


	//   ....[159]....
        /*05c8*/ 	.word	0x0500000f


	//   ....[160]....
        /*05cc*/ 	.word	0x0500000f


	//   ....[161]....
        /*05d0*/ 	.word	0x0500000f


	//   ....[162]....
        /*05d4*/ 	.word	0x0500000f


	//   ....[163]....
        /*05d8*/ 	.word	0x0500000f


	//   ....[164]....
        /*05dc*/ 	.word	0x0500000f


	//   ....[165]....
        /*05e0*/ 	.word	0x0500000f


	//   ....[166]....
        /*05e4*/ 	.word	0x0500000f


	//   ....[167]....
        /*05e8*/ 	.word	0x0500000f


	//   ....[168]....
        /*05ec*/ 	.word	0x0500000f


	//   ....[169]....
        /*05f0*/ 	.word	0x0500000f


	//   ....[170]....
        /*05f4*/ 	.word	0x0500000f


	//   ....[171]....
        /*05f8*/ 	.word	0x0500000f


	//   ....[172]....
        /*05fc*/ 	.word	0x0500000f


	//   ....[173]....
        /*0600*/ 	.word	0x0500000f


	//   ....[174]....
        /*0604*/ 	.word	0x0500000f


	//   ....[175]....
        /*0608*/ 	.word	0x0500000f


	//   ....[176]....
        /*060c*/ 	.word	0x0500000f


	//   ....[177]....
        /*0610*/ 	.word	0x0500000f


	//   ....[178]....
        /*0614*/ 	.word	0x0500000f


	//   ....[179]....
        /*0618*/ 	.word	0x0500000f


	//   ....[180]....
        /*061c*/ 	.word	0x0500000f


	//   ....[181]....
        /*0620*/ 	.word	0x0500000f


	//   ....[182]....
        /*0624*/ 	.word	0x0500000f


	//   ....[183]....
        /*0628*/ 	.word	0x0500000f


	//   ....[184]....
        /*062c*/ 	.word	0x0500000f


	//   ....[185]....
        /*0630*/ 	.word	0x0500000f


	//   ....[186]....
        /*0634*/ 	.word	0x0500000f


	//   ....[187]....
        /*0638*/ 	.word	0x0500000f


	//   ....[188]....
        /*063c*/ 	.word	0x0500000f


	//   ....[189]....
        /*0640*/ 	.word	0x0500000f


	//   ....[190]....
        /*0644*/ 	.word	0x0500000f


	//   ....[191]....
        /*0648*/ 	.word	0x0500000f


	//   ....[192]....
        /*064c*/ 	.word	0x0500000f


	//   ....[193]....
        /*0650*/ 	.word	0x0500000f


	//   ....[194]....
        /*0654*/ 	.word	0x0500000f


	//   ....[195]....
        /*0658*/ 	.word	0x0500000f


	//   ....[196]....
        /*065c*/ 	.word	0x0500000f


	//   ....[197]....
        /*0660*/ 	.word	0x0500000f


	//   ....[198]....
        /*0664*/ 	.word	0x0500000f


	//   ....[199]....
        /*0668*/ 	.word	0x0500000f


	//   ....[200]....
        /*066c*/ 	.word	0x0500000f


	//----- nvinfo : EIATTR_COOP_GROUP_INSTR_OFFSETS
	.align		4
.L_226:
        /*0670*/ 	.byte	0x04, 0x28
        /*0672*/ 	.short	(.L_228 - .L_227)


	//   ....[0]....
.L_227:
        /*0674*/ 	.word	0x00000060


	//   ....[1]....
        /*0678*/ 	.word	0x00000140


	//   ....[2]....
        /*067c*/ 	.word	0x00000180


	//   ....[3]....
        /*0680*/ 	.word	0x00000370


	//   ....[4]....
        /*0684*/ 	.word	0x000004d0


	//   ....[5]....
        /*0688*/ 	.word	0x000005f0


	//   ....[6]....
        /*068c*/ 	.word	0x00000750


	//   ....[7]....
        /*0690*/ 	.word	0x00002a20


	//   ....[8]....
        /*0694*/ 	.word	0x00002a30


	//   ....[9]....
        /*0698*/ 	.word	0x000034a0


	//   ....[10]....
        /*069c*/ 	.word	0x000034b0


	//   ....[11]....
        /*06a0*/ 	.word	0x00003ea0


	//   ....[12]....
        /*06a4*/ 	.word	0x00003eb0


	//   ....[13]....
        /*06a8*/ 	.word	0x00004290


	//   ....[14]....
        /*06ac*/ 	.word	0x000042a0


	//   ....[15]....
        /*06b0*/ 	.word	0x00004fa0


	//   ....[16]....
        /*06b4*/ 	.word	0x00006a80


	//   ....[17]....
        /*06b8*/ 	.word	0x00007040


	//   ....[18]....
        /*06bc*/ 	.word	0x00007050


	//   ....[19]....
        /*06c0*/ 	.word	0x00007060


	//   ....[20]....
        /*06c4*/ 	.word	0x00007070


	//   ....[21]....
        /*06c8*/ 	.word	0x00008060


	//   ....[22]....
        /*06cc*/ 	.word	0x00008070


	//   ....[23]....
        /*06d0*/ 	.word	0x00008080


	//   ....[24]....
        /*06d4*/ 	.word	0x00008090


	//   ....[25]....
        /*06d8*/ 	.word	0x00009870


	//   ....[26]....
        /*06dc*/ 	.word	0x00009950


	//   ....[27]....
        /*06e0*/ 	.word	0x00009af0


	//   ....[28]....
        /*06e4*/ 	.word	0x00009bc0


	//   ....[29]....
        /*06e8*/ 	.word	0x0000a4f0


	//   ....[30]....
        /*06ec*/ 	.word	0x0000aab0


	//   ....[31]....
        /*06f0*/ 	.word	0x0000aad0


	//   ....[32]....
        /*06f4*/ 	.word	0x0000b0a0


	//   ....[33]....
        /*06f8*/ 	.word	0x0000b270


	//   ....[34]....
        /*06fc*/ 	.word	0x0000bf90


	//   ....[35]....
        /*0700*/ 	.word	0x0000c070


	//   ....[36]....
        /*0704*/ 	.word	0x0000c080


	//   ....[37]....
        /*0708*/ 	.word	0x0000c0b0


	//   ....[38]....
        /*070c*/ 	.word	0x0000c0c0


	//   ....[39]....
        /*0710*/ 	.word	0x0000dc50


	//   ....[40]....
        /*0714*/ 	.word	0x0000e130


	//   ....[41]....
        /*0718*/ 	.word	0x0000e150


	//   ....[42]....
        /*071c*/ 	.word	0x0000e180


	//   ....[43]....
        /*0720*/ 	.word	0x0000e190


	//   ....[44]....
        /*0724*/ 	.word	0x0000e8e0


	//   ....[45]....
        /*0728*/ 	.word	0x0000e920


	//   ....[46]....
        /*072c*/ 	.word	0x0000ebc0


	//   ....[47]....
        /*0730*/ 	.word	0x0000ebe0


	//   ....[48]....
        /*0734*/ 	.word	0x0000f890


	//   ....[49]....
        /*0738*/ 	.word	0x0000f8d0


	//   ....[50]....
        /*073c*/ 	.word	0x0000fb70


	//   ....[51]....
        /*0740*/ 	.word	0x0000fb90


	//   ....[52]....
        /*0744*/ 	.word	0x0000fe40


	//   ....[53]....
        /*0748*/ 	.word	0x0000fff0


	//   ....[54]....
        /*074c*/ 	.word	0x00010020


	//   ....[55]....
        /*0750*/ 	.word	0x00010050


	//   ....[56]....
        /*0754*/ 	.word	0x00010080


	//   ....[57]....
        /*0758*/ 	.word	0x000100b0


	//   ....[58]....
        /*075c*/ 	.word	0x000100e0


	//   ....[59]....
        /*0760*/ 	.word	0x00010250


	//   ....[60]....
        /*0764*/ 	.word	0x00010280


	//   ....[61]....
        /*0768*/ 	.word	0x000102b0


	//   ....[62]....
        /*076c*/ 	.word	0x000102e0


	//   ....[63]....
        /*0770*/ 	.word	0x00010310


	//   ....[64]....
        /*0774*/ 	.word	0x00010340


	//   ....[65]....
        /*0778*/ 	.word	0x000103d0


	//   ....[66]....
        /*077c*/ 	.word	0x00010400


	//   ....[67]....
        /*0780*/ 	.word	0x00010480


	//   ....[68]....
        /*0784*/ 	.word	0x00010fb0


	//   ....[69]....
        /*0788*/ 	.word	0x00013780


	//   ....[70]....
        /*078c*/ 	.word	0x000137a0


	//   ....[71]....
        /*0790*/ 	.word	0x00013830


	//   ....[72]....
        /*0794*/ 	.word	0x00013850


	//   ....[73]....
        /*0798*/ 	.word	0x000138d0


	//   ....[74]....
        /*079c*/ 	.word	0x000138f0


	//   ....[75]....
        /*07a0*/ 	.word	0x00013900


	//   ....[76]....
        /*07a4*/ 	.word	0x00013910


	//   ....[77]....
        /*07a8*/ 	.word	0x00014130


	//   ....[78]....
        /*07ac*/ 	.word	0x00014160


	//   ....[79]....
        /*07b0*/ 	.word	0x00014200


	//   ....[80]....
        /*07b4*/ 	.word	0x00014220


	//   ....[81]....
        /*07b8*/ 	.word	0x000142a0


	//   ....[82]....
        /*07bc*/ 	.word	0x000142c0


	//   ....[83]....
        /*07c0*/ 	.word	0x000142d0


	//   ....[84]....
        /*07c4*/ 	.word	0x00014340


	//   ....[85]....
        /*07c8*/ 	.word	0x00014790


	//   ....[86]....
        /*07cc*/ 	.word	0x00014850


	//   ....[87]....
        /*07d0*/ 	.word	0x000149a0


	//   ....[88]....
        /*07d4*/ 	.word	0x000149e0


	//   ....[89]....
        /*07d8*/ 	.word	0x000149f0


	//   ....[90]....
        /*07dc*/ 	.word	0x00014a00


	//   ....[91]....
        /*07e0*/ 	.word	0x00014b50


	//   ....[92]....
        /*07e4*/ 	.word	0x00014ca0


	//   ....[93]....
        /*07e8*/ 	.word	0x000154d0


	//   ....[94]....
        /*07ec*/ 	.word	0x000154f0


	//   ....[95]....
        /*07f0*/ 	.word	0x00015540


	//   ....[96]....
        /*07f4*/ 	.word	0x00015550


	//   ....[97]....
        /*07f8*/ 	.word	0x00015590


	//   ....[98]....
        /*07fc*/ 	.word	0x000155a0


	//   ....[99]....
        /*0800*/ 	.word	0x000155b0


	//   ....[100]....
        /*0804*/ 	.word	0x000155f0


	//   ....[101]....
        /*0808*/ 	.word	0x00015910


	//   ....[102]....
        /*080c*/ 	.word	0x00015950


	//   ....[103]....
        /*0810*/ 	.word	0x00015970


	//   ....[104]....
        /*0814*/ 	.word	0x00015990


	//   ....[105]....
        /*0818*/ 	.word	0x000159c0


	//   ....[106]....
        /*081c*/ 	.word	0x000159e0


	//   ....[107]....
        /*0820*/ 	.word	0x00015ae0


	//   ....[108]....
        /*0824*/ 	.word	0x00015c30


	//   ....[109]....
        /*0828*/ 	.word	0x00016220


	//   ....[110]....
        /*082c*/ 	.word	0x00016250


	//   ....[111]....
        /*0830*/ 	.word	0x00016290


	//   ....[112]....
        /*0834*/ 	.word	0x000162c0


	//   ....[113]....
        /*0838*/ 	.word	0x000162f0


	//   ....[114]....
        /*083c*/ 	.word	0x00016320


	//   ....[115]....
        /*0840*/ 	.word	0x00016350


	//   ....[116]....
        /*0844*/ 	.word	0x00016380


	//   ....[117]....
        /*0848*/ 	.word	0x00016500


	//   ....[118]....
        /*084c*/ 	.word	0x00016530


	//   ....[119]....
        /*0850*/ 	.word	0x00016560


	//   ....[120]....
        /*0854*/ 	.word	0x00016590


	//   ....[121]....
        /*0858*/ 	.word	0x000165c0


	//   ....[122]....
        /*085c*/ 	.word	0x000165f0


	//   ....[123]....
        /*0860*/ 	.word	0x000166b0


	//   ....[124]....
        /*0864*/ 	.word	0x000166d0


	//   ....[125]....
        /*0868*/ 	.word	0x00016740


	//   ....[126]....
        /*086c*/ 	.word	0x00016bb0


	//   ....[127]....
        /*0870*/ 	.word	0x00016ec0


	//   ....[128]....
        /*0874*/ 	.word	0x00016f50


	//   ....[129]....
        /*0878*/ 	.word	0x00017030


	//   ....[130]....
        /*087c*/ 	.word	0x000170c0


	//   ....[131]....
        /*0880*/ 	.word	0x000171a0


	//   ....[132]....
        /*0884*/ 	.word	0x00017230


	//   ....[133]....
        /*0888*/ 	.word	0x000173b0


	//   ....[134]....
        /*088c*/ 	.word	0x00017440


	//   ....[135]....
        /*0890*/ 	.word	0x00017490


	//   ....[136]....
        /*0894*/ 	.word	0x000174e0


	//   ....[137]....
        /*0898*/ 	.word	0x000175c0


	//   ....[138]....
        /*089c*/ 	.word	0x00017650


	//   ....[139]....
        /*08a0*/ 	.word	0x000176a0


	//   ....[140]....
        /*08a4*/ 	.word	0x000176f0


	//   ....[141]....
        /*08a8*/ 	.word	0x00017940


	//   ....[142]....
        /*08ac*/ 	.word	0x00017c20


	//   ....[143]....
        /*08b0*/ 	.word	0x00017d10


	//   ....[144]....
        /*08b4*/ 	.word	0x00017db0


	//   ....[145]....
        /*08b8*/ 	.word	0x00017e10


	//   ....[146]....
        /*08bc*/ 	.word	0x00017f00


	//   ....[147]....
        /*08c0*/ 	.word	0x00017f70


	//   ....[148]....
        /*08c4*/ 	.word	0x00018060


	//   ....[149]....
        /*08c8*/ 	.word	0x000180d0


	//   ....[150]....
        /*08cc*/ 	.word	0x00018170


	//   ....[151]....
        /*08d0*/ 	.word	0x00018260


	//   ....[152]....
        /*08d4*/ 	.word	0x000182d0


	//   ....[153]....
        /*08d8*/ 	.word	0x00018330


	//   ....[154]....
        /*08dc*/ 	.word	0x00018420


	//   ....[155]....
        /*08e0*/ 	.word	0x00018480


	//   ....[156]....
        /*08e4*/ 	.word	0x00018580


	//   ....[157]....
        /*08e8*/ 	.word	0x000185e0


	//   ....[158]....
        /*08ec*/ 	.word	0x000186c0


	//   ....[159]....
        /*08f0*/ 	.word	0x00018800


	//   ....[160]....
        /*08f4*/ 	.word	0x00018900


	//   ....[161]....
        /*08f8*/ 	.word	0x00018b80


	//   ....[162]....
        /*08fc*/ 	.word	0x00018bd0


	//   ....[163]....
        /*0900*/ 	.word	0x00018da0


	//   ....[164]....
        /*0904*/ 	.word	0x00018df0


	//   ....[165]....
        /*0908*/ 	.word	0x00018fc0


	//   ....[166]....
        /*090c*/ 	.word	0x00019010


	//   ....[167]....
        /*0910*/ 	.word	0x00019100


	//   ....[168]....
        /*0914*/ 	.word	0x000191a0


	//   ....[169]....
        /*0918*/ 	.word	0x00019200


	//   ....[170]....
        /*091c*/ 	.word	0x000192b0


	//   ....[171]....
        /*0920*/ 	.word	0x00019310


	//   ....[172]....
        /*0924*/ 	.word	0x000193c0


	//   ....[173]....
        /*0928*/ 	.word	0x00019420


	//   ....[174]....
        /*092c*/ 	.word	0x000194d0


	//   ....[175]....
        /*0930*/ 	.word	0x000195c0


	//   ....[176]....
        /*0934*/ 	.word	0x000196a0


	//   ....[177]....
        /*0938*/ 	.word	0x000197b0


	//   ....[178]....
        /*093c*/ 	.word	0x000198b0


	//   ....[179]....
        /*0940*/ 	.word	0x000199e0


	//   ....[180]....
        /*0944*/ 	.word	0x00019ac0


	//   ....[181]....
        /*0948*/ 	.word	0x00019bc0


	//   ....[182]....
        /*094c*/ 	.word	0x00019ca0


	//   ....[183]....
        /*0950*/ 	.word	0x00019d30


	//   ....[184]....
        /*0954*/ 	.word	0x00019dd0


	//   ....[185]....
        /*0958*/ 	.word	0x00019ef0


	//   ....[186]....
        /*095c*/ 	.word	0x00019f60


	//   ....[187]....
        /*0960*/ 	.word	0x00019fd0


	//   ....[188]....
        /*0964*/ 	.word	0x0001a040


	//   ....[189]....
        /*0968*/ 	.word	0x0001a0b0


	//   ....[190]....
        /*096c*/ 	.word	0x0001a130


	//   ....[191]....
        /*0970*/ 	.word	0x0001a1c0


	//   ....[192]....
        /*0974*/ 	.word	0x0001a250


	//   ....[193]....
        /*0978*/ 	.word	0x0001a2c0


	//   ....[194]....
        /*097c*/ 	.word	0x0001a330


	//   ....[195]....
        /*0980*/ 	.word	0x0001a3a0


	//   ....[196]....
        /*0984*/ 	.word	0x0001a420


	//   ....[197]....
        /*0988*/ 	.word	0x0001a490


	//   ....[198]....
        /*098c*/ 	.word	0x0001a530


	//   ....[199]....
        /*0990*/ 	.word	0x0001a5c0


	//   ....[200]....
        /*0994*/ 	.word	0x0001a6e0


	//----- nvinfo : EIATTR_REG_RECONFIG
	.align		4
.L_228:
        /*0998*/ 	.byte	0x01, 0x54
	.zero		2


	//----- nvinfo : EIATTR_SYSCALL_OFFSETS
	.align		4
        /*099c*/ 	.byte	0x04, 0x46
        /*099e*/ 	.short	(.L_230 - .L_229)


	//   ....[0]....
.L_229:
        /*09a0*/ 	.word	0x00001ca0


	//   ....[1]....
        /*09a4*/ 	.word	0x00001df0


	//   ....[2]....
        /*09a8*/ 	.word	0x00006c20


	//   ....[3]....
        /*09ac*/ 	.word	0x00006fb0


	//   ....[4]....
        /*09b0*/ 	.word	0x00012b80


	//   ....[5]....
        /*09b4*/ 	.word	0x00012cd0


	//   ....[6]....
        /*09b8*/ 	.word	0x00012dc0


	//   ....[7]....
        /*09bc*/ 	.word	0x00013d70


	//----- nvinfo : EIATTR_MBARRIER_INSTR_OFFSETS
	.align		4
.L_230:
        /*09c0*/ 	.byte	0x04, 0x39
        /*09c2*/ 	.short	(.L_232 - .L_231)


	//   ....[0]....
.L_231:
        /*09c4*/ 	.word	0x00000260
        /*09c8*/ 	.word	0x000000ff
        /*09cc*/ 	.word	0x00028c00
        /*09d0*/ 	.short	0x0100
        /*09d2*/ 	.byte	0x08
	.zero		1


	//   ....[1]....
        /*09d4*/ 	.word	0x00000270
        /*09d8*/ 	.word	0x000000ff
        /*09dc*/ 	.word	0x00028c20
        /*09e0*/ 	.short	0x0100
        /*09e2*/ 	.byte	0x08
	.zero		1


	//   ....[2]....
        /*09e4*/ 	.word	0x00000320
        /*09e8*/ 	.word	0x000000ff
        /*09ec*/ 	.word	0x00028c30
        /*09f0*/ 	.short	0x0100
        /*09f2*/ 	.byte	0x06
	.zero		1


	//   ....[3]....
        /*09f4*/ 	.word	0x00000330
        /*09f8*/ 	.word	0x000000ff
        /*09fc*/ 	.word	0x00028c40
        /*0a00*/ 	.short	0x0100
        /*0a02*/ 	.byte	0x06
	.zero		1


	//   ....[4]....
        /*0a04*/ 	.word	0x00000340
        /*0a08*/ 	.word	0x000000ff
        /*0a0c*/ 	.word	0x00028c38
        /*0a10*/ 	.short	0x0100
        /*0a12*/ 	.byte	0x06
	.zero		1


	//   ....[5]....
        /*0a14*/ 	.word	0x00000350
        /*0a18*/ 	.word	0x000000ff
        /*0a1c*/ 	.word	0x00028c48
        /*0a20*/ 	.short	0x0100
        /*0a22*/ 	.byte	0x06
	.zero		1


	//   ....[6]....
        /*0a24*/ 	.word	0x00000480
        /*0a28*/ 	.word	0x000000ff
        /*0a2c*/ 	.word	0x00028c50
        /*0a30*/ 	.short	0x0100
        /*0a32*/ 	.byte	0x08
	.zero		1


	//   ....[7]....
        /*0a34*/ 	.word	0x00000490
        /*0a38*/ 	.word	0x000000ff
        /*0a3c*/ 	.word	0x00028c60
        /*0a40*/ 	.short	0x0100
        /*0a42*/ 	.byte	0x08
	.zero		1


	//   ....[8]....
        /*0a44*/ 	.word	0x000004a0
        /*0a48*/ 	.word	0x000000ff
        /*0a4c*/ 	.word	0x00028c58
        /*0a50*/ 	.short	0x0100
        /*0a52*/ 	.byte	0x08
	.zero		1


	//   ....[9]....
        /*0a54*/ 	.word	0x000004b0
        /*0a58*/ 	.word	0x000000ff
        /*0a5c*/ 	.word	0x00028c68
        /*0a60*/ 	.short	0x0100
        /*0a62*/ 	.byte	0x08
	.zero		1


	//   ....[10]....
        /*0a64*/ 	.word	0x000005a0
        /*0a68*/ 	.word	0x000000ff
        /*0a6c*/ 	.word	0x00028c70
        /*0a70*/ 	.short	0x0100
        /*0a72*/ 	.byte	0x06
	.zero		1


	//   ....[11]....
        /*0a74*/ 	.word	0x000005b0
        /*0a78*/ 	.word	0x000000ff
        /*0a7c*/ 	.word	0x00028c80
        /*0a80*/ 	.short	0x0100
        /*0a82*/ 	.byte	0x06
	.zero		1


	//   ....[12]....
        /*0a84*/ 	.word	0x000005c0
        /*0a88*/ 	.word	0x000000ff
        /*0a8c*/ 	.word	0x00028c78
        /*0a90*/ 	.short	0x0100
        /*0a92*/ 	.byte	0x06
	.zero		1


	//   ....[13]....
        /*0a94*/ 	.word	0x000005d0
        /*0a98*/ 	.word	0x000000ff
        /*0a9c*/ 	.word	0x00028c88
        /*0aa0*/ 	.short	0x0100
        /*0aa2*/ 	.byte	0x06
	.zero		1


	//   ....[14]....
        /*0aa4*/ 	.word	0x00000700
        /*0aa8*/ 	.word	0x000000ff
        /*0aac*/ 	.word	0x00028c90
        /*0ab0*/ 	.short	0x0100
        /*0ab2*/ 	.byte	0x08
	.zero		1


	//   ....[15]....
        /*0ab4*/ 	.word	0x00000710
        /*0ab8*/ 	.word	0x000000ff
        /*0abc*/ 	.word	0x00028ca0
        /*0ac0*/ 	.short	0x0100
        /*0ac2*/ 	.byte	0x08
	.zero		1


	//   ....[16]....
        /*0ac4*/ 	.word	0x00000720
        /*0ac8*/ 	.word	0x000000ff
        /*0acc*/ 	.word	0x00028c98
        /*0ad0*/ 	.short	0x0100
        /*0ad2*/ 	.byte	0x08
	.zero		1


	//   ....[17]....
        /*0ad4*/ 	.word	0x00000730
        /*0ad8*/ 	.word	0x000000ff
        /*0adc*/ 	.word	0x00028ca8
        /*0ae0*/ 	.short	0x0100
        /*0ae2*/ 	.byte	0x08
	.zero		1


	//   ....[18]....
        /*0ae4*/ 	.word	0x00000860
        /*0ae8*/ 	.word	0x000000ff
        /*0aec*/ 	.word	0x00028cb0
        /*0af0*/ 	.short	0x0100
        /*0af2*/ 	.byte	0x08
	.zero		1


	//   ....[19]....
        /*0af4*/ 	.word	0x00000870
        /*0af8*/ 	.word	0x000000ff
        /*0afc*/ 	.word	0x00028cc0
        /*0b00*/ 	.short	0x0100
        /*0b02*/ 	.byte	0x08
	.zero		1


	//   ....[20]....
        /*0b04*/ 	.word	0x00000880
        /*0b08*/ 	.word	0x000000ff
        /*0b0c*/ 	.word	0x00028cb8
        /*0b10*/ 	.short	0x0100
        /*0b12*/ 	.byte	0x08
	.zero		1


	//   ....[21]....
        /*0b14*/ 	.word	0x00000890
        /*0b18*/ 	.word	0x000000ff
        /*0b1c*/ 	.word	0x00028cc8
        /*0b20*/ 	.short	0x0100
        /*0b22*/ 	.byte	0x08
	.zero		1


	//   ....[22]....
        /*0b24*/ 	.word	0x000029d0
        /*0b28*/ 	.word	0x0000003f
        /*0b2c*/ 	.word	0x00028c90
        /*0b30*/ 	.short	0x010a
        /*0b32*/ 	.byte	0x3f
	.zero		1


	//   ....[23]....
        /*0b34*/ 	.word	0x00003450
        /*0b38*/ 	.word	0x0000003f
        /*0b3c*/ 	.word	0x00028c90
        /*0b40*/ 	.short	0x010a
        /*0b42*/ 	.byte	0x3f
	.zero		1


	//   ....[24]....
        /*0b44*/ 	.word	0x00003cf0
        /*0b48*/ 	.word	0x0000003f
        /*0b4c*/ 	.word	0x00028c90
        /*0b50*/ 	.short	0x010a
        /*0b52*/ 	.byte	0x3f
	.zero		1


	//   ....[25]....
        /*0b54*/ 	.word	0x000040d0
        /*0b58*/ 	.word	0x00000004
        /*0b5c*/ 	.word	0x00000000
        /*0b60*/ 	.short	0x0101
        /*0b62*/ 	.byte	0x3f
	.zero		1


	//   ....[26]....
        /*0b64*/ 	.word	0x00004110
        /*0b68*/ 	.word	0x0000003f
        /*0b6c*/ 	.word	0x00028cb0
        /*0b70*/ 	.short	0x010a
        /*0b72*/ 	.byte	0x3f
	.zero		1


	//   ....[27]....
        /*0b74*/ 	.word	0x00004970
        /*0b78*/ 	.word	0x0000003f
        /*0b7c*/ 	.word	0x00000000
        /*0b80*/ 	.short	0x0101
        /*0b82*/ 	.byte	0x3f
	.zero		1


	//   ....[28]....
        /*0b84*/ 	.word	0x00005090
        /*0b88*/ 	.word	0x00000003
        /*0b8c*/ 	.word	0x00028c50
        /*0b90*/ 	.short	0x010a
        /*0b92*/ 	.byte	0x3f
	.zero		1


	//   ....[29]....
        /*0b94*/ 	.word	0x00005440
        /*0b98*/ 	.word	0x0000000a
        /*0b9c*/ 	.word	0x00000000
        /*0ba0*/ 	.short	0x0101
        /*0ba2*/ 	.byte	0x3f
	.zero		1


	//   ....[30]....
        /*0ba4*/ 	.word	0x00005d70
        /*0ba8*/ 	.word	0x00000003
        /*0bac*/ 	.word	0x00028c50
        /*0bb0*/ 	.short	0x010a
        /*0bb2*/ 	.byte	0x3f
	.zero		1


	//   ....[31]....
        /*0bb4*/ 	.word	0x00005dc0
        /*0bb8*/ 	.word	0x00000003
        /*0bbc*/ 	.word	0x00028c50
        /*0bc0*/ 	.short	0x010a
        /*0bc2*/ 	.byte	0x3f
	.zero		1


	//   ....[32]....
        /*0bc4*/ 	.word	0x000060d0
        /*0bc8*/ 	.word	0x0000000a
        /*0bcc*/ 	.word	0x00000000
        /*0bd0*/ 	.short	0x0101
        /*0bd2*/ 	.byte	0x3f
	.zero		1


	//   ....[33]....
        /*0bd4*/ 	.word	0x00006cc0
        /*0bd8*/ 	.word	0x00000002
        /*0bdc*/ 	.word	0x00028c00
        /*0be0*/ 	.short	0x010a
        /*0be2*/ 	.byte	0x3f
	.zero		1


	//   ....[34]....
        /*0be4*/ 	.word	0x00006d10
        /*0be8*/ 	.word	0x00000002
        /*0bec*/ 	.word	0x00028c00
        /*0bf0*/ 	.short	0x010a
        /*0bf2*/ 	.byte	0x3f
	.zero		1


	//   ....[35]....
        /*0bf4*/ 	.word	0x000072f0
        /*0bf8*/ 	.word	0x00000002
        /*0bfc*/ 	.word	0x00028c00
        /*0c00*/ 	.short	0x010a
        /*0c02*/ 	.byte	0x3f
	.zero		1


	//   ....[36]....
        /*0c04*/ 	.word	0x00008260
        /*0c08*/ 	.word	0x00000002
        /*0c0c*/ 	.word	0x00028c00
        /*0c10*/ 	.short	0x010a
        /*0c12*/ 	.byte	0x3f
	.zero		1


	//   ....[37]....
        /*0c14*/ 	.word	0x000090c0
        /*0c18*/ 	.word	0x0000000e
        /*0c1c*/ 	.word	0x00028c30
        /*0c20*/ 	.short	0x010a
        /*0c22*/ 	.byte	0x3f
	.zero		1


	//   ....[38]....
        /*0c24*/ 	.word	0x00009170
        /*0c28*/ 	.word	0x0000000e
        /*0c2c*/ 	.word	0x00028c30
        /*0c30*/ 	.short	0x010a
        /*0c32*/ 	.byte	0x3f
	.zero		1


	//   ....[39]....
        /*0c34*/ 	.word	0x00009e20
        /*0c38*/ 	.word	0x0000000a
        /*0c3c*/ 	.word	0x00000000
        /*0c40*/ 	.short	0x0101
        /*0c42*/ 	.byte	0x3f
	.zero		1


	//   ....[40]....
        /*0c44*/ 	.word	0x0000a200
        /*0c48*/ 	.word	0x0000000e
        /*0c4c*/ 	.word	0x00028c50
        /*0c50*/ 	.short	0x010a
        /*0c52*/ 	.byte	0x3f
	.zero		1


	//   ....[41]....
        /*0c54*/ 	.word	0x0000a290
        /*0c58*/ 	.word	0x0000000e
        /*0c5c*/ 	.word	0x00028c50
        /*0c60*/ 	.short	0x010a
        /*0c62*/ 	.byte	0x3f
	.zero		1


	//   ....[42]....
        /*0c64*/ 	.word	0x0000a570
        /*0c68*/ 	.word	0x0000000e
        /*0c6c*/ 	.word	0x00000000
        /*0c70*/ 	.short	0x0101
        /*0c72*/ 	.byte	0x3f
	.zero		1


	//   ....[43]....
        /*0c74*/ 	.word	0x0000a690
        /*0c78*/ 	.word	0x00000015
        /*0c7c*/ 	.word	0x00028c30
        /*0c80*/ 	.short	0x010a
        /*0c82*/ 	.byte	0x3f
	.zero		1


	//   ....[44]....
        /*0c84*/ 	.word	0x0000a740
        /*0c88*/ 	.word	0x00000015
        /*0c8c*/ 	.word	0x00028c30
        /*0c90*/ 	.short	0x010a
        /*0c92*/ 	.byte	0x3f
	.zero		1


	//   ....[45]....
        /*0c94*/ 	.word	0x0000ac90
        /*0c98*/ 	.word	0x00000014
        /*0c9c*/ 	.word	0x00000000
        /*0ca0*/ 	.short	0x0101
        /*0ca2*/ 	.byte	0x3f
	.zero		1


	//   ....[46]....
        /*0ca4*/ 	.word	0x0000bcc0
        /*0ca8*/ 	.word	0x00000015
        /*0cac*/ 	.word	0x00028c50
        /*0cb0*/ 	.short	0x010a
        /*0cb2*/ 	.byte	0x3f
	.zero		1


	//   ....[47]....
        /*0cb4*/ 	.word	0x0000bd10
        /*0cb8*/ 	.word	0x00000015
        /*0cbc*/ 	.word	0x00028c50
        /*0cc0*/ 	.short	0x010a
        /*0cc2*/ 	.byte	0x3f
	.zero		1


	//   ....[48]....
        /*0cc4*/ 	.word	0x0000c020
        /*0cc8*/ 	.word	0x00000015
        /*0ccc*/ 	.word	0x00000000
        /*0cd0*/ 	.short	0x0101
        /*0cd2*/ 	.byte	0x3f
	.zero		1


	//   ....[49]....
        /*0cd4*/ 	.word	0x0000e8c0
        /*0cd8*/ 	.word	0x00000000
        /*0cdc*/ 	.word	0x00000000
        /*0ce0*/ 	.short	0x0101
        /*0ce2*/ 	.byte	0x3f
	.zero		1


	//   ....[50]....
        /*0ce4*/ 	.word	0x00011090
        /*0ce8*/ 	.word	0x00000017
        /*0cec*/ 	.word	0x00028c20
        /*0cf0*/ 	.short	0x010a
        /*0cf2*/ 	.byte	0x3f
	.zero		1


	//   ....[51]....
        /*0cf4*/ 	.word	0x00011120
        /*0cf8*/ 	.word	0x00000003
        /*0cfc*/ 	.word	0x00028ca0
        /*0d00*/ 	.short	0x010a
        /*0d02*/ 	.byte	0x3f
	.zero		1


	//   ....[52]....
        /*0d04*/ 	.word	0x00011370
        /*0d08*/ 	.word	0x00000003
        /*0d0c*/ 	.word	0x00028cc0
        /*0d10*/ 	.short	0x010a
        /*0d12*/ 	.byte	0x3f
	.zero		1


	//   ....[53]....
        /*0d14*/ 	.word	0x00011d40
        /*0d18*/ 	.word	0x00000006
        /*0d1c*/ 	.word	0x00028ca0
        /*0d20*/ 	.short	0x010a
        /*0d22*/ 	.byte	0x3f
	.zero		1


	//   ....[54]....
        /*0d24*/ 	.word	0x00011f80
        /*0d28*/ 	.word	0x00000006
        /*0d2c*/ 	.word	0x00028cc0
        /*0d30*/ 	.short	0x010a
        /*0d32*/ 	.byte	0x3f
	.zero		1


	//   ....[55]....
        /*0d34*/ 	.word	0x000134e0
        /*0d38*/ 	.word	0x0000001b
        /*0d3c*/ 	.word	0x00028c40
        /*0d40*/ 	.short	0x010a
        /*0d42*/ 	.byte	0x3f
	.zero		1


	//   ....[56]....
        /*0d44*/ 	.word	0x00013a10
        /*0d48*/ 	.word	0x0000001b
        /*0d4c*/ 	.word	0x00028c30
        /*0d50*/ 	.short	0x0107
        /*0d52*/ 	.byte	0x3f
	.zero		1


	//   ....[57]....
        /*0d54*/ 	.word	0x00013ae0
        /*0d58*/ 	.word	0x0000001b
        /*0d5c*/ 	.word	0x00028c30
        /*0d60*/ 	.short	0x0101
        /*0d62*/ 	.byte	0x3f
	.zero		1


	//   ....[58]....
        /*0d64*/ 	.word	0x000143e0
        /*0d68*/ 	.word	0x00000017
        /*0d6c*/ 	.word	0x00028c00
        /*0d70*/ 	.short	0x0107
        /*0d72*/ 	.byte	0x3f
	.zero		1


	//   ....[59]....
        /*0d74*/ 	.word	0x000144d0
        /*0d78*/ 	.word	0x00000017
        /*0d7c*/ 	.word	0x00028c00
        /*0d80*/ 	.short	0x0101
        /*0d82*/ 	.byte	0x3f
	.zero		1


	//   ....[60]....
        /*0d84*/ 	.word	0x000144f0
        /*0d88*/ 	.word	0x00000017
        /*0d8c*/ 	.word	0x00028c20
        /*0d90*/ 	.short	0x010a
        /*0d92*/ 	.byte	0x3f
	.zero		1


	//   ....[61]....
        /*0d94*/ 	.word	0x00014580
        /*0d98*/ 	.word	0x0000001b
        /*0d9c*/ 	.word	0x00028c60
        /*0da0*/ 	.short	0x010a
        /*0da2*/ 	.byte	0x3f
	.zero		1


	//   ....[62]....
        /*0da4*/ 	.word	0x00014ec0
        /*0da8*/ 	.word	0x0000001b
        /*0dac*/ 	.word	0x00028c50
        /*0db0*/ 	.short	0x0107
        /*0db2*/ 	.byte	0x3f
	.zero		1


	//   ....[63]....
        /*0db4*/ 	.word	0x00014f90
        /*0db8*/ 	.word	0x0000001b
        /*0dbc*/ 	.word	0x00028c50
        /*0dc0*/ 	.short	0x0101
        /*0dc2*/ 	.byte	0x3f
	.zero		1


	//   ....[64]....
        /*0dc4*/ 	.word	0x00015330
        /*0dc8*/ 	.word	0x00000006
        /*0dcc*/ 	.word	0x00028c40
        /*0dd0*/ 	.short	0x010a
        /*0dd2*/ 	.byte	0x3f
	.zero		1


	//   ....[65]....
        /*0dd4*/ 	.word	0x00015670
        /*0dd8*/ 	.word	0x00000006
        /*0ddc*/ 	.word	0x00028c30
        /*0de0*/ 	.short	0x0107
        /*0de2*/ 	.byte	0x3f
	.zero		1


	//   ....[66]....
        /*0de4*/ 	.word	0x00015730
        /*0de8*/ 	.word	0x00000006
        /*0dec*/ 	.word	0x00028c30
        /*0df0*/ 	.short	0x0101
        /*0df2*/ 	.byte	0x3f
	.zero		1


	//   ....[67]....
        /*0df4*/ 	.word	0x00015760
        /*0df8*/ 	.word	0x00000006
        /*0dfc*/ 	.word	0x00028c60
        /*0e00*/ 	.short	0x010a
        /*0e02*/ 	.byte	0x3f
	.zero		1


	//   ....[68]....
        /*0e04*/ 	.word	0x00015e30
        /*0e08*/ 	.word	0x00000006
        /*0e0c*/ 	.word	0x00028c50
        /*0e10*/ 	.short	0x0107
        /*0e12*/ 	.byte	0x3f
	.zero		1


	//   ....[69]....
        /*0e14*/ 	.word	0x00015ef0
        /*0e18*/ 	.word	0x00000006
        /*0e1c*/ 	.word	0x00028c50
        /*0e20*/ 	.short	0x0101
        /*0e22*/ 	.byte	0x3f
	.zero		1


	//   ....[70]....
        /*0e24*/ 	.word	0x00016b30
        /*0e28*/ 	.word	0x00000004
        /*0e2c*/ 	.word	0x00028c20
        /*0e30*/ 	.short	0x010a
        /*0e32*/ 	.byte	0x3f
	.zero		1


	//   ....[71]....
        /*0e34*/ 	.word	0x00016c90
        /*0e38*/ 	.word	0x00000005
        /*0e3c*/ 	.word	0x00028c40
        /*0e40*/ 	.short	0x010a
        /*0e42*/ 	.byte	0x3f
	.zero		1


	//   ....[72]....
        /*0e44*/ 	.word	0x00016d30
        /*0e48*/ 	.word	0x00000019
        /*0e4c*/ 	.word	0x00028c40
        /*0e50*/ 	.short	0x010a
        /*0e52*/ 	.byte	0x3f
	.zero		1


	//   ....[73]....
        /*0e54*/ 	.word	0x00016d70
        /*0e58*/ 	.word	0x00000005
        /*0e5c*/ 	.word	0x00028c60
        /*0e60*/ 	.short	0x010a
        /*0e62*/ 	.byte	0x3f
	.zero		1


	//   ....[74]....
        /*0e64*/ 	.word	0x00016db0
        /*0e68*/ 	.word	0x00000019
        /*0e6c*/ 	.word	0x00028c60
        /*0e70*/ 	.short	0x010a
        /*0e72*/ 	.byte	0x3f
	.zero		1


	//   ....[75]....
        /*0e74*/ 	.word	0x00016e10
        /*0e78*/ 	.word	0x0000003f
        /*0e7c*/ 	.word	0x00028c90
        /*0e80*/ 	.short	0x010a
        /*0e82*/ 	.byte	0x3f
	.zero		1


	//   ....[76]....
        /*0e84*/ 	.word	0x00016f80
        /*0e88*/ 	.word	0x0000003f
        /*0e8c*/ 	.word	0x00028c90
        /*0e90*/ 	.short	0x010a
        /*0e92*/ 	.byte	0x3f
	.zero		1


	//   ....[77]....
        /*0e94*/ 	.word	0x00017100
        /*0e98*/ 	.word	0x0000003f
        /*0e9c*/ 	.word	0x00028c90
        /*0ea0*/ 	.short	0x010a
        /*0ea2*/ 	.byte	0x3f
	.zero		1


	//   ....[78]....
        /*0ea4*/ 	.word	0x00017260
        /*0ea8*/ 	.word	0x0000003f
        /*0eac*/ 	.word	0x00028cb0
        /*0eb0*/ 	.short	0x010a
        /*0eb2*/ 	.byte	0x3f
	.zero		1


	//   ....[79]....
        /*0eb4*/ 	.word	0x000172b0
        /*0eb8*/ 	.word	0x00000003
        /*0ebc*/ 	.word	0x00028c50
        /*0ec0*/ 	.short	0x010a
        /*0ec2*/ 	.byte	0x3f
	.zero		1


	//   ....[80]....
        /*0ec4*/ 	.word	0x00017300
        /*0ec8*/ 	.word	0x00000003
        /*0ecc*/ 	.word	0x00028c50
        /*0ed0*/ 	.short	0x010a
        /*0ed2*/ 	.byte	0x3f
	.zero		1


	//   ....[81]....
        /*0ed4*/ 	.word	0x00017510
        /*0ed8*/ 	.word	0x00000002
        /*0edc*/ 	.word	0x00028c00
        /*0ee0*/ 	.short	0x010a
        /*0ee2*/ 	.byte	0x3f
	.zero		1


	//   ....[82]....
        /*0ee4*/ 	.word	0x00017720
        /*0ee8*/ 	.word	0x00000002
        /*0eec*/ 	.word	0x00028c00
        /*0ef0*/ 	.short	0x010a
        /*0ef2*/ 	.byte	0x3f
	.zero		1


	//   ....[83]....
        /*0ef4*/ 	.word	0x00017770
        /*0ef8*/ 	.word	0x0000000e
        /*0efc*/ 	.word	0x00028c30
        /*0f00*/ 	.short	0x010a
        /*0f02*/ 	.byte	0x3f
	.zero		1


	//   ....[84]....
        /*0f04*/ 	.word	0x000177c0
        /*0f08*/ 	.word	0x0000000e
        /*0f0c*/ 	.word	0x00028c50
        /*0f10*/ 	.short	0x010a
        /*0f12*/ 	.byte	0x3f
	.zero		1


	//   ....[85]....
        /*0f14*/ 	.word	0x00017810
        /*0f18*/ 	.word	0x00000015
        /*0f1c*/ 	.word	0x00028c30
        /*0f20*/ 	.short	0x010a
        /*0f22*/ 	.byte	0x3f
	.zero		1


	//   ....[86]....
        /*0f24*/ 	.word	0x00017860
        /*0f28*/ 	.word	0x00000015
        /*0f2c*/ 	.word	0x00028c50
        /*0f30*/ 	.short	0x010a
        /*0f32*/ 	.byte	0x3f
	.zero		1


	//   ....[87]....
        /*0f34*/ 	.word	0x00017a00
        /*0f38*/ 	.word	0x00000017
        /*0f3c*/ 	.word	0x00028c20
        /*0f40*/ 	.short	0x010a
        /*0f42*/ 	.byte	0x3f
	.zero		1


	//   ....[88]....
        /*0f44*/ 	.word	0x00017a50
        /*0f48*/ 	.word	0x00000003
        /*0f4c*/ 	.word	0x00028ca0
        /*0f50*/ 	.short	0x010a
        /*0f52*/ 	.byte	0x3f
	.zero		1


	//   ....[89]....
        /*0f54*/ 	.word	0x00017aa0
        /*0f58*/ 	.word	0x00000003
        /*0f5c*/ 	.word	0x00028cc0
        /*0f60*/ 	.short	0x010a
        /*0f62*/ 	.byte	0x3f
	.zero		1


	//   ....[90]....
        /*0f64*/ 	.word	0x00017af0
        /*0f68*/ 	.word	0x00000006
        /*0f6c*/ 	.word	0x00028ca0
        /*0f70*/ 	.short	0x010a
        /*0f72*/ 	.byte	0x3f
	.zero		1


	//   ....[91]....
        /*0f74*/ 	.word	0x00017b40
        /*0f78*/ 	.word	0x00000006
        /*0f7c*/ 	.word	0x00028cc0
        /*0f80*/ 	.short	0x010a
        /*0f82*/ 	.byte	0x3f
	.zero		1


	//   ....[92]....
        /*0f84*/ 	.word	0x00017c60
        /*0f88*/ 	.word	0x0000001b
        /*0f8c*/ 	.word	0x00028c40
        /*0f90*/ 	.short	0x010a
        /*0f92*/ 	.byte	0x3f
	.zero		1


	//   ....[93]....
        /*0f94*/ 	.word	0x00018700
        /*0f98*/ 	.word	0x00000017
        /*0f9c*/ 	.word	0x00028c20
        /*0fa0*/ 	.short	0x010a
        /*0fa2*/ 	.byte	0x3f
	.zero		1


	//   ....[94]....
        /*0fa4*/ 	.word	0x00018750
        /*0fa8*/ 	.word	0x0000001b
        /*0fac*/ 	.word	0x00028c60
        /*0fb0*/ 	.short	0x010a
        /*0fb2*/ 	.byte	0x3f
	.zero		1


	//   ....[95]....
        /*0fb4*/ 	.word	0x00019050
        /*0fb8*/ 	.word	0x00000006
        /*0fbc*/ 	.word	0x00028c40
        /*0fc0*/ 	.short	0x010a
        /*0fc2*/ 	.byte	0x3f
	.zero		1


	//   ....[96]....
        /*0fc4*/ 	.word	0x00019510
        /*0fc8*/ 	.word	0x00000006
        /*0fcc*/ 	.word	0x00028c60
        /*0fd0*/ 	.short	0x010a
        /*0fd2*/ 	.byte	0x3f
	.zero		1


	//   ....[97]....
        /*0fd4*/ 	.word	0x0001a600
        /*0fd8*/ 	.word	0x00000004
        /*0fdc*/ 	.word	0x00028c20
        /*0fe0*/ 	.short	0x010a
        /*0fe2*/ 	.byte	0x3f
	.zero		1


	//   ....[98]....
        /*0fe4*/ 	.word	0x0001a7a0
        /*0fe8*/ 	.word	0x00000005
        /*0fec*/ 	.word	0x00028c40
        /*0ff0*/ 	.short	0x010a
        /*0ff2*/ 	.byte	0x3f
	.zero		1


	//   ....[99]....
        /*0ff4*/ 	.word	0x0001a7f0
        /*0ff8*/ 	.word	0x00000019
        /*0ffc*/ 	.word	0x00028c40
        /*1000*/ 	.short	0x010a
        /*1002*/ 	.byte	0x3f
	.zero		1


	//   ....[100]....
        /*1004*/ 	.word	0x0001a840
        /*1008*/ 	.word	0x00000005
        /*100c*/ 	.word	0x00028c60
        /*1010*/ 	.short	0x010a
        /*1012*/ 	.byte	0x3f
	.zero		1


	//----- nvinfo : EIATTR_NUM_MBARRIERS
	.align		4
.L_232:
        /*1014*/ 	.byte	0x03, 0x38
        /*1016*/ 	.short	0x0016


	//----- nvinfo : EIATTR_EXIT_INSTR_OFFSETS
	.align		4
        /*1018*/ 	.byte	0x04, 0x1c
        /*101a*/ 	.short	(.L_234 - .L_233)


	//   ....[0]....
.L_233:
        /*101c*/ 	.word	0x00016e00


	//----- nvinfo : EIATTR_MAX_THREADS
	.align		4
.L_234:
        /*1020*/ 	.byte	0x04, 0x05
        /*1022*/ 	.short	(.L_236 - .L_235)
.L_235:
        /*1024*/ 	.word	0x00000180
        /*1028*/ 	.word	0x00000001
        /*102c*/ 	.word	0x00000001


	//----- nvinfo : EIATTR_CRS_STACK_SIZE
	.align		4
.L_236:
        /*1030*/ 	.byte	0x04, 0x1e
        /*1032*/ 	.short	(.L_238 - .L_237)
.L_237:
        /*1034*/ 	.word	0x00000000


	//----- nvinfo : EIATTR_CBANK_PARAM_SIZE
	.align		4
.L_238:
        /*1038*/ 	.byte	0x03, 0x19
        /*103a*/ 	.short	0x0af0


	//----- nvinfo : EIATTR_PARAM_CBANK
	.align		4
        /*103c*/ 	.byte	0x04, 0x0a
        /*103e*/ 	.short	(.L_240 - .L_239)
	.align		4
.L_239:
        /*1040*/ 	.word	index@(.nv.constant0._ZN7cutlass13device_kernelIN5flash11enable_sm90INS1_16FlashAttnFwdSm90INS1_25CollectiveMainloopFwdSm90ILi2EN4cute5tupleIJNS5_1CILi1EEES8_S8_EEENS6_IJNS7_ILi64EEESA_SA_EEELi512ENS_10bfloat16_tEfNS_4arch4Sm90ELb0ELb0ELb0ELb1ELb1ELb1ELb0ELb0ELb0ELb1ELb0ELb0EEENS1_21CollectiveEpilogueFwdINS6_IJSA_NS7_ILi512EEESA_EEES9_SC_SE_Li256ELb1ELb1ELb0ELb0EEENS1_36VarlenDynamicPersistentTileSchedulerILi64ELi64ELi256ELi128ELb0ELb1ELb1ELb0ELb1ELb1EEEEEEEEEvNT_6ParamsE)
        /*1044*/ 	.short	0x0210
        /*1046*/ 	.short	0x0af0


	//----- nvinfo : EIATTR_SW_WAR
	.align		4
.L_240:
        /*1048*/ 	.byte	0x04, 0x36
        /*104a*/ 	.short	(.L_242 - .L_241)
.L_241:
        /*104c*/ 	.word	0x00000008
.L_242:


//--------------------- .nv.info._ZN7cutlass13device_kernelIN5flash11enable_sm90INS1_16FlashAttnFwdSm90INS1_25CollectiveMainloopFwdSm90ILi2EN4cute5tupleIJNS5_1CILi1EEES8_S8_EEENS6_IJNS7_ILi64EEESA_SA_EEELi512ENS_10bfloat16_tEfNS_4arch4Sm90ELb0ELb0ELb0ELb1ELb1ELb0ELb1ELb0ELb0ELb1ELb0ELb0EEENS1_21CollectiveEpilogueFwdINS6_IJSA_NS7_ILi512EEESA_EEES9_SC_SE_Li256ELb1ELb1ELb0ELb0EEENS1_36VarlenDynamicPersistentTileSchedulerILi64ELi64ELi256ELi128ELb0ELb1ELb1ELb0ELb1ELb1EEEEEEEEEvNT_6ParamsE --------------------------
	.section	.nv.info._ZN7cutlass13device_kernelIN5flash11enable_sm90INS1_16FlashAttnFwdSm90INS1_25CollectiveMainloopFwdSm90ILi2EN4cute5tupleIJNS5_1CILi1EEES8_S8_EEENS6_IJNS7_ILi64EEESA_SA_EEELi512ENS_10bfloat16_tEfNS_4arch4Sm90ELb0ELb0ELb0ELb1ELb1ELb0ELb1ELb0ELb0ELb1ELb0ELb0EEENS1_21CollectiveEpilogueFwdINS6_IJSA_NS7_ILi512EEESA_EEES9_SC_SE_Li256ELb1ELb1ELb0ELb0EEENS1_36VarlenDynamicPersistentTileSchedulerILi64ELi64ELi256ELi128ELb0ELb1ELb1ELb0ELb1ELb1EEEEEEEEEvNT_6ParamsE,"",@"SHT_CUDA_INFO"
	.sectionflags	@""
	.align	4


	//----- nvinfo : EIATTR_CUDA_API_VERSION
	.align		4
        /*0000*/ 	.byte	0x04, 0x37
        /*0002*/ 	.short	(.L_244 - .L_243)
.L_243:
        /*0004*/ 	.word	0x00000082


	//----- nvinfo : EIATTR_KPARAM_INFO
	.align		4
.L_244:
        /*0008*/ 	.byte	0x04, 0x17
        /*000a*/ 	.short	(.L_246 - .L_245)
.L_245:
        /*000c*/ 	.word	0x00000000
        /*0010*/ 	.short	0x0000
        /*0012*/ 	.short	0x0070
        /*0014*/ 	.byte	0x00, 0xf0, 0x01, 0x2e


	//----- nvinfo : EIATTR_SPARSE_MMA_MASK
	.align		4
.L_246:
        /*0018*/ 	.byte	0x03, 0x50
        /*001a*/ 	.short	0x0000


	//----- nvinfo : EIATTR_MAXREG_COUNT
	.align		4
        /*001c*/ 	.byte	0x03, 0x1b
        /*001e*/ 	.short	0x00a8


	//----- nvinfo : EIATTR_NUM_BARRIERS
	.align		4
        /*0020*/ 	.byte	0x02, 0x4c
        /*0022*/ 	.byte	0x10
	.zero		1


	//----- nvinfo : EIATTR_EXTERNS
	.align		4
        /*0024*/ 	.byte	0x04, 0x0f
        /*0026*/ 	.short	(.L_248 - .L_247)


	//   ....[0]....
	.align		4
.L_247:
        /*0028*/ 	.word	index@(__assertfail)


	//----- nvinfo : EIATTR_ANNOTATIONS
	.align		4
.L_248:
        /*002c*/ 	.byte	0x04, 0x55
        /*002e*/ 	.short	(.L_250 - .L_249)


	//   ....[0]....
.L_249:
        /* <DEDUP_REMOVED lines=18> */


	//----- nvinfo : EIATTR_MERCURY_ISA_VERSION
	.align		4
.L_250:
        /*0140*/ 	.byte	0x03, 0x5f
        /*0142*/ 	.short	0x0101


	//----- nvinfo : EIATTR_UNUSED_LOAD_BYTE_OFFSET
	.align		4
        /*0144*/ 	.byte	0x04, 0x44
        /*0146*/ 	.short	(.L_252 - .L_251)


	//   ....[0]....
.L_251:
        /*0148*/ 	.word	0x00000970
        /*014c*/ 	.word	0x0000fff0


	//   ....[1]....
        /*0150*/ 	.word	0x00008a70
        /*0154*/ 	.word	0x0000fff0


	//----- nvinfo : EIATTR_INT_WARP_WIDE_INSTR_OFFSETS
	.align		4
.L_252:
        /*0158*/ 	.byte	0x04, 0x31
        /*015a*/ 	.short	(.L_254 - .L_253)


	//   ....[0]....
.L_253:
        /*015c*/ 	.word	0x000000c0


	//   ....[1]....
        /*0160*/ 	.word	0x000000d0


	//   ....[2]....
        /*0164*/ 	.word	0x000000e0


	//   ....[3]....
        /*0168*/ 	.word	0x00000180


	//   ....[4]....
        /*016c*/ 	.word	0x0000c900


	//   ....[5]....
        /*0170*/ 	.word	0x0000c990


	//   ....[6]....
        /*0174*/ 	.word	0x00010cf0


	//   ....[7]....
        /*0178*/ 	.word	0x00010d80


	//----- nvinfo : EIATTR_COOP_GROUP_MASK_REGIDS
	.align		4
.L_254:
        /*017c*/ 	.byte	0x04, 0x29
        /*017e*/ 	.short	(.L_256 - .L_255)


	//   ....[0]....
.L_255:
        /*0180*/ 	.word	0xffffffff


	//   ....[1]....
        /*0184*/ 	.word	0xffffffff


	//   ....[2]....
        /*0188*/ 	.word	0xffffffff


	//   ....[3]....
        /*018c*/ 	.word	0xffffffff


	//   ....[4]....
        /*0190*/ 	.word	0xffffffff


	//   ....[5]....
        /*0194*/ 	.word	0xffffffff


	//   ....[6]....
        /*0198*/ 	.word	0xffffffff


	//   ....[7]....
        /*019c*/ 	.word	0xffffffff


	//   ....[8]....
        /*01a0*/ 	.word	0xffffffff


	//   ....[9]....
        /*01a4*/ 	.word	0xffffffff


	//   ....[10]....
        /*01a8*/ 	.word	0xffffffff


	//   ....[11]....
        /*01ac*/ 	.word	0xffffffff


	//   ....[12]....
        /*01b0*/ 	.word	0xffffffff


	//   ....[13]....
        /*01b4*/ 	.word	0xffffffff


	//   ....[14]....
        /*01b8*/ 	.word	0xffffffff


	//   ....[15]....
        /*01bc*/ 	.word	0xffffffff


	//   ....[16]....
        /*01c0*/ 	.word	0xffffffff


	//   ....[17]....
        /*01c4*/ 	.word	0xffffffff


	//   ....[18]....
        /*01c8*/ 	.word	0xffffffff


	//   ....[19]....
        /*01cc*/ 	.word	0xffffffff


	//   ....[20]....
        /*01d0*/ 	.word	0xffffffff


	//   ....[21]....
        /*01d4*/ 	.word	0xffffffff


	//   ....[22]....
        /*01d8*/ 	.word	0xffffffff


	//   ....[23]....
        /*01dc*/ 	.word	0xffffffff


	//   ....[24]....
        /*01e0*/ 	.word	0xffffffff


	//   ....[25]....
        /*01e4*/ 	.word	0xffffffff


	//   ....[26]....
        /*01e8*/ 	.word	0xffffffff


	//   ....[27]....
        /*01ec*/ 	.word	0xffffffff


	//   ....[28]....
        /*01f0*/ 	.word	0xffffffff


	//   ....[29]....
        /*01f4*/ 	.word	0xffffffff


	//   ....[30]....
        /*01f8*/ 	.word	0xffffffff


	//   ....[31]....
        /*01fc*/ 	.word	0xffffffff


	//   ....[32]....
        /*0200*/ 	.word	0xffffffff


	//   ....[33]....
        /*0204*/ 	.word	0xffffffff


	//   ....[34]....
        /*0208*/ 	.word	0xffffffff


	//   ....[35]....
        /*020c*/ 	.word	0xffffffff


	//   ....[36]....
        /*0210*/ 	.word	0xffffffff


	//   ....[37]....
        /*0214*/ 	.word	0xffffffff


	//   ....[38]....
        /*0218*/ 	.word	0xffffffff


	//   ....[39]....
        /*021c*/ 	.word	0xffffffff


	//   ....[40]....
        /*0220*/ 	.word	0xffffffff


	//   ....[41]....
        /*0224*/ 	.word	0xffffffff


	//   ....[42]....
        /*0228*/ 	.word	0xffffffff


	//   ....[43]....
        /*022c*/ 	.word	0xffffffff


	//   ....[44]....
        /*0230*/ 	.word	0xffffffff


	//   ....[45]....
        /*0234*/ 	.word	0xffffffff


	//   ....[46]....
        /*0238*/ 	.word	0xffffffff


	//   ....[47]....
        /*023c*/ 	.word	0xffffffff


	//   ....[48]....
        /*0240*/ 	.word	0xffffffff


	//   ....[49]....
        /*0244*/ 	.word	0xffffffff


	//   ....[50]....
        /*0248*/ 	.word	0xffffffff


	//   ....[51]....
        /*024c*/ 	.word	0xffffffff


	//   ....[52]....
        /*0250*/ 	.word	0xffffffff


	//   ....[53]....
        /*0254*/ 	.word	0xffffffff


	//   ....[54]....
        /*0258*/ 	.word	0xffffffff


	//   ....[55]....
        /*025c*/ 	.word	0xffffffff


	//   ....[56]....
        /*0260*/ 	.word	0xffffffff


	//   ....[57]....
        /*0264*/ 	.word	0xffffffff


	//   ....[58]....
        /*0268*/ 	.word	0xffffffff


	//   ....[59]....
        /*026c*/ 	.word	0xffffffff


	//   ....[60]....
        /*0270*/ 	.word	0xffffffff


	//   ....[61]....
        /*0274*/ 	.word	0xffffffff


	//   ....[62]....
        /*0278*/ 	.word	0xffffffff


	//   ....[63]....
        /*027c*/ 	.word	0xffffffff


	//   ....[64]....
        /*0280*/ 	.word	0xffffffff


	//   ....[65]....
        /*0284*/ 	.word	0xffffffff


	//   ....[66]....
        /*0288*/ 	.word	0xffffffff


	//   ....[67]....
        /*028c*/ 	.word	0xffffffff


	//   ....[68]....
        /*0290*/ 	.word	0xffffffff


	//   ....[69]....
        /*0294*/ 	.word	0xffffffff


	//   ....[70]....
        /*0298*/ 	.word	0xffffffff


	//   ....[71]....
        /*029c*/ 	.word	0xffffffff


	//   ....[72]....
        /*02a0*/ 	.word	0xffffffff


	//   ....[73]....
        /*02a4*/ 	.word	0xffffffff


	//   ....[74]....
        /*02a8*/ 	.word	0xffffffff


	//   ....[75]....
        /*02ac*/ 	.word	0xffffffff


	//   ....[76]....
        /*02b0*/ 	.word	0xffffffff


	//   ....[77]....
        /*02b4*/ 	.word	0xffffffff


	//   ....[78]....
        /*02b8*/ 	.word	0xffffffff


	//   ....[79]....
        /*02bc*/ 	.word	0xffffffff


	//   ....[80]....
        /*02c0*/ 	.word	0xffffffff


	//   ....[81]....
        /*02c4*/ 	.word	0xffffffff


	//   ....[82]....
        /*02c8*/ 	.word	0xffffffff


	//   ....[83]....
        /*02cc*/ 	.word	0xffffffff


	//   ....[84]....
        /*02d0*/ 	.word	0xffffffff


	//   ....[85]....
        /*02d4*/ 	.word	0xffffffff


	//   ....[86]....
        /*02d8*/ 	.word	0xffffffff


	//   ....[87]....
        /*02dc*/ 	.word	0xffffffff


	//   ....[88]....
        /*02e0*/ 	.word	0xffffffff


	//   ....[89]....
        /*02e4*/ 	.word	0xffffffff


	//   ....[90]....
        /*02e8*/ 	.word	0xffffffff


	//   ....[91]....
        /*02ec*/ 	.word	0xffffffff


	//   ....[92]....
        /*02f0*/ 	.word	0xffffffff


	//   ....[93]....
        /*02f4*/ 	.word	0xffffffff


	//   ....[94]....
        /*02f8*/ 	.word	0xffffffff


	//   ....[95]....
        /*02fc*/ 	.word	0xffffffff


	//   ....[96]....
        /*0300*/ 	.word	0xffffffff


	//   ....[97]....
        /*0304*/ 	.word	0xffffffff


	//   ....[98]....
        /*0308*/ 	.word	0xffffffff


	//   ....[99]....
        /*030c*/ 	.word	0xffffffff


	//   ....[100]....
        /*0310*/ 	.word	0xffffffff


	//   ....[101]....
        /*0314*/ 	.word	0xffffffff


	//   ....[102]....
        /*0318*/ 	.word	0xffffffff


	//   ....[103]....
        /*031c*/ 	.word	0xffffffff


	//   ....[104]....
        /*0320*/ 	.word	0xffffffff


	//   ....[105]....
        /*0324*/ 	.word	0xffffffff


	//   ....[106]....
        /*0328*/ 	.word	0xffffffff


	//   ....[107]....
        /*032c*/ 	.word	0xffffffff


	//   ....[108]....
        /*0330*/ 	.word	0xffffffff


	//   ....[109]....
        /*0334*/ 	.word	0xffffffff


	//   ....[110]....
        /*0338*/ 	.word	0xffffffff


	//   ....[111]....
        /*033c*/ 	.word	0xffffffff


	//   ....[112]....
        /*0340*/ 	.word	0xffffffff


	//   ....[113]....
        /*0344*/ 	.word	0xffffffff


	//   ....[114]....
        /*0348*/ 	.word	0xffffffff


	//   ....[115]....
        /*034c*/ 	.word	0xffffffff


	//   ....[116]....
        /*0350*/ 	.word	0xffffffff


	//   ....[117]....
        /*0354*/ 	.word	0xffffffff


	//   ....[118]....
        /*0358*/ 	.word	0xffffffff


	//   ....[119]....
        /*035c*/ 	.word	0x0500000f


	//   ....[120]....
        /*0360*/ 	.word	0x0500000f


	//   ....[121]....
        /*0364*/ 	.word	0x0500000f


	//   ....[122]....
        /*0368*/ 	.word	0x0500000f


	//   ....[123]....
        /*036c*/ 	.word	0x0500000f


	//   ....[124]....
        /*0370*/ 	.word	0x0500000f


	//   ....[125]....
        /*0374*/ 	.word	0x0500000f


	//   ....[126]....
        /*0378*/ 	.word	0x0500000f


	//   ....[127]....
        /*037c*/ 	.word	0x0500000f


	//   ....[128]....
        /*0380*/ 	.word	0x0500000f


	//   ....[129]....
        /*0384*/ 	.word	0x0500000f


	//   ....[130]....
        /*0388*/ 	.word	0x0500000f


	//   ....[131]....
        /*038c*/ 	.word	0x0500000f


	//   ....[132]....
        /*0390*/ 	.word	0x0500000f


	//   ....[133]....
        /*0394*/ 	.word	0x0500000f


	//   ....[134]....
        /*0398*/ 	.word	0x0500000f


	//   ....[135]....
        /*039c*/ 	.word	0x0500000f


	//   ....[136]....
        /*03a0*/ 	.word	0x0500000f


	//   ....[137]....
        /*03a4*/ 	.word	0x0500000f


	//   ....[138]....
        /*03a8*/ 	.word	0x0500000f


	//   ....[139]....
        /*03ac*/ 	.word	0x0500000f


	//   ....[140]....
        /*03b0*/ 	.word	0x0500000f


	//   ....[141]....
        /*03b4*/ 	.word	0x0500000f


	//   ....[142]....
        /*03b8*/ 	.word	0x0500000f


	//   ....[143]....
        /*03bc*/ 	.word	0x0500000f


	//   ....[144]....
        /*03c0*/ 	.word	0x0500000f


	//   ....[145]....
        /*03c4*/ 	.word	0x0500000f


	//   ....[146]....
        /*03c8*/ 	.word	0x0500000f


	//   ....[147]....
        /*03cc*/ 	.word	0x0500000f


	//   ....[148]....
        /*03d0*/ 	.word	0x0500000f


	//   ....[149]....
        /*03d4*/ 	.word	0x0500000f


	//   ....[150]....
        /*03d8*/ 	.word	0x0500000f


	//   ....[151]....
        /*03dc*/ 	.word	0x0500000f


	//   ....[152]....
        /*03e0*/ 	.word	0x0500000f


	//   ....[153]....
        /*03e4*/ 	.word	0x0500000f


	//   ....[154]....
        /*03e8*/ 	.word	0x0500000f


	//   ....[155]....
        /*03ec*/ 	.word	0x0500000f


	//   ....[156]....
        /*03f0*/ 	.word	0x0500000f


	//   ....[157]....
        /*03f4*/ 	.word	0x0500000f


	//   ....[158]....
        /*03f8*/ 	.word	0x0500000f


	//   ....[159]....
        /*03fc*/ 	.word	0x0500000f


	//   ....[160]....
        /*0400*/ 	.word	0x0500000f


	//   ....[161]....
        /*0404*/ 	.word	0x0500000f


	//   ....[162]....
        /*0408*/ 	.word	0x0500000f


	//   ....[163]....
        /*040c*/ 	.word	0x0500000f


	//   ....[164]....
        /*0410*/ 	.word	0x0500000f


	//   ....[165]....
        /*0414*/ 	.word	0x0500000f


	//   ....[166]....
        /*0418*/ 	.word	0x0500000f


	//   ....[167]....
        /*041c*/ 	.word	0x0500000f


	//   ....[168]....
        /*0420*/ 	.word	0x0500000f


	//   ....[169]....
        /*0424*/ 	.word	0x0500000f


	//   ....[170]....
        /*0428*/ 	.word	0x0500000f


	//   ....[171]....
        /*042c*/ 	.word	0x0500000f


	//   ....[172]....
        /*0430*/ 	.word	0x0500000f


	//   ....[173]....
        /*0434*/ 	.word	0x0500000f


	//   ....[174]....
        /*0438*/ 	.word	0x0500000f


	//   ....[175]....
        /*043c*/ 	.word	0x0500000f


	//   ....[176]....
        /*0440*/ 	.word	0x0500000f


	//   ....[177]....
        /*0444*/ 	.word	0x0500000f


	//   ....[178]....
        /*0448*/ 	.word	0x0500000f


	//   ....[179]....
        /*044c*/ 	.word	0x0500000f


	//   ....[180]....
        /*0450*/ 	.word	0x0500000f


	//   ....[181]....
        /*0454*/ 	.word	0x0500000f


	//   ....[182]....
        /*0458*/ 	.word	0x0500000f


	//   ....[183]....
        /*045c*/ 	.word	0x0500000f


	//   ....[184]....
        /*0460*/ 	.word	0x0500000f


	//   ....[185]....
        /*0464*/ 	.word	0x0500000f


	//----- nvinfo : EIATTR_COOP_GROUP_INSTR_OFFSETS
	.align		4
.L_256:
        /*0468*/ 	.byte	0x04, 0x28
        /*046a*/ 	.short	(.L_258 - .L_257)


	//   ....[0]....
.L_257:
        /*046c*/ 	.word	0x00000080


	//   ....[1]....
        /*0470*/ 	.word	0x00000090


	//   ....[2]....
        /*0474*/ 	.word	0x000002b0


	//   ....[3]....
        /*0478*/ 	.word	0x00000410


	//   ....[4]....
        /*047c*/ 	.word	0x00000530


	//   ....[5]....
        /*0480*/ 	.word	0x00000690


	//   ....[6]....
        /*0484*/ 	.word	0x00001700


	//   ....[7]....
        /*0488*/ 	.word	0x00002e60


	//   ....[8]....
        /*048c*/ 	.word	0x000035d0


	//   ....[9]....
        /*0490*/ 	.word	0x00004a30


	//   ....[10]....
        /*0494*/ 	.word	0x00004a90


	//   ....[11]....
        /*0498*/ 	.word	0x00004cc0


	//   ....[12]....
        /*049c*/ 	.word	0x00004d40


	//   ....[13]....
        /*04a0*/ 	.word	0x000054a0


	//   ....[14]....
        /*04a4*/ 	.word	0x00005a20


	//   ....[15]....
        /*04a8*/ 	.word	0x00006b80


	//   ....[16]....
        /*04ac*/ 	.word	0x00006bb0


	//   ....[17]....
        /*04b0*/ 	.word	0x00006df0


	//   ....[18]....
        /*04b4*/ 	.word	0x00006f40


	//   ....[19]....
        /*04b8*/ 	.word	0x00007ec0


	//   ....[20]....
        /*04bc*/ 	.word	0x00007f70


	//   ....[21]....
        /*04c0*/ 	.word	0x00007fa0


	//   ....[22]....
        /*04c4*/ 	.word	0x00008050


	//   ....[23]....
        /*04c8*/ 	.word	0x00008060


	//   ....[24]....
        /*04cc*/ 	.word	0x00009a70


	//   ....[25]....
        /*04d0*/ 	.word	0x00009f60


	//   ....[26]....
        /*04d4*/ 	.word	0x00009f90


	//   ....[27]....
        /*04d8*/ 	.word	0x00009fc0


	//   ....[28]....
        /*04dc*/ 	.word	0x00009fe0


	//   ....[29]....
        /*04e0*/ 	.word	0x0000a650


	//   ....[30]....
        /*04e4*/ 	.word	0x0000a670


	//   ....[31]....
        /*04e8*/ 	.word	0x0000a8a0


	//   ....[32]....
        /*04ec*/ 	.word	0x0000a8c0


	//   ....[33]....
        /*04f0*/ 	.word	0x0000b3d0


	//   ....[34]....
        /*04f4*/ 	.word	0x0000b400


	//   ....[35]....
        /*04f8*/ 	.word	0x0000b640


	//   ....[36]....
        /*04fc*/ 	.word	0x0000b660


	//   ....[37]....
        /*0500*/ 	.word	0x0000b910


	//   ....[38]....
        /*0504*/ 	.word	0x0000bae0


	//   ....[39]....
        /*0508*/ 	.word	0x0000bb10


	//   ....[40]....
        /*050c*/ 	.word	0x0000bb40


	//   ....[41]....
        /*0510*/ 	.word	0x0000bb70


	//   ....[42]....
        /*0514*/ 	.word	0x0000bba0


	//   ....[43]....
        /*0518*/ 	.word	0x0000bbd0


	//   ....[44]....
        /*051c*/ 	.word	0x0000bd20


	//   ....[45]....
        /*0520*/ 	.word	0x0000bd50


	//   ....[46]....
        /*0524*/ 	.word	0x0000bd80


	//   ....[47]....
        /*0528*/ 	.word	0x0000bdb0


	//   ....[48]....
        /*052c*/ 	.word	0x0000bde0


	//   ....[49]....
        /*0530*/ 	.word	0x0000be10


	//   ....[50]....
        /*0534*/ 	.word	0x0000bea0


	//   ....[51]....
        /*0538*/ 	.word	0x0000bed0


	//   ....[52]....
        /*053c*/ 	.word	0x0000bf50


	//   ....[53]....
        /*0540*/ 	.word	0x0000d720


	//   ....[54]....
        /*0544*/ 	.word	0x0000d740


	//   ....[55]....
        /*0548*/ 	.word	0x0000d7d0


	//   ....[56]....
        /*054c*/ 	.word	0x0000d7f0


	//   ....[57]....
        /*0550*/ 	.word	0x0000d870


	//   ....[58]....
        /*0554*/ 	.word	0x0000d890


	//   ....[59]....
        /*0558*/ 	.word	0x0000d8a0


	//   ....[60]....
        /*055c*/ 	.word	0x0000d8b0


	//   ....[61]....
        /*0560*/ 	.word	0x0000e040


	//   ....[62]....
        /*0564*/ 	.word	0x0000e080


	//   ....[63]....
        /*0568*/ 	.word	0x0000e140


	//   ....[64]....
        /*056c*/ 	.word	0x0000e160


	//   ....[65]....
        /*0570*/ 	.word	0x0000e200


	//   ....[66]....
        /*0574*/ 	.word	0x0000e220


	//   ....[67]....
        /*0578*/ 	.word	0x0000e230


	//   ....[68]....
        /*057c*/ 	.word	0x0000e2b0


	//   ....[69]....
        /*0580*/ 	.word	0x0000eb20


	//   ....[70]....
        /*0584*/ 	.word	0x0000eb40


	//   ....[71]....
        /*0588*/ 	.word	0x0000ece0


	//   ....[72]....
        /*058c*/ 	.word	0x0000ed10


	//   ....[73]....
        /*0590*/ 	.word	0x0000ee20


	//   ....[74]....
        /*0594*/ 	.word	0x0000ee30


	//   ....[75]....
        /*0598*/ 	.word	0x0000ee60


	//   ....[76]....
        /*059c*/ 	.word	0x0000ee70


	//   ....[77]....
        /*05a0*/ 	.word	0x0000f4a0


	//   ....[78]....
        /*05a4*/ 	.word	0x0000f500


	//   ....[79]....
        /*05a8*/ 	.word	0x0000f6c0


	//   ....[80]....
        /*05ac*/ 	.word	0x0000f700


	//   ....[81]....
        /*05b0*/ 	.word	0x0000f710


	//   ....[82]....
        /*05b4*/ 	.word	0x0000f720


	//   ....[83]....
        /*05b8*/ 	.word	0x0000f870


	//   ....[84]....
        /*05bc*/ 	.word	0x0000f9c0


	//   ....[85]....
        /*05c0*/ 	.word	0x00010200


	//   ....[86]....
        /*05c4*/ 	.word	0x00010220


	//   ....[87]....
        /*05c8*/ 	.word	0x00010270


	//   ....[88]....
        /*05cc*/ 	.word	0x00010280


	//   ....[89]....
        /*05d0*/ 	.word	0x000102c0


	//   ....[90]....
        /*05d4*/ 	.word	0x000102d0


	//   ....[91]....
        /*05d8*/ 	.word	0x000102e0


	//   ....[92]....
        /*05dc*/ 	.word	0x00010320


	//   ....[93]....
        /*05e0*/ 	.word	0x00010640


	//   ....[94]....
        /*05e4*/ 	.word	0x00010680


	//   ....[95]....
        /*05e8*/ 	.word	0x000106a0


	//   ....[96]....
        /*05ec*/ 	.word	0x000106c0


	//   ....[97]....
        /*05f0*/ 	.word	0x000106f0


	//   ....[98]....
        /*05f4*/ 	.word	0x00010710


	//   ....[99]....
        /*05f8*/ 	.word	0x00010810


	//   ....[100]....
        /*05fc*/ 	.word	0x00010960


	//   ....[101]....
        /*0600*/ 	.word	0x00010f60


	//   ....[102]....
        /*0604*/ 	.word	0x00010f90


	//   ....[103]....
        /*0608*/ 	.word	0x00010fc0


	//   ....[104]....
        /*060c*/ 	.word	0x00010ff0


	//   ....[105]....
        /*0610*/ 	.word	0x00011020


	//   ....[106]....
        /*0614*/ 	.word	0x00011050


	//   ....[107]....
        /*0618*/ 	.word	0x00011080


	//   ....[108]....
        /*061c*/ 	.word	0x000110b0


	//   ....[109]....
        /*0620*/ 	.word	0x00011230


	//   ....[110]....
        /*0624*/ 	.word	0x00011260


	//   ....[111]....
        /*0628*/ 	.word	0x00011290


	//   ....[112]....
        /*062c*/ 	.word	0x000112c0


	//   ....[113]....
        /*0630*/ 	.word	0x000112f0


	//   ....[114]....
        /*0634*/ 	.word	0x00011320


	//   ....[115]....
        /*0638*/ 	.word	0x000113e0


	//   ....[116]....
        /*063c*/ 	.word	0x00011400


	//   ....[117]....
        /*0640*/ 	.word	0x00011470


	//   ....[118]....
        /*0644*/ 	.word	0x000118e0


	//   ....[119]....
        /*0648*/ 	.word	0x00011e00


	//   ....[120]....
        /*064c*/ 	.word	0x00011ef0


	//   ....[121]....
        /*0650*/ 	.word	0x00011f90


	//   ....[122]....
        /*0654*/ 	.word	0x00011ff0


	//   ....[123]....
        /*0658*/ 	.word	0x000120e0


	//   ....[124]....
        /*065c*/ 	.word	0x00012150


	//   ....[125]....
        /*0660*/ 	.word	0x00012240


	//   ....[126]....
        /*0664*/ 	.word	0x000122b0


	//   ....[127]....
        /*0668*/ 	.word	0x00012350


	//   ....[128]....
        /*066c*/ 	.word	0x00012450


	//   ....[129]....
        /*0670*/ 	.word	0x000124e0


	//   ....[130]....
        /*0674*/ 	.word	0x00012540


	//   ....[131]....
        /*0678*/ 	.word	0x00012630


	//   ....[132]....
        /*067c*/ 	.word	0x000126b0


	//   ....[133]....
        /*0680*/ 	.word	0x000127b0


	//   ....[134]....
        /*0684*/ 	.word	0x00012820


	//   ....[135]....
        /*0688*/ 	.word	0x00012900


	//   ....[136]....
        /*068c*/ 	.word	0x00012c10


	//   ....[137]....
        /*0690*/ 	.word	0x00012cd0


	//   ....[138]....
        /*0694*/ 	.word	0x00012f40


	//   ....[139]....
        /*0698*/ 	.word	0x00012f90


	//   ....[140]....
        /*069c*/ 	.word	0x000131a0


	//   ....[141]....
        /*06a0*/ 	.word	0x000131f0


	//   ....[142]....
        /*06a4*/ 	.word	0x000133a0


	//   ....[143]....
        /*06a8*/ 	.word	0x000133f0


	//   ....[144]....
        /*06ac*/ 	.word	0x00013530


	//   ....[145]....
        /*06b0*/ 	.word	0x00013630


	//   ....[146]....
        /*06b4*/ 	.word	0x000138a0


	//   ....[147]....
        /*06b8*/ 	.word	0x000138f0


	//   ....[148]....
        /*06bc*/ 	.word	0x00013ac0


	//   ....[149]....
        /*06c0*/ 	.word	0x00013b10


	//   ....[150]....
        /*06c4*/ 	.word	0x00013ce0


	//   ....[151]....
        /*06c8*/ 	.word	0x00013d30


	//   ....[152]....
        /*06cc*/ 	.word	0x00013e20


	//   ....[153]....
        /*06d0*/ 	.word	0x00013ec0


	//   ....[154]....
        /*06d4*/ 	.word	0x00013f20


	//   ....[155]....
        /*06d8*/ 	.word	0x00013fd0


	//   ....[156]....
        /*06dc*/ 	.word	0x00014030


	//   ....[157]....
        /*06e0*/ 	.word	0x000140e0


	//   ....[158]....
        /*06e4*/ 	.word	0x00014140


	//   ....[159]....
        /*06e8*/ 	.word	0x000141f0


	//   ....[160]....
        /*06ec*/ 	.word	0x000142e0


	//   ....[161]....
        /*06f0*/ 	.word	0x000143b0


	//   ....[162]....
        /*06f4*/ 	.word	0x000144d0


	//   ....[163]....
        /*06f8*/ 	.word	0x000145d0


	//   ....[164]....
        /*06fc*/ 	.word	0x00014700


	//   ....[165]....
        /*0700*/ 	.word	0x000147e0


	//   ....[166]....
        /*0704*/ 	.word	0x000148e0


	//   ....[167]....
        /*0708*/ 	.word	0x000149c0


	//   ....[168]....
        /*070c*/ 	.word	0x00014a50


	//   ....[169]....
        /*0710*/ 	.word	0x00014af0


	//   ....[170]....
        /*0714*/ 	.word	0x00014c10


	//   ....[171]....
        /*0718*/ 	.word	0x00014c80


	//   ....[172]....
        /*071c*/ 	.word	0x00014cf0


	//   ....[173]....
        /*0720*/ 	.word	0x00014d60


	//   ....[174]....
        /*0724*/ 	.word	0x00014dd0


	//   ....[175]....
        /*0728*/ 	.word	0x00014e50


	//   ....[176]....
        /*072c*/ 	.word	0x00014ee0


	//   ....[177]....
        /*0730*/ 	.word	0x00014f70


	//   ....[178]....
        /*0734*/ 	.word	0x00014fe0


	//   ....[179]....
        /*0738*/ 	.word	0x00015050


	//   ....[180]....
        /*073c*/ 	.word	0x000150c0


	//   ....[181]....
        /*0740*/ 	.word	0x00015140


	//   ....[182]....
        /*0744*/ 	.word	0x000151b0


	//   ....[183]....
        /*0748*/ 	.word	0x00015250


	//   ....[184]....
        /*074c*/ 	.word	0x000152e0


	//   ....[185]....
        /*0750*/ 	.word	0x00015400


	//----- nvinfo : EIATTR_REG_RECONFIG
	.align		4
.L_258:
        /*0754*/ 	.byte	0x01, 0x54
	.zero		2


	//----- nvinfo : EIATTR_SYSCALL_OFFSETS
	.align		4
        /*0758*/ 	.byte	0x04, 0x46
        /*075a*/ 	.short	(.L_260 - .L_259)


	//   ....[0]....
.L_259:
        /*075c*/ 	.word	0x00003020


	//   ....[1]....
        /*0760*/ 	.word	0x0000caf0


	//   ....[2]....
        /*0764*/ 	.word	0x0000cc40


	//   ....[3]....
        /*0768*/ 	.word	0x0000cd30


	//   ....[4]....
        /*076c*/ 	.word	0x0000dc50


	//   ....[5]....
        /*0770*/ 	.word	0x0000e530


	//----- nvinfo : EIATTR_MBARRIER_INSTR_OFFSETS
	.align		4
.L_260:
        /*0774*/ 	.byte	0x04, 0x39
        /*0776*/ 	.short	(.L_262 - .L_261)


	//   ....[0]....
.L_261:
        /*0778*/ 	.word	0x00000190
        /*077c*/ 	.word	0x000000ff
        /*0780*/ 	.word	0x00038800
        /*0784*/ 	.short	0x0100
        /*0786*/ 	.byte	0x08
	.zero		1


	//   ....[1]....
        /*0788*/ 	.word	0x000001a0
        /*078c*/ 	.word	0x000000ff
        /*0790*/ 	.word	0x00038810
        /*0794*/ 	.short	0x0100
        /*0796*/ 	.byte	0x08
	.zero		1


	//   ....[2]....
        /*0798*/ 	.word	0x000001b0
        /*079c*/ 	.word	0x000000ff
        /*07a0*/ 	.word	0x00038820
        /*07a4*/ 	.short	0x0100
        /*07a6*/ 	.byte	0x08
	.zero		1


	//   ....[3]....
        /*07a8*/ 	.word	0x00000260
        /*07ac*/ 	.word	0x000000ff
        /*07b0*/ 	.word	0x00038830
        /*07b4*/ 	.short	0x0100
        /*07b6*/ 	.byte	0x06
	.zero		1


	//   ....[4]....
        /*07b8*/ 	.word	0x00000270
        /*07bc*/ 	.word	0x000000ff
        /*07c0*/ 	.word	0x00038840
        /*07c4*/ 	.short	0x0100
        /*07c6*/ 	.byte	0x06
	.zero		1


	//   ....[5]....
        /*07c8*/ 	.word	0x00000280
        /*07cc*/ 	.word	0x000000ff
        /*07d0*/ 	.word	0x00038838
        /*07d4*/ 	.short	0x0100
        /*07d6*/ 	.byte	0x06
	.zero		1


	//   ....[6]....
        /*07d8*/ 	.word	0x00000290
        /*07dc*/ 	.word	0x000000ff
        /*07e0*/ 	.word	0x00038848
        /*07e4*/ 	.short	0x0100
        /*07e6*/ 	.byte	0x06
	.zero		1


	//   ....[7]....
        /*07e8*/ 	.word	0x000003c0
        /*07ec*/ 	.word	0x000000ff
        /*07f0*/ 	.word	0x00038850
        /*07f4*/ 	.short	0x0100
        /*07f6*/ 	.byte	0x08
	.zero		1


	//   ....[8]....
        /*07f8*/ 	.word	0x000003d0
        /*07fc*/ 	.word	0x000000ff
        /*0800*/ 	.word	0x00038860
        /*0804*/ 	.short	0x0100
        /*0806*/ 	.byte	0x08
	.zero		1


	//   ....[9]....
        /*0808*/ 	.word	0x000003e0
        /*080c*/ 	.word	0x000000ff
        /*0810*/ 	.word	0x00038858
        /*0814*/ 	.short	0x0100
        /*0816*/ 	.byte	0x08
	.zero		1


	//   ....[10]....
        /*0818*/ 	.word	0x000003f0
        /*081c*/ 	.word	0x000000ff
        /*0820*/ 	.word	0x00038868
        /*0824*/ 	.short	0x0100
        /*0826*/ 	.byte	0x08
	.zero		1


	//   ....[11]....
        /*0828*/ 	.word	0x000004e0
        /*082c*/ 	.word	0x000000ff
        /*0830*/ 	.word	0x00038870
        /*0834*/ 	.short	0x0100
        /*0836*/ 	.byte	0x06
	.zero		1


	//   ....[12]....
        /*0838*/ 	.word	0x000004f0
        /*083c*/ 	.word	0x000000ff
        /*0840*/ 	.word	0x00038880
        /*0844*/ 	.short	0x0100
        /*0846*/ 	.byte	0x06
	.zero		1


	//   ....[13]....
        /*0848*/ 	.word	0x00000500
        /*084c*/ 	.word	0x000000ff
        /*0850*/ 	.word	0x00038878
        /*0854*/ 	.short	0x0100
        /*0856*/ 	.byte	0x06
	.zero		1


	//   ....[14]....
        /*0858*/ 	.word	0x00000510
        /*085c*/ 	.word	0x000000ff
        /*0860*/ 	.word	0x00038888
        /*0864*/ 	.short	0x0100
        /*0866*/ 	.byte	0x06
	.zero		1


	//   ....[15]....
        /*0868*/ 	.word	0x00000640
        /*086c*/ 	.word	0x000000ff
        /*0870*/ 	.word	0x00038890
        /*0874*/ 	.short	0x0100
        /*0876*/ 	.byte	0x08
	.zero		1


	//   ....[16]....
        /*0878*/ 	.word	0x00000650
        /*087c*/ 	.word	0x000000ff
        /*0880*/ 	.word	0x000388a0
        /*0884*/ 	.short	0x0100
        /*0886*/ 	.byte	0x08
	.zero		1


	//   ....[17]....
        /*0888*/ 	.word	0x00000660
        /*088c*/ 	.word	0x000000ff
        /*0890*/ 	.word	0x00038898
        /*0894*/ 	.short	0x0100
        /*0896*/ 	.byte	0x08
	.zero		1


	//   ....[18]....
        /*0898*/ 	.word	0x00000670
        /*089c*/ 	.word	0x000000ff
        /*08a0*/ 	.word	0x000388a8
        /*08a4*/ 	.short	0x0100
        /*08a6*/ 	.byte	0x08
	.zero		1


	//   ....[19]....
        /*08a8*/ 	.word	0x000007b0
        /*08ac*/ 	.word	0x000000ff
        /*08b0*/ 	.word	0x000388b0
        /*08b4*/ 	.short	0x0100
        /*08b6*/ 	.byte	0x08
	.zero		1


	//   ....[20]....
        /*08b8*/ 	.word	0x000007c0
        /*08bc*/ 	.word	0x000000ff
        /*08c0*/ 	.word	0x000388c0
        /*08c4*/ 	.short	0x0100
        /*08c6*/ 	.byte	0x08
	.zero		1


	//   ....[21]....
        /*08c8*/ 	.word	0x000007d0
        /*08cc*/ 	.word	0x000000ff
        /*08d0*/ 	.word	0x000388b8
        /*08d4*/ 	.short	0x0100
        /*08d6*/ 	.byte	0x08
	.zero		1


	//   ....[22]....
        /*08d8*/ 	.word	0x000007e0
        /*08dc*/ 	.word	0x000000ff
        /*08e0*/ 	.word	0x000388c8
        /*08e4*/ 	.short	0x0100
        /*08e6*/ 	.byte	0x08
	.zero		1


	//   ....[23]....
        /*08e8*/ 	.word	0x00001a60
        /*08ec*/ 	.word	0x000000ff
        /*08f0*/ 	.word	0x00000000
        /*08f4*/ 	.short	0x0101
        /*08f6*/ 	.byte	0x06
	.zero		1


	//   ....[24]....
        /*08f8*/ 	.word	0x00002530
        /*08fc*/ 	.word	0x000000ff
        /*0900*/ 	.word	0x00000000
        /*0904*/ 	.short	0x0101
        /*0906*/ 	.byte	0x06
	.zero		1


	//   ....[25]....
        /*0908*/ 	.word	0x00003090
        /*090c*/ 	.word	0x000000ff
        /*0910*/ 	.word	0x00038800
        /*0914*/ 	.short	0x010a
        /*0916*/ 	.byte	0x28
	.zero		1


	//   ....[26]....
        /*0918*/ 	.word	0x00003100
        /*091c*/ 	.word	0x00000005
        /*0920*/ 	.word	0x00038830
        /*0924*/ 	.short	0x010a
        /*0926*/ 	.byte	0x3f
	.zero		1


	//   ....[27]....
        /*0928*/ 	.word	0x00003140
        /*092c*/ 	.word	0x00000005
        /*0930*/ 	.word	0x00038830
        /*0934*/ 	.short	0x010a
        /*0936*/ 	.byte	0x3f
	.zero		1


	//   ....[28]....
        /*0938*/ 	.word	0x000033c0
        /*093c*/ 	.word	0x000000ff
        /*0940*/ 	.word	0x00038810
        /*0944*/ 	.short	0x010a
        /*0946*/ 	.byte	0x28
	.zero		1


	//   ....[29]....
        /*0948*/ 	.word	0x00003400
        /*094c*/ 	.word	0x00000005
        /*0950*/ 	.word	0x00038850
        /*0954*/ 	.short	0x010a
        /*0956*/ 	.byte	0x3f
	.zero		1


	//   ....[30]....
        /*0958*/ 	.word	0x00003440
        /*095c*/ 	.word	0x00000005
        /*0960*/ 	.word	0x00038850
        /*0964*/ 	.short	0x010a
        /*0966*/ 	.byte	0x3f
	.zero		1


	//   ....[31]....
        /*0968*/ 	.word	0x00004700
        /*096c*/ 	.word	0x000000ff
        /*0970*/ 	.word	0x00000000
        /*0974*/ 	.short	0x0101
        /*0976*/ 	.byte	0x05
	.zero		1


	//   ....[32]....
        /*0978*/ 	.word	0x00005520
        /*097c*/ 	.word	0x000000ff
        /*0980*/ 	.word	0x00000000
        /*0984*/ 	.short	0x0101
        /*0986*/ 	.byte	0x05
	.zero		1


	//   ....[33]....
        /*0988*/ 	.word	0x00005630
        /*098c*/ 	.word	0x000000ff
        /*0990*/ 	.word	0x00038830
        /*0994*/ 	.short	0x010a
        /*0996*/ 	.byte	0x05
	.zero		1


	//   ....[34]....
        /*0998*/ 	.word	0x00005670
        /*099c*/ 	.word	0x000000ff
        /*09a0*/ 	.word	0x00038830
        /*09a4*/ 	.short	0x010a
        /*09a6*/ 	.byte	0x05
	.zero		1


	//   ....[35]....
        /*09a8*/ 	.word	0x00005850
        /*09ac*/ 	.word	0x000000ff
        /*09b0*/ 	.word	0x00038850
        /*09b4*/ 	.short	0x010a
        /*09b6*/ 	.byte	0x05
	.zero		1


	//   ....[36]....
        /*09b8*/ 	.word	0x00005890
        /*09bc*/ 	.word	0x000000ff
        /*09c0*/ 	.word	0x00038850
        /*09c4*/ 	.short	0x010a
        /*09c6*/ 	.byte	0x05
	.zero		1


	//   ....[37]....
        /*09c8*/ 	.word	0x00006aa0
        /*09cc*/ 	.word	0x000000ff
        /*09d0*/ 	.word	0x00000000
        /*09d4*/ 	.short	0x0101
        /*09d6*/ 	.byte	0x0a
	.zero		1


	//   ....[38]....
        /*09d8*/ 	.word	0x00007f50
        /*09dc*/ 	.word	0x000000ff
        /*09e0*/ 	.word	0x00000000
        /*09e4*/ 	.short	0x0101
        /*09e6*/ 	.byte	0x05
	.zero		1


	//   ....[39]....
        /*09e8*/ 	.word	0x0000a660
        /*09ec*/ 	.word	0x000000ff
        /*09f0*/ 	.word	0x00000000
        /*09f4*/ 	.short	0x0101
        /*09f6*/ 	.byte	0x06
	.zero		1


	//   ....[40]....
        /*09f8*/ 	.word	0x0000d480
        /*09fc*/ 	.word	0x0000001e
        /*0a00*/ 	.word	0x00038840
        /*0a04*/ 	.short	0x010a
        /*0a06*/ 	.byte	0x3f
	.zero		1


	//   ....[41]....
        /*0a08*/ 	.word	0x0000d9b0
        /*0a0c*/ 	.word	0x0000001e
        /*0a10*/ 	.word	0x00038830
        /*0a14*/ 	.short	0x0107
        /*0a16*/ 	.byte	0x3f
	.zero		1


	//   ....[42]....
        /*0a18*/ 	.word	0x0000da90
        /*0a1c*/ 	.word	0x0000001e
        /*0a20*/ 	.word	0x00038830
        /*0a24*/ 	.short	0x0101
        /*0a26*/ 	.byte	0x3f
	.zero		1


	//   ....[43]....
        /*0a28*/ 	.word	0x0000e370
        /*0a2c*/ 	.word	0x00000017
        /*0a30*/ 	.word	0x00038800
        /*0a34*/ 	.short	0x0107
        /*0a36*/ 	.byte	0x3f
	.zero		1


	//   ....[44]....
        /*0a38*/ 	.word	0x0000e400
        /*0a3c*/ 	.word	0x00000017
        /*0a40*/ 	.word	0x00038800
        /*0a44*/ 	.short	0x0101
        /*0a46*/ 	.byte	0x3f
	.zero		1


	//   ....[45]....
        /*0a48*/ 	.word	0x0000f110
        /*0a4c*/ 	.word	0x00000017
        /*0a50*/ 	.word	0x00038810
        /*0a54*/ 	.short	0x0107
        /*0a56*/ 	.byte	0x3f
	.zero		1


	//   ....[46]....
        /*0a58*/ 	.word	0x0000f210
        /*0a5c*/ 	.word	0x00000017
        /*0a60*/ 	.word	0x00038810
        /*0a64*/ 	.short	0x0101
        /*0a66*/ 	.byte	0x3f
	.zero		1


	//   ....[47]....
        /*0a68*/ 	.word	0x0000f230
        /*0a6c*/ 	.word	0x00000017
        /*0a70*/ 	.word	0x00038820
        /*0a74*/ 	.short	0x010a
        /*0a76*/ 	.byte	0x3f
	.zero		1


	//   ....[48]....
        /*0a78*/ 	.word	0x0000f2c0
        /*0a7c*/ 	.word	0x0000001e
        /*0a80*/ 	.word	0x00038860
        /*0a84*/ 	.short	0x010a
        /*0a86*/ 	.byte	0x3f
	.zero		1


	//   ....[49]....
        /*0a88*/ 	.word	0x0000fbe0
        /*0a8c*/ 	.word	0x0000001e
        /*0a90*/ 	.word	0x00038850
        /*0a94*/ 	.short	0x0107
        /*0a96*/ 	.byte	0x3f
	.zero		1


	//   ....[50]....
        /*0a98*/ 	.word	0x0000fcb0
        /*0a9c*/ 	.word	0x0000001e
        /*0aa0*/ 	.word	0x00038850
        /*0aa4*/ 	.short	0x0101
        /*0aa6*/ 	.byte	0x3f
	.zero		1


	//   ....[51]....
        /*0aa8*/ 	.word	0x00010060
        /*0aac*/ 	.word	0x00000006
        /*0ab0*/ 	.word	0x00038840
        /*0ab4*/ 	.short	0x010a
        /*0ab6*/ 	.byte	0x3f
	.zero		1


	//   ....[52]....
        /*0ab8*/ 	.word	0x000103a0
        /*0abc*/ 	.word	0x00000006
        /*0ac0*/ 	.word	0x00038830
        /*0ac4*/ 	.short	0x0107
        /*0ac6*/ 	.byte	0x3f
	.zero		1


	//   ....[53]....
        /*0ac8*/ 	.word	0x00010460
        /*0acc*/ 	.word	0x00000006
        /*0ad0*/ 	.word	0x00038830
        /*0ad4*/ 	.short	0x0101
        /*0ad6*/ 	.byte	0x3f
	.zero		1


	//   ....[54]....
        /*0ad8*/ 	.word	0x00010490
        /*0adc*/ 	.word	0x00000006
        /*0ae0*/ 	.word	0x00038860
        /*0ae4*/ 	.short	0x010a
        /*0ae6*/ 	.byte	0x3f
	.zero		1


	//   ....[55]....
        /*0ae8*/ 	.word	0x00010b60
        /*0aec*/ 	.word	0x00000006
        /*0af0*/ 	.word	0x00038850
        /*0af4*/ 	.short	0x0107
        /*0af6*/ 	.byte	0x3f
	.zero		1


	//   ....[56]....
        /*0af8*/ 	.word	0x00010c20
        /*0afc*/ 	.word	0x00000006
        /*0b00*/ 	.word	0x00038850
        /*0b04*/ 	.short	0x0101
        /*0b06*/ 	.byte	0x3f
	.zero		1


	//   ....[57]....
        /*0b08*/ 	.word	0x00011860
        /*0b0c*/ 	.word	0x00000007
        /*0b10*/ 	.word	0x00038820
        /*0b14*/ 	.short	0x010a
        /*0b16*/ 	.byte	0x3f
	.zero		1


	//   ....[58]....
        /*0b18*/ 	.word	0x000119e0
        /*0b1c*/ 	.word	0x00000005
        /*0b20*/ 	.word	0x00038840
        /*0b24*/ 	.short	0x010a
        /*0b26*/ 	.byte	0x3f
	.zero		1


	//   ....[59]....
        /*0b28*/ 	.word	0x00011a80
        /*0b2c*/ 	.word	0x00000003
        /*0b30*/ 	.word	0x00038840
        /*0b34*/ 	.short	0x010a
        /*0b36*/ 	.byte	0x3f
	.zero		1


	//   ....[60]....
        /*0b38*/ 	.word	0x00011ac0
        /*0b3c*/ 	.word	0x00000005
        /*0b40*/ 	.word	0x00038860
        /*0b44*/ 	.short	0x010a
        /*0b46*/ 	.byte	0x3f
	.zero		1


	//   ....[61]....
        /*0b48*/ 	.word	0x00011b00
        /*0b4c*/ 	.word	0x00000003
        /*0b50*/ 	.word	0x00038860
        /*0b54*/ 	.short	0x010a
        /*0b56*/ 	.byte	0x3f
	.zero		1


	//   ....[62]....
        /*0b58*/ 	.word	0x00011b70
        /*0b5c*/ 	.word	0x00000000
        /*0b60*/ 	.word	0x00038800
        /*0b64*/ 	.short	0x010a
        /*0b66*/ 	.byte	0x3f
	.zero		1


	//   ....[63]....
        /*0b68*/ 	.word	0x00011bc0
        /*0b6c*/ 	.word	0x00000005
        /*0b70*/ 	.word	0x00038830
        /*0b74*/ 	.short	0x010a
        /*0b76*/ 	.byte	0x3f
	.zero		1


	//   ....[64]....
        /*0b78*/ 	.word	0x00011c20
        /*0b7c*/ 	.word	0x00000006
        /*0b80*/ 	.word	0x00038810
        /*0b84*/ 	.short	0x010a
        /*0b86*/ 	.byte	0x3f
	.zero		1


	//   ....[65]....
        /*0b88*/ 	.word	0x00011c70
        /*0b8c*/ 	.word	0x00000005
        /*0b90*/ 	.word	0x00038850
        /*0b94*/ 	.short	0x010a
        /*0b96*/ 	.byte	0x3f
	.zero		1


	//   ....[66]....
        /*0b98*/ 	.word	0x00011cd0
        /*0b9c*/ 	.word	0x00000004
        /*0ba0*/ 	.word	0x00038830
        /*0ba4*/ 	.short	0x010a
        /*0ba6*/ 	.byte	0x3f
	.zero		1


	//   ....[67]....
        /*0ba8*/ 	.word	0x00011d30
        /*0bac*/ 	.word	0x00000004
        /*0bb0*/ 	.word	0x00038850
        /*0bb4*/ 	.short	0x010a
        /*0bb6*/ 	.byte	0x3f
	.zero		1


	//   ....[68]....
        /*0bb8*/ 	.word	0x00011e40
        /*0bbc*/ 	.word	0x0000001e
        /*0bc0*/ 	.word	0x00038840
        /*0bc4*/ 	.short	0x010a
        /*0bc6*/ 	.byte	0x3f
	.zero		1


	//   ....[69]....
        /*0bc8*/ 	.word	0x00013430
        /*0bcc*/ 	.word	0x00000017
        /*0bd0*/ 	.word	0x00038820
        /*0bd4*/ 	.short	0x010a
        /*0bd6*/ 	.byte	0x3f
	.zero		1


	//   ....[70]....
        /*0bd8*/ 	.word	0x00013480
        /*0bdc*/ 	.word	0x0000001e
        /*0be0*/ 	.word	0x00038860
        /*0be4*/ 	.short	0x010a
        /*0be6*/ 	.byte	0x3f
	.zero		1


	//   ....[71]....
        /*0be8*/ 	.word	0x00013d70
        /*0bec*/ 	.word	0x00000006
        /*0bf0*/ 	.word	0x00038840
        /*0bf4*/ 	.short	0x010a
        /*0bf6*/ 	.byte	0x3f
	.zero		1


	//   ....[72]....
        /*0bf8*/ 	.word	0x00014230
        /*0bfc*/ 	.word	0x00000006
        /*0c00*/ 	.word	0x00038860
        /*0c04*/ 	.short	0x010a
        /*0c06*/ 	.byte	0x3f
	.zero		1


	//   ....[73]....
        /*0c08*/ 	.word	0x00015320
        /*0c0c*/ 	.word	0x00000007
        /*0c10*/ 	.word	0x00038820
        /*0c14*/ 	.short	0x010a
        /*0c16*/ 	.byte	0x3f
	.zero		1


	//   ....[74]....
        /*0c18*/ 	.word	0x000154c0
        /*0c1c*/ 	.word	0x00000005
        /*0c20*/ 	.word	0x00038840
        /*0c24*/ 	.short	0x010a
        /*0c26*/ 	.byte	0x3f
	.zero		1


	//   ....[75]....
        /*0c28*/ 	.word	0x00015510
        /*0c2c*/ 	.word	0x00000003
        /*0c30*/ 	.word	0x00038840
        /*0c34*/ 	.short	0x010a
        /*0c36*/ 	.byte	0x3f
	.zero		1


	//   ....[76]....
        /*0c38*/ 	.word	0x00015560
        /*0c3c*/ 	.word	0x00000005
        /*0c40*/ 	.word	0x00038860
        /*0c44*/ 	.short	0x010a
        /*0c46*/ 	.byte	0x3f
	.zero		1


	//----- nvinfo : EIATTR_NUM_MBARRIERS
	.align		4
.L_262:
        /*0c48*/ 	.byte	0x03, 0x38
        /*0c4a*/ 	.short	0x0017


	//----- nvinfo : EIATTR_EXIT_INSTR_OFFSETS
	.align		4
        /*0c4c*/ 	.byte	0x04, 0x1c
        /*0c4e*/ 	.short	(.L_264 - .L_263)


	//   ....[0]....
.L_263:
        /*0c50*/ 	.word	0x000009a0


	//   ....[1]....
        /*0c54*/ 	.word	0x0000b8c0


	//   ....[2]....
        /*0c58*/ 	.word	0x00011b50


	//----- nvinfo : EIATTR_MAX_THREADS
	.align		4
.L_264:
        /*0c5c*/ 	.byte	0x04, 0x05
        /*0c5e*/ 	.short	(.L_266 - .L_265)
.L_265:
        /*0c60*/ 	.word	0x00000180
        /*0c64*/ 	.word	0x00000001
        /*0c68*/ 	.word	0x00000001


	//----- nvinfo : EIATTR_CRS_STACK_SIZE
	.align		4
.L_266:
        /*0c6c*/ 	.byte	0x04, 0x1e
        /*0c6e*/ 	.short	(.L_268 - .L_267)
.L_267:
        /*0c70*/ 	.word	0x00000000


	//----- nvinfo : EIATTR_CBANK_PARAM_SIZE
	.align		4
.L_268:
        /*0c74*/ 	.byte	0x03, 0x19
        /*0c76*/ 	.short	0x0bf0


	//----- nvinfo : EIATTR_PARAM_CBANK
	.align		4
        /*0c78*/ 	.byte	0x04, 0x0a
        /*0c7a*/ 	.short	(.L_270 - .L_269)
	.align		4
.L_269:
        /*0c7c*/ 	.word	index@(.nv.constant0._ZN7cutlass13device_kernelIN5flash11enable_sm90INS1_16FlashAttnFwdSm90INS1_25CollectiveMainloopFwdSm90ILi2EN4cute5tupleIJNS5_1CILi1EEES8_S8_EEENS6_IJNS7_ILi64EEESA_SA_EEELi512ENS_10bfloat16_tEfNS_4arch4Sm90ELb0ELb0ELb0ELb1ELb1ELb0ELb1ELb0ELb0ELb1ELb0ELb0EEENS1_21CollectiveEpilogueFwdINS6_IJSA_NS7_ILi512EEESA_EEES9_SC_SE_Li256ELb1ELb1ELb0ELb0EEENS1_36VarlenDynamicPersistentTileSchedulerILi64ELi64ELi256ELi128ELb0ELb1ELb1ELb0ELb1ELb1EEEEEEEEEvNT_6ParamsE)
        /*0c80*/ 	.short	0x0210
        /*0c82*/ 	.short	0x0bf0


	//----- nvinfo : EIATTR_SW_WAR
	.align		4
.L_270:
        /*0c84*/ 	.byte	0x04, 0x36
        /*0c86*/ 	.short	(.L_272 - .L_271)
.L_271:
        /*0c88*/ 	.word	0x00000008
.L_272:


//--------------------- .nv.info._ZN7cutlass13device_kernelIN5flash11enable_sm90INS1_16FlashAttnFwdSm90INS1_25CollectiveMainloopFwdSm90ILi2EN4cute5tupleIJNS5_1CILi1EEES8_S8_EEENS6_IJNS7_ILi64EEESA_SA_EEELi512ENS_10bfloat16_tEfNS_4arch4Sm90ELb0ELb0ELb0ELb1ELb1ELb1ELb1ELb0ELb0ELb1ELb0ELb0EEENS1_21CollectiveEpilogueFwdINS6_IJSA_NS7_ILi512EEESA_EEES9_SC_SE_Li256ELb1ELb1ELb0ELb0EEENS1_36VarlenDynamicPersistentTileSchedulerILi64ELi64ELi256ELi128ELb0ELb1ELb1ELb0ELb1ELb1EEEEEEEEEvNT_6ParamsE --------------------------
	.section	.nv.info._ZN7cutlass13device_kernelIN5flash11enable_sm90INS1_16FlashAttnFwdSm90INS1_25CollectiveMainloopFwdSm90ILi2EN4cute5tupleIJNS5_1CILi1EEES8_S8_EEENS6_IJNS7_ILi64EEESA_SA_EEELi512ENS_10bfloat16_tEfNS_4arch4Sm90ELb0ELb0ELb0ELb1ELb1ELb1ELb1ELb0ELb0ELb1ELb0ELb0EEENS1_21CollectiveEpilogueFwdINS6_IJSA_NS7_ILi512EEESA_EEES9_SC_SE_Li256ELb1ELb1ELb0ELb0EEENS1_36VarlenDynamicPersistentTileSchedulerILi64ELi64ELi256ELi128ELb0ELb1ELb1ELb0ELb1ELb1EEEEEEEEEvNT_6ParamsE,"",@"SHT_CUDA_INFO"
	.sectionflags	@""
	.align	4


	//----- nvinfo : EIATTR_CUDA_API_VERSION
	.align		4
        /*0000*/ 	.byte	0x04, 0x37
        /*0002*/ 	.short	(.L_274 - .L_273)
.L_273:
        /*0004*/ 	.word	0x00000082


	//----- nvinfo : EIATTR_KPARAM_INFO
	.align		4
.L_274:
        /*0008*/ 	.byte	0x04, 0x17
        /*000a*/ 	.short	(.L_276 - .L_275)
.L_275:
        /*000c*/ 	.word	0x00000000
        /*0010*/ 	.short	0x0000
        /*0012*/ 	.short	0x0070
        /*0014*/ 	.byte	0x00, 0xf0, 0x01, 0x2e


	//----- nvinfo : EIATTR_SPARSE_MMA_MASK
	.align		4
.L_276:
        /*0018*/ 	.byte	0x03, 0x50
        /*001a*/ 	.short	0x0000


	//----- nvinfo : EIATTR_MAXREG_COUNT
	.align		4
        /*001c*/ 	.byte	0x03, 0x1b
        /*001e*/ 	.short	0x00a8


	//----- nvinfo : EIATTR_NUM_BARRIERS
	.align		4
        /*0020*/ 	.byte	0x02, 0x4c
        /*0022*/ 	.byte	0x10
	.zero		1


	//----- nvinfo : EIATTR_EXTERNS
	.align		4
        /*0024*/ 	.byte	0x04, 0x0f
        /*0026*/ 	.short	(.L_278 - .L_277)


	//   ....[0]....
	.align		4
.L_277:
        /*0028*/ 	.word	index@(__assertfail)


	//----- nvinfo : EIATTR_ANNOTATIONS
	.align		4
.L_278:
        /*002c*/ 	.byte	0x04, 0x55
        /*002e*/ 	.short	(.L_280 - .L_279)


	//   ....[0]....
.L_279:
        /* <DEDUP_REMOVED lines=66> */


	//----- nvinfo : EIATTR_MERCURY_ISA_VERSION
	.align		4
.L_280:
        /*0440*/ 	.byte	0x03, 0x5f
        /*0442*/ 	.short	0x0101


	//----- nvinfo : EIATTR_UNUSED_LOAD_BYTE_OFFSET
	.align		4
        /*0444*/ 	.byte	0x04, 0x44
        /*0446*/ 	.short	(.L_282 - .L_281)


	//   ....[0]....
.L_281:
        /*0448*/ 	.word	0x00000a50
        /*044c*/ 	.word	0x0000fff0


	//   ....[1]....
        /*0450*/ 	.word	0x0000fd20
        /*0454*/ 	.word	0x0000fff0


	//----- nvinfo : EIATTR_INT_WARP_WIDE_INSTR_OFFSETS
	.align		4
.L_282:
        /*0458*/ 	.byte	0x04, 0x31
        /*045a*/ 	.short	(.L_284 - .L_283)


	//   ....[0]....
.L_283:
        /*045c*/ 	.word	0x00000130


	//   ....[1]....
        /*0460*/ 	.word	0x00000170


	//   ....[2]....
        /*0464*/ 	.word	0x000001e0


	//   ....[3]....
        /*0468*/ 	.word	0x00000250


	//   ....[4]....
        /*046c*/ 	.word	0x00015b60


	//   ....[5]....
        /*0470*/ 	.word	0x00015bf0


	//   ....[6]....
        /*0474*/ 	.word	0x0001a0d0


	//   ....[7]....
        /*0478*/ 	.word	0x0001a160


	//----- nvinfo : EIATTR_COOP_GROUP_MASK_REGIDS
	.align		4
.L_284:
        /*047c*/ 	.byte	0x04, 0x29
        /*047e*/ 	.short	(.L_286 - .L_285)


	//   ....[0]....
.L_285:
        /*0480*/ 	.word	0xffffffff


	//   ....[1]....
        /*0484*/ 	.word	0xffffffff


	//   ....[2]....
        /*0488*/ 	.word	0xffffffff


	//   ....[3]....
        /*048c*/ 	.word	0xffffffff


	//   ....[4]....
        /*0490*/ 	.word	0xffffffff


	//   ....[5]....
        /*0494*/ 	.word	0xffffffff


	//   ....[6]....
        /*0498*/ 	.word	0xffffffff


	//   ....[7]....
        /*049c*/ 	.word	0xffffffff


	//   ....[8]....
        /*04a0*/ 	.word	0xffffffff


	//   ....[9]....
        /*04a4*/ 	.word	0xffffffff


	//   ....[10]....
        /*04a8*/ 	.word	0xffffffff


	//   ....[11]....
        /*04ac*/ 	.word	0xffffffff


	//   ....[12]....
        /*04b0*/ 	.word	0xffffffff


	//   ....[13]....
        /*04b4*/ 	.word	0xffffffff


	//   ....[14]....
        /*04b8*/ 	.word	0xffffffff


	//   ....[15]....
        /*04bc*/ 	.word	0xffffffff


	//   ....[16]....
        /*04c0*/ 	.word	0xffffffff


	//   ....[17]....
        /*04c4*/ 	.word	0xffffffff


	//   ....[18]....
        /*04c8*/ 	.word	0xffffffff


	//   ....[19]....
        /*04cc*/ 	.word	0xffffffff


	//   ....[20]....
        /*04d0*/ 	.word	0xffffffff


	//   ....[21]....
        /*04d4*/ 	.word	0xffffffff


	//   ....[22]....
        /*04d8*/ 	.word	0xffffffff


	//   ....[23]....
        /*04dc*/ 	.word	0xffffffff


	//   ....[24]....
        /*04e0*/ 	.word	0xffffffff


	//   ....[25]....
        /*04e4*/ 	.word	0xffffffff


	//   ....[26]....
        /*04e8*/ 	.word	0xffffffff


	//   ....[27]....
        /*04ec*/ 	.word	0xffffffff


	//   ....[28]....
        /*04f0*/ 	.word	0xffffffff


	//   ....[29]....
        /*04f4*/ 	.word	0xffffffff


	//   ....[30]....
        /*04f8*/ 	.word	0xffffffff


	//   ....[31]....
        /*04fc*/ 	.word	0xffffffff


	//   ....[32]....
        /*0500*/ 	.word	0xffffffff


	//   ....[33]....
        /*0504*/ 	.word	0xffffffff


	//   ....[34]....
        /*0508*/ 	.word	0xffffffff


	//   ....[35]....
        /*050c*/ 	.word	0xffffffff


	//   ....[36]....
        /*0510*/ 	.word	0xffffffff


	//   ....[37]....
        /*0514*/ 	.word	0xffffffff


	//   ....[38]....
        /*0518*/ 	.word	0xffffffff


	//   ....[39]....
        /*051c*/ 	.word	0xffffffff


	//   ....[40]....
        /*0520*/ 	.word	0xffffffff


	//   ....[41]....
        /*0524*/ 	.word	0xffffffff


	//   ....[42]....
        /*0528*/ 	.word	0xffffffff


	//   ....[43]....
        /*052c*/ 	.word	0xffffffff


	//   ....[44]....
        /*0530*/ 	.word	0xffffffff


	//   ....[45]....
        /*0534*/ 	.word	0xffffffff


	//   ....[46]....
        /*0538*/ 	.word	0xffffffff


	//   ....[47]....
        /*053c*/ 	.word	0xffffffff


	//   ....[48]....
        /*0540*/ 	.word	0xffffffff


	//   ....[49]....
        /*0544*/ 	.word	0xffffffff


	//   ....[50]....
        /*0548*/ 	.word	0xffffffff


	//   ....[51]....
        /*054c*/ 	.word	0xffffffff


	//   ....[52]....
        /*0550*/ 	.word	0xffffffff


	//   ....[53]....
        /*0554*/ 	.word	0xffffffff


	//   ....[54]....
        /*0558*/ 	.word	0xffffffff


	//   ....[55]....
        /*055c*/ 	.word	0xffffffff


	//   ....[56]....
        /*0560*/ 	.word	0xffffffff


	//   ....[57]....
        /*0564*/ 	.word	0xffffffff


	//   ....[58]....
        /*0568*/ 	.word	0xffffffff


	//   ....[59]....
        /*056c*/ 	.word	0xffffffff


	//   ....[60]....
        /*0570*/ 	.word	0xffffffff


	//   ....[61]....
        /*0574*/ 	.word	0xffffffff


	//   ....[62]....
        /*0578*/ 	.word	0xffffffff


	//   ....[63]....
        /*057c*/ 	.word	0xffffffff


	//   ....[64]....
        /*0580*/ 	.word	0xffffffff


	//   ....[65]....
        /*0584*/ 	.word	0xffffffff


	//   ....[66]....
        /*0588*/ 	.word	0xffffffff


	//   ....[67]....
        /*058c*/ 	.word	0xffffffff


	//   ....[68]....
        /*0590*/ 	.word	0xffffffff


	//   ....[69]....
        /*0594*/ 	.word	0xffffffff


	//   ....[70]....
        /*0598*/ 	.word	0xffffffff


	//   ....[71]....
        /*059c*/ 	.word	0xffffffff


	//   ....[72]....
        /*05a0*/ 	.word	0xffffffff


	//   ....[73]....
        /*05a4*/ 	.word	0xffffffff


	//   ....[74]....
        /*05a8*/ 	.word	0xffffffff


	//   ....[75]....
        /*05ac*/ 	.word	0xffffffff


	//   ....[76]....
        /*05b0*/ 	.word	0xffffffff


	//   ....[77]....
        /*05b4*/ 	.word	0xffffffff


	//   ....[78]....
        /*05b8*/ 	.word	0xffffffff


	//   ....[79]....
        /*05bc*/ 	.word	0xffffffff


	//   ....[80]....
        /*05c0*/ 	.word	0xffffffff


	//   ....[81]....
        /*05c4*/ 	.word	0xffffffff


	//   ....[82]....
        /*05c8*/ 	.word	0xffffffff


	//   ....[83]....
        /*05cc*/ 	.word	0xffffffff


	//   ....[84]....
        /*05d0*/ 	.word	0xffffffff


	//   ....[85]....
        /*05d4*/ 	.word	0xffffffff


	//   ....[86]....
        /*05d8*/ 	.word	0xffffffff


	//   ....[87]....
        /*05dc*/ 	.word	0xffffffff


	//   ....[88]....
        /*05e0*/ 	.word	0xffffffff


	//   ....[89]....
        /*05e4*/ 	.word	0xffffffff


	//   ....[90]....
        /*05e8*/ 	.word	0xffffffff


	//   ....[91]....
        /*05ec*/ 	.word	0xffffffff


	//   ....[92]....
        /*05f0*/ 	.word	0xffffffff


	//   ....[93]....
        /*05f4*/ 	.word	0xffffffff


	//   ....[94]....
        /*05f8*/ 	.word	0xffffffff


	//   ....[95]....
        /*05fc*/ 	.word	0xffffffff


	//   ....[96]....
        /*0600*/ 	.word	0xffffffff


	//   ....[97]....
        /*0604*/ 	.word	0xffffffff


	//   ....[98]....
        /*0608*/ 	.word	0xffffffff


	//   ....[99]....
        /*060c*/ 	.word	0xffffffff


	//   ....[100]....
        /*0610*/ 	.word	0xffffffff


	//   ....[101]....
        /*0614*/ 	.word	0xffffffff


	//   ....[102]....
        /*0618*/ 	.word	0xffffffff


	//   ....[103]....
        /*061c*/ 	.word	0xffffffff


	//   ....[104]....
        /*0620*/ 	.word	0xffffffff


	//   ....[105]....
        /*0624*/ 	.word	0xffffffff


	//   ....[106]....
        /*0628*/ 	.word	0xffffffff


	//   ....[107]....
        /*062c*/ 	.word	0xffffffff


	//   ....[108]....
        /*0630*/ 	.word	0xffffffff


	//   ....[109]....
        /*0634*/ 	.word	0xffffffff


	//   ....[110]....
        /*0638*/ 	.word	0xffffffff


	//   ....[111]....
        /*063c*/ 	.word	0xffffffff


	//   ....[112]....
        /*0640*/ 	.word	0xffffffff


	//   ....[113]....
        /*0644*/ 	.word	0xffffffff


	//   ....[114]....
        /*0648*/ 	.word	0xffffffff


	//   ....[115]....
        /*064c*/ 	.word	0xffffffff


	//   ....[116]....
        /*0650*/ 	.word	0xffffffff


	//   ....[117]....
        /*0654*/ 	.word	0xffffffff


	//   ....[118]....
        /*0658*/ 	.word	0xffffffff


	//   ....[119]....
        /*065c*/ 	.word	0xffffffff


	//   ....[120]....
        /*0660*/ 	.word	0xffffffff


	//   ....[121]....
        /*0664*/ 	.word	0xffffffff


	//   ....[122]....
        /*0668*/ 	.word	0xffffffff


	//   ....[123]....
        /*066c*/ 	.word	0xffffffff


	//   ....[124]....
        /*0670*/ 	.word	0xffffffff


	//   ....[125]....
        /*0674*/ 	.word	0xffffffff


	//   ....[126]....
        /*0678*/ 	.word	0xffffffff


	//   ....[127]....
        /*067c*/ 	.word	0xffffffff


	//   ....[128]....
        /*0680*/ 	.word	0xffffffff


	//   ....[129]....
        /*0684*/ 	.word	0xffffffff


	//   ....[130]....
        /*0688*/ 	.word	0xffffffff


	//   ....[131]....
        /*068c*/ 	.word	0xffffffff


	//   ....[132]....
        /*0690*/ 	.word	0xffffffff


	//   ....[133]....
        /*0694*/ 	.word	0xffffffff


	//   ....[134]....
        /*0698*/ 	.word	0xffffffff


	//   ....[135]....
        /*069c*/ 	.word	0xffffffff


	//   ....[136]....
        /*06a0*/ 	.word	0xffffffff


	//   ....[137]....
        /*06a4*/ 	.word	0x0500000f


	//   ....[138]....
        /*06a8*/ 	.word	0x0500000f


	//   ....[139]....
        /*06ac*/ 	.word	0x0500000f


	//   ....[140]....
        /*06b0*/ 	.word	0x0500000f


	//   ....[141]....
        /*06b4*/ 	.word	0x0500000f


	//   ....[142]....
        /*06b8*/ 	.word	0x0500000f


	//   ....[143]....
        /*06bc*/ 	.word	0x0500000f


	//   ....[144]....
        /*06c0*/ 	.word	0x0500000f


	//   ....[145]....
        /*06c4*/ 	.word	0x0500000f


	//   ....[146]....
        /*06c8*/ 	.word	0x0500000f


	//   ....[147]....
        /*06cc*/ 	.word	0x0500000f


	//   ....[148]....
        /*06d0*/ 	.word	0x0500000f


	//   ....[149]....
        /*06d4*/ 	.word	0x0500000f


	//   ....[150]....
        /*06d8*/ 	.word	0x0500000f


	//   ....[151]....
        /*06dc*/ 	.word	0x0500000f


	//   ....[152]....
        /*06e0*/ 	.word	0x0500000f


	//   ....[153]....
        /*06e4*/ 	.word	0x0500000f


	//   ....[154]....
        /*06e8*/ 	.word	0x0500000f


	//   ....[155]....
        /*06ec*/ 	.word	0x0500000f


	//   ....[156]....
        /*06f0*/ 	.word	0x0500000f


	//   ....[157]....
        /*06f4*/ 	.word	0x0500000f


	//   ....[158]....
        /*06f8*/ 	.word	0x0500000f


	//   ....[159]....
        /*06fc*/ 	.word	0x0500000f


	//   ....[160]....
        /*0700*/ 	.word	0x0500000f


	//   ....[161]....
        /*0704*/ 	.word	0x0500000f


	//   ....[162]....
        /*0708*/ 	.word	0x0500000f


	//   ....[163]....
        /*070c*/ 	.word	0x0500000f


	//   ....[164]....
        /*0710*/ 	.word	0x0500000f


	//   ....[165]....
        /*0714*/ 	.word	0x0500000f


	//   ....[166]....
        /*0718*/ 	.word	0x0500000f


	//   ....[167]....
        /*071c*/ 	.word	0x0500000f


	//   ....[168]....
        /*0720*/ 	.word	0x0500000f


	//   ....[169]....
        /*0724*/ 	.word	0x0500000f


	//   ....[170]....
        /*0728*/ 	.word	0x0500000f


	//   ....[171]....
        /*072c*/ 	.word	0x0500000f


	//   ....[172]....
        /*0730*/ 	.word	0x0500000f


	//   ....[173]....
        /*0734*/ 	.word	0x0500000f


	//   ....[174]....
        /*0738*/ 	.word	0x0500000f


	//   ....[175]....
        /*073c*/ 	.word	0x0500000f


	//   ....[176]....
        /*0740*/ 	.word	0x0500000f


	//   ....[177]....
        /*0744*/ 	.word	0x0500000f


	//   ....[178]....
        /*0748*/ 	.word	0x0500000f


	//   ....[179]....
        /*074c*/ 	.word	0x0500000f


	//   ....[180]....
        /*0750*/ 	.word	0x0500000f


	//   ....[181]....
        /*0754*/ 	.word	0x0500000f


	//   ....[182]....
        /*0758*/ 	.word	0x0500000f


	//   ....[183]....
        /*075c*/ 	.word	0x0500000f


	//   ....[184]....
        /*0760*/ 	.word	0x0500000f


	//   ....[185]....
        /*0764*/ 	.word	0x0500000f


	//   ....[186]....
        /*0768*/ 	.word	0x0500000f


	//   ....[187]....
        /*076c*/ 	.word	0x0500000f


	//   ....[188]....
        /*0770*/ 	.word	0x0500000f


	//   ....[189]....
        /*0774*/ 	.word	0x0500000f


	//   ....[190]....
        /*0778*/ 	.word	0x0500000f


	//   ....[191]....
        /*077c*/ 	.word	0x0500000f


	//   ....[192]....
        /*0780*/ 	.word	0x0500000f


	//   ....[193]....
        /*0784*/ 	.word	0x0500000f


	//   ....[194]....
        /*0788*/ 	.word	0x0500000f


	//   ....[195]....
        /*078c*/ 	.word	0x0500000f


	//   ....[196]....
        /*0790*/ 	.word	0x0500000f


	//   ....[197]....
        /*0794*/ 	.word	0x0500000f


	//   ....[198]....
        /*0798*/ 	.word	0x0500000f


	//   ....[199]....
        /*079c*/ 	.word	0x0500000f


	//   ....[200]....
        /*07a0*/ 	.word	0x0500000f


	//   ....[201]....
        /*07a4*/ 	.word	0x0500000f


	//   ....[202]....
        /*07a8*/ 	.word	0x0500000f


	//   ....[203]....
        /*07ac*/ 	.word	0x0500000f


	//   ....[204]....
        /*07b0*/ 	.word	0x0500000f


	//   ....[205]....
        /*07b4*/ 	.word	0x0500000f


	//   ....[206]....
        /*07b8*/ 	.word	0x0500000f


	//   ....[207]....
        /*07bc*/ 	.word	0x0500000f


	//   ....[208]....
        /*07c0*/ 	.word	0x0500000f


	//   ....[209]....
        /*07c4*/ 	.word	0x0500000f


	//   ....[210]....
        /*07c8*/ 	.word	0x0500000f


	//   ....[211]....
        /*07cc*/ 	.word	0x0500000f


	//   ....[212]....
        /*07d0*/ 	.word	0x0500000f


	//   ....[213]....
        /*07d4*/ 	.word	0x0500000f


	//   ....[214]....
        /*07d8*/ 	.word	0x0500000f


	//   ....[215]....
        /*07dc*/ 	.word	0x0500000f


	//   ....[216]....
        /*07e0*/ 	.word	0x0500000f


	//   ....[217]....
        /*07e4*/ 	.word	0x0500000f


	//   ....[218]....
        /*07e8*/ 	.word	0x0500000f


	//----- nvinfo : EIATTR_COOP_GROUP_INSTR_OFFSETS
	.align		4
.L_286:
        /*07ec*/ 	.byte	0x04, 0x28
        /*07ee*/ 	.short	(.L_288 - .L_287)


	//   ....[0]....
.L_287:
        /*07f0*/ 	.word	0x00000060


	//   ....[1]....
        /*07f4*/ 	.word	0x00000140


	//   ....[2]....
        /*07f8*/ 	.word	0x00000180


	//   ....[3]....
        /*07fc*/ 	.word	0x00000390


	//   ....[4]....
        /*0800*/ 	.word	0x000004f0


	//   ....[5]....
        /*0804*/ 	.word	0x00000610


	//   ....[6]....
        /*0808*/ 	.word	0x00000770


	//   ....[7]....
        /*080c*/ 	.word	0x00002ae0


	//   ....[8]....
        /*0810*/ 	.word	0x00002af0


	//   ....[9]....
        /*0814*/ 	.word	0x00003560


	//   ....[10]....
        /*0818*/ 	.word	0x00003570


	//   ....[11]....
        /*081c*/ 	.word	0x00003f60


	//   ....[12]....
        /*0820*/ 	.word	0x00003f70


	//   ....[13]....
        /*0824*/ 	.word	0x00004350


	//   ....[14]....
        /*0828*/ 	.word	0x00004360


	//   ....[15]....
        /*082c*/ 	.word	0x000051b0


	//   ....[16]....
        /*0830*/ 	.word	0x00006a60


	//   ....[17]....
        /*0834*/ 	.word	0x00007020


	//   ....[18]....
        /*0838*/ 	.word	0x00007030


	//   ....[19]....
        /*083c*/ 	.word	0x00007040


	//   ....[20]....
        /*0840*/ 	.word	0x00007050


	//   ....[21]....
        /*0844*/ 	.word	0x00008040


	//   ....[22]....
        /*0848*/ 	.word	0x00008050


	//   ....[23]....
        /*084c*/ 	.word	0x00008060


	//   ....[24]....
        /*0850*/ 	.word	0x00008070


	//   ....[25]....
        /*0854*/ 	.word	0x00009740


	//   ....[26]....
        /*0858*/ 	.word	0x0000b240


	//   ....[27]....
        /*085c*/ 	.word	0x0000b310


	//   ....[28]....
        /*0860*/ 	.word	0x0000b4c0


	//   ....[29]....
        /*0864*/ 	.word	0x0000b560


	//   ....[30]....
        /*0868*/ 	.word	0x0000bdf0


	//   ....[31]....
        /*086c*/ 	.word	0x0000c520


	//   ....[32]....
        /*0870*/ 	.word	0x0000dd20


	//   ....[33]....
        /*0874*/ 	.word	0x0000dd40


	//   ....[34]....
        /*0878*/ 	.word	0x0000e500


	//   ....[35]....
        /*087c*/ 	.word	0x0000e630


	//   ....[36]....
        /*0880*/ 	.word	0x0000f150


	//   ....[37]....
        /*0884*/ 	.word	0x0000f240


	//   ....[38]....
        /*0888*/ 	.word	0x0000f250


	//   ....[39]....
        /*088c*/ 	.word	0x0000f280


	//   ....[40]....
        /*0890*/ 	.word	0x0000f290


	//   ....[41]....
        /*0894*/ 	.word	0x00010e10


	//   ....[42]....
        /*0898*/ 	.word	0x000112e0


	//   ....[43]....
        /*089c*/ 	.word	0x00011310


	//   ....[44]....
        /*08a0*/ 	.word	0x00011340


	//   ....[45]....
        /*08a4*/ 	.word	0x00011350


	//   ....[46]....
        /*08a8*/ 	.word	0x00011ac0


	//   ....[47]....
        /*08ac*/ 	.word	0x00011af0


	//   ....[48]....
        /*08b0*/ 	.word	0x00011d80


	//   ....[49]....
        /*08b4*/ 	.word	0x00011da0


	//   ....[50]....
        /*08b8*/ 	.word	0x00012a50


	//   ....[51]....
        /*08bc*/ 	.word	0x00012a90


	//   ....[52]....
        /*08c0*/ 	.word	0x00012d30


	//   ....[53]....
        /*08c4*/ 	.word	0x00012d50


	//   ....[54]....
        /*08c8*/ 	.word	0x00013000


	//   ....[55]....
        /*08cc*/ 	.word	0x000131b0


	//   ....[56]....
        /*08d0*/ 	.word	0x000131e0


	//   ....[57]....
        /*08d4*/ 	.word	0x00013210


	//   ....[58]....
        /*08d8*/ 	.word	0x00013240


	//   ....[59]....
        /*08dc*/ 	.word	0x00013270


	//   ....[60]....
        /*08e0*/ 	.word	0x000132a0


	//   ....[61]....
        /*08e4*/ 	.word	0x00013410


	//   ....[62]....
        /*08e8*/ 	.word	0x00013440


	//   ....[63]....
        /*08ec*/ 	.word	0x00013470


	//   ....[64]....
        /*08f0*/ 	.word	0x000134a0


	//   ....[65]....
        /*08f4*/ 	.word	0x000134d0


	//   ....[66]....
        /*08f8*/ 	.word	0x00013500


	//   ....[67]....
        /*08fc*/ 	.word	0x00013590


	//   ....[68]....
        /*0900*/ 	.word	0x000135c0


	//   ....[69]....
        /*0904*/ 	.word	0x00013640


	//   ....[70]....
        /*0908*/ 	.word	0x00014180


	//   ....[71]....
        /*090c*/ 	.word	0x00016950


	//   ....[72]....
        /*0910*/ 	.word	0x00016970


	//   ....[73]....
        /*0914*/ 	.word	0x00016a00


	//   ....[74]....
        /*0918*/ 	.word	0x00016a20


	//   ....[75]....
        /*091c*/ 	.word	0x00016aa0


	//   ....[76]....
        /*0920*/ 	.word	0x00016ac0


	//   ....[77]....
        /*0924*/ 	.word	0x00016ad0


	//   ....[78]....
        /*0928*/ 	.word	0x00016ae0


	//   ....[79]....
        /*092c*/ 	.word	0x000172b0


	//   ....[80]....
        /*0930*/ 	.word	0x000172e0


	//   ....[81]....
        /*0934*/ 	.word	0x00017390


	//   ....[82]....
        /*0938*/ 	.word	0x000173a0


	//   ....[83]....
        /*093c*/ 	.word	0x000173b0


	//   ....[84]....
        /*0940*/ 	.word	0x000173c0


	//   ....[85]....
        /*0944*/ 	.word	0x00017440


	//   ....[86]....
        /*0948*/ 	.word	0x00017450


	//   ....[87]....
        /*094c*/ 	.word	0x00017dc0


	//   ....[88]....
        /*0950*/ 	.word	0x00017e50


	//   ....[89]....
        /*0954*/ 	.word	0x00017ed0


	//   ....[90]....
        /*0958*/ 	.word	0x00018020


	//   ....[91]....
        /*095c*/ 	.word	0x00018080


	//   ....[92]....
        /*0960*/ 	.word	0x000180a0


	//   ....[93]....
        /*0964*/ 	.word	0x000180b0


	//   ....[94]....
        /*0968*/ 	.word	0x00018340


	//   ....[95]....
        /*096c*/ 	.word	0x000188a0


	//   ....[96]....
        /*0970*/ 	.word	0x000188d0


	//   ....[97]....
        /*0974*/ 	.word	0x00018ac0


	//   ....[98]....
        /*0978*/ 	.word	0x00018b00


	//   ....[99]....
        /*097c*/ 	.word	0x00018b10


	//   ....[100]....
        /*0980*/ 	.word	0x00018b20


	//   ....[101]....
        /*0984*/ 	.word	0x00018c70


	//   ....[102]....
        /*0988*/ 	.word	0x00018dc0


	//   ....[103]....
        /*098c*/ 	.word	0x000195e0


	//   ....[104]....
        /*0990*/ 	.word	0x00019600


	//   ....[105]....
        /*0994*/ 	.word	0x00019650


	//   ....[106]....
        /*0998*/ 	.word	0x00019660


	//   ....[107]....
        /*099c*/ 	.word	0x000196a0


	//   ....[108]....
        /*09a0*/ 	.word	0x000196b0


	//   ....[109]....
        /*09a4*/ 	.word	0x000196c0


	//   ....[110]....
        /*09a8*/ 	.word	0x00019700


	//   ....[111]....
        /*09ac*/ 	.word	0x00019a20


	//   ....[112]....
        /*09b0*/ 	.word	0x00019a60


	//   ....[113]....
        /*09b4*/ 	.word	0x00019a80


	//   ....[114]....
        /*09b8*/ 	.word	0x00019aa0


	//   ....[115]....
        /*09bc*/ 	.word	0x00019ad0


	//   ....[116]....
        /*09c0*/ 	.word	0x00019af0


	//   ....[117]....
        /*09c4*/ 	.word	0x00019bf0


	//   ....[118]....
        /*09c8*/ 	.word	0x00019d40


	//   ....[119]....
        /*09cc*/ 	.word	0x0001a330


	//   ....[120]....
        /*09d0*/ 	.word	0x0001a360


	//   ....[121]....
        /*09d4*/ 	.word	0x0001a3a0


	//   ....[122]....
        /*09d8*/ 	.word	0x0001a3d0


	//   ....[123]....
        /*09dc*/ 	.word	0x0001a400


	//   ....[124]....
        /*09e0*/ 	.word	0x0001a430


	//   ....[125]....
        /*09e4*/ 	.word	0x0001a460


	//   ....[126]....
        /*09e8*/ 	.word	0x0001a490


	//   ....[127]....
        /*09ec*/ 	.word	0x0001a610


	//   ....[128]....
        /*09f0*/ 	.word	0x0001a640


	//   ....[129]....
        /*09f4*/ 	.word	0x0001a670


	//   ....[130]....
        /*09f8*/ 	.word	0x0001a6a0


	//   ....[131]....
        /*09fc*/ 	.word	0x0001a6d0


	//   ....[132]....
        /*0a00*/ 	.word	0x0001a700


	//   ....[133]....
        /*0a04*/ 	.word	0x0001a7c0


	//   ....[134]....
        /*0a08*/ 	.word	0x0001a7e0


	//   ....[135]....
        /*0a0c*/ 	.word	0x0001a850


	//   ....[136]....
        /*0a10*/ 	.word	0x0001acc0


	//   ....[137]....
        /*0a14*/ 	.word	0x0001afe0


	//   ....[138]....
        /*0a18*/ 	.word	0x0001b070


	//   ....[139]....
        /*0a1c*/ 	.word	0x0001b150


	//   ....[140]....
        /*0a20*/ 	.word	0x0001b1e0


	//   ....[141]....
        /*0a24*/ 	.word	0x0001b2c0


	//   ....[142]....
        /*0a28*/ 	.word	0x0001b350


	//   ....[143]....
        /*0a2c*/ 	.word	0x0001b430


	//   ....[144]....
        /*0a30*/ 	.word	0x0001b4c0


	//   ....[145]....
        /*0a34*/ 	.word	0x0001b510


	//   ....[146]....
        /*0a38*/ 	.word	0x0001b560


	//   ....[147]....
        /*0a3c*/ 	.word	0x0001b640


	//   ....[148]....
        /*0a40*/ 	.word	0x0001b6d0


	//   ....[149]....
        /*0a44*/ 	.word	0x0001b720


	//   ....[150]....
        /*0a48*/ 	.word	0x0001b770


	//   ....[151]....
        /*0a4c*/ 	.word	0x0001ba10


	//   ....[152]....
        /*0a50*/ 	.word	0x0001bcf0


	//   ....[153]....
        /*0a54*/ 	.word	0x0001bde0


	//   ....[154]....
        /*0a58*/ 	.word	0x0001be80


	//   ....[155]....
        /*0a5c*/ 	.word	0x0001bee0


	//   ....[156]....
        /*0a60*/ 	.word	0x0001bfd0


	//   ....[157]....
        /*0a64*/ 	.word	0x0001c040


	//   ....[158]....
        /*0a68*/ 	.word	0x0001c130


	//   ....[159]....
        /*0a6c*/ 	.word	0x0001c1a0


	//   ....[160]....
        /*0a70*/ 	.word	0x0001c240


	//   ....[161]....
        /*0a74*/ 	.word	0x0001c330


	//   ....[162]....
        /*0a78*/ 	.word	0x0001c3d0


	//   ....[163]....
        /*0a7c*/ 	.word	0x0001c430


	//   ....[164]....
        /*0a80*/ 	.word	0x0001c4f0


	//   ....[165]....
        /*0a84*/ 	.word	0x0001c550


	//   ....[166]....
        /*0a88*/ 	.word	0x0001c5f0


	//   ....[167]....
        /*0a8c*/ 	.word	0x0001c6a0


	//   ....[168]....
        /*0a90*/ 	.word	0x0001c740


	//   ....[169]....
        /*0a94*/ 	.word	0x0001ca70


	//   ....[170]....
        /*0a98*/ 	.word	0x0001cb30


	//   ....[171]....
        /*0a9c*/ 	.word	0x0001cda0


	//   ....[172]....
        /*0aa0*/ 	.word	0x0001ce20


	//   ....[173]....
        /*0aa4*/ 	.word	0x0001d030


	//   ....[174]....
        /*0aa8*/ 	.word	0x0001d080


	//   ....[175]....
        /*0aac*/ 	.word	0x0001d1f0


	//   ....[176]....
        /*0ab0*/ 	.word	0x0001d280


	//   ....[177]....
        /*0ab4*/ 	.word	0x0001d3c0


	//   ....[178]....
        /*0ab8*/ 	.word	0x0001d4c0


	//   ....[179]....
        /*0abc*/ 	.word	0x0001d730


	//   ....[180]....
        /*0ac0*/ 	.word	0x0001d780


	//   ....[181]....
        /*0ac4*/ 	.word	0x0001d950


	//   ....[182]....
        /*0ac8*/ 	.word	0x0001d9a0


	//   ....[183]....
        /*0acc*/ 	.word	0x0001db70


	//   ....[184]....
        /*0ad0*/ 	.word	0x0001dbc0


	//   ....[185]....
        /*0ad4*/ 	.word	0x0001dcb0


	//   ....[186]....
        /*0ad8*/ 	.word	0x0001dd50


	//   ....[187]....
        /*0adc*/ 	.word	0x0001ddb0


	//   ....[188]....
        /*0ae0*/ 	.word	0x0001de60


	//   ....[189]....
        /*0ae4*/ 	.word	0x0001dec0


	//   ....[190]....
        /*0ae8*/ 	.word	0x0001df70


	//   ....[191]....
        /*0aec*/ 	.word	0x0001dfd0


	//   ....[192]....
        /*0af0*/ 	.word	0x0001e080


	//   ....[193]....
        /*0af4*/ 	.word	0x0001e170


	//   ....[194]....
        /*0af8*/ 	.word	0x0001e250


	//   ....[195]....
        /*0afc*/ 	.word	0x0001e360


	//   ....[196]....
        /*0b00*/ 	.word	0x0001e460


	//   ....[197]....
        /*0b04*/ 	.word	0x0001e590


	//   ....[198]....
        /*0b08*/ 	.word	0x0001e670


	//   ....[199]....
        /*0b0c*/ 	.word	0x0001e770


	//   ....[200]....
        /*0b10*/ 	.word	0x0001e850


	//   ....[201]....
        /*0b14*/ 	.word	0x0001e8e0


	//   ....[202]....
        /*0b18*/ 	.word	0x0001e980


	//   ....[203]....
        /*0b1c*/ 	.word	0x0001eaa0


	//   ....[204]....
        /*0b20*/ 	.word	0x0001eb10


	//   ....[205]....
        /*0b24*/ 	.word	0x0001eb80


	//   ....[206]....
        /*0b28*/ 	.word	0x0001ebf0


	//   ....[207]....
        /*0b2c*/ 	.word	0x0001ec60


	//   ....[208]....
        /*0b30*/ 	.word	0x0001ece0


	//   ....[209]....
        /*0b34*/ 	.word	0x0001ed70


	//   ....[210]....
        /*0b38*/ 	.word	0x0001ee00


	//   ....[211]....
        /*0b3c*/ 	.word	0x0001ee70


	//   ....[212]....
        /*0b40*/ 	.word	0x0001eee0


	//   ....[213]....
        /*0b44*/ 	.word	0x0001ef50


	//   ....[214]....
        /*0b48*/ 	.word	0x0001efd0


	//   ....[215]....
        /*0b4c*/ 	.word	0x0001f040


	//   ....[216]....
        /*0b50*/ 	.word	0x0001f0e0


	//   ....[217]....
        /*0b54*/ 	.word	0x0001f170


	//   ....[218]....
        /*0b58*/ 	.word	0x0001f290


	//----- nvinfo : EIATTR_REG_RECONFIG
	.align		4
.L_288:
        /*0b5c*/ 	.byte	0x01, 0x54
	.zero		2


	//----- nvinfo : EIATTR_SYSCALL_OFFSETS
	.align		4
        /*0b60*/ 	.byte	0x04, 0x46
        /*0b62*/ 	.short	(.L_290 - .L_289)


	//   ....[0]....
.L_289:
        /*0b64*/ 	.word	0x00001d60


	//   ....[1]....
        /*0b68*/ 	.word	0x00001eb0


	//   ....[2]....
        /*0b6c*/ 	.word	0x00006c00


	//   ....[3]....
        /*0b70*/ 	.word	0x00006f90


	//   ....[4]....
        /*0b74*/ 	.word	0x00015d50


	//   ....[5]....
        /*0b78*/ 	.word	0x00015ea0


	//   ....[6]....
        /*0b7c*/ 	.word	0x00015f90


	//   ....[7]....
        /*0b80*/ 	.word	0x00016eb0


	//   ....[8]....
        /*0b84*/ 	.word	0x00017720


	//----- nvinfo : EIATTR_MBARRIER_INSTR_OFFSETS
	.align		4
.L_290:
        /*0b88*/ 	.byte	0x04, 0x39
        /*0b8a*/ 	.short	(.L_292 - .L_291)


	//   ....[0]....
.L_291:
        /*0b8c*/ 	.word	0x00000270
        /*0b90*/ 	.word	0x000000ff
        /*0b94*/ 	.word	0x00038800
        /*0b98*/ 	.short	0x0100
        /*0b9a*/ 	.byte	0x08
	.zero		1


	//   ....[1]....
        /*0b9c*/ 	.word	0x00000280
        /*0ba0*/ 	.word	0x000000ff
        /*0ba4*/ 	.word	0x00038810
        /*0ba8*/ 	.short	0x0100
        /*0baa*/ 	.byte	0x08
	.zero		1


	//   ....[2]....
        /*0bac*/ 	.word	0x00000290
        /*0bb0*/ 	.word	0x000000ff
        /*0bb4*/ 	.word	0x00038820
        /*0bb8*/ 	.short	0x0100
        /*0bba*/ 	.byte	0x08
	.zero		1


	//   ....[3]....
        /*0bbc*/ 	.word	0x00000340
        /*0bc0*/ 	.word	0x000000ff
        /*0bc4*/ 	.word	0x00038830
        /*0bc8*/ 	.short	0x0100
        /*0bca*/ 	.byte	0x06
	.zero		1


	//   ....[4]....
        /*0bcc*/ 	.word	0x00000350
        /*0bd0*/ 	.word	0x000000ff
        /*0bd4*/ 	.word	0x00038840
        /*0bd8*/ 	.short	0x0100
        /*0bda*/ 	.byte	0x06
	.zero		1


	//   ....[5]....
        /*0bdc*/ 	.word	0x00000360
        /*0be0*/ 	.word	0x000000ff
        /*0be4*/ 	.word	0x00038838
        /*0be8*/ 	.short	0x0100
        /*0bea*/ 	.byte	0x06
	.zero		1


	//   ....[6]....
        /*0bec*/ 	.word	0x00000370
        /*0bf0*/ 	.word	0x000000ff
        /*0bf4*/ 	.word	0x00038848
        /*0bf8*/ 	.short	0x0100
        /*0bfa*/ 	.byte	0x06
	.zero		1


	//   ....[7]....
        /*0bfc*/ 	.word	0x000004a0
        /*0c00*/ 	.word	0x000000ff
        /*0c04*/ 	.word	0x00038850
        /*0c08*/ 	.short	0x0100
        /*0c0a*/ 	.byte	0x08
	.zero		1


	//   ....[8]....
        /*0c0c*/ 	.word	0x000004b0
        /*0c10*/ 	.word	0x000000ff
        /*0c14*/ 	.word	0x00038860
        /*0c18*/ 	.short	0x0100
        /*0c1a*/ 	.byte	0x08
	.zero		1


	//   ....[9]....
        /*0c1c*/ 	.word	0x000004c0
        /*0c20*/ 	.word	0x000000ff
        /*0c24*/ 	.word	0x00038858
        /*0c28*/ 	.short	0x0100
        /*0c2a*/ 	.byte	0x08
	.zero		1


	//   ....[10]....
        /*0c2c*/ 	.word	0x000004d0
        /*0c30*/ 	.word	0x000000ff
        /*0c34*/ 	.word	0x00038868
        /*0c38*/ 	.short	0x0100
        /*0c3a*/ 	.byte	0x08
	.zero		1


	//   ....[11]....
        /*0c3c*/ 	.word	0x000005c0
        /*0c40*/ 	.word	0x000000ff
        /*0c44*/ 	.word	0x00038870
        /*0c48*/ 	.short	0x0100
        /*0c4a*/ 	.byte	0x06
	.zero		1


	//   ....[12]....
        /*0c4c*/ 	.word	0x000005d0
        /*0c50*/ 	.word	0x000000ff
        /*0c54*/ 	.word	0x00038880
        /*0c58*/ 	.short	0x0100
        /*0c5a*/ 	.byte	0x06
	.zero		1


	//   ....[13]....
        /*0c5c*/ 	.word	0x000005e0
        /*0c60*/ 	.word	0x000000ff
        /*0c64*/ 	.word	0x00038878
        /*0c68*/ 	.short	0x0100
        /*0c6a*/ 	.byte	0x06
	.zero		1


	//   ....[14]....
        /*0c6c*/ 	.word	0x000005f0
        /*0c70*/ 	.word	0x000000ff
        /*0c74*/ 	.word	0x00038888
        /*0c78*/ 	.short	0x0100
        /*0c7a*/ 	.byte	0x06
	.zero		1


	//   ....[15]....
        /*0c7c*/ 	.word	0x00000720
        /*0c80*/ 	.word	0x000000ff
        /*0c84*/ 	.word	0x00038890
        /*0c88*/ 	.short	0x0100
        /*0c8a*/ 	.byte	0x08
	.zero		1


	//   ....[16]....
        /*0c8c*/ 	.word	0x00000730
        /*0c90*/ 	.word	0x000000ff
        /*0c94*/ 	.word	0x000388a0
        /*0c98*/ 	.short	0x0100
        /*0c9a*/ 	.byte	0x08
	.zero		1


	//   ....[17]....
        /*0c9c*/ 	.word	0x00000740
        /*0ca0*/ 	.word	0x000000ff
        /*0ca4*/ 	.word	0x00038898
        /*0ca8*/ 	.short	0x0100
        /*0caa*/ 	.byte	0x08
	.zero		1


	//   ....[18]....
        /*0cac*/ 	.word	0x00000750
        /*0cb0*/ 	.word	0x000000ff
        /*0cb4*/ 	.word	0x000388a8
        /*0cb8*/ 	.short	0x0100
        /*0cba*/ 	.byte	0x08
	.zero		1


	//   ....[19]....
        /*0cbc*/ 	.word	0x00000880
        /*0cc0*/ 	.word	0x000000ff
        /*0cc4*/ 	.word	0x000388b0
        /*0cc8*/ 	.short	0x0100
        /*0cca*/ 	.byte	0x08
	.zero		1


	//   ....[20]....
        /*0ccc*/ 	.word	0x00000890
        /*0cd0*/ 	.word	0x000000ff
        /*0cd4*/ 	.word	0x000388c0
        /*0cd8*/ 	.short	0x0100
        /*0cda*/ 	.byte	0x08
	.zero		1


	//   ....[21]....
        /*0cdc*/ 	.word	0x000008a0
        /*0ce0*/ 	.word	0x000000ff
        /*0ce4*/ 	.word	0x000388b8
        /*0ce8*/ 	.short	0x0100
        /*0cea*/ 	.byte	0x08
	.zero		1


	//   ....[22]....
        /*0cec*/ 	.word	0x000008b0
        /*0cf0*/ 	.word	0x000000ff
        /*0cf4*/ 	.word	0x000388c8
        /*0cf8*/ 	.short	0x0100
        /*0cfa*/ 	.byte	0x08
	.zero		1


	//   ....[23]....
        /*0cfc*/ 	.word	0x00002a90
        /*0d00*/ 	.word	0x0000003f
        /*0d04*/ 	.word	0x00038890
        /*0d08*/ 	.short	0x010a
        /*0d0a*/ 	.byte	0x3f
	.zero		1


	//   ....[24]....
        /*0d0c*/ 	.word	0x00003510
        /*0d10*/ 	.word	0x0000003f
        /*0d14*/ 	.word	0x00038890
        /*0d18*/ 	.short	0x010a
        /*0d1a*/ 	.byte	0x3f
	.zero		1


	//   ....[25]....
        /*0d1c*/ 	.word	0x00003db0
        /*0d20*/ 	.word	0x0000003f
        /*0d24*/ 	.word	0x00038890
        /*0d28*/ 	.short	0x010a
        /*0d2a*/ 	.byte	0x3f
	.zero		1


	//   ....[26]....
        /*0d2c*/ 	.word	0x00004190
        /*0d30*/ 	.word	0x00000004
        /*0d34*/ 	.word	0x00000000
        /*0d38*/ 	.short	0x0101
        /*0d3a*/ 	.byte	0x3f
	.zero		1


	//   ....[27]....
        /*0d3c*/ 	.word	0x000041d0
        /*0d40*/ 	.word	0x0000003f
        /*0d44*/ 	.word	0x000388b0
        /*0d48*/ 	.short	0x010a
        /*0d4a*/ 	.byte	0x3f
	.zero		1


	//   ....[28]....
        /*0d4c*/ 	.word	0x00004ab0
        /*0d50*/ 	.word	0x0000003f
        /*0d54*/ 	.word	0x00000000
        /*0d58*/ 	.short	0x0101
        /*0d5a*/ 	.byte	0x3f
	.zero		1


	//   ....[29]....
        /*0d5c*/ 	.word	0x00005500
        /*0d60*/ 	.word	0x00000003
        /*0d64*/ 	.word	0x00000000
        /*0d68*/ 	.short	0x0101
        /*0d6a*/ 	.byte	0x3f
	.zero		1


	//   ....[30]....
        /*0d6c*/ 	.word	0x000060d0
        /*0d70*/ 	.word	0x00000003
        /*0d74*/ 	.word	0x00000000
        /*0d78*/ 	.short	0x0101
        /*0d7a*/ 	.byte	0x3f
	.zero		1


	//   ....[31]....
        /*0d7c*/ 	.word	0x00006ca0
        /*0d80*/ 	.word	0x00000002
        /*0d84*/ 	.word	0x00038800
        /*0d88*/ 	.short	0x010a
        /*0d8a*/ 	.byte	0x3f
	.zero		1


	//   ....[32]....
        /*0d8c*/ 	.word	0x00006cf0
        /*0d90*/ 	.word	0x00000002
        /*0d94*/ 	.word	0x00038800
        /*0d98*/ 	.short	0x010a
        /*0d9a*/ 	.byte	0x3f
	.zero		1


	//   ....[33]....
        /*0d9c*/ 	.word	0x000072d0
        /*0da0*/ 	.word	0x00000002
        /*0da4*/ 	.word	0x00038800
        /*0da8*/ 	.short	0x010a
        /*0daa*/ 	.byte	0x3f
	.zero		1


	//   ....[34]....
        /*0dac*/ 	.word	0x00008240
        /*0db0*/ 	.word	0x00000002
        /*0db4*/ 	.word	0x00038800
        /*0db8*/ 	.short	0x010a
        /*0dba*/ 	.byte	0x3f
	.zero		1


	//   ....[35]....
        /*0dbc*/ 	.word	0x000090a0
        /*0dc0*/ 	.word	0x0000000d
        /*0dc4*/ 	.word	0x00038830
        /*0dc8*/ 	.short	0x010a
        /*0dca*/ 	.byte	0x3f
	.zero		1


	//   ....[36]....
        /*0dcc*/ 	.word	0x00009150
        /*0dd0*/ 	.word	0x0000000d
        /*0dd4*/ 	.word	0x00038830
        /*0dd8*/ 	.short	0x010a
        /*0dda*/ 	.byte	0x3f
	.zero		1


	//   ....[37]....
        /*0ddc*/ 	.word	0x00009460
        /*0de0*/ 	.word	0x00000002
        /*0de4*/ 	.word	0x00038810
        /*0de8*/ 	.short	0x010a
        /*0dea*/ 	.byte	0x3f
	.zero		1


	//   ....[38]....
        /*0dec*/ 	.word	0x000094b0
        /*0df0*/ 	.word	0x0000000d
        /*0df4*/ 	.word	0x00038850
        /*0df8*/ 	.short	0x010a
        /*0dfa*/ 	.byte	0x3f
	.zero		1


	//   ....[39]....
        /*0dfc*/ 	.word	0x00009560
        /*0e00*/ 	.word	0x0000000d
        /*0e04*/ 	.word	0x00038850
        /*0e08*/ 	.short	0x010a
        /*0e0a*/ 	.byte	0x3f
	.zero		1


	//   ....[40]....
        /*0e0c*/ 	.word	0x0000b6f0
        /*0e10*/ 	.word	0x0000000c
        /*0e14*/ 	.word	0x00000000
        /*0e18*/ 	.short	0x0101
        /*0e1a*/ 	.byte	0x3f
	.zero		1


	//   ....[41]....
        /*0e1c*/ 	.word	0x0000be80
        /*0e20*/ 	.word	0x0000000d
        /*0e24*/ 	.word	0x00000000
        /*0e28*/ 	.short	0x0101
        /*0e2a*/ 	.byte	0x3f
	.zero		1


	//   ....[42]....
        /*0e2c*/ 	.word	0x0000bfa0
        /*0e30*/ 	.word	0x0000000e
        /*0e34*/ 	.word	0x00038830
        /*0e38*/ 	.short	0x010a
        /*0e3a*/ 	.byte	0x3f
	.zero		1


	//   ....[43]....
        /*0e3c*/ 	.word	0x0000c050
        /*0e40*/ 	.word	0x0000000e
        /*0e44*/ 	.word	0x00038830
        /*0e48*/ 	.short	0x010a
        /*0e4a*/ 	.byte	0x3f
	.zero		1


	//   ....[44]....
        /*0e4c*/ 	.word	0x0000c2c0
        /*0e50*/ 	.word	0x0000000e
        /*0e54*/ 	.word	0x00038850
        /*0e58*/ 	.short	0x010a
        /*0e5a*/ 	.byte	0x3f
	.zero		1


	//   ....[45]....
        /*0e5c*/ 	.word	0x0000c330
        /*0e60*/ 	.word	0x0000000e
        /*0e64*/ 	.word	0x00038850
        /*0e68*/ 	.short	0x010a
        /*0e6a*/ 	.byte	0x3f
	.zero		1


	//   ....[46]....
        /*0e6c*/ 	.word	0x0000e070
        /*0e70*/ 	.word	0x00000099
        /*0e74*/ 	.word	0x00000000
        /*0e78*/ 	.short	0x0101
        /*0e7a*/ 	.byte	0x3f
	.zero		1


	//   ....[47]....
        /*0e7c*/ 	.word	0x0000f1e0
        /*0e80*/ 	.word	0x0000000e
        /*0e84*/ 	.word	0x00000000
        /*0e88*/ 	.short	0x0101
        /*0e8a*/ 	.byte	0x3f
	.zero		1


	//   ....[48]....
        /*0e8c*/ 	.word	0x00011aa0
        /*0e90*/ 	.word	0x00000000
        /*0e94*/ 	.word	0x00000000
        /*0e98*/ 	.short	0x0101
        /*0e9a*/ 	.byte	0x3f
	.zero		1


	//   ....[49]....
        /*0e9c*/ 	.word	0x00014260
        /*0ea0*/ 	.word	0x00000017
        /*0ea4*/ 	.word	0x00038820
        /*0ea8*/ 	.short	0x010a
        /*0eaa*/ 	.byte	0x3f
	.zero		1


	//   ....[50]....
        /*0eac*/ 	.word	0x000142f0
        /*0eb0*/ 	.word	0x00000003
        /*0eb4*/ 	.word	0x000388a0
        /*0eb8*/ 	.short	0x010a
        /*0eba*/ 	.byte	0x3f
	.zero		1


	//   ....[51]....
        /*0ebc*/ 	.word	0x00014540
        /*0ec0*/ 	.word	0x00000003
        /*0ec4*/ 	.word	0x000388c0
        /*0ec8*/ 	.short	0x010a
        /*0eca*/ 	.byte	0x3f
	.zero		1


	//   ....[52]....
        /*0ecc*/ 	.word	0x00014f10
        /*0ed0*/ 	.word	0x00000006
        /*0ed4*/ 	.word	0x000388a0
        /*0ed8*/ 	.short	0x010a
        /*0eda*/ 	.byte	0x3f
	.zero		1


	//   ....[53]....
        /*0edc*/ 	.word	0x00015150
        /*0ee0*/ 	.word	0x00000006
        /*0ee4*/ 	.word	0x000388c0
        /*0ee8*/ 	.short	0x010a
        /*0eea*/ 	.byte	0x3f
	.zero		1


	//   ....[54]....
        /*0eec*/ 	.word	0x000166a0
        /*0ef0*/ 	.word	0x0000001b
        /*0ef4*/ 	.word	0x00038840
        /*0ef8*/ 	.short	0x010a
        /*0efa*/ 	.byte	0x3f
	.zero		1


	//   ....[55]....
        /*0efc*/ 	.word	0x00016be0
        /*0f00*/ 	.word	0x0000001b
        /*0f04*/ 	.word	0x00038830
        /*0f08*/ 	.short	0x0107
        /*0f0a*/ 	.byte	0x3f
	.zero		1


	//   ....[56]....
        /*0f0c*/ 	.word	0x00016cb0
        /*0f10*/ 	.word	0x0000001b
        /*0f14*/ 	.word	0x00038830
        /*0f18*/ 	.short	0x0101
        /*0f1a*/ 	.byte	0x3f
	.zero		1


	//   ....[57]....
        /*0f1c*/ 	.word	0x00017560
        /*0f20*/ 	.word	0x00000017
        /*0f24*/ 	.word	0x00038800
        /*0f28*/ 	.short	0x0107
        /*0f2a*/ 	.byte	0x3f
	.zero		1


	//   ....[58]....
        /*0f2c*/ 	.word	0x000175f0
        /*0f30*/ 	.word	0x00000017
        /*0f34*/ 	.word	0x00038800
        /*0f38*/ 	.short	0x0101
        /*0f3a*/ 	.byte	0x3f
	.zero		1


	//   ....[59]....
        /*0f3c*/ 	.word	0x00018500
        /*0f40*/ 	.word	0x00000017
        /*0f44*/ 	.word	0x00038810
        /*0f48*/ 	.short	0x0107
        /*0f4a*/ 	.byte	0x3f
	.zero		1


	//   ....[60]....
        /*0f4c*/ 	.word	0x00018600
        /*0f50*/ 	.word	0x00000017
        /*0f54*/ 	.word	0x00038810
        /*0f58*/ 	.short	0x0101
        /*0f5a*/ 	.byte	0x3f
	.zero		1


	//   ....[61]....
        /*0f5c*/ 	.word	0x00018620
        /*0f60*/ 	.word	0x00000017
        /*0f64*/ 	.word	0x00038820
        /*0f68*/ 	.short	0x010a
        /*0f6a*/ 	.byte	0x3f
	.zero		1


	//   ....[62]....
        /*0f6c*/ 	.word	0x000186b0
        /*0f70*/ 	.word	0x0000001b
        /*0f74*/ 	.word	0x00038860
        /*0f78*/ 	.short	0x010a
        /*0f7a*/ 	.byte	0x3f
	.zero		1


	//   ....[63]....
        /*0f7c*/ 	.word	0x00018fe0
        /*0f80*/ 	.word	0x0000001b
        /*0f84*/ 	.word	0x00038850
        /*0f88*/ 	.short	0x0107
        /*0f8a*/ 	.byte	0x3f
	.zero		1


	//   ....[64]....
        /*0f8c*/ 	.word	0x000190b0
        /*0f90*/ 	.word	0x0000001b
        /*0f94*/ 	.word	0x00038850
        /*0f98*/ 	.short	0x0101
        /*0f9a*/ 	.byte	0x3f
	.zero		1


	//   ....[65]....
        /*0f9c*/ 	.word	0x00019440
        /*0fa0*/ 	.word	0x00000006
        /*0fa4*/ 	.word	0x00038840
        /*0fa8*/ 	.short	0x010a
        /*0faa*/ 	.byte	0x3f
	.zero		1


	//   ....[66]....
        /*0fac*/ 	.word	0x00019780
        /*0fb0*/ 	.word	0x00000006
        /*0fb4*/ 	.word	0x00038830
        /*0fb8*/ 	.short	0x0107
        /*0fba*/ 	.byte	0x3f
	.zero		1


	//   ....[67]....
        /*0fbc*/ 	.word	0x00019840
        /*0fc0*/ 	.word	0x00000006
        /*0fc4*/ 	.word	0x00038830
        /*0fc8*/ 	.short	0x0101
        /*0fca*/ 	.byte	0x3f
	.zero		1


	//   ....[68]....
        /*0fcc*/ 	.word	0x00019870
        /*0fd0*/ 	.word	0x00000006
        /*0fd4*/ 	.word	0x00038860
        /*0fd8*/ 	.short	0x010a
        /*0fda*/ 	.byte	0x3f
	.zero		1


	//   ....[69]....
        /*0fdc*/ 	.word	0x00019f40
        /*0fe0*/ 	.word	0x00000006
        /*0fe4*/ 	.word	0x00038850
        /*0fe8*/ 	.short	0x0107
        /*0fea*/ 	.byte	0x3f
	.zero		1


	//   ....[70]....
        /*0fec*/ 	.word	0x0001a000
        /*0ff0*/ 	.word	0x00000006
        /*0ff4*/ 	.word	0x00038850
        /*0ff8*/ 	.short	0x0101
        /*0ffa*/ 	.byte	0x3f
	.zero		1


	//   ....[71]....
        /*0ffc*/ 	.word	0x0001ac40
        /*1000*/ 	.word	0x00000004
        /*1004*/ 	.word	0x00038820
        /*1008*/ 	.short	0x010a
        /*100a*/ 	.byte	0x3f
	.zero		1


	//   ....[72]....
        /*100c*/ 	.word	0x0001adb0
        /*1010*/ 	.word	0x00000005
        /*1014*/ 	.word	0x00038840
        /*1018*/ 	.short	0x010a
        /*101a*/ 	.byte	0x3f
	.zero		1


	//   ....[73]....
        /*101c*/ 	.word	0x0001ae50
        /*1020*/ 	.word	0x00000019
        /*1024*/ 	.word	0x00038840
        /*1028*/ 	.short	0x010a
        /*102a*/ 	.byte	0x3f
	.zero		1


	//   ....[74]....
        /*102c*/ 	.word	0x0001ae90
        /*1030*/ 	.word	0x00000005
        /*1034*/ 	.word	0x00038860
        /*1038*/ 	.short	0x010a
        /*103a*/ 	.byte	0x3f
	.zero		1


	//   ....[75]....
        /*103c*/ 	.word	0x0001aed0
        /*1040*/ 	.word	0x00000019
        /*1044*/ 	.word	0x00038860
        /*1048*/ 	.short	0x010a
        /*104a*/ 	.byte	0x3f
	.zero		1


	//   ....[76]....
        /*104c*/ 	.word	0x0001af30
        /*1050*/ 	.word	0x0000003f
        /*1054*/ 	.word	0x00038890
        /*1058*/ 	.short	0x010a
        /*105a*/ 	.byte	0x3f
	.zero		1


	//   ....[77]....
        /*105c*/ 	.word	0x0001b0a0
        /*1060*/ 	.word	0x0000003f
        /*1064*/ 	.word	0x00038890
        /*1068*/ 	.short	0x010a
        /*106a*/ 	.byte	0x3f
	.zero		1


	//   ....[78]....
        /*106c*/ 	.word	0x0001b220
        /*1070*/ 	.word	0x0000003f
        /*1074*/ 	.word	0x00038890
        /*1078*/ 	.short	0x010a
        /*107a*/ 	.byte	0x3f
	.zero		1


	//   ....[79]....
        /*107c*/ 	.word	0x0001b380
        /*1080*/ 	.word	0x0000003f
        /*1084*/ 	.word	0x000388b0
        /*1088*/ 	.short	0x010a
        /*108a*/ 	.byte	0x3f
	.zero		1


	//   ....[80]....
        /*108c*/ 	.word	0x0001b590
        /*1090*/ 	.word	0x00000002
        /*1094*/ 	.word	0x00038800
        /*1098*/ 	.short	0x010a
        /*109a*/ 	.byte	0x3f
	.zero		1


	//   ....[81]....
        /*109c*/ 	.word	0x0001b7a0
        /*10a0*/ 	.word	0x00000002
        /*10a4*/ 	.word	0x00038800
        /*10a8*/ 	.short	0x010a
        /*10aa*/ 	.byte	0x3f
	.zero		1


	//   ....[82]....
        /*10ac*/ 	.word	0x0001b7f0
        /*10b0*/ 	.word	0x0000000d
        /*10b4*/ 	.word	0x00038830
        /*10b8*/ 	.short	0x010a
        /*10ba*/ 	.byte	0x3f
	.zero		1


	//   ....[83]....
        /*10bc*/ 	.word	0x0001b840
        /*10c0*/ 	.word	0x00000002
        /*10c4*/ 	.word	0x00038810
        /*10c8*/ 	.short	0x010a
        /*10ca*/ 	.byte	0x3f
	.zero		1


	//   ....[84]....
        /*10cc*/ 	.word	0x0001b890
        /*10d0*/ 	.word	0x0000000d
        /*10d4*/ 	.word	0x00038850
        /*10d8*/ 	.short	0x010a
        /*10da*/ 	.byte	0x3f
	.zero		1


	//   ....[85]....
        /*10dc*/ 	.word	0x0001b8e0
        /*10e0*/ 	.word	0x0000000e
        /*10e4*/ 	.word	0x00038830
        /*10e8*/ 	.short	0x010a
        /*10ea*/ 	.byte	0x3f
	.zero		1


	//   ....[86]....
        /*10ec*/ 	.word	0x0001b930
        /*10f0*/ 	.word	0x0000000e
        /*10f4*/ 	.word	0x00038850
        /*10f8*/ 	.short	0x010a
        /*10fa*/ 	.byte	0x3f
	.zero		1


	//   ....[87]....
        /*10fc*/ 	.word	0x0001bad0
        /*1100*/ 	.word	0x00000017
        /*1104*/ 	.word	0x00038820
        /*1108*/ 	.short	0x010a
        /*110a*/ 	.byte	0x3f
	.zero		1


	//   ....[88]....
        /*110c*/ 	.word	0x0001bb20
        /*1110*/ 	.word	0x00000003
        /*1114*/ 	.word	0x000388a0
        /*1118*/ 	.short	0x010a
        /*111a*/ 	.byte	0x3f
	.zero		1


	//   ....[89]....
        /*111c*/ 	.word	0x0001bb70
        /*1120*/ 	.word	0x00000003
        /*1124*/ 	.word	0x000388c0
        /*1128*/ 	.short	0x010a
        /*112a*/ 	.byte	0x3f
	.zero		1


	//   ....[90]....
        /*112c*/ 	.word	0x0001bbc0
        /*1130*/ 	.word	0x00000006
        /*1134*/ 	.word	0x000388a0
        /*1138*/ 	.short	0x010a
        /*113a*/ 	.byte	0x3f
	.zero		1


	//   ....[91]....
        /*113c*/ 	.word	0x0001bc10
        /*1140*/ 	.word	0x00000006
        /*1144*/ 	.word	0x000388c0
        /*1148*/ 	.short	0x010a
        /*114a*/ 	.byte	0x3f
	.zero		1


	//   ....[92]....
        /*114c*/ 	.word	0x0001bd30
        /*1150*/ 	.word	0x0000001b
        /*1154*/ 	.word	0x00038840
        /*1158*/ 	.short	0x010a
        /*115a*/ 	.byte	0x3f
	.zero		1


	//   ....[93]....
        /*115c*/ 	.word	0x0001d2c0
        /*1160*/ 	.word	0x00000017
        /*1164*/ 	.word	0x00038820
        /*1168*/ 	.short	0x010a
        /*116a*/ 	.byte	0x3f
	.zero		1


	//   ....[94]....
        /*116c*/ 	.word	0x0001d310
        /*1170*/ 	.word	0x0000001b
        /*1174*/ 	.word	0x00038860
        /*1178*/ 	.short	0x010a
        /*117a*/ 	.byte	0x3f
	.zero		1


	//   ....[95]....
        /*117c*/ 	.word	0x0001dc00
        /*1180*/ 	.word	0x00000006
        /*1184*/ 	.word	0x00038840
        /*1188*/ 	.short	0x010a
        /*118a*/ 	.byte	0x3f
	.zero		1


	//   ....[96]....
        /*118c*/ 	.word	0x0001e0c0
        /*1190*/ 	.word	0x00000006
        /*1194*/ 	.word	0x00038860
        /*1198*/ 	.short	0x010a
        /*119a*/ 	.byte	0x3f
	.zero		1


	//   ....[97]....
        /*119c*/ 	.word	0x0001f1b0
        /*11a0*/ 	.word	0x00000004
        /*11a4*/ 	.word	0x00038820
        /*11a8*/ 	.short	0x010a
        /*11aa*/ 	.byte	0x3f
	.zero		1


	//   ....[98]....
        /*11ac*/ 	.word	0x0001f350
        /*11b0*/ 	.word	0x00000005
        /*11b4*/ 	.word	0x00038840
        /*11b8*/ 	.short	0x010a
        /*11ba*/ 	.byte	0x3f
	.zero		1


	//   ....[99]....
        /*11bc*/ 	.word	0x0001f3a0
        /*11c0*/ 	.word	0x00000019
        /*11c4*/ 	.word	0x00038840
        /*11c8*/ 	.short	0x010a
        /*11ca*/ 	.byte	0x3f
	.zero		1


	//   ....[100]....
        /*11cc*/ 	.word	0x0001f3f0
        /*11d0*/ 	.word	0x00000005
        /*11d4*/ 	.word	0x00038860
        /*11d8*/ 	.short	0x010a
        /*11da*/ 	.byte	0x3f
	.zero		1


	//----- nvinfo : EIATTR_NUM_MBARRIERS
	.align		4
.L_292:
        /*11dc*/ 	.byte	0x03, 0x38
        /*11de*/ 	.short	0x0017


	//----- nvinfo : EIATTR_EXIT_INSTR_OFFSETS
	.align		4
        /*11e0*/ 	.byte	0x04, 0x1c
        /*11e2*/ 	.short	(.L_294 - .L_293)


	//   ....[0]....
.L_293:
        /*11e4*/ 	.word	0x0001af20


	//----- nvinfo : EIATTR_MAX_THREADS
	.align		4
.L_294:
        /*11e8*/ 	.byte	0x04, 0x05
        /*11ea*/ 	.short	(.L_296 - .L_295)
.L_295:
        /*11ec*/ 	.word	0x00000180
        /*11f0*/ 	.word	0x00000001
        /*11f4*/ 	.word	0x00000001


	//----- nvinfo : EIATTR_CRS_STACK_SIZE
	.align		4
.L_296:
        /*11f8*/ 	.byte	0x04, 0x1e
        /*11fa*/ 	.short	(.L_298 - .L_297)
.L_297:
        /*11fc*/ 	.word	0x00000000


	//----- nvinfo : EIATTR_CBANK_PARAM_SIZE
	.align		4
.L_298:
        /*1200*/ 	.byte	0x03, 0x19
        /*1202*/ 	.short	0x0bf0


	//----- nvinfo : EIATTR_PARAM_CBANK
	.align		4
        /*1204*/ 	.byte	0x04, 0x0a
        /*1206*/ 	.short	(.L_300 - .L_299)
	.align		4
.L_299:
        /*1208*/ 	.word	index@(.nv.constant0._ZN7cutlass13device_kernelIN5flash11enable_sm90INS1_16FlashAttnFwdSm90INS1_25CollectiveMainloopFwdSm90ILi2EN4cute5tupleIJNS5_1CILi1EEES8_S8_EEENS6_IJNS7_ILi64EEESA_SA_EEELi512ENS_10bfloat16_tEfNS_4arch4Sm90ELb0ELb0ELb0ELb1ELb1ELb1ELb1ELb0ELb0ELb1ELb0ELb0EEENS1_21CollectiveEpilogueFwdINS6_IJSA_NS7_ILi512EEESA_EEES9_SC_SE_Li256ELb1ELb1ELb0ELb0EEENS1_36VarlenDynamicPersistentTileSchedulerILi64ELi64ELi256ELi128ELb0ELb1ELb1ELb0ELb1ELb1EEEEEEEEEvNT_6ParamsE)
        /*120c*/ 	.short	0x0210
        /*120e*/ 	.short	0x0bf0


	//----- nvinfo : EIATTR_SW_WAR
	.align		4
.L_300:
        /*1210*/ 	.byte	0x04, 0x36
        /*1212*/ 	.short	(.L_302 - .L_301)
.L_301:
        /*1214*/ 	.word	0x00000008
.L_302:


//--------------------- .nv.info._ZN7cutlass13device_kernelIN5flash11enable_sm90INS1_16FlashAttnFwdSm90INS1_25CollectiveMainloopFwdSm90ILi2EN4cute5tupleIJNS5_1CILi1EEES8_S8_EEENS6_IJNS7_ILi64EEESA_SA_EEELi512ENS_10bfloat16_tEfNS_4arch4Sm90ELb0ELb1ELb0ELb0ELb1ELb0ELb0ELb0ELb0ELb1ELb0ELb0EEENS1_21CollectiveEpilogueFwdINS6_IJSA_NS7_ILi512EEESA_EEES9_SC_SE_Li256ELb0ELb1ELb0ELb0EEENS1_30DynamicPersistentTileSchedulerILi256ELi128ELb0ELb1ELb1EEEEEEEEEvNT_6ParamsE --------------------------
	.section	.nv.info._ZN7cutlass13device_kernelIN5flash11enable_sm90INS1_16FlashAttnFwdSm90INS1_25CollectiveMainloopFwdSm90ILi2EN4cute5tupleIJNS5_1CILi1EEES8_S8_EEENS6_IJNS7_ILi64EEESA_SA_EEELi512ENS_10bfloat16_tEfNS_4arch4Sm90ELb0ELb1ELb0ELb0ELb1ELb0ELb0ELb0ELb0ELb1ELb0ELb0EEENS1_21CollectiveEpilogueFwdINS6_IJSA_NS7_ILi512EEESA_EEES9_SC_SE_Li256ELb0ELb1ELb0ELb0EEENS1_30DynamicPersistentTileSchedulerILi256ELi128ELb0ELb1ELb1EEEEEEEEEvNT_6ParamsE,"",@"SHT_CUDA_INFO"
	.sectionflags	@""
	.align	4


	//----- nvinfo : EIATTR_CUDA_API_VERSION
	.align		4
        /*0000*/ 	.byte	0x04, 0x37
        /*0002*/ 	.short	(.L_304 - .L_303)
.L_303:
        /*0004*/ 	.word	0x00000082


	//----- nvinfo : EIATTR_KPARAM_INFO
	.align		4
.L_304:
        /*0008*/ 	.byte	0x04, 0x17
        /*000a*/ 	.short	(.L_306 - .L_305)
.L_305:
        /*000c*/ 	.word	0x00000000
        /*0010*/ 	.short	0x0000
        /*0012*/ 	.short	0x0070
        /*0014*/ 	.byte	0x00, 0xf0, 0x01, 0x2a


	//----- nvinfo : EIATTR_SPARSE_MMA_MASK
	.align		4
.L_306:
        /*0018*/ 	.byte	0x03, 0x50
        /*001a*/ 	.short	0x0000


	//----- nvinfo : EIATTR_MAXREG_COUNT
	.align		4
        /*001c*/ 	.byte	0x03, 0x1b
        /*001e*/ 	.short	0x00a8


	//----- nvinfo : EIATTR_NUM_BARRIERS
	.align		4
        /*0020*/ 	.byte	0x02, 0x4c
        /*0022*/ 	.byte	0x10
	.zero		1


	//----- nvinfo : EIATTR_EXTERNS
	.align		4
        /*0024*/ 	.byte	0x04, 0x0f
        /*0026*/ 	.short	(.L_308 - .L_307)


	//   ....[0]....
	.align		4
.L_307:
        /*0028*/ 	.word	index@(__assertfail)


	//----- nvinfo : EIATTR_ANNOTATIONS
	.align		4
.L_308:
        /*002c*/ 	.byte	0x04, 0x55
        /*002e*/ 	.short	(.L_310 - .L_309)


	//   ....[0]....
.L_309:
        /*0030*/ 	.word	0x00000001
        /*0034*/ 	.byte	0xd0, 0xf9, 0x00, 0x00, 0x01, 0x00, 0x00, 0x00, 0xe0, 0xfa, 0x00, 0x00, 0x01, 0x00, 0x00, 0x00
        /*0044*/ 	.byte	0xe0, 0xfe, 0x00, 0x00, 0x01, 0x00, 0x00, 0x00, 0x30, 0x11, 0x01, 0x00, 0x01, 0x00, 0x00, 0x00
        /*0054*/ 	.byte	0xf0, 0x16, 0x01, 0x00, 0x01, 0x00, 0x00, 0x00, 0xd0, 0x1c, 0x01, 0x00, 0x01, 0x00, 0x00, 0x00
        /*0064*/ 	.byte	0xf0, 0x1c, 0x01, 0x00, 0x01, 0x00, 0x00, 0x00, 0x30, 0x1e, 0x01, 0x00, 0x01, 0x00, 0x00, 0x00
        /*0074*/ 	.byte	0xe0, 0x38, 0x01, 0x00


	//----- nvinfo : EIATTR_MERCURY_ISA_VERSION
	.align		4
.L_310:
        /*0078*/ 	.byte	0x03, 0x5f
        /*007a*/ 	.short	0x0101


	//----- nvinfo : EIATTR_INT_WARP_WIDE_INSTR_OFFSETS
	.align		4
        /*007c*/ 	.byte	0x04, 0x31
        /*007e*/ 	.short	(.L_312 - .L_311)


	//   ....[0]....
.L_311:
        /*0080*/ 	.word	0x000000c0


	//   ....[1]....
        /*0084*/ 	.word	0x000000d0


	//   ....[2]....
        /*0088*/ 	.word	0x00000170


	//   ....[3]....
        /*008c*/ 	.word	0x00010850


	//   ....[4]....
        /*0090*/ 	.word	0x000108e0


	//   ....[5]....
        /*0094*/ 	.word	0x00013670


	//   ....[6]....
        /*0098*/ 	.word	0x00013700


	//----- nvinfo : EIATTR_COOP_GROUP_MASK_REGIDS
	.align		4
.L_312:
        /*009c*/ 	.byte	0x04, 0x29
        /*009e*/ 	.short	(.L_314 - .L_313)


	//   ....[0]....
.L_313:
        /*00a0*/ 	.word	0xffffffff


	//   ....[1]....
        /*00a4*/ 	.word	0xffffffff


	//   ....[2]....
        /*00a8*/ 	.word	0xffffffff


	//   ....[3]....
        /*00ac*/ 	.word	0xffffffff


	//   ....[4]....
        /*00b0*/ 	.word	0xffffffff


	//   ....[5]....
        /*00b4*/ 	.word	0xffffffff


	//   ....[6]....
        /*00b8*/ 	.word	0xffffffff


	//   ....[7]....
        /*00bc*/ 	.word	0xffffffff


	//   ....[8]....
        /*00c0*/ 	.word	0xffffffff


	//   ....[9]....
        /*00c4*/ 	.word	0xffffffff


	//   ....[10]....
        /*00c8*/ 	.word	0xffffffff


	//   ....[11]....
        /*00cc*/ 	.word	0xffffffff


	//   ....[12]....
        /*00d0*/ 	.word	0xffffffff


	//   ....[13]....
        /*00d4*/ 	.word	0xffffffff


	//   ....[14]....
        /*00d8*/ 	.word	0xffffffff


	//   ....[15]....
        /*00dc*/ 	.word	0xffffffff


	//   ....[16]....
        /*00e0*/ 	.word	0xffffffff


	//   ....[17]....
        /*00e4*/ 	.word	0xffffffff


	//   ....[18]....
        /*00e8*/ 	.word	0xffffffff


	//   ....[19]....
        /*00ec*/ 	.word	0xffffffff


	//   ....[20]....
        /*00f0*/ 	.word	0xffffffff


	//   ....[21]....
        /*00f4*/ 	.word	0xffffffff


	//   ....[22]....
        /*00f8*/ 	.word	0xffffffff


	//   ....[23]....
        /*00fc*/ 	.word	0xffffffff


	//   ....[24]....
        /*0100*/ 	.word	0xffffffff


	//   ....[25]....
        /*0104*/ 	.word	0xffffffff


	//   ....[26]....
        /*0108*/ 	.word	0xffffffff


	//   ....[27]....
        /*010c*/ 	.word	0xffffffff


	//   ....[28]....
        /*0110*/ 	.word	0xffffffff


	//   ....[29]....
        /*0114*/ 	.word	0xffffffff


	//   ....[30]....
        /*0118*/ 	.word	0xffffffff


	//   ....[31]....
        /*011c*/ 	.word	0xffffffff


	//   ....[32]....
        /*0120*/ 	.word	0xffffffff


	//   ....[33]....
        /*0124*/ 	.word	0xffffffff


	//   ....[34]....
        /*0128*/ 	.word	0xffffffff


	//   ....[35]....
        /*012c*/ 	.word	0xffffffff


	//   ....[36]....
        /*0130*/ 	.word	0xffffffff


	//   ....[37]....
        /*0134*/ 	.word	0xffffffff


	//   ....[38]....
        /*0138*/ 	.word	0xffffffff


	//   ....[39]....
        /*013c*/ 	.word	0xffffffff


	//   ....[40]....
        /*0140*/ 	.word	0xffffffff


	//   ....[41]....
        /*0144*/ 	.word	0xffffffff


	//   ....[42]....
        /*0148*/ 	.word	0xffffffff


	//   ....[43]....
        /*014c*/ 	.word	0xffffffff


	//   ....[44]....
        /*0150*/ 	.word	0xffffffff


	//   ....[45]....
        /*0154*/ 	.word	0xffffffff


	//   ....[46]....
        /*0158*/ 	.word	0xffffffff


	//   ....[47]....
        /*015c*/ 	.word	0xffffffff


	//   ....[48]....
        /*0160*/ 	.word	0xffffffff


	//   ....[49]....
        /*0164*/ 	.word	0xffffffff


	//   ....[50]....
        /*0168*/ 	.word	0xffffffff


	//   ....[51]....
        /*016c*/ 	.word	0xffffffff


	//   ....[52]....
        /*0170*/ 	.word	0xffffffff


	//   ....[53]....
        /*0174*/ 	.word	0xffffffff


	//   ....[54]....
        /*0178*/ 	.word	0xffffffff


	//   ....[55]....
        /*017c*/ 	.word	0xffffffff


	//   ....[56]....
        /*0180*/ 	.word	0xffffffff


	//   ....[57]....
        /*0184*/ 	.word	0xffffffff


	//   ....[58]....
        /*0188*/ 	.word	0xffffffff


	//   ....[59]....
        /*018c*/ 	.word	0xffffffff


	//   ....[60]....
        /*0190*/ 	.word	0xffffffff


	//   ....[61]....
        /*0194*/ 	.word	0xffffffff


	//   ....[62]....
        /*0198*/ 	.word	0xffffffff


	//   ....[63]....
        /*019c*/ 	.word	0xffffffff


	//   ....[64]....
        /*01a0*/ 	.word	0xffffffff


	//   ....[65]....
        /*01a4*/ 	.word	0xffffffff


	//   ....[66]....
        /*01a8*/ 	.word	0xffffffff


	//   ....[67]....
        /*01ac*/ 	.word	0xffffffff


	//   ....[68]....
        /*01b0*/ 	.word	0xffffffff


	//   ....[69]....
        /*01b4*/ 	.word	0xffffffff


	//   ....[70]....
        /*01b8*/ 	.word	0xffffffff


	//   ....[71]....
        /*01bc*/ 	.word	0xffffffff


	//   ....[72]....
        /*01c0*/ 	.word	0xffffffff


	//   ....[73]....
        /*01c4*/ 	.word	0xffffffff


	//   ....[74]....
        /*01c8*/ 	.word	0xffffffff


	//   ....[75]....
        /*01cc*/ 	.word	0xffffffff


	//   ....[76]....
        /*01d0*/ 	.word	0xffffffff


	//   ....[77]....
        /*01d4*/ 	.word	0xffffffff


	//   ....[78]....
        /*01d8*/ 	.word	0xffffffff


	//   ....[79]....
        /*01dc*/ 	.word	0xffffffff


	//   ....[80]....
        /*01e0*/ 	.word	0xffffffff


	//   ....[81]....
        /*01e4*/ 	.word	0xffffffff


	//   ....[82]....
        /*01e8*/ 	.word	0xffffffff


	//   ....[83]....
        /*01ec*/ 	.word	0xffffffff


	//   ....[84]....
        /*01f0*/ 	.word	0xffffffff


	//   ....[85]....
        /*01f4*/ 	.word	0xffffffff


	//   ....[86]....
        /*01f8*/ 	.word	0xffffffff


	//   ....[87]....
        /*01fc*/ 	.word	0xffffffff


	//   ....[88]....
        /*0200*/ 	.word	0xffffffff


	//   ....[89]....
        /*0204*/ 	.word	0xffffffff


	//   ....[90]....
        /*0208*/ 	.word	0xffffffff


	//   ....[91]....
        /*020c*/ 	.word	0xffffffff


	//   ....[92]....
        /*0210*/ 	.word	0xffffffff


	//   ....[93]....
        /*0214*/ 	.word	0xffffffff


	//   ....[94]....
        /*0218*/ 	.word	0x0500000f


	//   ....[95]....
        /*021c*/ 	.word	0x0500000f


	//   ....[96]....
        /*0220*/ 	.word	0x0500000f


	//   ....[97]....
        /*0224*/ 	.word	0x0500000f


	//   ....[98]....
        /*0228*/ 	.word	0x0500000f


	//   ....[99]....
        /*022c*/ 	.word	0x0500000f


	//   ....[100]....
        /*0230*/ 	.word	0x0500000f


	//   ....[101]....
        /*0234*/ 	.word	0x0500000f


	//   ....[102]....
        /*0238*/ 	.word	0x0500000f


	//   ....[103]....
        /*023c*/ 	.word	0x0500000f


	//   ....[104]....
        /*0240*/ 	.word	0x0500000f


	//   ....[105]....
        /*0244*/ 	.word	0x0500000f


	//   ....[106]....
        /*0248*/ 	.word	0x0500000f


	//   ....[107]....
        /*024c*/ 	.word	0x0500000f


	//   ....[108]....
        /*0250*/ 	.word	0x0500000f


	//   ....[109]....
        /*0254*/ 	.word	0x0500000f


	//   ....[110]....
        /*0258*/ 	.word	0x0500000f


	//   ....[111]....
        /*025c*/ 	.word	0x0500000f


	//   ....[112]....
        /*0260*/ 	.word	0x0500000f


	//   ....[113]....
        /*0264*/ 	.word	0x0500000f


	//   ....[114]....
        /*0268*/ 	.word	0x0500000f


	//   ....[115]....
        /*026c*/ 	.word	0x0500000f


	//   ....[116]....
        /*0270*/ 	.word	0x0500000f


	//   ....[117]....
        /*0274*/ 	.word	0x0500000f


	//   ....[118]....
        /*0278*/ 	.word	0x0500000f


	//   ....[119]....
        /*027c*/ 	.word	0x0500000f


	//   ....[120]....
        /*0280*/ 	.word	0x0500000f


	//   ....[121]....
        /*0284*/ 	.word	0x0500000f


	//   ....[122]....
        /*0288*/ 	.word	0x0500000f


	//   ....[123]....
        /*028c*/ 	.word	0x0500000f


	//   ....[124]....
        /*0290*/ 	.word	0x0500000f


	//   ....[125]....
        /*0294*/ 	.word	0x0500000f


	//   ....[126]....
        /*0298*/ 	.word	0x0500000f


	//   ....[127]....
        /*029c*/ 	.word	0x0500000f


	//   ....[128]....
        /*02a0*/ 	.word	0x0500000f


	//   ....[129]....
        /*02a4*/ 	.word	0x0500000f


	//   ....[130]....
        /*02a8*/ 	.word	0x0500000f


	//   ....[131]....
        /*02ac*/ 	.word	0x0500000f


	//   ....[132]....
        /*02b0*/ 	.word	0x0500000f


	//   ....[133]....
        /*02b4*/ 	.word	0x0500000f


	//   ....[134]....
        /*02b8*/ 	.word	0x0500000f


	//   ....[135]....
        /*02bc*/ 	.word	0x0500000f


	//   ....[136]....
        /*02c0*/ 	.word	0x0500000f


	//----- nvinfo : EIATTR_COOP_GROUP_INSTR_OFFSETS
	.align		4
.L_314:
        /*02c4*/ 	.byte	0x04, 0x28
        /*02c6*/ 	.short	(.L_316 - .L_315)


	//   ....[0]....
.L_315:
        /*02c8*/ 	.word	0x00000070


	//   ....[1]....
        /*02cc*/ 	.word	0x000000b0


	//   ....[2]....
        /*02d0*/ 	.word	0x00000290


	//   ....[3]....
        /*02d4*/ 	.word	0x000003f0


	//   ....[4]....
        /*02d8*/ 	.word	0x00000510


	//   ....[5]....
        /*02dc*/ 	.word	0x00000670


	//   ....[6]....
        /*02e0*/ 	.word	0x00001b50


	//   ....[7]....
        /*02e4*/ 	.word	0x00003cc0


	//   ....[8]....
        /*02e8*/ 	.word	0x000043c0


	//   ....[9]....
        /*02ec*/ 	.word	0x00004630


	//   ....[10]....
        /*02f0*/ 	.word	0x00004f70


	//   ....[11]....
        /*02f4*/ 	.word	0x00005070


	//   ....[12]....
        /*02f8*/ 	.word	0x000053c0


	//   ....[13]....
        /*02fc*/ 	.word	0x00005490


	//   ....[14]....
        /*0300*/ 	.word	0x00005cd0


	//   ....[15]....
        /*0304*/ 	.word	0x000063c0


	//   ....[16]....
        /*0308*/ 	.word	0x00006600


	//   ....[17]....
        /*030c*/ 	.word	0x00006cf0


	//   ....[18]....
        /*0310*/ 	.word	0x00006df0


	//   ....[19]....
        /*0314*/ 	.word	0x000071a0


	//   ....[20]....
        /*0318*/ 	.word	0x000072b0


	//   ....[21]....
        /*031c*/ 	.word	0x00008360


	//   ....[22]....
        /*0320*/ 	.word	0x00008aa0


	//   ....[23]....
        /*0324*/ 	.word	0x00008ad0


	//   ....[24]....
        /*0328*/ 	.word	0x00008d70


	//   ....[25]....
        /*032c*/ 	.word	0x00008f40


	//   ....[26]....
        /*0330*/ 	.word	0x00009eb0


	//   ....[27]....
        /*0334*/ 	.word	0x0000a350


	//   ....[28]....
        /*0338*/ 	.word	0x0000a580


	//   ....[29]....
        /*033c*/ 	.word	0x0000ac70


	//   ....[30]....
        /*0340*/ 	.word	0x0000ad70


	//   ....[31]....
        /*0344*/ 	.word	0x0000b160


	//   ....[32]....
        /*0348*/ 	.word	0x0000b2f0


	//   ....[33]....
        /*034c*/ 	.word	0x0000c2e0


	//   ....[34]....
        /*0350*/ 	.word	0x0000c3b0


	//   ....[35]....
        /*0354*/ 	.word	0x0000c3f0


	//   ....[36]....
        /*0358*/ 	.word	0x0000c480


	//   ....[37]....
        /*035c*/ 	.word	0x0000c4c0


	//   ....[38]....
        /*0360*/ 	.word	0x0000d760


	//   ....[39]....
        /*0364*/ 	.word	0x0000e1d0


	//   ....[40]....
        /*0368*/ 	.word	0x0000e200


	//   ....[41]....
        /*036c*/ 	.word	0x0000e230


	//   ....[42]....
        /*0370*/ 	.word	0x0000e250


	//   ....[43]....
        /*0374*/ 	.word	0x0000e8a0


	//   ....[44]....
        /*0378*/ 	.word	0x0000e8b0


	//   ....[45]....
        /*037c*/ 	.word	0x0000eae0


	//   ....[46]....
        /*0380*/ 	.word	0x0000eb00


	//   ....[47]....
        /*0384*/ 	.word	0x0000f470


	//   ....[48]....
        /*0388*/ 	.word	0x0000f4b0


	//   ....[49]....
        /*038c*/ 	.word	0x0000f6f0


	//   ....[50]....
        /*0390*/ 	.word	0x0000f710


	//   ....[51]....
        /*0394*/ 	.word	0x0000fa00


	//   ....[52]....
        /*0398*/ 	.word	0x00011290


	//   ....[53]....
        /*039c*/ 	.word	0x000112b0


	//   ....[54]....
        /*03a0*/ 	.word	0x000112f0


	//   ....[55]....
        /*03a4*/ 	.word	0x00011320


	//   ....[56]....
        /*03a8*/ 	.word	0x00011370


	//   ....[57]....
        /*03ac*/ 	.word	0x000113a0


	//   ....[58]....
        /*03b0*/ 	.word	0x000113c0


	//   ....[59]....
        /*03b4*/ 	.word	0x00011400


	//   ....[60]....
        /*03b8*/ 	.word	0x00011a30


	//   ....[61]....
        /*03bc*/ 	.word	0x00011a50


	//   ....[62]....
        /*03c0*/ 	.word	0x00011ab0


	//   ....[63]....
        /*03c4*/ 	.word	0x00011af0


	//   ....[64]....
        /*03c8*/ 	.word	0x00011b30


	//   ....[65]....
        /*03cc*/ 	.word	0x00011b60


	//   ....[66]....
        /*03d0*/ 	.word	0x00011b70


	//   ....[67]....
        /*03d4*/ 	.word	0x00011bb0


	//   ....[68]....
        /*03d8*/ 	.word	0x00012010


	//   ....[69]....
        /*03dc*/ 	.word	0x00012040


	//   ....[70]....
        /*03e0*/ 	.word	0x00012070


	//   ....[71]....
        /*03e4*/ 	.word	0x000120d0


	//   ....[72]....
        /*03e8*/ 	.word	0x00012220


	//   ....[73]....
        /*03ec*/ 	.word	0x00012240


	//   ....[74]....
        /*03f0*/ 	.word	0x00012250


	//   ....[75]....
        /*03f4*/ 	.word	0x000123a0


	//   ....[76]....
        /*03f8*/ 	.word	0x00012c00


	//   ....[77]....
        /*03fc*/ 	.word	0x00012c20


	//   ....[78]....
        /*0400*/ 	.word	0x00012c40


	//   ....[79]....
        /*0404*/ 	.word	0x00012c70


	//   ....[80]....
        /*0408*/ 	.word	0x00012c90


	//   ....[81]....
        /*040c*/ 	.word	0x00012cc0


	//   ....[82]....
        /*0410*/ 	.word	0x00012ce0


	//   ....[83]....
        /*0414*/ 	.word	0x00012cf0


	//   ....[84]....
        /*0418*/ 	.word	0x00013030


	//   ....[85]....
        /*041c*/ 	.word	0x00013070


	//   ....[86]....
        /*0420*/ 	.word	0x000130a0


	//   ....[87]....
        /*0424*/ 	.word	0x000130e0


	//   ....[88]....
        /*0428*/ 	.word	0x00013100


	//   ....[89]....
        /*042c*/ 	.word	0x000131b0


	//   ....[90]....
        /*0430*/ 	.word	0x000131d0


	//   ....[91]....
        /*0434*/ 	.word	0x000131e0


	//   ....[92]....
        /*0438*/ 	.word	0x00013820


	//   ....[93]....
        /*043c*/ 	.word	0x00013a00


	//   ....[94]....
        /*0440*/ 	.word	0x00014100


	//   ....[95]....
        /*0444*/ 	.word	0x000141e0


	//   ....[96]....
        /*0448*/ 	.word	0x00014280


	//   ....[97]....
        /*044c*/ 	.word	0x00014300


	//   ....[98]....
        /*0450*/ 	.word	0x000143b0


	//   ....[99]....
        /*0454*/ 	.word	0x00014430


	//   ....[100]....
        /*0458*/ 	.word	0x000144e0


	//   ....[101]....
        /*045c*/ 	.word	0x00014560


	//   ....[102]....
        /*0460*/ 	.word	0x000145f0


	//   ....[103]....
        /*0464*/ 	.word	0x00014680


	//   ....[104]....
        /*0468*/ 	.word	0x000146f0


	//   ....[105]....
        /*046c*/ 	.word	0x00014770


	//   ....[106]....
        /*0470*/ 	.word	0x00014820


	//   ....[107]....
        /*0474*/ 	.word	0x000148a0


	//   ....[108]....
        /*0478*/ 	.word	0x00014940


	//   ....[109]....
        /*047c*/ 	.word	0x000149c0


	//   ....[110]....
        /*0480*/ 	.word	0x00014a50


	//   ....[111]....
        /*0484*/ 	.word	0x00014b80


	//   ....[112]....
        /*0488*/ 	.word	0x00014c80


	//   ....[113]....
        /*048c*/ 	.word	0x00014ea0


	//   ....[114]....
        /*0490*/ 	.word	0x00014ef0


	//   ....[115]....
        /*0494*/ 	.word	0x000150b0


	//   ....[116]....
        /*0498*/ 	.word	0x00015100


	//   ....[117]....
        /*049c*/ 	.word	0x000152c0


	//   ....[118]....
        /*04a0*/ 	.word	0x00015310


	//   ....[119]....
        /*04a4*/ 	.word	0x000153f0


	//   ....[120]....
        /*04a8*/ 	.word	0x00015490


	//   ....[121]....
        /*04ac*/ 	.word	0x000154f0


	//   ....[122]....
        /*04b0*/ 	.word	0x00015590


	//   ....[123]....
        /*04b4*/ 	.word	0x000155f0


	//   ....[124]....
        /*04b8*/ 	.word	0x00015690


	//   ....[125]....
        /*04bc*/ 	.word	0x000156f0


	//   ....[126]....
        /*04c0*/ 	.word	0x00015790


	//   ....[127]....
        /*04c4*/ 	.word	0x00015870


	//   ....[128]....
        /*04c8*/ 	.word	0x00015940


	//   ....[129]....
        /*04cc*/ 	.word	0x00015a30


	//   ....[130]....
        /*04d0*/ 	.word	0x00015b40


	//   ....[131]....
        /*04d4*/ 	.word	0x00015c50


	//   ....[132]....
        /*04d8*/ 	.word	0x00015d30


	//   ....[133]....
        /*04dc*/ 	.word	0x00015e40


	//   ....[134]....
        /*04e0*/ 	.word	0x00015f20


	//   ....[135]....
        /*04e4*/ 	.word	0x00015fb0


	//   ....[136]....
        /*04e8*/ 	.word	0x000160d0


	//----- nvinfo : EIATTR_REG_RECONFIG
	.align		4
.L_316:
        /*04ec*/ 	.byte	0x01, 0x54
	.zero		2


	//----- nvinfo : EIATTR_SYSCALL_OFFSETS
	.align		4
        /*04f0*/ 	.byte	0x04, 0x46
        /*04f2*/ 	.short	(.L_318 - .L_317)


	//   ....[0]....
.L_317:
        /*04f4*/ 	.word	0x00003e90


	//   ....[1]....
        /*04f8*/ 	.word	0x00010a40


	//   ....[2]....
        /*04fc*/ 	.word	0x00010b90


	//   ....[3]....
        /*0500*/ 	.word	0x00010c80


	//   ....[4]....
        /*0504*/ 	.word	0x000116d0


	//----- nvinfo : EIATTR_MBARRIER_INSTR_OFFSETS
	.align		4
.L_318:
        /*0508*/ 	.byte	0x04, 0x39
        /*050a*/ 	.short	(.L_320 - .L_319)


	//   ....[0]....
.L_319:
        /*050c*/ 	.word	0x00000180
        /*0510*/ 	.word	0x000000ff
        /*0514*/ 	.word	0x00028c00
        /*0518*/ 	.short	0x0100
        /*051a*/ 	.byte	0x08
	.zero		1


	//   ....[1]....
        /*051c*/ 	.word	0x00000190
        /*0520*/ 	.word	0x000000ff
        /*0524*/ 	.word	0x00028c20
        /*0528*/ 	.short	0x0100
        /*052a*/ 	.byte	0x08
	.zero		1


	//   ....[2]....
        /*052c*/ 	.word	0x00000240
        /*0530*/ 	.word	0x000000ff
        /*0534*/ 	.word	0x00028c30
        /*0538*/ 	.short	0x0100
        /*053a*/ 	.byte	0x06
	.zero		1


	//   ....[3]....
        /*053c*/ 	.word	0x00000250
        /*0540*/ 	.word	0x000000ff
        /*0544*/ 	.word	0x00028c40
        /*0548*/ 	.short	0x0100
        /*054a*/ 	.byte	0x06
	.zero		1


	//   ....[4]....
        /*054c*/ 	.word	0x00000260
        /*0550*/ 	.word	0x000000ff
        /*0554*/ 	.word	0x00028c38
        /*0558*/ 	.short	0x0100
        /*055a*/ 	.byte	0x06
	.zero		1


	//   ....[5]....
        /*055c*/ 	.word	0x00000270
        /*0560*/ 	.word	0x000000ff
        /*0564*/ 	.word	0x00028c48
        /*0568*/ 	.short	0x0100
        /*056a*/ 	.byte	0x06
	.zero		1


	//   ....[6]....
        /*056c*/ 	.word	0x000003a0
        /*0570*/ 	.word	0x000000ff
        /*0574*/ 	.word	0x00028c50
        /*0578*/ 	.short	0x0100
        /*057a*/ 	.byte	0x08
	.zero		1


	//   ....[7]....
        /*057c*/ 	.word	0x000003b0
        /*0580*/ 	.word	0x000000ff
        /*0584*/ 	.word	0x00028c60
        /*0588*/ 	.short	0x0100
        /*058a*/ 	.byte	0x08
	.zero		1


	//   ....[8]....
        /*058c*/ 	.word	0x000003c0
        /*0590*/ 	.word	0x000000ff
        /*0594*/ 	.word	0x00028c58
        /*0598*/ 	.short	0x0100
        /*059a*/ 	.byte	0x08
	.zero		1


	//   ....[9]....
        /*059c*/ 	.word	0x000003d0
        /*05a0*/ 	.word	0x000000ff
        /*05a4*/ 	.word	0x00028c68
        /*05a8*/ 	.short	0x0100
        /*05aa*/ 	.byte	0x08
	.zero		1


	//   ....[10]....
        /*05ac*/ 	.word	0x000004c0
        /*05b0*/ 	.word	0x000000ff
        /*05b4*/ 	.word	0x00028c70
        /*05b8*/ 	.short	0x0100
        /*05ba*/ 	.byte	0x06
	.zero		1


	//   ....[11]....
        /*05bc*/ 	.word	0x000004d0
        /*05c0*/ 	.word	0x000000ff
        /*05c4*/ 	.word	0x00028c80
        /*05c8*/ 	.short	0x0100
        /*05ca*/ 	.byte	0x06
	.zero		1


	//   ....[12]....
        /*05cc*/ 	.word	0x000004e0
        /*05d0*/ 	.word	0x000000ff
        /*05d4*/ 	.word	0x00028c78
        /*05d8*/ 	.short	0x0100
        /*05da*/ 	.byte	0x06
	.zero		1


	//   ....[13]....
        /*05dc*/ 	.word	0x000004f0
        /*05e0*/ 	.word	0x000000ff
        /*05e4*/ 	.word	0x00028c88
        /*05e8*/ 	.short	0x0100
        /*05ea*/ 	.byte	0x06
	.zero		1


	//   ....[14]....
        /*05ec*/ 	.word	0x00000620
        /*05f0*/ 	.word	0x000000ff
        /*05f4*/ 	.word	0x00028c90
        /*05f8*/ 	.short	0x0100
        /*05fa*/ 	.byte	0x08
	.zero		1


	//   ....[15]....
        /*05fc*/ 	.word	0x00000630
        /*0600*/ 	.word	0x000000ff
        /*0604*/ 	.word	0x00028ca0
        /*0608*/ 	.short	0x0100
        /*060a*/ 	.byte	0x08
	.zero		1


	//   ....[16]....
        /*060c*/ 	.word	0x00000640
        /*0610*/ 	.word	0x000000ff
        /*0614*/ 	.word	0x00028c98
        /*0618*/ 	.short	0x0100
        /*061a*/ 	.byte	0x08
	.zero		1


	//   ....[17]....
        /*061c*/ 	.word	0x00000650
        /*0620*/ 	.word	0x000000ff
        /*0624*/ 	.word	0x00028ca8
        /*0628*/ 	.short	0x0100
        /*062a*/ 	.byte	0x08
	.zero		1


	//   ....[18]....
        /*062c*/ 	.word	0x00000790
        /*0630*/ 	.word	0x000000ff
        /*0634*/ 	.word	0x00028cb0
        /*0638*/ 	.short	0x0100
        /*063a*/ 	.byte	0x08
	.zero		1


	//   ....[19]....
        /*063c*/ 	.word	0x000007a0
        /*0640*/ 	.word	0x000000ff
        /*0644*/ 	.word	0x00028cc0
        /*0648*/ 	.short	0x0100
        /*064a*/ 	.byte	0x08
	.zero		1


	//   ....[20]....
        /*064c*/ 	.word	0x000007b0
        /*0650*/ 	.word	0x000000ff
        /*0654*/ 	.word	0x00028cb8
        /*0658*/ 	.short	0x0100
        /*065a*/ 	.byte	0x08
	.zero		1


	//   ....[21]....
        /*065c*/ 	.word	0x000007c0
        /*0660*/ 	.word	0x000000ff
        /*0664*/ 	.word	0x00028cc8
        /*0668*/ 	.short	0x0100
        /*066a*/ 	.byte	0x08
	.zero		1


	//   ....[22]....
        /*066c*/ 	.word	0x00001c60
        /*0670*/ 	.word	0x000000ff
        /*0674*/ 	.word	0x00028c50
        /*0678*/ 	.short	0x010a
        /*067a*/ 	.byte	0x15
	.zero		1


	//   ....[23]....
        /*067c*/ 	.word	0x00001f20
        /*0680*/ 	.word	0x000000ff
        /*0684*/ 	.word	0x00000000
        /*0688*/ 	.short	0x0101
        /*068a*/ 	.byte	0x06
	.zero		1


	//   ....[24]....
        /*068c*/ 	.word	0x00002860
        /*0690*/ 	.word	0x000000ff
        /*0694*/ 	.word	0x00028c50
        /*0698*/ 	.short	0x010a
        /*069a*/ 	.byte	0x15
	.zero		1


	//   ....[25]....
        /*069c*/ 	.word	0x000028a0
        /*06a0*/ 	.word	0x000000ff
        /*06a4*/ 	.word	0x00028c50
        /*06a8*/ 	.short	0x010a
        /*06aa*/ 	.byte	0x15
	.zero		1


	//   ....[26]....
        /*06ac*/ 	.word	0x00002a80
        /*06b0*/ 	.word	0x000000ff
        /*06b4*/ 	.word	0x00000000
        /*06b8*/ 	.short	0x0101
        /*06ba*/ 	.byte	0x06
	.zero		1


	//   ....[27]....
        /*06bc*/ 	.word	0x00003f10
        /*06c0*/ 	.word	0x000000ff
        /*06c4*/ 	.word	0x00028c00
        /*06c8*/ 	.short	0x010a
        /*06ca*/ 	.byte	0x2a
	.zero		1


	//   ....[28]....
        /*06cc*/ 	.word	0x00003f90
        /*06d0*/ 	.word	0x00000009
        /*06d4*/ 	.word	0x00028c30
        /*06d8*/ 	.short	0x010a
        /*06da*/ 	.byte	0x3f
	.zero		1


	//   ....[29]....
        /*06dc*/ 	.word	0x00003fd0
        /*06e0*/ 	.word	0x00000009
        /*06e4*/ 	.word	0x00028c30
        /*06e8*/ 	.short	0x010a
        /*06ea*/ 	.byte	0x3f
	.zero		1


	//   ....[30]....
        /*06ec*/ 	.word	0x000043d0
        /*06f0*/ 	.word	0x000000ff
        /*06f4*/ 	.word	0x00000000
        /*06f8*/ 	.short	0x0101
        /*06fa*/ 	.byte	0x06
	.zero		1


	//   ....[31]....
        /*06fc*/ 	.word	0x00005a90
        /*0700*/ 	.word	0x00000009
        /*0704*/ 	.word	0x00028c50
        /*0708*/ 	.short	0x010a
        /*070a*/ 	.byte	0x3f
	.zero		1


	//   ....[32]....
        /*070c*/ 	.word	0x00005ad0
        /*0710*/ 	.word	0x00000009
        /*0714*/ 	.word	0x00028c50
        /*0718*/ 	.short	0x010a
        /*071a*/ 	.byte	0x3f
	.zero		1


	//   ....[33]....
        /*071c*/ 	.word	0x00005e00
        /*0720*/ 	.word	0x000000ff
        /*0724*/ 	.word	0x00000000
        /*0728*/ 	.short	0x0101
        /*072a*/ 	.byte	0x0e
	.zero		1


	//   ....[34]....
        /*072c*/ 	.word	0x00006100
        /*0730*/ 	.word	0x000000ff
        /*0734*/ 	.word	0x00028c30
        /*0738*/ 	.short	0x010a
        /*073a*/ 	.byte	0x15
	.zero		1


	//   ....[35]....
        /*073c*/ 	.word	0x00006140
        /*0740*/ 	.word	0x000000ff
        /*0744*/ 	.word	0x00028c30
        /*0748*/ 	.short	0x010a
        /*074a*/ 	.byte	0x15
	.zero		1


	//   ....[36]....
        /*074c*/ 	.word	0x00006400
        /*0750*/ 	.word	0x000000ff
        /*0754*/ 	.word	0x00000000
        /*0758*/ 	.short	0x0101
        /*075a*/ 	.byte	0x06
	.zero		1


	//   ....[37]....
        /*075c*/ 	.word	0x00008120
        /*0760*/ 	.word	0x000000ff
        /*0764*/ 	.word	0x00028c50
        /*0768*/ 	.short	0x010a
        /*076a*/ 	.byte	0x15
	.zero		1


	//   ....[38]....
        /*076c*/ 	.word	0x00008160
        /*0770*/ 	.word	0x000000ff
        /*0774*/ 	.word	0x00028c50
        /*0778*/ 	.short	0x010a
        /*077a*/ 	.byte	0x15
	.zero		1


	//   ....[39]....
        /*077c*/ 	.word	0x00008410
        /*0780*/ 	.word	0x000000ff
        /*0784*/ 	.word	0x00000000
        /*0788*/ 	.short	0x0101
        /*078a*/ 	.byte	0x15
	.zero		1


	//   ....[40]....
        /*078c*/ 	.word	0x00008780
        /*0790*/ 	.word	0x000000ff
        /*0794*/ 	.word	0x00028c30
        /*0798*/ 	.short	0x010a
        /*079a*/ 	.byte	0x15
	.zero		1


	//   ....[41]....
        /*079c*/ 	.word	0x000087c0
        /*07a0*/ 	.word	0x000000ff
        /*07a4*/ 	.word	0x00028c30
        /*07a8*/ 	.short	0x010a
        /*07aa*/ 	.byte	0x15
	.zero		1


	//   ....[42]....
        /*07ac*/ 	.word	0x000089c0
        /*07b0*/ 	.word	0x000000ff
        /*07b4*/ 	.word	0x00000000
        /*07b8*/ 	.short	0x0101
        /*07ba*/ 	.byte	0x06
	.zero		1


	//   ....[43]....
        /*07bc*/ 	.word	0x00009c70
        /*07c0*/ 	.word	0x000000ff
        /*07c4*/ 	.word	0x00028c50
        /*07c8*/ 	.short	0x010a
        /*07ca*/ 	.byte	0x15
	.zero		1


	//   ....[44]....
        /*07cc*/ 	.word	0x00009cb0
        /*07d0*/ 	.word	0x000000ff
        /*07d4*/ 	.word	0x00028c50
        /*07d8*/ 	.short	0x010a
        /*07da*/ 	.byte	0x15
	.zero		1


	//   ....[45]....
        /*07dc*/ 	.word	0x00009f40
        /*07e0*/ 	.word	0x000000ff
        /*07e4*/ 	.word	0x00000000
        /*07e8*/ 	.short	0x0101
        /*07ea*/ 	.byte	0x15
	.zero		1


	//   ....[46]....
        /*07ec*/ 	.word	0x0000a0a0
        /*07f0*/ 	.word	0x000000ff
        /*07f4*/ 	.word	0x00028c30
        /*07f8*/ 	.short	0x010a
        /*07fa*/ 	.byte	0x15
	.zero		1


	//   ....[47]....
        /*07fc*/ 	.word	0x0000a0e0
        /*0800*/ 	.word	0x000000ff
        /*0804*/ 	.word	0x00028c30
        /*0808*/ 	.short	0x010a
        /*080a*/ 	.byte	0x15
	.zero		1


	//   ....[48]....
        /*080c*/ 	.word	0x0000a380
        /*0810*/ 	.word	0x000000ff
        /*0814*/ 	.word	0x00000000
        /*0818*/ 	.short	0x0101
        /*081a*/ 	.byte	0x06
	.zero		1


	//   ....[49]....
        /*081c*/ 	.word	0x0000c0a0
        /*0820*/ 	.word	0x000000ff
        /*0824*/ 	.word	0x00028c50
        /*0828*/ 	.short	0x010a
        /*082a*/ 	.byte	0x15
	.zero		1


	//   ....[50]....
        /*082c*/ 	.word	0x0000c0e0
        /*0830*/ 	.word	0x000000ff
        /*0834*/ 	.word	0x00028c50
        /*0838*/ 	.short	0x010a
        /*083a*/ 	.byte	0x15
	.zero		1


	//   ....[51]....
        /*083c*/ 	.word	0x0000c390
        /*0840*/ 	.word	0x000000ff
        /*0844*/ 	.word	0x00000000
        /*0848*/ 	.short	0x0101
        /*084a*/ 	.byte	0x15
	.zero		1


	//   ....[52]....
        /*084c*/ 	.word	0x0000e870
        /*0850*/ 	.word	0x000000ff
        /*0854*/ 	.word	0x00000000
        /*0858*/ 	.short	0x0101
        /*085a*/ 	.byte	0x05
	.zero		1


	//   ....[53]....
        /*085c*/ 	.word	0x00011080
        /*0860*/ 	.word	0x00000019
        /*0864*/ 	.word	0x00028c40
        /*0868*/ 	.short	0x010a
        /*086a*/ 	.byte	0x3f
	.zero		1


	//   ....[54]....
        /*086c*/ 	.word	0x000114b0
        /*0870*/ 	.word	0x00000019
        /*0874*/ 	.word	0x00028c30
        /*0878*/ 	.short	0x0107
        /*087a*/ 	.byte	0x3f
	.zero		1


	//   ....[55]....
        /*087c*/ 	.word	0x00011580
        /*0880*/ 	.word	0x00000019
        /*0884*/ 	.word	0x00028c30
        /*0888*/ 	.short	0x0101
        /*088a*/ 	.byte	0x3f
	.zero		1


	//   ....[56]....
        /*088c*/ 	.word	0x00011c60
        /*0890*/ 	.word	0x00000011
        /*0894*/ 	.word	0x00028c00
        /*0898*/ 	.short	0x0107
        /*089a*/ 	.byte	0x3f
	.zero		1


	//   ....[57]....
        /*089c*/ 	.word	0x00011d50
        /*08a0*/ 	.word	0x00000011
        /*08a4*/ 	.word	0x00028c00
        /*08a8*/ 	.short	0x0101
        /*08aa*/ 	.byte	0x3f
	.zero		1


	//   ....[58]....
        /*08ac*/ 	.word	0x00011d70
        /*08b0*/ 	.word	0x00000011
        /*08b4*/ 	.word	0x00028c20
        /*08b8*/ 	.short	0x010a
        /*08ba*/ 	.byte	0x3f
	.zero		1


	//   ....[59]....
        /*08bc*/ 	.word	0x00011e00
        /*08c0*/ 	.word	0x00000019
        /*08c4*/ 	.word	0x00028c60
        /*08c8*/ 	.short	0x010a
        /*08ca*/ 	.byte	0x3f
	.zero		1


	//   ....[60]....
        /*08cc*/ 	.word	0x00012660
        /*08d0*/ 	.word	0x00000019
        /*08d4*/ 	.word	0x00028c50
        /*08d8*/ 	.short	0x0107
        /*08da*/ 	.byte	0x3f
	.zero		1


	//   ....[61]....
        /*08dc*/ 	.word	0x00012730
        /*08e0*/ 	.word	0x00000019
        /*08e4*/ 	.word	0x00028c50
        /*08e8*/ 	.short	0x0101
        /*08ea*/ 	.byte	0x3f
	.zero		1


	//   ....[62]....
        /*08ec*/ 	.word	0x00012a60
        /*08f0*/ 	.word	0x00000008
        /*08f4*/ 	.word	0x00028c40
        /*08f8*/ 	.short	0x010a
        /*08fa*/ 	.byte	0x3f
	.zero		1


	//   ....[63]....
        /*08fc*/ 	.word	0x00012d90
        /*0900*/ 	.word	0x00000008
        /*0904*/ 	.word	0x00028c30
        /*0908*/ 	.short	0x0107
        /*090a*/ 	.byte	0x3f
	.zero		1


	//   ....[64]....
        /*090c*/ 	.word	0x00012e50
        /*0910*/ 	.word	0x00000008
        /*0914*/ 	.word	0x00028c30
        /*0918*/ 	.short	0x0101
        /*091a*/ 	.byte	0x3f
	.zero		1


	//   ....[65]....
        /*091c*/ 	.word	0x00012e80
        /*0920*/ 	.word	0x00000008
        /*0924*/ 	.word	0x00028c60
        /*0928*/ 	.short	0x010a
        /*092a*/ 	.byte	0x3f
	.zero		1


	//   ....[66]....
        /*092c*/ 	.word	0x000134e0
        /*0930*/ 	.word	0x00000008
        /*0934*/ 	.word	0x00028c50
        /*0938*/ 	.short	0x0107
        /*093a*/ 	.byte	0x3f
	.zero		1


	//   ....[67]....
        /*093c*/ 	.word	0x000135a0
        /*0940*/ 	.word	0x00000008
        /*0944*/ 	.word	0x00028c50
        /*0948*/ 	.short	0x0101
        /*094a*/ 	.byte	0x3f
	.zero		1


	//   ....[68]....
        /*094c*/ 	.word	0x00013980
        /*0950*/ 	.word	0x00000007
        /*0954*/ 	.word	0x00028c20
        /*0958*/ 	.short	0x010a
        /*095a*/ 	.byte	0x3f
	.zero		1


	//   ....[69]....
        /*095c*/ 	.word	0x00013b00
        /*0960*/ 	.word	0x00000005
        /*0964*/ 	.word	0x00028c40
        /*0968*/ 	.short	0x010a
        /*096a*/ 	.byte	0x3f
	.zero		1


	//   ....[70]....
        /*096c*/ 	.word	0x00013ba0
        /*0970*/ 	.word	0x00000003
        /*0974*/ 	.word	0x00028c40
        /*0978*/ 	.short	0x010a
        /*097a*/ 	.byte	0x3f
	.zero		1


	//   ....[71]....
        /*097c*/ 	.word	0x00013be0
        /*0980*/ 	.word	0x00000005
        /*0984*/ 	.word	0x00028c60
        /*0988*/ 	.short	0x010a
        /*098a*/ 	.byte	0x3f
	.zero		1


	//   ....[72]....
        /*098c*/ 	.word	0x00013c20
        /*0990*/ 	.word	0x00000003
        /*0994*/ 	.word	0x00028c60
        /*0998*/ 	.short	0x010a
        /*099a*/ 	.byte	0x3f
	.zero		1


	//   ....[73]....
        /*099c*/ 	.word	0x00013c90
        /*09a0*/ 	.word	0x00000003
        /*09a4*/ 	.word	0x00028c50
        /*09a8*/ 	.short	0x010a
        /*09aa*/ 	.byte	0x3f
	.zero		1


	//   ....[74]....
        /*09ac*/ 	.word	0x00013cf0
        /*09b0*/ 	.word	0x00000003
        /*09b4*/ 	.word	0x00028c50
        /*09b8*/ 	.short	0x010a
        /*09ba*/ 	.byte	0x3f
	.zero		1


	//   ....[75]....
        /*09bc*/ 	.word	0x00013d50
        /*09c0*/ 	.word	0x00000003
        /*09c4*/ 	.word	0x00028c00
        /*09c8*/ 	.short	0x010a
        /*09ca*/ 	.byte	0x3f
	.zero		1


	//   ....[76]....
        /*09cc*/ 	.word	0x00013da0
        /*09d0*/ 	.word	0x00000009
        /*09d4*/ 	.word	0x00028c30
        /*09d8*/ 	.short	0x010a
        /*09da*/ 	.byte	0x3f
	.zero		1


	//   ....[77]....
        /*09dc*/ 	.word	0x00013df0
        /*09e0*/ 	.word	0x00000009
        /*09e4*/ 	.word	0x00028c50
        /*09e8*/ 	.short	0x010a
        /*09ea*/ 	.byte	0x3f
	.zero		1


	//   ....[78]....
        /*09ec*/ 	.word	0x00013e50
        /*09f0*/ 	.word	0x00000006
        /*09f4*/ 	.word	0x00028c30
        /*09f8*/ 	.short	0x010a
        /*09fa*/ 	.byte	0x3f
	.zero		1


	//   ....[79]....
        /*09fc*/ 	.word	0x00013eb0
        /*0a00*/ 	.word	0x0000000a
        /*0a04*/ 	.word	0x00028c50
        /*0a08*/ 	.short	0x010a
        /*0a0a*/ 	.byte	0x3f
	.zero		1


	//   ....[80]....
        /*0a0c*/ 	.word	0x00013f10
        /*0a10*/ 	.word	0x00000006
        /*0a14*/ 	.word	0x00028c30
        /*0a18*/ 	.short	0x010a
        /*0a1a*/ 	.byte	0x3f
	.zero		1


	//   ....[81]....
        /*0a1c*/ 	.word	0x00013f70
        /*0a20*/ 	.word	0x00000008
        /*0a24*/ 	.word	0x00028c50
        /*0a28*/ 	.short	0x010a
        /*0a2a*/ 	.byte	0x3f
	.zero		1


	//   ....[82]....
        /*0a2c*/ 	.word	0x00013fd0
        /*0a30*/ 	.word	0x00000005
        /*0a34*/ 	.word	0x00028c30
        /*0a38*/ 	.short	0x010a
        /*0a3a*/ 	.byte	0x3f
	.zero		1


	//   ....[83]....
        /*0a3c*/ 	.word	0x00014030
        /*0a40*/ 	.word	0x00000007
        /*0a44*/ 	.word	0x00028c50
        /*0a48*/ 	.short	0x010a
        /*0a4a*/ 	.byte	0x3f
	.zero		1


	//   ....[84]....
        /*0a4c*/ 	.word	0x00014130
        /*0a50*/ 	.word	0x00000019
        /*0a54*/ 	.word	0x00028c40
        /*0a58*/ 	.short	0x010a
        /*0a5a*/ 	.byte	0x3f
	.zero		1


	//   ....[85]....
        /*0a5c*/ 	.word	0x00014a80
        /*0a60*/ 	.word	0x00000011
        /*0a64*/ 	.word	0x00028c20
        /*0a68*/ 	.short	0x010a
        /*0a6a*/ 	.byte	0x3f
	.zero		1


	//   ....[86]....
        /*0a6c*/ 	.word	0x00014ad0
        /*0a70*/ 	.word	0x00000019
        /*0a74*/ 	.word	0x00028c60
        /*0a78*/ 	.short	0x010a
        /*0a7a*/ 	.byte	0x3f
	.zero		1


	//   ....[87]....
        /*0a7c*/ 	.word	0x00015340
        /*0a80*/ 	.word	0x00000008
        /*0a84*/ 	.word	0x00028c40
        /*0a88*/ 	.short	0x010a
        /*0a8a*/ 	.byte	0x3f
	.zero		1


	//   ....[88]....
        /*0a8c*/ 	.word	0x000157c0
        /*0a90*/ 	.word	0x00000008
        /*0a94*/ 	.word	0x00028c60
        /*0a98*/ 	.short	0x010a
        /*0a9a*/ 	.byte	0x3f
	.zero		1


	//   ....[89]....
        /*0a9c*/ 	.word	0x00015ff0
        /*0aa0*/ 	.word	0x00000007
        /*0aa4*/ 	.word	0x00028c20
        /*0aa8*/ 	.short	0x010a
        /*0aaa*/ 	.byte	0x3f
	.zero		1


	//   ....[90]....
        /*0aac*/ 	.word	0x00016190
        /*0ab0*/ 	.word	0x00000005
        /*0ab4*/ 	.word	0x00028c40
        /*0ab8*/ 	.short	0x010a
        /*0aba*/ 	.byte	0x3f
	.zero		1


	//   ....[91]....
        /*0abc*/ 	.word	0x000161e0
        /*0ac0*/ 	.word	0x00000003
        /*0ac4*/ 	.word	0x00028c40
        /*0ac8*/ 	.short	0x010a
        /*0aca*/ 	.byte	0x3f
	.zero		1


	//   ....[92]....
        /*0acc*/ 	.word	0x00016230
        /*0ad0*/ 	.word	0x00000005
        /*0ad4*/ 	.word	0x00028c60
        /*0ad8*/ 	.short	0x010a
        /*0ada*/ 	.byte	0x3f
	.zero		1


	//----- nvinfo : EIATTR_NUM_MBARRIERS
	.align		4
.L_320:
        /*0adc*/ 	.byte	0x03, 0x38
        /*0ade*/ 	.short	0x0016


	//----- nvinfo : EIATTR_EXIT_INSTR_OFFSETS
	.align		4
        /*0ae0*/ 	.byte	0x04, 0x1c
        /*0ae2*/ 	.short	(.L_322 - .L_321)


	//   ....[0]....
.L_321:
        /*0ae4*/ 	.word	0x00000930


	//   ....[1]....
        /*0ae8*/ 	.word	0x0000f970


	//   ....[2]....
        /*0aec*/ 	.word	0x00013c70


	//----- nvinfo : EIATTR_MAX_THREADS
	.align		4
.L_322:
        /*0af0*/ 	.byte	0x04, 0x05
        /*0af2*/ 	.short	(.L_324 - .L_323)
.L_323:
        /*0af4*/ 	.word	0x00000180
        /*0af8*/ 	.word	0x00000001
        /*0afc*/ 	.word	0x00000001


	//----- nvinfo : EIATTR_CRS_STACK_SIZE
	.align		4
.L_324:
        /*0b00*/ 	.byte	0x04, 0x1e
        /*0b02*/ 	.short	(.L_326 - .L_325)
.L_325:
        /*0b04*/ 	.word	0x00000000


	//----- nvinfo : EIATTR_CBANK_PARAM_SIZE
	.align		4
.L_326:
        /*0b08*/ 	.byte	0x03, 0x19
        /*0b0a*/ 	.short	0x0af0


	//----- nvinfo : EIATTR_PARAM_CBANK
	.align		4
        /*0b0c*/ 	.byte	0x04, 0x0a
        /*0b0e*/ 	.short	(.L_328 - .L_327)
	.align		4
.L_327:
        /*0b10*/ 	.word	index@(.nv.constant0._ZN7cutlass13device_kernelIN5flash11enable_sm90INS1_16FlashAttnFwdSm90INS1_25CollectiveMainloopFwdSm90ILi2EN4cute5tupleIJNS5_1CILi1EEES8_S8_EEENS6_IJNS7_ILi64EEESA_SA_EEELi512ENS_10bfloat16_tEfNS_4arch4Sm90ELb0ELb1ELb0ELb0ELb1ELb0ELb0ELb0ELb0ELb1ELb0ELb0EEENS1_21CollectiveEpilogueFwdINS6_IJSA_NS7_ILi512EEESA_EEES9_SC_SE_Li256ELb0ELb1ELb0ELb0EEENS1_30DynamicPersistentTileSchedulerILi256ELi128ELb0ELb1ELb1EEEEEEEEEvNT_6ParamsE)
        /*0b14*/ 	.short	0x0210
        /*0b16*/ 	.short	0x0af0


	//----- nvinfo : EIATTR_SW_WAR
	.align		4
.L_328:
        /*0b18*/ 	.byte	0x04, 0x36
        /*0b1a*/ 	.short	(.L_330 - .L_329)
.L_329:
        /*0b1c*/ 	.word	0x00000008
.L_330:


//--------------------- .nv.info._ZN7cutlass13device_kernelIN5flash11enable_sm90INS1_16FlashAttnFwdSm90INS1_25CollectiveMainloopFwdSm90ILi2EN4cute5tupleIJNS5_1CILi1EEES8_S8_EEENS6_IJNS7_ILi64EEESA_SA_EEELi512ENS_10bfloat16_tEfNS_4arch4Sm90ELb0ELb1ELb0ELb0ELb1ELb0ELb1ELb0ELb0ELb1ELb0ELb0EEENS1_21CollectiveEpilogueFwdINS6_IJSA_NS7_ILi512EEESA_EEES9_SC_SE_Li256ELb0ELb1ELb0ELb0EEENS1_30DynamicPersistentTileSchedulerILi256ELi128ELb0ELb1ELb1EEEEEEEEEvNT_6ParamsE --------------------------
	.section	.nv.info._ZN7cutlass13device_kernelIN5flash11enable_sm90INS1_16FlashAttnFwdSm90INS1_25CollectiveMainloopFwdSm90ILi2EN4cute5tupleIJNS5_1CILi1EEES8_S8_EEENS6_IJNS7_ILi64EEESA_SA_EEELi512ENS_10bfloat16_tEfNS_4arch4Sm90ELb0ELb1ELb0ELb0ELb1ELb0ELb1ELb0ELb0ELb1ELb0ELb0EEENS1_21CollectiveEpilogueFwdINS6_IJSA_NS7_ILi512EEESA_EEES9_SC_SE_Li256ELb0ELb1ELb0ELb0EEENS1_30DynamicPersistentTileSchedulerILi256ELi128ELb0ELb1ELb1EEEEEEEEEvNT_6ParamsE,"",@"SHT_CUDA_INFO"
	.sectionflags	@""
	.align	4


	//----- nvinfo : EIATTR_CUDA_API_VERSION
	.align		4
        /*0000*/ 	.byte	0x04, 0x37
        /*0002*/ 	.short	(.L_332 - .L_331)
.L_331:
        /*0004*/ 	.word	0x00000082


	//----- nvinfo : EIATTR_KPARAM_INFO
	.align		4
.L_332:
        /*0008*/ 	.byte	0x04, 0x17
        /*000a*/ 	.short	(.L_334 - .L_333)
.L_333:
        /*000c*/ 	.word	0x00000000
        /*0010*/ 	.short	0x0000
        /*0012*/ 	.short	0x0070
        /*0014*/ 	.byte	0x00, 0xf0, 0x01, 0x2e


	//----- nvinfo : EIATTR_SPARSE_MMA_MASK
	.align		4
.L_334:
        /*0018*/ 	.byte	0x03, 0x50
        /*001a*/ 	.short	0x0000


	//----- nvinfo : EIATTR_MAXREG_COUNT
	.align		4
        /*001c*/ 	.byte	0x03, 0x1b
        /*001e*/ 	.short	0x00a8


	//----- nvinfo : EIATTR_NUM_BARRIERS
	.align		4
        /*0020*/ 	.byte	0x02, 0x4c
        /*0022*/ 	.byte	0x10
	.zero		1


	//----- nvinfo : EIATTR_EXTERNS
	.align		4
        /*0024*/ 	.byte	0x04, 0x0f
        /*0026*/ 	.short	(.L_336 - .L_335)


	//   ....[0]....
	.align		4
.L_335:
        /*0028*/ 	.word	index@(__assertfail)


	//----- nvinfo : EIATTR_ANNOTATIONS
	.align		4
.L_336:
        /*002c*/ 	.byte	0x04, 0x55
        /*002e*/ 	.short	(.L_338 - .L_337)


	//   ....[0]....
.L_337:
        /* <DEDUP_REMOVED lines=10> */


	//----- nvinfo : EIATTR_MERCURY_ISA_VERSION
	.align		4
.L_338:
        /*00c0*/ 	.byte	0x03, 0x5f
        /*00c2*/ 	.short	0x0101


	//----- nvinfo : EIATTR_INT_WARP_WIDE_INSTR_OFFSETS
	.align		4
        /*00c4*/ 	.byte	0x04, 0x31
        /*00c6*/ 	.short	(.L_340 - .L_339)


	//   ....[0]....
.L_339:
        /*00c8*/ 	.word	0x000000d0


	//   ....[1]....
        /*00cc*/ 	.word	0x000000e0


	//   ....[2]....
        /*00d0*/ 	.word	0x000000f0


	//   ....[3]....
        /*00d4*/ 	.word	0x00000190


	//   ....[4]....
        /*00d8*/ 	.word	0x00014a30


	//   ....[5]....
        /*00dc*/ 	.word	0x00014ac0


	//   ....[6]....
        /*00e0*/ 	.word	0x00018550


	//   ....[7]....
        /*00e4*/ 	.word	0x000185e0


	//----- nvinfo : EIATTR_COOP_GROUP_MASK_REGIDS
	.align		4
.L_340:
        /*00e8*/ 	.byte	0x04, 0x29
        /*00ea*/ 	.short	(.L_342 - .L_341)


	//   ....[0]....
.L_341:
        /*00ec*/ 	.word	0xffffffff


	//   ....[1]....
        /*00f0*/ 	.word	0xffffffff


	//   ....[2]....
        /*00f4*/ 	.word	0xffffffff


	//   ....[3]....
        /*00f8*/ 	.word	0xffffffff


	//   ....[4]....
        /*00fc*/ 	.word	0xffffffff


	//   ....[5]....
        /*0100*/ 	.word	0xffffffff


	//   ....[6]....
        /*0104*/ 	.word	0xffffffff


	//   ....[7]....
        /*0108*/ 	.word	0xffffffff


	//   ....[8]....
        /*010c*/ 	.word	0xffffffff


	//   ....[9]....
        /*0110*/ 	.word	0xffffffff


	//   ....[10]....
        /*0114*/ 	.word	0xffffffff


	//   ....[11]....
        /*0118*/ 	.word	0xffffffff


	//   ....[12]....
        /*011c*/ 	.word	0xffffffff


	//   ....[13]....
        /*0120*/ 	.word	0xffffffff


	//   ....[14]....
        /*0124*/ 	.word	0xffffffff


	//   ....[15]....
        /*0128*/ 	.word	0xffffffff


	//   ....[16]....
        /*012c*/ 	.word	0xffffffff


	//   ....[17]....
        /*0130*/ 	.word	0xffffffff


	//   ....[18]....
        /*0134*/ 	.word	0xffffffff


	//   ....[19]....
        /*0138*/ 	.word	0xffffffff


	//   ....[20]....
        /*013c*/ 	.word	0xffffffff


	//   ....[21]....
        /*0140*/ 	.word	0xffffffff


	//   ....[22]....
        /*0144*/ 	.word	0xffffffff


	//   ....[23]....
        /*0148*/ 	.word	0xffffffff


	//   ....[24]....
        /*014c*/ 	.word	0xffffffff


	//   ....[25]....
        /*0150*/ 	.word	0xffffffff


	//   ....[26]....
        /*0154*/ 	.word	0xffffffff


	//   ....[27]....
        /*0158*/ 	.word	0xffffffff


	//   ....[28]....
        /*015c*/ 	.word	0xffffffff


	//   ....[29]....
        /*0160*/ 	.word	0xffffffff


	//   ....[30]....
        /*0164*/ 	.word	0xffffffff


	//   ....[31]....
        /*0168*/ 	.word	0xffffffff


	//   ....[32]....
        /*016c*/ 	.word	0xffffffff


	//   ....[33]....
        /*0170*/ 	.word	0xffffffff


	//   ....[34]....
        /*0174*/ 	.word	0xffffffff


	//   ....[35]....
        /*0178*/ 	.word	0xffffffff


	//   ....[36]....
        /*017c*/ 	.word	0xffffffff


	//   ....[37]....
        /*0180*/ 	.word	0xffffffff


	//   ....[38]....
        /*0184*/ 	.word	0xffffffff


	//   ....[39]....
        /*0188*/ 	.word	0xffffffff


	//   ....[40]....
        /*018c*/ 	.word	0xffffffff


	//   ....[41]....
        /*0190*/ 	.word	0xffffffff


	//   ....[42]....
        /*0194*/ 	.word	0xffffffff


	//   ....[43]....
        /*0198*/ 	.word	0xffffffff


	//   ....[44]....
        /*019c*/ 	.word	0xffffffff


	//   ....[45]....
        /*01a0*/ 	.word	0xffffffff


	//   ....[46]....
        /*01a4*/ 	.word	0xffffffff


	//   ....[47]....
        /*01a8*/ 	.word	0xffffffff


	//   ....[48]....
        /*01ac*/ 	.word	0xffffffff


	//   ....[49]....
        /*01b0*/ 	.word	0xffffffff


	//   ....[50]....
        /*01b4*/ 	.word	0xffffffff


	//   ....[51]....
        /*01b8*/ 	.word	0xffffffff


	//   ....[52]....
        /*01bc*/ 	.word	0xffffffff


	//   ....[53]....
        /*01c0*/ 	.word	0xffffffff


	//   ....[54]....
        /*01c4*/ 	.word	0xffffffff


	//   ....[55]....
        /*01c8*/ 	.word	0xffffffff


	//   ....[56]....
        /*01cc*/ 	.word	0xffffffff


	//   ....[57]....
        /*01d0*/ 	.word	0xffffffff


	//   ....[58]....
        /*01d4*/ 	.word	0xffffffff


	//   ....[59]....
        /*01d8*/ 	.word	0xffffffff


	//   ....[60]....
        /*01dc*/ 	.word	0xffffffff


	//   ....[61]....
        /*01e0*/ 	.word	0xffffffff


	//   ....[62]....
        /*01e4*/ 	.word	0xffffffff


	//   ....[63]....
        /*01e8*/ 	.word	0xffffffff


	//   ....[64]....
        /*01ec*/ 	.word	0xffffffff


	//   ....[65]....
        /*01f0*/ 	.word	0xffffffff


	//   ....[66]....
        /*01f4*/ 	.word	0xffffffff


	//   ....[67]....
        /*01f8*/ 	.word	0xffffffff


	//   ....[68]....
        /*01fc*/ 	.word	0xffffffff


	//   ....[69]....
        /*0200*/ 	.word	0xffffffff


	//   ....[70]....
        /*0204*/ 	.word	0xffffffff


	//   ....[71]....
        /*0208*/ 	.word	0xffffffff


	//   ....[72]....
        /*020c*/ 	.word	0xffffffff


	//   ....[73]....
        /*0210*/ 	.word	0xffffffff


	//   ....[74]....
        /*0214*/ 	.word	0xffffffff


	//   ....[75]....
        /*0218*/ 	.word	0xffffffff


	//   ....[76]....
        /*021c*/ 	.word	0xffffffff


	//   ....[77]....
        /*0220*/ 	.word	0xffffffff


	//   ....[78]....
        /*0224*/ 	.word	0xffffffff


	//   ....[79]....
        /*0228*/ 	.word	0xffffffff


	//   ....[80]....
        /*022c*/ 	.word	0xffffffff


	//   ....[81]....
        /*0230*/ 	.word	0xffffffff


	//   ....[82]....
        /*0234*/ 	.word	0xffffffff


	//   ....[83]....
        /*0238*/ 	.word	0xffffffff


	//   ....[84]....
        /*023c*/ 	.word	0xffffffff


	//   ....[85]....
        /*0240*/ 	.word	0xffffffff


	//   ....[86]....
        /*0244*/ 	.word	0xffffffff


	//   ....[87]....
        /*0248*/ 	.word	0xffffffff


	//   ....[88]....
        /*024c*/ 	.word	0xffffffff


	//   ....[89]....
        /*0250*/ 	.word	0xffffffff


	//   ....[90]....
        /*0254*/ 	.word	0xffffffff


	//   ....[91]....
        /*0258*/ 	.word	0xffffffff


	//   ....[92]....
        /*025c*/ 	.word	0xffffffff


	//   ....[93]....
        /*0260*/ 	.word	0xffffffff


	//   ....[94]....
        /*0264*/ 	.word	0xffffffff


	//   ....[95]....
        /*0268*/ 	.word	0xffffffff


	//   ....[96]....
        /*026c*/ 	.word	0xffffffff


	//   ....[97]....
        /*0270*/ 	.word	0xffffffff


	//   ....[98]....
        /*0274*/ 	.word	0xffffffff


	//   ....[99]....
        /*0278*/ 	.word	0xffffffff


	//   ....[100]....
        /*027c*/ 	.word	0xffffffff


	//   ....[101]....
        /*0280*/ 	.word	0xffffffff


	//   ....[102]....
        /*0284*/ 	.word	0xffffffff


	//   ....[103]....
        /*0288*/ 	.word	0xffffffff


	//   ....[104]....
        /*028c*/ 	.word	0xffffffff


	//   ....[105]....
        /*0290*/ 	.word	0xffffffff


	//   ....[106]....
        /*0294*/ 	.word	0x0500000f


	//   ....[107]....
        /*0298*/ 	.word	0x0500000f


	//   ....[108]....
        /*029c*/ 	.word	0x0500000f


	//   ....[109]....
        /*02a0*/ 	.word	0x0500000f


	//   ....[110]....
        /*02a4*/ 	.word	0x0500000f


	//   ....[111]....
        /*02a8*/ 	.word	0x0500000f


	//   ....[112]....
        /*02ac*/ 	.word	0x0500000f


	//   ....[113]....
        /*02b0*/ 	.word	0x0500000f


	//   ....[114]....
        /*02b4*/ 	.word	0x0500000f


	//   ....[115]....
        /*02b8*/ 	.word	0x0500000f


	//   ....[116]....
        /*02bc*/ 	.word	0x0500000f


	//   ....[117]....
        /*02c0*/ 	.word	0x0500000f


	//   ....[118]....
        /*02c4*/ 	.word	0x0500000f


	//   ....[119]....
        /*02c8*/ 	.word	0x0500000f


	//   ....[120]....
        /*02cc*/ 	.word	0x0500000f


	//   ....[121]....
        /*02d0*/ 	.word	0x0500000f


	//   ....[122]....
        /*02d4*/ 	.word	0x0500000f


	//   ....[123]....
        /*02d8*/ 	.word	0x0500000f


	//   ....[124]....
        /*02dc*/ 	.word	0x0500000f


	//   ....[125]....
        /*02e0*/ 	.word	0x0500000f


	//   ....[126]....
        /*02e4*/ 	.word	0x0500000f


	//   ....[127]....
        /*02e8*/ 	.word	0x0500000f


	//   ....[128]....
        /*02ec*/ 	.word	0x0500000f


	//   ....[129]....
        /*02f0*/ 	.word	0x0500000f


	//   ....[130]....
        /*02f4*/ 	.word	0x0500000f


	//   ....[131]....
        /*02f8*/ 	.word	0x0500000f


	//   ....[132]....
        /*02fc*/ 	.word	0x0500000f


	//   ....[133]....
        /*0300*/ 	.word	0x0500000f


	//   ....[134]....
        /*0304*/ 	.word	0x0500000f


	//   ....[135]....
        /*0308*/ 	.word	0x0500000f


	//   ....[136]....
        /*030c*/ 	.word	0x0500000f


	//   ....[137]....
        /*0310*/ 	.word	0x0500000f


	//   ....[138]....
        /*0314*/ 	.word	0x0500000f


	//   ....[139]....
        /*0318*/ 	.word	0x0500000f


	//   ....[140]....
        /*031c*/ 	.word	0x0500000f


	//   ....[141]....
        /*0320*/ 	.word	0x0500000f


	//   ....[142]....
        /*0324*/ 	.word	0x0500000f


	//   ....[143]....
        /*0328*/ 	.word	0x0500000f


	//   ....[144]....
        /*032c*/ 	.word	0x0500000f


	//   ....[145]....
        /*0330*/ 	.word	0x0500000f


	//   ....[146]....
        /*0334*/ 	.word	0x0500000f


	//   ....[147]....
        /*0338*/ 	.word	0x0500000f


	//   ....[148]....
        /*033c*/ 	.word	0x0500000f


	//   ....[149]....
        /*0340*/ 	.word	0x0500000f


	//   ....[150]....
        /*0344*/ 	.word	0x0500000f


	//   ....[151]....
        /*0348*/ 	.word	0x0500000f


	//   ....[152]....
        /*034c*/ 	.word	0x0500000f


	//   ....[153]....
        /*0350*/ 	.word	0x0500000f


	//   ....[154]....
        /*0354*/ 	.word	0x0500000f


	//   ....[155]....
        /*0358*/ 	.word	0x0500000f


	//   ....[156]....
        /*035c*/ 	.word	0x0500000f


	//----- nvinfo : EIATTR_COOP_GROUP_INSTR_OFFSETS
	.align		4
.L_342:
        /*0360*/ 	.byte	0x04, 0x28
        /*0362*/ 	.short	(.L_344 - .L_343)


	//   ....[0]....
.L_343:
        /*0364*/ 	.word	0x00000080


	//   ....[1]....
        /*0368*/ 	.word	0x00000090


	//   ....[2]....
        /*036c*/ 	.word	0x000002c0


	//   ....[3]....
        /*0370*/ 	.word	0x00000420


	//   ....[4]....
        /*0374*/ 	.word	0x00000540


	//   ....[5]....
        /*0378*/ 	.word	0x000006a0


	//   ....[6]....
        /*037c*/ 	.word	0x00001b50


	//   ....[7]....
        /*0380*/ 	.word	0x00003b50


	//   ....[8]....
        /*0384*/ 	.word	0x000042b0


	//   ....[9]....
        /*0388*/ 	.word	0x000053b0


	//   ....[10]....
        /*038c*/ 	.word	0x00005610


	//   ....[11]....
        /*0390*/ 	.word	0x00005f10


	//   ....[12]....
        /*0394*/ 	.word	0x00006020


	//   ....[13]....
        /*0398*/ 	.word	0x00006420


	//   ....[14]....
        /*039c*/ 	.word	0x000064e0


	//   ....[15]....
        /*03a0*/ 	.word	0x00006c10


	//   ....[16]....
        /*03a4*/ 	.word	0x00007270


	//   ....[17]....
        /*03a8*/ 	.word	0x00008340


	//   ....[18]....
        /*03ac*/ 	.word	0x00008560


	//   ....[19]....
        /*03b0*/ 	.word	0x00008c70


	//   ....[20]....
        /*03b4*/ 	.word	0x00008d70


	//   ....[21]....
        /*03b8*/ 	.word	0x00009140


	//   ....[22]....
        /*03bc*/ 	.word	0x000091f0


	//   ....[23]....
        /*03c0*/ 	.word	0x0000a250


	//   ....[24]....
        /*03c4*/ 	.word	0x0000a950


	//   ....[25]....
        /*03c8*/ 	.word	0x0000bac0


	//   ....[26]....
        /*03cc*/ 	.word	0x0000baf0


	//   ....[27]....
        /*03d0*/ 	.word	0x0000bdb0


	//   ....[28]....
        /*03d4*/ 	.word	0x0000bf80


	//   ....[29]....
        /*03d8*/ 	.word	0x0000ce10


	//   ....[30]....
        /*03dc*/ 	.word	0x0000d290


	//   ....[31]....
        /*03e0*/ 	.word	0x0000e360


	//   ....[32]....
        /*03e4*/ 	.word	0x0000e580


	//   ....[33]....
        /*03e8*/ 	.word	0x0000ec80


	//   ....[34]....
        /*03ec*/ 	.word	0x0000ed80


	//   ....[35]....
        /*03f0*/ 	.word	0x0000f160


	//   ....[36]....
        /*03f4*/ 	.word	0x0000f210


	//   ....[37]....
        /*03f8*/ 	.word	0x00010240


	//   ....[38]....
        /*03fc*/ 	.word	0x00010310


	//   ....[39]....
        /*0400*/ 	.word	0x00010340


	//   ....[40]....
        /*0404*/ 	.word	0x000103b0


	//   ....[41]....
        /*0408*/ 	.word	0x000103c0


	//   ....[42]....
        /*040c*/ 	.word	0x00011530


	//   ....[43]....
        /*0410*/ 	.word	0x00012110


	//   ....[44]....
        /*0414*/ 	.word	0x00012150


	//   ....[45]....
        /*0418*/ 	.word	0x00012180


	//   ....[46]....
        /*041c*/ 	.word	0x000121a0


	//   ....[47]....
        /*0420*/ 	.word	0x000127b0


	//   ....[48]....
        /*0424*/ 	.word	0x000127d0


	//   ....[49]....
        /*0428*/ 	.word	0x00012a50


	//   ....[50]....
        /*042c*/ 	.word	0x00012a70


	//   ....[51]....
        /*0430*/ 	.word	0x000133e0


	//   ....[52]....
        /*0434*/ 	.word	0x00013410


	//   ....[53]....
        /*0438*/ 	.word	0x00013650


	//   ....[54]....
        /*043c*/ 	.word	0x00013670


	//   ....[55]....
        /*0440*/ 	.word	0x00013950


	//   ....[56]....
        /*0444*/ 	.word	0x000154f0


	//   ....[57]....
        /*0448*/ 	.word	0x00015510


	//   ....[58]....
        /*044c*/ 	.word	0x00015530


	//   ....[59]....
        /*0450*/ 	.word	0x000155a0


	//   ....[60]....
        /*0454*/ 	.word	0x000155d0


	//   ....[61]....
        /*0458*/ 	.word	0x00015640


	//   ....[62]....
        /*045c*/ 	.word	0x00015670


	//   ....[63]....
        /*0460*/ 	.word	0x00015680


	//   ....[64]....
        /*0464*/ 	.word	0x00015d70


	//   ....[65]....
        /*0468*/ 	.word	0x00015da0


	//   ....[66]....
        /*046c*/ 	.word	0x00015dd0


	//   ....[67]....
        /*0470*/ 	.word	0x00015e80


	//   ....[68]....
        /*0474*/ 	.word	0x00015ea0


	//   ....[69]....
        /*0478*/ 	.word	0x00015f30


	//   ....[70]....
        /*047c*/ 	.word	0x00015f50


	//   ....[71]....
        /*0480*/ 	.word	0x00015f60


	//   ....[72]....
        /*0484*/ 	.word	0x000165a0


	//   ....[73]....
        /*0488*/ 	.word	0x000165d0


	//   ....[74]....
        /*048c*/ 	.word	0x000165e0


	//   ....[75]....
        /*0490*/ 	.word	0x00016680


	//   ....[76]....
        /*0494*/ 	.word	0x00016790


	//   ....[77]....
        /*0498*/ 	.word	0x000167a0


	//   ....[78]....
        /*049c*/ 	.word	0x000167b0


	//   ....[79]....
        /*04a0*/ 	.word	0x000168c0


	//   ....[80]....
        /*04a4*/ 	.word	0x00016e70


	//   ....[81]....
        /*04a8*/ 	.word	0x00016ea0


	//   ....[82]....
        /*04ac*/ 	.word	0x00016ed0


	//   ....[83]....
        /*04b0*/ 	.word	0x00016f30


	//   ....[84]....
        /*04b4*/ 	.word	0x00017080


	//   ....[85]....
        /*04b8*/ 	.word	0x000170a0


	//   ....[86]....
        /*04bc*/ 	.word	0x000170b0


	//   ....[87]....
        /*04c0*/ 	.word	0x00017200


	//   ....[88]....
        /*04c4*/ 	.word	0x00017a90


	//   ....[89]....
        /*04c8*/ 	.word	0x00017ab0


	//   ....[90]....
        /*04cc*/ 	.word	0x00017b00


	//   ....[91]....
        /*04d0*/ 	.word	0x00017b10


	//   ....[92]....
        /*04d4*/ 	.word	0x00017b50


	//   ....[93]....
        /*04d8*/ 	.word	0x00017b60


	//   ....[94]....
        /*04dc*/ 	.word	0x00017b70


	//   ....[95]....
        /*04e0*/ 	.word	0x00017bb0


	//   ....[96]....
        /*04e4*/ 	.word	0x00017ed0


	//   ....[97]....
        /*04e8*/ 	.word	0x00017f10


	//   ....[98]....
        /*04ec*/ 	.word	0x00017f30


	//   ....[99]....
        /*04f0*/ 	.word	0x00017fa0


	//   ....[100]....
        /*04f4*/ 	.word	0x00017fc0


	//   ....[101]....
        /*04f8*/ 	.word	0x00017fe0


	//   ....[102]....
        /*04fc*/ 	.word	0x00018070


	//   ....[103]....
        /*0500*/ 	.word	0x00018110


	//   ....[104]....
        /*0504*/ 	.word	0x00018700


	//   ....[105]....
        /*0508*/ 	.word	0x000188e0


	//   ....[106]....
        /*050c*/ 	.word	0x00018f70


	//   ....[107]....
        /*0510*/ 	.word	0x00019050


	//   ....[108]....
        /*0514*/ 	.word	0x000190f0


	//   ....[109]....
        /*0518*/ 	.word	0x00019150


	//   ....[110]....
        /*051c*/ 	.word	0x00019230


	//   ....[111]....
        /*0520*/ 	.word	0x000192a0


	//   ....[112]....
        /*0524*/ 	.word	0x00019380


	//   ....[113]....
        /*0528*/ 	.word	0x000193f0


	//   ....[114]....
        /*052c*/ 	.word	0x000194c0


	//   ....[115]....
        /*0530*/ 	.word	0x00019560


	//   ....[116]....
        /*0534*/ 	.word	0x000195f0


	//   ....[117]....
        /*0538*/ 	.word	0x00019650


	//   ....[118]....
        /*053c*/ 	.word	0x00019750


	//   ....[119]....
        /*0540*/ 	.word	0x000197d0


	//   ....[120]....
        /*0544*/ 	.word	0x000198c0


	//   ....[121]....
        /*0548*/ 	.word	0x00019930


	//   ....[122]....
        /*054c*/ 	.word	0x00019a10


	//   ....[123]....
        /*0550*/ 	.word	0x00019aa0


	//   ....[124]....
        /*0554*/ 	.word	0x00019b40


	//   ....[125]....
        /*0558*/ 	.word	0x00019c60


	//   ....[126]....
        /*055c*/ 	.word	0x00019d50


	//   ....[127]....
        /*0560*/ 	.word	0x00019f00


	//   ....[128]....
        /*0564*/ 	.word	0x00019f50


	//   ....[129]....
        /*0568*/ 	.word	0x0001a060


	//   ....[130]....
        /*056c*/ 	.word	0x0001a140


	//   ....[131]....
        /*0570*/ 	.word	0x0001a2b0


	//   ....[132]....
        /*0574*/ 	.word	0x0001a3b0


	//   ....[133]....
        /*0578*/ 	.word	0x0001a5d0


	//   ....[134]....
        /*057c*/ 	.word	0x0001a620


	//   ....[135]....
        /*0580*/ 	.word	0x0001a7e0


	//   ....[136]....
        /*0584*/ 	.word	0x0001a830


	//   ....[137]....
        /*0588*/ 	.word	0x0001a9f0


	//   ....[138]....
        /*058c*/ 	.word	0x0001aa40


	//   ....[139]....
        /*0590*/ 	.word	0x0001ab20


	//   ....[140]....
        /*0594*/ 	.word	0x0001abc0


	//   ....[141]....
        /*0598*/ 	.word	0x0001ac20


	//   ....[142]....
        /*059c*/ 	.word	0x0001acd0


	//   ....[143]....
        /*05a0*/ 	.word	0x0001ad30


	//   ....[144]....
        /*05a4*/ 	.word	0x0001ade0


	//   ....[145]....
        /*05a8*/ 	.word	0x0001ae40


	//   ....[146]....
        /*05ac*/ 	.word	0x0001aef0


	//   ....[147]....
        /*05b0*/ 	.word	0x0001afe0


	//   ....[148]....
        /*05b4*/ 	.word	0x0001b0c0


	//   ....[149]....
        /*05b8*/ 	.word	0x0001b1a0


	//   ....[150]....
        /*05bc*/ 	.word	0x0001b2b0


	//   ....[151]....
        /*05c0*/ 	.word	0x0001b3d0


	//   ....[152]....
        /*05c4*/ 	.word	0x0001b4b0


	//   ....[153]....
        /*05c8*/ 	.word	0x0001b5c0


	//   ....[154]....
        /*05cc*/ 	.word	0x0001b6a0


	//   ....[155]....
        /*05d0*/ 	.word	0x0001b730


	//   ....[156]....
        /*05d4*/ 	.word	0x0001b850


	//----- nvinfo : EIATTR_REG_RECONFIG
	.align		4
.L_344:
        /*05d8*/ 	.byte	0x01, 0x54
	.zero		2


	//----- nvinfo : EIATTR_SYSCALL_OFFSETS
	.align		4
        /*05dc*/ 	.byte	0x04, 0x46
        /*05de*/ 	.short	(.L_346 - .L_345)


	//   ....[0]....
.L_345:
        /*05e0*/ 	.word	0x00003d20


	//   ....[1]....
        /*05e4*/ 	.word	0x00014c20


	//   ....[2]....
        /*05e8*/ 	.word	0x00014d70


	//   ....[3]....
        /*05ec*/ 	.word	0x00014e60


	//   ....[4]....
        /*05f0*/ 	.word	0x000159a0


	//   ....[5]....
        /*05f4*/ 	.word	0x00016240


	//----- nvinfo : EIATTR_MBARRIER_INSTR_OFFSETS
	.align		4
.L_346:
        /*05f8*/ 	.byte	0x04, 0x39
        /*05fa*/ 	.short	(.L_348 - .L_347)


	//   ....[0]....
.L_347:
        /*05fc*/ 	.word	0x000001a0
        /*0600*/ 	.word	0x000000ff
        /*0604*/ 	.word	0x00038800
        /*0608*/ 	.short	0x0100
        /*060a*/ 	.byte	0x08
	.zero		1


	//   ....[1]....
        /*060c*/ 	.word	0x000001b0
        /*0610*/ 	.word	0x000000ff
        /*0614*/ 	.word	0x00038810
        /*0618*/ 	.short	0x0100
        /*061a*/ 	.byte	0x08
	.zero		1


	//   ....[2]....
        /*061c*/ 	.word	0x000001c0
        /*0620*/ 	.word	0x000000ff
        /*0624*/ 	.word	0x00038820
        /*0628*/ 	.short	0x0100
        /*062a*/ 	.byte	0x08
	.zero		1


	//   ....[3]....
        /*062c*/ 	.word	0x00000270
        /*0630*/ 	.word	0x000000ff
        /*0634*/ 	.word	0x00038830
        /*0638*/ 	.short	0x0100
        /*063a*/ 	.byte	0x06
	.zero		1


	//   ....[4]....
        /*063c*/ 	.word	0x00000280
        /*0640*/ 	.word	0x000000ff
        /*0644*/ 	.word	0x00038840
        /*0648*/ 	.short	0x0100
        /*064a*/ 	.byte	0x06
	.zero		1


	//   ....[5]....
        /*064c*/ 	.word	0x00000290
        /*0650*/ 	.word	0x000000ff
        /*0654*/ 	.word	0x00038838
        /*0658*/ 	.short	0x0100
        /*065a*/ 	.byte	0x06
	.zero		1


	//   ....[6]....
        /*065c*/ 	.word	0x000002a0
        /*0660*/ 	.word	0x000000ff
        /*0664*/ 	.word	0x00038848
        /*0668*/ 	.short	0x0100
        /*066a*/ 	.byte	0x06
	.zero		1


	//   ....[7]....
        /*066c*/ 	.word	0x000003d0
        /*0670*/ 	.word	0x000000ff
        /*0674*/ 	.word	0x00038850
        /*0678*/ 	.short	0x0100
        /*067a*/ 	.byte	0x08
	.zero		1


	//   ....[8]....
        /*067c*/ 	.word	0x000003e0
        /*0680*/ 	.word	0x000000ff
        /*0684*/ 	.word	0x00038860
        /*0688*/ 	.short	0x0100
        /*068a*/ 	.byte	0x08
	.zero		1


	//   ....[9]....
        /*068c*/ 	.word	0x000003f0
        /*0690*/ 	.word	0x000000ff
        /*0694*/ 	.word	0x00038858
        /*0698*/ 	.short	0x0100
        /*069a*/ 	.byte	0x08
	.zero		1


	//   ....[10]....
        /*069c*/ 	.word	0x00000400
        /*06a0*/ 	.word	0x000000ff
        /*06a4*/ 	.word	0x00038868
        /*06a8*/ 	.short	0x0100
        /*06aa*/ 	.byte	0x08
	.zero		1


	//   ....[11]....
        /*06ac*/ 	.word	0x000004f0
        /*06b0*/ 	.word	0x000000ff
        /*06b4*/ 	.word	0x00038870
        /*06b8*/ 	.short	0x0100
        /*06ba*/ 	.byte	0x06
	.zero		1


	//   ....[12]....
        /*06bc*/ 	.word	0x00000500
        /*06c0*/ 	.word	0x000000ff
        /*06c4*/ 	.word	0x00038880
        /*06c8*/ 	.short	0x0100
        /*06ca*/ 	.byte	0x06
	.zero		1


	//   ....[13]....
        /*06cc*/ 	.word	0x00000510
        /*06d0*/ 	.word	0x000000ff
        /*06d4*/ 	.word	0x00038878
        /*06d8*/ 	.short	0x0100
        /*06da*/ 	.byte	0x06
	.zero		1


	//   ....[14]....
        /*06dc*/ 	.word	0x00000520
        /*06e0*/ 	.word	0x000000ff
        /*06e4*/ 	.word	0x00038888
        /*06e8*/ 	.short	0x0100
        /*06ea*/ 	.byte	0x06
	.zero		1


	//   ....[15]....
        /*06ec*/ 	.word	0x00000650
        /*06f0*/ 	.word	0x000000ff
        /*06f4*/ 	.word	0x00038890
        /*06f8*/ 	.short	0x0100
        /*06fa*/ 	.byte	0x08
	.zero		1


	//   ....[16]....
        /*06fc*/ 	.word	0x00000660
        /*0700*/ 	.word	0x000000ff
        /*0704*/ 	.word	0x000388a0
        /*0708*/ 	.short	0x0100
        /*070a*/ 	.byte	0x08
	.zero		1


	//   ....[17]....
        /*070c*/ 	.word	0x00000670
        /*0710*/ 	.word	0x000000ff
        /*0714*/ 	.word	0x00038898
        /*0718*/ 	.short	0x0100
        /*071a*/ 	.byte	0x08
	.zero		1


	//   ....[18]....
        /*071c*/ 	.word	0x00000680
        /*0720*/ 	.word	0x000000ff
        /*0724*/ 	.word	0x000388a8
        /*0728*/ 	.short	0x0100
        /*072a*/ 	.byte	0x08
	.zero		1


	//   ....[19]....
        /*072c*/ 	.word	0x000007b0
        /*0730*/ 	.word	0x000000ff
        /*0734*/ 	.word	0x000388b0
        /*0738*/ 	.short	0x0100
        /*073a*/ 	.byte	0x08
	.zero		1


	//   ....[20]....
        /*073c*/ 	.word	0x000007c0
        /*0740*/ 	.word	0x000000ff
        /*0744*/ 	.word	0x000388c0
        /*0748*/ 	.short	0x0100
        /*074a*/ 	.byte	0x08
	.zero		1


	//   ....[21]....
        /*074c*/ 	.word	0x000007d0
        /*0750*/ 	.word	0x000000ff
        /*0754*/ 	.word	0x000388b8
        /*0758*/ 	.short	0x0100
        /*075a*/ 	.byte	0x08
	.zero		1


	//   ....[22]....
        /*075c*/ 	.word	0x000007e0
        /*0760*/ 	.word	0x000000ff
        /*0764*/ 	.word	0x000388c8
        /*0768*/ 	.short	0x0100
        /*076a*/ 	.byte	0x08
	.zero		1


	//   ....[23]....
        /*076c*/ 	.word	0x00001eb0
        /*0770*/ 	.word	0x000000ff
        /*0774*/ 	.word	0x00000000
        /*0778*/ 	.short	0x0101
        /*077a*/ 	.byte	0x06
	.zero		1


	//   ....[24]....
        /*077c*/ 	.word	0x00002970
        /*0780*/ 	.word	0x000000ff
        /*0784*/ 	.word	0x00000000
        /*0788*/ 	.short	0x0101
        /*078a*/ 	.byte	0x06
	.zero		1


	//   ....[25]....
        /*078c*/ 	.word	0x00003d80
        /*0790*/ 	.word	0x000000ff
        /*0794*/ 	.word	0x00038800
        /*0798*/ 	.short	0x010a
        /*079a*/ 	.byte	0x26
	.zero		1


	//   ....[26]....
        /*079c*/ 	.word	0x00003df0
        /*07a0*/ 	.word	0x00000008
        /*07a4*/ 	.word	0x00038830
        /*07a8*/ 	.short	0x010a
        /*07aa*/ 	.byte	0x3f
	.zero		1


	//   ....[27]....
        /*07ac*/ 	.word	0x00003e30
        /*07b0*/ 	.word	0x00000008
        /*07b4*/ 	.word	0x00038830
        /*07b8*/ 	.short	0x010a
        /*07ba*/ 	.byte	0x3f
	.zero		1


	//   ....[28]....
        /*07bc*/ 	.word	0x000040b0
        /*07c0*/ 	.word	0x000000ff
        /*07c4*/ 	.word	0x00038810
        /*07c8*/ 	.short	0x010a
        /*07ca*/ 	.byte	0x26
	.zero		1


	//   ....[29]....
        /*07cc*/ 	.word	0x000040f0
        /*07d0*/ 	.word	0x00000008
        /*07d4*/ 	.word	0x00038850
        /*07d8*/ 	.short	0x010a
        /*07da*/ 	.byte	0x3f
	.zero		1


	//   ....[30]....
        /*07dc*/ 	.word	0x00004130
        /*07e0*/ 	.word	0x00000008
        /*07e4*/ 	.word	0x00038850
        /*07e8*/ 	.short	0x010a
        /*07ea*/ 	.byte	0x3f
	.zero		1


	//   ....[31]....
        /*07ec*/ 	.word	0x00005340
        /*07f0*/ 	.word	0x000000ff
        /*07f4*/ 	.word	0x00000000
        /*07f8*/ 	.short	0x0101
        /*07fa*/ 	.byte	0x05
	.zero		1


	//   ....[32]....
        /*07fc*/ 	.word	0x00006cd0
        /*0800*/ 	.word	0x000000ff
        /*0804*/ 	.word	0x00000000
        /*0808*/ 	.short	0x0101
        /*080a*/ 	.byte	0x05
	.zero		1


	//   ....[33]....
        /*080c*/ 	.word	0x00006f80
        /*0810*/ 	.word	0x000000ff
        /*0814*/ 	.word	0x00038830
        /*0818*/ 	.short	0x010a
        /*081a*/ 	.byte	0x05
	.zero		1


	//   ....[34]....
        /*081c*/ 	.word	0x00006fc0
        /*0820*/ 	.word	0x000000ff
        /*0824*/ 	.word	0x00038830
        /*0828*/ 	.short	0x010a
        /*082a*/ 	.byte	0x05
	.zero		1


	//   ....[35]....
        /*082c*/ 	.word	0x00007150
        /*0830*/ 	.word	0x000000ff
        /*0834*/ 	.word	0x00038850
        /*0838*/ 	.short	0x010a
        /*083a*/ 	.byte	0x05
	.zero		1


	//   ....[36]....
        /*083c*/ 	.word	0x00007190
        /*0840*/ 	.word	0x000000ff
        /*0844*/ 	.word	0x00038850
        /*0848*/ 	.short	0x010a
        /*084a*/ 	.byte	0x05
	.zero		1


	//   ....[37]....
        /*084c*/ 	.word	0x000082e0
        /*0850*/ 	.word	0x000000ff
        /*0854*/ 	.word	0x00000000
        /*0858*/ 	.short	0x0101
        /*085a*/ 	.byte	0x0a
	.zero		1


	//   ....[38]....
        /*085c*/ 	.word	0x0000a300
        /*0860*/ 	.word	0x000000ff
        /*0864*/ 	.word	0x00000000
        /*0868*/ 	.short	0x0101
        /*086a*/ 	.byte	0x05
	.zero		1


	//   ....[39]....
        /*086c*/ 	.word	0x0000a660
        /*0870*/ 	.word	0x000000ff
        /*0874*/ 	.word	0x00038830
        /*0878*/ 	.short	0x010a
        /*087a*/ 	.byte	0x05
	.zero		1


	//   ....[40]....
        /*087c*/ 	.word	0x0000a6a0
        /*0880*/ 	.word	0x000000ff
        /*0884*/ 	.word	0x00038830
        /*0888*/ 	.short	0x010a
        /*088a*/ 	.byte	0x05
	.zero		1


	//   ....[41]....
        /*088c*/ 	.word	0x0000a830
        /*0890*/ 	.word	0x000000ff
        /*0894*/ 	.word	0x00038850
        /*0898*/ 	.short	0x010a
        /*089a*/ 	.byte	0x05
	.zero		1


	//   ....[42]....
        /*089c*/ 	.word	0x0000a870
        /*08a0*/ 	.word	0x000000ff
        /*08a4*/ 	.word	0x00038850
        /*08a8*/ 	.short	0x010a
        /*08aa*/ 	.byte	0x05
	.zero		1


	//   ....[43]....
        /*08ac*/ 	.word	0x0000b9d0
        /*08b0*/ 	.word	0x000000ff
        /*08b4*/ 	.word	0x00000000
        /*08b8*/ 	.short	0x0101
        /*08ba*/ 	.byte	0x0a
	.zero		1


	//   ....[44]....
        /*08bc*/ 	.word	0x0000cea0
        /*08c0*/ 	.word	0x000000ff
        /*08c4*/ 	.word	0x00000000
        /*08c8*/ 	.short	0x0101
        /*08ca*/ 	.byte	0x05
	.zero		1


	//   ....[45]....
        /*08cc*/ 	.word	0x0000cfa0
        /*08d0*/ 	.word	0x000000ff
        /*08d4*/ 	.word	0x00038830
        /*08d8*/ 	.short	0x010a
        /*08da*/ 	.byte	0x07
	.zero		1


	//   ....[46]....
        /*08dc*/ 	.word	0x0000cfe0
        /*08e0*/ 	.word	0x000000ff
        /*08e4*/ 	.word	0x00038830
        /*08e8*/ 	.short	0x010a
        /*08ea*/ 	.byte	0x07
	.zero		1


	//   ....[47]....
        /*08ec*/ 	.word	0x0000d170
        /*08f0*/ 	.word	0x000000ff
        /*08f4*/ 	.word	0x00038850
        /*08f8*/ 	.short	0x010a
        /*08fa*/ 	.byte	0x07
	.zero		1


	//   ....[48]....
        /*08fc*/ 	.word	0x0000d1b0
        /*0900*/ 	.word	0x000000ff
        /*0904*/ 	.word	0x00038850
        /*0908*/ 	.short	0x010a
        /*090a*/ 	.byte	0x07
	.zero		1


	//   ....[49]....
        /*090c*/ 	.word	0x0000e300
        /*0910*/ 	.word	0x000000ff
        /*0914*/ 	.word	0x00000000
        /*0918*/ 	.short	0x0101
        /*091a*/ 	.byte	0x0a
	.zero		1


	//   ....[50]....
        /*091c*/ 	.word	0x000102f0
        /*0920*/ 	.word	0x000000ff
        /*0924*/ 	.word	0x00000000
        /*0928*/ 	.short	0x0101
        /*092a*/ 	.byte	0x07
	.zero		1


	//   ....[51]....
        /*092c*/ 	.word	0x000127a0
        /*0930*/ 	.word	0x000000ff
        /*0934*/ 	.word	0x00000000
        /*0938*/ 	.short	0x0101
        /*093a*/ 	.byte	0x04
	.zero		1


	//   ....[52]....
        /*093c*/ 	.word	0x00015290
        /*0940*/ 	.word	0x0000001b
        /*0944*/ 	.word	0x00038840
        /*0948*/ 	.short	0x010a
        /*094a*/ 	.byte	0x3f
	.zero		1


	//   ....[53]....
        /*094c*/ 	.word	0x00015770
        /*0950*/ 	.word	0x0000001b
        /*0954*/ 	.word	0x00038830
        /*0958*/ 	.short	0x0107
        /*095a*/ 	.byte	0x3f
	.zero		1


	//   ....[54]....
        /*095c*/ 	.word	0x00015830
        /*0960*/ 	.word	0x0000001b
        /*0964*/ 	.word	0x00038830
        /*0968*/ 	.short	0x0101
        /*096a*/ 	.byte	0x3f
	.zero		1


	//   ....[55]....
        /*096c*/ 	.word	0x00016080
        /*0970*/ 	.word	0x00000011
        /*0974*/ 	.word	0x00038800
        /*0978*/ 	.short	0x0107
        /*097a*/ 	.byte	0x3f
	.zero		1


	//   ....[56]....
        /*097c*/ 	.word	0x00016110
        /*0980*/ 	.word	0x00000011
        /*0984*/ 	.word	0x00038800
        /*0988*/ 	.short	0x0101
        /*098a*/ 	.byte	0x3f
	.zero		1


	//   ....[57]....
        /*098c*/ 	.word	0x00016aa0
        /*0990*/ 	.word	0x00000011
        /*0994*/ 	.word	0x00038810
        /*0998*/ 	.short	0x0107
        /*099a*/ 	.byte	0x3f
	.zero		1


	//   ....[58]....
        /*099c*/ 	.word	0x00016b90
        /*09a0*/ 	.word	0x00000011
        /*09a4*/ 	.word	0x00038810
        /*09a8*/ 	.short	0x0101
        /*09aa*/ 	.byte	0x3f
	.zero		1


	//   ....[59]....
        /*09ac*/ 	.word	0x00016bb0
        /*09b0*/ 	.word	0x00000011
        /*09b4*/ 	.word	0x00038820
        /*09b8*/ 	.short	0x010a
        /*09ba*/ 	.byte	0x3f
	.zero		1


	//   ....[60]....
        /*09bc*/ 	.word	0x00016c40
        /*09c0*/ 	.word	0x0000001b
        /*09c4*/ 	.word	0x00038860
        /*09c8*/ 	.short	0x010a
        /*09ca*/ 	.byte	0x3f
	.zero		1


	//   ....[61]....
        /*09cc*/ 	.word	0x000174c0
        /*09d0*/ 	.word	0x0000001b
        /*09d4*/ 	.word	0x00038850
        /*09d8*/ 	.short	0x0107
        /*09da*/ 	.byte	0x3f
	.zero		1


	//   ....[62]....
        /*09dc*/ 	.word	0x00017590
        /*09e0*/ 	.word	0x0000001b
        /*09e4*/ 	.word	0x00038850
        /*09e8*/ 	.short	0x0101
        /*09ea*/ 	.byte	0x3f
	.zero		1


	//   ....[63]....
        /*09ec*/ 	.word	0x000178f0
        /*09f0*/ 	.word	0x00000008
        /*09f4*/ 	.word	0x00038840
        /*09f8*/ 	.short	0x010a
        /*09fa*/ 	.byte	0x3f
	.zero		1


	//   ....[64]....
        /*09fc*/ 	.word	0x00017c30
        /*0a00*/ 	.word	0x00000008
        /*0a04*/ 	.word	0x00038830
        /*0a08*/ 	.short	0x0107
        /*0a0a*/ 	.byte	0x3f
	.zero		1


	//   ....[65]....
        /*0a0c*/ 	.word	0x00017cf0
        /*0a10*/ 	.word	0x00000008
        /*0a14*/ 	.word	0x00038830
        /*0a18*/ 	.short	0x0101
        /*0a1a*/ 	.byte	0x3f
	.zero		1


	//   ....[66]....
        /*0a1c*/ 	.word	0x00017d20
        /*0a20*/ 	.word	0x00000008
        /*0a24*/ 	.word	0x00038860
        /*0a28*/ 	.short	0x010a
        /*0a2a*/ 	.byte	0x3f
	.zero		1


	//   ....[67]....
        /*0a2c*/ 	.word	0x000183c0
        /*0a30*/ 	.word	0x00000008
        /*0a34*/ 	.word	0x00038850
        /*0a38*/ 	.short	0x0107
        /*0a3a*/ 	.byte	0x3f
	.zero		1


	//   ....[68]....
        /*0a3c*/ 	.word	0x00018480
        /*0a40*/ 	.word	0x00000008
        /*0a44*/ 	.word	0x00038850
        /*0a48*/ 	.short	0x0101
        /*0a4a*/ 	.byte	0x3f
	.zero		1


	//   ....[69]....
        /*0a4c*/ 	.word	0x00018860
        /*0a50*/ 	.word	0x00000005
        /*0a54*/ 	.word	0x00038820
        /*0a58*/ 	.short	0x010a
        /*0a5a*/ 	.byte	0x3f
	.zero		1


	//   ....[70]....
        /*0a5c*/ 	.word	0x000189d0
        /*0a60*/ 	.word	0x00000003
        /*0a64*/ 	.word	0x00038840
        /*0a68*/ 	.short	0x010a
        /*0a6a*/ 	.byte	0x3f
	.zero		1


	//   ....[71]....
        /*0a6c*/ 	.word	0x00018a70
        /*0a70*/ 	.word	0x00000005
        /*0a74*/ 	.word	0x00038840
        /*0a78*/ 	.short	0x010a
        /*0a7a*/ 	.byte	0x3f
	.zero		1


	//   ....[72]....
        /*0a7c*/ 	.word	0x00018ab0
        /*0a80*/ 	.word	0x00000003
        /*0a84*/ 	.word	0x00038860
        /*0a88*/ 	.short	0x010a
        /*0a8a*/ 	.byte	0x3f
	.zero		1


	//   ....[73]....
        /*0a8c*/ 	.word	0x00018af0
        /*0a90*/ 	.word	0x00000005
        /*0a94*/ 	.word	0x00038860
        /*0a98*/ 	.short	0x010a
        /*0a9a*/ 	.byte	0x3f
	.zero		1


	//   ....[74]....
        /*0a9c*/ 	.word	0x00018b60
        /*0aa0*/ 	.word	0x00000003
        /*0aa4*/ 	.word	0x00038800
        /*0aa8*/ 	.short	0x010a
        /*0aaa*/ 	.byte	0x3f
	.zero		1


	//   ....[75]....
        /*0aac*/ 	.word	0x00018bb0
        /*0ab0*/ 	.word	0x00000008
        /*0ab4*/ 	.word	0x00038830
        /*0ab8*/ 	.short	0x010a
        /*0aba*/ 	.byte	0x3f
	.zero		1


	//   ....[76]....
        /*0abc*/ 	.word	0x00018c10
        /*0ac0*/ 	.word	0x00000005
        /*0ac4*/ 	.word	0x00038810
        /*0ac8*/ 	.short	0x010a
        /*0aca*/ 	.byte	0x3f
	.zero		1


	//   ....[77]....
        /*0acc*/ 	.word	0x00018c60
        /*0ad0*/ 	.word	0x00000008
        /*0ad4*/ 	.word	0x00038850
        /*0ad8*/ 	.short	0x010a
        /*0ada*/ 	.byte	0x3f
	.zero		1


	//   ....[78]....
        /*0adc*/ 	.word	0x00018cc0
        /*0ae0*/ 	.word	0x00000006
        /*0ae4*/ 	.word	0x00038830
        /*0ae8*/ 	.short	0x010a
        /*0aea*/ 	.byte	0x3f
	.zero		1


	//   ....[79]....
        /*0aec*/ 	.word	0x00018d20
        /*0af0*/ 	.word	0x00000006
        /*0af4*/ 	.word	0x00038850
        /*0af8*/ 	.short	0x010a
        /*0afa*/ 	.byte	0x3f
	.zero		1


	//   ....[80]....
        /*0afc*/ 	.word	0x00018d80
        /*0b00*/ 	.word	0x0000000a
        /*0b04*/ 	.word	0x00038830
        /*0b08*/ 	.short	0x010a
        /*0b0a*/ 	.byte	0x3f
	.zero		1


	//   ....[81]....
        /*0b0c*/ 	.word	0x00018de0
        /*0b10*/ 	.word	0x0000000a
        /*0b14*/ 	.word	0x00038850
        /*0b18*/ 	.short	0x010a
        /*0b1a*/ 	.byte	0x3f
	.zero		1


	//   ....[82]....
        /*0b1c*/ 	.word	0x00018e40
        /*0b20*/ 	.word	0x00000006
        /*0b24*/ 	.word	0x00038830
        /*0b28*/ 	.short	0x010a
        /*0b2a*/ 	.byte	0x3f
	.zero		1


	//   ....[83]....
        /*0b2c*/ 	.word	0x00018ea0
        /*0b30*/ 	.word	0x00000006
        /*0b34*/ 	.word	0x00038850
        /*0b38*/ 	.short	0x010a
        /*0b3a*/ 	.byte	0x3f
	.zero		1


	//   ....[84]....
        /*0b3c*/ 	.word	0x00018fa0
        /*0b40*/ 	.word	0x0000001b
        /*0b44*/ 	.word	0x00038840
        /*0b48*/ 	.short	0x010a
        /*0b4a*/ 	.byte	0x3f
	.zero		1


	//   ....[85]....
        /*0b4c*/ 	.word	0x0001a1b0
        /*0b50*/ 	.word	0x00000011
        /*0b54*/ 	.word	0x00038820
        /*0b58*/ 	.short	0x010a
        /*0b5a*/ 	.byte	0x3f
	.zero		1


	//   ....[86]....
        /*0b5c*/ 	.word	0x0001a200
        /*0b60*/ 	.word	0x0000001b
        /*0b64*/ 	.word	0x00038860
        /*0b68*/ 	.short	0x010a
        /*0b6a*/ 	.byte	0x3f
	.zero		1


	//   ....[87]....
        /*0b6c*/ 	.word	0x0001aa70
        /*0b70*/ 	.word	0x00000008
        /*0b74*/ 	.word	0x00038840
        /*0b78*/ 	.short	0x010a
        /*0b7a*/ 	.byte	0x3f
	.zero		1


	//   ....[88]....
        /*0b7c*/ 	.word	0x0001af30
        /*0b80*/ 	.word	0x00000008
        /*0b84*/ 	.word	0x00038860
        /*0b88*/ 	.short	0x010a
        /*0b8a*/ 	.byte	0x3f
	.zero		1


	//   ....[89]....
        /*0b8c*/ 	.word	0x0001b770
        /*0b90*/ 	.word	0x00000005
        /*0b94*/ 	.word	0x00038820
        /*0b98*/ 	.short	0x010a
        /*0b9a*/ 	.byte	0x3f
	.zero		1


	//   ....[90]....
        /*0b9c*/ 	.word	0x0001b910
        /*0ba0*/ 	.word	0x00000003
        /*0ba4*/ 	.word	0x00038840
        /*0ba8*/ 	.short	0x010a
        /*0baa*/ 	.byte	0x3f
	.zero		1


	//   ....[91]....
        /*0bac*/ 	.word	0x0001b960
        /*0bb0*/ 	.word	0x00000005
        /*0bb4*/ 	.word	0x00038840
        /*0bb8*/ 	.short	0x010a
        /*0bba*/ 	.byte	0x3f
	.zero		1


	//   ....[92]....
        /*0bbc*/ 	.word	0x0001b9b0
        /*0bc0*/ 	.word	0x00000003
        /*0bc4*/ 	.word	0x00038860
        /*0bc8*/ 	.short	0x010a
        /*0bca*/ 	.byte	0x3f
	.zero		1


	//----- nvinfo : EIATTR_NUM_MBARRIERS
	.align		4
.L_348:
        /*0bcc*/ 	.byte	0x03, 0x38
        /*0bce*/ 	.short	0x0017


	//----- nvinfo : EIATTR_EXIT_INSTR_OFFSETS
	.align		4
        /*0bd0*/ 	.byte	0x04, 0x1c
        /*0bd2*/ 	.short	(.L_350 - .L_349)


	//   ....[0]....
.L_349:
        /*0bd4*/ 	.word	0x00000940


	//   ....[1]....
        /*0bd8*/ 	.word	0x000138c0


	//   ....[2]....
        /*0bdc*/ 	.word	0x00018b40


	//----- nvinfo : EIATTR_MAX_THREADS
	.align		4
.L_350:
        /*0be0*/ 	.byte	0x04, 0x05
        /*0be2*/ 	.short	(.L_352 - .L_351)
.L_351:
        /*0be4*/ 	.word	0x00000180
        /*0be8*/ 	.word	0x00000001
        /*0bec*/ 	.word	0x00000001


	//----- nvinfo : EIATTR_CRS_STACK_SIZE
	.align		4
.L_352:
        /*0bf0*/ 	.byte	0x04, 0x1e
        /*0bf2*/ 	.short	(.L_354 - .L_353)
.L_353:
        /*0bf4*/ 	.word	0x00000000


	//----- nvinfo : EIATTR_CBANK_PARAM_SIZE
	.align		4
.L_354:
        /*0bf8*/ 	.byte	0x03, 0x19
        /*0bfa*/ 	.short	0x0bf0


	//----- nvinfo : EIATTR_PARAM_CBANK
	.align		4
        /*0bfc*/ 	.byte	0x04, 0x0a
        /*0bfe*/ 	.short	(.L_356 - .L_355)
	.align		4
.L_355:
        /*0c00*/ 	.word	index@(.nv.constant0._ZN7cutlass13device_kernelIN5flash11enable_sm90INS1_16FlashAttnFwdSm90INS1_25CollectiveMainloopFwdSm90ILi2EN4cute5tupleIJNS5_1CILi1EEES8_S8_EEENS6_IJNS7_ILi64EEESA_SA_EEELi512ENS_10bfloat16_tEfNS_4arch4Sm90ELb0ELb1ELb0ELb0ELb1ELb0ELb1ELb0ELb0ELb1ELb0ELb0EEENS1_21CollectiveEpilogueFwdINS6_IJSA_NS7_ILi512EEESA_EEES9_SC_SE_Li256ELb0ELb1ELb0ELb0EEENS1_30DynamicPersistentTileSchedulerILi256ELi128ELb0ELb1ELb1EEEEEEEEEvNT_6ParamsE)
        /*0c04*/ 	.short	0x0210
        /*0c06*/ 	.short	0x0bf0


	//----- nvinfo : EIATTR_SW_WAR
	.align		4
.L_356:
        /*0c08*/ 	.byte	0x04, 0x36
        /*0c0a*/ 	.short	(.L_358 - .L_357)
.L_357:
        /*0c0c*/ 	.word	0x00000008
.L_358:


//--------------------- .nv.info._ZN7cutlass13device_kernelIN5flash11enable_sm90INS1_16FlashAttnFwdSm90INS1_25CollectiveMainloopFwdSm90ILi2EN4cute5tupleIJNS5_1CILi1EEES8_S8_EEENS6_IJNS7_ILi64EEESA_SA_EEELi512ENS_10bfloat16_tEfNS_4arch4Sm90ELb0ELb1ELb0ELb1ELb1ELb0ELb0ELb0ELb0ELb1ELb0ELb0EEENS1_21CollectiveEpilogueFwdINS6_IJSA_NS7_ILi512EEESA_EEES9_SC_SE_Li256ELb1ELb1ELb0ELb0EEENS1_36VarlenDynamicPersistentTileSchedulerILi64ELi64ELi256ELi128ELb0ELb1ELb1ELb1ELb0ELb1EEEEEEEEEvNT_6ParamsE --------------------------
	.section	.nv.info._ZN7cutlass13device_kernelIN5flash11enable_sm90INS1_16FlashAttnFwdSm90INS1_25CollectiveMainloopFwdSm90ILi2EN4cute5tupleIJNS5_1CILi1EEES8_S8_EEENS6_IJNS7_ILi64EEESA_SA_EEELi512ENS_10bfloat16_tEfNS_4arch4Sm90ELb0ELb1ELb0ELb1ELb1ELb0ELb0ELb0ELb0ELb1ELb0ELb0EEENS1_21CollectiveEpilogueFwdINS6_IJSA_NS7_ILi512EEESA_EEES9_SC_SE_Li256ELb1ELb1ELb0ELb0EEENS1_36VarlenDynamicPersistentTileSchedulerILi64ELi64ELi256ELi128ELb0ELb1ELb1ELb1ELb0ELb1EEEEEEEEEvNT_6ParamsE,"",@"SHT_CUDA_INFO"
	.sectionflags	@""
	.align	4


	//----- nvinfo : EIATTR_CUDA_API_VERSION
	.align		4
        /*0000*/ 	.byte	0x04, 0x37
        /*0002*/ 	.short	(.L_360 - .L_359)
.L_359:
        /*0004*/ 	.word	0x00000082


	//----- nvinfo : EIATTR_KPARAM_INFO
	.align		4
.L_360:
        /*0008*/ 	.byte	0x04, 0x17
        /*000a*/ 	.short	(.L_362 - .L_361)
.L_361:
        /*000c*/ 	.word	0x00000000
        /*0010*/ 	.short	0x0000
        /*0012*/ 	.short	0x0070
        /*0014*/ 	.byte	0x00, 0xf0, 0x01, 0x2a


	//----- nvinfo : EIATTR_SPARSE_MMA_MASK
	.align		4
.L_362:
        /*0018*/ 	.byte	0x03, 0x50
        /*001a*/ 	.short	0x0000


	//----- nvinfo : EIATTR_MAXREG_COUNT
	.align		4
        /*001c*/ 	.byte	0x03, 0x1b
        /*001e*/ 	.short	0x00a8


	//----- nvinfo : EIATTR_NUM_BARRIERS
	.align		4
        /*0020*/ 	.byte	0x02, 0x4c
        /*0022*/ 	.byte	0x10
	.zero		1


	//----- nvinfo : EIATTR_EXTERNS
	.align		4
        /*0024*/ 	.byte	0x04, 0x0f
        /*0026*/ 	.short	(.L_364 - .L_363)


	//   ....[0]....
	.align		4
.L_363:
        /*0028*/ 	.word	index@(__assertfail)


	//----- nvinfo : EIATTR_ANNOTATIONS
	.align		4
.L_364:
        /*002c*/ 	.byte	0x04, 0x55
        /*002e*/ 	.short	(.L_366 - .L_365)


	//   ....[0]....
.L_365:
        /* <DEDUP_REMOVED lines=10> */


	//----- nvinfo : EIATTR_MERCURY_ISA_VERSION
	.align		4
.L_366:
        /*00b8*/ 	.byte	0x03, 0x5f
        /*00ba*/ 	.short	0x0101


	//----- nvinfo : EIATTR_UNUSED_LOAD_BYTE_OFFSET
	.align		4
        /*00bc*/ 	.byte	0x04, 0x44
        /*00be*/ 	.short	(.L_368 - .L_367)


	//   ....[0]....
.L_367:
        /*00c0*/ 	.word	0x00000940
        /*00c4*/ 	.word	0x0000fff0


	//   ....[1]....
        /*00c8*/ 	.word	0x0000cf30
        /*00cc*/ 	.word	0x0000fff0


	//----- nvinfo : EIATTR_INT_WARP_WIDE_INSTR_OFFSETS
	.align		4
.L_368:
        /*00d0*/ 	.byte	0x04, 0x31
        /*00d2*/ 	.short	(.L_370 - .L_369)


	//   ....[0]....
.L_369:
        /*00d4*/ 	.word	0x000000c0


	//   ....[1]....
        /*00d8*/ 	.word	0x000000d0


	//   ....[2]....
        /*00dc*/ 	.word	0x00000170


	//   ....[3]....
        /*00e0*/ 	.word	0x00011480


	//   ....[4]....
        /*00e4*/ 	.word	0x00011510


	//   ....[5]....
        /*00e8*/ 	.word	0x000149d0


	//   ....[6]....
        /*00ec*/ 	.word	0x00014a60


	//----- nvinfo : EIATTR_COOP_GROUP_MASK_REGIDS
	.align		4
.L_370:
        /*00f0*/ 	.byte	0x04, 0x29
        /*00f2*/ 	.short	(.L_372 - .L_371)


	//   ....[0]....
.L_371:
        /*00f4*/ 	.word	0xffffffff


	//   ....[1]....
        /*00f8*/ 	.word	0xffffffff


	//   ....[2]....
        /*00fc*/ 	.word	0xffffffff


	//   ....[3]....
        /*0100*/ 	.word	0xffffffff


	//   ....[4]....
        /*0104*/ 	.word	0xffffffff


	//   ....[5]....
        /*0108*/ 	.word	0xffffffff


	//   ....[6]....
        /*010c*/ 	.word	0xffffffff


	//   ....[7]....
        /*0110*/ 	.word	0xffffffff


	//   ....[8]....
        /*0114*/ 	.word	0xffffffff


	//   ....[9]....
        /*0118*/ 	.word	0xffffffff


	//   ....[10]....
        /*011c*/ 	.word	0xffffffff


	//   ....[11]....
        /*0120*/ 	.word	0xffffffff


	//   ....[12]....
        /*0124*/ 	.word	0xffffffff


	//   ....[13]....
        /*0128*/ 	.word	0xffffffff


	//   ....[14]....
        /*012c*/ 	.word	0xffffffff


	//   ....[15]....
        /*0130*/ 	.word	0xffffffff


	//   ....[16]....
        /*0134*/ 	.word	0xffffffff


	//   ....[17]....
        /*0138*/ 	.word	0xffffffff


	//   ....[18]....
        /*013c*/ 	.word	0xffffffff


	//   ....[19]....
        /*0140*/ 	.word	0xffffffff


	//   ....[20]....
        /*0144*/ 	.word	0xffffffff


	//   ....[21]....
        /*0148*/ 	.word	0xffffffff


	//   ....[22]....
        /*014c*/ 	.word	0xffffffff


	//   ....[23]....
        /*0150*/ 	.word	0xffffffff


	//   ....[24]....
        /*0154*/ 	.word	0xffffffff


	//   ....[25]....
        /*0158*/ 	.word	0xffffffff


	//   ....[26]....
        /*015c*/ 	.word	0xffffffff


	//   ....[27]....
        /*0160*/ 	.word	0xffffffff


	//   ....[28]....
        /*0164*/ 	.word	0xffffffff


	//   ....[29]....
        /*0168*/ 	.word	0xffffffff


	//   ....[30]....
        /*016c*/ 	.word	0xffffffff


	//   ....[31]....
        /*0170*/ 	.word	0xffffffff


	//   ....[32]....
        /*0174*/ 	.word	0xffffffff


	//   ....[33]....
        /*0178*/ 	.word	0xffffffff


	//   ....[34]....
        /*017c*/ 	.word	0xffffffff


	//   ....[35]....
        /*0180*/ 	.word	0xffffffff


	//   ....[36]....
        /*0184*/ 	.word	0xffffffff


	//   ....[37]....
        /*0188*/ 	.word	0xffffffff


	//   ....[38]....
        /*018c*/ 	.word	0xffffffff


	//   ....[39]....
        /*0190*/ 	.word	0xffffffff


	//   ....[40]....
        /*0194*/ 	.word	0xffffffff


	//   ....[41]....
        /*0198*/ 	.word	0xffffffff


	//   ....[42]....
        /*019c*/ 	.word	0xffffffff


	//   ....[43]....
        /*01a0*/ 	.word	0xffffffff


	//   ....[44]....
        /*01a4*/ 	.word	0xffffffff


	//   ....[45]....
        /*01a8*/ 	.word	0xffffffff


	//   ....[46]....
        /*01ac*/ 	.word	0xffffffff


	//   ....[47]....
        /*01b0*/ 	.word	0xffffffff


	//   ....[48]....
        /*01b4*/ 	.word	0xffffffff


	//   ....[49]....
        /*01b8*/ 	.word	0xffffffff


	//   ....[50]....
        /*01bc*/ 	.word	0xffffffff


	//   ....[51]....
        /*01c0*/ 	.word	0xffffffff


	//   ....[52]....
        /*01c4*/ 	.word	0xffffffff


	//   ....[53]....
        /*01c8*/ 	.word	0xffffffff


	//   ....[54]....
        /*01cc*/ 	.word	0xffffffff


	//   ....[55]....
        /*01d0*/ 	.word	0xffffffff


	//   ....[56]....
        /*01d4*/ 	.word	0xffffffff


	//   ....[57]....
        /*01d8*/ 	.word	0xffffffff


	//   ....[58]....
        /*01dc*/ 	.word	0xffffffff


	//   ....[59]....
        /*01e0*/ 	.word	0xffffffff


	//   ....[60]....
        /*01e4*/ 	.word	0xffffffff


	//   ....[61]....
        /*01e8*/ 	.word	0xffffffff


	//   ....[62]....
        /*01ec*/ 	.word	0xffffffff


	//   ....[63]....
        /*01f0*/ 	.word	0xffffffff


	//   ....[64]....
        /*01f4*/ 	.word	0xffffffff


	//   ....[65]....
        /*01f8*/ 	.word	0xffffffff


	//   ....[66]....
        /*01fc*/ 	.word	0xffffffff


	//   ....[67]....
        /*0200*/ 	.word	0xffffffff


	//   ....[68]....
        /*0204*/ 	.word	0xffffffff


	//   ....[69]....
        /*0208*/ 	.word	0xffffffff


	//   ....[70]....
        /*020c*/ 	.word	0xffffffff


	//   ....[71]....
        /*0210*/ 	.word	0xffffffff


	//   ....[72]....
        /*0214*/ 	.word	0xffffffff


	//   ....[73]....
        /*0218*/ 	.word	0xffffffff


	//   ....[74]....
        /*021c*/ 	.word	0xffffffff


	//   ....[75]....
        /*0220*/ 	.word	0xffffffff


	//   ....[76]....
        /*0224*/ 	.word	0xffffffff


	//   ....[77]....
        /*0228*/ 	.word	0xffffffff


	//   ....[78]....
        /*022c*/ 	.word	0xffffffff


	//   ....[79]....
        /*0230*/ 	.word	0xffffffff


	//   ....[80]....
        /*0234*/ 	.word	0xffffffff


	//   ....[81]....
        /*0238*/ 	.word	0xffffffff


	//   ....[82]....
        /*023c*/ 	.word	0xffffffff


	//   ....[83]....
        /*0240*/ 	.word	0xffffffff


	//   ....[84]....
        /*0244*/ 	.word	0xffffffff


	//   ....[85]....
        /*0248*/ 	.word	0xffffffff


	//   ....[86]....
        /*024c*/ 	.word	0xffffffff


	//   ....[87]....
        /*0250*/ 	.word	0xffffffff


	//   ....[88]....
        /*0254*/ 	.word	0xffffffff


	//   ....[89]....
        /*0258*/ 	.word	0xffffffff


	//   ....[90]....
        /*025c*/ 	.word	0xffffffff


	//   ....[91]....
        /*0260*/ 	.word	0xffffffff


	//   ....[92]....
        /*0264*/ 	.word	0xffffffff


	//   ....[93]....
        /*0268*/ 	.word	0xffffffff


	//   ....[94]....
        /*026c*/ 	.word	0xffffffff


	//   ....[95]....
        /*0270*/ 	.word	0xffffffff


	//   ....[96]....
        /*0274*/ 	.word	0xffffffff


	//   ....[97]....
        /*0278*/ 	.word	0xffffffff


	//   ....[98]....
        /*027c*/ 	.word	0xffffffff


	//   ....[99]....
        /*0280*/ 	.word	0xffffffff


	//   ....[100]....
        /*0284*/ 	.word	0xffffffff


	//   ....[101]....
        /*0288*/ 	.word	0xffffffff


	//   ....[102]....
        /*028c*/ 	.word	0xffffffff


	//   ....[103]....
        /*0290*/ 	.word	0xffffffff


	//   ....[104]....
        /*0294*/ 	.word	0xffffffff


	//   ....[105]....
        /*0298*/ 	.word	0xffffffff


	//   ....[106]....
        /*029c*/ 	.word	0xffffffff


	//   ....[107]....
        /*02a0*/ 	.word	0xffffffff


	//   ....[108]....
        /*02a4*/ 	.word	0xffffffff


	//   ....[109]....
        /*02a8*/ 	.word	0xffffffff


	//   ....[110]....
        /*02ac*/ 	.word	0xffffffff


	//   ....[111]....
        /*02b0*/ 	.word	0xffffffff


	//   ....[112]....
        /*02b4*/ 	.word	0xffffffff


	//   ....[113]....
        /*02b8*/ 	.word	0xffffffff


	//   ....[114]....
        /*02bc*/ 	.word	0xffffffff


	//   ....[115]....
        /*02c0*/ 	.word	0xffffffff


	//   ....[116]....
        /*02c4*/ 	.word	0xffffffff


	//   ....[117]....
        /*02c8*/ 	.word	0xffffffff


	//   ....[118]....
        /*02cc*/ 	.word	0xffffffff


	//   ....[119]....
        /*02d0*/ 	.word	0xffffffff


	//   ....[120]....
        /*02d4*/ 	.word	0xffffffff


	//   ....[121]....
        /*02d8*/ 	.word	0xffffffff


	//   ....[122]....
        /*02dc*/ 	.word	0xffffffff


	//   ....[123]....
        /*02e0*/ 	.word	0xffffffff


	//   ....[124]....
        /*02e4*/ 	.word	0xffffffff


	//   ....[125]....
        /*02e8*/ 	.word	0x0500000f


	//   ....[126]....
        /*02ec*/ 	.word	0x0500000f


	//   ....[127]....
        /*02f0*/ 	.word	0x0500000f


	//   ....[128]....
        /*02f4*/ 	.word	0x0500000f


	//   ....[129]....
        /*02f8*/ 	.word	0x0500000f


	//   ....[130]....
        /*02fc*/ 	.word	0x0500000f


	//   ....[131]....
        /*0300*/ 	.word	0x0500000f


	//   ....[132]....
        /*0304*/ 	.word	0x0500000f


	//   ....[133]....
        /*0308*/ 	.word	0x0500000f


	//   ....[134]....
        /*030c*/ 	.word	0x0500000f


	//   ....[135]....
        /*0310*/ 	.word	0x0500000f


	//   ....[136]....
        /*0314*/ 	.word	0x0500000f


	//   ....[137]....
        /*0318*/ 	.word	0x0500000f


	//   ....[138]....
        /*031c*/ 	.word	0x0500000f


	//   ....[139]....
        /*0320*/ 	.word	0x0500000f


	//   ....[140]....
        /*0324*/ 	.word	0x0500000f


	//   ....[141]....
        /*0328*/ 	.word	0x0500000f


	//   ....[142]....
        /*032c*/ 	.word	0x0500000f


	//   ....[143]....
        /*0330*/ 	.word	0x0500000f


	//   ....[144]....
        /*0334*/ 	.word	0x0500000f


	//   ....[145]....
        /*0338*/ 	.word	0x0500000f


	//   ....[146]....
        /*033c*/ 	.word	0x0500000f


	//   ....[147]....
        /*0340*/ 	.word	0x0500000f


	//   ....[148]....
        /*0344*/ 	.word	0x0500000f


	//   ....[149]....
        /*0348*/ 	.word	0x0500000f


	//   ....[150]....
        /*034c*/ 	.word	0x0500000f


	//   ....[151]....
        /*0350*/ 	.word	0x0500000f


	//   ....[152]....
        /*0354*/ 	.word	0x0500000f


	//   ....[153]....
        /*0358*/ 	.word	0x0500000f


	//   ....[154]....
        /*035c*/ 	.word	0x0500000f


	//   ....[155]....
        /*0360*/ 	.word	0x0500000f


	//   ....[156]....
        /*0364*/ 	.word	0x0500000f


	//   ....[157]....
        /*0368*/ 	.word	0x0500000f


	//   ....[158]....
        /*036c*/ 	.word	0x0500000f


	//   ....[159]....
        /*0370*/ 	.word	0x0500000f


	//   ....[160]....
        /*0374*/ 	.word	0x0500000f


	//   ....[161]....
        /*0378*/ 	.word	0x0500000f


	//   ....[162]....
        /*037c*/ 	.word	0x0500000f


	//   ....[163]....
        /*0380*/ 	.word	0x0500000f


	//   ....[164]....
        /*0384*/ 	.word	0x0500000f


	//   ....[165]....
        /*0388*/ 	.word	0x0500000f


	//   ....[166]....
        /*038c*/ 	.word	0x0500000f


	//   ....[167]....
        /*0390*/ 	.word	0x0500000f


	//   ....[168]....
        /*0394*/ 	.word	0x0500000f


	//   ....[169]....
        /*0398*/ 	.word	0x0500000f


	//   ....[170]....
        /*039c*/ 	.word	0x0500000f


	//   ....[171]....
        /*03a0*/ 	.word	0x0500000f


	//   ....[172]....
        /*03a4*/ 	.word	0x0500000f


	//   ....[173]....
        /*03a8*/ 	.word	0x0500000f


	//   ....[174]....
        /*03ac*/ 	.word	0x0500000f


	//   ....[175]....
        /*03b0*/ 	.word	0x0500000f


	//   ....[176]....
        /*03b4*/ 	.word	0x0500000f


	//   ....[177]....
        /*03b8*/ 	.word	0x0500000f


	//   ....[178]....
        /*03bc*/ 	.word	0x0500000f


	//   ....[179]....
        /*03c0*/ 	.word	0x0500000f


	//   ....[180]....
        /*03c4*/ 	.word	0x0500000f


	//   ....[181]....
        /*03c8*/ 	.word	0x0500000f


	//   ....[182]....
        /*03cc*/ 	.word	0x0500000f


	//   ....[183]....
        /*03d0*/ 	.word	0x0500000f


	//----- nvinfo : EIATTR_COOP_GROUP_INSTR_OFFSETS
	.align		4
.L_372:
        /*03d4*/ 	.byte	0x04, 0x28
        /*03d6*/ 	.short	(.L_374 - .L_373)


	//   ....[0]....
.L_373:
        /*03d8*/ 	.word	0x00000070


	//   ....[1]....
        /*03dc*/ 	.word	0x000000b0


	//   ....[2]....
        /*03e0*/ 	.word	0x00000290


	//   ....[3]....
        /*03e4*/ 	.word	0x000003f0


	//   ....[4]....
        /*03e8*/ 	.word	0x00000510


	//   ....[5]....
        /*03ec*/ 	.word	0x00000670


	//   ....[6]....
        /*03f0*/ 	.word	0x00001cc0


	//   ....[7]....
        /*03f4*/ 	.word	0x00003df0


	//   ....[8]....
        /*03f8*/ 	.word	0x00004510


	//   ....[9]....
        /*03fc*/ 	.word	0x00004b90


	//   ....[10]....
        /*0400*/ 	.word	0x00005060


	//   ....[11]....
        /*0404*/ 	.word	0x00005160


	//   ....[12]....
        /*0408*/ 	.word	0x000054f0


	//   ....[13]....
        /*040c*/ 	.word	0x00005560


	//   ....[14]....
        /*0410*/ 	.word	0x00005dc0


	//   ....[15]....
        /*0414*/ 	.word	0x00006460


	//   ....[16]....
        /*0418*/ 	.word	0x00006680


	//   ....[17]....
        /*041c*/ 	.word	0x00006d70


	//   ....[18]....
        /*0420*/ 	.word	0x00006e70


	//   ....[19]....
        /*0424*/ 	.word	0x00007240


	//   ....[20]....
        /*0428*/ 	.word	0x000072c0


	//   ....[21]....
        /*042c*/ 	.word	0x000083e0


	//   ....[22]....
        /*0430*/ 	.word	0x00008b40


	//   ....[23]....
        /*0434*/ 	.word	0x00008b70


	//   ....[24]....
        /*0438*/ 	.word	0x00008dd0


	//   ....[25]....
        /*043c*/ 	.word	0x00008fa0


	//   ....[26]....
        /*0440*/ 	.word	0x00009f50


	//   ....[27]....
        /*0444*/ 	.word	0x0000a3e0


	//   ....[28]....
        /*0448*/ 	.word	0x0000a600


	//   ....[29]....
        /*044c*/ 	.word	0x0000acf0


	//   ....[30]....
        /*0450*/ 	.word	0x0000adf0


	//   ....[31]....
        /*0454*/ 	.word	0x0000b1c0


	//   ....[32]....
        /*0458*/ 	.word	0x0000b240


	//   ....[33]....
        /*045c*/ 	.word	0x0000c360


	//   ....[34]....
        /*0460*/ 	.word	0x0000c430


	//   ....[35]....
        /*0464*/ 	.word	0x0000c470


	//   ....[36]....
        /*0468*/ 	.word	0x0000c510


	//   ....[37]....
        /*046c*/ 	.word	0x0000c540


	//   ....[38]....
        /*0470*/ 	.word	0x0000de50


	//   ....[39]....
        /*0474*/ 	.word	0x0000e490


	//   ....[40]....
        /*0478*/ 	.word	0x0000e4c0


	//   ....[41]....
        /*047c*/ 	.word	0x0000e4e0


	//   ....[42]....
        /*0480*/ 	.word	0x0000e500


	//   ....[43]....
        /*0484*/ 	.word	0x0000eb90


	//   ....[44]....
        /*0488*/ 	.word	0x0000eba0


	//   ....[45]....
        /*048c*/ 	.word	0x0000edd0


	//   ....[46]....
        /*0490*/ 	.word	0x0000edf0


	//   ....[47]....
        /*0494*/ 	.word	0x0000f990


	//   ....[48]....
        /*0498*/ 	.word	0x0000f9c0


	//   ....[49]....
        /*049c*/ 	.word	0x0000fc00


	//   ....[50]....
        /*04a0*/ 	.word	0x0000fc20


	//   ....[51]....
        /*04a4*/ 	.word	0x0000fee0


	//   ....[52]....
        /*04a8*/ 	.word	0x00010090


	//   ....[53]....
        /*04ac*/ 	.word	0x000100c0


	//   ....[54]....
        /*04b0*/ 	.word	0x000100f0


	//   ....[55]....
        /*04b4*/ 	.word	0x00010120


	//   ....[56]....
        /*04b8*/ 	.word	0x00010150


	//   ....[57]....
        /*04bc*/ 	.word	0x00010180


	//   ....[58]....
        /*04c0*/ 	.word	0x000102d0


	//   ....[59]....
        /*04c4*/ 	.word	0x00010300


	//   ....[60]....
        /*04c8*/ 	.word	0x00010330


	//   ....[61]....
        /*04cc*/ 	.word	0x00010360


	//   ....[62]....
        /*04d0*/ 	.word	0x00010390


	//   ....[63]....
        /*04d4*/ 	.word	0x000103c0


	//   ....[64]....
        /*04d8*/ 	.word	0x00010450


	//   ....[65]....
        /*04dc*/ 	.word	0x000104b0


	//   ....[66]....
        /*04e0*/ 	.word	0x00010540


	//   ....[67]....
        /*04e4*/ 	.word	0x000122a0


	//   ....[68]....
        /*04e8*/ 	.word	0x000122c0


	//   ....[69]....
        /*04ec*/ 	.word	0x00012350


	//   ....[70]....
        /*04f0*/ 	.word	0x00012370


	//   ....[71]....
        /*04f4*/ 	.word	0x000123f0


	//   ....[72]....
        /*04f8*/ 	.word	0x00012410


	//   ....[73]....
        /*04fc*/ 	.word	0x00012420


	//   ....[74]....
        /*0500*/ 	.word	0x00012430


	//   ....[75]....
        /*0504*/ 	.word	0x00012b70


	//   ....[76]....
        /*0508*/ 	.word	0x00012ba0


	//   ....[77]....
        /*050c*/ 	.word	0x00012c40


	//   ....[78]....
        /*0510*/ 	.word	0x00012c60


	//   ....[79]....
        /*0514*/ 	.word	0x00012ce0


	//   ....[80]....
        /*0518*/ 	.word	0x00012d00


	//   ....[81]....
        /*051c*/ 	.word	0x00012d10


	//   ....[82]....
        /*0520*/ 	.word	0x00012d20


	//   ....[83]....
        /*0524*/ 	.word	0x00013190


	//   ....[84]....
        /*0528*/ 	.word	0x000131c0


	//   ....[85]....
        /*052c*/ 	.word	0x000133b0


	//   ....[86]....
        /*0530*/ 	.word	0x000133f0


	//   ....[87]....
        /*0534*/ 	.word	0x00013400


	//   ....[88]....
        /*0538*/ 	.word	0x00013410


	//   ....[89]....
        /*053c*/ 	.word	0x00013560


	//   ....[90]....
        /*0540*/ 	.word	0x000136b0


	//   ....[91]....
        /*0544*/ 	.word	0x00013ee0


	//   ....[92]....
        /*0548*/ 	.word	0x00013f00


	//   ....[93]....
        /*054c*/ 	.word	0x00013f50


	//   ....[94]....
        /*0550*/ 	.word	0x00013f60


	//   ....[95]....
        /*0554*/ 	.word	0x00013fa0


	//   ....[96]....
        /*0558*/ 	.word	0x00013fb0


	//   ....[97]....
        /*055c*/ 	.word	0x00013fc0


	//   ....[98]....
        /*0560*/ 	.word	0x00014000


	//   ....[99]....
        /*0564*/ 	.word	0x00014320


	//   ....[100]....
        /*0568*/ 	.word	0x00014360


	//   ....[101]....
        /*056c*/ 	.word	0x00014380


	//   ....[102]....
        /*0570*/ 	.word	0x000143a0


	//   ....[103]....
        /*0574*/ 	.word	0x000143d0


	//   ....[104]....
        /*0578*/ 	.word	0x000143f0


	//   ....[105]....
        /*057c*/ 	.word	0x000144f0


	//   ....[106]....
        /*0580*/ 	.word	0x00014640


	//   ....[107]....
        /*0584*/ 	.word	0x00014c40


	//   ....[108]....
        /*0588*/ 	.word	0x00014c90


	//   ....[109]....
        /*058c*/ 	.word	0x00014cc0


	//   ....[110]....
        /*0590*/ 	.word	0x00014cf0


	//   ....[111]....
        /*0594*/ 	.word	0x00014d00


	//   ....[112]....
        /*0598*/ 	.word	0x00014d30


	//   ....[113]....
        /*059c*/ 	.word	0x00014d60


	//   ....[114]....
        /*05a0*/ 	.word	0x00014d90


	//   ....[115]....
        /*05a4*/ 	.word	0x00014f10


	//   ....[116]....
        /*05a8*/ 	.word	0x00014f40


	//   ....[117]....
        /*05ac*/ 	.word	0x00014f70


	//   ....[118]....
        /*05b0*/ 	.word	0x00014fa0


	//   ....[119]....
        /*05b4*/ 	.word	0x00014fd0


	//   ....[120]....
        /*05b8*/ 	.word	0x00015000


	//   ....[121]....
        /*05bc*/ 	.word	0x000150c0


	//   ....[122]....
        /*05c0*/ 	.word	0x000150e0


	//   ....[123]....
        /*05c4*/ 	.word	0x00015150


	//   ....[124]....
        /*05c8*/ 	.word	0x000157f0


	//   ....[125]....
        /*05cc*/ 	.word	0x00015f00


	//   ....[126]....
        /*05d0*/ 	.word	0x00015ff0


	//   ....[127]....
        /*05d4*/ 	.word	0x00016090


	//   ....[128]....
        /*05d8*/ 	.word	0x000160f0


	//   ....[129]....
        /*05dc*/ 	.word	0x000161e0


	//   ....[130]....
        /*05e0*/ 	.word	0x00016250


	//   ....[131]....
        /*05e4*/ 	.word	0x00016340


	//   ....[132]....
        /*05e8*/ 	.word	0x000163b0


	//   ....[133]....
        /*05ec*/ 	.word	0x00016450


	//   ....[134]....
        /*05f0*/ 	.word	0x00016540


	//   ....[135]....
        /*05f4*/ 	.word	0x000165b0


	//   ....[136]....
        /*05f8*/ 	.word	0x00016610


	//   ....[137]....
        /*05fc*/ 	.word	0x00016700


	//   ....[138]....
        /*0600*/ 	.word	0x00016760


	//   ....[139]....
        /*0604*/ 	.word	0x00016860


	//   ....[140]....
        /*0608*/ 	.word	0x000168c0


	//   ....[141]....
        /*060c*/ 	.word	0x00016960


	//   ....[142]....
        /*0610*/ 	.word	0x00016ae0


	//   ....[143]....
        /*0614*/ 	.word	0x00016be0


	//   ....[144]....
        /*0618*/ 	.word	0x00016e50


	//   ....[145]....
        /*061c*/ 	.word	0x00016ea0


	//   ....[146]....
        /*0620*/ 	.word	0x00017070


	//   ....[147]....
        /*0624*/ 	.word	0x000170c0


	//   ....[148]....
        /*0628*/ 	.word	0x00017290


	//   ....[149]....
        /*062c*/ 	.word	0x000172e0


	//   ....[150]....
        /*0630*/ 	.word	0x000173d0


	//   ....[151]....
        /*0634*/ 	.word	0x00017470


	//   ....[152]....
        /*0638*/ 	.word	0x000174d0


	//   ....[153]....
        /*063c*/ 	.word	0x00017580


	//   ....[154]....
        /*0640*/ 	.word	0x000175e0


	//   ....[155]....
        /*0644*/ 	.word	0x00017690


	//   ....[156]....
        /*0648*/ 	.word	0x000176f0


	//   ....[157]....
        /*064c*/ 	.word	0x000177a0


	//   ....[158]....
        /*0650*/ 	.word	0x00017890


	//   ....[159]....
        /*0654*/ 	.word	0x00017970


	//   ....[160]....
        /*0658*/ 	.word	0x00017a80


	//   ....[161]....
        /*065c*/ 	.word	0x00017b80


	//   ....[162]....
        /*0660*/ 	.word	0x00017cb0


	//   ....[163]....
        /*0664*/ 	.word	0x00017d90


	//   ....[164]....
        /*0668*/ 	.word	0x00017e90


	//   ....[165]....
        /*066c*/ 	.word	0x00017f70


	//   ....[166]....
        /*0670*/ 	.word	0x00018000


	//   ....[167]....
        /*0674*/ 	.word	0x000180a0


	//   ....[168]....
        /*0678*/ 	.word	0x000181c0


	//   ....[169]....
        /*067c*/ 	.word	0x00018230


	//   ....[170]....
        /*0680*/ 	.word	0x000182a0


	//   ....[171]....
        /*0684*/ 	.word	0x00018310


	//   ....[172]....
        /*0688*/ 	.word	0x00018380


	//   ....[173]....
        /*068c*/ 	.word	0x00018400


	//   ....[174]....
        /*0690*/ 	.word	0x00018490


	//   ....[175]....
        /*0694*/ 	.word	0x00018520


	//   ....[176]....
        /*0698*/ 	.word	0x00018590


	//   ....[177]....
        /*069c*/ 	.word	0x00018600


	//   ....[178]....
        /*06a0*/ 	.word	0x00018670


	//   ....[179]....
        /*06a4*/ 	.word	0x000186f0


	//   ....[180]....
        /*06a8*/ 	.word	0x00018760


	//   ....[181]....
        /*06ac*/ 	.word	0x00018800


	//   ....[182]....
        /*06b0*/ 	.word	0x00018890


	//   ....[183]....
        /*06b4*/ 	.word	0x000189b0


	//----- nvinfo : EIATTR_REG_RECONFIG
	.align		4
.L_374:
        /*06b8*/ 	.byte	0x01, 0x54
	.zero		2


	//----- nvinfo : EIATTR_SYSCALL_OFFSETS
	.align		4
        /*06bc*/ 	.byte	0x04, 0x46
        /*06be*/ 	.short	(.L_376 - .L_375)


	//   ....[0]....
.L_375:
        /*06c0*/ 	.word	0x00003fc0


	//   ....[1]....
        /*06c4*/ 	.word	0x00011670


	//   ....[2]....
        /*06c8*/ 	.word	0x000117c0


	//   ....[3]....
        /*06cc*/ 	.word	0x000118b0


	//   ....[4]....
        /*06d0*/ 	.word	0x00012750


	//----- nvinfo : EIATTR_MBARRIER_INSTR_OFFSETS
	.align		4
.L_376:
        /*06d4*/ 	.byte	0x04, 0x39
        /*06d6*/ 	.short	(.L_378 - .L_377)


	//   ....[0]....
.L_377:
        /*06d8*/ 	.word	0x00000180
        /*06dc*/ 	.word	0x000000ff
        /*06e0*/ 	.word	0x00028c00
        /*06e4*/ 	.short	0x0100
        /*06e6*/ 	.byte	0x08
	.zero		1


	//   ....[1]....
        /*06e8*/ 	.word	0x00000190
        /*06ec*/ 	.word	0x000000ff
        /*06f0*/ 	.word	0x00028c20
        /*06f4*/ 	.short	0x0100
        /*06f6*/ 	.byte	0x08
	.zero		1


	//   ....[2]....
        /*06f8*/ 	.word	0x00000240
        /*06fc*/ 	.word	0x000000ff
        /*0700*/ 	.word	0x00028c30
        /*0704*/ 	.short	0x0100
        /*0706*/ 	.byte	0x06
	.zero		1


	//   ....[3]....
        /*0708*/ 	.word	0x00000250
        /*070c*/ 	.word	0x000000ff
        /*0710*/ 	.word	0x00028c40
        /*0714*/ 	.short	0x0100
        /*0716*/ 	.byte	0x06
	.zero		1


	//   ....[4]....
        /*0718*/ 	.word	0x00000260
        /*071c*/ 	.word	0x000000ff
        /*0720*/ 	.word	0x00028c38
        /*0724*/ 	.short	0x0100
        /*0726*/ 	.byte	0x06
	.zero		1


	//   ....[5]....
        /*0728*/ 	.word	0x00000270
        /*072c*/ 	.word	0x000000ff
        /*0730*/ 	.word	0x00028c48
        /*0734*/ 	.short	0x0100
        /*0736*/ 	.byte	0x06
	.zero		1


	//   ....[6]....
        /*0738*/ 	.word	0x000003a0
        /*073c*/ 	.word	0x000000ff
        /*0740*/ 	.word	0x00028c50
        /*0744*/ 	.short	0x0100
        /*0746*/ 	.byte	0x08
	.zero		1


	//   ....[7]....
        /*0748*/ 	.word	0x000003b0
        /*074c*/ 	.word	0x000000ff
        /*0750*/ 	.word	0x00028c60
        /*0754*/ 	.short	0x0100
        /*0756*/ 	.byte	0x08
	.zero		1


	//   ....[8]....
        /*0758*/ 	.word	0x000003c0
        /*075c*/ 	.word	0x000000ff
        /*0760*/ 	.word	0x00028c58
        /*0764*/ 	.short	0x0100
        /*0766*/ 	.byte	0x08
	.zero		1


	//   ....[9]....
        /*0768*/ 	.word	0x000003d0
        /*076c*/ 	.word	0x000000ff
        /*0770*/ 	.word	0x00028c68
        /*0774*/ 	.short	0x0100
        /*0776*/ 	.byte	0x08
	.zero		1


	//   ....[10]....
        /*0778*/ 	.word	0x000004c0
        /*077c*/ 	.word	0x000000ff
        /*0780*/ 	.word	0x00028c70
        /*0784*/ 	.short	0x0100
        /*0786*/ 	.byte	0x06
	.zero		1


	//   ....[11]....
        /*0788*/ 	.word	0x000004d0
        /*078c*/ 	.word	0x000000ff
        /*0790*/ 	.word	0x00028c80
        /*0794*/ 	.short	0x0100
        /*0796*/ 	.byte	0x06
	.zero		1


	//   ....[12]....
        /*0798*/ 	.word	0x000004e0
        /*079c*/ 	.word	0x000000ff
        /*07a0*/ 	.word	0x00028c78
        /*07a4*/ 	.short	0x0100
        /*07a6*/ 	.byte	0x06
	.zero		1


	//   ....[13]....
        /*07a8*/ 	.word	0x000004f0
        /*07ac*/ 	.word	0x000000ff
        /*07b0*/ 	.word	0x00028c88
        /*07b4*/ 	.short	0x0100
        /*07b6*/ 	.byte	0x06
	.zero		1


	//   ....[14]....
        /*07b8*/ 	.word	0x00000620
        /*07bc*/ 	.word	0x000000ff
        /*07c0*/ 	.word	0x00028c90
        /*07c4*/ 	.short	0x0100
        /*07c6*/ 	.byte	0x08
	.zero		1


	//   ....[15]....
        /*07c8*/ 	.word	0x00000630
        /*07cc*/ 	.word	0x000000ff
        /*07d0*/ 	.word	0x00028ca0
        /*07d4*/ 	.short	0x0100
        /*07d6*/ 	.byte	0x08
	.zero		1


	//   ....[16]....
        /*07d8*/ 	.word	0x00000640
        /*07dc*/ 	.word	0x000000ff
        /*07e0*/ 	.word	0x00028c98
        /*07e4*/ 	.short	0x0100
        /*07e6*/ 	.byte	0x08
	.zero		1


	//   ....[17]....
        /*07e8*/ 	.word	0x00000650
        /*07ec*/ 	.word	0x000000ff
        /*07f0*/ 	.word	0x00028ca8
        /*07f4*/ 	.short	0x0100
        /*07f6*/ 	.byte	0x08
	.zero		1


	//   ....[18]....
        /*07f8*/ 	.word	0x00000790
        /*07fc*/ 	.word	0x000000ff
        /*0800*/ 	.word	0x00028cb0
        /*0804*/ 	.short	0x0100
        /*0806*/ 	.byte	0x08
	.zero		1


	//   ....[19]....
        /*0808*/ 	.word	0x000007a0
        /*080c*/ 	.word	0x000000ff
        /*0810*/ 	.word	0x00028cc0
        /*0814*/ 	.short	0x0100
        /*0816*/ 	.byte	0x08
	.zero		1


	//   ....[20]....
        /*0818*/ 	.word	0x000007b0
        /*081c*/ 	.word	0x000000ff
        /*0820*/ 	.word	0x00028cb8
        /*0824*/ 	.short	0x0100
        /*0826*/ 	.byte	0x08
	.zero		1


	//   ....[21]....
        /*0828*/ 	.word	0x000007c0
        /*082c*/ 	.word	0x000000ff
        /*0830*/ 	.word	0x00028cc8
        /*0834*/ 	.short	0x0100
        /*0836*/ 	.byte	0x08
	.zero		1


	//   ....[22]....
        /*0838*/ 	.word	0x00001dd0
        /*083c*/ 	.word	0x000000ff
        /*0840*/ 	.word	0x00028c50
        /*0844*/ 	.short	0x010a
        /*0846*/ 	.byte	0x15
	.zero		1


	//   ....[23]....
        /*0848*/ 	.word	0x00002090
        /*084c*/ 	.word	0x000000ff
        /*0850*/ 	.word	0x00000000
        /*0854*/ 	.short	0x0101
        /*0856*/ 	.byte	0x06
	.zero		1


	//   ....[24]....
        /*0858*/ 	.word	0x000029d0
        /*085c*/ 	.word	0x000000ff
        /*0860*/ 	.word	0x00028c50
        /*0864*/ 	.short	0x010a
        /*0866*/ 	.byte	0x15
	.zero		1


	//   ....[25]....
        /*0868*/ 	.word	0x00002a10
        /*086c*/ 	.word	0x000000ff
        /*0870*/ 	.word	0x00028c50
        /*0874*/ 	.short	0x010a
        /*0876*/ 	.byte	0x15
	.zero		1


	//   ....[26]....
        /*0878*/ 	.word	0x00002bf0
        /*087c*/ 	.word	0x000000ff
        /*0880*/ 	.word	0x00000000
        /*0884*/ 	.short	0x0101
        /*0886*/ 	.byte	0x06
	.zero		1


	//   ....[27]....
        /*0888*/ 	.word	0x00004040
        /*088c*/ 	.word	0x000000ff
        /*0890*/ 	.word	0x00028c00
        /*0894*/ 	.short	0x010a
        /*0896*/ 	.byte	0x29
	.zero		1


	//   ....[28]....
        /*0898*/ 	.word	0x000040c0
        /*089c*/ 	.word	0x00000007
        /*08a0*/ 	.word	0x00028c30
        /*08a4*/ 	.short	0x010a
        /*08a6*/ 	.byte	0x3f
	.zero		1


	//   ....[29]....
        /*08a8*/ 	.word	0x00004100
        /*08ac*/ 	.word	0x00000007
        /*08b0*/ 	.word	0x00028c30
        /*08b4*/ 	.short	0x010a
        /*08b6*/ 	.byte	0x3f
	.zero		1


	//   ....[30]....
        /*08b8*/ 	.word	0x000044f0
        /*08bc*/ 	.word	0x000000ff
        /*08c0*/ 	.word	0x00000000
        /*08c4*/ 	.short	0x0101
        /*08c6*/ 	.byte	0x06
	.zero		1


	//   ....[31]....
        /*08c8*/ 	.word	0x00005b80
        /*08cc*/ 	.word	0x00000007
        /*08d0*/ 	.word	0x00028c50
        /*08d4*/ 	.short	0x010a
        /*08d6*/ 	.byte	0x3f
	.zero		1


	//   ....[32]....
        /*08d8*/ 	.word	0x00005bc0
        /*08dc*/ 	.word	0x00000007
        /*08e0*/ 	.word	0x00028c50
        /*08e4*/ 	.short	0x010a
        /*08e6*/ 	.byte	0x3f
	.zero		1


	//   ....[33]....
        /*08e8*/ 	.word	0x00005ea0
        /*08ec*/ 	.word	0x000000ff
        /*08f0*/ 	.word	0x00000000
        /*08f4*/ 	.short	0x0101
        /*08f6*/ 	.byte	0x0b
	.zero		1


	//   ....[34]....
        /*08f8*/ 	.word	0x000061b0
        /*08fc*/ 	.word	0x000000ff
        /*0900*/ 	.word	0x00028c30
        /*0904*/ 	.short	0x010a
        /*0906*/ 	.byte	0x15
	.zero		1


	//   ....[35]....
        /*0908*/ 	.word	0x000061f0
        /*090c*/ 	.word	0x000000ff
        /*0910*/ 	.word	0x00028c30
        /*0914*/ 	.short	0x010a
        /*0916*/ 	.byte	0x15
	.zero		1


	//   ....[36]....
        /*0918*/ 	.word	0x00006480
        /*091c*/ 	.word	0x000000ff
        /*0920*/ 	.word	0x00000000
        /*0924*/ 	.short	0x0101
        /*0926*/ 	.byte	0x06
	.zero		1


	//   ....[37]....
        /*0928*/ 	.word	0x000081a0
        /*092c*/ 	.word	0x000000ff
        /*0930*/ 	.word	0x00028c50
        /*0934*/ 	.short	0x010a
        /*0936*/ 	.byte	0x15
	.zero		1


	//   ....[38]....
        /*0938*/ 	.word	0x000081e0
        /*093c*/ 	.word	0x000000ff
        /*0940*/ 	.word	0x00028c50
        /*0944*/ 	.short	0x010a
        /*0946*/ 	.byte	0x15
	.zero		1


	//   ....[39]....
        /*0948*/ 	.word	0x00008490
        /*094c*/ 	.word	0x000000ff
        /*0950*/ 	.word	0x00000000
        /*0954*/ 	.short	0x0101
        /*0956*/ 	.byte	0x15
	.zero		1


	//   ....[40]....
        /*0958*/ 	.word	0x00008820
        /*095c*/ 	.word	0x000000ff
        /*0960*/ 	.word	0x00028c30
        /*0964*/ 	.short	0x010a
        /*0966*/ 	.byte	0x16
	.zero		1


	//   ....[41]....
        /*0968*/ 	.word	0x00008860
        /*096c*/ 	.word	0x000000ff
        /*0970*/ 	.word	0x00028c30
        /*0974*/ 	.short	0x010a
        /*0976*/ 	.byte	0x16
	.zero		1


	//   ....[42]....
        /*0978*/ 	.word	0x00008a60
        /*097c*/ 	.word	0x000000ff
        /*0980*/ 	.word	0x00000000
        /*0984*/ 	.short	0x0101
        /*0986*/ 	.byte	0x06
	.zero		1


	//   ....[43]....
        /*0988*/ 	.word	0x00009d10
        /*098c*/ 	.word	0x000000ff
        /*0990*/ 	.word	0x00028c50
        /*0994*/ 	.short	0x010a
        /*0996*/ 	.byte	0x16
	.zero		1


	//   ....[44]....
        /*0998*/ 	.word	0x00009d50
        /*099c*/ 	.word	0x000000ff
        /*09a0*/ 	.word	0x00028c50
        /*09a4*/ 	.short	0x010a
        /*09a6*/ 	.byte	0x16
	.zero		1


	//   ....[45]....
        /*09a8*/ 	.word	0x00009fe0
        /*09ac*/ 	.word	0x000000ff
        /*09b0*/ 	.word	0x00000000
        /*09b4*/ 	.short	0x0101
        /*09b6*/ 	.byte	0x16
	.zero		1


	//   ....[46]....
        /*09b8*/ 	.word	0x0000a130
        /*09bc*/ 	.word	0x000000ff
        /*09c0*/ 	.word	0x00028c30
        /*09c4*/ 	.short	0x010a
        /*09c6*/ 	.byte	0x15
	.zero		1


	//   ....[47]....
        /*09c8*/ 	.word	0x0000a170
        /*09cc*/ 	.word	0x000000ff
        /*09d0*/ 	.word	0x00028c30
        /*09d4*/ 	.short	0x010a
        /*09d6*/ 	.byte	0x15
	.zero		1


	//   ....[48]....
        /*09d8*/ 	.word	0x0000a400
        /*09dc*/ 	.word	0x000000ff
        /*09e0*/ 	.word	0x00000000
        /*09e4*/ 	.short	0x0101
        /*09e6*/ 	.byte	0x06
	.zero		1


	//   ....[49]....
        /*09e8*/ 	.word	0x0000c120
        /*09ec*/ 	.word	0x000000ff
        /*09f0*/ 	.word	0x00028c50
        /*09f4*/ 	.short	0x010a
        /*09f6*/ 	.byte	0x15
	.zero		1


	//   ....[50]....
        /*09f8*/ 	.word	0x0000c160
        /*09fc*/ 	.word	0x000000ff
        /*0a00*/ 	.word	0x00028c50
        /*0a04*/ 	.short	0x010a
        /*0a06*/ 	.byte	0x15
	.zero		1


	//   ....[51]....
        /*0a08*/ 	.word	0x0000c410
        /*0a0c*/ 	.word	0x000000ff
        /*0a10*/ 	.word	0x00000000
        /*0a14*/ 	.short	0x0101
        /*0a16*/ 	.byte	0x15
	.zero		1


	//   ....[52]....
        /*0a18*/ 	.word	0x0000eb70
        /*0a1c*/ 	.word	0x000000ff
        /*0a20*/ 	.word	0x00000000
        /*0a24*/ 	.short	0x0101
        /*0a26*/ 	.byte	0x04
	.zero		1


	//   ....[53]....
        /*0a28*/ 	.word	0x00012060
        /*0a2c*/ 	.word	0x0000001b
        /*0a30*/ 	.word	0x00028c40
        /*0a34*/ 	.short	0x010a
        /*0a36*/ 	.byte	0x3f
	.zero		1


	//   ....[54]....
        /*0a38*/ 	.word	0x00012530
        /*0a3c*/ 	.word	0x0000001b
        /*0a40*/ 	.word	0x00028c30
        /*0a44*/ 	.short	0x0107
        /*0a46*/ 	.byte	0x3f
	.zero		1


	//   ....[55]....
        /*0a48*/ 	.word	0x00012600
        /*0a4c*/ 	.word	0x0000001b
        /*0a50*/ 	.word	0x00028c30
        /*0a54*/ 	.short	0x0101
        /*0a56*/ 	.byte	0x3f
	.zero		1


	//   ....[56]....
        /*0a58*/ 	.word	0x00012e20
        /*0a5c*/ 	.word	0x00000017
        /*0a60*/ 	.word	0x00028c00
        /*0a64*/ 	.short	0x0107
        /*0a66*/ 	.byte	0x3f
	.zero		1


	//   ....[57]....
        /*0a68*/ 	.word	0x00012f10
        /*0a6c*/ 	.word	0x00000017
        /*0a70*/ 	.word	0x00028c00
        /*0a74*/ 	.short	0x0101
        /*0a76*/ 	.byte	0x3f
	.zero		1


	//   ....[58]....
        /*0a78*/ 	.word	0x00012f30
        /*0a7c*/ 	.word	0x00000017
        /*0a80*/ 	.word	0x00028c20
        /*0a84*/ 	.short	0x010a
        /*0a86*/ 	.byte	0x3f
	.zero		1


	//   ....[59]....
        /*0a88*/ 	.word	0x00012fc0
        /*0a8c*/ 	.word	0x0000001b
        /*0a90*/ 	.word	0x00028c60
        /*0a94*/ 	.short	0x010a
        /*0a96*/ 	.byte	0x3f
	.zero		1


	//   ....[60]....
        /*0a98*/ 	.word	0x000138d0
        /*0a9c*/ 	.word	0x0000001b
        /*0aa0*/ 	.word	0x00028c50
        /*0aa4*/ 	.short	0x0107
        /*0aa6*/ 	.byte	0x3f
	.zero		1


	//   ....[61]....
        /*0aa8*/ 	.word	0x000139a0
        /*0aac*/ 	.word	0x0000001b
        /*0ab0*/ 	.word	0x00028c50
        /*0ab4*/ 	.short	0x0101
        /*0ab6*/ 	.byte	0x3f
	.zero		1


	//   ....[62]....
        /*0ab8*/ 	.word	0x00013d40
        /*0abc*/ 	.word	0x00000006
        /*0ac0*/ 	.word	0x00028c40
        /*0ac4*/ 	.short	0x010a
        /*0ac6*/ 	.byte	0x3f
	.zero		1


	//   ....[63]....
        /*0ac8*/ 	.word	0x00014080
        /*0acc*/ 	.word	0x00000006
        /*0ad0*/ 	.word	0x00028c30
        /*0ad4*/ 	.short	0x0107
        /*0ad6*/ 	.byte	0x3f
	.zero		1


	//   ....[64]....
        /*0ad8*/ 	.word	0x00014140
        /*0adc*/ 	.word	0x00000006
        /*0ae0*/ 	.word	0x00028c30
        /*0ae4*/ 	.short	0x0101
        /*0ae6*/ 	.byte	0x3f
	.zero		1


	//   ....[65]....
        /*0ae8*/ 	.word	0x00014170
        /*0aec*/ 	.word	0x00000006
        /*0af0*/ 	.word	0x00028c60
        /*0af4*/ 	.short	0x010a
        /*0af6*/ 	.byte	0x3f
	.zero		1


	//   ....[66]....
        /*0af8*/ 	.word	0x00014840
        /*0afc*/ 	.word	0x00000006
        /*0b00*/ 	.word	0x00028c50
        /*0b04*/ 	.short	0x0107
        /*0b06*/ 	.byte	0x3f
	.zero		1


	//   ....[67]....
        /*0b08*/ 	.word	0x00014900
        /*0b0c*/ 	.word	0x00000006
        /*0b10*/ 	.word	0x00028c50
        /*0b14*/ 	.short	0x0101
        /*0b16*/ 	.byte	0x3f
	.zero		1


	//   ....[68]....
        /*0b18*/ 	.word	0x00015770
        /*0b1c*/ 	.word	0x00000005
        /*0b20*/ 	.word	0x00028c20
        /*0b24*/ 	.short	0x010a
        /*0b26*/ 	.byte	0x3f
	.zero		1


	//   ....[69]....
        /*0b28*/ 	.word	0x000158f0
        /*0b2c*/ 	.word	0x00000003
        /*0b30*/ 	.word	0x00028c40
        /*0b34*/ 	.short	0x010a
        /*0b36*/ 	.byte	0x3f
	.zero		1


	//   ....[70]....
        /*0b38*/ 	.word	0x00015990
        /*0b3c*/ 	.word	0x00000005
        /*0b40*/ 	.word	0x00028c40
        /*0b44*/ 	.short	0x010a
        /*0b46*/ 	.byte	0x3f
	.zero		1


	//   ....[71]....
        /*0b48*/ 	.word	0x000159d0
        /*0b4c*/ 	.word	0x00000003
        /*0b50*/ 	.word	0x00028c60
        /*0b54*/ 	.short	0x010a
        /*0b56*/ 	.byte	0x3f
	.zero		1


	//   ....[72]....
        /*0b58*/ 	.word	0x00015a10
        /*0b5c*/ 	.word	0x00000005
        /*0b60*/ 	.word	0x00028c60
        /*0b64*/ 	.short	0x010a
        /*0b66*/ 	.byte	0x3f
	.zero		1


	//   ....[73]....
        /*0b68*/ 	.word	0x00015a80
        /*0b6c*/ 	.word	0x00000006
        /*0b70*/ 	.word	0x00028c50
        /*0b74*/ 	.short	0x010a
        /*0b76*/ 	.byte	0x3f
	.zero		1


	//   ....[74]....
        /*0b78*/ 	.word	0x00015ae0
        /*0b7c*/ 	.word	0x00000005
        /*0b80*/ 	.word	0x00028c50
        /*0b84*/ 	.short	0x010a
        /*0b86*/ 	.byte	0x3f
	.zero		1


	//   ....[75]....
        /*0b88*/ 	.word	0x00015b40
        /*0b8c*/ 	.word	0x00000003
        /*0b90*/ 	.word	0x00028c00
        /*0b94*/ 	.short	0x010a
        /*0b96*/ 	.byte	0x3f
	.zero		1


	//   ....[76]....
        /*0b98*/ 	.word	0x00015b90
        /*0b9c*/ 	.word	0x00000007
        /*0ba0*/ 	.word	0x00028c30
        /*0ba4*/ 	.short	0x010a
        /*0ba6*/ 	.byte	0x3f
	.zero		1


	//   ....[77]....
        /*0ba8*/ 	.word	0x00015be0
        /*0bac*/ 	.word	0x00000007
        /*0bb0*/ 	.word	0x00028c50
        /*0bb4*/ 	.short	0x010a
        /*0bb6*/ 	.byte	0x3f
	.zero		1


	//   ....[78]....
        /*0bb8*/ 	.word	0x00015c40
        /*0bbc*/ 	.word	0x00000005
        /*0bc0*/ 	.word	0x00028c30
        /*0bc4*/ 	.short	0x010a
        /*0bc6*/ 	.byte	0x3f
	.zero		1


	//   ....[79]....
        /*0bc8*/ 	.word	0x00015ca0
        /*0bcc*/ 	.word	0x00000007
        /*0bd0*/ 	.word	0x00028c50
        /*0bd4*/ 	.short	0x010a
        /*0bd6*/ 	.byte	0x3f
	.zero		1


	//   ....[80]....
        /*0bd8*/ 	.word	0x00015d00
        /*0bdc*/ 	.word	0x00000006
        /*0be0*/ 	.word	0x00028c30
        /*0be4*/ 	.short	0x010a
        /*0be6*/ 	.byte	0x3f
	.zero		1


	//   ....[81]....
        /*0be8*/ 	.word	0x00015d60
        /*0bec*/ 	.word	0x00000008
        /*0bf0*/ 	.word	0x00028c50
        /*0bf4*/ 	.short	0x010a
        /*0bf6*/ 	.byte	0x3f
	.zero		1


	//   ....[82]....
        /*0bf8*/ 	.word	0x00015dc0
        /*0bfc*/ 	.word	0x00000005
        /*0c00*/ 	.word	0x00028c30
        /*0c04*/ 	.short	0x010a
        /*0c06*/ 	.byte	0x3f
	.zero		1


	//   ....[83]....
        /*0c08*/ 	.word	0x00015e20
        /*0c0c*/ 	.word	0x00000007
        /*0c10*/ 	.word	0x00028c50
        /*0c14*/ 	.short	0x010a
        /*0c16*/ 	.byte	0x3f
	.zero		1


	//   ....[84]....
        /*0c18*/ 	.word	0x00015f40
        /*0c1c*/ 	.word	0x0000001b
        /*0c20*/ 	.word	0x00028c40
        /*0c24*/ 	.short	0x010a
        /*0c26*/ 	.byte	0x3f
	.zero		1


	//   ....[85]....
        /*0c28*/ 	.word	0x000169e0
        /*0c2c*/ 	.word	0x00000017
        /*0c30*/ 	.word	0x00028c20
        /*0c34*/ 	.short	0x010a
        /*0c36*/ 	.byte	0x3f
	.zero		1


	//   ....[86]....
        /*0c38*/ 	.word	0x00016a30
        /*0c3c*/ 	.word	0x0000001b
        /*0c40*/ 	.word	0x00028c60
        /*0c44*/ 	.short	0x010a
        /*0c46*/ 	.byte	0x3f
	.zero		1


	//   ....[87]....
        /*0c48*/ 	.word	0x00017320
        /*0c4c*/ 	.word	0x00000006
        /*0c50*/ 	.word	0x00028c40
        /*0c54*/ 	.short	0x010a
        /*0c56*/ 	.byte	0x3f
	.zero		1


	//   ....[88]....
        /*0c58*/ 	.word	0x000177e0
        /*0c5c*/ 	.word	0x00000006
        /*0c60*/ 	.word	0x00028c60
        /*0c64*/ 	.short	0x010a
        /*0c66*/ 	.byte	0x3f
	.zero		1


	//   ....[89]....
        /*0c68*/ 	.word	0x000188d0
        /*0c6c*/ 	.word	0x00000005
        /*0c70*/ 	.word	0x00028c20
        /*0c74*/ 	.short	0x010a
        /*0c76*/ 	.byte	0x3f
	.zero		1


	//   ....[90]....
        /*0c78*/ 	.word	0x00018a70
        /*0c7c*/ 	.word	0x00000003
        /*0c80*/ 	.word	0x00028c40
        /*0c84*/ 	.short	0x010a
        /*0c86*/ 	.byte	0x3f
	.zero		1


	//   ....[91]....
        /*0c88*/ 	.word	0x00018ac0
        /*0c8c*/ 	.word	0x00000005
        /*0c90*/ 	.word	0x00028c40
        /*0c94*/ 	.short	0x010a
        /*0c96*/ 	.byte	0x3f
	.zero		1


	//   ....[92]....
        /*0c98*/ 	.word	0x00018b10
        /*0c9c*/ 	.word	0x00000003
        /*0ca0*/ 	.word	0x00028c60
        /*0ca4*/ 	.short	0x010a
        /*0ca6*/ 	.byte	0x3f
	.zero		1


	//----- nvinfo : EIATTR_NUM_MBARRIERS
	.align		4
.L_378:
        /*0ca8*/ 	.byte	0x03, 0x38
        /*0caa*/ 	.short	0x0016


	//----- nvinfo : EIATTR_EXIT_INSTR_OFFSETS
	.align		4
        /*0cac*/ 	.byte	0x04, 0x1c
        /*0cae*/ 	.short	(.L_380 - .L_379)


	//   ....[0]....
.L_379:
        /*0cb0*/ 	.word	0x00000970


	//   ....[1]....
        /*0cb4*/ 	.word	0x0000fe80


	//   ....[2]....
        /*0cb8*/ 	.word	0x00015a60


	//----- nvinfo : EIATTR_MAX_THREADS
	.align		4
.L_380:
        /*0cbc*/ 	.byte	0x04, 0x05
        /*0cbe*/ 	.short	(.L_382 - .L_381)
.L_381:
        /*0cc0*/ 	.word	0x00000180
        /*0cc4*/ 	.word	0x00000001
        /*0cc8*/ 	.word	0x00000001


	//----- nvinfo : EIATTR_CRS_STACK_SIZE
	.align		4
.L_382:
        /*0ccc*/ 	.byte	0x04, 0x1e
        /*0cce*/ 	.short	(.L_384 - .L_383)
.L_383:
        /*0cd0*/ 	.word	0x00000000


	//----- nvinfo : EIATTR_CBANK_PARAM_SIZE
	.align		4
.L_384:
        /*0cd4*/ 	.byte	0x03, 0x19
        /*0cd6*/ 	.short	0x0af0


	//----- nvinfo : EIATTR_PARAM_CBANK
	.align		4
        /*0cd8*/ 	.byte	0x04, 0x0a
        /*0cda*/ 	.short	(.L_386 - .L_385)
	.align		4
.L_385:
        /*0cdc*/ 	.word	index@(.nv.constant0._ZN7cutlass13device_kernelIN5flash11enable_sm90INS1_16FlashAttnFwdSm90INS1_25CollectiveMainloopFwdSm90ILi2EN4cute5tupleIJNS5_1CILi1EEES8_S8_EEENS6_IJNS7_ILi64EEESA_SA_EEELi512ENS_10bfloat16_tEfNS_4arch4Sm90ELb0ELb1ELb0ELb1ELb1ELb0ELb0ELb0ELb0ELb1ELb0ELb0EEENS1_21CollectiveEpilogueFwdINS6_IJSA_NS7_ILi512EEESA_EEES9_SC_SE_Li256ELb1ELb1ELb0ELb0EEENS1_36VarlenDynamicPersistentTileSchedulerILi64ELi64ELi256ELi128ELb0ELb1ELb1ELb1ELb0ELb1EEEEEEEEEvNT_6ParamsE)
        /*0ce0*/ 	.short	0x0210
        /*0ce2*/ 	.short	0x0af0


	//----- nvinfo : EIATTR_SW_WAR
	.align		4
.L_386:
        /*0ce4*/ 	.byte	0x04, 0x36
        /*0ce6*/ 	.short	(.L_388 - .L_387)
.L_387:
        /*0ce8*/ 	.word	0x00000008
.L_388:


//--------------------- .nv.info._ZN7cutlass13device_kernelIN5flash11enable_sm90INS1_16FlashAttnFwdSm90INS1_25CollectiveMainloopFwdSm90ILi2EN4cute5tupleIJNS5_1CILi1EEES8_S8_EEENS6_IJNS7_ILi64EEESA_SA_EEELi512ENS_10bfloat16_tEfNS_4arch4Sm90ELb0ELb1ELb0ELb1ELb1ELb1ELb0ELb0ELb0ELb1ELb0ELb0EEENS1_21CollectiveEpilogueFwdINS6_IJSA_NS7_ILi512EEESA_EEES9_SC_SE_Li256ELb1ELb1ELb0ELb0EEENS1_36VarlenDynamicPersistentTileSchedulerILi64ELi64ELi256ELi128ELb0ELb1ELb1ELb1ELb0ELb1EEEEEEEEEvNT_6ParamsE --------------------------
	.section	.nv.info._ZN7cutlass13device_kernelIN5flash11enable_sm90INS1_16FlashAttnFwdSm90INS1_25CollectiveMainloopFwdSm90ILi2EN4cute5tupleIJNS5_1CILi1EEES8_S8_EEENS6_IJNS7_ILi64EEESA_SA_EEELi512ENS_10bfloat16_tEfNS_4arch4Sm90ELb0ELb1ELb0ELb1ELb1ELb1ELb0ELb0ELb0ELb1ELb0ELb0EEENS1_21CollectiveEpilogueFwdINS6_IJSA_NS7_ILi512EEESA_EEES9_SC_SE_Li256ELb1ELb1ELb0ELb0EEENS1_36VarlenDynamicPersistentTileSchedulerILi64ELi64ELi256ELi128ELb0ELb1ELb1ELb1ELb0ELb1EEEEEEEEEvNT_6ParamsE,"",@"SHT_CUDA_INFO"
	.sectionflags	@""
	.align	4


	//----- nvinfo : EIATTR_CUDA_API_VERSION
	.align		4
        /*0000*/ 	.byte	0x04, 0x37
        /*0002*/ 	.short	(.L_390 - .L_389)
.L_389:
        /*0004*/ 	.word	0x00000082


	//----- nvinfo : EIATTR_KPARAM_INFO
	.align		4
.L_390:
        /*0008*/ 	.byte	0x04, 0x17
        /*000a*/ 	.short	(.L_392 - .L_391)
.L_391:
        /*000c*/ 	.word	0x00000000
        /*0010*/ 	.short	0x0000
        /*0012*/ 	.short	0x0070
        /*0014*/ 	.byte	0x00, 0xf0, 0x01, 0x2a


	//----- nvinfo : EIATTR_SPARSE_MMA_MASK
	.align		4
.L_392:
        /*0018*/ 	.byte	0x03, 0x50
        /*001a*/ 	.short	0x0000


	//----- nvinfo : EIATTR_MAXREG_COUNT
	.align		4
        /*001c*/ 	.byte	0x03, 0x1b
        /*001e*/ 	.short	0x00a8


	//----- nvinfo : EIATTR_NUM_BARRIERS
	.align		4
        /*0020*/ 	.byte	0x02, 0x4c
        /*0022*/ 	.byte	0x10
	.zero		1


	//----- nvinfo : EIATTR_EXTERNS
	.align		4
        /*0024*/ 	.byte	0x04, 0x0f
        /*0026*/ 	.short	(.L_394 - .L_393)


	//   ....[0]....
	.align		4
.L_393:
        /*0028*/ 	.word	index@(__assertfail)


	//----- nvinfo : EIATTR_ANNOTATIONS
	.align		4
.L_394:
        /*002c*/ 	.byte	0x04, 0x55
        /*002e*/ 	.short	(.L_396 - .L_395)


	//   ....[0]....
.L_395:
        /* <DEDUP_REMOVED lines=50> */


	//----- nvinfo : EIATTR_MERCURY_ISA_VERSION
	.align		4
.L_396:
        /*0340*/ 	.byte	0x03, 0x5f
        /*0342*/ 	.short	0x0101


	//----- nvinfo : EIATTR_UNUSED_LOAD_BYTE_OFFSET
	.align		4
        /*0344*/ 	.byte	0x04, 0x44
        /*0346*/ 	.short	(.L_398 - .L_397)


	//   ....[0]....
.L_397:
        /*0348*/ 	.word	0x00000a20
        /*034c*/ 	.word	0x0000fff0


	//   ....[1]....
        /*0350*/ 	.word	0x000146d0
        /*0354*/ 	.word	0x0000fff0


	//----- nvinfo : EIATTR_INT_WARP_WIDE_INSTR_OFFSETS
	.align		4
.L_398:
        /*0358*/ 	.byte	0x04, 0x31
        /*035a*/ 	.short	(.L_400 - .L_399)


	//   ....[0]....
.L_399:
        /*035c*/ 	.word	0x00000130


	//   ....[1]....
        /*0360*/ 	.word	0x00000170


	//   ....[2]....
        /*0364*/ 	.word	0x000001e0


	//   ....[3]....
        /*0368*/ 	.word	0x0001ae60


	//   ....[4]....
        /*036c*/ 	.word	0x0001aef0


	//   ....[5]....
        /*0370*/ 	.word	0x0001e460


	//   ....[6]....
        /*0374*/ 	.word	0x0001e4f0


	//----- nvinfo : EIATTR_COOP_GROUP_MASK_REGIDS
	.align		4
.L_400:
        /*0378*/ 	.byte	0x04, 0x29
        /*037a*/ 	.short	(.L_402 - .L_401)


	//   ....[0]....
.L_401:
        /*037c*/ 	.word	0xffffffff


	//   ....[1]....
        /*0380*/ 	.word	0xffffffff


	//   ....[2]....
        /*0384*/ 	.word	0xffffffff


	//   ....[3]....
        /*0388*/ 	.word	0xffffffff


	//   ....[4]....
        /*038c*/ 	.word	0xffffffff


	//   ....[5]....
        /*0390*/ 	.word	0xffffffff


	//   ....[6]....
        /*0394*/ 	.word	0xffffffff


	//   ....[7]....
        /*0398*/ 	.word	0xffffffff


	//   ....[8]....
        /*039c*/ 	.word	0xffffffff


	//   ....[9]....
        /*03a0*/ 	.word	0xffffffff


	//   ....[10]....
        /*03a4*/ 	.word	0xffffffff


	//   ....[11]....
        /*03a8*/ 	.word	0xffffffff


	//   ....[12]....
        /*03ac*/ 	.word	0xffffffff


	//   ....[13]....
        /*03b0*/ 	.word	0xffffffff


	//   ....[14]....
        /*03b4*/ 	.word	0xffffffff


	//   ....[15]....
        /*03b8*/ 	.word	0xffffffff


	//   ....[16]....
        /*03bc*/ 	.word	0xffffffff


	//   ....[17]....
        /*03c0*/ 	.word	0xffffffff


	//   ....[18]....
        /*03c4*/ 	.word	0xffffffff


	//   ....[19]....
        /*03c8*/ 	.word	0xffffffff


	//   ....[20]....
        /*03cc*/ 	.word	0xffffffff


	//   ....[21]....
        /*03d0*/ 	.word	0xffffffff


	//   ....[22]....
        /*03d4*/ 	.word	0xffffffff


	//   ....[23]....
        /*03d8*/ 	.word	0xffffffff


	//   ....[24]....
        /*03dc*/ 	.word	0xffffffff


	//   ....[25]....
        /*03e0*/ 	.word	0xffffffff


	//   ....[26]....
        /*03e4*/ 	.word	0xffffffff


	//   ....[27]....
        /*03e8*/ 	.word	0xffffffff


	//   ....[28]....
        /*03ec*/ 	.word	0xffffffff


	//   ....[29]....
        /*03f0*/ 	.word	0xffffffff


	//   ....[30]....
        /*03f4*/ 	.word	0xffffffff


	//   ....[31]....
        /*03f8*/ 	.word	0xffffffff


	//   ....[32]....
        /*03fc*/ 	.word	0xffffffff


	//   ....[33]....
        /*0400*/ 	.word	0xffffffff


	//   ....[34]....
        /*0404*/ 	.word	0xffffffff


	//   ....[35]....
        /*0408*/ 	.word	0xffffffff


	//   ....[36]....
        /*040c*/ 	.word	0xffffffff


	//   ....[37]....
        /*0410*/ 	.word	0xffffffff


	//   ....[38]....
        /*0414*/ 	.word	0xffffffff


	//   ....[39]....
        /*0418*/ 	.word	0xffffffff


	//   ....[40]....
        /*041c*/ 	.word	0xffffffff


	//   ....[41]....
        /*0420*/ 	.word	0xffffffff


	//   ....[42]....
        /*0424*/ 	.word	0xffffffff


	//   ....[43]....
        /*0428*/ 	.word	0xffffffff


	//   ....[44]....
        /*042c*/ 	.word	0xffffffff


	//   ....[45]....
        /*0430*/ 	.word	0xffffffff


	//   ....[46]....
        /*0434*/ 	.word	0xffffffff


	//   ....[47]....
        /*0438*/ 	.word	0xffffffff


	//   ....[48]....
        /*043c*/ 	.word	0xffffffff


	//   ....[49]....
        /*0440*/ 	.word	0xffffffff


	//   ....[50]....
        /*0444*/ 	.word	0xffffffff


	//   ....[51]....
        /*0448*/ 	.word	0xffffffff


	//   ....[52]....
        /*044c*/ 	.word	0xffffffff


	//   ....[53]....
        /*0450*/ 	.word	0xffffffff


	//   ....[54]....
        /*0454*/ 	.word	0xffffffff


	//   ....[55]....
        /*0458*/ 	.word	0xffffffff


	//   ....[56]....
        /*045c*/ 	.word	0xffffffff


	//   ....[57]....
        /*0460*/ 	.word	0xffffffff


	//   ....[58]....
        /*0464*/ 	.word	0xffffffff


	//   ....[59]....
        /*0468*/ 	.word	0xffffffff


	//   ....[60]....
        /*046c*/ 	.word	0xffffffff


	//   ....[61]....
        /*0470*/ 	.word	0xffffffff


	//   ....[62]....
        /*0474*/ 	.word	0xffffffff


	//   ....[63]....
        /*0478*/ 	.word	0xffffffff


	//   ....[64]....
        /*047c*/ 	.word	0xffffffff


	//   ....[65]....
        /*0480*/ 	.word	0xffffffff


	//   ....[66]....
        /*0484*/ 	.word	0xffffffff


	//   ....[67]....
        /*0488*/ 	.word	0xffffffff


	//   ....[68]....
        /*048c*/ 	.word	0xffffffff


	//   ....[69]....
        /*0490*/ 	.word	0xffffffff


	//   ....[70]....
        /*0494*/ 	.word	0xffffffff


	//   ....[71]....
        /*0498*/ 	.word	0xffffffff


	//   ....[72]....
        /*049c*/ 	.word	0xffffffff


	//   ....[73]....
        /*04a0*/ 	.word	0xffffffff


	//   ....[74]....
        /*04a4*/ 	.word	0xffffffff


	//   ....[75]....
        /*04a8*/ 	.word	0xffffffff


	//   ....[76]....
        /*04ac*/ 	.word	0xffffffff


	//   ....[77]....
        /*04b0*/ 	.word	0xffffffff


	//   ....[78]....
        /*04b4*/ 	.word	0xffffffff


	//   ....[79]....
        /*04b8*/ 	.word	0xffffffff


	//   ....[80]....
        /*04bc*/ 	.word	0xffffffff


	//   ....[81]....
        /*04c0*/ 	.word	0xffffffff


	//   ....[82]....
        /*04c4*/ 	.word	0xffffffff


	//   ....[83]....
        /*04c8*/ 	.word	0xffffffff


	//   ....[84]....
        /*04cc*/ 	.word	0xffffffff


	//   ....[85]....
        /*04d0*/ 	.word	0xffffffff


	//   ....[86]....
        /*04d4*/ 	.word	0xffffffff


	//   ....[87]....
        /*04d8*/ 	.word	0xffffffff


	//   ....[88]....
        /*04dc*/ 	.word	0xffffffff


	//   ....[89]....
        /*04e0*/ 	.word	0xffffffff


	//   ....[90]....
        /*04e4*/ 	.word	0xffffffff


	//   ....[91]....
        /*04e8*/ 	.word	0xffffffff


	//   ....[92]....
        /*04ec*/ 	.word	0xffffffff


	//   ....[93]....
        /*04f0*/ 	.word	0xffffffff


	//   ....[94]....
        /*04f4*/ 	.word	0xffffffff


	//   ....[95]....
        /*04f8*/ 	.word	0xffffffff


	//   ....[96]....
        /*04fc*/ 	.word	0xffffffff


	//   ....[97]....
        /*0500*/ 	.word	0xffffffff


	//   ....[98]....
        /*0504*/ 	.word	0xffffffff


	//   ....[99]....
        /*0508*/ 	.word	0xffffffff


	//   ....[100]....
        /*050c*/ 	.word	0xffffffff


	//   ....[101]....
        /*0510*/ 	.word	0xffffffff


	//   ....[102]....
        /*0514*/ 	.word	0xffffffff


	//   ....[103]....
        /*0518*/ 	.word	0xffffffff


	//   ....[104]....
        /*051c*/ 	.word	0xffffffff


	//   ....[105]....
        /*0520*/ 	.word	0xffffffff


	//   ....[106]....
        /*0524*/ 	.word	0xffffffff


	//   ....[107]....
        /*0528*/ 	.word	0xffffffff


	//   ....[108]....
        /*052c*/ 	.word	0xffffffff


	//   ....[109]....
        /*0530*/ 	.word	0xffffffff


	//   ....[110]....
        /*0534*/ 	.word	0xffffffff


	//   ....[111]....
        /*0538*/ 	.word	0xffffffff


	//   ....[112]....
        /*053c*/ 	.word	0xffffffff


	//   ....[113]....
        /*0540*/ 	.word	0xffffffff


	//   ....[114]....
        /*0544*/ 	.word	0xffffffff


	//   ....[115]....
        /*0548*/ 	.word	0xffffffff


	//   ....[116]....
        /*054c*/ 	.word	0xffffffff


	//   ....[117]....
        /*0550*/ 	.word	0xffffffff


	//   ....[118]....
        /*0554*/ 	.word	0xffffffff


	//   ....[119]....
        /*0558*/ 	.word	0xffffffff


	//   ....[120]....
        /*055c*/ 	.word	0xffffffff


	//   ....[121]....
        /*0560*/ 	.word	0xffffffff


	//   ....[122]....
        /*0564*/ 	.word	0xffffffff


	//   ....[123]....
        /*0568*/ 	.word	0xffffffff


	//   ....[124]....
        /*056c*/ 	.word	0xffffffff


	//   ....[125]....
        /*0570*/ 	.word	0xffffffff


	//   ....[126]....
        /*0574*/ 	.word	0xffffffff


	//   ....[127]....
        /*0578*/ 	.word	0xffffffff


	//   ....[128]....
        /*057c*/ 	.word	0xffffffff


	//   ....[129]....
        /*0580*/ 	.word	0xffffffff


	//   ....[130]....
        /*0584*/ 	.word	0xffffffff


	//   ....[131]....
        /*0588*/ 	.word	0xffffffff


	//   ....[132]....
        /*058c*/ 	.word	0xffffffff


	//   ....[133]....
        /*0590*/ 	.word	0xffffffff


	//   ....[134]....
        /*0594*/ 	.word	0xffffffff


	//   ....[135]....
        /*0598*/ 	.word	0xffffffff


	//   ....[136]....
        /*059c*/ 	.word	0xffffffff


	//   ....[137]....
        /*05a0*/ 	.word	0xffffffff


	//   ....[138]....
        /*05a4*/ 	.word	0xffffffff


	//   ....[139]....
        /*05a8*/ 	.word	0xffffffff


	//   ....[140]....
        /*05ac*/ 	.word	0xffffffff


	//   ....[141]....
        /*05b0*/ 	.word	0xffffffff


	//   ....[142]....
        /*05b4*/ 	.word	0xffffffff


	//   ....[143]....
        /*05b8*/ 	.word	0xffffffff


	//   ....[144]....
        /*05bc*/ 	.word	0xffffffff


	//   ....[145]....
        /*05c0*/ 	.word	0xffffffff


	//   ....[146]....
        /*05c4*/ 	.word	0xffffffff


	//   ....[147]....
        /*05c8*/ 	.word	0xffffffff


	//   ....[148]....
        /*05cc*/ 	.word	0xffffffff


	//   ....[149]....
        /*05d0*/ 	.word	0xffffffff


	//   ....[150]....
        /*05d4*/ 	.word	0xffffffff


	//   ....[151]....
        /*05d8*/ 	.word	0x0500000f


	//   ....[152]....
        /*05dc*/ 	.word	0x0500000f


	//   ....[153]....
        /*05e0*/ 	.word	0x0500000f


	//   ....[154]....
        /*05e4*/ 	.word	0x0500000f


	//   ....[155]....
        /*05e8*/ 	.word	0x0500000f


	//   ....[156]....
        /*05ec*/ 	.word	0x0500000f


	//   ....[157]....
        /*05f0*/ 	.word	0x0500000f


	//   ....[158]....
        /*05f4*/ 	.word	0x0500000f


	//   ....[159]....
        /*05f8*/ 	.word	0x0500000f


	//   ....[160]....
        /*05fc*/ 	.word	0x0500000f


	//   ....[161]....
        /*0600*/ 	.word	0x0500000f


	//   ....[162]....
        /*0604*/ 	.word	0x0500000f


	//   ....[163]....
        /*0608*/ 	.word	0x0500000f


	//   ....[164]....
        /*060c*/ 	.word	0x0500000f


	//   ....[165]....
        /*0610*/ 	.word	0x0500000f


	//   ....[166]....
        /*0614*/ 	.word	0x0500000f


	//   ....[167]....
        /*0618*/ 	.word	0x0500000f


	//   ....[168]....
        /*061c*/ 	.word	0x0500000f


	//   ....[169]....
        /*0620*/ 	.word	0x0500000f


	//   ....[170]....
        /*0624*/ 	.word	0x0500000f


	//   ....[171]....
        /*0628*/ 	.word	0x0500000f


	//   ....[172]....
        /*062c*/ 	.word	0x0500000f


	//   ....[173]....
        /*0630*/ 	.word	0x0500000f


	//   ....[174]....
        /*0634*/ 	.word	0x0500000f


	//   ....[175]....
        /*0638*/ 	.word	0x0500000f


	//   ....[176]....
        /*063c*/ 	.word	0x0500000f


	//   ....[177]....
        /*0640*/ 	.word	0x0500000f


	//   ....[178]....
        /*0644*/ 	.word	0x0500000f


	//   ....[179]....
        /*0648*/ 	.word	0x0500000f


	//   ....[180]....
        /*064c*/ 	.word	0x0500000f


	//   ....[181]....
        /*0650*/ 	.word	0x0500000f


	//   ....[182]....
        /*0654*/ 	.word	0x0500000f


	//   ....[183]....
        /*0658*/ 	.word	0x0500000f


	//   ....[184]....
        /*065c*/ 	.word	0x0500000f


	//   ....[185]....
        /*0660*/ 	.word	0x0500000f


	//   ....[186]....
        /*0664*/ 	.word	0x0500000f


	//   ....[187]....
        /*0668*/ 	.word	0x0500000f


	//   ....[188]....
        /*066c*/ 	.word	0x0500000f


	//   ....[189]....
        /*0670*/ 	.word	0x0500000f


	//   ....[190]....
        /*0674*/ 	.word	0x0500000f


	//   ....[191]....
        /*0678*/ 	.word	0x0500000f


	//   ....[192]....
        /*067c*/ 	.word	0x0500000f


	//   ....[193]....
        /*0680*/ 	.word	0x0500000f


	//   ....[194]....
        /*0684*/ 	.word	0x0500000f


	//   ....[195]....
        /*0688*/ 	.word	0x0500000f


	//   ....[196]....
        /*068c*/ 	.word	0x0500000f


	//   ....[197]....
        /*0690*/ 	.word	0x0500000f


	//   ....[198]....
        /*0694*/ 	.word	0x0500000f


	//   ....[199]....
        /*0698*/ 	.word	0x0500000f


	//   ....[200]....
        /*069c*/ 	.word	0x0500000f


	//   ....[201]....
        /*06a0*/ 	.word	0x0500000f


	//   ....[202]....
        /*06a4*/ 	.word	0x0500000f


	//   ....[203]....
        /*06a8*/ 	.word	0x0500000f


	//   ....[204]....
        /*06ac*/ 	.word	0x0500000f


	//   ....[205]....
        /*06b0*/ 	.word	0x0500000f


	//   ....[206]....
        /*06b4*/ 	.word	0x0500000f


	//   ....[207]....
        /*06b8*/ 	.word	0x0500000f


	//   ....[208]....
        /*06bc*/ 	.word	0x0500000f


	//   ....[209]....
        /*06c0*/ 	.word	0x0500000f


	//   ....[210]....
        /*06c4*/ 	.word	0x0500000f


	//   ....[211]....
        /*06c8*/ 	.word	0x0500000f


	//   ....[212]....
        /*06cc*/ 	.word	0x0500000f


	//   ....[213]....
        /*06d0*/ 	.word	0x0500000f


	//   ....[214]....
        /*06d4*/ 	.word	0x0500000f


	//   ....[215]....
        /*06d8*/ 	.word	0x0500000f


	//   ....[216]....
        /*06dc*/ 	.word	0x0500000f


	//   ....[217]....
        /*06e0*/ 	.word	0x0500000f


	//   ....[218]....
        /*06e4*/ 	.word	0x0500000f


	//   ....[219]....
        /*06e8*/ 	.word	0x0500000f


	//   ....[220]....
        /*06ec*/ 	.word	0x0500000f


	//   ....[221]....
        /*06f0*/ 	.word	0x0500000f


	//   ....[222]....
        /*06f4*/ 	.word	0x0500000f


	//   ....[223]....
        /*06f8*/ 	.word	0x0500000f


	//   ....[224]....
        /*06fc*/ 	.word	0x0500000f


	//   ....[225]....
        /*0700*/ 	.word	0x0500000f


	//   ....[226]....
        /*0704*/ 	.word	0x0500000f


	//   ....[227]....
        /*0708*/ 	.word	0x0500000f


	//   ....[228]....
        /*070c*/ 	.word	0x0500000f


	//   ....[229]....
        /*0710*/ 	.word	0x0500000f


	//   ....[230]....
        /*0714*/ 	.word	0x0500000f


	//   ....[231]....
        /*0718*/ 	.word	0x0500000f


	//   ....[232]....
        /*071c*/ 	.word	0x0500000f


	//----- nvinfo : EIATTR_COOP_GROUP_INSTR_OFFSETS
	.align		4
.L_402:
        /*0720*/ 	.byte	0x04, 0x28
        /*0722*/ 	.short	(.L_404 - .L_403)


	//   ....[0]....
.L_403:
        /*0724*/ 	.word	0x00000060


	//   ....[1]....
        /*0728*/ 	.word	0x00000140


	//   ....[2]....
        /*072c*/ 	.word	0x00000190


	//   ....[3]....
        /*0730*/ 	.word	0x00000380


	//   ....[4]....
        /*0734*/ 	.word	0x000004e0


	//   ....[5]....
        /*0738*/ 	.word	0x00000600


	//   ....[6]....
        /*073c*/ 	.word	0x00000760


	//   ....[7]....
        /*0740*/ 	.word	0x00002ea0


	//   ....[8]....
        /*0744*/ 	.word	0x00002eb0


	//   ....[9]....
        /*0748*/ 	.word	0x00003930


	//   ....[10]....
        /*074c*/ 	.word	0x00003940


	//   ....[11]....
        /*0750*/ 	.word	0x000043a0


	//   ....[12]....
        /*0754*/ 	.word	0x000043b0


	//   ....[13]....
        /*0758*/ 	.word	0x00004780


	//   ....[14]....
        /*075c*/ 	.word	0x000047a0


	//   ....[15]....
        /*0760*/ 	.word	0x00005910


	//   ....[16]....
        /*0764*/ 	.word	0x00007cc0


	//   ....[17]....
        /*0768*/ 	.word	0x00008450


	//   ....[18]....
        /*076c*/ 	.word	0x00008460


	//   ....[19]....
        /*0770*/ 	.word	0x00008470


	//   ....[20]....
        /*0774*/ 	.word	0x00008480


	//   ....[21]....
        /*0778*/ 	.word	0x00008780


	//   ....[22]....
        /*077c*/ 	.word	0x00008790


	//   ....[23]....
        /*0780*/ 	.word	0x000087a0


	//   ....[24]....
        /*0784*/ 	.word	0x000087b0


	//   ....[25]....
        /*0788*/ 	.word	0x00009b60


	//   ....[26]....
        /*078c*/ 	.word	0x00009b80


	//   ....[27]....
        /*0790*/ 	.word	0x00009b90


	//   ....[28]....
        /*0794*/ 	.word	0x00009ba0


	//   ....[29]....
        /*0798*/ 	.word	0x00009c90


	//   ....[30]....
        /*079c*/ 	.word	0x00009cb0


	//   ....[31]....
        /*07a0*/ 	.word	0x00009d40


	//   ....[32]....
        /*07a4*/ 	.word	0x00009d70


	//   ....[33]....
        /*07a8*/ 	.word	0x0000b510


	//   ....[34]....
        /*07ac*/ 	.word	0x0000bbf0


	//   ....[35]....
        /*07b0*/ 	.word	0x0000c0f0


	//   ....[36]....
        /*07b4*/ 	.word	0x0000c200


	//   ....[37]....
        /*07b8*/ 	.word	0x0000c4e0


	//   ....[38]....
        /*07bc*/ 	.word	0x0000c5a0


	//   ....[39]....
        /*07c0*/ 	.word	0x0000cec0


	//   ....[40]....
        /*07c4*/ 	.word	0x0000d5f0


	//   ....[41]....
        /*07c8*/ 	.word	0x0000d840


	//   ....[42]....
        /*07cc*/ 	.word	0x0000df80


	//   ....[43]....
        /*07d0*/ 	.word	0x0000e0a0


	//   ....[44]....
        /*07d4*/ 	.word	0x0000e610


	//   ....[45]....
        /*07d8*/ 	.word	0x0000e670


	//   ....[46]....
        /*07dc*/ 	.word	0x0000f7e0


	//   ....[47]....
        /*07e0*/ 	.word	0x00010080


	//   ....[48]....
        /*07e4*/ 	.word	0x000100a0


	//   ....[49]....
        /*07e8*/ 	.word	0x00010670


	//   ....[50]....
        /*07ec*/ 	.word	0x00010840


	//   ....[51]....
        /*07f0*/ 	.word	0x00011560


	//   ....[52]....
        /*07f4*/ 	.word	0x00011af0


	//   ....[53]....
        /*07f8*/ 	.word	0x00011d00


	//   ....[54]....
        /*07fc*/ 	.word	0x000123e0


	//   ....[55]....
        /*0800*/ 	.word	0x00012490


	//   ....[56]....
        /*0804*/ 	.word	0x00012ab0


	//   ....[57]....
        /*0808*/ 	.word	0x00012c80


	//   ....[58]....
        /*080c*/ 	.word	0x00013ad0


	//   ....[59]....
        /*0810*/ 	.word	0x00013bd0


	//   ....[60]....
        /*0814*/ 	.word	0x00013be0


	//   ....[61]....
        /*0818*/ 	.word	0x00013c20


	//   ....[62]....
        /*081c*/ 	.word	0x00013c30


	//   ....[63]....
        /*0820*/ 	.word	0x00015750


	//   ....[64]....
        /*0824*/ 	.word	0x00015c50


	//   ....[65]....
        /*0828*/ 	.word	0x00015c70


	//   ....[66]....
        /*082c*/ 	.word	0x00015ca0


	//   ....[67]....
        /*0830*/ 	.word	0x00015cb0


	//   ....[68]....
        /*0834*/ 	.word	0x00016400


	//   ....[69]....
        /*0838*/ 	.word	0x00016440


	//   ....[70]....
        /*083c*/ 	.word	0x000166e0


	//   ....[71]....
        /*0840*/ 	.word	0x00016700


	//   ....[72]....
        /*0844*/ 	.word	0x00017370


	//   ....[73]....
        /*0848*/ 	.word	0x000173b0


	//   ....[74]....
        /*084c*/ 	.word	0x00017650


	//   ....[75]....
        /*0850*/ 	.word	0x00017670


	//   ....[76]....
        /*0854*/ 	.word	0x00017920


	//   ....[77]....
        /*0858*/ 	.word	0x00017ad0


	//   ....[78]....
        /*085c*/ 	.word	0x00017b00


	//   ....[79]....
        /*0860*/ 	.word	0x00017b30


	//   ....[80]....
        /*0864*/ 	.word	0x00017b60


	//   ....[81]....
        /*0868*/ 	.word	0x00017b90


	//   ....[82]....
        /*086c*/ 	.word	0x00017bc0


	//   ....[83]....
        /*0870*/ 	.word	0x00017d30


	//   ....[84]....
        /*0874*/ 	.word	0x00017d60


	//   ....[85]....
        /*0878*/ 	.word	0x00017d90


	//   ....[86]....
        /*087c*/ 	.word	0x00017dc0


	//   ....[87]....
        /*0880*/ 	.word	0x00017df0


	//   ....[88]....
        /*0884*/ 	.word	0x00017e20


	//   ....[89]....
        /*0888*/ 	.word	0x00017eb0


	//   ....[90]....
        /*088c*/ 	.word	0x00017f10


	//   ....[91]....
        /*0890*/ 	.word	0x00017fa0


	//   ....[92]....
        /*0894*/ 	.word	0x00019070


	//   ....[93]....
        /*0898*/ 	.word	0x0001bc40


	//   ....[94]....
        /*089c*/ 	.word	0x0001bc60


	//   ....[95]....
        /*08a0*/ 	.word	0x0001bcf0


	//   ....[96]....
        /*08a4*/ 	.word	0x0001bd10


	//   ....[97]....
        /*08a8*/ 	.word	0x0001bd90


	//   ....[98]....
        /*08ac*/ 	.word	0x0001bdb0


	//   ....[99]....
        /*08b0*/ 	.word	0x0001bdc0


	//   ....[100]....
        /*08b4*/ 	.word	0x0001bdd0


	//   ....[101]....
        /*08b8*/ 	.word	0x0001c5e0


	//   ....[102]....
        /*08bc*/ 	.word	0x0001c610


	//   ....[103]....
        /*08c0*/ 	.word	0x0001c6b0


	//   ....[104]....
        /*08c4*/ 	.word	0x0001c6d0


	//   ....[105]....
        /*08c8*/ 	.word	0x0001c750


	//   ....[106]....
        /*08cc*/ 	.word	0x0001c770


	//   ....[107]....
        /*08d0*/ 	.word	0x0001c780


	//   ....[108]....
        /*08d4*/ 	.word	0x0001c7f0


	//   ....[109]....
        /*08d8*/ 	.word	0x0001cc40


	//   ....[110]....
        /*08dc*/ 	.word	0x0001cd00


	//   ....[111]....
        /*08e0*/ 	.word	0x0001ce50


	//   ....[112]....
        /*08e4*/ 	.word	0x0001ce90


	//   ....[113]....
        /*08e8*/ 	.word	0x0001cea0


	//   ....[114]....
        /*08ec*/ 	.word	0x0001ceb0


	//   ....[115]....
        /*08f0*/ 	.word	0x0001d000


	//   ....[116]....
        /*08f4*/ 	.word	0x0001d150


	//   ....[117]....
        /*08f8*/ 	.word	0x0001d970


	//   ....[118]....
        /*08fc*/ 	.word	0x0001d990


	//   ....[119]....
        /*0900*/ 	.word	0x0001d9e0


	//   ....[120]....
        /*0904*/ 	.word	0x0001d9f0


	//   ....[121]....
        /*0908*/ 	.word	0x0001da30


	//   ....[122]....
        /*090c*/ 	.word	0x0001da40


	//   ....[123]....
        /*0910*/ 	.word	0x0001da50


	//   ....[124]....
        /*0914*/ 	.word	0x0001da90


	//   ....[125]....
        /*0918*/ 	.word	0x0001ddb0


	//   ....[126]....
        /*091c*/ 	.word	0x0001ddf0


	//   ....[127]....
        /*0920*/ 	.word	0x0001de10


	//   ....[128]....
        /*0924*/ 	.word	0x0001de30


	//   ....[129]....
        /*0928*/ 	.word	0x0001de60


	//   ....[130]....
        /*092c*/ 	.word	0x0001de80


	//   ....[131]....
        /*0930*/ 	.word	0x0001df80


	//   ....[132]....
        /*0934*/ 	.word	0x0001e0d0


	//   ....[133]....
        /*0938*/ 	.word	0x0001e6d0


	//   ....[134]....
        /*093c*/ 	.word	0x0001e720


	//   ....[135]....
        /*0940*/ 	.word	0x0001e750


	//   ....[136]....
        /*0944*/ 	.word	0x0001e780


	//   ....[137]....
        /*0948*/ 	.word	0x0001e790


	//   ....[138]....
        /*094c*/ 	.word	0x0001e7c0


	//   ....[139]....
        /*0950*/ 	.word	0x0001e7f0


	//   ....[140]....
        /*0954*/ 	.word	0x0001e820


	//   ....[141]....
        /*0958*/ 	.word	0x0001e9a0


	//   ....[142]....
        /*095c*/ 	.word	0x0001e9d0


	//   ....[143]....
        /*0960*/ 	.word	0x0001ea00


	//   ....[144]....
        /*0964*/ 	.word	0x0001ea30


	//   ....[145]....
        /*0968*/ 	.word	0x0001ea60


	//   ....[146]....
        /*096c*/ 	.word	0x0001ea90


	//   ....[147]....
        /*0970*/ 	.word	0x0001eb50


	//   ....[148]....
        /*0974*/ 	.word	0x0001eb70


	//   ....[149]....
        /*0978*/ 	.word	0x0001ebe0


	//   ....[150]....
        /*097c*/ 	.word	0x0001f280


	//   ....[151]....
        /*0980*/ 	.word	0x0001f5a0


	//   ....[152]....
        /*0984*/ 	.word	0x0001f630


	//   ....[153]....
        /*0988*/ 	.word	0x0001f710


	//   ....[154]....
        /*098c*/ 	.word	0x0001f7a0


	//   ....[155]....
        /*0990*/ 	.word	0x0001f880


	//   ....[156]....
        /*0994*/ 	.word	0x0001f910


	//   ....[157]....
        /*0998*/ 	.word	0x0001fa90


	//   ....[158]....
        /*099c*/ 	.word	0x0001fb20


	//   ....[159]....
        /*09a0*/ 	.word	0x0001fb70


	//   ....[160]....
        /*09a4*/ 	.word	0x0001fbc0


	//   ....[161]....
        /*09a8*/ 	.word	0x0001fc50


	//   ....[162]....
        /*09ac*/ 	.word	0x0001fce0


	//   ....[163]....
        /*09b0*/ 	.word	0x0001fd30


	//   ....[164]....
        /*09b4*/ 	.word	0x0001fd80


	//   ....[165]....
        /*09b8*/ 	.word	0x0001fe70


	//   ....[166]....
        /*09bc*/ 	.word	0x0001ff20


	//   ....[167]....
        /*09c0*/ 	.word	0x0001ffa0


	//   ....[168]....
        /*09c4*/ 	.word	0x00020010


	//   ....[169]....
        /*09c8*/ 	.word	0x00020140


	//   ....[170]....
        /*09cc*/ 	.word	0x00020260


	//   ....[171]....
        /*09d0*/ 	.word	0x00020330


	//   ....[172]....
        /*09d4*/ 	.word	0x00020380


	//   ....[173]....
        /*09d8*/ 	.word	0x00020710


	//   ....[174]....
        /*09dc*/ 	.word	0x000209f0


	//   ....[175]....
        /*09e0*/ 	.word	0x00020ae0


	//   ....[176]....
        /*09e4*/ 	.word	0x00020b80


	//   ....[177]....
        /*09e8*/ 	.word	0x00020be0


	//   ....[178]....
        /*09ec*/ 	.word	0x00020cd0


	//   ....[179]....
        /*09f0*/ 	.word	0x00020d40


	//   ....[180]....
        /*09f4*/ 	.word	0x00020e30


	//   ....[181]....
        /*09f8*/ 	.word	0x00020ea0


	//   ....[182]....
        /*09fc*/ 	.word	0x00020f40


	//   ....[183]....
        /*0a00*/ 	.word	0x00021030


	//   ....[184]....
        /*0a04*/ 	.word	0x000210a0


	//   ....[185]....
        /*0a08*/ 	.word	0x00021100


	//   ....[186]....
        /*0a0c*/ 	.word	0x000211f0


	//   ....[187]....
        /*0a10*/ 	.word	0x00021250


	//   ....[188]....
        /*0a14*/ 	.word	0x00021350


	//   ....[189]....
        /*0a18*/ 	.word	0x000213b0


	//   ....[190]....
        /*0a1c*/ 	.word	0x00021490


	//   ....[191]....
        /*0a20*/ 	.word	0x000215d0


	//   ....[192]....
        /*0a24*/ 	.word	0x000216d0


	//   ....[193]....
        /*0a28*/ 	.word	0x00021950


	//   ....[194]....
        /*0a2c*/ 	.word	0x000219a0


	//   ....[195]....
        /*0a30*/ 	.word	0x00021b70


	//   ....[196]....
        /*0a34*/ 	.word	0x00021bc0


	//   ....[197]....
        /*0a38*/ 	.word	0x00021d90


	//   ....[198]....
        /*0a3c*/ 	.word	0x00021de0


	//   ....[199]....
        /*0a40*/ 	.word	0x00021ed0


	//   ....[200]....
        /*0a44*/ 	.word	0x00021f70


	//   ....[201]....
        /*0a48*/ 	.word	0x00021fd0


	//   ....[202]....
        /*0a4c*/ 	.word	0x00022080


	//   ....[203]....
        /*0a50*/ 	.word	0x000220e0


	//   ....[204]....
        /*0a54*/ 	.word	0x00022190


	//   ....[205]....
        /*0a58*/ 	.word	0x000221f0


	//   ....[206]....
        /*0a5c*/ 	.word	0x000222a0


	//   ....[207]....
        /*0a60*/ 	.word	0x00022390


	//   ....[208]....
        /*0a64*/ 	.word	0x00022470


	//   ....[209]....
        /*0a68*/ 	.word	0x00022580


	//   ....[210]....
        /*0a6c*/ 	.word	0x00022680


	//   ....[211]....
        /*0a70*/ 	.word	0x000227b0


	//   ....[212]....
        /*0a74*/ 	.word	0x00022890


	//   ....[213]....
        /*0a78*/ 	.word	0x00022990


	//   ....[214]....
        /*0a7c*/ 	.word	0x00022a70


	//   ....[215]....
        /*0a80*/ 	.word	0x00022b00


	//   ....[216]....
        /*0a84*/ 	.word	0x00022ba0


	//   ....[217]....
        /*0a88*/ 	.word	0x00022cc0


	//   ....[218]....
        /*0a8c*/ 	.word	0x00022d30


	//   ....[219]....
        /*0a90*/ 	.word	0x00022da0


	//   ....[220]....
        /*0a94*/ 	.word	0x00022e10


	//   ....[221]....
        /*0a98*/ 	.word	0x00022e80


	//   ....[222]....
        /*0a9c*/ 	.word	0x00022f00


	//   ....[223]....
        /*0aa0*/ 	.word	0x00022f90


	//   ....[224]....
        /*0aa4*/ 	.word	0x00023020


	//   ....[225]....
        /*0aa8*/ 	.word	0x00023090


	//   ....[226]....
        /*0aac*/ 	.word	0x00023100


	//   ....[227]....
        /*0ab0*/ 	.word	0x00023170


	//   ....[228]....
        /*0ab4*/ 	.word	0x000231f0


	//   ....[229]....
        /*0ab8*/ 	.word	0x00023260


	//   ....[230]....
        /*0abc*/ 	.word	0x00023300


	//   ....[231]....
        /*0ac0*/ 	.word	0x00023390


	//   ....[232]....
        /*0ac4*/ 	.word	0x000234b0


	//----- nvinfo : EIATTR_REG_RECONFIG
	.align		4
.L_404:
        /*0ac8*/ 	.byte	0x01, 0x54
	.zero		2


	//----- nvinfo : EIATTR_SYSCALL_OFFSETS
	.align		4
        /*0acc*/ 	.byte	0x04, 0x46
        /*0ace*/ 	.short	(.L_406 - .L_405)


	//   ....[0]....
.L_405:
        /*0ad0*/ 	.word	0x000020c0


	//   ....[1]....
        /*0ad4*/ 	.word	0x00002210


	//   ....[2]....
        /*0ad8*/ 	.word	0x00007e70


	//   ....[3]....
        /*0adc*/ 	.word	0x000081a0


	//   ....[4]....
        /*0ae0*/ 	.word	0x0001b050


	//   ....[5]....
        /*0ae4*/ 	.word	0x0001b1a0


	//   ....[6]....
        /*0ae8*/ 	.word	0x0001b290


	//   ....[7]....
        /*0aec*/ 	.word	0x0001c220


	//----- nvinfo : EIATTR_MBARRIER_INSTR_OFFSETS
	.align		4
.L_406:
        /*0af0*/ 	.byte	0x04, 0x39
        /*0af2*/ 	.short	(.L_408 - .L_407)


	//   ....[0]....
.L_407:
        /*0af4*/ 	.word	0x00000270
        /*0af8*/ 	.word	0x000000ff
        /*0afc*/ 	.word	0x00028c00
        /*0b00*/ 	.short	0x0100
        /*0b02*/ 	.byte	0x08
	.zero		1


	//   ....[1]....
        /*0b04*/ 	.word	0x00000280
        /*0b08*/ 	.word	0x000000ff
        /*0b0c*/ 	.word	0x00028c20
        /*0b10*/ 	.short	0x0100
        /*0b12*/ 	.byte	0x08
	.zero		1


	//   ....[2]....
        /*0b14*/ 	.word	0x00000330
        /*0b18*/ 	.word	0x000000ff
        /*0b1c*/ 	.word	0x00028c30
        /*0b20*/ 	.short	0x0100
        /*0b22*/ 	.byte	0x06
	.zero		1


	//   ....[3]....
        /*0b24*/ 	.word	0x00000340
        /*0b28*/ 	.word	0x000000ff
        /*0b2c*/ 	.word	0x00028c40
        /*0b30*/ 	.short	0x0100
        /*0b32*/ 	.byte	0x06
	.zero		1


	//   ....[4]....
        /*0b34*/ 	.word	0x00000350
        /*0b38*/ 	.word	0x000000ff
        /*0b3c*/ 	.word	0x00028c38
        /*0b40*/ 	.short	0x0100
        /*0b42*/ 	.byte	0x06
	.zero		1


	//   ....[5]....
        /*0b44*/ 	.word	0x00000360
        /*0b48*/ 	.word	0x000000ff
        /*0b4c*/ 	.word	0x00028c48
        /*0b50*/ 	.short	0x0100
        /*0b52*/ 	.byte	0x06
	.zero		1


	//   ....[6]....
        /*0b54*/ 	.word	0x00000490
        /*0b58*/ 	.word	0x000000ff
        /*0b5c*/ 	.word	0x00028c50
        /*0b60*/ 	.short	0x0100
        /*0b62*/ 	.byte	0x08
	.zero		1


	//   ....[7]....
        /*0b64*/ 	.word	0x000004a0
        /*0b68*/ 	.word	0x000000ff
        /*0b6c*/ 	.word	0x00028c60
        /*0b70*/ 	.short	0x0100
        /*0b72*/ 	.byte	0x08
	.zero		1


	//   ....[8]....
        /*0b74*/ 	.word	0x000004b0
        /*0b78*/ 	.word	0x000000ff
        /*0b7c*/ 	.word	0x00028c58
        /*0b80*/ 	.short	0x0100
        /*0b82*/ 	.byte	0x08
	.zero		1


	//   ....[9]....
        /*0b84*/ 	.word	0x000004c0
        /*0b88*/ 	.word	0x000000ff
        /*0b8c*/ 	.word	0x00028c68
        /*0b90*/ 	.short	0x0100
        /*0b92*/ 	.byte	0x08
	.zero		1


	//   ....[10]....
        /*0b94*/ 	.word	0x000005b0
        /*0b98*/ 	.word	0x000000ff
        /*0b9c*/ 	.word	0x00028c70
        /*0ba0*/ 	.short	0x0100
        /*0ba2*/ 	.byte	0x06
	.zero		1


	//   ....[11]....
        /*0ba4*/ 	.word	0x000005c0
        /*0ba8*/ 	.word	0x000000ff
        /*0bac*/ 	.word	0x00028c80
        /*0bb0*/ 	.short	0x0100
        /*0bb2*/ 	.byte	0x06
	.zero		1


	//   ....[12]....
        /*0bb4*/ 	.word	0x000005d0
        /*0bb8*/ 	.word	0x000000ff
        /*0bbc*/ 	.word	0x00028c78
        /*0bc0*/ 	.short	0x0100
        /*0bc2*/ 	.byte	0x06
	.zero		1


	//   ....[13]....
        /*0bc4*/ 	.word	0x000005e0
        /*0bc8*/ 	.word	0x000000ff
        /*0bcc*/ 	.word	0x00028c88
        /*0bd0*/ 	.short	0x0100
        /*0bd2*/ 	.byte	0x06
	.zero		1


	//   ....[14]....
        /*0bd4*/ 	.word	0x00000710
        /*0bd8*/ 	.word	0x000000ff
        /*0bdc*/ 	.word	0x00028c90
        /*0be0*/ 	.short	0x0100
        /*0be2*/ 	.byte	0x08
	.zero		1


	//   ....[15]....
        /*0be4*/ 	.word	0x00000720
        /*0be8*/ 	.word	0x000000ff
        /*0bec*/ 	.word	0x00028ca0
        /*0bf0*/ 	.short	0x0100
        /*0bf2*/ 	.byte	0x08
	.zero		1


	//   ....[16]....
        /*0bf4*/ 	.word	0x00000730
        /*0bf8*/ 	.word	0x000000ff
        /*0bfc*/ 	.word	0x00028c98
        /*0c00*/ 	.short	0x0100
        /*0c02*/ 	.byte	0x08
	.zero		1


	//   ....[17]....
        /*0c04*/ 	.word	0x00000740
        /*0c08*/ 	.word	0x000000ff
        /*0c0c*/ 	.word	0x00028ca8
        /*0c10*/ 	.short	0x0100
        /*0c12*/ 	.byte	0x08
	.zero		1


	//   ....[18]....
        /*0c14*/ 	.word	0x00000870
        /*0c18*/ 	.word	0x000000ff
        /*0c1c*/ 	.word	0x00028cb0
        /*0c20*/ 	.short	0x0100
        /*0c22*/ 	.byte	0x08
	.zero		1


	//   ....[19]....
        /*0c24*/ 	.word	0x00000880
        /*0c28*/ 	.word	0x000000ff
        /*0c2c*/ 	.word	0x00028cc0
        /*0c30*/ 	.short	0x0100
        /*0c32*/ 	.byte	0x08
	.zero		1


	//   ....[20]....
        /*0c34*/ 	.word	0x00000890
        /*0c38*/ 	.word	0x000000ff
        /*0c3c*/ 	.word	0x00028cb8
        /*0c40*/ 	.short	0x0100
        /*0c42*/ 	.byte	0x08
	.zero		1


	//   ....[21]....
        /*0c44*/ 	.word	0x000008a0
        /*0c48*/ 	.word	0x000000ff
        /*0c4c*/ 	.word	0x00028cc8
        /*0c50*/ 	.short	0x0100
        /*0c52*/ 	.byte	0x08
	.zero		1


	//   ....[22]....
        /*0c54*/ 	.word	0x00002e50
        /*0c58*/ 	.word	0x0000003e
        /*0c5c*/ 	.word	0x00028c90
        /*0c60*/ 	.short	0x010a
        /*0c62*/ 	.byte	0x3f
	.zero		1


	//   ....[23]....
        /*0c64*/ 	.word	0x000038e0
        /*0c68*/ 	.word	0x0000003e
        /*0c6c*/ 	.word	0x00028c90
        /*0c70*/ 	.short	0x010a
        /*0c72*/ 	.byte	0x3f
	.zero		1


	//   ....[24]....
        /*0c74*/ 	.word	0x000041f0
        /*0c78*/ 	.word	0x0000003e
        /*0c7c*/ 	.word	0x00028c90
        /*0c80*/ 	.short	0x010a
        /*0c82*/ 	.byte	0x3f
	.zero		1


	//   ....[25]....
        /*0c84*/ 	.word	0x000045d0
        /*0c88*/ 	.word	0x00000004
        /*0c8c*/ 	.word	0x00000000
        /*0c90*/ 	.short	0x0101
        /*0c92*/ 	.byte	0x3f
	.zero		1


	//   ....[26]....
        /*0c94*/ 	.word	0x00004610
        /*0c98*/ 	.word	0x0000003e
        /*0c9c*/ 	.word	0x00028cb0
        /*0ca0*/ 	.short	0x010a
        /*0ca2*/ 	.byte	0x3f
	.zero		1


	//   ....[27]....
        /*0ca4*/ 	.word	0x00004f20
        /*0ca8*/ 	.word	0x0000003e
        /*0cac*/ 	.word	0x00000000
        /*0cb0*/ 	.short	0x0101
        /*0cb2*/ 	.byte	0x3f
	.zero		1


	//   ....[28]....
        /*0cb4*/ 	.word	0x00005a30
        /*0cb8*/ 	.word	0x00000003
        /*0cbc*/ 	.word	0x00028c50
        /*0cc0*/ 	.short	0x010a
        /*0cc2*/ 	.byte	0x3f
	.zero		1


	//   ....[29]....
        /*0cc4*/ 	.word	0x00005df0
        /*0cc8*/ 	.word	0x0000000e
        /*0ccc*/ 	.word	0x00000000
        /*0cd0*/ 	.short	0x0101
        /*0cd2*/ 	.byte	0x3f
	.zero		1


	//   ....[30]....
        /*0cd4*/ 	.word	0x00006710
        /*0cd8*/ 	.word	0x00000007
        /*0cdc*/ 	.word	0x00028c50
        /*0ce0*/ 	.short	0x010a
        /*0ce2*/ 	.byte	0x3f
	.zero		1


	//   ....[31]....
        /*0ce4*/ 	.word	0x00006760
        /*0ce8*/ 	.word	0x00000007
        /*0cec*/ 	.word	0x00028c50
        /*0cf0*/ 	.short	0x010a
        /*0cf2*/ 	.byte	0x3f
	.zero		1


	//   ....[32]....
        /*0cf4*/ 	.word	0x00006a50
        /*0cf8*/ 	.word	0x0000000e
        /*0cfc*/ 	.word	0x00000000
        /*0d00*/ 	.short	0x0101
        /*0d02*/ 	.byte	0x3f
	.zero		1


	//   ....[33]....
        /*0d04*/ 	.word	0x00007f10
        /*0d08*/ 	.word	0x00000002
        /*0d0c*/ 	.word	0x00028c00
        /*0d10*/ 	.short	0x010a
        /*0d12*/ 	.byte	0x3f
	.zero		1


	//   ....[34]....
        /*0d14*/ 	.word	0x00007f60
        /*0d18*/ 	.word	0x00000002
        /*0d1c*/ 	.word	0x00028c00
        /*0d20*/ 	.short	0x010a
        /*0d22*/ 	.byte	0x3f
	.zero		1


	//   ....[35]....
        /*0d24*/ 	.word	0x00008a20
        /*0d28*/ 	.word	0x00000002
        /*0d2c*/ 	.word	0x00028c00
        /*0d30*/ 	.short	0x010a
        /*0d32*/ 	.byte	0x3f
	.zero		1


	//   ....[36]....
        /*0d34*/ 	.word	0x00009ff0
        /*0d38*/ 	.word	0x00000002
        /*0d3c*/ 	.word	0x00028c00
        /*0d40*/ 	.short	0x010a
        /*0d42*/ 	.byte	0x3f
	.zero		1


	//   ....[37]....
        /*0d44*/ 	.word	0x0000b000
        /*0d48*/ 	.word	0x0000000f
        /*0d4c*/ 	.word	0x00028c30
        /*0d50*/ 	.short	0x010a
        /*0d52*/ 	.byte	0x3f
	.zero		1


	//   ....[38]....
        /*0d54*/ 	.word	0x0000b0b0
        /*0d58*/ 	.word	0x0000000f
        /*0d5c*/ 	.word	0x00028c30
        /*0d60*/ 	.short	0x010a
        /*0d62*/ 	.byte	0x3f
	.zero		1


	//   ....[39]....
        /*0d64*/ 	.word	0x0000b550
        /*0d68*/ 	.word	0x00000000
        /*0d6c*/ 	.word	0x00000000
        /*0d70*/ 	.short	0x0101
        /*0d72*/ 	.byte	0x3f
	.zero		1


	//   ....[40]....
        /*0d74*/ 	.word	0x0000cbb0
        /*0d78*/ 	.word	0x0000000f
        /*0d7c*/ 	.word	0x00028c50
        /*0d80*/ 	.short	0x010a
        /*0d82*/ 	.byte	0x3f
	.zero		1


	//   ....[41]....
        /*0d84*/ 	.word	0x0000cc60
        /*0d88*/ 	.word	0x0000000f
        /*0d8c*/ 	.word	0x00028c50
        /*0d90*/ 	.short	0x010a
        /*0d92*/ 	.byte	0x3f
	.zero		1


	//   ....[42]....
        /*0d94*/ 	.word	0x0000cf50
        /*0d98*/ 	.word	0x0000000f
        /*0d9c*/ 	.word	0x00000000
        /*0da0*/ 	.short	0x0101
        /*0da2*/ 	.byte	0x3f
	.zero		1


	//   ....[43]....
        /*0da4*/ 	.word	0x0000d270
        /*0da8*/ 	.word	0x000000d1
        /*0dac*/ 	.word	0x00028c30
        /*0db0*/ 	.short	0x010a
        /*0db2*/ 	.byte	0x3f
	.zero		1


	//   ....[44]....
        /*0db4*/ 	.word	0x0000d2e0
        /*0db8*/ 	.word	0x000000d1
        /*0dbc*/ 	.word	0x00028c30
        /*0dc0*/ 	.short	0x010a
        /*0dc2*/ 	.byte	0x3f
	.zero		1


	//   ....[45]....
        /*0dc4*/ 	.word	0x0000d610
        /*0dc8*/ 	.word	0x00000007
        /*0dcc*/ 	.word	0x00000000
        /*0dd0*/ 	.short	0x0101
        /*0dd2*/ 	.byte	0x3f
	.zero		1


	//   ....[46]....
        /*0dd4*/ 	.word	0x0000f520
        /*0dd8*/ 	.word	0x000000d1
        /*0ddc*/ 	.word	0x00028c50
        /*0de0*/ 	.short	0x010a
        /*0de2*/ 	.byte	0x3f
	.zero		1


	//   ....[47]....
        /*0de4*/ 	.word	0x0000f570
        /*0de8*/ 	.word	0x000000d1
        /*0dec*/ 	.word	0x00028c50
        /*0df0*/ 	.short	0x010a
        /*0df2*/ 	.byte	0x3f
	.zero		1


	//   ....[48]....
        /*0df4*/ 	.word	0x0000f890
        /*0df8*/ 	.word	0x000000d1
        /*0dfc*/ 	.word	0x00000000
        /*0e00*/ 	.short	0x0101
        /*0e02*/ 	.byte	0x3f
	.zero		1


	//   ....[49]....
        /*0e04*/ 	.word	0x0000fc90
        /*0e08*/ 	.word	0x0000000f
        /*0e0c*/ 	.word	0x00028c30
        /*0e10*/ 	.short	0x010a
        /*0e12*/ 	.byte	0x3f
	.zero		1


	//   ....[50]....
        /*0e14*/ 	.word	0x0000fd00
        /*0e18*/ 	.word	0x0000000f
        /*0e1c*/ 	.word	0x00028c30
        /*0e20*/ 	.short	0x010a
        /*0e22*/ 	.byte	0x3f
	.zero		1


	//   ....[51]....
        /*0e24*/ 	.word	0x00010260
        /*0e28*/ 	.word	0x0000000e
        /*0e2c*/ 	.word	0x00000000
        /*0e30*/ 	.short	0x0101
        /*0e32*/ 	.byte	0x3f
	.zero		1


	//   ....[52]....
        /*0e34*/ 	.word	0x00011290
        /*0e38*/ 	.word	0x0000000f
        /*0e3c*/ 	.word	0x00028c50
        /*0e40*/ 	.short	0x010a
        /*0e42*/ 	.byte	0x3f
	.zero		1


	//   ....[53]....
        /*0e44*/ 	.word	0x000112e0
        /*0e48*/ 	.word	0x0000000f
        /*0e4c*/ 	.word	0x00028c50
        /*0e50*/ 	.short	0x010a
        /*0e52*/ 	.byte	0x3f
	.zero		1


	//   ....[54]....
        /*0e54*/ 	.word	0x000115f0
        /*0e58*/ 	.word	0x0000000f
        /*0e5c*/ 	.word	0x00000000
        /*0e60*/ 	.short	0x0101
        /*0e62*/ 	.byte	0x3f
	.zero		1


	//   ....[55]....
        /*0e64*/ 	.word	0x00011740
        /*0e68*/ 	.word	0x00000014
        /*0e6c*/ 	.word	0x00028c30
        /*0e70*/ 	.short	0x010a
        /*0e72*/ 	.byte	0x3f
	.zero		1


	//   ....[56]....
        /*0e74*/ 	.word	0x000117b0
        /*0e78*/ 	.word	0x00000014
        /*0e7c*/ 	.word	0x00028c30
        /*0e80*/ 	.short	0x010a
        /*0e82*/ 	.byte	0x3f
	.zero		1


	//   ....[57]....
        /*0e84*/ 	.word	0x00011b30
        /*0e88*/ 	.word	0x00000006
        /*0e8c*/ 	.word	0x00000000
        /*0e90*/ 	.short	0x0101
        /*0e92*/ 	.byte	0x3f
	.zero		1


	//   ....[58]....
        /*0e94*/ 	.word	0x00013810
        /*0e98*/ 	.word	0x00000014
        /*0e9c*/ 	.word	0x00028c50
        /*0ea0*/ 	.short	0x010a
        /*0ea2*/ 	.byte	0x3f
	.zero		1


	//   ....[59]....
        /*0ea4*/ 	.word	0x00013860
        /*0ea8*/ 	.word	0x00000014
        /*0eac*/ 	.word	0x00028c50
        /*0eb0*/ 	.short	0x010a
        /*0eb2*/ 	.byte	0x3f
	.zero		1


	//   ....[60]....
        /*0eb4*/ 	.word	0x00013b70
        /*0eb8*/ 	.word	0x00000014
        /*0ebc*/ 	.word	0x00000000
        /*0ec0*/ 	.short	0x0101
        /*0ec2*/ 	.byte	0x3f
	.zero		1


	//   ....[61]....
        /*0ec4*/ 	.word	0x000163e0
        /*0ec8*/ 	.word	0x00000000
        /*0ecc*/ 	.word	0x00000000
        /*0ed0*/ 	.short	0x0101
        /*0ed2*/ 	.byte	0x3f
	.zero		1


	//   ....[62]....
        /*0ed4*/ 	.word	0x00019150
        /*0ed8*/ 	.word	0x00000017
        /*0edc*/ 	.word	0x00028c20
        /*0ee0*/ 	.short	0x010a
        /*0ee2*/ 	.byte	0x3f
	.zero		1


	//   ....[63]....
        /*0ee4*/ 	.word	0x000191e0
        /*0ee8*/ 	.word	0x0000000c
        /*0eec*/ 	.word	0x00028ca0
        /*0ef0*/ 	.short	0x010a
        /*0ef2*/ 	.byte	0x3f
	.zero		1


	//   ....[64]....
        /*0ef4*/ 	.word	0x00019430
        /*0ef8*/ 	.word	0x0000000c
        /*0efc*/ 	.word	0x00028cc0
        /*0f00*/ 	.short	0x010a
        /*0f02*/ 	.byte	0x3f
	.zero		1


	//   ....[65]....
        /*0f04*/ 	.word	0x00019e00
        /*0f08*/ 	.word	0x0000000a
        /*0f0c*/ 	.word	0x00028ca0
        /*0f10*/ 	.short	0x010a
        /*0f12*/ 	.byte	0x3f
	.zero		1


	//   ....[66]....
        /*0f14*/ 	.word	0x0001a040
        /*0f18*/ 	.word	0x0000000a
        /*0f1c*/ 	.word	0x00028cc0
        /*0f20*/ 	.short	0x010a
        /*0f22*/ 	.byte	0x3f
	.zero		1


	//   ....[67]....
        /*0f24*/ 	.word	0x0001b9f0
        /*0f28*/ 	.word	0x0000001b
        /*0f2c*/ 	.word	0x00028c40
        /*0f30*/ 	.short	0x010a
        /*0f32*/ 	.byte	0x3f
	.zero		1


	//   ....[68]....
        /*0f34*/ 	.word	0x0001bed0
        /*0f38*/ 	.word	0x0000001b
        /*0f3c*/ 	.word	0x00028c30
        /*0f40*/ 	.short	0x0107
        /*0f42*/ 	.byte	0x3f
	.zero		1


	//   ....[69]....
        /*0f44*/ 	.word	0x0001bfa0
        /*0f48*/ 	.word	0x0000001b
        /*0f4c*/ 	.word	0x00028c30
        /*0f50*/ 	.short	0x0101
        /*0f52*/ 	.byte	0x3f
	.zero		1


	//   ....[70]....
        /*0f54*/ 	.word	0x0001c890
        /*0f58*/ 	.word	0x00000017
        /*0f5c*/ 	.word	0x00028c00
        /*0f60*/ 	.short	0x0107
        /*0f62*/ 	.byte	0x3f
	.zero		1


	//   ....[71]....
        /*0f64*/ 	.word	0x0001c980
        /*0f68*/ 	.word	0x00000017
        /*0f6c*/ 	.word	0x00028c00
        /*0f70*/ 	.short	0x0101
        /*0f72*/ 	.byte	0x3f
	.zero		1


	//   ....[72]....
        /*0f74*/ 	.word	0x0001c9a0
        /*0f78*/ 	.word	0x00000017
        /*0f7c*/ 	.word	0x00028c20
        /*0f80*/ 	.short	0x010a
        /*0f82*/ 	.byte	0x3f
	.zero		1


	//   ....[73]....
        /*0f84*/ 	.word	0x0001ca30
        /*0f88*/ 	.word	0x0000001b
        /*0f8c*/ 	.word	0x00028c60
        /*0f90*/ 	.short	0x010a
        /*0f92*/ 	.byte	0x3f
	.zero		1


	//   ....[74]....
        /*0f94*/ 	.word	0x0001d370
        /*0f98*/ 	.word	0x0000001b
        /*0f9c*/ 	.word	0x00028c50
        /*0fa0*/ 	.short	0x0107
        /*0fa2*/ 	.byte	0x3f
	.zero		1


	//   ....[75]....
        /*0fa4*/ 	.word	0x0001d440
        /*0fa8*/ 	.word	0x0000001b
        /*0fac*/ 	.word	0x00028c50
        /*0fb0*/ 	.short	0x0101
        /*0fb2*/ 	.byte	0x3f
	.zero		1


	//   ....[76]....
        /*0fb4*/ 	.word	0x0001d7d0
        /*0fb8*/ 	.word	0x00000006
        /*0fbc*/ 	.word	0x00028c40
        /*0fc0*/ 	.short	0x010a
        /*0fc2*/ 	.byte	0x3f
	.zero		1


	//   ....[77]....
        /*0fc4*/ 	.word	0x0001db10
        /*0fc8*/ 	.word	0x00000006
        /*0fcc*/ 	.word	0x00028c30
        /*0fd0*/ 	.short	0x0107
        /*0fd2*/ 	.byte	0x3f
	.zero		1


	//   ....[78]....
        /*0fd4*/ 	.word	0x0001dbd0
        /*0fd8*/ 	.word	0x00000006
        /*0fdc*/ 	.word	0x00028c30
        /*0fe0*/ 	.short	0x0101
        /*0fe2*/ 	.byte	0x3f
	.zero		1


	//   ....[79]....
        /*0fe4*/ 	.word	0x0001dc00
        /*0fe8*/ 	.word	0x00000006
        /*0fec*/ 	.word	0x00028c60
        /*0ff0*/ 	.short	0x010a
        /*0ff2*/ 	.byte	0x3f
	.zero		1


	//   ....[80]....
        /*0ff4*/ 	.word	0x0001e2d0
        /*0ff8*/ 	.word	0x00000006
        /*0ffc*/ 	.word	0x00028c50
        /*1000*/ 	.short	0x0107
        /*1002*/ 	.byte	0x3f
	.zero		1


	//   ....[81]....
        /*1004*/ 	.word	0x0001e390
        /*1008*/ 	.word	0x00000006
        /*100c*/ 	.word	0x00028c50
        /*1010*/ 	.short	0x0101
        /*1012*/ 	.byte	0x3f
	.zero		1


	//   ....[82]....
        /*1014*/ 	.word	0x0001f200
        /*1018*/ 	.word	0x00000004
        /*101c*/ 	.word	0x00028c20
        /*1020*/ 	.short	0x010a
        /*1022*/ 	.byte	0x3f
	.zero		1


	//   ....[83]....
        /*1024*/ 	.word	0x0001f370
        /*1028*/ 	.word	0x00000005
        /*102c*/ 	.word	0x00028c40
        /*1030*/ 	.short	0x010a
        /*1032*/ 	.byte	0x3f
	.zero		1


	//   ....[84]....
        /*1034*/ 	.word	0x0001f410
        /*1038*/ 	.word	0x00000019
        /*103c*/ 	.word	0x00028c40
        /*1040*/ 	.short	0x010a
        /*1042*/ 	.byte	0x3f
	.zero		1


	//   ....[85]....
        /*1044*/ 	.word	0x0001f450
        /*1048*/ 	.word	0x00000005
        /*104c*/ 	.word	0x00028c60
        /*1050*/ 	.short	0x010a
        /*1052*/ 	.byte	0x3f
	.zero		1


	//   ....[86]....
        /*1054*/ 	.word	0x0001f490
        /*1058*/ 	.word	0x00000019
        /*105c*/ 	.word	0x00028c60
        /*1060*/ 	.short	0x010a
        /*1062*/ 	.byte	0x3f
	.zero		1


	//   ....[87]....
        /*1064*/ 	.word	0x0001f4f0
        /*1068*/ 	.word	0x0000003e
        /*106c*/ 	.word	0x00028c90
        /*1070*/ 	.short	0x010a
        /*1072*/ 	.byte	0x3f
	.zero		1


	//   ....[88]....
        /*1074*/ 	.word	0x0001f660
        /*1078*/ 	.word	0x0000003e
        /*107c*/ 	.word	0x00028c90
        /*1080*/ 	.short	0x010a
        /*1082*/ 	.byte	0x3f
	.zero		1


	//   ....[89]....
        /*1084*/ 	.word	0x0001f7e0
        /*1088*/ 	.word	0x0000003e
        /*108c*/ 	.word	0x00028c90
        /*1090*/ 	.short	0x010a
        /*1092*/ 	.byte	0x3f
	.zero		1


	//   ....[90]....
        /*1094*/ 	.word	0x0001f940
        /*1098*/ 	.word	0x0000003e
        /*109c*/ 	.word	0x00028cb0
        /*10a0*/ 	.short	0x010a
        /*10a2*/ 	.byte	0x3f
	.zero		1


	//   ....[91]....
        /*10a4*/ 	.word	0x0001f990
        /*10a8*/ 	.word	0x00000003
        /*10ac*/ 	.word	0x00028c50
        /*10b0*/ 	.short	0x010a
        /*10b2*/ 	.byte	0x3f
	.zero		1


	//   ....[92]....
        /*10b4*/ 	.word	0x0001f9e0
        /*10b8*/ 	.word	0x00000007
        /*10bc*/ 	.word	0x00028c50
        /*10c0*/ 	.short	0x010a
        /*10c2*/ 	.byte	0x3f
	.zero		1


	//   ....[93]....
        /*10c4*/ 	.word	0x0001fdb0
        /*10c8*/ 	.word	0x00000002
        /*10cc*/ 	.word	0x00028c00
        /*10d0*/ 	.short	0x010a
        /*10d2*/ 	.byte	0x3f
	.zero		1


	//   ....[94]....
        /*10d4*/ 	.word	0x000203b0
        /*10d8*/ 	.word	0x00000002
        /*10dc*/ 	.word	0x00028c00
        /*10e0*/ 	.short	0x010a
        /*10e2*/ 	.byte	0x3f
	.zero		1


	//   ....[95]....
        /*10e4*/ 	.word	0x00020400
        /*10e8*/ 	.word	0x0000000f
        /*10ec*/ 	.word	0x00028c30
        /*10f0*/ 	.short	0x010a
        /*10f2*/ 	.byte	0x3f
	.zero		1


	//   ....[96]....
        /*10f4*/ 	.word	0x00020450
        /*10f8*/ 	.word	0x0000000f
        /*10fc*/ 	.word	0x00028c50
        /*1100*/ 	.short	0x010a
        /*1102*/ 	.byte	0x3f
	.zero		1


	//   ....[97]....
        /*1104*/ 	.word	0x000204a0
        /*1108*/ 	.word	0x000000d1
        /*110c*/ 	.word	0x00028c30
        /*1110*/ 	.short	0x010a
        /*1112*/ 	.byte	0x3f
	.zero		1


	//   ....[98]....
        /*1114*/ 	.word	0x000204f0
        /*1118*/ 	.word	0x000000d1
        /*111c*/ 	.word	0x00028c50
        /*1120*/ 	.short	0x010a
        /*1122*/ 	.byte	0x3f
	.zero		1


	//   ....[99]....
        /*1124*/ 	.word	0x00020540
        /*1128*/ 	.word	0x0000000f
        /*112c*/ 	.word	0x00028c30
        /*1130*/ 	.short	0x010a
        /*1132*/ 	.byte	0x3f
	.zero		1


	//   ....[100]....
        /*1134*/ 	.word	0x00020590
        /*1138*/ 	.word	0x0000000f
        /*113c*/ 	.word	0x00028c50
        /*1140*/ 	.short	0x010a
        /*1142*/ 	.byte	0x3f
	.zero		1


	//   ....[101]....
        /*1144*/ 	.word	0x000205e0
        /*1148*/ 	.word	0x00000014
        /*114c*/ 	.word	0x00028c30
        /*1150*/ 	.short	0x010a
        /*1152*/ 	.byte	0x3f
	.zero		1


	//   ....[102]....
        /*1154*/ 	.word	0x00020630
        /*1158*/ 	.word	0x00000014
        /*115c*/ 	.word	0x00028c50
        /*1160*/ 	.short	0x010a
        /*1162*/ 	.byte	0x3f
	.zero		1


	//   ....[103]....
        /*1164*/ 	.word	0x000207d0
        /*1168*/ 	.word	0x00000017
        /*116c*/ 	.word	0x00028c20
        /*1170*/ 	.short	0x010a
        /*1172*/ 	.byte	0x3f
	.zero		1


	//   ....[104]....
        /*1174*/ 	.word	0x00020820
        /*1178*/ 	.word	0x0000000c
        /*117c*/ 	.word	0x00028ca0
        /*1180*/ 	.short	0x010a
        /*1182*/ 	.byte	0x3f
	.zero		1


	//   ....[105]....
        /*1184*/ 	.word	0x00020870
        /*1188*/ 	.word	0x0000000c
        /*118c*/ 	.word	0x00028cc0
        /*1190*/ 	.short	0x010a
        /*1192*/ 	.byte	0x3f
	.zero		1


	//   ....[106]....
        /*1194*/ 	.word	0x000208c0
        /*1198*/ 	.word	0x0000000a
        /*119c*/ 	.word	0x00028ca0
        /*11a0*/ 	.short	0x010a
        /*11a2*/ 	.byte	0x3f
	.zero		1


	//   ....[107]....
        /*11a4*/ 	.word	0x00020910
        /*11a8*/ 	.word	0x0000000a
        /*11ac*/ 	.word	0x00028cc0
        /*11b0*/ 	.short	0x010a
        /*11b2*/ 	.byte	0x3f
	.zero		1


	//   ....[108]....
        /*11b4*/ 	.word	0x00020a30
        /*11b8*/ 	.word	0x0000001b
        /*11bc*/ 	.word	0x00028c40
        /*11c0*/ 	.short	0x010a
        /*11c2*/ 	.byte	0x3f
	.zero		1


	//   ....[109]....
        /*11c4*/ 	.word	0x000214d0
        /*11c8*/ 	.word	0x00000017
        /*11cc*/ 	.word	0x00028c20
        /*11d0*/ 	.short	0x010a
        /*11d2*/ 	.byte	0x3f
	.zero		1


	//   ....[110]....
        /*11d4*/ 	.word	0x00021520
        /*11d8*/ 	.word	0x0000001b
        /*11dc*/ 	.word	0x00028c60
        /*11e0*/ 	.short	0x010a
        /*11e2*/ 	.byte	0x3f
	.zero		1


	//   ....[111]....
        /*11e4*/ 	.word	0x00021e20
        /*11e8*/ 	.word	0x00000006
        /*11ec*/ 	.word	0x00028c40
        /*11f0*/ 	.short	0x010a
        /*11f2*/ 	.byte	0x3f
	.zero		1


	//   ....[112]....
        /*11f4*/ 	.word	0x000222e0
        /*11f8*/ 	.word	0x00000006
        /*11fc*/ 	.word	0x00028c60
        /*1200*/ 	.short	0x010a
        /*1202*/ 	.byte	0x3f
	.zero		1


	//   ....[113]....
        /*1204*/ 	.word	0x000233d0
        /*1208*/ 	.word	0x00000004
        /*120c*/ 	.word	0x00028c20
        /*1210*/ 	.short	0x010a
        /*1212*/ 	.byte	0x3f
	.zero		1


	//   ....[114]....
        /*1214*/ 	.word	0x00023570
        /*1218*/ 	.word	0x00000005
        /*121c*/ 	.word	0x00028c40
        /*1220*/ 	.short	0x010a
        /*1222*/ 	.byte	0x3f
	.zero		1


	//   ....[115]....
        /*1224*/ 	.word	0x000235c0
        /*1228*/ 	.word	0x00000019
        /*122c*/ 	.word	0x00028c40
        /*1230*/ 	.short	0x010a
        /*1232*/ 	.byte	0x3f
	.zero		1


	//   ....[116]....
        /*1234*/ 	.word	0x00023610
        /*1238*/ 	.word	0x00000005
        /*123c*/ 	.word	0x00028c60
        /*1240*/ 	.short	0x010a
        /*1242*/ 	.byte	0x3f
	.zero		1


	//----- nvinfo : EIATTR_NUM_MBARRIERS
	.align		4
.L_408:
        /*1244*/ 	.byte	0x03, 0x38
        /*1246*/ 	.short	0x0016


	//----- nvinfo : EIATTR_EXIT_INSTR_OFFSETS
	.align		4
        /*1248*/ 	.byte	0x04, 0x1c
        /*124a*/ 	.short	(.L_410 - .L_409)


	//   ....[0]....
.L_409:
        /*124c*/ 	.word	0x0001f4e0


	//----- nvinfo : EIATTR_MAX_THREADS
	.align		4
.L_410:
        /*1250*/ 	.byte	0x04, 0x05
        /*1252*/ 	.short	(.L_412 - .L_411)
.L_411:
        /*1254*/ 	.word	0x00000180
        /*1258*/ 	.word	0x00000001
        /*125c*/ 	.word	0x00000001


	//----- nvinfo : EIATTR_CRS_STACK_SIZE
	.align		4
.L_412:
        /*1260*/ 	.byte	0x04, 0x1e
        /*1262*/ 	.short	(.L_414 - .L_413)
.L_413:
        /*1264*/ 	.word	0x00000000


	//----- nvinfo : EIATTR_CBANK_PARAM_SIZE
	.align		4
.L_414:
        /*1268*/ 	.byte	0x03, 0x19
        /*126a*/ 	.short	0x0af0


	//----- nvinfo : EIATTR_PARAM_CBANK
	.align		4
        /*126c*/ 	.byte	0x04, 0x0a
        /*126e*/ 	.short	(.L_416 - .L_415)
	.align		4
.L_415:
        /*1270*/ 	.word	index@(.nv.constant0._ZN7cutlass13device_kernelIN5flash11enable_sm90INS1_16FlashAttnFwdSm90INS1_25CollectiveMainloopFwdSm90ILi2EN4cute5tupleIJNS5_1CILi1EEES8_S8_EEENS6_IJNS7_ILi64EEESA_SA_EEELi512ENS_10bfloat16_tEfNS_4arch4Sm90ELb0ELb1ELb0ELb1ELb1ELb1ELb0ELb0ELb0ELb1ELb0ELb0EEENS1_21CollectiveEpilogueFwdINS6_IJSA_NS7_ILi512EEESA_EEES9_SC_SE_Li256ELb1ELb1ELb0ELb0EEENS1_36VarlenDynamicPersistentTileSchedulerILi64ELi64ELi256ELi128ELb0ELb1ELb1ELb1ELb0ELb1EEEEEEEEEvNT_6ParamsE)
        /*1274*/ 	.short	0x0210
        /*1276*/ 	.short	0x0af0


	//----- nvinfo : EIATTR_SW_WAR
	.align		4
.L_416:
        /*1278*/ 	.byte	0x04, 0x36
        /*127a*/ 	.short	(.L_418 - .L_417)
.L_417:
        /*127c*/ 	.word	0x00000008
.L_418:


//--------------------- .nv.info._ZN7cutlass13device_kernelIN5flash11enable_sm90INS1_16FlashAttnFwdSm90INS1_25CollectiveMainloopFwdSm90ILi2EN4cute5tupleIJNS5_1CILi1EEES8_S8_EEENS6_IJNS7_ILi64EEESA_SA_EEELi512ENS_10bfloat16_tEfNS_4arch4Sm90ELb0ELb1ELb0ELb1ELb1ELb0ELb1ELb0ELb0ELb1ELb0ELb0EEENS1_21CollectiveEpilogueFwdINS6_IJSA_NS7_ILi512EEESA_EEES9_SC_SE_Li256ELb1ELb1ELb0ELb0EEENS1_36VarlenDynamicPersistentTileSchedulerILi64ELi64ELi256ELi128ELb0ELb1ELb1ELb1ELb0ELb1EEEEEEEEEvNT_6ParamsE --------------------------
	.section	.nv.info._ZN7cutlass13device_kernelIN5flash11enable_sm90INS1_16FlashAttnFwdSm90INS1_25CollectiveMainloopFwdSm90ILi2EN4cute5tupleIJNS5_1CILi1EEES8_S8_EEENS6_IJNS7_ILi64EEESA_SA_EEELi512ENS_10bfloat16_tEfNS_4arch4Sm90ELb0ELb1ELb0ELb1ELb1ELb0ELb1ELb0ELb0ELb1ELb0ELb0EEENS1_21CollectiveEpilogueFwdINS6_IJSA_NS7_ILi512EEESA_EEES9_SC_SE_Li256ELb1ELb1ELb0ELb0EEENS1_36VarlenDynamicPersistentTileSchedulerILi64ELi64ELi256ELi128ELb0ELb1ELb1ELb1ELb0ELb1EEEEEEEEEvNT_6ParamsE,"",@"SHT_CUDA_INFO"
	.sectionflags	@""
	.align	4


	//----- nvinfo : EIATTR_CUDA_API_VERSION
	.align		4
        /*0000*/ 	.byte	0x04, 0x37
        /*0002*/ 	.short	(.L_420 - .L_419)
.L_419:
        /*0004*/ 	.word	0x00000082


	//----- nvinfo : EIATTR_KPARAM_INFO
	.align		4
.L_420:
        /*0008*/ 	.byte	0x04, 0x17
        /*000a*/ 	.short	(.L_422 - .L_421)
.L_421:
        /*000c*/ 	.word	0x00000000
        /*0010*/ 	.short	0x0000
        /*0012*/ 	.short	0x0070
        /*0014*/ 	.byte	0x00, 0xf0, 0x01, 0x2e


	//----- nvinfo : EIATTR_SPARSE_MMA_MASK
	.align		4
.L_422:
        /*0018*/ 	.byte	0x03, 0x50
        /*001a*/ 	.short	0x0000


	//----- nvinfo : EIATTR_MAXREG_COUNT
	.align		4
        /*001c*/ 	.byte	0x03, 0x1b
        /*001e*/ 	.short	0x00a8


	//----- nvinfo : EIATTR_NUM_BARRIERS
	.align		4
        /*0020*/ 	.byte	0x02, 0x4c
        /*0022*/ 	.byte	0x10
	.zero		1


	//----- nvinfo : EIATTR_EXTERNS
	.align		4
        /*0024*/ 	.byte	0x04, 0x0f
        /*0026*/ 	.short	(.L_424 - .L_423)


	//   ....[0]....
	.align		4
.L_423:
        /*0028*/ 	.word	index@(__assertfail)


	//----- nvinfo : EIATTR_ANNOTATIONS
	.align		4
.L_424:
        /*002c*/ 	.byte	0x04, 0x55
        /*002e*/ 	.short	(.L_426 - .L_425)


	//   ....[0]....
.L_425:
        /* <DEDUP_REMOVED lines=24> */


	//----- nvinfo : EIATTR_MERCURY_ISA_VERSION
	.align		4
.L_426:
        /*0198*/ 	.byte	0x03, 0x5f
        /*019a*/ 	.short	0x0101


	//----- nvinfo : EIATTR_UNUSED_LOAD_BYTE_OFFSET
	.align		4
        /*019c*/ 	.byte	0x04, 0x44
        /*019e*/ 	.short	(.L_428 - .L_427)


	//   ....[0]....
.L_427:
        /*01a0*/ 	.word	0x00000960
        /*01a4*/ 	.word	0x0000fff0


	//   ....[1]....
        /*01a8*/ 	.word	0x00010c70
        /*01ac*/ 	.word	0x0000fff0


	//----- nvinfo : EIATTR_INT_WARP_WIDE_INSTR_OFFSETS
	.align		4
.L_428:
        /*01b0*/ 	.byte	0x04, 0x31
        /*01b2*/ 	.short	(.L_430 - .L_429)


	//   ....[0]....
.L_429:
        /*01b4*/ 	.word	0x000000d0


	//   ....[1]....
        /*01b8*/ 	.word	0x000000e0


	//   ....[2]....
        /*01bc*/ 	.word	0x000000f0


	//   ....[3]....
        /*01c0*/ 	.word	0x00000190


	//   ....[4]....
        /*01c4*/ 	.word	0x00015060


	//   ....[5]....
        /*01c8*/ 	.word	0x000150f0


	//   ....[6]....
        /*01cc*/ 	.word	0x00019430


	//   ....[7]....
        /*01d0*/ 	.word	0x000194c0


	//----- nvinfo : EIATTR_COOP_GROUP_MASK_REGIDS
	.align		4
.L_430:
        /*01d4*/ 	.byte	0x04, 0x29
        /*01d6*/ 	.short	(.L_432 - .L_431)


	//   ....[0]....
.L_431:
        /*01d8*/ 	.word	0xffffffff


	//   ....[1]....
        /*01dc*/ 	.word	0xffffffff


	//   ....[2]....
        /*01e0*/ 	.word	0xffffffff


	//   ....[3]....
        /*01e4*/ 	.word	0xffffffff


	//   ....[4]....
        /*01e8*/ 	.word	0xffffffff


	//   ....[5]....
        /*01ec*/ 	.word	0xffffffff


	//   ....[6]....
        /*01f0*/ 	.word	0xffffffff


	//   ....[7]....
        /*01f4*/ 	.word	0xffffffff


	//   ....[8]....
        /*01f8*/ 	.word	0xffffffff


	//   ....[9]....
        /*01fc*/ 	.word	0xffffffff


	//   ....[10]....
        /*0200*/ 	.word	0xffffffff


	//   ....[11]....
        /*0204*/ 	.word	0xffffffff


	//   ....[12]....
        /*0208*/ 	.word	0xffffffff


	//   ....[13]....
        /*020c*/ 	.word	0xffffffff


	//   ....[14]....
        /*0210*/ 	.word	0xffffffff


	//   ....[15]....
        /*0214*/ 	.word	0xffffffff


	//   ....[16]....
        /*0218*/ 	.word	0xffffffff


	//   ....[17]....
        /*021c*/ 	.word	0xffffffff


	//   ....[18]....
        /*0220*/ 	.word	0xffffffff


	//   ....[19]....
        /*0224*/ 	.word	0xffffffff


	//   ....[20]....
        /*0228*/ 	.word	0xffffffff


	//   ....[21]....
        /*022c*/ 	.word	0xffffffff


	//   ....[22]....
        /*0230*/ 	.word	0xffffffff


	//   ....[23]....
        /*0234*/ 	.word	0xffffffff


	//   ....[24]....
        /*0238*/ 	.word	0xffffffff


	//   ....[25]....
        /*023c*/ 	.word	0xffffffff


	//   ....[26]....
        /*0240*/ 	.word	0xffffffff


	//   ....[27]....
        /*0244*/ 	.word	0xffffffff


	//   ....[28]....
        /*0248*/ 	.word	0xffffffff


	//   ....[29]....
        /*024c*/ 	.word	0xffffffff


	//   ....[30]....
        /*0250*/ 	.word	0xffffffff


	//   ....[31]....
        /*0254*/ 	.word	0xffffffff


	//   ....[32]....
        /*0258*/ 	.word	0xffffffff


	//   ....[33]....
        /*025c*/ 	.word	0xffffffff


	//   ....[34]....
        /*0260*/ 	.word	0xffffffff


	//   ....[35]....
        /*0264*/ 	.word	0xffffffff


	//   ....[36]....
        /*0268*/ 	.word	0xffffffff


	//   ....[37]....
        /*026c*/ 	.word	0xffffffff


	//   ....[38]....
        /*0270*/ 	.word	0xffffffff


	//   ....[39]....
        /*0274*/ 	.word	0xffffffff


	//   ....[40]....
        /*0278*/ 	.word	0xffffffff


	//   ....[41]....
        /*027c*/ 	.word	0xffffffff


	//   ....[42]....
        /*0280*/ 	.word	0xffffffff


	//   ....[43]....
        /*0284*/ 	.word	0xffffffff


	//   ....[44]....
        /*0288*/ 	.word	0xffffffff


	//   ....[45]....
        /*028c*/ 	.word	0xffffffff


	//   ....[46]....
        /*0290*/ 	.word	0xffffffff


	//   ....[47]....
        /*0294*/ 	.word	0xffffffff


	//   ....[48]....
        /*0298*/ 	.word	0xffffffff


	//   ....[49]....
        /*029c*/ 	.word	0xffffffff


	//   ....[50]....
        /*02a0*/ 	.word	0xffffffff


	//   ....[51]....
        /*02a4*/ 	.word	0xffffffff


	//   ....[52]....
        /*02a8*/ 	.word	0xffffffff


	//   ....[53]....
        /*02ac*/ 	.word	0xffffffff


	//   ....[54]....
        /*02b0*/ 	.word	0xffffffff


	//   ....[55]....
        /*02b4*/ 	.word	0xffffffff


	//   ....[56]....
        /*02b8*/ 	.word	0xffffffff


	//   ....[57]....
        /*02bc*/ 	.word	0xffffffff


	//   ....[58]....
        /*02c0*/ 	.word	0xffffffff


	//   ....[59]....
        /*02c4*/ 	.word	0xffffffff


	//   ....[60]....
        /*02c8*/ 	.word	0xffffffff


	//   ....[61]....
        /*02cc*/ 	.word	0xffffffff


	//   ....[62]....
        /*02d0*/ 	.word	0xffffffff


	//   ....[63]....
        /*02d4*/ 	.word	0xffffffff


	//   ....[64]....
        /*02d8*/ 	.word	0xffffffff


	//   ....[65]....
        /*02dc*/ 	.word	0xffffffff


	//   ....[66]....
        /*02e0*/ 	.word	0xffffffff


	//   ....[67]....
        /*02e4*/ 	.word	0xffffffff


	//   ....[68]....
        /*02e8*/ 	.word	0xffffffff


	//   ....[69]....
        /*02ec*/ 	.word	0xffffffff


	//   ....[70]....
        /*02f0*/ 	.word	0xffffffff


	//   ....[71]....
        /*02f4*/ 	.word	0xffffffff


	//   ....[72]....
        /*02f8*/ 	.word	0xffffffff


	//   ....[73]....
        /*02fc*/ 	.word	0xffffffff


	//   ....[74]....
        /*0300*/ 	.word	0xffffffff


	//   ....[75]....
        /*0304*/ 	.word	0xffffffff


	//   ....[76]....
        /*0308*/ 	.word	0xffffffff


	//   ....[77]....
        /*030c*/ 	.word	0xffffffff


	//   ....[78]....
        /*0310*/ 	.word	0xffffffff


	//   ....[79]....
        /*0314*/ 	.word	0xffffffff


	//   ....[80]....
        /*0318*/ 	.word	0xffffffff


	//   ....[81]....
        /*031c*/ 	.word	0xffffffff


	//   ....[82]....
        /*0320*/ 	.word	0xffffffff


	//   ....[83]....
        /*0324*/ 	.word	0xffffffff


	//   ....[84]....
        /*0328*/ 	.word	0xffffffff


	//   ....[85]....
        /*032c*/ 	.word	0xffffffff


	//   ....[86]....
        /*0330*/ 	.word	0xffffffff


	//   ....[87]....
        /*0334*/ 	.word	0xffffffff


	//   ....[88]....
        /*0338*/ 	.word	0xffffffff


	//   ....[89]....
        /*033c*/ 	.word	0xffffffff


	//   ....[90]....
        /*0340*/ 	.word	0xffffffff


	//   ....[91]....
        /*0344*/ 	.word	0xffffffff


	//   ....[92]....
        /*0348*/ 	.word	0xffffffff


	//   ....[93]....
        /*034c*/ 	.word	0xffffffff


	//   ....[94]....
        /*0350*/ 	.word	0xffffffff


	//   ....[95]....
        /*0354*/ 	.word	0xffffffff


	//   ....[96]....
        /*0358*/ 	.word	0xffffffff


	//   ....[97]....
        /*035c*/ 	.word	0xffffffff


	//   ....[98]....
        /*0360*/ 	.word	0xffffffff


	//   ....[99]....
        /*0364*/ 	.word	0xffffffff


	//   ....[100]....
        /*0368*/ 	.word	0xffffffff


	//   ....[101]....
        /*036c*/ 	.word	0xffffffff


	//   ....[102]....
        /*0370*/ 	.word	0xffffffff


	//   ....[103]....
        /*0374*/ 	.word	0xffffffff


	//   ....[104]....
        /*0378*/ 	.word	0xffffffff


	//   ....[105]....
        /*037c*/ 	.word	0xffffffff


	//   ....[106]....
        /*0380*/ 	.word	0xffffffff


	//   ....[107]....
        /*0384*/ 	.word	0xffffffff


	//   ....[108]....
        /*0388*/ 	.word	0xffffffff


	//   ....[109]....
        /*038c*/ 	.word	0xffffffff


	//   ....[110]....
        /*0390*/ 	.word	0xffffffff


	//   ....[111]....
        /*0394*/ 	.word	0xffffffff


	//   ....[112]....
        /*0398*/ 	.word	0xffffffff


	//   ....[113]....
        /*039c*/ 	.word	0xffffffff


	//   ....[114]....
        /*03a0*/ 	.word	0xffffffff


	//   ....[115]....
        /*03a4*/ 	.word	0xffffffff


	//   ....[116]....
        /*03a8*/ 	.word	0xffffffff


	//   ....[117]....
        /*03ac*/ 	.word	0xffffffff


	//   ....[118]....
        /*03b0*/ 	.word	0xffffffff


	//   ....[119]....
        /*03b4*/ 	.word	0xffffffff


	//   ....[120]....
        /*03b8*/ 	.word	0xffffffff


	//   ....[121]....
        /*03bc*/ 	.word	0xffffffff


	//   ....[122]....
        /*03c0*/ 	.word	0xffffffff


	//   ....[123]....
        /*03c4*/ 	.word	0xffffffff


	//   ....[124]....
        /*03c8*/ 	.word	0xffffffff


	//   ....[125]....
        /*03cc*/ 	.word	0xffffffff


	//   ....[126]....
        /*03d0*/ 	.word	0xffffffff


	//   ....[127]....
        /*03d4*/ 	.word	0xffffffff


	//   ....[128]....
        /*03d8*/ 	.word	0xffffffff


	//   ....[129]....
        /*03dc*/ 	.word	0xffffffff


	//   ....[130]....
        /*03e0*/ 	.word	0xffffffff


	//   ....[131]....
        /*03e4*/ 	.word	0xffffffff


	//   ....[132]....
        /*03e8*/ 	.word	0xffffffff


	//   ....[133]....
        /*03ec*/ 	.word	0xffffffff


	//   ....[134]....
        /*03f0*/ 	.word	0xffffffff


	//   ....[135]....
        /*03f4*/ 	.word	0xffffffff


	//   ....[136]....
        /*03f8*/ 	.word	0xffffffff


	//   ....[137]....
        /*03fc*/ 	.word	0x0500000f


	//   ....[138]....
        /*0400*/ 	.word	0x0500000f


	//   ....[139]....
        /*0404*/ 	.word	0x0500000f


	//   ....[140]....
        /*0408*/ 	.word	0x0500000f


	//   ....[141]....
        /*040c*/ 	.word	0x0500000f


	//   ....[142]....
        /*0410*/ 	.word	0x0500000f


	//   ....[143]....
        /*0414*/ 	.word	0x0500000f


	//   ....[144]....
        /*0418*/ 	.word	0x0500000f


	//   ....[145]....
        /*041c*/ 	.word	0x0500000f


	//   ....[146]....
        /*0420*/ 	.word	0x0500000f


	//   ....[147]....
        /*0424*/ 	.word	0x0500000f


	//   ....[148]....
        /*0428*/ 	.word	0x0500000f


	//   ....[149]....
        /*042c*/ 	.word	0x0500000f


	//   ....[150]....
        /*0430*/ 	.word	0x0500000f


	//   ....[151]....
        /*0434*/ 	.word	0x0500000f


	//   ....[152]....
        /*0438*/ 	.word	0x0500000f


	//   ....[153]....
        /*043c*/ 	.word	0x0500000f


	//   ....[154]....
        /*0440*/ 	.word	0x0500000f


	//   ....[155]....
        /*0444*/ 	.word	0x0500000f


	//   ....[156]....
        /*0448*/ 	.word	0x0500000f


	//   ....[157]....
        /*044c*/ 	.word	0x0500000f


	//   ....[158]....
        /*0450*/ 	.word	0x0500000f


	//   ....[159]....
        /*0454*/ 	.word	0x0500000f


	//   ....[160]....
        /*0458*/ 	.word	0x0500000f


	//   ....[161]....
        /*045c*/ 	.word	0x0500000f


	//   ....[162]....
        /*0460*/ 	.word	0x0500000f


	//   ....[163]....
        /*0464*/ 	.word	0x0500000f


	//   ....[164]....
        /*0468*/ 	.word	0x0500000f


	//   ....[165]....
        /*046c*/ 	.word	0x0500000f


	//   ....[166]....
        /*0470*/ 	.word	0x0500000f


	//   ....[167]....
        /*0474*/ 	.word	0x0500000f


	//   ....[168]....
        /*0478*/ 	.word	0x0500000f


	//   ....[169]....
        /*047c*/ 	.word	0x0500000f


	//   ....[170]....
        /*0480*/ 	.word	0x0500000f


	//   ....[171]....
        /*0484*/ 	.word	0x0500000f


	//   ....[172]....
        /*0488*/ 	.word	0x0500000f


	//   ....[173]....
        /*048c*/ 	.word	0x0500000f


	//   ....[174]....
        /*0490*/ 	.word	0x0500000f


	//   ....[175]....
        /*0494*/ 	.word	0x0500000f


	//   ....[176]....
        /*0498*/ 	.word	0x0500000f


	//   ....[177]....
        /*049c*/ 	.word	0x0500000f


	//   ....[178]....
        /*04a0*/ 	.word	0x0500000f


	//   ....[179]....
        /*04a4*/ 	.word	0x0500000f


	//   ....[180]....
        /*04a8*/ 	.word	0x0500000f


	//   ....[181]....
        /*04ac*/ 	.word	0x0500000f


	//   ....[182]....
        /*04b0*/ 	.word	0x0500000f


	//   ....[183]....
        /*04b4*/ 	.word	0x0500000f


	//   ....[184]....
        /*04b8*/ 	.word	0x0500000f


	//   ....[185]....
        /*04bc*/ 	.word	0x0500000f


	//   ....[186]....
        /*04c0*/ 	.word	0x0500000f


	//   ....[187]....
        /*04c4*/ 	.word	0x0500000f


	//   ....[188]....
        /*04c8*/ 	.word	0x0500000f


	//   ....[189]....
        /*04cc*/ 	.word	0x0500000f


	//   ....[190]....
        /*04d0*/ 	.word	0x0500000f


	//   ....[191]....
        /*04d4*/ 	.word	0x0500000f


	//   ....[192]....
        /*04d8*/ 	.word	0x0500000f


	//   ....[193]....
        /*04dc*/ 	.word	0x0500000f


	//   ....[194]....
        /*04e0*/ 	.word	0x0500000f


	//   ....[195]....
        /*04e4*/ 	.word	0x0500000f


	//   ....[196]....
        /*04e8*/ 	.word	0x0500000f


	//   ....[197]....
        /*04ec*/ 	.word	0x0500000f


	//   ....[198]....
        /*04f0*/ 	.word	0x0500000f


	//   ....[199]....
        /*04f4*/ 	.word	0x0500000f


	//   ....[200]....
        /*04f8*/ 	.word	0x0500000f


	//   ....[201]....
        /*04fc*/ 	.word	0x0500000f


	//   ....[202]....
        /*0500*/ 	.word	0x0500000f


	//   ....[203]....
        /*0504*/ 	.word	0x0500000f


	//----- nvinfo : EIATTR_COOP_GROUP_INSTR_OFFSETS
	.align		4
.L_432:
        /*0508*/ 	.byte	0x04, 0x28
        /*050a*/ 	.short	(.L_434 - .L_433)


	//   ....[0]....
.L_433:
        /*050c*/ 	.word	0x00000080


	//   ....[1]....
        /*0510*/ 	.word	0x00000090


	//   ....[2]....
        /*0514*/ 	.word	0x000002c0


	//   ....[3]....
        /*0518*/ 	.word	0x00000420


	//   ....[4]....
        /*051c*/ 	.word	0x00000540


	//   ....[5]....
        /*0520*/ 	.word	0x000006a0


	//   ....[6]....
        /*0524*/ 	.word	0x00001ba0


	//   ....[7]....
        /*0528*/ 	.word	0x00003b70


	//   ....[8]....
        /*052c*/ 	.word	0x000042d0


	//   ....[9]....
        /*0530*/ 	.word	0x000053b0


	//   ....[10]....
        /*0534*/ 	.word	0x000055e0


	//   ....[11]....
        /*0538*/ 	.word	0x00005f20


	//   ....[12]....
        /*053c*/ 	.word	0x00006030


	//   ....[13]....
        /*0540*/ 	.word	0x00006420


	//   ....[14]....
        /*0544*/ 	.word	0x000064c0


	//   ....[15]....
        /*0548*/ 	.word	0x00006bc0


	//   ....[16]....
        /*054c*/ 	.word	0x00007220


	//   ....[17]....
        /*0550*/ 	.word	0x000082e0


	//   ....[18]....
        /*0554*/ 	.word	0x000084d0


	//   ....[19]....
        /*0558*/ 	.word	0x00008bb0


	//   ....[20]....
        /*055c*/ 	.word	0x00008cb0


	//   ....[21]....
        /*0560*/ 	.word	0x00009080


	//   ....[22]....
        /*0564*/ 	.word	0x000091d0


	//   ....[23]....
        /*0568*/ 	.word	0x0000a190


	//   ....[24]....
        /*056c*/ 	.word	0x0000a870


	//   ....[25]....
        /*0570*/ 	.word	0x0000b9e0


	//   ....[26]....
        /*0574*/ 	.word	0x0000ba40


	//   ....[27]....
        /*0578*/ 	.word	0x0000bc90


	//   ....[28]....
        /*057c*/ 	.word	0x0000be60


	//   ....[29]....
        /*0580*/ 	.word	0x0000cd00


	//   ....[30]....
        /*0584*/ 	.word	0x0000d180


	//   ....[31]....
        /*0588*/ 	.word	0x0000e240


	//   ....[32]....
        /*058c*/ 	.word	0x0000e430


	//   ....[33]....
        /*0590*/ 	.word	0x0000eb20


	//   ....[34]....
        /*0594*/ 	.word	0x0000ec20


	//   ....[35]....
        /*0598*/ 	.word	0x0000efc0


	//   ....[36]....
        /*059c*/ 	.word	0x0000f060


	//   ....[37]....
        /*05a0*/ 	.word	0x000100c0


	//   ....[38]....
        /*05a4*/ 	.word	0x00010190


	//   ....[39]....
        /*05a8*/ 	.word	0x000101c0


	//   ....[40]....
        /*05ac*/ 	.word	0x00010240


	//   ....[41]....
        /*05b0*/ 	.word	0x00010260


	//   ....[42]....
        /*05b4*/ 	.word	0x00011c20


	//   ....[43]....
        /*05b8*/ 	.word	0x00012120


	//   ....[44]....
        /*05bc*/ 	.word	0x00012150


	//   ....[45]....
        /*05c0*/ 	.word	0x00012180


	//   ....[46]....
        /*05c4*/ 	.word	0x00012190


	//   ....[47]....
        /*05c8*/ 	.word	0x000127e0


	//   ....[48]....
        /*05cc*/ 	.word	0x00012800


	//   ....[49]....
        /*05d0*/ 	.word	0x00012a30


	//   ....[50]....
        /*05d4*/ 	.word	0x00012a50


	//   ....[51]....
        /*05d8*/ 	.word	0x00013530


	//   ....[52]....
        /*05dc*/ 	.word	0x00013560


	//   ....[53]....
        /*05e0*/ 	.word	0x000137a0


	//   ....[54]....
        /*05e4*/ 	.word	0x000137c0


	//   ....[55]....
        /*05e8*/ 	.word	0x00013a70


	//   ....[56]....
        /*05ec*/ 	.word	0x00013c20


	//   ....[57]....
        /*05f0*/ 	.word	0x00013c50


	//   ....[58]....
        /*05f4*/ 	.word	0x00013c80


	//   ....[59]....
        /*05f8*/ 	.word	0x00013cb0


	//   ....[60]....
        /*05fc*/ 	.word	0x00013ce0


	//   ....[61]....
        /*0600*/ 	.word	0x00013d10


	//   ....[62]....
        /*0604*/ 	.word	0x00013e60


	//   ....[63]....
        /*0608*/ 	.word	0x00013e90


	//   ....[64]....
        /*060c*/ 	.word	0x00013ec0


	//   ....[65]....
        /*0610*/ 	.word	0x00013ef0


	//   ....[66]....
        /*0614*/ 	.word	0x00013f20


	//   ....[67]....
        /*0618*/ 	.word	0x00013f50


	//   ....[68]....
        /*061c*/ 	.word	0x00013fe0


	//   ....[69]....
        /*0620*/ 	.word	0x00014040


	//   ....[70]....
        /*0624*/ 	.word	0x000140d0


	//   ....[71]....
        /*0628*/ 	.word	0x00015ea0


	//   ....[72]....
        /*062c*/ 	.word	0x00015ec0


	//   ....[73]....
        /*0630*/ 	.word	0x00015f50


	//   ....[74]....
        /*0634*/ 	.word	0x00015f70


	//   ....[75]....
        /*0638*/ 	.word	0x00015ff0


	//   ....[76]....
        /*063c*/ 	.word	0x00016010


	//   ....[77]....
        /*0640*/ 	.word	0x00016020


	//   ....[78]....
        /*0644*/ 	.word	0x00016030


	//   ....[79]....
        /*0648*/ 	.word	0x000167e0


	//   ....[80]....
        /*064c*/ 	.word	0x00016810


	//   ....[81]....
        /*0650*/ 	.word	0x000168d0


	//   ....[82]....
        /*0654*/ 	.word	0x000168e0


	//   ....[83]....
        /*0658*/ 	.word	0x00016970


	//   ....[84]....
        /*065c*/ 	.word	0x00016980


	//   ....[85]....
        /*0660*/ 	.word	0x000169a0


	//   ....[86]....
        /*0664*/ 	.word	0x000169e0


	//   ....[87]....
        /*0668*/ 	.word	0x00017270


	//   ....[88]....
        /*066c*/ 	.word	0x00017290


	//   ....[89]....
        /*0670*/ 	.word	0x00017430


	//   ....[90]....
        /*0674*/ 	.word	0x00017460


	//   ....[91]....
        /*0678*/ 	.word	0x00017570


	//   ....[92]....
        /*067c*/ 	.word	0x00017580


	//   ....[93]....
        /*0680*/ 	.word	0x000175b0


	//   ....[94]....
        /*0684*/ 	.word	0x000175c0


	//   ....[95]....
        /*0688*/ 	.word	0x00017bf0


	//   ....[96]....
        /*068c*/ 	.word	0x00017c20


	//   ....[97]....
        /*0690*/ 	.word	0x00017e10


	//   ....[98]....
        /*0694*/ 	.word	0x00017e50


	//   ....[99]....
        /*0698*/ 	.word	0x00017e60


	//   ....[100]....
        /*069c*/ 	.word	0x00017e70


	//   ....[101]....
        /*06a0*/ 	.word	0x00017fc0


	//   ....[102]....
        /*06a4*/ 	.word	0x00018110


	//   ....[103]....
        /*06a8*/ 	.word	0x00018940


	//   ....[104]....
        /*06ac*/ 	.word	0x00018960


	//   ....[105]....
        /*06b0*/ 	.word	0x000189b0


	//   ....[106]....
        /*06b4*/ 	.word	0x000189c0


	//   ....[107]....
        /*06b8*/ 	.word	0x00018a00


	//   ....[108]....
        /*06bc*/ 	.word	0x00018a10


	//   ....[109]....
        /*06c0*/ 	.word	0x00018a20


	//   ....[110]....
        /*06c4*/ 	.word	0x00018a60


	//   ....[111]....
        /*06c8*/ 	.word	0x00018d80


	//   ....[112]....
        /*06cc*/ 	.word	0x00018dc0


	//   ....[113]....
        /*06d0*/ 	.word	0x00018de0


	//   ....[114]....
        /*06d4*/ 	.word	0x00018e00


	//   ....[115]....
        /*06d8*/ 	.word	0x00018e30


	//   ....[116]....
        /*06dc*/ 	.word	0x00018e50


	//   ....[117]....
        /*06e0*/ 	.word	0x00018f50


	//   ....[118]....
        /*06e4*/ 	.word	0x000190a0


	//   ....[119]....
        /*06e8*/ 	.word	0x000196a0


	//   ....[120]....
        /*06ec*/ 	.word	0x000196f0


	//   ....[121]....
        /*06f0*/ 	.word	0x00019720


	//   ....[122]....
        /*06f4*/ 	.word	0x00019750


	//   ....[123]....
        /*06f8*/ 	.word	0x00019760


	//   ....[124]....
        /*06fc*/ 	.word	0x00019790


	//   ....[125]....
        /*0700*/ 	.word	0x000197c0


	//   ....[126]....
        /*0704*/ 	.word	0x000197f0


	//   ....[127]....
        /*0708*/ 	.word	0x00019970


	//   ....[128]....
        /*070c*/ 	.word	0x000199a0


	//   ....[129]....
        /*0710*/ 	.word	0x000199d0


	//   ....[130]....
        /*0714*/ 	.word	0x00019a00


	//   ....[131]....
        /*0718*/ 	.word	0x00019a30


	//   ....[132]....
        /*071c*/ 	.word	0x00019a60


	//   ....[133]....
        /*0720*/ 	.word	0x00019b20


	//   ....[134]....
        /*0724*/ 	.word	0x00019b40


	//   ....[135]....
        /*0728*/ 	.word	0x00019bb0


	//   ....[136]....
        /*072c*/ 	.word	0x0001a250


	//   ....[137]....
        /*0730*/ 	.word	0x0001a900


	//   ....[138]....
        /*0734*/ 	.word	0x0001a9f0


	//   ....[139]....
        /*0738*/ 	.word	0x0001aa90


	//   ....[140]....
        /*073c*/ 	.word	0x0001aaf0


	//   ....[141]....
        /*0740*/ 	.word	0x0001abe0


	//   ....[142]....
        /*0744*/ 	.word	0x0001ac50


	//   ....[143]....
        /*0748*/ 	.word	0x0001ad40


	//   ....[144]....
        /*074c*/ 	.word	0x0001adb0


	//   ....[145]....
        /*0750*/ 	.word	0x0001ae50


	//   ....[146]....
        /*0754*/ 	.word	0x0001af50


	//   ....[147]....
        /*0758*/ 	.word	0x0001afe0


	//   ....[148]....
        /*075c*/ 	.word	0x0001b040


	//   ....[149]....
        /*0760*/ 	.word	0x0001b120


	//   ....[150]....
        /*0764*/ 	.word	0x0001b1a0


	//   ....[151]....
        /*0768*/ 	.word	0x0001b280


	//   ....[152]....
        /*076c*/ 	.word	0x0001b2f0


	//   ....[153]....
        /*0770*/ 	.word	0x0001b3b0


	//   ....[154]....
        /*0774*/ 	.word	0x0001b6c0


	//   ....[155]....
        /*0778*/ 	.word	0x0001b780


	//   ....[156]....
        /*077c*/ 	.word	0x0001b9f0


	//   ....[157]....
        /*0780*/ 	.word	0x0001ba40


	//   ....[158]....
        /*0784*/ 	.word	0x0001bc50


	//   ....[159]....
        /*0788*/ 	.word	0x0001bca0


	//   ....[160]....
        /*078c*/ 	.word	0x0001be50


	//   ....[161]....
        /*0790*/ 	.word	0x0001bea0


	//   ....[162]....
        /*0794*/ 	.word	0x0001bfe0


	//   ....[163]....
        /*0798*/ 	.word	0x0001c0e0


	//   ....[164]....
        /*079c*/ 	.word	0x0001c350


	//   ....[165]....
        /*07a0*/ 	.word	0x0001c3a0


	//   ....[166]....
        /*07a4*/ 	.word	0x0001c570


	//   ....[167]....
        /*07a8*/ 	.word	0x0001c5c0


	//   ....[168]....
        /*07ac*/ 	.word	0x0001c790


	//   ....[169]....
        /*07b0*/ 	.word	0x0001c7e0


	//   ....[170]....
        /*07b4*/ 	.word	0x0001c8d0


	//   ....[171]....
        /*07b8*/ 	.word	0x0001c970


	//   ....[172]....
        /*07bc*/ 	.word	0x0001c9d0


	//   ....[173]....
        /*07c0*/ 	.word	0x0001ca80


	//   ....[174]....
        /*07c4*/ 	.word	0x0001cae0


	//   ....[175]....
        /*07c8*/ 	.word	0x0001cb90


	//   ....[176]....
        /*07cc*/ 	.word	0x0001cbf0


	//   ....[177]....
        /*07d0*/ 	.word	0x0001cca0


	//   ....[178]....
        /*07d4*/ 	.word	0x0001cd90


	//   ....[179]....
        /*07d8*/ 	.word	0x0001ce70


	//   ....[180]....
        /*07dc*/ 	.word	0x0001cf80


	//   ....[181]....
        /*07e0*/ 	.word	0x0001d080


	//   ....[182]....
        /*07e4*/ 	.word	0x0001d1b0


	//   ....[183]....
        /*07e8*/ 	.word	0x0001d290


	//   ....[184]....
        /*07ec*/ 	.word	0x0001d390


	//   ....[185]....
        /*07f0*/ 	.word	0x0001d470


	//   ....[186]....
        /*07f4*/ 	.word	0x0001d500


	//   ....[187]....
        /*07f8*/ 	.word	0x0001d5a0


	//   ....[188]....
        /*07fc*/ 	.word	0x0001d6c0


	//   ....[189]....
        /*0800*/ 	.word	0x0001d730


	//   ....[190]....
        /*0804*/ 	.word	0x0001d7a0


	//   ....[191]....
        /*0808*/ 	.word	0x0001d810


	//   ....[192]....
        /*080c*/ 	.word	0x0001d880


	//   ....[193]....
        /*0810*/ 	.word	0x0001d900


	//   ....[194]....
        /*0814*/ 	.word	0x0001d990


	//   ....[195]....
        /*0818*/ 	.word	0x0001da20


	//   ....[196]....
        /*081c*/ 	.word	0x0001da90


	//   ....[197]....
        /*0820*/ 	.word	0x0001db00


	//   ....[198]....
        /*0824*/ 	.word	0x0001db70


	//   ....[199]....
        /*0828*/ 	.word	0x0001dbf0


	//   ....[200]....
        /*082c*/ 	.word	0x0001dc60


	//   ....[201]....
        /*0830*/ 	.word	0x0001dd00


	//   ....[202]....
        /*0834*/ 	.word	0x0001dd90


	//   ....[203]....
        /*0838*/ 	.word	0x0001deb0


	//----- nvinfo : EIATTR_REG_RECONFIG
	.align		4
.L_434:
        /*083c*/ 	.byte	0x01, 0x54
	.zero		2


	//----- nvinfo : EIATTR_SYSCALL_OFFSETS
	.align		4
        /*0840*/ 	.byte	0x04, 0x46
        /*0842*/ 	.short	(.L_436 - .L_435)


	//   ....[0]....
.L_435:
        /*0844*/ 	.word	0x00003d40


	//   ....[1]....
        /*0848*/ 	.word	0x00015250


	//   ....[2]....
        /*084c*/ 	.word	0x000153a0


	//   ....[3]....
        /*0850*/ 	.word	0x00015490


	//   ....[4]....
        /*0854*/ 	.word	0x000163d0


	//   ....[5]....
        /*0858*/ 	.word	0x00016c70


	//----- nvinfo : EIATTR_MBARRIER_INSTR_OFFSETS
	.align		4
.L_436:
        /*085c*/ 	.byte	0x04, 0x39
        /*085e*/ 	.short	(.L_438 - .L_437)


	//   ....[0]....
.L_437:
        /*0860*/ 	.word	0x000001a0
        /*0864*/ 	.word	0x000000ff
        /*0868*/ 	.word	0x00038800
        /*086c*/ 	.short	0x0100
        /*086e*/ 	.byte	0x08
	.zero		1


	//   ....[1]....
        /*0870*/ 	.word	0x000001b0
        /*0874*/ 	.word	0x000000ff
        /*0878*/ 	.word	0x00038810
        /*087c*/ 	.short	0x0100
        /*087e*/ 	.byte	0x08
	.zero		1


	//   ....[2]....
        /*0880*/ 	.word	0x000001c0
        /*0884*/ 	.word	0x000000ff
        /*0888*/ 	.word	0x00038820
        /*088c*/ 	.short	0x0100
        /*088e*/ 	.byte	0x08
	.zero		1


	//   ....[3]....
        /*0890*/ 	.word	0x00000270
        /*0894*/ 	.word	0x000000ff
        /*0898*/ 	.word	0x00038830
        /*089c*/ 	.short	0x0100
        /*089e*/ 	.byte	0x06
	.zero		1


	//   ....[4]....
        /*08a0*/ 	.word	0x00000280
        /*08a4*/ 	.word	0x000000ff
        /*08a8*/ 	.word	0x00038840
        /*08ac*/ 	.short	0x0100
        /*08ae*/ 	.byte	0x06
	.zero		1


	//   ....[5]....
        /*08b0*/ 	.word	0x00000290
        /*08b4*/ 	.word	0x000000ff
        /*08b8*/ 	.word	0x00038838
        /*08bc*/ 	.short	0x0100
        /*08be*/ 	.byte	0x06
	.zero		1


	//   ....[6]....
        /*08c0*/ 	.word	0x000002a0
        /*08c4*/ 	.word	0x000000ff
        /*08c8*/ 	.word	0x00038848
        /*08cc*/ 	.short	0x0100
        /*08ce*/ 	.byte	0x06
	.zero		1


	//   ....[7]....
        /*08d0*/ 	.word	0x000003d0
        /*08d4*/ 	.word	0x000000ff
        /*08d8*/ 	.word	0x00038850
        /*08dc*/ 	.short	0x0100
        /*08de*/ 	.byte	0x08
	.zero		1


	//   ....[8]....
        /*08e0*/ 	.word	0x000003e0
        /*08e4*/ 	.word	0x000000ff
        /*08e8*/ 	.word	0x00038860
        /*08ec*/ 	.short	0x0100
        /*08ee*/ 	.byte	0x08
	.zero		1


	//   ....[9]....
        /*08f0*/ 	.word	0x000003f0
        /*08f4*/ 	.word	0x000000ff
        /*08f8*/ 	.word	0x00038858
        /*08fc*/ 	.short	0x0100
        /*08fe*/ 	.byte	0x08
	.zero		1


	//   ....[10]....
        /*0900*/ 	.word	0x00000400
        /*0904*/ 	.word	0x000000ff
        /*0908*/ 	.word	0x00038868
        /*090c*/ 	.short	0x0100
        /*090e*/ 	.byte	0x08
	.zero		1


	//   ....[11]....
        /*0910*/ 	.word	0x000004f0
        /*0914*/ 	.word	0x000000ff
        /*0918*/ 	.word	0x00038870
        /*091c*/ 	.short	0x0100
        /*091e*/ 	.byte	0x06
	.zero		1


	//   ....[12]....
        /*0920*/ 	.word	0x00000500
        /*0924*/ 	.word	0x000000ff
        /*0928*/ 	.word	0x00038880
        /*092c*/ 	.short	0x0100
        /*092e*/ 	.byte	0x06
	.zero		1


	//   ....[13]....
        /*0930*/ 	.word	0x00000510
        /*0934*/ 	.word	0x000000ff
        /*0938*/ 	.word	0x00038878
        /*093c*/ 	.short	0x0100
        /*093e*/ 	.byte	0x06
	.zero		1


	//   ....[14]....
        /*0940*/ 	.word	0x00000520
        /*0944*/ 	.word	0x000000ff
        /*0948*/ 	.word	0x00038888
        /*094c*/ 	.short	0x0100
        /*094e*/ 	.byte	0x06
	.zero		1


	//   ....[15]....
        /*0950*/ 	.word	0x00000650
        /*0954*/ 	.word	0x000000ff
        /*0958*/ 	.word	0x00038890
        /*095c*/ 	.short	0x0100
        /*095e*/ 	.byte	0x08
	.zero		1


	//   ....[16]....
        /*0960*/ 	.word	0x00000660
        /*0964*/ 	.word	0x000000ff
        /*0968*/ 	.word	0x000388a0
        /*096c*/ 	.short	0x0100
        /*096e*/ 	.byte	0x08
	.zero		1


	//   ....[17]....
        /*0970*/ 	.word	0x00000670
        /*0974*/ 	.word	0x000000ff
        /*0978*/ 	.word	0x00038898
        /*097c*/ 	.short	0x0100
        /*097e*/ 	.byte	0x08
	.zero		1


	//   ....[18]....
        /*0980*/ 	.word	0x00000680
        /*0984*/ 	.word	0x000000ff
        /*0988*/ 	.word	0x000388a8
        /*098c*/ 	.short	0x0100
        /*098e*/ 	.byte	0x08
	.zero		1


	//   ....[19]....
        /*0990*/ 	.word	0x000007b0
        /*0994*/ 	.word	0x000000ff
        /*0998*/ 	.word	0x000388b0
        /*099c*/ 	.short	0x0100
        /*099e*/ 	.byte	0x08
	.zero		1


	//   ....[20]....
        /*09a0*/ 	.word	0x000007c0
        /*09a4*/ 	.word	0x000000ff
        /*09a8*/ 	.word	0x000388c0
        /*09ac*/ 	.short	0x0100
        /*09ae*/ 	.byte	0x08
	.zero		1


	//   ....[21]....
        /*09b0*/ 	.word	0x000007d0
        /*09b4*/ 	.word	0x000000ff
        /*09b8*/ 	.word	0x000388b8
        /*09bc*/ 	.short	0x0100
        /*09be*/ 	.byte	0x08
	.zero		1


	//   ....[22]....
        /*09c0*/ 	.word	0x000007e0
        /*09c4*/ 	.word	0x000000ff
        /*09c8*/ 	.word	0x000388c8
        /*09cc*/ 	.short	0x0100
        /*09ce*/ 	.byte	0x08
	.zero		1


	//   ....[23]....
        /*09d0*/ 	.word	0x00001f00
        /*09d4*/ 	.word	0x000000ff
        /*09d8*/ 	.word	0x00000000
        /*09dc*/ 	.short	0x0101
        /*09de*/ 	.byte	0x06
	.zero		1


	//   ....[24]....
        /*09e0*/ 	.word	0x000029c0
        /*09e4*/ 	.word	0x000000ff
        /*09e8*/ 	.word	0x00000000
        /*09ec*/ 	.short	0x0101
        /*09ee*/ 	.byte	0x06
	.zero		1


	//   ....[25]....
        /*09f0*/ 	.word	0x00003da0
        /*09f4*/ 	.word	0x000000ff
        /*09f8*/ 	.word	0x00038800
        /*09fc*/ 	.short	0x010a
        /*09fe*/ 	.byte	0x26
	.zero		1


	//   ....[26]....
        /*0a00*/ 	.word	0x00003e10
        /*0a04*/ 	.word	0x00000008
        /*0a08*/ 	.word	0x00038830
        /*0a0c*/ 	.short	0x010a
        /*0a0e*/ 	.byte	0x3f
	.zero		1


	//   ....[27]....
        /*0a10*/ 	.word	0x00003e50
        /*0a14*/ 	.word	0x00000008
        /*0a18*/ 	.word	0x00038830
        /*0a1c*/ 	.short	0x010a
        /*0a1e*/ 	.byte	0x3f
	.zero		1


	//   ....[28]....
        /*0a20*/ 	.word	0x000040d0
        /*0a24*/ 	.word	0x000000ff
        /*0a28*/ 	.word	0x00038810
        /*0a2c*/ 	.short	0x010a
        /*0a2e*/ 	.byte	0x26
	.zero		1


	//   ....[29]....
        /*0a30*/ 	.word	0x00004110
        /*0a34*/ 	.word	0x00000008
        /*0a38*/ 	.word	0x00038850
        /*0a3c*/ 	.short	0x010a
        /*0a3e*/ 	.byte	0x3f
	.zero		1


	//   ....[30]....
        /*0a40*/ 	.word	0x00004150
        /*0a44*/ 	.word	0x00000008
        /*0a48*/ 	.word	0x00038850
        /*0a4c*/ 	.short	0x010a
        /*0a4e*/ 	.byte	0x3f
	.zero		1


	//   ....[31]....
        /*0a50*/ 	.word	0x00005360
        /*0a54*/ 	.word	0x000000ff
        /*0a58*/ 	.word	0x00000000
        /*0a5c*/ 	.short	0x0101
        /*0a5e*/ 	.byte	0x05
	.zero		1


	//   ....[32]....
        /*0a60*/ 	.word	0x00006c70
        /*0a64*/ 	.word	0x000000ff
        /*0a68*/ 	.word	0x00000000
        /*0a6c*/ 	.short	0x0101
        /*0a6e*/ 	.byte	0x05
	.zero		1


	//   ....[33]....
        /*0a70*/ 	.word	0x00006f30
        /*0a74*/ 	.word	0x000000ff
        /*0a78*/ 	.word	0x00038830
        /*0a7c*/ 	.short	0x010a
        /*0a7e*/ 	.byte	0x05
	.zero		1


	//   ....[34]....
        /*0a80*/ 	.word	0x00006f70
        /*0a84*/ 	.word	0x000000ff
        /*0a88*/ 	.word	0x00038830
        /*0a8c*/ 	.short	0x010a
        /*0a8e*/ 	.byte	0x05
	.zero		1


	//   ....[35]....
        /*0a90*/ 	.word	0x00007100
        /*0a94*/ 	.word	0x000000ff
        /*0a98*/ 	.word	0x00038850
        /*0a9c*/ 	.short	0x010a
        /*0a9e*/ 	.byte	0x05
	.zero		1


	//   ....[36]....
        /*0aa0*/ 	.word	0x00007140
        /*0aa4*/ 	.word	0x000000ff
        /*0aa8*/ 	.word	0x00038850
        /*0aac*/ 	.short	0x010a
        /*0aae*/ 	.byte	0x05
	.zero		1


	//   ....[37]....
        /*0ab0*/ 	.word	0x00008290
        /*0ab4*/ 	.word	0x000000ff
        /*0ab8*/ 	.word	0x00000000
        /*0abc*/ 	.short	0x0101
        /*0abe*/ 	.byte	0x0a
	.zero		1


	//   ....[38]....
        /*0ac0*/ 	.word	0x0000a240
        /*0ac4*/ 	.word	0x000000ff
        /*0ac8*/ 	.word	0x00000000
        /*0acc*/ 	.short	0x0101
        /*0ace*/ 	.byte	0x05
	.zero		1


	//   ....[39]....
        /*0ad0*/ 	.word	0x0000a580
        /*0ad4*/ 	.word	0x000000ff
        /*0ad8*/ 	.word	0x00038830
        /*0adc*/ 	.short	0x010a
        /*0ade*/ 	.byte	0x05
	.zero		1


	//   ....[40]....
        /*0ae0*/ 	.word	0x0000a5c0
        /*0ae4*/ 	.word	0x000000ff
        /*0ae8*/ 	.word	0x00038830
        /*0aec*/ 	.short	0x010a
        /*0aee*/ 	.byte	0x05
	.zero		1


	//   ....[41]....
        /*0af0*/ 	.word	0x0000a750
        /*0af4*/ 	.word	0x000000ff
        /*0af8*/ 	.word	0x00038850
        /*0afc*/ 	.short	0x010a
        /*0afe*/ 	.byte	0x05
	.zero		1


	//   ....[42]....
        /*0b00*/ 	.word	0x0000a790
        /*0b04*/ 	.word	0x000000ff
        /*0b08*/ 	.word	0x00038850
        /*0b0c*/ 	.short	0x010a
        /*0b0e*/ 	.byte	0x05
	.zero		1


	//   ....[43]....
        /*0b10*/ 	.word	0x0000b8d0
        /*0b14*/ 	.word	0x000000ff
        /*0b18*/ 	.word	0x00000000
        /*0b1c*/ 	.short	0x0101
        /*0b1e*/ 	.byte	0x0a
	.zero		1


	//   ....[44]....
        /*0b20*/ 	.word	0x0000cd90
        /*0b24*/ 	.word	0x000000ff
        /*0b28*/ 	.word	0x00000000
        /*0b2c*/ 	.short	0x0101
        /*0b2e*/ 	.byte	0x05
	.zero		1


	//   ....[45]....
        /*0b30*/ 	.word	0x0000ce90
        /*0b34*/ 	.word	0x000000ff
        /*0b38*/ 	.word	0x00038830
        /*0b3c*/ 	.short	0x010a
        /*0b3e*/ 	.byte	0x07
	.zero		1


	//   ....[46]....
        /*0b40*/ 	.word	0x0000ced0
        /*0b44*/ 	.word	0x000000ff
        /*0b48*/ 	.word	0x00038830
        /*0b4c*/ 	.short	0x010a
        /*0b4e*/ 	.byte	0x07
	.zero		1


	//   ....[47]....
        /*0b50*/ 	.word	0x0000d060
        /*0b54*/ 	.word	0x000000ff
        /*0b58*/ 	.word	0x00038850
        /*0b5c*/ 	.short	0x010a
        /*0b5e*/ 	.byte	0x07
	.zero		1


	//   ....[48]....
        /*0b60*/ 	.word	0x0000d0a0
        /*0b64*/ 	.word	0x000000ff
        /*0b68*/ 	.word	0x00038850
        /*0b6c*/ 	.short	0x010a
        /*0b6e*/ 	.byte	0x07
	.zero		1


	//   ....[49]....
        /*0b70*/ 	.word	0x0000e1e0
        /*0b74*/ 	.word	0x000000ff
        /*0b78*/ 	.word	0x00000000
        /*0b7c*/ 	.short	0x0101
        /*0b7e*/ 	.byte	0x0a
	.zero		1


	//   ....[50]....
        /*0b80*/ 	.word	0x00010170
        /*0b84*/ 	.word	0x000000ff
        /*0b88*/ 	.word	0x00000000
        /*0b8c*/ 	.short	0x0101
        /*0b8e*/ 	.byte	0x07
	.zero		1


	//   ....[51]....
        /*0b90*/ 	.word	0x000127f0
        /*0b94*/ 	.word	0x000000ff
        /*0b98*/ 	.word	0x00000000
        /*0b9c*/ 	.short	0x0101
        /*0b9e*/ 	.byte	0x04
	.zero		1


	//   ....[52]....
        /*0ba0*/ 	.word	0x00015c50
        /*0ba4*/ 	.word	0x00000016
        /*0ba8*/ 	.word	0x00038840
        /*0bac*/ 	.short	0x010a
        /*0bae*/ 	.byte	0x3f
	.zero		1


	//   ....[53]....
        /*0bb0*/ 	.word	0x00016130
        /*0bb4*/ 	.word	0x00000016
        /*0bb8*/ 	.word	0x00038830
        /*0bbc*/ 	.short	0x0107
        /*0bbe*/ 	.byte	0x3f
	.zero		1


	//   ....[54]....
        /*0bc0*/ 	.word	0x00016210
        /*0bc4*/ 	.word	0x00000016
        /*0bc8*/ 	.word	0x00038830
        /*0bcc*/ 	.short	0x0101
        /*0bce*/ 	.byte	0x3f
	.zero		1


	//   ....[55]....
        /*0bd0*/ 	.word	0x00016ab0
        /*0bd4*/ 	.word	0x00000011
        /*0bd8*/ 	.word	0x00038800
        /*0bdc*/ 	.short	0x0107
        /*0bde*/ 	.byte	0x3f
	.zero		1


	//   ....[56]....
        /*0be0*/ 	.word	0x00016b40
        /*0be4*/ 	.word	0x00000011
        /*0be8*/ 	.word	0x00038800
        /*0bec*/ 	.short	0x0101
        /*0bee*/ 	.byte	0x3f
	.zero		1


	//   ....[57]....
        /*0bf0*/ 	.word	0x00017860
        /*0bf4*/ 	.word	0x00000011
        /*0bf8*/ 	.word	0x00038810
        /*0bfc*/ 	.short	0x0107
        /*0bfe*/ 	.byte	0x3f
	.zero		1


	//   ....[58]....
        /*0c00*/ 	.word	0x00017960
        /*0c04*/ 	.word	0x00000011
        /*0c08*/ 	.word	0x00038810
        /*0c0c*/ 	.short	0x0101
        /*0c0e*/ 	.byte	0x3f
	.zero		1


	//   ....[59]....
        /*0c10*/ 	.word	0x00017980
        /*0c14*/ 	.word	0x00000011
        /*0c18*/ 	.word	0x00038820
        /*0c1c*/ 	.short	0x010a
        /*0c1e*/ 	.byte	0x3f
	.zero		1


	//   ....[60]....
        /*0c20*/ 	.word	0x00017a10
        /*0c24*/ 	.word	0x00000016
        /*0c28*/ 	.word	0x00038860
        /*0c2c*/ 	.short	0x010a
        /*0c2e*/ 	.byte	0x3f
	.zero		1


	//   ....[61]....
        /*0c30*/ 	.word	0x00018330
        /*0c34*/ 	.word	0x00000016
        /*0c38*/ 	.word	0x00038850
        /*0c3c*/ 	.short	0x0107
        /*0c3e*/ 	.byte	0x3f
	.zero		1


	//   ....[62]....
        /*0c40*/ 	.word	0x00018400
        /*0c44*/ 	.word	0x00000016
        /*0c48*/ 	.word	0x00038850
        /*0c4c*/ 	.short	0x0101
        /*0c4e*/ 	.byte	0x3f
	.zero		1


	//   ....[63]....
        /*0c50*/ 	.word	0x000187a0
        /*0c54*/ 	.word	0x00000006
        /*0c58*/ 	.word	0x00038840
        /*0c5c*/ 	.short	0x010a
        /*0c5e*/ 	.byte	0x3f
	.zero		1


	//   ....[64]....
        /*0c60*/ 	.word	0x00018ae0
        /*0c64*/ 	.word	0x00000006
        /*0c68*/ 	.word	0x00038830
        /*0c6c*/ 	.short	0x0107
        /*0c6e*/ 	.byte	0x3f
	.zero		1


	//   ....[65]....
        /*0c70*/ 	.word	0x00018ba0
        /*0c74*/ 	.word	0x00000006
        /*0c78*/ 	.word	0x00038830
        /*0c7c*/ 	.short	0x0101
        /*0c7e*/ 	.byte	0x3f
	.zero		1


	//   ....[66]....
        /*0c80*/ 	.word	0x00018bd0
        /*0c84*/ 	.word	0x00000006
        /*0c88*/ 	.word	0x00038860
        /*0c8c*/ 	.short	0x010a
        /*0c8e*/ 	.byte	0x3f
	.zero		1


	//   ....[67]....
        /*0c90*/ 	.word	0x000192a0
        /*0c94*/ 	.word	0x00000006
        /*0c98*/ 	.word	0x00038850
        /*0c9c*/ 	.short	0x0107
        /*0c9e*/ 	.byte	0x3f
	.zero		1


	//   ....[68]....
        /*0ca0*/ 	.word	0x00019360
        /*0ca4*/ 	.word	0x00000006
        /*0ca8*/ 	.word	0x00038850
        /*0cac*/ 	.short	0x0101
        /*0cae*/ 	.byte	0x3f
	.zero		1


	//   ....[69]....
        /*0cb0*/ 	.word	0x0001a1d0
        /*0cb4*/ 	.word	0x00000005
        /*0cb8*/ 	.word	0x00038820
        /*0cbc*/ 	.short	0x010a
        /*0cbe*/ 	.byte	0x3f
	.zero		1


	//   ....[70]....
        /*0cc0*/ 	.word	0x0001a350
        /*0cc4*/ 	.word	0x00000003
        /*0cc8*/ 	.word	0x00038840
        /*0ccc*/ 	.short	0x010a
        /*0cce*/ 	.byte	0x3f
	.zero		1


	//   ....[71]....
        /*0cd0*/ 	.word	0x0001a3f0
        /*0cd4*/ 	.word	0x00000005
        /*0cd8*/ 	.word	0x00038840
        /*0cdc*/ 	.short	0x010a
        /*0cde*/ 	.byte	0x3f
	.zero		1


	//   ....[72]....
        /*0ce0*/ 	.word	0x0001a430
        /*0ce4*/ 	.word	0x00000003
        /*0ce8*/ 	.word	0x00038860
        /*0cec*/ 	.short	0x010a
        /*0cee*/ 	.byte	0x3f
	.zero		1


	//   ....[73]....
        /*0cf0*/ 	.word	0x0001a470
        /*0cf4*/ 	.word	0x00000005
        /*0cf8*/ 	.word	0x00038860
        /*0cfc*/ 	.short	0x010a
        /*0cfe*/ 	.byte	0x3f
	.zero		1


	//   ....[74]....
        /*0d00*/ 	.word	0x0001a4e0
        /*0d04*/ 	.word	0x00000003
        /*0d08*/ 	.word	0x00038800
        /*0d0c*/ 	.short	0x010a
        /*0d0e*/ 	.byte	0x3f
	.zero		1


	//   ....[75]....
        /*0d10*/ 	.word	0x0001a530
        /*0d14*/ 	.word	0x00000008
        /*0d18*/ 	.word	0x00038830
        /*0d1c*/ 	.short	0x010a
        /*0d1e*/ 	.byte	0x3f
	.zero		1


	//   ....[76]....
        /*0d20*/ 	.word	0x0001a590
        /*0d24*/ 	.word	0x00000005
        /*0d28*/ 	.word	0x00038810
        /*0d2c*/ 	.short	0x010a
        /*0d2e*/ 	.byte	0x3f
	.zero		1


	//   ....[77]....
        /*0d30*/ 	.word	0x0001a5e0
        /*0d34*/ 	.word	0x00000008
        /*0d38*/ 	.word	0x00038850
        /*0d3c*/ 	.short	0x010a
        /*0d3e*/ 	.byte	0x3f
	.zero		1


	//   ....[78]....
        /*0d40*/ 	.word	0x0001a640
        /*0d44*/ 	.word	0x00000006
        /*0d48*/ 	.word	0x00038830
        /*0d4c*/ 	.short	0x010a
        /*0d4e*/ 	.byte	0x3f
	.zero		1


	//   ....[79]....
        /*0d50*/ 	.word	0x0001a6a0
        /*0d54*/ 	.word	0x00000006
        /*0d58*/ 	.word	0x00038850
        /*0d5c*/ 	.short	0x010a
        /*0d5e*/ 	.byte	0x3f
	.zero		1


	//   ....[80]....
        /*0d60*/ 	.word	0x0001a700
        /*0d64*/ 	.word	0x00000006
        /*0d68*/ 	.word	0x00038830
        /*0d6c*/ 	.short	0x010a
        /*0d6e*/ 	.byte	0x3f
	.zero		1


	//   ....[81]....
        /*0d70*/ 	.word	0x0001a760
        /*0d74*/ 	.word	0x00000006
        /*0d78*/ 	.word	0x00038850
        /*0d7c*/ 	.short	0x010a
        /*0d7e*/ 	.byte	0x3f
	.zero		1


	//   ....[82]....
        /*0d80*/ 	.word	0x0001a7c0
        /*0d84*/ 	.word	0x00000006
        /*0d88*/ 	.word	0x00038830
        /*0d8c*/ 	.short	0x010a
        /*0d8e*/ 	.byte	0x3f
	.zero		1


	//   ....[83]....
        /*0d90*/ 	.word	0x0001a820
        /*0d94*/ 	.word	0x00000006
        /*0d98*/ 	.word	0x00038850
        /*0d9c*/ 	.short	0x010a
        /*0d9e*/ 	.byte	0x3f
	.zero		1


	//   ....[84]....
        /*0da0*/ 	.word	0x0001a940
        /*0da4*/ 	.word	0x00000016
        /*0da8*/ 	.word	0x00038840
        /*0dac*/ 	.short	0x010a
        /*0dae*/ 	.byte	0x3f
	.zero		1


	//   ....[85]....
        /*0db0*/ 	.word	0x0001bee0
        /*0db4*/ 	.word	0x00000011
        /*0db8*/ 	.word	0x00038820
        /*0dbc*/ 	.short	0x010a
        /*0dbe*/ 	.byte	0x3f
	.zero		1


	//   ....[86]....
        /*0dc0*/ 	.word	0x0001bf30
        /*0dc4*/ 	.word	0x00000016
        /*0dc8*/ 	.word	0x00038860
        /*0dcc*/ 	.short	0x010a
        /*0dce*/ 	.byte	0x3f
	.zero		1


	//   ....[87]....
        /*0dd0*/ 	.word	0x0001c820
        /*0dd4*/ 	.word	0x00000006
        /*0dd8*/ 	.word	0x00038840
        /*0ddc*/ 	.short	0x010a
        /*0dde*/ 	.byte	0x3f
	.zero		1


	//   ....[88]....
        /*0de0*/ 	.word	0x0001cce0
        /*0de4*/ 	.word	0x00000006
        /*0de8*/ 	.word	0x00038860
        /*0dec*/ 	.short	0x010a
        /*0dee*/ 	.byte	0x3f
	.zero		1


	//   ....[89]....
        /*0df0*/ 	.word	0x0001ddd0
        /*0df4*/ 	.word	0x00000005
        /*0df8*/ 	.word	0x00038820
        /*0dfc*/ 	.short	0x010a
        /*0dfe*/ 	.byte	0x3f
	.zero		1


	//   ....[90]....
        /*0e00*/ 	.word	0x0001df70
        /*0e04*/ 	.word	0x00000003
        /*0e08*/ 	.word	0x00038840
        /*0e0c*/ 	.short	0x010a
        /*0e0e*/ 	.byte	0x3f
	.zero		1


	//   ....[91]....
        /*0e10*/ 	.word	0x0001dfc0
        /*0e14*/ 	.word	0x00000005
        /*0e18*/ 	.word	0x00038840
        /*0e1c*/ 	.short	0x010a
        /*0e1e*/ 	.byte	0x3f
	.zero		1


	//   ....[92]....
        /*0e20*/ 	.word	0x0001e010
        /*0e24*/ 	.word	0x00000003
        /*0e28*/ 	.word	0x00038860
        /*0e2c*/ 	.short	0x010a
        /*0e2e*/ 	.byte	0x3f
	.zero		1


	//----- nvinfo : EIATTR_NUM_MBARRIERS
	.align		4
.L_438:
        /*0e30*/ 	.byte	0x03, 0x38
        /*0e32*/ 	.short	0x0017


	//----- nvinfo : EIATTR_EXIT_INSTR_OFFSETS
	.align		4
        /*0e34*/ 	.byte	0x04, 0x1c
        /*0e36*/ 	.short	(.L_440 - .L_439)


	//   ....[0]....
.L_439:
        /*0e38*/ 	.word	0x00000990


	//   ....[1]....
        /*0e3c*/ 	.word	0x00013a10


	//   ....[2]....
        /*0e40*/ 	.word	0x0001a4c0


	//----- nvinfo : EIATTR_MAX_THREADS
	.align		4
.L_440:
        /*0e44*/ 	.byte	0x04, 0x05
        /*0e46*/ 	.short	(.L_442 - .L_441)
.L_441:
        /*0e48*/ 	.word	0x00000180
        /*0e4c*/ 	.word	0x00000001
        /*0e50*/ 	.word	0x00000001


	//----- nvinfo : EIATTR_CRS_STACK_SIZE
	.align		4
.L_442:
        /*0e54*/ 	.byte	0x04, 0x1e
        /*0e56*/ 	.short	(.L_444 - .L_443)
.L_443:
        /*0e58*/ 	.word	0x00000000


	//----- nvinfo : EIATTR_CBANK_PARAM_SIZE
	.align		4
.L_444:
        /*0e5c*/ 	.byte	0x03, 0x19
        /*0e5e*/ 	.short	0x0bf0


	//----- nvinfo : EIATTR_PARAM_CBANK
	.align		4
        /*0e60*/ 	.byte	0x04, 0x0a
        /*0e62*/ 	.short	(.L_446 - .L_445)
	.align		4
.L_445:
        /*0e64*/ 	.word	index@(.nv.constant0._ZN7cutlass13device_kernelIN5flash11enable_sm90INS1_16FlashAttnFwdSm90INS1_25CollectiveMainloopFwdSm90ILi2EN4cute5tupleIJNS5_1CILi1EEES8_S8_EEENS6_IJNS7_ILi64EEESA_SA_EEELi512ENS_10bfloat16_tEfNS_4arch4Sm90ELb0ELb1ELb0ELb1ELb1ELb0ELb1ELb0ELb0ELb1ELb0ELb0EEENS1_21CollectiveEpilogueFwdINS6_IJSA_NS7_ILi512EEESA_EEES9_SC_SE_Li256ELb1ELb1ELb0ELb0EEENS1_36VarlenDynamicPersistentTileSchedulerILi64ELi64ELi256ELi128ELb0ELb1ELb1ELb1ELb0ELb1EEEEEEEEEvNT_6ParamsE)
        /*0e68*/ 	.short	0x0210
        /*0e6a*/ 	.short	0x0bf0


	//----- nvinfo : EIATTR_SW_WAR
	.align		4
.L_446:
        /*0e6c*/ 	.byte	0x04, 0x36
        /*0e6e*/ 	.short	(.L_448 - .L_447)
.L_447:
        /*0e70*/ 	.word	0x00000008
.L_448:


//--------------------- .nv.info._ZN7cutlass13device_kernelIN5flash11enable_sm90INS1_16FlashAttnFwdSm90INS1_25CollectiveMainloopFwdSm90ILi2EN4cute5tupleIJNS5_1CILi1EEES8_S8_EEENS6_IJNS7_ILi64EEESA_SA_EEELi512ENS_10bfloat16_tEfNS_4arch4Sm90ELb0ELb1ELb0ELb1ELb1ELb1ELb1ELb0ELb0ELb1ELb0ELb0EEENS1_21CollectiveEpilogueFwdINS6_IJSA_NS7_ILi512EEESA_EEES9_SC_SE_Li256ELb1ELb1ELb0ELb0EEENS1_36VarlenDynamicPersistentTileSchedulerILi64ELi64ELi256ELi128ELb0ELb1ELb1ELb1ELb0ELb1EEEEEEEEEvNT_6ParamsE --------------------------
	.section	.nv.info._ZN7cutlass13device_kernelIN5flash11enable_sm90INS1_16FlashAttnFwdSm90INS1_25CollectiveMainloopFwdSm90ILi2EN4cute5tupleIJNS5_1CILi1EEES8_S8_EEENS6_IJNS7_ILi64EEESA_SA_EEELi512ENS_10bfloat16_tEfNS_4arch4Sm90ELb0ELb1ELb0ELb1ELb1ELb1ELb1ELb0ELb0ELb1ELb0ELb0EEENS1_21CollectiveEpilogueFwdINS6_IJSA_NS7_ILi512EEESA_EEES9_SC_SE_Li256ELb1ELb1ELb0ELb0EEENS1_36VarlenDynamicPersistentTileSchedulerILi64ELi64ELi256ELi128ELb0ELb1ELb1ELb1ELb0ELb1EEEEEEEEEvNT_6ParamsE,"",@"SHT_CUDA_INFO"
	.sectionflags	@""
	.align	4


	//----- nvinfo : EIATTR_CUDA_API_VERSION
	.align		4
        /*0000*/ 	.byte	0x04, 0x37
        /*0002*/ 	.short	(.L_450 - .L_449)
.L_449:
        /*0004*/ 	.word	0x00000082


	//----- nvinfo : EIATTR_KPARAM_INFO
	.align		4
.L_450:
        /*0008*/ 	.byte	0x04, 0x17
        /*000a*/ 	.short	(.L_452 - .L_451)
.L_451:
        /*000c*/ 	.word	0x00000000
        /*0010*/ 	.short	0x0000
        /*0012*/ 	.short	0x0070
        /*0014*/ 	.byte	0x00, 0xf0, 0x01, 0x2e


	//----- nvinfo : EIATTR_SPARSE_MMA_MASK
	.align		4
.L_452:
        /*0018*/ 	.byte	0x03, 0x50
        /*001a*/ 	.short	0x0000


	//----- nvinfo : EIATTR_MAXREG_COUNT
	.align		4
        /*001c*/ 	.byte	0x03, 0x1b
        /*001e*/ 	.short	0x00a8


	//----- nvinfo : EIATTR_NUM_BARRIERS
	.align		4
        /*0020*/ 	.byte	0x02, 0x4c
        /*0022*/ 	.byte	0x10
	.zero		1


	//----- nvinfo : EIATTR_EXTERNS
	.align		4
        /*0024*/ 	.byte	0x04, 0x0f
        /*0026*/ 	.short	(.L_454 - .L_453)


	//   ....[0]....
	.align		4
.L_453:
        /*0028*/ 	.word	index@(__assertfail)


	//----- nvinfo : EIATTR_ANNOTATIONS
	.align		4
.L_454:
        /*002c*/ 	.byte	0x04, 0x55
        /*002e*/ 	.short	(.L_456 - .L_455)


	//   ....[0]....
.L_455:
        /* <DEDUP_REMOVED lines=60> */


	//----- nvinfo : EIATTR_MERCURY_ISA_VERSION
	.align		4
.L_456:
        /*03d8*/ 	.byte	0x03, 0x5f
        /*03da*/ 	.short	0x0101


	//----- nvinfo : EIATTR_UNUSED_LOAD_BYTE_OFFSET
	.align		4
        /*03dc*/ 	.byte	0x04, 0x44
        /*03de*/ 	.short	(.L_458 - .L_457)


	//   ....[0]....
.L_457:
        /*03e0*/ 	.word	0x00000a50
        /*03e4*/ 	.word	0x0000fff0


	//   ....[1]....
        /*03e8*/ 	.word	0x0001a760
        /*03ec*/ 	.word	0x0000fff0


	//----- nvinfo : EIATTR_INT_WARP_WIDE_INSTR_OFFSETS
	.align		4
.L_458:
        /*03f0*/ 	.byte	0x04, 0x31
        /*03f2*/ 	.short	(.L_460 - .L_459)


	//   ....[0]....
.L_459:
        /*03f4*/ 	.word	0x00000130


	//   ....[1]....
        /*03f8*/ 	.word	0x00000170


	//   ....[2]....
        /*03fc*/ 	.word	0x000001e0


	//   ....[3]....
        /*0400*/ 	.word	0x000001f0


	//   ....[4]....
        /*0404*/ 	.word	0x00020f00


	//   ....[5]....
        /*0408*/ 	.word	0x00020f90


	//   ....[6]....
        /*040c*/ 	.word	0x00025480


	//   ....[7]....
        /*0410*/ 	.word	0x00025510


	//----- nvinfo : EIATTR_COOP_GROUP_MASK_REGIDS
	.align		4
.L_460:
        /*0414*/ 	.byte	0x04, 0x29
        /*0416*/ 	.short	(.L_462 - .L_461)


	//   ....[0]....
.L_461:
        /*0418*/ 	.word	0xffffffff


	//   ....[1]....
        /*041c*/ 	.word	0xffffffff


	//   ....[2]....
        /*0420*/ 	.word	0xffffffff


	//   ....[3]....
        /*0424*/ 	.word	0xffffffff


	//   ....[4]....
        /*0428*/ 	.word	0xffffffff


	//   ....[5]....
        /*042c*/ 	.word	0xffffffff


	//   ....[6]....
        /*0430*/ 	.word	0xffffffff


	//   ....[7]....
        /*0434*/ 	.word	0xffffffff


	//   ....[8]....
        /*0438*/ 	.word	0xffffffff


	//   ....[9]....
        /*043c*/ 	.word	0xffffffff


	//   ....[10]....
        /*0440*/ 	.word	0xffffffff


	//   ....[11]....
        /*0444*/ 	.word	0xffffffff


	//   ....[12]....
        /*0448*/ 	.word	0xffffffff


	//   ....[13]....
        /*044c*/ 	.word	0xffffffff


	//   ....[14]....
        /*0450*/ 	.word	0xffffffff


	//   ....[15]....
        /*0454*/ 	.word	0xffffffff


	//   ....[16]....
        /*0458*/ 	.word	0xffffffff


	//   ....[17]....
        /*045c*/ 	.word	0xffffffff


	//   ....[18]....
        /*0460*/ 	.word	0xffffffff


	//   ....[19]....
        /*0464*/ 	.word	0xffffffff


	//   ....[20]....
        /*0468*/ 	.word	0xffffffff


	//   ....[21]....
        /*046c*/ 	.word	0xffffffff


	//   ....[22]....
        /*0470*/ 	.word	0xffffffff


	//   ....[23]....
        /*0474*/ 	.word	0xffffffff


	//   ....[24]....
        /*0478*/ 	.word	0xffffffff


	//   ....[25]....
        /*047c*/ 	.word	0xffffffff


	//   ....[26]....
        /*0480*/ 	.word	0xffffffff


	//   ....[27]....
        /*0484*/ 	.word	0xffffffff


	//   ....[28]....
        /*0488*/ 	.word	0xffffffff


	//   ....[29]....
        /*048c*/ 	.word	0xffffffff


	//   ....[30]....
        /*0490*/ 	.word	0xffffffff


	//   ....[31]....
        /*0494*/ 	.word	0xffffffff


	//   ....[32]....
        /*0498*/ 	.word	0xffffffff


	//   ....[33]....
        /*049c*/ 	.word	0xffffffff


	//   ....[34]....
        /*04a0*/ 	.word	0xffffffff


	//   ....[35]....
        /*04a4*/ 	.word	0xffffffff


	//   ....[36]....
        /*04a8*/ 	.word	0xffffffff


	//   ....[37]....
        /*04ac*/ 	.word	0xffffffff


	//   ....[38]....
        /*04b0*/ 	.word	0xffffffff


	//   ....[39]....
        /*04b4*/ 	.word	0xffffffff


	//   ....[40]....
        /*04b8*/ 	.word	0xffffffff


	//   ....[41]....
        /*04bc*/ 	.word	0xffffffff


	//   ....[42]....
        /*04c0*/ 	.word	0xffffffff


	//   ....[43]....
        /*04c4*/ 	.word	0xffffffff


	//   ....[44]....
        /*04c8*/ 	.word	0xffffffff


	//   ....[45]....
        /*04cc*/ 	.word	0xffffffff


	//   ....[46]....
        /*04d0*/ 	.word	0xffffffff


	//   ....[47]....
        /*04d4*/ 	.word	0xffffffff


	//   ....[48]....
        /*04d8*/ 	.word	0xffffffff


	//   ....[49]....
        /*04dc*/ 	.word	0xffffffff


	//   ....[50]....
        /*04e0*/ 	.word	0xffffffff


	//   ....[51]....
        /*04e4*/ 	.word	0xffffffff


	//   ....[52]....
        /*04e8*/ 	.word	0xffffffff


	//   ....[53]....
        /*04ec*/ 	.word	0xffffffff


	//   ....[54]....
        /*04f0*/ 	.word	0xffffffff


	//   ....[55]....
        /*04f4*/ 	.word	0xffffffff


	//   ....[56]....
        /*04f8*/ 	.word	0xffffffff


	//   ....[57]....
        /*04fc*/ 	.word	0xffffffff


	//   ....[58]....
        /*0500*/ 	.word	0xffffffff


	//   ....[59]....
        /*0504*/ 	.word	0xffffffff


	//   ....[60]....
        /*0508*/ 	.word	0xffffffff


	//   ....[61]....
        /*050c*/ 	.word	0xffffffff


	//   ....[62]....
        /*0510*/ 	.word	0xffffffff


	//   ....[63]....
        /*0514*/ 	.word	0xffffffff


	//   ....[64]....
        /*0518*/ 	.word	0xffffffff


	//   ....[65]....
        /*051c*/ 	.word	0xffffffff


	//   ....[66]....
        /*0520*/ 	.word	0xffffffff


	//   ....[67]....
        /*0524*/ 	.word	0xffffffff


	//   ....[68]....
        /*0528*/ 	.word	0xffffffff


	//   ....[69]....
        /*052c*/ 	.word	0xffffffff


	//   ....[70]....
        /*0530*/ 	.word	0xffffffff


	//   ....[71]....
        /*0534*/ 	.word	0xffffffff


	//   ....[72]....
        /*0538*/ 	.word	0xffffffff


	//   ....[73]....
        /*053c*/ 	.word	0xffffffff


	//   ....[74]....
        /*0540*/ 	.word	0xffffffff


	//   ....[75]....
        /*0544*/ 	.word	0xffffffff


	//   ....[76]....
        /*0548*/ 	.word	0xffffffff


	//   ....[77]....
        /*054c*/ 	.word	0xffffffff


	//   ....[78]....
        /*0550*/ 	.word	0xffffffff


	//   ....[79]....
        /*0554*/ 	.word	0xffffffff


	//   ....[80]....
        /*0558*/ 	.word	0xffffffff


	//   ....[81]....
        /*055c*/ 	.word	0xffffffff


	//   ....[82]....
        /*0560*/ 	.word	0xffffffff


	//   ....[83]....
        /*0564*/ 	.word	0xffffffff


	//   ....[84]....
        /*0568*/ 	.word	0xffffffff


	//   ....[85]....
        /*056c*/ 	.word	0xffffffff


	//   ....[86]....
        /*0570*/ 	.word	0xffffffff


	//   ....[87]....
        /*0574*/ 	.word	0xffffffff


	//   ....[88]....
        /*0578*/ 	.word	0xffffffff


	//   ....[89]....
        /*057c*/ 	.word	0xffffffff


	//   ....[90]....
        /*0580*/ 	.word	0xffffffff


	//   ....[91]....
        /*0584*/ 	.word	0xffffffff


	//   ....[92]....
        /*0588*/ 	.word	0xffffffff


	//   ....[93]....
        /*058c*/ 	.word	0xffffffff


	//   ....[94]....
        /*0590*/ 	.word	0xffffffff


	//   ....[95]....
        /*0594*/ 	.word	0xffffffff


	//   ....[96]....
        /*0598*/ 	.word	0xffffffff


	//   ....[97]....
        /*059c*/ 	.word	0xffffffff


	//   ....[98]....
        /*05a0*/ 	.word	0xffffffff


	//   ....[99]....
        /*05a4*/ 	.word	0xffffffff


	//   ....[100]....
        /*05a8*/ 	.word	0xffffffff


	//   ....[101]....
        /*05ac*/ 	.word	0xffffffff


	//   ....[102]....
        /*05b0*/ 	.word	0xffffffff


	//   ....[103]....
        /*05b4*/ 	.word	0xffffffff


	//   ....[104]....
        /*05b8*/ 	.word	0xffffffff


	//   ....[105]....
        /*05bc*/ 	.word	0xffffffff


	//   ....[106]....
        /*05c0*/ 	.word	0xffffffff


	//   ....[107]....
        /*05c4*/ 	.word	0xffffffff


	//   ....[108]....
        /*05c8*/ 	.word	0xffffffff


	//   ....[109]....
        /*05cc*/ 	.word	0xffffffff


	//   ....[110]....
        /*05d0*/ 	.word	0xffffffff


	//   ....[111]....
        /*05d4*/ 	.word	0xffffffff


	//   ....[112]....
        /*05d8*/ 	.word	0xffffffff


	//   ....[113]....
        /*05dc*/ 	.word	0xffffffff


	//   ....[114]....
        /*05e0*/ 	.word	0xffffffff


	//   ....[115]....
        /*05e4*/ 	.word	0xffffffff


	//   ....[116]....
        /*05e8*/ 	.word	0xffffffff


	//   ....[117]....
        /*05ec*/ 	.word	0xffffffff


	//   ....[118]....
        /*05f0*/ 	.word	0xffffffff


	//   ....[119]....
        /*05f4*/ 	.word	0xffffffff


	//   ....[120]....
        /*05f8*/ 	.word	0xffffffff


	//   ....[121]....
        /*05fc*/ 	.word	0xffffffff


	//   ....[122]....
        /*0600*/ 	.word	0xffffffff


	//   ....[123]....
        /*0604*/ 	.word	0xffffffff


	//   ....[124]....
        /*0608*/ 	.word	0xffffffff


	//   ....[125]....
        /*060c*/ 	.word	0xffffffff


	//   ....[126]....
        /*0610*/ 	.word	0xffffffff


	//   ....[127]....
        /*0614*/ 	.word	0xffffffff


	//   ....[128]....
        /*0618*/ 	.word	0xffffffff


	//   ....[129]....
        /*061c*/ 	.word	0xffffffff


	//   ....[130]....
        /*0620*/ 	.word	0xffffffff


	//   ....[131]....
        /*0624*/ 	.word	0xffffffff


	//   ....[132]....
        /*0628*/ 	.word	0xffffffff


	//   ....[133]....
        /*062c*/ 	.word	0xffffffff


	//   ....[134]....
        /*0630*/ 	.word	0xffffffff


	//   ....[135]....
        /*0634*/ 	.word	0xffffffff


	//   ....[136]....
        /*0638*/ 	.word	0xffffffff


	//   ....[137]....
        /*063c*/ 	.word	0xffffffff


	//   ....[138]....
        /*0640*/ 	.word	0xffffffff


	//   ....[139]....
        /*0644*/ 	.word	0xffffffff


	//   ....[140]....
        /*0648*/ 	.word	0xffffffff


	//   ....[141]....
        /*064c*/ 	.word	0xffffffff


	//   ....[142]....
        /*0650*/ 	.word	0xffffffff


	//   ....[143]....
        /*0654*/ 	.word	0xffffffff


	//   ....[144]....
        /*0658*/ 	.word	0xffffffff


	//   ....[145]....
        /*065c*/ 	.word	0xffffffff


	//   ....[146]....
        /*0660*/ 	.word	0xffffffff


	//   ....[147]....
        /*0664*/ 	.word	0xffffffff


	//   ....[148]....
        /*0668*/ 	.word	0xffffffff


	//   ....[149]....
        /*066c*/ 	.word	0xffffffff


	//   ....[150]....
        /*0670*/ 	.word	0xffffffff


	//   ....[151]....
        /*0674*/ 	.word	0xffffffff


	//   ....[152]....
        /*0678*/ 	.word	0xffffffff


	//   ....[153]....
        /*067c*/ 	.word	0xffffffff


	//   ....[154]....
        /*0680*/ 	.word	0xffffffff


	//   ....[155]....
        /*0684*/ 	.word	0xffffffff


	//   ....[156]....
        /*0688*/ 	.word	0xffffffff


	//   ....[157]....
        /*068c*/ 	.word	0xffffffff


	//   ....[158]....
        /*0690*/ 	.word	0xffffffff


	//   ....[159]....
        /*0694*/ 	.word	0xffffffff


	//   ....[160]....
        /*0698*/ 	.word	0xffffffff


	//   ....[161]....
        /*069c*/ 	.word	0xffffffff


	//   ....[162]....
        /*06a0*/ 	.word	0xffffffff


	//   ....[163]....
        /*06a4*/ 	.word	0x0500000f


	//   ....[164]....
        /*06a8*/ 	.word	0x0500000f


	//   ....[165]....
        /*06ac*/ 	.word	0x0500000f


	//   ....[166]....
        /*06b0*/ 	.word	0x0500000f


	//   ....[167]....
        /*06b4*/ 	.word	0x0500000f


	//   ....[168]....
        /*06b8*/ 	.word	0x0500000f


	//   ....[169]....
        /*06bc*/ 	.word	0x0500000f


	//   ....[170]....
        /*06c0*/ 	.word	0x0500000f


	//   ....[171]....
        /*06c4*/ 	.word	0x0500000f


	//   ....[172]....
        /*06c8*/ 	.word	0x0500000f


	//   ....[173]....
        /*06cc*/ 	.word	0x0500000f


	//   ....[174]....
        /*06d0*/ 	.word	0x0500000f


	//   ....[175]....
        /*06d4*/ 	.word	0x0500000f


	//   ....[176]....
        /*06d8*/ 	.word	0x0500000f


	//   ....[177]....
        /*06dc*/ 	.word	0x0500000f


	//   ....[178]....
        /*06e0*/ 	.word	0x0500000f


	//   ....[179]....
        /*06e4*/ 	.word	0x0500000f


	//   ....[180]....
        /*06e8*/ 	.word	0x0500000f


	//   ....[181]....
        /*06ec*/ 	.word	0x0500000f


	//   ....[182]....
        /*06f0*/ 	.word	0x0500000f


	//   ....[183]....
        /*06f4*/ 	.word	0x0500000f


	//   ....[184]....
        /*06f8*/ 	.word	0x0500000f


	//   ....[185]....
        /*06fc*/ 	.word	0x0500000f


	//   ....[186]....
        /*0700*/ 	.word	0x0500000f


	//   ....[187]....
        /*0704*/ 	.word	0x0500000f


	//   ....[188]....
        /*0708*/ 	.word	0x0500000f


	//   ....[189]....
        /*070c*/ 	.word	0x0500000f


	//   ....[190]....
        /*0710*/ 	.word	0x0500000f


	//   ....[191]....
        /*0714*/ 	.word	0x0500000f


	//   ....[192]....
        /*0718*/ 	.word	0x0500000f


	//   ....[193]....
        /*071c*/ 	.word	0x0500000f


	//   ....[194]....
        /*0720*/ 	.word	0x0500000f


	//   ....[195]....
        /*0724*/ 	.word	0x0500000f


	//   ....[196]....
        /*0728*/ 	.word	0x0500000f


	//   ....[197]....
        /*072c*/ 	.word	0x0500000f


	//   ....[198]....
        /*0730*/ 	.word	0x0500000f


	//   ....[199]....
        /*0734*/ 	.word	0x0500000f


	//   ....[200]....
        /*0738*/ 	.word	0x0500000f


	//   ....[201]....
        /*073c*/ 	.word	0x0500000f


	//   ....[202]....
        /*0740*/ 	.word	0x0500000f


	//   ....[203]....
        /*0744*/ 	.word	0x0500000f


	//   ....[204]....
        /*0748*/ 	.word	0x0500000f


	//   ....[205]....
        /*074c*/ 	.word	0x0500000f


	//   ....[206]....
        /*0750*/ 	.word	0x0500000f


	//   ....[207]....
        /*0754*/ 	.word	0x0500000f


	//   ....[208]....
        /*0758*/ 	.word	0x0500000f


	//   ....[209]....
        /*075c*/ 	.word	0x0500000f


	//   ....[210]....
        /*0760*/ 	.word	0x0500000f


	//   ....[211]....
        /*0764*/ 	.word	0x0500000f


	//   ....[212]....
        /*0768*/ 	.word	0x0500000f


	//   ....[213]....
        /*076c*/ 	.word	0x0500000f


	//   ....[214]....
        /*0770*/ 	.word	0x0500000f


	//   ....[215]....
        /*0774*/ 	.word	0x0500000f


	//   ....[216]....
        /*0778*/ 	.word	0x0500000f


	//   ....[217]....
        /*077c*/ 	.word	0x0500000f


	//   ....[218]....
        /*0780*/ 	.word	0x0500000f


	//   ....[219]....
        /*0784*/ 	.word	0x0500000f


	//   ....[220]....
        /*0788*/ 	.word	0x0500000f


	//   ....[221]....
        /*078c*/ 	.word	0x0500000f


	//   ....[222]....
        /*0790*/ 	.word	0x0500000f


	//   ....[223]....
        /*0794*/ 	.word	0x0500000f


	//   ....[224]....
        /*0798*/ 	.word	0x0500000f


	//   ....[225]....
        /*079c*/ 	.word	0x0500000f


	//   ....[226]....
        /*07a0*/ 	.word	0x0500000f


	//   ....[227]....
        /*07a4*/ 	.word	0x0500000f


	//   ....[228]....
        /*07a8*/ 	.word	0x0500000f


	//   ....[229]....
        /*07ac*/ 	.word	0x0500000f


	//   ....[230]....
        /*07b0*/ 	.word	0x0500000f


	//   ....[231]....
        /*07b4*/ 	.word	0x0500000f


	//   ....[232]....
        /*07b8*/ 	.word	0x0500000f


	//   ....[233]....
        /*07bc*/ 	.word	0x0500000f


	//   ....[234]....
        /*07c0*/ 	.word	0x0500000f


	//   ....[235]....
        /*07c4*/ 	.word	0x0500000f


	//   ....[236]....
        /*07c8*/ 	.word	0x0500000f


	//   ....[237]....
        /*07cc*/ 	.word	0x0500000f


	//   ....[238]....
        /*07d0*/ 	.word	0x0500000f


	//   ....[239]....
        /*07d4*/ 	.word	0x0500000f


	//   ....[240]....
        /*07d8*/ 	.word	0x0500000f


	//   ....[241]....
        /*07dc*/ 	.word	0x0500000f


	//   ....[242]....
        /*07e0*/ 	.word	0x0500000f


	//   ....[243]....
        /*07e4*/ 	.word	0x0500000f


	//   ....[244]....
        /*07e8*/ 	.word	0x0500000f


	//   ....[245]....
        /*07ec*/ 	.word	0x0500000f


	//   ....[246]....
        /*07f0*/ 	.word	0x0500000f


	//   ....[247]....
        /*07f4*/ 	.word	0x0500000f


	//   ....[248]....
        /*07f8*/ 	.word	0x0500000f


	//   ....[249]....
        /*07fc*/ 	.word	0x0500000f


	//   ....[250]....
        /*0800*/ 	.word	0x0500000f


	//   ....[251]....
        /*0804*/ 	.word	0x0500000f


	//   ....[252]....
        /*0808*/ 	.word	0x0500000f


	//----- nvinfo : EIATTR_COOP_GROUP_INSTR_OFFSETS
	.align		4
.L_462:
        /*080c*/ 	.byte	0x04, 0x28
        /*080e*/ 	.short	(.L_464 - .L_463)


	//   ....[0]....
.L_463:
        /*0810*/ 	.word	0x00000070


	//   ....[1]....
        /*0814*/ 	.word	0x00000140


	//   ....[2]....
        /*0818*/ 	.word	0x00000190


	//   ....[3]....
        /*081c*/ 	.word	0x000003a0


	//   ....[4]....
        /*0820*/ 	.word	0x00000500


	//   ....[5]....
        /*0824*/ 	.word	0x00000620


	//   ....[6]....
        /*0828*/ 	.word	0x00000780


	//   ....[7]....
        /*082c*/ 	.word	0x00002f10


	//   ....[8]....
        /*0830*/ 	.word	0x00002f20


	//   ....[9]....
        /*0834*/ 	.word	0x000039c0


	//   ....[10]....
        /*0838*/ 	.word	0x000039d0


	//   ....[11]....
        /*083c*/ 	.word	0x00004430


	//   ....[12]....
        /*0840*/ 	.word	0x00004440


	//   ....[13]....
        /*0844*/ 	.word	0x00004810


	//   ....[14]....
        /*0848*/ 	.word	0x00004830


	//   ....[15]....
        /*084c*/ 	.word	0x00005a30


	//   ....[16]....
        /*0850*/ 	.word	0x00007c00


	//   ....[17]....
        /*0854*/ 	.word	0x00008390


	//   ....[18]....
        /*0858*/ 	.word	0x000083a0


	//   ....[19]....
        /*085c*/ 	.word	0x000083b0


	//   ....[20]....
        /*0860*/ 	.word	0x000083c0


	//   ....[21]....
        /*0864*/ 	.word	0x000086a0


	//   ....[22]....
        /*0868*/ 	.word	0x000086b0


	//   ....[23]....
        /*086c*/ 	.word	0x000086c0


	//   ....[24]....
        /*0870*/ 	.word	0x000086d0


	//   ....[25]....
        /*0874*/ 	.word	0x00009a60


	//   ....[26]....
        /*0878*/ 	.word	0x00009a80


	//   ....[27]....
        /*087c*/ 	.word	0x00009a90


	//   ....[28]....
        /*0880*/ 	.word	0x00009aa0


	//   ....[29]....
        /*0884*/ 	.word	0x00009bb0


	//   ....[30]....
        /*0888*/ 	.word	0x00009bc0


	//   ....[31]....
        /*088c*/ 	.word	0x00009bd0


	//   ....[32]....
        /*0890*/ 	.word	0x00009c50


	//   ....[33]....
        /*0894*/ 	.word	0x0000b590


	//   ....[34]....
        /*0898*/ 	.word	0x0000ce00


	//   ....[35]....
        /*089c*/ 	.word	0x0000d110


	//   ....[36]....
        /*08a0*/ 	.word	0x0000d8c0


	//   ....[37]....
        /*08a4*/ 	.word	0x0000d9d0


	//   ....[38]....
        /*08a8*/ 	.word	0x0000dda0


	//   ....[39]....
        /*08ac*/ 	.word	0x0000de40


	//   ....[40]....
        /*08b0*/ 	.word	0x0000e660


	//   ....[41]....
        /*08b4*/ 	.word	0x0000ef50


	//   ....[42]....
        /*08b8*/ 	.word	0x00010710


	//   ....[43]....
        /*08bc*/ 	.word	0x00010960


	//   ....[44]....
        /*08c0*/ 	.word	0x000110a0


	//   ....[45]....
        /*08c4*/ 	.word	0x000111c0


	//   ....[46]....
        /*08c8*/ 	.word	0x00011720


	//   ....[47]....
        /*08cc*/ 	.word	0x00011850


	//   ....[48]....
        /*08d0*/ 	.word	0x00012870


	//   ....[49]....
        /*08d4*/ 	.word	0x000131d0


	//   ....[50]....
        /*08d8*/ 	.word	0x000149e0


	//   ....[51]....
        /*08dc*/ 	.word	0x00014a00


	//   ....[52]....
        /*08e0*/ 	.word	0x00014fd0


	//   ....[53]....
        /*08e4*/ 	.word	0x000151a0


	//   ....[54]....
        /*08e8*/ 	.word	0x00015e10


	//   ....[55]....
        /*08ec*/ 	.word	0x000164c0


	//   ....[56]....
        /*08f0*/ 	.word	0x00017c40


	//   ....[57]....
        /*08f4*/ 	.word	0x00017e60


	//   ....[58]....
        /*08f8*/ 	.word	0x00018510


	//   ....[59]....
        /*08fc*/ 	.word	0x000185e0


	//   ....[60]....
        /*0900*/ 	.word	0x00018ce0


	//   ....[61]....
        /*0904*/ 	.word	0x00018eb0


	//   ....[62]....
        /*0908*/ 	.word	0x00019b60


	//   ....[63]....
        /*090c*/ 	.word	0x00019c60


	//   ....[64]....
        /*0910*/ 	.word	0x00019c70


	//   ....[65]....
        /*0914*/ 	.word	0x00019ca0


	//   ....[66]....
        /*0918*/ 	.word	0x00019cc0


	//   ....[67]....
        /*091c*/ 	.word	0x0001b7e0


	//   ....[68]....
        /*0920*/ 	.word	0x0001bcf0


	//   ....[69]....
        /*0924*/ 	.word	0x0001bd10


	//   ....[70]....
        /*0928*/ 	.word	0x0001bd40


	//   ....[71]....
        /*092c*/ 	.word	0x0001bd50


	//   ....[72]....
        /*0930*/ 	.word	0x0001c4b0


	//   ....[73]....
        /*0934*/ 	.word	0x0001c4f0


	//   ....[74]....
        /*0938*/ 	.word	0x0001c780


	//   ....[75]....
        /*093c*/ 	.word	0x0001c7a0


	//   ....[76]....
        /*0940*/ 	.word	0x0001d410


	//   ....[77]....
        /*0944*/ 	.word	0x0001d450


	//   ....[78]....
        /*0948*/ 	.word	0x0001d6f0


	//   ....[79]....
        /*094c*/ 	.word	0x0001d710


	//   ....[80]....
        /*0950*/ 	.word	0x0001d9c0


	//   ....[81]....
        /*0954*/ 	.word	0x0001db70


	//   ....[82]....
        /*0958*/ 	.word	0x0001dba0


	//   ....[83]....
        /*095c*/ 	.word	0x0001dbd0


	//   ....[84]....
        /*0960*/ 	.word	0x0001dc00


	//   ....[85]....
        /*0964*/ 	.word	0x0001dc30


	//   ....[86]....
        /*0968*/ 	.word	0x0001dc60


	//   ....[87]....
        /*096c*/ 	.word	0x0001ddd0


	//   ....[88]....
        /*0970*/ 	.word	0x0001de00


	//   ....[89]....
        /*0974*/ 	.word	0x0001de30


	//   ....[90]....
        /*0978*/ 	.word	0x0001de60


	//   ....[91]....
        /*097c*/ 	.word	0x0001de90


	//   ....[92]....
        /*0980*/ 	.word	0x0001dec0


	//   ....[93]....
        /*0984*/ 	.word	0x0001df50


	//   ....[94]....
        /*0988*/ 	.word	0x0001dfb0


	//   ....[95]....
        /*098c*/ 	.word	0x0001e040


	//   ....[96]....
        /*0990*/ 	.word	0x0001f110


	//   ....[97]....
        /*0994*/ 	.word	0x00021cf0


	//   ....[98]....
        /*0998*/ 	.word	0x00021d10


	//   ....[99]....
        /*099c*/ 	.word	0x00021da0


	//   ....[100]....
        /*09a0*/ 	.word	0x00021dc0


	//   ....[101]....
        /*09a4*/ 	.word	0x00021e40


	//   ....[102]....
        /*09a8*/ 	.word	0x00021e60


	//   ....[103]....
        /*09ac*/ 	.word	0x00021e70


	//   ....[104]....
        /*09b0*/ 	.word	0x00021e80


	//   ....[105]....
        /*09b4*/ 	.word	0x00022660


	//   ....[106]....
        /*09b8*/ 	.word	0x00022690


	//   ....[107]....
        /*09bc*/ 	.word	0x00022740


	//   ....[108]....
        /*09c0*/ 	.word	0x00022750


	//   ....[109]....
        /*09c4*/ 	.word	0x00022760


	//   ....[110]....
        /*09c8*/ 	.word	0x00022770


	//   ....[111]....
        /*09cc*/ 	.word	0x000227f0


	//   ....[112]....
        /*09d0*/ 	.word	0x00022800


	//   ....[113]....
        /*09d4*/ 	.word	0x00023180


	//   ....[114]....
        /*09d8*/ 	.word	0x00023210


	//   ....[115]....
        /*09dc*/ 	.word	0x00023290


	//   ....[116]....
        /*09e0*/ 	.word	0x000233e0


	//   ....[117]....
        /*09e4*/ 	.word	0x00023440


	//   ....[118]....
        /*09e8*/ 	.word	0x00023460


	//   ....[119]....
        /*09ec*/ 	.word	0x00023470


	//   ....[120]....
        /*09f0*/ 	.word	0x00023700


	//   ....[121]....
        /*09f4*/ 	.word	0x00023c60


	//   ....[122]....
        /*09f8*/ 	.word	0x00023c90


	//   ....[123]....
        /*09fc*/ 	.word	0x00023eb0


	//   ....[124]....
        /*0a00*/ 	.word	0x00023ec0


	//   ....[125]....
        /*0a04*/ 	.word	0x00023ee0


	//   ....[126]....
        /*0a08*/ 	.word	0x00023f10


	//   ....[127]....
        /*0a0c*/ 	.word	0x00023f30


	//   ....[128]....
        /*0a10*/ 	.word	0x00024180


	//   ....[129]....
        /*0a14*/ 	.word	0x00024990


	//   ....[130]....
        /*0a18*/ 	.word	0x000249b0


	//   ....[131]....
        /*0a1c*/ 	.word	0x00024a00


	//   ....[132]....
        /*0a20*/ 	.word	0x00024a10


	//   ....[133]....
        /*0a24*/ 	.word	0x00024a50


	//   ....[134]....
        /*0a28*/ 	.word	0x00024a60


	//   ....[135]....
        /*0a2c*/ 	.word	0x00024a70


	//   ....[136]....
        /*0a30*/ 	.word	0x00024ab0


	//   ....[137]....
        /*0a34*/ 	.word	0x00024dd0


	//   ....[138]....
        /*0a38*/ 	.word	0x00024e10


	//   ....[139]....
        /*0a3c*/ 	.word	0x00024e30


	//   ....[140]....
        /*0a40*/ 	.word	0x00024e50


	//   ....[141]....
        /*0a44*/ 	.word	0x00024e80


	//   ....[142]....
        /*0a48*/ 	.word	0x00024ea0


	//   ....[143]....
        /*0a4c*/ 	.word	0x00024fa0


	//   ....[144]....
        /*0a50*/ 	.word	0x000250f0


	//   ....[145]....
        /*0a54*/ 	.word	0x000256f0


	//   ....[146]....
        /*0a58*/ 	.word	0x00025740


	//   ....[147]....
        /*0a5c*/ 	.word	0x00025770


	//   ....[148]....
        /*0a60*/ 	.word	0x000257a0


	//   ....[149]....
        /*0a64*/ 	.word	0x000257b0


	//   ....[150]....
        /*0a68*/ 	.word	0x000257e0


	//   ....[151]....
        /*0a6c*/ 	.word	0x00025810


	//   ....[152]....
        /*0a70*/ 	.word	0x00025840


	//   ....[153]....
        /*0a74*/ 	.word	0x000259c0


	//   ....[154]....
        /*0a78*/ 	.word	0x000259f0


	//   ....[155]....
        /*0a7c*/ 	.word	0x00025a20


	//   ....[156]....
        /*0a80*/ 	.word	0x00025a50


	//   ....[157]....
        /*0a84*/ 	.word	0x00025a80


	//   ....[158]....
        /*0a88*/ 	.word	0x00025ab0


	//   ....[159]....
        /*0a8c*/ 	.word	0x00025b70


	//   ....[160]....
        /*0a90*/ 	.word	0x00025b90


	//   ....[161]....
        /*0a94*/ 	.word	0x00025c00


	//   ....[162]....
        /*0a98*/ 	.word	0x000262a0


	//   ....[163]....
        /*0a9c*/ 	.word	0x000265c0


	//   ....[164]....
        /*0aa0*/ 	.word	0x00026650


	//   ....[165]....
        /*0aa4*/ 	.word	0x00026730


	//   ....[166]....
        /*0aa8*/ 	.word	0x000267c0


	//   ....[167]....
        /*0aac*/ 	.word	0x000268a0


	//   ....[168]....
        /*0ab0*/ 	.word	0x00026930


	//   ....[169]....
        /*0ab4*/ 	.word	0x00026a10


	//   ....[170]....
        /*0ab8*/ 	.word	0x00026aa0


	//   ....[171]....
        /*0abc*/ 	.word	0x00026af0


	//   ....[172]....
        /*0ac0*/ 	.word	0x00026b40


	//   ....[173]....
        /*0ac4*/ 	.word	0x00026bd0


	//   ....[174]....
        /*0ac8*/ 	.word	0x00026c60


	//   ....[175]....
        /*0acc*/ 	.word	0x00026cb0


	//   ....[176]....
        /*0ad0*/ 	.word	0x00026d00


	//   ....[177]....
        /*0ad4*/ 	.word	0x00026df0


	//   ....[178]....
        /*0ad8*/ 	.word	0x00026ea0


	//   ....[179]....
        /*0adc*/ 	.word	0x00026f20


	//   ....[180]....
        /*0ae0*/ 	.word	0x00026fb0


	//   ....[181]....
        /*0ae4*/ 	.word	0x000270d0


	//   ....[182]....
        /*0ae8*/ 	.word	0x00027200


	//   ....[183]....
        /*0aec*/ 	.word	0x000272c0


	//   ....[184]....
        /*0af0*/ 	.word	0x00027310


	//   ....[185]....
        /*0af4*/ 	.word	0x000276f0


	//   ....[186]....
        /*0af8*/ 	.word	0x000279d0


	//   ....[187]....
        /*0afc*/ 	.word	0x00027ac0


	//   ....[188]....
        /*0b00*/ 	.word	0x00027b60


	//   ....[189]....
        /*0b04*/ 	.word	0x00027bc0


	//   ....[190]....
        /*0b08*/ 	.word	0x00027cb0


	//   ....[191]....
        /*0b0c*/ 	.word	0x00027d20


	//   ....[192]....
        /*0b10*/ 	.word	0x00027e10


	//   ....[193]....
        /*0b14*/ 	.word	0x00027e80


	//   ....[194]....
        /*0b18*/ 	.word	0x00027f20


	//   ....[195]....
        /*0b1c*/ 	.word	0x00028010


	//   ....[196]....
        /*0b20*/ 	.word	0x000280b0


	//   ....[197]....
        /*0b24*/ 	.word	0x00028110


	//   ....[198]....
        /*0b28*/ 	.word	0x000281d0


	//   ....[199]....
        /*0b2c*/ 	.word	0x00028230


	//   ....[200]....
        /*0b30*/ 	.word	0x000282d0


	//   ....[201]....
        /*0b34*/ 	.word	0x00028380


	//   ....[202]....
        /*0b38*/ 	.word	0x00028420


	//   ....[203]....
        /*0b3c*/ 	.word	0x00028750


	//   ....[204]....
        /*0b40*/ 	.word	0x00028810


	//   ....[205]....
        /*0b44*/ 	.word	0x00028a80


	//   ....[206]....
        /*0b48*/ 	.word	0x00028b00


	//   ....[207]....
        /*0b4c*/ 	.word	0x00028d10


	//   ....[208]....
        /*0b50*/ 	.word	0x00028d60


	//   ....[209]....
        /*0b54*/ 	.word	0x00028ed0


	//   ....[210]....
        /*0b58*/ 	.word	0x00028f60


	//   ....[211]....
        /*0b5c*/ 	.word	0x000290a0


	//   ....[212]....
        /*0b60*/ 	.word	0x000291a0


	//   ....[213]....
        /*0b64*/ 	.word	0x00029410


	//   ....[214]....
        /*0b68*/ 	.word	0x00029460


	//   ....[215]....
        /*0b6c*/ 	.word	0x00029630


	//   ....[216]....
        /*0b70*/ 	.word	0x00029680


	//   ....[217]....
        /*0b74*/ 	.word	0x00029850


	//   ....[218]....
        /*0b78*/ 	.word	0x000298a0


	//   ....[219]....
        /*0b7c*/ 	.word	0x00029990


	//   ....[220]....
        /*0b80*/ 	.word	0x00029a30


	//   ....[221]....
        /*0b84*/ 	.word	0x00029a90


	//   ....[222]....
        /*0b88*/ 	.word	0x00029b40


	//   ....[223]....
        /*0b8c*/ 	.word	0x00029ba0


	//   ....[224]....
        /*0b90*/ 	.word	0x00029c50


	//   ....[225]....
        /*0b94*/ 	.word	0x00029cb0


	//   ....[226]....
        /*0b98*/ 	.word	0x00029d60


	//   ....[227]....
        /*0b9c*/ 	.word	0x00029e50


	//   ....[228]....
        /*0ba0*/ 	.word	0x00029f30


	//   ....[229]....
        /*0ba4*/ 	.word	0x0002a040


	//   ....[230]....
        /*0ba8*/ 	.word	0x0002a140


	//   ....[231]....
        /*0bac*/ 	.word	0x0002a270


	//   ....[232]....
        /*0bb0*/ 	.word	0x0002a350


	//   ....[233]....
        /*0bb4*/ 	.word	0x0002a450


	//   ....[234]....
        /*0bb8*/ 	.word	0x0002a530


	//   ....[235]....
        /*0bbc*/ 	.word	0x0002a5c0


	//   ....[236]....
        /*0bc0*/ 	.word	0x0002a660


	//   ....[237]....
        /*0bc4*/ 	.word	0x0002a780


	//   ....[238]....
        /*0bc8*/ 	.word	0x0002a7f0


	//   ....[239]....
        /*0bcc*/ 	.word	0x0002a860


	//   ....[240]....
        /*0bd0*/ 	.word	0x0002a8d0


	//   ....[241]....
        /*0bd4*/ 	.word	0x0002a940


	//   ....[242]....
        /*0bd8*/ 	.word	0x0002a9c0


	//   ....[243]....
        /*0bdc*/ 	.word	0x0002aa50


	//   ....[244]....
        /*0be0*/ 	.word	0x0002aae0


	//   ....[245]....
        /*0be4*/ 	.word	0x0002ab50


	//   ....[246]....
        /*0be8*/ 	.word	0x0002abc0


	//   ....[247]....
        /*0bec*/ 	.word	0x0002ac30


	//   ....[248]....
        /*0bf0*/ 	.word	0x0002acb0


	//   ....[249]....
        /*0bf4*/ 	.word	0x0002ad20


	//   ....[250]....
        /*0bf8*/ 	.word	0x0002adc0


	//   ....[251]....
        /*0bfc*/ 	.word	0x0002ae50


	//   ....[252]....
        /*0c00*/ 	.word	0x0002af70


	//----- nvinfo : EIATTR_REG_RECONFIG
	.align		4
.L_464:
        /*0c04*/ 	.byte	0x01, 0x54
	.zero		2


	//----- nvinfo : EIATTR_SYSCALL_OFFSETS
	.align		4
        /*0c08*/ 	.byte	0x04, 0x46
        /*0c0a*/ 	.short	(.L_466 - .L_465)


	//   ....[0]....
.L_465:
        /*0c0c*/ 	.word	0x00002120


	//   ....[1]....
        /*0c10*/ 	.word	0x00002270


	//   ....[2]....
        /*0c14*/ 	.word	0x00007db0


	//   ....[3]....
        /*0c18*/ 	.word	0x000080e0


	//   ....[4]....
        /*0c1c*/ 	.word	0x000210f0


	//   ....[5]....
        /*0c20*/ 	.word	0x00021240


	//   ....[6]....
        /*0c24*/ 	.word	0x00021330


	//   ....[7]....
        /*0c28*/ 	.word	0x00022250


	//   ....[8]....
        /*0c2c*/ 	.word	0x00022ad0


	//----- nvinfo : EIATTR_MBARRIER_INSTR_OFFSETS
	.align		4
.L_466:
        /*0c30*/ 	.byte	0x04, 0x39
        /*0c32*/ 	.short	(.L_468 - .L_467)


	//   ....[0]....
.L_467:
        /*0c34*/ 	.word	0x00000280
        /*0c38*/ 	.word	0x000000ff
        /*0c3c*/ 	.word	0x00038800
        /*0c40*/ 	.short	0x0100
        /*0c42*/ 	.byte	0x08
	.zero		1


	//   ....[1]....
        /*0c44*/ 	.word	0x00000290
        /*0c48*/ 	.word	0x000000ff
        /*0c4c*/ 	.word	0x00038810
        /*0c50*/ 	.short	0x0100
        /*0c52*/ 	.byte	0x08
	.zero		1


	//   ....[2]....
        /*0c54*/ 	.word	0x000002a0
        /*0c58*/ 	.word	0x000000ff
        /*0c5c*/ 	.word	0x00038820
        /*0c60*/ 	.short	0x0100
        /*0c62*/ 	.byte	0x08
	.zero		1


	//   ....[3]....
        /*0c64*/ 	.word	0x00000350
        /*0c68*/ 	.word	0x000000ff
        /*0c6c*/ 	.word	0x00038830
        /*0c70*/ 	.short	0x0100
        /*0c72*/ 	.byte	0x06
	.zero		1


	//   ....[4]....
        /*0c74*/ 	.word	0x00000360
        /*0c78*/ 	.word	0x000000ff
        /*0c7c*/ 	.word	0x00038840
        /*0c80*/ 	.short	0x0100
        /*0c82*/ 	.byte	0x06
	.zero		1


	//   ....[5]....
        /*0c84*/ 	.word	0x00000370
        /*0c88*/ 	.word	0x000000ff
        /*0c8c*/ 	.word	0x00038838
        /*0c90*/ 	.short	0x0100
        /*0c92*/ 	.byte	0x06
	.zero		1


	//   ....[6]....
        /*0c94*/ 	.word	0x00000380
        /*0c98*/ 	.word	0x000000ff
        /*0c9c*/ 	.word	0x00038848
        /*0ca0*/ 	.short	0x0100
        /*0ca2*/ 	.byte	0x06
	.zero		1


	//   ....[7]....
        /*0ca4*/ 	.word	0x000004b0
        /*0ca8*/ 	.word	0x000000ff
        /*0cac*/ 	.word	0x00038850
        /*0cb0*/ 	.short	0x0100
        /*0cb2*/ 	.byte	0x08
	.zero		1


	//   ....[8]....
        /*0cb4*/ 	.word	0x000004c0
        /*0cb8*/ 	.word	0x000000ff
        /*0cbc*/ 	.word	0x00038860
        /*0cc0*/ 	.short	0x0100
        /*0cc2*/ 	.byte	0x08
	.zero		1


	//   ....[9]....
        /*0cc4*/ 	.word	0x000004d0
        /*0cc8*/ 	.word	0x000000ff
        /*0ccc*/ 	.word	0x00038858
        /*0cd0*/ 	.short	0x0100
        /*0cd2*/ 	.byte	0x08
	.zero		1


	//   ....[10]....
        /*0cd4*/ 	.word	0x000004e0
        /*0cd8*/ 	.word	0x000000ff
        /*0cdc*/ 	.word	0x00038868
        /*0ce0*/ 	.short	0x0100
        /*0ce2*/ 	.byte	0x08
	.zero		1


	//   ....[11]....
        /*0ce4*/ 	.word	0x000005d0
        /*0ce8*/ 	.word	0x000000ff
        /*0cec*/ 	.word	0x00038870
        /*0cf0*/ 	.short	0x0100
        /*0cf2*/ 	.byte	0x06
	.zero		1


	//   ....[12]....
        /*0cf4*/ 	.word	0x000005e0
        /*0cf8*/ 	.word	0x000000ff
        /*0cfc*/ 	.word	0x00038880
        /*0d00*/ 	.short	0x0100
        /*0d02*/ 	.byte	0x06
	.zero		1


	//   ....[13]....
        /*0d04*/ 	.word	0x000005f0
        /*0d08*/ 	.word	0x000000ff
        /*0d0c*/ 	.word	0x00038878
        /*0d10*/ 	.short	0x0100
        /*0d12*/ 	.byte	0x06
	.zero		1


	//   ....[14]....
        /*0d14*/ 	.word	0x00000600
        /*0d18*/ 	.word	0x000000ff
        /*0d1c*/ 	.word	0x00038888
        /*0d20*/ 	.short	0x0100
        /*0d22*/ 	.byte	0x06
	.zero		1


	//   ....[15]....
        /*0d24*/ 	.word	0x00000730
        /*0d28*/ 	.word	0x000000ff
        /*0d2c*/ 	.word	0x00038890
        /*0d30*/ 	.short	0x0100
        /*0d32*/ 	.byte	0x08
	.zero		1


	//   ....[16]....
        /*0d34*/ 	.word	0x00000740
        /*0d38*/ 	.word	0x000000ff
        /*0d3c*/ 	.word	0x000388a0
        /*0d40*/ 	.short	0x0100
        /*0d42*/ 	.byte	0x08
	.zero		1


	//   ....[17]....
        /*0d44*/ 	.word	0x00000750
        /*0d48*/ 	.word	0x000000ff
        /*0d4c*/ 	.word	0x00038898
        /*0d50*/ 	.short	0x0100
        /*0d52*/ 	.byte	0x08
	.zero		1


	//   ....[18]....
        /*0d54*/ 	.word	0x00000760
        /*0d58*/ 	.word	0x000000ff
        /*0d5c*/ 	.word	0x000388a8
        /*0d60*/ 	.short	0x0100
        /*0d62*/ 	.byte	0x08
	.zero		1


	//   ....[19]....
        /*0d64*/ 	.word	0x00000890
        /*0d68*/ 	.word	0x000000ff
        /*0d6c*/ 	.word	0x000388b0
        /*0d70*/ 	.short	0x0100
        /*0d72*/ 	.byte	0x08
	.zero		1


	//   ....[20]....
        /*0d74*/ 	.word	0x000008a0
        /*0d78*/ 	.word	0x000000ff
        /*0d7c*/ 	.word	0x000388c0
        /*0d80*/ 	.short	0x0100
        /*0d82*/ 	.byte	0x08
	.zero		1


	//   ....[21]....
        /*0d84*/ 	.word	0x000008b0
        /*0d88*/ 	.word	0x000000ff
        /*0d8c*/ 	.word	0x000388b8
        /*0d90*/ 	.short	0x0100
        /*0d92*/ 	.byte	0x08
	.zero		1


	//   ....[22]....
        /*0d94*/ 	.word	0x000008c0
        /*0d98*/ 	.word	0x000000ff
        /*0d9c*/ 	.word	0x000388c8
        /*0da0*/ 	.short	0x0100
        /*0da2*/ 	.byte	0x08
	.zero		1


	//   ....[23]....
        /*0da4*/ 	.word	0x00002ec0
        /*0da8*/ 	.word	0x0000003d
        /*0dac*/ 	.word	0x00038890
        /*0db0*/ 	.short	0x010a
        /*0db2*/ 	.byte	0x3f
	.zero		1


	//   ....[24]....
        /*0db4*/ 	.word	0x00003970
        /*0db8*/ 	.word	0x0000003d
        /*0dbc*/ 	.word	0x00038890
        /*0dc0*/ 	.short	0x010a
        /*0dc2*/ 	.byte	0x3f
	.zero		1


	//   ....[25]....
        /*0dc4*/ 	.word	0x00004280
        /*0dc8*/ 	.word	0x0000003d
        /*0dcc*/ 	.word	0x00038890
        /*0dd0*/ 	.short	0x010a
        /*0dd2*/ 	.byte	0x3f
	.zero		1


	//   ....[26]....
        /*0dd4*/ 	.word	0x00004660
        /*0dd8*/ 	.word	0x00000004
        /*0ddc*/ 	.word	0x00000000
        /*0de0*/ 	.short	0x0101
        /*0de2*/ 	.byte	0x3f
	.zero		1


	//   ....[27]....
        /*0de4*/ 	.word	0x000046a0
        /*0de8*/ 	.word	0x0000003d
        /*0dec*/ 	.word	0x000388b0
        /*0df0*/ 	.short	0x010a
        /*0df2*/ 	.byte	0x3f
	.zero		1


	//   ....[28]....
        /*0df4*/ 	.word	0x00004fd0
        /*0df8*/ 	.word	0x0000003d
        /*0dfc*/ 	.word	0x00000000
        /*0e00*/ 	.short	0x0101
        /*0e02*/ 	.byte	0x3f
	.zero		1


	//   ....[29]....
        /*0e04*/ 	.word	0x00005df0
        /*0e08*/ 	.word	0x00000005
        /*0e0c*/ 	.word	0x00000000
        /*0e10*/ 	.short	0x0101
        /*0e12*/ 	.byte	0x3f
	.zero		1


	//   ....[30]....
        /*0e14*/ 	.word	0x000069b0
        /*0e18*/ 	.word	0x0000000d
        /*0e1c*/ 	.word	0x00000000
        /*0e20*/ 	.short	0x0101
        /*0e22*/ 	.byte	0x3f
	.zero		1


	//   ....[31]....
        /*0e24*/ 	.word	0x00007e50
        /*0e28*/ 	.word	0x00000010
        /*0e2c*/ 	.word	0x00038800
        /*0e30*/ 	.short	0x010a
        /*0e32*/ 	.byte	0x3f
	.zero		1


	//   ....[32]....
        /*0e34*/ 	.word	0x00007ea0
        /*0e38*/ 	.word	0x00000010
        /*0e3c*/ 	.word	0x00038800
        /*0e40*/ 	.short	0x010a
        /*0e42*/ 	.byte	0x3f
	.zero		1


	//   ....[33]....
        /*0e44*/ 	.word	0x00008920
        /*0e48*/ 	.word	0x00000010
        /*0e4c*/ 	.word	0x00038800
        /*0e50*/ 	.short	0x010a
        /*0e52*/ 	.byte	0x3f
	.zero		1


	//   ....[34]....
        /*0e54*/ 	.word	0x00009f00
        /*0e58*/ 	.word	0x00000010
        /*0e5c*/ 	.word	0x00038800
        /*0e60*/ 	.short	0x010a
        /*0e62*/ 	.byte	0x3f
	.zero		1


	//   ....[35]....
        /*0e64*/ 	.word	0x0000aef0
        /*0e68*/ 	.word	0x0000000e
        /*0e6c*/ 	.word	0x00038830
        /*0e70*/ 	.short	0x010a
        /*0e72*/ 	.byte	0x3f
	.zero		1


	//   ....[36]....
        /*0e74*/ 	.word	0x0000afa0
        /*0e78*/ 	.word	0x0000000e
        /*0e7c*/ 	.word	0x00038830
        /*0e80*/ 	.short	0x010a
        /*0e82*/ 	.byte	0x3f
	.zero		1


	//   ....[37]....
        /*0e84*/ 	.word	0x0000b2b0
        /*0e88*/ 	.word	0x00000010
        /*0e8c*/ 	.word	0x00038810
        /*0e90*/ 	.short	0x010a
        /*0e92*/ 	.byte	0x3f
	.zero		1


	//   ....[38]....
        /*0e94*/ 	.word	0x0000b300
        /*0e98*/ 	.word	0x0000000e
        /*0e9c*/ 	.word	0x00038850
        /*0ea0*/ 	.short	0x010a
        /*0ea2*/ 	.byte	0x3f
	.zero		1


	//   ....[39]....
        /*0ea4*/ 	.word	0x0000b3b0
        /*0ea8*/ 	.word	0x0000000e
        /*0eac*/ 	.word	0x00038850
        /*0eb0*/ 	.short	0x010a
        /*0eb2*/ 	.byte	0x3f
	.zero		1


	//   ....[40]....
        /*0eb4*/ 	.word	0x0000ce30
        /*0eb8*/ 	.word	0x00000007
        /*0ebc*/ 	.word	0x00000000
        /*0ec0*/ 	.short	0x0101
        /*0ec2*/ 	.byte	0x3f
	.zero		1


	//   ....[41]....
        /*0ec4*/ 	.word	0x0000e6f0
        /*0ec8*/ 	.word	0x0000000e
        /*0ecc*/ 	.word	0x00000000
        /*0ed0*/ 	.short	0x0101
        /*0ed2*/ 	.byte	0x3f
	.zero		1


	//   ....[42]....
        /*0ed4*/ 	.word	0x0000ea90
        /*0ed8*/ 	.word	0x000000c7
        /*0edc*/ 	.word	0x00038830
        /*0ee0*/ 	.short	0x010a
        /*0ee2*/ 	.byte	0x3f
	.zero		1


	//   ....[43]....
        /*0ee4*/ 	.word	0x0000eb00
        /*0ee8*/ 	.word	0x000000c7
        /*0eec*/ 	.word	0x00038830
        /*0ef0*/ 	.short	0x010a
        /*0ef2*/ 	.byte	0x3f
	.zero		1


	//   ....[44]....
        /*0ef4*/ 	.word	0x0000ed70
        /*0ef8*/ 	.word	0x000000c7
        /*0efc*/ 	.word	0x00038850
        /*0f00*/ 	.short	0x010a
        /*0f02*/ 	.byte	0x3f
	.zero		1


	//   ....[45]....
        /*0f04*/ 	.word	0x0000edc0
        /*0f08*/ 	.word	0x000000c7
        /*0f0c*/ 	.word	0x00038850
        /*0f10*/ 	.short	0x010a
        /*0f12*/ 	.byte	0x3f
	.zero		1


	//   ....[46]....
        /*0f14*/ 	.word	0x00010730
        /*0f18*/ 	.word	0x0000000f
        /*0f1c*/ 	.word	0x00000000
        /*0f20*/ 	.short	0x0101
        /*0f22*/ 	.byte	0x3f
	.zero		1


	//   ....[47]....
        /*0f24*/ 	.word	0x00012920
        /*0f28*/ 	.word	0x000000c7
        /*0f2c*/ 	.word	0x00000000
        /*0f30*/ 	.short	0x0101
        /*0f32*/ 	.byte	0x3f
	.zero		1


	//   ....[48]....
        /*0f34*/ 	.word	0x00012d00
        /*0f38*/ 	.word	0x00000015
        /*0f3c*/ 	.word	0x00038830
        /*0f40*/ 	.short	0x010a
        /*0f42*/ 	.byte	0x3f
	.zero		1


	//   ....[49]....
        /*0f44*/ 	.word	0x00012d70
        /*0f48*/ 	.word	0x00000015
        /*0f4c*/ 	.word	0x00038830
        /*0f50*/ 	.short	0x010a
        /*0f52*/ 	.byte	0x3f
	.zero		1


	//   ....[50]....
        /*0f54*/ 	.word	0x00012fe0
        /*0f58*/ 	.word	0x00000015
        /*0f5c*/ 	.word	0x00038850
        /*0f60*/ 	.short	0x010a
        /*0f62*/ 	.byte	0x3f
	.zero		1


	//   ....[51]....
        /*0f64*/ 	.word	0x00013030
        /*0f68*/ 	.word	0x00000015
        /*0f6c*/ 	.word	0x00038850
        /*0f70*/ 	.short	0x010a
        /*0f72*/ 	.byte	0x3f
	.zero		1


	//   ....[52]....
        /*0f74*/ 	.word	0x00014bc0
        /*0f78*/ 	.word	0x00000014
        /*0f7c*/ 	.word	0x00000000
        /*0f80*/ 	.short	0x0101
        /*0f82*/ 	.byte	0x3f
	.zero		1


	//   ....[53]....
        /*0f84*/ 	.word	0x00015ea0
        /*0f88*/ 	.word	0x00000015
        /*0f8c*/ 	.word	0x00000000
        /*0f90*/ 	.short	0x0101
        /*0f92*/ 	.byte	0x3f
	.zero		1


	//   ....[54]....
        /*0f94*/ 	.word	0x00015fe0
        /*0f98*/ 	.word	0x00000015
        /*0f9c*/ 	.word	0x00038830
        /*0fa0*/ 	.short	0x010a
        /*0fa2*/ 	.byte	0x3f
	.zero		1


	//   ....[55]....
        /*0fa4*/ 	.word	0x00016050
        /*0fa8*/ 	.word	0x00000015
        /*0fac*/ 	.word	0x00038830
        /*0fb0*/ 	.short	0x010a
        /*0fb2*/ 	.byte	0x3f
	.zero		1


	//   ....[56]....
        /*0fb4*/ 	.word	0x000162c0
        /*0fb8*/ 	.word	0x00000015
        /*0fbc*/ 	.word	0x00038850
        /*0fc0*/ 	.short	0x010a
        /*0fc2*/ 	.byte	0x3f
	.zero		1


	//   ....[57]....
        /*0fc4*/ 	.word	0x00016310
        /*0fc8*/ 	.word	0x00000015
        /*0fcc*/ 	.word	0x00038850
        /*0fd0*/ 	.short	0x010a
        /*0fd2*/ 	.byte	0x3f
	.zero		1


	//   ....[58]....
        /*0fd4*/ 	.word	0x00017c60
        /*0fd8*/ 	.word	0x00000007
        /*0fdc*/ 	.word	0x00000000
        /*0fe0*/ 	.short	0x0101
        /*0fe2*/ 	.byte	0x3f
	.zero		1


	//   ....[59]....
        /*0fe4*/ 	.word	0x00019c00
        /*0fe8*/ 	.word	0x00000015
        /*0fec*/ 	.word	0x00000000
        /*0ff0*/ 	.short	0x0101
        /*0ff2*/ 	.byte	0x3f
	.zero		1


	//   ....[60]....
        /*0ff4*/ 	.word	0x0001c490
        /*0ff8*/ 	.word	0x00000014
        /*0ffc*/ 	.word	0x00000000
        /*1000*/ 	.short	0x0101
        /*1002*/ 	.byte	0x3f
	.zero		1


	//   ....[61]....
        /*1004*/ 	.word	0x0001f1f0
        /*1008*/ 	.word	0x00000017
        /*100c*/ 	.word	0x00038820
        /*1010*/ 	.short	0x010a
        /*1012*/ 	.byte	0x3f
	.zero		1


	//   ....[62]....
        /*1014*/ 	.word	0x0001f280
        /*1018*/ 	.word	0x00000003
        /*101c*/ 	.word	0x000388a0
        /*1020*/ 	.short	0x010a
        /*1022*/ 	.byte	0x3f
	.zero		1


	//   ....[63]....
        /*1024*/ 	.word	0x0001f4d0
        /*1028*/ 	.word	0x00000003
        /*102c*/ 	.word	0x000388c0
        /*1030*/ 	.short	0x010a
        /*1032*/ 	.byte	0x3f
	.zero		1


	//   ....[64]....
        /*1034*/ 	.word	0x0001fea0
        /*1038*/ 	.word	0x0000000a
        /*103c*/ 	.word	0x000388a0
        /*1040*/ 	.short	0x010a
        /*1042*/ 	.byte	0x3f
	.zero		1


	//   ....[65]....
        /*1044*/ 	.word	0x000200e0
        /*1048*/ 	.word	0x0000000a
        /*104c*/ 	.word	0x000388c0
        /*1050*/ 	.short	0x010a
        /*1052*/ 	.byte	0x3f
	.zero		1


	//   ....[66]....
        /*1054*/ 	.word	0x00021a90
        /*1058*/ 	.word	0x00000011
        /*105c*/ 	.word	0x00038840
        /*1060*/ 	.short	0x010a
        /*1062*/ 	.byte	0x3f
	.zero		1


	//   ....[67]....
        /*1064*/ 	.word	0x00021f80
        /*1068*/ 	.word	0x00000011
        /*106c*/ 	.word	0x00038830
        /*1070*/ 	.short	0x0107
        /*1072*/ 	.byte	0x3f
	.zero		1


	//   ....[68]....
        /*1074*/ 	.word	0x00022050
        /*1078*/ 	.word	0x00000011
        /*107c*/ 	.word	0x00038830
        /*1080*/ 	.short	0x0101
        /*1082*/ 	.byte	0x3f
	.zero		1


	//   ....[69]....
        /*1084*/ 	.word	0x00022910
        /*1088*/ 	.word	0x00000017
        /*108c*/ 	.word	0x00038800
        /*1090*/ 	.short	0x0107
        /*1092*/ 	.byte	0x3f
	.zero		1


	//   ....[70]....
        /*1094*/ 	.word	0x000229a0
        /*1098*/ 	.word	0x00000017
        /*109c*/ 	.word	0x00038800
        /*10a0*/ 	.short	0x0101
        /*10a2*/ 	.byte	0x3f
	.zero		1


	//   ....[71]....
        /*10a4*/ 	.word	0x000238c0
        /*10a8*/ 	.word	0x00000017
        /*10ac*/ 	.word	0x00038810
        /*10b0*/ 	.short	0x0107
        /*10b2*/ 	.byte	0x3f
	.zero		1


	//   ....[72]....
        /*10b4*/ 	.word	0x000239c0
        /*10b8*/ 	.word	0x00000017
        /*10bc*/ 	.word	0x00038810
        /*10c0*/ 	.short	0x0101
        /*10c2*/ 	.byte	0x3f
	.zero		1


	//   ....[73]....
        /*10c4*/ 	.word	0x000239e0
        /*10c8*/ 	.word	0x00000017
        /*10cc*/ 	.word	0x00038820
        /*10d0*/ 	.short	0x010a
        /*10d2*/ 	.byte	0x3f
	.zero		1


	//   ....[74]....
        /*10d4*/ 	.word	0x00023a70
        /*10d8*/ 	.word	0x00000011
        /*10dc*/ 	.word	0x00038860
        /*10e0*/ 	.short	0x010a
        /*10e2*/ 	.byte	0x3f
	.zero		1


	//   ....[75]....
        /*10e4*/ 	.word	0x000243a0
        /*10e8*/ 	.word	0x00000011
        /*10ec*/ 	.word	0x00038850
        /*10f0*/ 	.short	0x0107
        /*10f2*/ 	.byte	0x3f
	.zero		1


	//   ....[76]....
        /*10f4*/ 	.word	0x00024470
        /*10f8*/ 	.word	0x00000011
        /*10fc*/ 	.word	0x00038850
        /*1100*/ 	.short	0x0101
        /*1102*/ 	.byte	0x3f
	.zero		1


	//   ....[77]....
        /*1104*/ 	.word	0x000247f0
        /*1108*/ 	.word	0x00000006
        /*110c*/ 	.word	0x00038840
        /*1110*/ 	.short	0x010a
        /*1112*/ 	.byte	0x3f
	.zero		1


	//   ....[78]....
        /*1114*/ 	.word	0x00024b30
        /*1118*/ 	.word	0x00000006
        /*111c*/ 	.word	0x00038830
        /*1120*/ 	.short	0x0107
        /*1122*/ 	.byte	0x3f
	.zero		1


	//   ....[79]....
        /*1124*/ 	.word	0x00024bf0
        /*1128*/ 	.word	0x00000006
        /*112c*/ 	.word	0x00038830
        /*1130*/ 	.short	0x0101
        /*1132*/ 	.byte	0x3f
	.zero		1


	//   ....[80]....
        /*1134*/ 	.word	0x00024c20
        /*1138*/ 	.word	0x00000006
        /*113c*/ 	.word	0x00038860
        /*1140*/ 	.short	0x010a
        /*1142*/ 	.byte	0x3f
	.zero		1


	//   ....[81]....
        /*1144*/ 	.word	0x000252f0
        /*1148*/ 	.word	0x00000006
        /*114c*/ 	.word	0x00038850
        /*1150*/ 	.short	0x0107
        /*1152*/ 	.byte	0x3f
	.zero		1


	//   ....[82]....
        /*1154*/ 	.word	0x000253b0
        /*1158*/ 	.word	0x00000006
        /*115c*/ 	.word	0x00038850
        /*1160*/ 	.short	0x0101
        /*1162*/ 	.byte	0x3f
	.zero		1


	//   ....[83]....
        /*1164*/ 	.word	0x00026220
        /*1168*/ 	.word	0x00000004
        /*116c*/ 	.word	0x00038820
        /*1170*/ 	.short	0x010a
        /*1172*/ 	.byte	0x3f
	.zero		1


	//   ....[84]....
        /*1174*/ 	.word	0x00026390
        /*1178*/ 	.word	0x00000005
        /*117c*/ 	.word	0x00038840
        /*1180*/ 	.short	0x010a
        /*1182*/ 	.byte	0x3f
	.zero		1


	//   ....[85]....
        /*1184*/ 	.word	0x00026430
        /*1188*/ 	.word	0x00000019
        /*118c*/ 	.word	0x00038840
        /*1190*/ 	.short	0x010a
        /*1192*/ 	.byte	0x3f
	.zero		1


	//   ....[86]....
        /*1194*/ 	.word	0x00026470
        /*1198*/ 	.word	0x00000005
        /*119c*/ 	.word	0x00038860
        /*11a0*/ 	.short	0x010a
        /*11a2*/ 	.byte	0x3f
	.zero		1


	//   ....[87]....
        /*11a4*/ 	.word	0x000264b0
        /*11a8*/ 	.word	0x00000019
        /*11ac*/ 	.word	0x00038860
        /*11b0*/ 	.short	0x010a
        /*11b2*/ 	.byte	0x3f
	.zero		1


	//   ....[88]....
        /*11b4*/ 	.word	0x00026510
        /*11b8*/ 	.word	0x0000003d
        /*11bc*/ 	.word	0x00038890
        /*11c0*/ 	.short	0x010a
        /*11c2*/ 	.byte	0x3f
	.zero		1


	//   ....[89]....
        /*11c4*/ 	.word	0x00026680
        /*11c8*/ 	.word	0x0000003d
        /*11cc*/ 	.word	0x00038890
        /*11d0*/ 	.short	0x010a
        /*11d2*/ 	.byte	0x3f
	.zero		1


	//   ....[90]....
        /*11d4*/ 	.word	0x00026800
        /*11d8*/ 	.word	0x0000003d
        /*11dc*/ 	.word	0x00038890
        /*11e0*/ 	.short	0x010a
        /*11e2*/ 	.byte	0x3f
	.zero		1


	//   ....[91]....
        /*11e4*/ 	.word	0x00026960
        /*11e8*/ 	.word	0x0000003d
        /*11ec*/ 	.word	0x000388b0
        /*11f0*/ 	.short	0x010a
        /*11f2*/ 	.byte	0x3f
	.zero		1


	//   ....[92]....
        /*11f4*/ 	.word	0x00026d30
        /*11f8*/ 	.word	0x00000010
        /*11fc*/ 	.word	0x00038800
        /*1200*/ 	.short	0x010a
        /*1202*/ 	.byte	0x3f
	.zero		1


	//   ....[93]....
        /*1204*/ 	.word	0x00027340
        /*1208*/ 	.word	0x00000010
        /*120c*/ 	.word	0x00038800
        /*1210*/ 	.short	0x010a
        /*1212*/ 	.byte	0x3f
	.zero		1


	//   ....[94]....
        /*1214*/ 	.word	0x00027390
        /*1218*/ 	.word	0x0000000e
        /*121c*/ 	.word	0x00038830
        /*1220*/ 	.short	0x010a
        /*1222*/ 	.byte	0x3f
	.zero		1


	//   ....[95]....
        /*1224*/ 	.word	0x000273e0
        /*1228*/ 	.word	0x00000010
        /*122c*/ 	.word	0x00038810
        /*1230*/ 	.short	0x010a
        /*1232*/ 	.byte	0x3f
	.zero		1


	//   ....[96]....
        /*1234*/ 	.word	0x00027430
        /*1238*/ 	.word	0x0000000e
        /*123c*/ 	.word	0x00038850
        /*1240*/ 	.short	0x010a
        /*1242*/ 	.byte	0x3f
	.zero		1


	//   ....[97]....
        /*1244*/ 	.word	0x00027480
        /*1248*/ 	.word	0x000000c7
        /*124c*/ 	.word	0x00038830
        /*1250*/ 	.short	0x010a
        /*1252*/ 	.byte	0x3f
	.zero		1


	//   ....[98]....
        /*1254*/ 	.word	0x000274d0
        /*1258*/ 	.word	0x000000c7
        /*125c*/ 	.word	0x00038850
        /*1260*/ 	.short	0x010a
        /*1262*/ 	.byte	0x3f
	.zero		1


	//   ....[99]....
        /*1264*/ 	.word	0x00027520
        /*1268*/ 	.word	0x00000015
        /*126c*/ 	.word	0x00038830
        /*1270*/ 	.short	0x010a
        /*1272*/ 	.byte	0x3f
	.zero		1


	//   ....[100]....
        /*1274*/ 	.word	0x00027570
        /*1278*/ 	.word	0x00000015
        /*127c*/ 	.word	0x00038850
        /*1280*/ 	.short	0x010a
        /*1282*/ 	.byte	0x3f
	.zero		1


	//   ....[101]....
        /*1284*/ 	.word	0x000275c0
        /*1288*/ 	.word	0x00000015
        /*128c*/ 	.word	0x00038830
        /*1290*/ 	.short	0x010a
        /*1292*/ 	.byte	0x3f
	.zero		1


	//   ....[102]....
        /*1294*/ 	.word	0x00027610
        /*1298*/ 	.word	0x00000015
        /*129c*/ 	.word	0x00038850
        /*12a0*/ 	.short	0x010a
        /*12a2*/ 	.byte	0x3f
	.zero		1


	//   ....[103]....
        /*12a4*/ 	.word	0x000277b0
        /*12a8*/ 	.word	0x00000017
        /*12ac*/ 	.word	0x00038820
        /*12b0*/ 	.short	0x010a
        /*12b2*/ 	.byte	0x3f
	.zero		1


	//   ....[104]....
        /*12b4*/ 	.word	0x00027800
        /*12b8*/ 	.word	0x00000003
        /*12bc*/ 	.word	0x000388a0
        /*12c0*/ 	.short	0x010a
        /*12c2*/ 	.byte	0x3f
	.zero		1


	//   ....[105]....
        /*12c4*/ 	.word	0x00027850
        /*12c8*/ 	.word	0x00000003
        /*12cc*/ 	.word	0x000388c0
        /*12d0*/ 	.short	0x010a
        /*12d2*/ 	.byte	0x3f
	.zero		1


	//   ....[106]....
        /*12d4*/ 	.word	0x000278a0
        /*12d8*/ 	.word	0x0000000a
        /*12dc*/ 	.word	0x000388a0
        /*12e0*/ 	.short	0x010a
        /*12e2*/ 	.byte	0x3f
	.zero		1


	//   ....[107]....
        /*12e4*/ 	.word	0x000278f0
        /*12e8*/ 	.word	0x0000000a
        /*12ec*/ 	.word	0x000388c0
        /*12f0*/ 	.short	0x010a
        /*12f2*/ 	.byte	0x3f
	.zero		1


	//   ....[108]....
        /*12f4*/ 	.word	0x00027a10
        /*12f8*/ 	.word	0x00000011
        /*12fc*/ 	.word	0x00038840
        /*1300*/ 	.short	0x010a
        /*1302*/ 	.byte	0x3f
	.zero		1


	//   ....[109]....
        /*1304*/ 	.word	0x00028fa0
        /*1308*/ 	.word	0x00000017
        /*130c*/ 	.word	0x00038820
        /*1310*/ 	.short	0x010a
        /*1312*/ 	.byte	0x3f
	.zero		1


	//   ....[110]....
        /*1314*/ 	.word	0x00028ff0
        /*1318*/ 	.word	0x00000011
        /*131c*/ 	.word	0x00038860
        /*1320*/ 	.short	0x010a
        /*1322*/ 	.byte	0x3f
	.zero		1


	//   ....[111]....
        /*1324*/ 	.word	0x000298e0
        /*1328*/ 	.word	0x00000006
        /*132c*/ 	.word	0x00038840
        /*1330*/ 	.short	0x010a
        /*1332*/ 	.byte	0x3f
	.zero		1


	//   ....[112]....
        /*1334*/ 	.word	0x00029da0
        /*1338*/ 	.word	0x00000006
        /*133c*/ 	.word	0x00038860
        /*1340*/ 	.short	0x010a
        /*1342*/ 	.byte	0x3f
	.zero		1


	//   ....[113]....
        /*1344*/ 	.word	0x0002ae90
        /*1348*/ 	.word	0x00000004
        /*134c*/ 	.word	0x00038820
        /*1350*/ 	.short	0x010a
        /*1352*/ 	.byte	0x3f
	.zero		1


	//   ....[114]....
        /*1354*/ 	.word	0x0002b030
        /*1358*/ 	.word	0x00000005
        /*135c*/ 	.word	0x00038840
        /*1360*/ 	.short	0x010a
        /*1362*/ 	.byte	0x3f
	.zero		1


	//   ....[115]....
        /*1364*/ 	.word	0x0002b080
        /*1368*/ 	.word	0x00000019
        /*136c*/ 	.word	0x00038840
        /*1370*/ 	.short	0x010a
        /*1372*/ 	.byte	0x3f
	.zero		1


	//   ....[116]....
        /*1374*/ 	.word	0x0002b0d0
        /*1378*/ 	.word	0x00000005
        /*137c*/ 	.word	0x00038860
        /*1380*/ 	.short	0x010a
        /*1382*/ 	.byte	0x3f
	.zero		1


	//----- nvinfo : EIATTR_NUM_MBARRIERS
	.align		4
.L_468:
        /*1384*/ 	.byte	0x03, 0x38
        /*1386*/ 	.short	0x0017


	//----- nvinfo : EIATTR_EXIT_INSTR_OFFSETS
	.align		4
        /*1388*/ 	.byte	0x04, 0x1c
        /*138a*/ 	.short	(.L_470 - .L_469)


	//   ....[0]....
.L_469:
        /*138c*/ 	.word	0x00026500


	//----- nvinfo : EIATTR_MAX_THREADS
	.align		4
.L_470:
        /*1390*/ 	.byte	0x04, 0x05
        /*1392*/ 	.short	(.L_472 - .L_471)
.L_471:
        /*1394*/ 	.word	0x00000180
        /*1398*/ 	.word	0x00000001
        /*139c*/ 	.word	0x00000001


	//----- nvinfo : EIATTR_CRS_STACK_SIZE
	.align		4
.L_472:
        /*13a0*/ 	.byte	0x04, 0x1e
        /*13a2*/ 	.short	(.L_474 - .L_473)
.L_473:
        /*13a4*/ 	.word	0x00000000


	//----- nvinfo : EIATTR_CBANK_PARAM_SIZE
	.align		4
.L_474:
        /*13a8*/ 	.byte	0x03, 0x19
        /*13aa*/ 	.short	0x0bf0


	//----- nvinfo : EIATTR_PARAM_CBANK
	.align		4
        /*13ac*/ 	.byte	0x04, 0x0a
        /*13ae*/ 	.short	(.L_476 - .L_475)
	.align		4
.L_475:
        /*13b0*/ 	.word	index@(.nv.constant0._ZN7cutlass13device_kernelIN5flash11enable_sm90INS1_16FlashAttnFwdSm90INS1_25CollectiveMainloopFwdSm90ILi2EN4cute5tupleIJNS5_1CILi1EEES8_S8_EEENS6_IJNS7_ILi64EEESA_SA_EEELi512ENS_10bfloat16_tEfNS_4arch4Sm90ELb0ELb1ELb0ELb1ELb1ELb1ELb1ELb0ELb0ELb1ELb0ELb0EEENS1_21CollectiveEpilogueFwdINS6_IJSA_NS7_ILi512EEESA_EEES9_SC_SE_Li256ELb1ELb1ELb0ELb0EEENS1_36VarlenDynamicPersistentTileSchedulerILi64ELi64ELi256ELi128ELb0ELb1ELb1ELb1ELb0ELb1EEEEEEEEEvNT_6ParamsE)
        /*13b4*/ 	.short	0x0210
        /*13b6*/ 	.short	0x0bf0


	//----- nvinfo : EIATTR_SW_WAR
	.align		4
.L_476:
        /*13b8*/ 	.byte	0x04, 0x36
        /*13ba*/ 	.short	(.L_478 - .L_477)
.L_477:
        /*13bc*/ 	.word	0x00000008
.L_478:


//--------------------- .nv.info._ZN7cutlass13device_kernelIN5flash11enable_sm90INS1_16FlashAttnFwdSm90INS1_25CollectiveMainloopFwdSm90ILi2EN4cute5tupleIJNS5_1CILi1EEES8_S8_EEENS6_IJNS7_ILi64EEESA_SA_EEELi512ENS_10bfloat16_tEfNS_4arch4Sm90ELb1ELb0ELb0ELb0ELb1ELb0ELb0ELb0ELb0ELb1ELb0ELb0EEENS1_21CollectiveEpilogueFwdINS6_IJSA_NS7_ILi512EEESA_EEES9_SC_SE_Li256ELb0ELb1ELb0ELb0EEENS1_30DynamicPersistentTileSchedulerILi256ELi128ELb0ELb1ELb1EEEEEEEEEvNT_6ParamsE --------------------------
	.section	.nv.info._ZN7cutlass13device_kernelIN5flash11enable_sm90INS1_16FlashAttnFwdSm90INS1_25CollectiveMainloopFwdSm90ILi2EN4cute5tupleIJNS5_1CILi1EEES8_S8_EEENS6_IJNS7_ILi64EEESA_SA_EEELi512ENS_10bfloat16_tEfNS_4arch4Sm90ELb1ELb0ELb0ELb0ELb1ELb0ELb0ELb0ELb0ELb1ELb0ELb0EEENS1_21CollectiveEpilogueFwdINS6_IJSA_NS7_ILi512EEESA_EEES9_SC_SE_Li256ELb0ELb1ELb0ELb0EEENS1_30DynamicPersistentTileSchedulerILi256ELi128ELb0ELb1ELb1EEEEEEEEEvNT_6ParamsE,"",@"SHT_CUDA_INFO"
	.sectionflags	@""
	.align	4


	//----- nvinfo : EIATTR_CUDA_API_VERSION
	.align		4
        /*0000*/ 	.byte	0x04, 0x37
        /*0002*/ 	.short	(.L_480 - .L_479)
.L_479:
        /*0004*/ 	.word	0x00000082


	//----- nvinfo : EIATTR_KPARAM_INFO
	.align		4
.L_480:
        /*0008*/ 	.byte	0x04, 0x17
        /*000a*/ 	.short	(.L_482 - .L_481)
.L_481:
        /*000c*/ 	.word	0x00000000
        /*0010*/ 	.short	0x0000
        /*0012*/ 	.short	0x0070
        /*0014*/ 	.byte	0x00, 0xf0, 0x01, 0x2a


	//----- nvinfo : EIATTR_SPARSE_MMA_MASK
	.align		4
.L_482:
        /*0018*/ 	.byte	0x03, 0x50
        /*001a*/ 	.short	0x0000


	//----- nvinfo : EIATTR_MAXREG_COUNT
	.align		4
        /*001c*/ 	.byte	0x03, 0x1b
        /*001e*/ 	.short	0x00a8


	//----- nvinfo : EIATTR_NUM_BARRIERS
	.align		4
        /*0020*/ 	.byte	0x02, 0x4c
        /*0022*/ 	.byte	0x10
	.zero		1


	//----- nvinfo : EIATTR_EXTERNS
	.align		4
        /*0024*/ 	.byte	0x04, 0x0f
        /*0026*/ 	.short	(.L_484 - .L_483)


	//   ....[0]....
	.align		4
.L_483:
        /*0028*/ 	.word	index@(__assertfail)


	//----- nvinfo : EIATTR_ANNOTATIONS
	.align		4
.L_484:
        /*002c*/ 	.byte	0x04, 0x55
        /*002e*/ 	.short	(.L_486 - .L_485)


	//   ....[0]....
.L_485:
        /*0030*/ 	.word	0x00000001
        /*0034*/ 	.byte	0xd0, 0xbc, 0x00, 0x00, 0x01, 0x00, 0x00, 0x00, 0xe0, 0xbd, 0x00, 0x00, 0x01, 0x00, 0x00, 0x00
        /*0044*/ 	.byte	0xd0, 0xc1, 0x00, 0x00, 0x01, 0x00, 0x00, 0x00, 0x90, 0xd0, 0x00, 0x00, 0x01, 0x00, 0x00, 0x00
        /*0054*/ 	.byte	0x50, 0xd6, 0x00, 0x00, 0x01, 0x00, 0x00, 0x00, 0x50, 0xdc, 0x00, 0x00, 0x01, 0x00, 0x00, 0x00
        /*0064*/ 	.byte	0x70, 0xdc, 0x00, 0x00, 0x01, 0x00, 0x00, 0x00, 0xb0, 0xdd, 0x00, 0x00, 0x01, 0x00, 0x00, 0x00
        /*0074*/ 	.byte	0x60, 0xf8, 0x00, 0x00


	//----- nvinfo : EIATTR_MERCURY_ISA_VERSION
	.align		4
.L_486:
        /*0078*/ 	.byte	0x03, 0x5f
        /*007a*/ 	.short	0x0101


	//----- nvinfo : EIATTR_INT_WARP_WIDE_INSTR_OFFSETS
	.align		4
        /*007c*/ 	.byte	0x04, 0x31
        /*007e*/ 	.short	(.L_488 - .L_487)


	//   ....[0]....
.L_487:
        /*0080*/ 	.word	0x000000c0


	//   ....[1]....
        /*0084*/ 	.word	0x000000d0


	//   ....[2]....
        /*0088*/ 	.word	0x00000170


	//   ....[3]....
        /*008c*/ 	.word	0x0000c7b0


	//   ....[4]....
        /*0090*/ 	.word	0x0000c840


	//   ....[5]....
        /*0094*/ 	.word	0x0000f5f0


	//   ....[6]....
        /*0098*/ 	.word	0x0000f680


	//----- nvinfo : EIATTR_COOP_GROUP_MASK_REGIDS
	.align		4
.L_488:
        /*009c*/ 	.byte	0x04, 0x29
        /*009e*/ 	.short	(.L_490 - .L_489)


	//   ....[0]....
.L_489:
        /*00a0*/ 	.word	0xffffffff


	//   ....[1]....
        /*00a4*/ 	.word	0xffffffff


	//   ....[2]....
        /*00a8*/ 	.word	0xffffffff


	//   ....[3]....
        /*00ac*/ 	.word	0xffffffff


	//   ....[4]....
        /*00b0*/ 	.word	0xffffffff


	//   ....[5]....
        /*00b4*/ 	.word	0xffffffff


	//   ....[6]....
        /*00b8*/ 	.word	0xffffffff


	//   ....[7]....
        /*00bc*/ 	.word	0xffffffff


	//   ....[8]....
        /*00c0*/ 	.word	0xffffffff


	//   ....[9]....
        /*00c4*/ 	.word	0xffffffff


	//   ....[10]....
        /*00c8*/ 	.word	0xffffffff


	//   ....[11]....
        /*00cc*/ 	.word	0xffffffff


	//   ....[12]....
        /*00d0*/ 	.word	0xffffffff


	//   ....[13]....
        /*00d4*/ 	.word	0xffffffff


	//   ....[14]....
        /*00d8*/ 	.word	0xffffffff


	//   ....[15]....
        /*00dc*/ 	.word	0xffffffff


	//   ....[16]....
        /*00e0*/ 	.word	0xffffffff


	//   ....[17]....
        /*00e4*/ 	.word	0xffffffff


	//   ....[18]....
        /*00e8*/ 	.word	0xffffffff


	//   ....[19]....
        /*00ec*/ 	.word	0xffffffff


	//   ....[20]....
        /*00f0*/ 	.word	0xffffffff


	//   ....[21]....
        /*00f4*/ 	.word	0xffffffff


	//   ....[22]....
        /*00f8*/ 	.word	0xffffffff


	//   ....[23]....
        /*00fc*/ 	.word	0xffffffff


	//   ....[24]....
        /*0100*/ 	.word	0xffffffff


	//   ....[25]....
        /*0104*/ 	.word	0xffffffff


	//   ....[26]....
        /*0108*/ 	.word	0xffffffff


	//   ....[27]....
        /*010c*/ 	.word	0xffffffff


	//   ....[28]....
        /*0110*/ 	.word	0xffffffff


	//   ....[29]....
        /*0114*/ 	.word	0xffffffff


	//   ....[30]....
        /*0118*/ 	.word	0xffffffff


	//   ....[31]....
        /*011c*/ 	.word	0xffffffff


	//   ....[32]....
        /*0120*/ 	.word	0xffffffff


	//   ....[33]....
        /*0124*/ 	.word	0xffffffff


	//   ....[34]....
        /*0128*/ 	.word	0xffffffff


	//   ....[35]....
        /*012c*/ 	.word	0xffffffff


	//   ....[36]....
        /*0130*/ 	.word	0xffffffff


	//   ....[37]....
        /*0134*/ 	.word	0xffffffff


	//   ....[38]....
        /*0138*/ 	.word	0xffffffff


	//   ....[39]....
        /*013c*/ 	.word	0xffffffff


	//   ....[40]....
        /*0140*/ 	.word	0xffffffff


	//   ....[41]....
        /*0144*/ 	.word	0xffffffff


	//   ....[42]....
        /*0148*/ 	.word	0xffffffff


	//   ....[43]....
        /*014c*/ 	.word	0xffffffff


	//   ....[44]....
        /*0150*/ 	.word	0xffffffff


	//   ....[45]....
        /*0154*/ 	.word	0xffffffff


	//   ....[46]....
        /*0158*/ 	.word	0xffffffff


	//   ....[47]....
        /*015c*/ 	.word	0xffffffff


	//   ....[48]....
        /*0160*/ 	.word	0xffffffff


	//   ....[49]....
        /*0164*/ 	.word	0xffffffff


	//   ....[50]....
        /*0168*/ 	.word	0xffffffff


	//   ....[51]....
        /*016c*/ 	.word	0xffffffff


	//   ....[52]....
        /*0170*/ 	.word	0xffffffff


	//   ....[53]....
        /*0174*/ 	.word	0xffffffff


	//   ....[54]....
        /*0178*/ 	.word	0xffffffff


	//   ....[55]....
        /*017c*/ 	.word	0xffffffff


	//   ....[56]....
        /*0180*/ 	.word	0xffffffff


	//   ....[57]....
        /*0184*/ 	.word	0xffffffff


	//   ....[58]....
        /*0188*/ 	.word	0xffffffff


	//   ....[59]....
        /*018c*/ 	.word	0xffffffff


	//   ....[60]....
        /*0190*/ 	.word	0xffffffff


	//   ....[61]....
        /*0194*/ 	.word	0xffffffff


	//   ....[62]....
        /*0198*/ 	.word	0xffffffff


	//   ....[63]....
        /*019c*/ 	.word	0xffffffff


	//   ....[64]....
        /*01a0*/ 	.word	0xffffffff


	//   ....[65]....
        /*01a4*/ 	.word	0xffffffff


	//   ....[66]....
        /*01a8*/ 	.word	0xffffffff


	//   ....[67]....
        /*01ac*/ 	.word	0xffffffff


	//   ....[68]....
        /*01b0*/ 	.word	0xffffffff


	//   ....[69]....
        /*01b4*/ 	.word	0xffffffff


	//   ....[70]....
        /*01b8*/ 	.word	0xffffffff


	//   ....[71]....
        /*01bc*/ 	.word	0xffffffff


	//   ....[72]....
        /*01c0*/ 	.word	0xffffffff


	//   ....[73]....
        /*01c4*/ 	.word	0xffffffff


	//   ....[74]....
        /*01c8*/ 	.word	0xffffffff


	//   ....[75]....
        /*01cc*/ 	.word	0xffffffff


	//   ....[76]....
        /*01d0*/ 	.word	0xffffffff


	//   ....[77]....
        /*01d4*/ 	.word	0xffffffff


	//   ....[78]....
        /*01d8*/ 	.word	0xffffffff


	//   ....[79]....
        /*01dc*/ 	.word	0xffffffff


	//   ....[80]....
        /*01e0*/ 	.word	0xffffffff


	//   ....[81]....
        /*01e4*/ 	.word	0xffffffff


	//   ....[82]....
        /*01e8*/ 	.word	0xffffffff


	//   ....[83]....
        /*01ec*/ 	.word	0xffffffff


	//   ....[84]....
        /*01f0*/ 	.word	0xffffffff


	//   ....[85]....
        /*01f4*/ 	.word	0xffffffff


	//   ....[86]....
        /*01f8*/ 	.word	0xffffffff


	//   ....[87]....
        /*01fc*/ 	.word	0x0500000f


	//   ....[88]....
        /*0200*/ 	.word	0x0500000f


	//   ....[89]....
        /*0204*/ 	.word	0x0500000f


	//   ....[90]....
        /*0208*/ 	.word	0x0500000f


	//   ....[91]....
        /*020c*/ 	.word	0x0500000f


	//   ....[92]....
        /*0210*/ 	.word	0x0500000f


	//   ....[93]....
        /*0214*/ 	.word	0x0500000f


	//   ....[94]....
        /*0218*/ 	.word	0x0500000f


	//   ....[95]....
        /*021c*/ 	.word	0x0500000f


	//   ....[96]....
        /*0220*/ 	.word	0x0500000f


	//   ....[97]....
        /*0224*/ 	.word	0x0500000f


	//   ....[98]....
        /*0228*/ 	.word	0x0500000f


	//   ....[99]....
        /*022c*/ 	.word	0x0500000f


	//   ....[100]....
        /*0230*/ 	.word	0x0500000f


	//   ....[101]....
        /*0234*/ 	.word	0x0500000f


	//   ....[102]....
        /*0238*/ 	.word	0x0500000f


	//   ....[103]....
        /*023c*/ 	.word	0x0500000f


	//   ....[104]....
        /*0240*/ 	.word	0x0500000f


	//   ....[105]....
        /*0244*/ 	.word	0x0500000f


	//   ....[106]....
        /*0248*/ 	.word	0x0500000f


	//   ....[107]....
        /*024c*/ 	.word	0x0500000f


	//   ....[108]....
        /*0250*/ 	.word	0x0500000f


	//   ....[109]....
        /*0254*/ 	.word	0x0500000f


	//   ....[110]....
        /*0258*/ 	.word	0x0500000f


	//   ....[111]....
        /*025c*/ 	.word	0x0500000f


	//   ....[112]....
        /*0260*/ 	.word	0x0500000f


	//   ....[113]....
        /*0264*/ 	.word	0x0500000f


	//   ....[114]....
        /*0268*/ 	.word	0x0500000f


	//   ....[115]....
        /*026c*/ 	.word	0x0500000f


	//   ....[116]....
        /*0270*/ 	.word	0x0500000f


	//   ....[117]....
        /*0274*/ 	.word	0x0500000f


	//   ....[118]....
        /*0278*/ 	.word	0x0500000f


	//   ....[119]....
        /*027c*/ 	.word	0x0500000f


	//   ....[120]....
        /*0280*/ 	.word	0x0500000f


	//   ....[121]....
        /*0284*/ 	.word	0x0500000f


	//   ....[122]....
        /*0288*/ 	.word	0x0500000f


	//   ....[123]....
        /*028c*/ 	.word	0x0500000f


	//   ....[124]....
        /*0290*/ 	.word	0x0500000f


	//   ....[125]....
        /*0294*/ 	.word	0x0500000f


	//   ....[126]....
        /*0298*/ 	.word	0x0500000f


	//   ....[127]....
        /*029c*/ 	.word	0x0500000f


	//   ....[128]....
        /*02a0*/ 	.word	0x0500000f


	//   ....[129]....
        /*02a4*/ 	.word	0x0500000f


	//----- nvinfo : EIATTR_COOP_GROUP_INSTR_OFFSETS
	.align		4
.L_490:
        /*02a8*/ 	.byte	0x04, 0x28
        /*02aa*/ 	.short	(.L_492 - .L_491)


	//   ....[0]....
.L_491:
        /*02ac*/ 	.word	0x00000070


	//   ....[1]....
        /*02b0*/ 	.word	0x000000b0


	//   ....[2]....
        /*02b4*/ 	.word	0x00000290


	//   ....[3]....
        /*02b8*/ 	.word	0x000003f0


	//   ....[4]....
        /*02bc*/ 	.word	0x00000510


	//   ....[5]....
        /*02c0*/ 	.word	0x00000670


	//   ....[6]....
        /*02c4*/ 	.word	0x00001830


	//   ....[7]....
        /*02c8*/ 	.word	0x00003610


	//   ....[8]....
        /*02cc*/ 	.word	0x00003c90


	//   ....[9]....
        /*02d0*/ 	.word	0x00003cc0


	//   ....[10]....
        /*02d4*/ 	.word	0x00004090


	//   ....[11]....
        /*02d8*/ 	.word	0x00004190


	//   ....[12]....
        /*02dc*/ 	.word	0x000043c0


	//   ....[13]....
        /*02e0*/ 	.word	0x00004510


	//   ....[14]....
        /*02e4*/ 	.word	0x00004dc0


	//   ....[15]....
        /*02e8*/ 	.word	0x000052d0


	//   ....[16]....
        /*02ec*/ 	.word	0x000052f0


	//   ....[17]....
        /*02f0*/ 	.word	0x00005680


	//   ....[18]....
        /*02f4*/ 	.word	0x00005780


	//   ....[19]....
        /*02f8*/ 	.word	0x000059d0


	//   ....[20]....
        /*02fc*/ 	.word	0x00005b30


	//   ....[21]....
        /*0300*/ 	.word	0x00006ce0


	//   ....[22]....
        /*0304*/ 	.word	0x000071e0


	//   ....[23]....
        /*0308*/ 	.word	0x00007210


	//   ....[24]....
        /*030c*/ 	.word	0x00007460


	//   ....[25]....
        /*0310*/ 	.word	0x00007630


	//   ....[26]....
        /*0314*/ 	.word	0x000085f0


	//   ....[27]....
        /*0318*/ 	.word	0x000086c0


	//   ....[28]....
        /*031c*/ 	.word	0x00008700


	//   ....[29]....
        /*0320*/ 	.word	0x00008790


	//   ....[30]....
        /*0324*/ 	.word	0x000087d0


	//   ....[31]....
        /*0328*/ 	.word	0x00009210


	//   ....[32]....
        /*032c*/ 	.word	0x0000a4e0


	//   ....[33]....
        /*0330*/ 	.word	0x0000a510


	//   ....[34]....
        /*0334*/ 	.word	0x0000a540


	//   ....[35]....
        /*0338*/ 	.word	0x0000a560


	//   ....[36]....
        /*033c*/ 	.word	0x0000abb0


	//   ....[37]....
        /*0340*/ 	.word	0x0000abc0


	//   ....[38]....
        /*0344*/ 	.word	0x0000adf0


	//   ....[39]....
        /*0348*/ 	.word	0x0000ae10


	//   ....[40]....
        /*034c*/ 	.word	0x0000b7a0


	//   ....[41]....
        /*0350*/ 	.word	0x0000b7c0


	//   ....[42]....
        /*0354*/ 	.word	0x0000b9f0


	//   ....[43]....
        /*0358*/ 	.word	0x0000ba10


	//   ....[44]....
        /*035c*/ 	.word	0x0000bd00


	//   ....[45]....
        /*0360*/ 	.word	0x0000d1f0


	//   ....[46]....
        /*0364*/ 	.word	0x0000d210


	//   ....[47]....
        /*0368*/ 	.word	0x0000d250


	//   ....[48]....
        /*036c*/ 	.word	0x0000d280


	//   ....[49]....
        /*0370*/ 	.word	0x0000d2d0


	//   ....[50]....
        /*0374*/ 	.word	0x0000d300


	//   ....[51]....
        /*0378*/ 	.word	0x0000d320


	//   ....[52]....
        /*037c*/ 	.word	0x0000d360


	//   ....[53]....
        /*0380*/ 	.word	0x0000d9a0


	//   ....[54]....
        /*0384*/ 	.word	0x0000d9c0


	//   ....[55]....
        /*0388*/ 	.word	0x0000da30


	//   ....[56]....
        /*038c*/ 	.word	0x0000da70


	//   ....[57]....
        /*0390*/ 	.word	0x0000dab0


	//   ....[58]....
        /*0394*/ 	.word	0x0000dae0


	//   ....[59]....
        /*0398*/ 	.word	0x0000daf0


	//   ....[60]....
        /*039c*/ 	.word	0x0000db30


	//   ....[61]....
        /*03a0*/ 	.word	0x0000df90


	//   ....[62]....
        /*03a4*/ 	.word	0x0000dfc0


	//   ....[63]....
        /*03a8*/ 	.word	0x0000dff0


	//   ....[64]....
        /*03ac*/ 	.word	0x0000e050


	//   ....[65]....
        /*03b0*/ 	.word	0x0000e1a0


	//   ....[66]....
        /*03b4*/ 	.word	0x0000e1c0


	//   ....[67]....
        /*03b8*/ 	.word	0x0000e1d0


	//   ....[68]....
        /*03bc*/ 	.word	0x0000e320


	//   ....[69]....
        /*03c0*/ 	.word	0x0000eb80


	//   ....[70]....
        /*03c4*/ 	.word	0x0000eba0


	//   ....[71]....
        /*03c8*/ 	.word	0x0000ebc0


	//   ....[72]....
        /*03cc*/ 	.word	0x0000ebf0


	//   ....[73]....
        /*03d0*/ 	.word	0x0000ec10


	//   ....[74]....
        /*03d4*/ 	.word	0x0000ec40


	//   ....[75]....
        /*03d8*/ 	.word	0x0000ec60


	//   ....[76]....
        /*03dc*/ 	.word	0x0000ec70


	//   ....[77]....
        /*03e0*/ 	.word	0x0000efb0


	//   ....[78]....
        /*03e4*/ 	.word	0x0000eff0


	//   ....[79]....
        /*03e8*/ 	.word	0x0000f020


	//   ....[80]....
        /*03ec*/ 	.word	0x0000f060


	//   ....[81]....
        /*03f0*/ 	.word	0x0000f080


	//   ....[82]....
        /*03f4*/ 	.word	0x0000f130


	//   ....[83]....
        /*03f8*/ 	.word	0x0000f150


	//   ....[84]....
        /*03fc*/ 	.word	0x0000f160


	//   ....[85]....
        /*0400*/ 	.word	0x0000f7a0


	//   ....[86]....
        /*0404*/ 	.word	0x0000f980


	//   ....[87]....
        /*0408*/ 	.word	0x0000ffc0


	//   ....[88]....
        /*040c*/ 	.word	0x000100a0


	//   ....[89]....
        /*0410*/ 	.word	0x00010140


	//   ....[90]....
        /*0414*/ 	.word	0x000101c0


	//   ....[91]....
        /*0418*/ 	.word	0x00010270


	//   ....[92]....
        /*041c*/ 	.word	0x000102f0


	//   ....[93]....
        /*0420*/ 	.word	0x000103a0


	//   ....[94]....
        /*0424*/ 	.word	0x00010420


	//   ....[95]....
        /*0428*/ 	.word	0x000104b0


	//   ....[96]....
        /*042c*/ 	.word	0x00010540


	//   ....[97]....
        /*0430*/ 	.word	0x000105c0


	//   ....[98]....
        /*0434*/ 	.word	0x00010640


	//   ....[99]....
        /*0438*/ 	.word	0x000106f0


	//   ....[100]....
        /*043c*/ 	.word	0x00010770


	//   ....[101]....
        /*0440*/ 	.word	0x00010810


	//   ....[102]....
        /*0444*/ 	.word	0x00010890


	//   ....[103]....
        /*0448*/ 	.word	0x00010920


	//   ....[104]....
        /*044c*/ 	.word	0x00010a50


	//   ....[105]....
        /*0450*/ 	.word	0x00010b40


	//   ....[106]....
        /*0454*/ 	.word	0x00010d70


	//   ....[107]....
        /*0458*/ 	.word	0x00010dc0


	//   ....[108]....
        /*045c*/ 	.word	0x00010f80


	//   ....[109]....
        /*0460*/ 	.word	0x00010fd0


	//   ....[110]....
        /*0464*/ 	.word	0x00011190


	//   ....[111]....
        /*0468*/ 	.word	0x000111e0


	//   ....[112]....
        /*046c*/ 	.word	0x000112c0


	//   ....[113]....
        /*0470*/ 	.word	0x00011360


	//   ....[114]....
        /*0474*/ 	.word	0x000113c0


	//   ....[115]....
        /*0478*/ 	.word	0x00011460


	//   ....[116]....
        /*047c*/ 	.word	0x000114c0


	//   ....[117]....
        /*0480*/ 	.word	0x00011560


	//   ....[118]....
        /*0484*/ 	.word	0x000115c0


	//   ....[119]....
        /*0488*/ 	.word	0x00011660


	//   ....[120]....
        /*048c*/ 	.word	0x00011740


	//   ....[121]....
        /*0490*/ 	.word	0x00011810


	//   ....[122]....
        /*0494*/ 	.word	0x00011900


	//   ....[123]....
        /*0498*/ 	.word	0x00011a10


	//   ....[124]....
        /*049c*/ 	.word	0x00011b20


	//   ....[125]....
        /*04a0*/ 	.word	0x00011c00


	//   ....[126]....
        /*04a4*/ 	.word	0x00011d10


	//   ....[127]....
        /*04a8*/ 	.word	0x00011df0


	//   ....[128]....
        /*04ac*/ 	.word	0x00011e80


	//   ....[129]....
        /*04b0*/ 	.word	0x00011fa0


	//----- nvinfo : EIATTR_REG_RECONFIG
	.align		4
.L_492:
        /*04b4*/ 	.byte	0x01, 0x54
	.zero		2


	//----- nvinfo : EIATTR_SYSCALL_OFFSETS
	.align		4
        /*04b8*/ 	.byte	0x04, 0x46
        /*04ba*/ 	.short	(.L_494 - .L_493)


	//   ....[0]....
.L_493:
        /*04bc*/ 	.word	0x000037e0


	//   ....[1]....
        /*04c0*/ 	.word	0x0000c9a0


	//   ....[2]....
        /*04c4*/ 	.word	0x0000caf0


	//   ....[3]....
        /*04c8*/ 	.word	0x0000cbe0


	//   ....[4]....
        /*04cc*/ 	.word	0x0000d630


	//----- nvinfo : EIATTR_MBARRIER_INSTR_OFFSETS
	.align		4
.L_494:
        /*04d0*/ 	.byte	0x04, 0x39
        /*04d2*/ 	.short	(.L_496 - .L_495)


	//   ....[0]....
.L_495:
        /*04d4*/ 	.word	0x00000180
        /*04d8*/ 	.word	0x000000ff
        /*04dc*/ 	.word	0x00028c00
        /*04e0*/ 	.short	0x0100
        /*04e2*/ 	.byte	0x08
	.zero		1


	//   ....[1]....
        /*04e4*/ 	.word	0x00000190
        /*04e8*/ 	.word	0x000000ff
        /*04ec*/ 	.word	0x00028c20
        /*04f0*/ 	.short	0x0100
        /*04f2*/ 	.byte	0x08
	.zero		1


	//   ....[2]....
        /*04f4*/ 	.word	0x00000240
        /*04f8*/ 	.word	0x000000ff
        /*04fc*/ 	.word	0x00028c30
        /*0500*/ 	.short	0x0100
        /*0502*/ 	.byte	0x06
	.zero		1


	//   ....[3]....
        /*0504*/ 	.word	0x00000250
        /*0508*/ 	.word	0x000000ff
        /*050c*/ 	.word	0x00028c40
        /*0510*/ 	.short	0x0100
        /*0512*/ 	.byte	0x06
	.zero		1


	//   ....[4]....
        /*0514*/ 	.word	0x00000260
        /*0518*/ 	.word	0x000000ff
        /*051c*/ 	.word	0x00028c38
        /*0520*/ 	.short	0x0100
        /*0522*/ 	.byte	0x06
	.zero		1


	//   ....[5]....
        /*0524*/ 	.word	0x00000270
        /*0528*/ 	.word	0x000000ff
        /*052c*/ 	.word	0x00028c48
        /*0530*/ 	.short	0x0100
        /*0532*/ 	.byte	0x06
	.zero		1


	//   ....[6]....
        /*0534*/ 	.word	0x000003a0
        /*0538*/ 	.word	0x000000ff
        /*053c*/ 	.word	0x00028c50
        /*0540*/ 	.short	0x0100
        /*0542*/ 	.byte	0x08
	.zero		1


	//   ....[7]....
        /*0544*/ 	.word	0x000003b0
        /*0548*/ 	.word	0x000000ff
        /*054c*/ 	.word	0x00028c60
        /*0550*/ 	.short	0x0100
        /*0552*/ 	.byte	0x08
	.zero		1


	//   ....[8]....
        /*0554*/ 	.word	0x000003c0
        /*0558*/ 	.word	0x000000ff
        /*055c*/ 	.word	0x00028c58
        /*0560*/ 	.short	0x0100
        /*0562*/ 	.byte	0x08
	.zero		1


	//   ....[9]....
        /*0564*/ 	.word	0x000003d0
        /*0568*/ 	.word	0x000000ff
        /*056c*/ 	.word	0x00028c68
        /*0570*/ 	.short	0x0100
        /*0572*/ 	.byte	0x08
	.zero		1


	//   ....[10]....
        /*0574*/ 	.word	0x000004c0
        /*0578*/ 	.word	0x000000ff
        /*057c*/ 	.word	0x00028c70
        /*0580*/ 	.short	0x0100
        /*0582*/ 	.byte	0x06
	.zero		1


	//   ....[11]....
        /*0584*/ 	.word	0x000004d0
        /*0588*/ 	.word	0x000000ff
        /*058c*/ 	.word	0x00028c80
        /*0590*/ 	.short	0x0100
        /*0592*/ 	.byte	0x06
	.zero		1


	//   ....[12]....
        /*0594*/ 	.word	0x000004e0
        /*0598*/ 	.word	0x000000ff
        /*059c*/ 	.word	0x00028c78
        /*05a0*/ 	.short	0x0100
        /*05a2*/ 	.byte	0x06
	.zero		1


	//   ....[13]....
        /*05a4*/ 	.word	0x000004f0
        /*05a8*/ 	.word	0x000000ff
        /*05ac*/ 	.word	0x00028c88
        /*05b0*/ 	.short	0x0100
        /*05b2*/ 	.byte	0x06
	.zero		1


	//   ....[14]....
        /*05b4*/ 	.word	0x00000620
        /*05b8*/ 	.word	0x000000ff
        /*05bc*/ 	.word	0x00028c90
        /*05c0*/ 	.short	0x0100
        /*05c2*/ 	.byte	0x08
	.zero		1


	//   ....[15]....
        /*05c4*/ 	.word	0x00000630
        /*05c8*/ 	.word	0x000000ff
        /*05cc*/ 	.word	0x00028ca0
        /*05d0*/ 	.short	0x0100
        /*05d2*/ 	.byte	0x08
	.zero		1


	//   ....[16]....
        /*05d4*/ 	.word	0x00000640
        /*05d8*/ 	.word	0x000000ff
        /*05dc*/ 	.word	0x00028c98
        /*05e0*/ 	.short	0x0100
        /*05e2*/ 	.byte	0x08
	.zero		1


	//   ....[17]....
        /*05e4*/ 	.word	0x00000650
        /*05e8*/ 	.word	0x000000ff
        /*05ec*/ 	.word	0x00028ca8
        /*05f0*/ 	.short	0x0100
        /*05f2*/ 	.byte	0x08
	.zero		1


	//   ....[18]....
        /*05f4*/ 	.word	0x00000790
        /*05f8*/ 	.word	0x000000ff
        /*05fc*/ 	.word	0x00028cb0
        /*0600*/ 	.short	0x0100
        /*0602*/ 	.byte	0x08
	.zero		1


	//   ....[19]....
        /*0604*/ 	.word	0x000007a0
        /*0608*/ 	.word	0x000000ff
        /*060c*/ 	.word	0x00028cc0
        /*0610*/ 	.short	0x0100
        /*0612*/ 	.byte	0x08
	.zero		1


	//   ....[20]....
        /*0614*/ 	.word	0x000007b0
        /*0618*/ 	.word	0x000000ff
        /*061c*/ 	.word	0x00028cb8
        /*0620*/ 	.short	0x0100
        /*0622*/ 	.byte	0x08
	.zero		1


	//   ....[21]....
        /*0624*/ 	.word	0x000007c0
        /*0628*/ 	.word	0x000000ff
        /*062c*/ 	.word	0x00028cc8
        /*0630*/ 	.short	0x0100
        /*0632*/ 	.byte	0x08
	.zero		1


	//   ....[22]....
        /*0634*/ 	.word	0x00001940
        /*0638*/ 	.word	0x000000ff
        /*063c*/ 	.word	0x00028c50
        /*0640*/ 	.short	0x010a
        /*0642*/ 	.byte	0x15
	.zero		1


	//   ....[23]....
        /*0644*/ 	.word	0x00001bf0
        /*0648*/ 	.word	0x000000ff
        /*064c*/ 	.word	0x00000000
        /*0650*/ 	.short	0x0101
        /*0652*/ 	.byte	0x06
	.zero		1


	//   ....[24]....
        /*0654*/ 	.word	0x00002540
        /*0658*/ 	.word	0x000000ff
        /*065c*/ 	.word	0x00028c50
        /*0660*/ 	.short	0x010a
        /*0662*/ 	.byte	0x15
	.zero		1


	//   ....[25]....
        /*0664*/ 	.word	0x00002580
        /*0668*/ 	.word	0x000000ff
        /*066c*/ 	.word	0x00028c50
        /*0670*/ 	.short	0x010a
        /*0672*/ 	.byte	0x15
	.zero		1


	//   ....[26]....
        /*0674*/ 	.word	0x00002760
        /*0678*/ 	.word	0x000000ff
        /*067c*/ 	.word	0x00000000
        /*0680*/ 	.short	0x0101
        /*0682*/ 	.byte	0x06
	.zero		1


	//   ....[27]....
        /*0684*/ 	.word	0x00003860
        /*0688*/ 	.word	0x000000ff
        /*068c*/ 	.word	0x00028c00
        /*0690*/ 	.short	0x010a
        /*0692*/ 	.byte	0x2a
	.zero		1


	//   ....[28]....
        /*0694*/ 	.word	0x000038e0
        /*0698*/ 	.word	0x00000007
        /*069c*/ 	.word	0x00028c30
        /*06a0*/ 	.short	0x010a
        /*06a2*/ 	.byte	0x3f
	.zero		1


	//   ....[29]....
        /*06a4*/ 	.word	0x00003920
        /*06a8*/ 	.word	0x00000007
        /*06ac*/ 	.word	0x00028c30
        /*06b0*/ 	.short	0x010a
        /*06b2*/ 	.byte	0x3f
	.zero		1


	//   ....[30]....
        /*06b4*/ 	.word	0x00003dc0
        /*06b8*/ 	.word	0x000000ff
        /*06bc*/ 	.word	0x00000000
        /*06c0*/ 	.short	0x0101
        /*06c2*/ 	.byte	0x06
	.zero		1


	//   ....[31]....
        /*06c4*/ 	.word	0x00004b80
        /*06c8*/ 	.word	0x00000007
        /*06cc*/ 	.word	0x00028c50
        /*06d0*/ 	.short	0x010a
        /*06d2*/ 	.byte	0x3f
	.zero		1


	//   ....[32]....
        /*06d4*/ 	.word	0x00004bc0
        /*06d8*/ 	.word	0x00000007
        /*06dc*/ 	.word	0x00028c50
        /*06e0*/ 	.short	0x010a
        /*06e2*/ 	.byte	0x3f
	.zero		1


	//   ....[33]....
        /*06e4*/ 	.word	0x00004ed0
        /*06e8*/ 	.word	0x000000ff
        /*06ec*/ 	.word	0x00000000
        /*06f0*/ 	.short	0x0101
        /*06f2*/ 	.byte	0x06
	.zero		1


	//   ....[34]....
        /*06f4*/ 	.word	0x00005040
        /*06f8*/ 	.word	0x000000ff
        /*06fc*/ 	.word	0x00028c30
        /*0700*/ 	.short	0x010a
        /*0702*/ 	.byte	0x17
	.zero		1


	//   ....[35]....
        /*0704*/ 	.word	0x00005080
        /*0708*/ 	.word	0x000000ff
        /*070c*/ 	.word	0x00028c30
        /*0710*/ 	.short	0x010a
        /*0712*/ 	.byte	0x17
	.zero		1


	//   ....[36]....
        /*0714*/ 	.word	0x00005330
        /*0718*/ 	.word	0x000000ff
        /*071c*/ 	.word	0x00000000
        /*0720*/ 	.short	0x0101
        /*0722*/ 	.byte	0x06
	.zero		1


	//   ....[37]....
        /*0724*/ 	.word	0x00006aa0
        /*0728*/ 	.word	0x000000ff
        /*072c*/ 	.word	0x00028c50
        /*0730*/ 	.short	0x010a
        /*0732*/ 	.byte	0x17
	.zero		1


	//   ....[38]....
        /*0734*/ 	.word	0x00006ae0
        /*0738*/ 	.word	0x000000ff
        /*073c*/ 	.word	0x00028c50
        /*0740*/ 	.short	0x010a
        /*0742*/ 	.byte	0x17
	.zero		1


	//   ....[39]....
        /*0744*/ 	.word	0x00006da0
        /*0748*/ 	.word	0x000000ff
        /*074c*/ 	.word	0x00000000
        /*0750*/ 	.short	0x0101
        /*0752*/ 	.byte	0x17
	.zero		1


	//   ....[40]....
        /*0754*/ 	.word	0x00006ec0
        /*0758*/ 	.word	0x000000ff
        /*075c*/ 	.word	0x00028c30
        /*0760*/ 	.short	0x010a
        /*0762*/ 	.byte	0x16
	.zero		1


	//   ....[41]....
        /*0764*/ 	.word	0x00006f00
        /*0768*/ 	.word	0x000000ff
        /*076c*/ 	.word	0x00028c30
        /*0770*/ 	.short	0x010a
        /*0772*/ 	.byte	0x16
	.zero		1


	//   ....[42]....
        /*0774*/ 	.word	0x00007100
        /*0778*/ 	.word	0x000000ff
        /*077c*/ 	.word	0x00000000
        /*0780*/ 	.short	0x0101
        /*0782*/ 	.byte	0x06
	.zero		1


	//   ....[43]....
        /*0784*/ 	.word	0x000083b0
        /*0788*/ 	.word	0x000000ff
        /*078c*/ 	.word	0x00028c50
        /*0790*/ 	.short	0x010a
        /*0792*/ 	.byte	0x16
	.zero		1


	//   ....[44]....
        /*0794*/ 	.word	0x000083f0
        /*0798*/ 	.word	0x000000ff
        /*079c*/ 	.word	0x00028c50
        /*07a0*/ 	.short	0x010a
        /*07a2*/ 	.byte	0x16
	.zero		1


	//   ....[45]....
        /*07a4*/ 	.word	0x000086a0
        /*07a8*/ 	.word	0x000000ff
        /*07ac*/ 	.word	0x00000000
        /*07b0*/ 	.short	0x0101
        /*07b2*/ 	.byte	0x16
	.zero		1


	//   ....[46]....
        /*07b4*/ 	.word	0x0000ab80
        /*07b8*/ 	.word	0x000000ff
        /*07bc*/ 	.word	0x00000000
        /*07c0*/ 	.short	0x0101
        /*07c2*/ 	.byte	0x05
	.zero		1


	//   ....[47]....
        /*07c4*/ 	.word	0x0000cfe0
        /*07c8*/ 	.word	0x00000019
        /*07cc*/ 	.word	0x00028c40
        /*07d0*/ 	.short	0x010a
        /*07d2*/ 	.byte	0x3f
	.zero		1


	//   ....[48]....
        /*07d4*/ 	.word	0x0000d410
        /*07d8*/ 	.word	0x00000019
        /*07dc*/ 	.word	0x00028c30
        /*07e0*/ 	.short	0x0107
        /*07e2*/ 	.byte	0x3f
	.zero		1


	//   ....[49]....
        /*07e4*/ 	.word	0x0000d4e0
        /*07e8*/ 	.word	0x00000019
        /*07ec*/ 	.word	0x00028c30
        /*07f0*/ 	.short	0x0101
        /*07f2*/ 	.byte	0x3f
	.zero		1


	//   ....[50]....
        /*07f4*/ 	.word	0x0000dbe0
        /*07f8*/ 	.word	0x00000011
        /*07fc*/ 	.word	0x00028c00
        /*0800*/ 	.short	0x0107
        /*0802*/ 	.byte	0x3f
	.zero		1


	//   ....[51]....
        /*0804*/ 	.word	0x0000dcd0
        /*0808*/ 	.word	0x00000011
        /*080c*/ 	.word	0x00028c00
        /*0810*/ 	.short	0x0101
        /*0812*/ 	.byte	0x3f
	.zero		1


	//   ....[52]....
        /*0814*/ 	.word	0x0000dcf0
        /*0818*/ 	.word	0x00000011
        /*081c*/ 	.word	0x00028c20
        /*0820*/ 	.short	0x010a
        /*0822*/ 	.byte	0x3f
	.zero		1


	//   ....[53]....
        /*0824*/ 	.word	0x0000dd80
        /*0828*/ 	.word	0x00000019
        /*082c*/ 	.word	0x00028c60
        /*0830*/ 	.short	0x010a
        /*0832*/ 	.byte	0x3f
	.zero		1


	//   ....[54]....
        /*0834*/ 	.word	0x0000e5e0
        /*0838*/ 	.word	0x00000019
        /*083c*/ 	.word	0x00028c50
        /*0840*/ 	.short	0x0107
        /*0842*/ 	.byte	0x3f
	.zero		1


	//   ....[55]....
        /*0844*/ 	.word	0x0000e6b0
        /*0848*/ 	.word	0x00000019
        /*084c*/ 	.word	0x00028c50
        /*0850*/ 	.short	0x0101
        /*0852*/ 	.byte	0x3f
	.zero		1


	//   ....[56]....
        /*0854*/ 	.word	0x0000e9e0
        /*0858*/ 	.word	0x00000008
        /*085c*/ 	.word	0x00028c40
        /*0860*/ 	.short	0x010a
        /*0862*/ 	.byte	0x3f
	.zero		1


	//   ....[57]....
        /*0864*/ 	.word	0x0000ed10
        /*0868*/ 	.word	0x00000008
        /*086c*/ 	.word	0x00028c30
        /*0870*/ 	.short	0x0107
        /*0872*/ 	.byte	0x3f
	.zero		1


	//   ....[58]....
        /*0874*/ 	.word	0x0000edd0
        /*0878*/ 	.word	0x00000008
        /*087c*/ 	.word	0x00028c30
        /*0880*/ 	.short	0x0101
        /*0882*/ 	.byte	0x3f
	.zero		1


	//   ....[59]....
        /*0884*/ 	.word	0x0000ee00
        /*0888*/ 	.word	0x00000008
        /*088c*/ 	.word	0x00028c60
        /*0890*/ 	.short	0x010a
        /*0892*/ 	.byte	0x3f
	.zero		1


	//   ....[60]....
        /*0894*/ 	.word	0x0000f460
        /*0898*/ 	.word	0x00000008
        /*089c*/ 	.word	0x00028c50
        /*08a0*/ 	.short	0x0107
        /*08a2*/ 	.byte	0x3f
	.zero		1


	//   ....[61]....
        /*08a4*/ 	.word	0x0000f520
        /*08a8*/ 	.word	0x00000008
        /*08ac*/ 	.word	0x00028c50
        /*08b0*/ 	.short	0x0101
        /*08b2*/ 	.byte	0x3f
	.zero		1


	//   ....[62]....
        /*08b4*/ 	.word	0x0000f900
        /*08b8*/ 	.word	0x00000007
        /*08bc*/ 	.word	0x00028c20
        /*08c0*/ 	.short	0x010a
        /*08c2*/ 	.byte	0x3f
	.zero		1


	//   ....[63]....
        /*08c4*/ 	.word	0x0000fa80
        /*08c8*/ 	.word	0x00000005
        /*08cc*/ 	.word	0x00028c40
        /*08d0*/ 	.short	0x010a
        /*08d2*/ 	.byte	0x3f
	.zero		1


	//   ....[64]....
        /*08d4*/ 	.word	0x0000fb20
        /*08d8*/ 	.word	0x00000003
        /*08dc*/ 	.word	0x00028c40
        /*08e0*/ 	.short	0x010a
        /*08e2*/ 	.byte	0x3f
	.zero		1


	//   ....[65]....
        /*08e4*/ 	.word	0x0000fb60
        /*08e8*/ 	.word	0x00000005
        /*08ec*/ 	.word	0x00028c60
        /*08f0*/ 	.short	0x010a
        /*08f2*/ 	.byte	0x3f
	.zero		1


	//   ....[66]....
        /*08f4*/ 	.word	0x0000fba0
        /*08f8*/ 	.word	0x00000003
        /*08fc*/ 	.word	0x00028c60
        /*0900*/ 	.short	0x010a
        /*0902*/ 	.byte	0x3f
	.zero		1


	//   ....[67]....
        /*0904*/ 	.word	0x0000fc10
        /*0908*/ 	.word	0x00000003
        /*090c*/ 	.word	0x00028c50
        /*0910*/ 	.short	0x010a
        /*0912*/ 	.byte	0x3f
	.zero		1


	//   ....[68]....
        /*0914*/ 	.word	0x0000fc70
        /*0918*/ 	.word	0x00000003
        /*091c*/ 	.word	0x00028c50
        /*0920*/ 	.short	0x010a
        /*0922*/ 	.byte	0x3f
	.zero		1


	//   ....[69]....
        /*0924*/ 	.word	0x0000fcd0
        /*0928*/ 	.word	0x00000003
        /*092c*/ 	.word	0x00028c00
        /*0930*/ 	.short	0x010a
        /*0932*/ 	.byte	0x3f
	.zero		1


	//   ....[70]....
        /*0934*/ 	.word	0x0000fd20
        /*0938*/ 	.word	0x00000007
        /*093c*/ 	.word	0x00028c30
        /*0940*/ 	.short	0x010a
        /*0942*/ 	.byte	0x3f
	.zero		1


	//   ....[71]....
        /*0944*/ 	.word	0x0000fd70
        /*0948*/ 	.word	0x00000007
        /*094c*/ 	.word	0x00028c50
        /*0950*/ 	.short	0x010a
        /*0952*/ 	.byte	0x3f
	.zero		1


	//   ....[72]....
        /*0954*/ 	.word	0x0000fdd0
        /*0958*/ 	.word	0x00000006
        /*095c*/ 	.word	0x00028c30
        /*0960*/ 	.short	0x010a
        /*0962*/ 	.byte	0x3f
	.zero		1


	//   ....[73]....
        /*0964*/ 	.word	0x0000fe30
        /*0968*/ 	.word	0x00000008
        /*096c*/ 	.word	0x00028c50
        /*0970*/ 	.short	0x010a
        /*0972*/ 	.byte	0x3f
	.zero		1


	//   ....[74]....
        /*0974*/ 	.word	0x0000fe90
        /*0978*/ 	.word	0x00000006
        /*097c*/ 	.word	0x00028c30
        /*0980*/ 	.short	0x010a
        /*0982*/ 	.byte	0x3f
	.zero		1


	//   ....[75]....
        /*0984*/ 	.word	0x0000fef0
        /*0988*/ 	.word	0x00000008
        /*098c*/ 	.word	0x00028c50
        /*0990*/ 	.short	0x010a
        /*0992*/ 	.byte	0x3f
	.zero		1


	//   ....[76]....
        /*0994*/ 	.word	0x0000fff0
        /*0998*/ 	.word	0x00000019
        /*099c*/ 	.word	0x00028c40
        /*09a0*/ 	.short	0x010a
        /*09a2*/ 	.byte	0x3f
	.zero		1


	//   ....[77]....
        /*09a4*/ 	.word	0x00010950
        /*09a8*/ 	.word	0x00000011
        /*09ac*/ 	.word	0x00028c20
        /*09b0*/ 	.short	0x010a
        /*09b2*/ 	.byte	0x3f
	.zero		1


	//   ....[78]....
        /*09b4*/ 	.word	0x000109a0
        /*09b8*/ 	.word	0x00000019
        /*09bc*/ 	.word	0x00028c60
        /*09c0*/ 	.short	0x010a
        /*09c2*/ 	.byte	0x3f
	.zero		1


	//   ....[79]....
        /*09c4*/ 	.word	0x00011210
        /*09c8*/ 	.word	0x00000008
        /*09cc*/ 	.word	0x00028c40
        /*09d0*/ 	.short	0x010a
        /*09d2*/ 	.byte	0x3f
	.zero		1


	//   ....[80]....
        /*09d4*/ 	.word	0x00011690
        /*09d8*/ 	.word	0x00000008
        /*09dc*/ 	.word	0x00028c60
        /*09e0*/ 	.short	0x010a
        /*09e2*/ 	.byte	0x3f
	.zero		1


	//   ....[81]....
        /*09e4*/ 	.word	0x00011ec0
        /*09e8*/ 	.word	0x00000007
        /*09ec*/ 	.word	0x00028c20
        /*09f0*/ 	.short	0x010a
        /*09f2*/ 	.byte	0x3f
	.zero		1


	//   ....[82]....
        /*09f4*/ 	.word	0x00012060
        /*09f8*/ 	.word	0x00000005
        /*09fc*/ 	.word	0x00028c40
        /*0a00*/ 	.short	0x010a
        /*0a02*/ 	.byte	0x3f
	.zero		1


	//   ....[83]....
        /*0a04*/ 	.word	0x000120b0
        /*0a08*/ 	.word	0x00000003
        /*0a0c*/ 	.word	0x00028c40
        /*0a10*/ 	.short	0x010a
        /*0a12*/ 	.byte	0x3f
	.zero		1


	//   ....[84]....
        /*0a14*/ 	.word	0x00012100
        /*0a18*/ 	.word	0x00000005
        /*0a1c*/ 	.word	0x00028c60
        /*0a20*/ 	.short	0x010a
        /*0a22*/ 	.byte	0x3f
	.zero		1


	//----- nvinfo : EIATTR_NUM_MBARRIERS
	.align		4
.L_496:
        /*0a24*/ 	.byte	0x03, 0x38
        /*0a26*/ 	.short	0x0016


	//----- nvinfo : EIATTR_EXIT_INSTR_OFFSETS
	.align		4
        /*0a28*/ 	.byte	0x04, 0x1c
        /*0a2a*/ 	.short	(.L_498 - .L_497)


	//   ....[0]....
.L_497:
        /*0a2c*/ 	.word	0x00000930


	//   ....[1]....
        /*0a30*/ 	.word	0x0000bc70


	//   ....[2]....
        /*0a34*/ 	.word	0x0000fbf0


	//----- nvinfo : EIATTR_MAX_THREADS
	.align		4
.L_498:
        /*0a38*/ 	.byte	0x04, 0x05
        /*0a3a*/ 	.short	(.L_500 - .L_499)
.L_499:
        /*0a3c*/ 	.word	0x00000180
        /*0a40*/ 	.word	0x00000001
        /*0a44*/ 	.word	0x00000001


	//----- nvinfo : EIATTR_CRS_STACK_SIZE
	.align		4
.L_500:
        /*0a48*/ 	.byte	0x04, 0x1e
        /*0a4a*/ 	.short	(.L_502 - .L_501)
.L_501:
        /*0a4c*/ 	.word	0x00000000


	//----- nvinfo : EIATTR_CBANK_PARAM_SIZE
	.align		4
.L_502:
        /*0a50*/ 	.byte	0x03, 0x19
        /*0a52*/ 	.short	0x0af0


	//----- nvinfo : EIATTR_PARAM_CBANK
	.align		4
        /*0a54*/ 	.byte	0x04, 0x0a
        /*0a56*/ 	.short	(.L_504 - .L_503)
	.align		4
.L_503:
        /*0a58*/ 	.word	index@(.nv.constant0._ZN7cutlass13device_kernelIN5flash11enable_sm90INS1_16FlashAttnFwdSm90INS1_25CollectiveMainloopFwdSm90ILi2EN4cute5tupleIJNS5_1CILi1EEES8_S8_EEENS6_IJNS7_ILi64EEESA_SA_EEELi512ENS_10bfloat16_tEfNS_4arch4Sm90ELb1ELb0ELb0ELb0ELb1ELb0ELb0ELb0ELb0ELb1ELb0ELb0EEENS1_21CollectiveEpilogueFwdINS6_IJSA_NS7_ILi512EEESA_EEES9_SC_SE_Li256ELb0ELb1ELb0ELb0EEENS1_30DynamicPersistentTileSchedulerILi256ELi128ELb0ELb1ELb1EEEEEEEEEvNT_6ParamsE)
        /*0a5c*/ 	.short	0x0210
        /*0a5e*/ 	.short	0x0af0


	//----- nvinfo : EIATTR_SW_WAR
	.align		4
.L_504:
        /*0a60*/ 	.byte	0x04, 0x36
        /*0a62*/ 	.short	(.L_506 - .L_505)
.L_505:
        /*0a64*/ 	.word	0x00000008
.L_506:


//--------------------- .nv.info._ZN7cutlass13device_kernelIN5flash11enable_sm90INS1_16FlashAttnFwdSm90INS1_25CollectiveMainloopFwdSm90ILi2EN4cute5tupleIJNS5_1CILi1EEES8_S8_EEENS6_IJNS7_ILi64EEESA_SA_EEELi512ENS_10bfloat16_tEfNS_4arch4Sm90ELb1ELb0ELb0ELb0ELb1ELb0ELb1ELb0ELb0ELb1ELb0ELb0EEENS1_21CollectiveEpilogueFwdINS6_IJSA_NS7_ILi512EEESA_EEES9_SC_SE_Li256ELb0ELb1ELb0ELb0EEENS1_30DynamicPersistentTileSchedulerILi256ELi128ELb0ELb1ELb1EEEEEEEEEvNT_6ParamsE --------------------------
	.section	.nv.info._ZN7cutlass13device_kernelIN5flash11enable_sm90INS1_16FlashAttnFwdSm90INS1_25CollectiveMainloopFwdSm90ILi2EN4cute5tupleIJNS5_1CILi1EEES8_S8_EEENS6_IJNS7_ILi64EEESA_SA_EEELi512ENS_10bfloat16_tEfNS_4arch4Sm90ELb1ELb0ELb0ELb0ELb1ELb0ELb1ELb0ELb0ELb1ELb0ELb0EEENS1_21CollectiveEpilogueFwdINS6_IJSA_NS7_ILi512EEESA_EEES9_SC_SE_Li256ELb0ELb1ELb0ELb0EEENS1_30DynamicPersistentTileSchedulerILi256ELi128ELb0ELb1ELb1EEEEEEEEEvNT_6ParamsE,"",@"SHT_CUDA_INFO"
	.sectionflags	@""
	.align	4


	//----- nvinfo : EIATTR_CUDA_API_VERSION
	.align		4
        /*0000*/ 	.byte	0x04, 0x37
        /*0002*/ 	.short	(.L_508 - .L_507)
.L_507:
        /*0004*/ 	.word	0x00000082


	//----- nvinfo : EIATTR_KPARAM_INFO
	.align		4
.L_508:
        /*0008*/ 	.byte	0x04, 0x17
        /*000a*/ 	.short	(.L_510 - .L_509)
.L_509:
        /*000c*/ 	.word	0x00000000
        /*0010*/ 	.short	0x0000
        /*0012*/ 	.short	0x0070
        /*0014*/ 	.byte	0x00, 0xf0, 0x01, 0x2e


	//----- nvinfo : EIATTR_SPARSE_MMA_MASK
	.align		4
.L_510:
        /*0018*/ 	.byte	0x03, 0x50
        /*001a*/ 	.short	0x0000


	//----- nvinfo : EIATTR_MAXREG_COUNT
	.align		4
        /*001c*/ 	.byte	0x03, 0x1b
        /*001e*/ 	.short	0x00a8


	//----- nvinfo : EIATTR_NUM_BARRIERS
	.align		4
        /*0020*/ 	.byte	0x02, 0x4c
        /*0022*/ 	.byte	0x10
	.zero		1


	//----- nvinfo : EIATTR_EXTERNS
	.align		4
        /*0024*/ 	.byte	0x04, 0x0f
        /*0026*/ 	.short	(.L_512 - .L_511)


	//   ....[0]....
	.align		4
.L_511:
        /*0028*/ 	.word	index@(__assertfail)


	//----- nvinfo : EIATTR_ANNOTATIONS
	.align		4
.L_512:
        /*002c*/ 	.byte	0x04, 0x55
        /*002e*/ 	.short	(.L_514 - .L_513)


	//   ....[0]....
.L_513:
        /*0030*/ 	.word	0x00000001
        /*0034*/ 	.byte	0xb0, 0xf9, 0x00, 0x00, 0x01, 0x00, 0x00, 0x00, 0xb0, 0xfa, 0x00, 0x00, 0x01, 0x00, 0x00, 0x00
        /*0044*/ 	.byte	0xf0, 0x01, 0x01, 0x00, 0x01, 0x00, 0x00, 0x00, 0x20, 0x02, 0x01, 0x00, 0x01, 0x00, 0x00, 0x00
        /*0054*/ 	.byte	0x10, 0x10, 0x01, 0x00, 0x01, 0x00, 0x00, 0x00, 0x20, 0x10, 0x01, 0x00, 0x01, 0x00, 0x00, 0x00
        /*0064*/ 	.byte	0x80, 0x1e, 0x01, 0x00, 0x01, 0x00, 0x00, 0x00, 0x90, 0x1e, 0x01, 0x00, 0x01, 0x00, 0x00, 0x00
        /*0074*/ 	.byte	0x10, 0x27, 0x01, 0x00, 0x01, 0x00, 0x00, 0x00, 0x30, 0x27, 0x01, 0x00, 0x01, 0x00, 0x00, 0x00
        /*0084*/ 	.byte	0x70, 0x28, 0x01, 0x00, 0x01, 0x00, 0x00, 0x00, 0x90, 0x28, 0x01, 0x00, 0x01, 0x00, 0x00, 0x00
        /*0094*/ 	.byte	0x80, 0x43, 0x01, 0x00


	//----- nvinfo : EIATTR_MERCURY_ISA_VERSION
	.align		4
.L_514:
        /*0098*/ 	.byte	0x03, 0x5f
        /*009a*/ 	.short	0x0101


	//----- nvinfo : EIATTR_INT_WARP_WIDE_INSTR_OFFSETS
	.align		4
        /*009c*/ 	.byte	0x04, 0x31
        /*009e*/ 	.short	(.L_516 - .L_515)


	//   ....[0]....
.L_515:
        /*00a0*/ 	.word	0x000000c0


	//   ....[1]....
        /*00a4*/ 	.word	0x000000d0


	//   ....[2]....
        /*00a8*/ 	.word	0x000000e0


	//   ....[3]....
        /*00ac*/ 	.word	0x00000180


	//   ....[4]....
        /*00b0*/ 	.word	0x00010730


	//   ....[5]....
        /*00b4*/ 	.word	0x000107c0


	//   ....[6]....
        /*00b8*/ 	.word	0x00014110


	//   ....[7]....
        /*00bc*/ 	.word	0x000141a0


	//----- nvinfo : EIATTR_COOP_GROUP_MASK_REGIDS
	.align		4
.L_516:
        /*00c0*/ 	.byte	0x04, 0x29
        /*00c2*/ 	.short	(.L_518 - .L_517)


	//   ....[0]....
.L_517:
        /*00c4*/ 	.word	0xffffffff


	//   ....[1]....
        /*00c8*/ 	.word	0xffffffff


	//   ....[2]....
        /*00cc*/ 	.word	0xffffffff


	//   ....[3]....
        /*00d0*/ 	.word	0xffffffff


	//   ....[4]....
        /*00d4*/ 	.word	0xffffffff


	//   ....[5]....
        /*00d8*/ 	.word	0xffffffff


	//   ....[6]....
        /*00dc*/ 	.word	0xffffffff


	//   ....[7]....
        /*00e0*/ 	.word	0xffffffff


	//   ....[8]....
        /*00e4*/ 	.word	0xffffffff


	//   ....[9]....
        /*00e8*/ 	.word	0xffffffff


	//   ....[10]....
        /*00ec*/ 	.word	0xffffffff


	//   ....[11]....
        /*00f0*/ 	.word	0xffffffff


	//   ....[12]....
        /*00f4*/ 	.word	0xffffffff


	//   ....[13]....
        /*00f8*/ 	.word	0xffffffff


	//   ....[14]....
        /*00fc*/ 	.word	0xffffffff


	//   ....[15]....
        /*0100*/ 	.word	0xffffffff


	//   ....[16]....
        /*0104*/ 	.word	0xffffffff


	//   ....[17]....
        /*0108*/ 	.word	0xffffffff


	//   ....[18]....
        /*010c*/ 	.word	0xffffffff


	//   ....[19]....
        /*0110*/ 	.word	0xffffffff


	//   ....[20]....
        /*0114*/ 	.word	0xffffffff


	//   ....[21]....
        /*0118*/ 	.word	0xffffffff


	//   ....[22]....
        /*011c*/ 	.word	0xffffffff


	//   ....[23]....
        /*0120*/ 	.word	0xffffffff


	//   ....[24]....
        /*0124*/ 	.word	0xffffffff


	//   ....[25]....
        /*0128*/ 	.word	0xffffffff


	//   ....[26]....
        /*012c*/ 	.word	0xffffffff


	//   ....[27]....
        /*0130*/ 	.word	0xffffffff


	//   ....[28]....
        /*0134*/ 	.word	0xffffffff


	//   ....[29]....
        /*0138*/ 	.word	0xffffffff


	//   ....[30]....
        /*013c*/ 	.word	0xffffffff


	//   ....[31]....
        /*0140*/ 	.word	0xffffffff


	//   ....[32]....
        /*0144*/ 	.word	0xffffffff


	//   ....[33]....
        /*0148*/ 	.word	0xffffffff


	//   ....[34]....
        /*014c*/ 	.word	0xffffffff


	//   ....[35]....
        /*0150*/ 	.word	0xffffffff


	//   ....[36]....
        /*0154*/ 	.word	0xffffffff


	//   ....[37]....
        /*0158*/ 	.word	0xffffffff


	//   ....[38]....
        /*015c*/ 	.word	0xffffffff


	//   ....[39]....
        /*0160*/ 	.word	0xffffffff


	//   ....[40]....
        /*0164*/ 	.word	0xffffffff


	//   ....[41]....
        /*0168*/ 	.word	0xffffffff


	//   ....[42]....
        /*016c*/ 	.word	0xffffffff


	//   ....[43]....
        /*0170*/ 	.word	0xffffffff


	//   ....[44]....
        /*0174*/ 	.word	0xffffffff


	//   ....[45]....
        /*0178*/ 	.word	0xffffffff


	//   ....[46]....
        /*017c*/ 	.word	0xffffffff


	//   ....[47]....
        /*0180*/ 	.word	0xffffffff


	//   ....[48]....
        /*0184*/ 	.word	0xffffffff


	//   ....[49]....
        /*0188*/ 	.word	0xffffffff


	//   ....[50]....
        /*018c*/ 	.word	0xffffffff


	//   ....[51]....
        /*0190*/ 	.word	0xffffffff


	//   ....[52]....
        /*0194*/ 	.word	0xffffffff


	//   ....[53]....
        /*0198*/ 	.word	0xffffffff


	//   ....[54]....
        /*019c*/ 	.word	0xffffffff


	//   ....[55]....
        /*01a0*/ 	.word	0xffffffff


	//   ....[56]....
        /*01a4*/ 	.word	0xffffffff


	//   ....[57]....
        /*01a8*/ 	.word	0xffffffff


	//   ....[58]....
        /*01ac*/ 	.word	0xffffffff


	//   ....[59]....
        /*01b0*/ 	.word	0xffffffff


	//   ....[60]....
        /*01b4*/ 	.word	0xffffffff


	//   ....[61]....
        /*01b8*/ 	.word	0xffffffff


	//   ....[62]....
        /*01bc*/ 	.word	0xffffffff


	//   ....[63]....
        /*01c0*/ 	.word	0xffffffff


	//   ....[64]....
        /*01c4*/ 	.word	0xffffffff


	//   ....[65]....
        /*01c8*/ 	.word	0xffffffff


	//   ....[66]....
        /*01cc*/ 	.word	0xffffffff


	//   ....[67]....
        /*01d0*/ 	.word	0xffffffff


	//   ....[68]....
        /*01d4*/ 	.word	0xffffffff


	//   ....[69]....
        /*01d8*/ 	.word	0xffffffff


	//   ....[70]....
        /*01dc*/ 	.word	0xffffffff


	//   ....[71]....
        /*01e0*/ 	.word	0xffffffff


	//   ....[72]....
        /*01e4*/ 	.word	0xffffffff


	//   ....[73]....
        /*01e8*/ 	.word	0xffffffff


	//   ....[74]....
        /*01ec*/ 	.word	0xffffffff


	//   ....[75]....
        /*01f0*/ 	.word	0xffffffff


	//   ....[76]....
        /*01f4*/ 	.word	0xffffffff


	//   ....[77]....
        /*01f8*/ 	.word	0xffffffff


	//   ....[78]....
        /*01fc*/ 	.word	0xffffffff


	//   ....[79]....
        /*0200*/ 	.word	0xffffffff


	//   ....[80]....
        /*0204*/ 	.word	0xffffffff


	//   ....[81]....
        /*0208*/ 	.word	0xffffffff


	//   ....[82]....
        /*020c*/ 	.word	0xffffffff


	//   ....[83]....
        /*0210*/ 	.word	0xffffffff


	//   ....[84]....
        /*0214*/ 	.word	0xffffffff


	//   ....[85]....
        /*0218*/ 	.word	0xffffffff


	//   ....[86]....
        /*021c*/ 	.word	0xffffffff


	//   ....[87]....
        /*0220*/ 	.word	0xffffffff


	//   ....[88]....
        /*0224*/ 	.word	0xffffffff


	//   ....[89]....
        /*0228*/ 	.word	0xffffffff


	//   ....[90]....
        /*022c*/ 	.word	0xffffffff


	//   ....[91]....
        /*0230*/ 	.word	0xffffffff


	//   ....[92]....
        /*0234*/ 	.word	0xffffffff


	//   ....[93]....
        /*0238*/ 	.word	0xffffffff


	//   ....[94]....
        /*023c*/ 	.word	0xffffffff


	//   ....[95]....
        /*0240*/ 	.word	0xffffffff


	//   ....[96]....
        /*0244*/ 	.word	0xffffffff


	//   ....[97]....
        /*0248*/ 	.word	0xffffffff


	//   ....[98]....
        /*024c*/ 	.word	0x0500000f


	//   ....[99]....
        /*0250*/ 	.word	0x0500000f


	//   ....[100]....
        /*0254*/ 	.word	0x0500000f


	//   ....[101]....
        /*0258*/ 	.word	0x0500000f


	//   ....[102]....
        /*025c*/ 	.word	0x0500000f


	//   ....[103]....
        /*0260*/ 	.word	0x0500000f


	//   ....[104]....
        /*0264*/ 	.word	0x0500000f


	//   ....[105]....
        /*0268*/ 	.word	0x0500000f


	//   ....[106]....
        /*026c*/ 	.word	0x0500000f


	//   ....[107]....
        /*0270*/ 	.word	0x0500000f


	//   ....[108]....
        /*0274*/ 	.word	0x0500000f


	//   ....[109]....
        /*0278*/ 	.word	0x0500000f


	//   ....[110]....
        /*027c*/ 	.word	0x0500000f


	//   ....[111]....
        /*0280*/ 	.word	0x0500000f


	//   ....[112]....
        /*0284*/ 	.word	0x0500000f


	//   ....[113]....
        /*0288*/ 	.word	0x0500000f


	//   ....[114]....
        /*028c*/ 	.word	0x0500000f


	//   ....[115]....
        /*0290*/ 	.word	0x0500000f


	//   ....[116]....
        /*0294*/ 	.word	0x0500000f


	//   ....[117]....
        /*0298*/ 	.word	0x0500000f


	//   ....[118]....
        /*029c*/ 	.word	0x0500000f


	//   ....[119]....
        /*02a0*/ 	.word	0x0500000f


	//   ....[120]....
        /*02a4*/ 	.word	0x0500000f


	//   ....[121]....
        /*02a8*/ 	.word	0x0500000f


	//   ....[122]....
        /*02ac*/ 	.word	0x0500000f


	//   ....[123]....
        /*02b0*/ 	.word	0x0500000f


	//   ....[124]....
        /*02b4*/ 	.word	0x0500000f


	//   ....[125]....
        /*02b8*/ 	.word	0x0500000f


	//   ....[126]....
        /*02bc*/ 	.word	0x0500000f


	//   ....[127]....
        /*02c0*/ 	.word	0x0500000f


	//   ....[128]....
        /*02c4*/ 	.word	0x0500000f


	//   ....[129]....
        /*02c8*/ 	.word	0x0500000f


	//   ....[130]....
        /*02cc*/ 	.word	0x0500000f


	//   ....[131]....
        /*02d0*/ 	.word	0x0500000f


	//   ....[132]....
        /*02d4*/ 	.word	0x0500000f


	//   ....[133]....
        /*02d8*/ 	.word	0x0500000f


	//   ....[134]....
        /*02dc*/ 	.word	0x0500000f


	//   ....[135]....
        /*02e0*/ 	.word	0x0500000f


	//   ....[136]....
        /*02e4*/ 	.word	0x0500000f


	//   ....[137]....
        /*02e8*/ 	.word	0x0500000f


	//   ....[138]....
        /*02ec*/ 	.word	0x0500000f


	//   ....[139]....
        /*02f0*/ 	.word	0x0500000f


	//   ....[140]....
        /*02f4*/ 	.word	0x0500000f


	//   ....[141]....
        /*02f8*/ 	.word	0x0500000f


	//   ....[142]....
        /*02fc*/ 	.word	0x0500000f


	//   ....[143]....
        /*0300*/ 	.word	0x0500000f


	//   ....[144]....
        /*0304*/ 	.word	0x0500000f


	//   ....[145]....
        /*0308*/ 	.word	0x0500000f


	//   ....[146]....
        /*030c*/ 	.word	0x0500000f


	//   ....[147]....
        /*0310*/ 	.word	0x0500000f


	//   ....[148]....
        /*0314*/ 	.word	0x0500000f


	//----- nvinfo : EIATTR_COOP_GROUP_INSTR_OFFSETS
	.align		4
.L_518:
        /*0318*/ 	.byte	0x04, 0x28
        /*031a*/ 	.short	(.L_520 - .L_519)


	//   ....[0]....
.L_519:
        /*031c*/ 	.word	0x00000080


	//   ....[1]....
        /*0320*/ 	.word	0x00000090


	//   ....[2]....
        /*0324*/ 	.word	0x000002b0


	//   ....[3]....
        /*0328*/ 	.word	0x00000410


	//   ....[4]....
        /*032c*/ 	.word	0x00000530


	//   ....[5]....
        /*0330*/ 	.word	0x00000690


	//   ....[6]....
        /*0334*/ 	.word	0x00001860


	//   ....[7]....
        /*0338*/ 	.word	0x000035b0


	//   ....[8]....
        /*033c*/ 	.word	0x00004540


	//   ....[9]....
        /*0340*/ 	.word	0x00005200


	//   ....[10]....
        /*0344*/ 	.word	0x00005220


	//   ....[11]....
        /*0348*/ 	.word	0x00005570


	//   ....[12]....
        /*034c*/ 	.word	0x000056a0


	//   ....[13]....
        /*0350*/ 	.word	0x000058d0


	//   ....[14]....
        /*0354*/ 	.word	0x00005a00


	//   ....[15]....
        /*0358*/ 	.word	0x00006250


	//   ....[16]....
        /*035c*/ 	.word	0x00006fd0


	//   ....[17]....
        /*0360*/ 	.word	0x00007c10


	//   ....[18]....
        /*0364*/ 	.word	0x00007c30


	//   ....[19]....
        /*0368*/ 	.word	0x00007f60


	//   ....[20]....
        /*036c*/ 	.word	0x00008060


	//   ....[21]....
        /*0370*/ 	.word	0x000083d0


	//   ....[22]....
        /*0374*/ 	.word	0x00008440


	//   ....[23]....
        /*0378*/ 	.word	0x00009590


	//   ....[24]....
        /*037c*/ 	.word	0x0000a260


	//   ....[25]....
        /*0380*/ 	.word	0x0000af50


	//   ....[26]....
        /*0384*/ 	.word	0x0000af80


	//   ....[27]....
        /*0388*/ 	.word	0x0000b1c0


	//   ....[28]....
        /*038c*/ 	.word	0x0000b390


	//   ....[29]....
        /*0390*/ 	.word	0x0000c300


	//   ....[30]....
        /*0394*/ 	.word	0x0000c3d0


	//   ....[31]....
        /*0398*/ 	.word	0x0000c400


	//   ....[32]....
        /*039c*/ 	.word	0x0000c460


	//   ....[33]....
        /*03a0*/ 	.word	0x0000c480


	//   ....[34]....
        /*03a4*/ 	.word	0x0000d680


	//   ....[35]....
        /*03a8*/ 	.word	0x0000e1c0


	//   ....[36]....
        /*03ac*/ 	.word	0x0000e1f0


	//   ....[37]....
        /*03b0*/ 	.word	0x0000e220


	//   ....[38]....
        /*03b4*/ 	.word	0x0000e240


	//   ....[39]....
        /*03b8*/ 	.word	0x0000e880


	//   ....[40]....
        /*03bc*/ 	.word	0x0000e8a0


	//   ....[41]....
        /*03c0*/ 	.word	0x0000ead0


	//   ....[42]....
        /*03c4*/ 	.word	0x0000eaf0


	//   ....[43]....
        /*03c8*/ 	.word	0x0000f470


	//   ....[44]....
        /*03cc*/ 	.word	0x0000f490


	//   ....[45]....
        /*03d0*/ 	.word	0x0000f6d0


	//   ....[46]....
        /*03d4*/ 	.word	0x0000f6f0


	//   ....[47]....
        /*03d8*/ 	.word	0x0000f9e0


	//   ....[48]....
        /*03dc*/ 	.word	0x000111d0


	//   ....[49]....
        /*03e0*/ 	.word	0x000111f0


	//   ....[50]....
        /*03e4*/ 	.word	0x00011210


	//   ....[51]....
        /*03e8*/ 	.word	0x00011260


	//   ....[52]....
        /*03ec*/ 	.word	0x00011290


	//   ....[53]....
        /*03f0*/ 	.word	0x000112e0


	//   ....[54]....
        /*03f4*/ 	.word	0x00011310


	//   ....[55]....
        /*03f8*/ 	.word	0x00011320


	//   ....[56]....
        /*03fc*/ 	.word	0x000119e0


	//   ....[57]....
        /*0400*/ 	.word	0x00011a10


	//   ....[58]....
        /*0404*/ 	.word	0x00011a60


	//   ....[59]....
        /*0408*/ 	.word	0x00011ad0


	//   ....[60]....
        /*040c*/ 	.word	0x00011af0


	//   ....[61]....
        /*0410*/ 	.word	0x00011b70


	//   ....[62]....
        /*0414*/ 	.word	0x00011b90


	//   ....[63]....
        /*0418*/ 	.word	0x00011bb0


	//   ....[64]....
        /*041c*/ 	.word	0x000121b0


	//   ....[65]....
        /*0420*/ 	.word	0x000121e0


	//   ....[66]....
        /*0424*/ 	.word	0x00012240


	//   ....[67]....
        /*0428*/ 	.word	0x00012330


	//   ....[68]....
        /*042c*/ 	.word	0x00012350


	//   ....[69]....
        /*0430*/ 	.word	0x00012450


	//   ....[70]....
        /*0434*/ 	.word	0x00012460


	//   ....[71]....
        /*0438*/ 	.word	0x00012490


	//   ....[72]....
        /*043c*/ 	.word	0x00012a60


	//   ....[73]....
        /*0440*/ 	.word	0x00012a90


	//   ....[74]....
        /*0444*/ 	.word	0x00012ac0


	//   ....[75]....
        /*0448*/ 	.word	0x00012b20


	//   ....[76]....
        /*044c*/ 	.word	0x00012c70


	//   ....[77]....
        /*0450*/ 	.word	0x00012c90


	//   ....[78]....
        /*0454*/ 	.word	0x00012ca0


	//   ....[79]....
        /*0458*/ 	.word	0x00012df0


	//   ....[80]....
        /*045c*/ 	.word	0x00013670


	//   ....[81]....
        /*0460*/ 	.word	0x00013690


	//   ....[82]....
        /*0464*/ 	.word	0x000136e0


	//   ....[83]....
        /*0468*/ 	.word	0x000136f0


	//   ....[84]....
        /*046c*/ 	.word	0x00013730


	//   ....[85]....
        /*0470*/ 	.word	0x00013740


	//   ....[86]....
        /*0474*/ 	.word	0x00013750


	//   ....[87]....
        /*0478*/ 	.word	0x00013790


	//   ....[88]....
        /*047c*/ 	.word	0x00013ab0


	//   ....[89]....
        /*0480*/ 	.word	0x00013af0


	//   ....[90]....
        /*0484*/ 	.word	0x00013b10


	//   ....[91]....
        /*0488*/ 	.word	0x00013b80


	//   ....[92]....
        /*048c*/ 	.word	0x00013ba0


	//   ....[93]....
        /*0490*/ 	.word	0x00013bc0


	//   ....[94]....
        /*0494*/ 	.word	0x00013c60


	//   ....[95]....
        /*0498*/ 	.word	0x00013c80


	//   ....[96]....
        /*049c*/ 	.word	0x000142c0


	//   ....[97]....
        /*04a0*/ 	.word	0x000144a0


	//   ....[98]....
        /*04a4*/ 	.word	0x00014a20


	//   ....[99]....
        /*04a8*/ 	.word	0x00014b00


	//   ....[100]....
        /*04ac*/ 	.word	0x00014ba0


	//   ....[101]....
        /*04b0*/ 	.word	0x00014c00


	//   ....[102]....
        /*04b4*/ 	.word	0x00014cc0


	//   ....[103]....
        /*04b8*/ 	.word	0x00014d30


	//   ....[104]....
        /*04bc*/ 	.word	0x00014df0


	//   ....[105]....
        /*04c0*/ 	.word	0x00014e60


	//   ....[106]....
        /*04c4*/ 	.word	0x00014f10


	//   ....[107]....
        /*04c8*/ 	.word	0x00014fb0


	//   ....[108]....
        /*04cc*/ 	.word	0x00015040


	//   ....[109]....
        /*04d0*/ 	.word	0x000150a0


	//   ....[110]....
        /*04d4*/ 	.word	0x00015180


	//   ....[111]....
        /*04d8*/ 	.word	0x000151f0


	//   ....[112]....
        /*04dc*/ 	.word	0x000152d0


	//   ....[113]....
        /*04e0*/ 	.word	0x00015330


	//   ....[114]....
        /*04e4*/ 	.word	0x000153e0


	//   ....[115]....
        /*04e8*/ 	.word	0x00015470


	//   ....[116]....
        /*04ec*/ 	.word	0x00015520


	//   ....[117]....
        /*04f0*/ 	.word	0x00015620


	//   ....[118]....
        /*04f4*/ 	.word	0x00015710


	//   ....[119]....
        /*04f8*/ 	.word	0x000158c0


	//   ....[120]....
        /*04fc*/ 	.word	0x00015910


	//   ....[121]....
        /*0500*/ 	.word	0x00015a20


	//   ....[122]....
        /*0504*/ 	.word	0x00015b00


	//   ....[123]....
        /*0508*/ 	.word	0x00015c70


	//   ....[124]....
        /*050c*/ 	.word	0x00015d70


	//   ....[125]....
        /*0510*/ 	.word	0x00015f90


	//   ....[126]....
        /*0514*/ 	.word	0x00015fe0


	//   ....[127]....
        /*0518*/ 	.word	0x000161a0


	//   ....[128]....
        /*051c*/ 	.word	0x000161f0


	//   ....[129]....
        /*0520*/ 	.word	0x000163b0


	//   ....[130]....
        /*0524*/ 	.word	0x00016400


	//   ....[131]....
        /*0528*/ 	.word	0x000164e0


	//   ....[132]....
        /*052c*/ 	.word	0x00016580


	//   ....[133]....
        /*0530*/ 	.word	0x000165e0


	//   ....[134]....
        /*0534*/ 	.word	0x00016690


	//   ....[135]....
        /*0538*/ 	.word	0x000166f0


	//   ....[136]....
        /*053c*/ 	.word	0x000167a0


	//   ....[137]....
        /*0540*/ 	.word	0x00016800


	//   ....[138]....
        /*0544*/ 	.word	0x000168b0


	//   ....[139]....
        /*0548*/ 	.word	0x000169a0


	//   ....[140]....
        /*054c*/ 	.word	0x00016a80


	//   ....[141]....
        /*0550*/ 	.word	0x00016b60


	//   ....[142]....
        /*0554*/ 	.word	0x00016c70


	//   ....[143]....
        /*0558*/ 	.word	0x00016d90


	//   ....[144]....
        /*055c*/ 	.word	0x00016e70


	//   ....[145]....
        /*0560*/ 	.word	0x00016f80


	//   ....[146]....
        /*0564*/ 	.word	0x00017060


	//   ....[147]....
        /*0568*/ 	.word	0x000170f0


	//   ....[148]....
        /*056c*/ 	.word	0x00017210


	//----- nvinfo : EIATTR_REG_RECONFIG
	.align		4
.L_520:
        /*0570*/ 	.byte	0x01, 0x54
	.zero		2


	//----- nvinfo : EIATTR_SYSCALL_OFFSETS
	.align		4
        /*0574*/ 	.byte	0x04, 0x46
        /*0576*/ 	.short	(.L_522 - .L_521)


	//   ....[0]....
.L_521:
        /*0578*/ 	.word	0x00003760


	//   ....[1]....
        /*057c*/ 	.word	0x00010920


	//   ....[2]....
        /*0580*/ 	.word	0x00010a70


	//   ....[3]....
        /*0584*/ 	.word	0x00010b60


	//   ....[4]....
        /*0588*/ 	.word	0x00011620


	//   ....[5]....
        /*058c*/ 	.word	0x00011e60


	//----- nvinfo : EIATTR_MBARRIER_INSTR_OFFSETS
	.align		4
.L_522:
        /*0590*/ 	.byte	0x04, 0x39
        /*0592*/ 	.short	(.L_524 - .L_523)


	//   ....[0]....
.L_523:
        /*0594*/ 	.word	0x00000190
        /*0598*/ 	.word	0x000000ff
        /*059c*/ 	.word	0x00038800
        /*05a0*/ 	.short	0x0100
        /*05a2*/ 	.byte	0x08
	.zero		1


	//   ....[1]....
        /*05a4*/ 	.word	0x000001a0
        /*05a8*/ 	.word	0x000000ff
        /*05ac*/ 	.word	0x00038810
        /*05b0*/ 	.short	0x0100
        /*05b2*/ 	.byte	0x08
	.zero		1


	//   ....[2]....
        /*05b4*/ 	.word	0x000001b0
        /*05b8*/ 	.word	0x000000ff
        /*05bc*/ 	.word	0x00038820
        /*05c0*/ 	.short	0x0100
        /*05c2*/ 	.byte	0x08
	.zero		1


	//   ....[3]....
        /*05c4*/ 	.word	0x00000260
        /*05c8*/ 	.word	0x000000ff
        /*05cc*/ 	.word	0x00038830
        /*05d0*/ 	.short	0x0100
        /*05d2*/ 	.byte	0x06
	.zero		1


	//   ....[4]....
        /*05d4*/ 	.word	0x00000270
        /*05d8*/ 	.word	0x000000ff
        /*05dc*/ 	.word	0x00038840
        /*05e0*/ 	.short	0x0100
        /*05e2*/ 	.byte	0x06
	.zero		1


	//   ....[5]....
        /*05e4*/ 	.word	0x00000280
        /*05e8*/ 	.word	0x000000ff
        /*05ec*/ 	.word	0x00038838
        /*05f0*/ 	.short	0x0100
        /*05f2*/ 	.byte	0x06
	.zero		1


	//   ....[6]....
        /*05f4*/ 	.word	0x00000290
        /*05f8*/ 	.word	0x000000ff
        /*05fc*/ 	.word	0x00038848
        /*0600*/ 	.short	0x0100
        /*0602*/ 	.byte	0x06
	.zero		1


	//   ....[7]....
        /*0604*/ 	.word	0x000003c0
        /*0608*/ 	.word	0x000000ff
        /*060c*/ 	.word	0x00038850
        /*0610*/ 	.short	0x0100
        /*0612*/ 	.byte	0x08
	.zero		1


	//   ....[8]....
        /*0614*/ 	.word	0x000003d0
        /*0618*/ 	.word	0x000000ff
        /*061c*/ 	.word	0x00038860
        /*0620*/ 	.short	0x0100
        /*0622*/ 	.byte	0x08
	.zero		1


	//   ....[9]....
        /*0624*/ 	.word	0x000003e0
        /*0628*/ 	.word	0x000000ff
        /*062c*/ 	.word	0x00038858
        /*0630*/ 	.short	0x0100
        /*0632*/ 	.byte	0x08
	.zero		1


	//   ....[10]....
        /*0634*/ 	.word	0x000003f0
        /*0638*/ 	.word	0x000000ff
        /*063c*/ 	.word	0x00038868
        /*0640*/ 	.short	0x0100
        /*0642*/ 	.byte	0x08
	.zero		1


	//   ....[11]....
        /*0644*/ 	.word	0x000004e0
        /*0648*/ 	.word	0x000000ff
        /*064c*/ 	.word	0x00038870
        /*0650*/ 	.short	0x0100
        /*0652*/ 	.byte	0x06
	.zero		1


	//   ....[12]....
        /*0654*/ 	.word	0x000004f0
        /*0658*/ 	.word	0x000000ff
        /*065c*/ 	.word	0x00038880
        /*0660*/ 	.short	0x0100
        /*0662*/ 	.byte	0x06
	.zero		1


	//   ....[13]....
        /*0664*/ 	.word	0x00000500
        /*0668*/ 	.word	0x000000ff
        /*066c*/ 	.word	0x00038878
        /*0670*/ 	.short	0x0100
        /*0672*/ 	.byte	0x06
	.zero		1


	//   ....[14]....
        /*0674*/ 	.word	0x00000510
        /*0678*/ 	.word	0x000000ff
        /*067c*/ 	.word	0x00038888
        /*0680*/ 	.short	0x0100
        /*0682*/ 	.byte	0x06
	.zero		1


	//   ....[15]....
        /*0684*/ 	.word	0x00000640
        /*0688*/ 	.word	0x000000ff
        /*068c*/ 	.word	0x00038890
        /*0690*/ 	.short	0x0100
        /*0692*/ 	.byte	0x08
	.zero		1


	//   ....[16]....
        /*0694*/ 	.word	0x00000650
        /*0698*/ 	.word	0x000000ff
        /*069c*/ 	.word	0x000388a0
        /*06a0*/ 	.short	0x0100
        /*06a2*/ 	.byte	0x08
	.zero		1


	//   ....[17]....
        /*06a4*/ 	.word	0x00000660
        /*06a8*/ 	.word	0x000000ff
        /*06ac*/ 	.word	0x00038898
        /*06b0*/ 	.short	0x0100
        /*06b2*/ 	.byte	0x08
	.zero		1


	//   ....[18]....
        /*06b4*/ 	.word	0x00000670
        /*06b8*/ 	.word	0x000000ff
        /*06bc*/ 	.word	0x000388a8
        /*06c0*/ 	.short	0x0100
        /*06c2*/ 	.byte	0x08
	.zero		1


	//   ....[19]....
        /*06c4*/ 	.word	0x000007b0
        /*06c8*/ 	.word	0x000000ff
        /*06cc*/ 	.word	0x000388b0
        /*06d0*/ 	.short	0x0100
        /*06d2*/ 	.byte	0x08
	.zero		1


	//   ....[20]....
        /*06d4*/ 	.word	0x000007c0
        /*06d8*/ 	.word	0x000000ff
        /*06dc*/ 	.word	0x000388c0
        /*06e0*/ 	.short	0x0100
        /*06e2*/ 	.byte	0x08
	.zero		1


	//   ....[21]....
        /*06e4*/ 	.word	0x000007d0
        /*06e8*/ 	.word	0x000000ff
        /*06ec*/ 	.word	0x000388b8
        /*06f0*/ 	.short	0x0100
        /*06f2*/ 	.byte	0x08
	.zero		1


	//   ....[22]....
        /*06f4*/ 	.word	0x000007e0
        /*06f8*/ 	.word	0x000000ff
        /*06fc*/ 	.word	0x000388c8
        /*0700*/ 	.short	0x0100
        /*0702*/ 	.byte	0x08
	.zero		1


	//   ....[23]....
        /*0704*/ 	.word	0x00001c30
        /*0708*/ 	.word	0x00000000
        /*070c*/ 	.word	0x00000000
        /*0710*/ 	.short	0x0101
        /*0712*/ 	.byte	0x3f
	.zero		1


	//   ....[24]....
        /*0714*/ 	.word	0x00002730
        /*0718*/ 	.word	0x00000000
        /*071c*/ 	.word	0x00000000
        /*0720*/ 	.short	0x0101
        /*0722*/ 	.byte	0x3f
	.zero		1


	//   ....[25]....
        /*0724*/ 	.word	0x000037e0
        /*0728*/ 	.word	0x00000011
        /*072c*/ 	.word	0x00038800
        /*0730*/ 	.short	0x010a
        /*0732*/ 	.byte	0x3f
	.zero		1


	//   ....[26]....
        /*0734*/ 	.word	0x00003840
        /*0738*/ 	.word	0x00000009
        /*073c*/ 	.word	0x00038830
        /*0740*/ 	.short	0x010a
        /*0742*/ 	.byte	0x3f
	.zero		1


	//   ....[27]....
        /*0744*/ 	.word	0x000038b0
        /*0748*/ 	.word	0x00000009
        /*074c*/ 	.word	0x00038830
        /*0750*/ 	.short	0x010a
        /*0752*/ 	.byte	0x3f
	.zero		1


	//   ....[28]....
        /*0754*/ 	.word	0x00003b30
        /*0758*/ 	.word	0x00000011
        /*075c*/ 	.word	0x00038810
        /*0760*/ 	.short	0x010a
        /*0762*/ 	.byte	0x3f
	.zero		1


	//   ....[29]....
        /*0764*/ 	.word	0x00003b70
        /*0768*/ 	.word	0x00000009
        /*076c*/ 	.word	0x00038850
        /*0770*/ 	.short	0x010a
        /*0772*/ 	.byte	0x3f
	.zero		1


	//   ....[30]....
        /*0774*/ 	.word	0x00003c40
        /*0778*/ 	.word	0x00000009
        /*077c*/ 	.word	0x00038850
        /*0780*/ 	.short	0x010a
        /*0782*/ 	.byte	0x3f
	.zero		1


	//   ....[31]....
        /*0784*/ 	.word	0x00005c20
        /*0788*/ 	.word	0x00000018
        /*078c*/ 	.word	0x00000000
        /*0790*/ 	.short	0x0101
        /*0792*/ 	.byte	0x3f
	.zero		1


	//   ....[32]....
        /*0794*/ 	.word	0x00006380
        /*0798*/ 	.word	0x0000000a
        /*079c*/ 	.word	0x00000000
        /*07a0*/ 	.short	0x0101
        /*07a2*/ 	.byte	0x3f
	.zero		1


	//   ....[33]....
        /*07a4*/ 	.word	0x000064d0
        /*07a8*/ 	.word	0x00000009
        /*07ac*/ 	.word	0x00038830
        /*07b0*/ 	.short	0x010a
        /*07b2*/ 	.byte	0x3f
	.zero		1


	//   ....[34]....
        /*07b4*/ 	.word	0x00006520
        /*07b8*/ 	.word	0x00000009
        /*07bc*/ 	.word	0x00038830
        /*07c0*/ 	.short	0x010a
        /*07c2*/ 	.byte	0x3f
	.zero		1


	//   ....[35]....
        /*07c4*/ 	.word	0x000066a0
        /*07c8*/ 	.word	0x00000009
        /*07cc*/ 	.word	0x00038850
        /*07d0*/ 	.short	0x010a
        /*07d2*/ 	.byte	0x3f
	.zero		1


	//   ....[36]....
        /*07d4*/ 	.word	0x000066f0
        /*07d8*/ 	.word	0x00000009
        /*07dc*/ 	.word	0x00038850
        /*07e0*/ 	.short	0x010a
        /*07e2*/ 	.byte	0x3f
	.zero		1


	//   ....[37]....
        /*07e4*/ 	.word	0x00008680
        /*07e8*/ 	.word	0x00000098
        /*07ec*/ 	.word	0x00000000
        /*07f0*/ 	.short	0x0101
        /*07f2*/ 	.byte	0x3f
	.zero		1


	//   ....[38]....
        /*07f4*/ 	.word	0x00009640
        /*07f8*/ 	.word	0x0000000a
        /*07fc*/ 	.word	0x00000000
        /*0800*/ 	.short	0x0101
        /*0802*/ 	.byte	0x3f
	.zero		1


	//   ....[39]....
        /*0804*/ 	.word	0x00009760
        /*0808*/ 	.word	0x00000009
        /*080c*/ 	.word	0x00038830
        /*0810*/ 	.short	0x010a
        /*0812*/ 	.byte	0x3f
	.zero		1


	//   ....[40]....
        /*0814*/ 	.word	0x000097b0
        /*0818*/ 	.word	0x00000009
        /*081c*/ 	.word	0x00038830
        /*0820*/ 	.short	0x010a
        /*0822*/ 	.byte	0x3f
	.zero		1


	//   ....[41]....
        /*0824*/ 	.word	0x00009930
        /*0828*/ 	.word	0x00000009
        /*082c*/ 	.word	0x00038850
        /*0830*/ 	.short	0x010a
        /*0832*/ 	.byte	0x3f
	.zero		1


	//   ....[42]....
        /*0834*/ 	.word	0x00009980
        /*0838*/ 	.word	0x00000009
        /*083c*/ 	.word	0x00038850
        /*0840*/ 	.short	0x010a
        /*0842*/ 	.byte	0x3f
	.zero		1


	//   ....[43]....
        /*0844*/ 	.word	0x0000b710
        /*0848*/ 	.word	0x0000009a
        /*084c*/ 	.word	0x00000000
        /*0850*/ 	.short	0x0101
        /*0852*/ 	.byte	0x3f
	.zero		1


	//   ....[44]....
        /*0854*/ 	.word	0x0000c3a0
        /*0858*/ 	.word	0x0000000a
        /*085c*/ 	.word	0x00000000
        /*0860*/ 	.short	0x0101
        /*0862*/ 	.byte	0x3f
	.zero		1


	//   ....[45]....
        /*0864*/ 	.word	0x0000e870
        /*0868*/ 	.word	0x00000000
        /*086c*/ 	.word	0x00000000
        /*0870*/ 	.short	0x0101
        /*0872*/ 	.byte	0x3f
	.zero		1


	//   ....[46]....
        /*0874*/ 	.word	0x00010f80
        /*0878*/ 	.word	0x0000001b
        /*087c*/ 	.word	0x00038840
        /*0880*/ 	.short	0x010a
        /*0882*/ 	.byte	0x3f
	.zero		1


	//   ....[47]....
        /*0884*/ 	.word	0x000113f0
        /*0888*/ 	.word	0x0000001b
        /*088c*/ 	.word	0x00038830
        /*0890*/ 	.short	0x0107
        /*0892*/ 	.byte	0x3f
	.zero		1


	//   ....[48]....
        /*0894*/ 	.word	0x000114b0
        /*0898*/ 	.word	0x0000001b
        /*089c*/ 	.word	0x00038830
        /*08a0*/ 	.short	0x0101
        /*08a2*/ 	.byte	0x3f
	.zero		1


	//   ....[49]....
        /*08a4*/ 	.word	0x00011ca0
        /*08a8*/ 	.word	0x00000011
        /*08ac*/ 	.word	0x00038800
        /*08b0*/ 	.short	0x0107
        /*08b2*/ 	.byte	0x3f
	.zero		1


	//   ....[50]....
        /*08b4*/ 	.word	0x00011d30
        /*08b8*/ 	.word	0x00000011
        /*08bc*/ 	.word	0x00038800
        /*08c0*/ 	.short	0x0101
        /*08c2*/ 	.byte	0x3f
	.zero		1


	//   ....[51]....
        /*08c4*/ 	.word	0x000126a0
        /*08c8*/ 	.word	0x00000011
        /*08cc*/ 	.word	0x00038810
        /*08d0*/ 	.short	0x0107
        /*08d2*/ 	.byte	0x3f
	.zero		1


	//   ....[52]....
        /*08d4*/ 	.word	0x00012790
        /*08d8*/ 	.word	0x00000011
        /*08dc*/ 	.word	0x00038810
        /*08e0*/ 	.short	0x0101
        /*08e2*/ 	.byte	0x3f
	.zero		1


	//   ....[53]....
        /*08e4*/ 	.word	0x000127b0
        /*08e8*/ 	.word	0x00000011
        /*08ec*/ 	.word	0x00038820
        /*08f0*/ 	.short	0x010a
        /*08f2*/ 	.byte	0x3f
	.zero		1


	//   ....[54]....
        /*08f4*/ 	.word	0x00012840
        /*08f8*/ 	.word	0x0000001b
        /*08fc*/ 	.word	0x00038860
        /*0900*/ 	.short	0x010a
        /*0902*/ 	.byte	0x3f
	.zero		1


	//   ....[55]....
        /*0904*/ 	.word	0x000130b0
        /*0908*/ 	.word	0x0000001b
        /*090c*/ 	.word	0x00038850
        /*0910*/ 	.short	0x0107
        /*0912*/ 	.byte	0x3f
	.zero		1


	//   ....[56]....
        /*0914*/ 	.word	0x00013180
        /*0918*/ 	.word	0x0000001b
        /*091c*/ 	.word	0x00038850
        /*0920*/ 	.short	0x0101
        /*0922*/ 	.byte	0x3f
	.zero		1


	//   ....[57]....
        /*0924*/ 	.word	0x000134d0
        /*0928*/ 	.word	0x00000008
        /*092c*/ 	.word	0x00038840
        /*0930*/ 	.short	0x010a
        /*0932*/ 	.byte	0x3f
	.zero		1


	//   ....[58]....
        /*0934*/ 	.word	0x00013810
        /*0938*/ 	.word	0x00000008
        /*093c*/ 	.word	0x00038830
        /*0940*/ 	.short	0x0107
        /*0942*/ 	.byte	0x3f
	.zero		1


	//   ....[59]....
        /*0944*/ 	.word	0x000138d0
        /*0948*/ 	.word	0x00000008
        /*094c*/ 	.word	0x00038830
        /*0950*/ 	.short	0x0101
        /*0952*/ 	.byte	0x3f
	.zero		1


	//   ....[60]....
        /*0954*/ 	.word	0x00013900
        /*0958*/ 	.word	0x00000008
        /*095c*/ 	.word	0x00038860
        /*0960*/ 	.short	0x010a
        /*0962*/ 	.byte	0x3f
	.zero		1


	//   ....[61]....
        /*0964*/ 	.word	0x00013f80
        /*0968*/ 	.word	0x00000008
        /*096c*/ 	.word	0x00038850
        /*0970*/ 	.short	0x0107
        /*0972*/ 	.byte	0x3f
	.zero		1


	//   ....[62]....
        /*0974*/ 	.word	0x00014040
        /*0978*/ 	.word	0x00000008
        /*097c*/ 	.word	0x00038850
        /*0980*/ 	.short	0x0101
        /*0982*/ 	.byte	0x3f
	.zero		1


	//   ....[63]....
        /*0984*/ 	.word	0x00014420
        /*0988*/ 	.word	0x00000005
        /*098c*/ 	.word	0x00038820
        /*0990*/ 	.short	0x010a
        /*0992*/ 	.byte	0x3f
	.zero		1


	//   ....[64]....
        /*0994*/ 	.word	0x000145a0
        /*0998*/ 	.word	0x00000003
        /*099c*/ 	.word	0x00038840
        /*09a0*/ 	.short	0x010a
        /*09a2*/ 	.byte	0x3f
	.zero		1


	//   ....[65]....
        /*09a4*/ 	.word	0x00014640
        /*09a8*/ 	.word	0x00000005
        /*09ac*/ 	.word	0x00038840
        /*09b0*/ 	.short	0x010a
        /*09b2*/ 	.byte	0x3f
	.zero		1


	//   ....[66]....
        /*09b4*/ 	.word	0x00014680
        /*09b8*/ 	.word	0x00000003
        /*09bc*/ 	.word	0x00038860
        /*09c0*/ 	.short	0x010a
        /*09c2*/ 	.byte	0x3f
	.zero		1


	//   ....[67]....
        /*09c4*/ 	.word	0x000146c0
        /*09c8*/ 	.word	0x00000005
        /*09cc*/ 	.word	0x00038860
        /*09d0*/ 	.short	0x010a
        /*09d2*/ 	.byte	0x3f
	.zero		1


	//   ....[68]....
        /*09d4*/ 	.word	0x00014720
        /*09d8*/ 	.word	0x00000011
        /*09dc*/ 	.word	0x00038800
        /*09e0*/ 	.short	0x010a
        /*09e2*/ 	.byte	0x3f
	.zero		1


	//   ....[69]....
        /*09e4*/ 	.word	0x00014770
        /*09e8*/ 	.word	0x00000009
        /*09ec*/ 	.word	0x00038830
        /*09f0*/ 	.short	0x010a
        /*09f2*/ 	.byte	0x3f
	.zero		1


	//   ....[70]....
        /*09f4*/ 	.word	0x000147c0
        /*09f8*/ 	.word	0x00000011
        /*09fc*/ 	.word	0x00038810
        /*0a00*/ 	.short	0x010a
        /*0a02*/ 	.byte	0x3f
	.zero		1


	//   ....[71]....
        /*0a04*/ 	.word	0x00014810
        /*0a08*/ 	.word	0x00000009
        /*0a0c*/ 	.word	0x00038850
        /*0a10*/ 	.short	0x010a
        /*0a12*/ 	.byte	0x3f
	.zero		1


	//   ....[72]....
        /*0a14*/ 	.word	0x00014860
        /*0a18*/ 	.word	0x00000009
        /*0a1c*/ 	.word	0x00038830
        /*0a20*/ 	.short	0x010a
        /*0a22*/ 	.byte	0x3f
	.zero		1


	//   ....[73]....
        /*0a24*/ 	.word	0x000148b0
        /*0a28*/ 	.word	0x00000009
        /*0a2c*/ 	.word	0x00038850
        /*0a30*/ 	.short	0x010a
        /*0a32*/ 	.byte	0x3f
	.zero		1


	//   ....[74]....
        /*0a34*/ 	.word	0x00014900
        /*0a38*/ 	.word	0x00000009
        /*0a3c*/ 	.word	0x00038830
        /*0a40*/ 	.short	0x010a
        /*0a42*/ 	.byte	0x3f
	.zero		1


	//   ....[75]....
        /*0a44*/ 	.word	0x00014950
        /*0a48*/ 	.word	0x00000009
        /*0a4c*/ 	.word	0x00038850
        /*0a50*/ 	.short	0x010a
        /*0a52*/ 	.byte	0x3f
	.zero		1


	//   ....[76]....
        /*0a54*/ 	.word	0x00014a50
        /*0a58*/ 	.word	0x0000001b
        /*0a5c*/ 	.word	0x00038840
        /*0a60*/ 	.short	0x010a
        /*0a62*/ 	.byte	0x3f
	.zero		1


	//   ....[77]....
        /*0a64*/ 	.word	0x00015b70
        /*0a68*/ 	.word	0x00000011
        /*0a6c*/ 	.word	0x00038820
        /*0a70*/ 	.short	0x010a
        /*0a72*/ 	.byte	0x3f
	.zero		1


	//   ....[78]....
        /*0a74*/ 	.word	0x00015bc0
        /*0a78*/ 	.word	0x0000001b
        /*0a7c*/ 	.word	0x00038860
        /*0a80*/ 	.short	0x010a
        /*0a82*/ 	.byte	0x3f
	.zero		1


	//   ....[79]....
        /*0a84*/ 	.word	0x00016430
        /*0a88*/ 	.word	0x00000008
        /*0a8c*/ 	.word	0x00038840
        /*0a90*/ 	.short	0x010a
        /*0a92*/ 	.byte	0x3f
	.zero		1


	//   ....[80]....
        /*0a94*/ 	.word	0x000168f0
        /*0a98*/ 	.word	0x00000008
        /*0a9c*/ 	.word	0x00038860
        /*0aa0*/ 	.short	0x010a
        /*0aa2*/ 	.byte	0x3f
	.zero		1


	//   ....[81]....
        /*0aa4*/ 	.word	0x00017130
        /*0aa8*/ 	.word	0x00000005
        /*0aac*/ 	.word	0x00038820
        /*0ab0*/ 	.short	0x010a
        /*0ab2*/ 	.byte	0x3f
	.zero		1


	//   ....[82]....
        /*0ab4*/ 	.word	0x000172d0
        /*0ab8*/ 	.word	0x00000003
        /*0abc*/ 	.word	0x00038840
        /*0ac0*/ 	.short	0x010a
        /*0ac2*/ 	.byte	0x3f
	.zero		1


	//   ....[83]....
        /*0ac4*/ 	.word	0x00017320
        /*0ac8*/ 	.word	0x00000005
        /*0acc*/ 	.word	0x00038840
        /*0ad0*/ 	.short	0x010a
        /*0ad2*/ 	.byte	0x3f
	.zero		1


	//   ....[84]....
        /*0ad4*/ 	.word	0x00017370
        /*0ad8*/ 	.word	0x00000003
        /*0adc*/ 	.word	0x00038860
        /*0ae0*/ 	.short	0x010a
        /*0ae2*/ 	.byte	0x3f
	.zero		1


	//----- nvinfo : EIATTR_NUM_MBARRIERS
	.align		4
.L_524:
        /*0ae4*/ 	.byte	0x03, 0x38
        /*0ae6*/ 	.short	0x0017


	//----- nvinfo : EIATTR_EXIT_INSTR_OFFSETS
	.align		4
        /*0ae8*/ 	.byte	0x04, 0x1c
        /*0aea*/ 	.short	(.L_526 - .L_525)


	//   ....[0]....
.L_525:
        /*0aec*/ 	.word	0x00000960


	//   ....[1]....
        /*0af0*/ 	.word	0x0000f950


	//   ....[2]....
        /*0af4*/ 	.word	0x00014710


	//----- nvinfo : EIATTR_MAX_THREADS
	.align		4
.L_526:
        /*0af8*/ 	.byte	0x04, 0x05
        /*0afa*/ 	.short	(.L_528 - .L_527)
.L_527:
        /*0afc*/ 	.word	0x00000180
        /*0b00*/ 	.word	0x00000001
        /*0b04*/ 	.word	0x00000001


	//----- nvinfo : EIATTR_CRS_STACK_SIZE
	.align		4
.L_528:
        /*0b08*/ 	.byte	0x04, 0x1e
        /*0b0a*/ 	.short	(.L_530 - .L_529)
.L_529:
        /*0b0c*/ 	.word	0x00000000


	//----- nvinfo : EIATTR_CBANK_PARAM_SIZE
	.align		4
.L_530:
        /*0b10*/ 	.byte	0x03, 0x19
        /*0b12*/ 	.short	0x0bf0


	//----- nvinfo : EIATTR_PARAM_CBANK
	.align		4
        /*0b14*/ 	.byte	0x04, 0x0a
        /*0b16*/ 	.short	(.L_532 - .L_531)
	.align		4
.L_531:
        /*0b18*/ 	.word	index@(.nv.constant0._ZN7cutlass13device_kernelIN5flash11enable_sm90INS1_16FlashAttnFwdSm90INS1_25CollectiveMainloopFwdSm90ILi2EN4cute5tupleIJNS5_1CILi1EEES8_S8_EEENS6_IJNS7_ILi64EEESA_SA_EEELi512ENS_10bfloat16_tEfNS_4arch4Sm90ELb1ELb0ELb0ELb0ELb1ELb0ELb1ELb0ELb0ELb1ELb0ELb0EEENS1_21CollectiveEpilogueFwdINS6_IJSA_NS7_ILi512EEESA_EEES9_SC_SE_Li256ELb0ELb1ELb0ELb0EEENS1_30DynamicPersistentTileSchedulerILi256ELi128ELb0ELb1ELb1EEEEEEEEEvNT_6ParamsE)
        /*0b1c*/ 	.short	0x0210
        /*0b1e*/ 	.short	0x0bf0


	//----- nvinfo : EIATTR_SW_WAR
	.align		4
.L_532:
        /*0b20*/ 	.byte	0x04, 0x36
        /*0b22*/ 	.short	(.L_534 - .L_533)
.L_533:
        /*0b24*/ 	.word	0x00000008
.L_534:


//--------------------- .nv.info._ZN7cutlass13device_kernelIN5flash11enable_sm90INS1_16FlashAttnFwdSm90INS1_25CollectiveMainloopFwdSm90ILi2EN4cute5tupleIJNS5_1CILi1EEES8_S8_EEENS6_IJNS7_ILi64EEESA_SA_EEELi512ENS_10bfloat16_tEfNS_4arch4Sm90ELb1ELb0ELb0ELb1ELb1ELb0ELb0ELb0ELb0ELb1ELb0ELb0EEENS1_21CollectiveEpilogueFwdINS6_IJSA_NS7_ILi512EEESA_EEES9_SC_SE_Li256ELb1ELb1ELb0ELb0EEENS1_36VarlenDynamicPersistentTileSchedulerILi64ELi64ELi256ELi128ELb0ELb1ELb1ELb1ELb1ELb1EEEEEEEEEvNT_6ParamsE --------------------------
	.section	.nv.info._ZN7cutlass13device_kernelIN5flash11enable_sm90INS1_16FlashAttnFwdSm90INS1_25CollectiveMainloopFwdSm90ILi2EN4cute5tupleIJNS5_1CILi1EEES8_S8_EEENS6_IJNS7_ILi64EEESA_SA_EEELi512ENS_10bfloat16_tEfNS_4arch4Sm90ELb1ELb0ELb0ELb1ELb1ELb0ELb0ELb0ELb0ELb1ELb0ELb0EEENS1_21CollectiveEpilogueFwdINS6_IJSA_NS7_ILi512EEESA_EEES9_SC_SE_Li256ELb1ELb1ELb0ELb0EEENS1_36VarlenDynamicPersistentTileSchedulerILi64ELi64ELi256ELi128ELb0ELb1ELb1ELb1ELb1ELb1EEEEEEEEEvNT_6ParamsE,"",@"SHT_CUDA_INFO"
	.sectionflags	@""
	.align	4


	//----- nvinfo : EIATTR_CUDA_API_VERSION
	.align		4
        /*0000*/ 	.byte	0x04, 0x37
        /*0002*/ 	.short	(.L_536 - .L_535)
.L_535:
        /*0004*/ 	.word	0x00000082


	//----- nvinfo : EIATTR_KPARAM_INFO
	.align		4
.L_536:
        /*0008*/ 	.byte	0x04, 0x17
        /*000a*/ 	.short	(.L_538 - .L_537)
.L_537:
        /*000c*/ 	.word	0x00000000
        /*0010*/ 	.short	0x0000
        /*0012*/ 	.short	0x0070
        /*0014*/ 	.byte	0x00, 0xf0, 0x01, 0x2a


	//----- nvinfo : EIATTR_SPARSE_MMA_MASK
	.align		4
.L_538:
        /*0018*/ 	.byte	0x03, 0x50
        /*001a*/ 	.short	0x0000


	//----- nvinfo : EIATTR_MAXREG_COUNT
	.align		4
        /*001c*/ 	.byte	0x03, 0x1b
        /*001e*/ 	.short	0x00a8


	//----- nvinfo : EIATTR_NUM_BARRIERS
	.align		4
        /*0020*/ 	.byte	0x02, 0x4c
        /*0022*/ 	.byte	0x10
	.zero		1


	//----- nvinfo : EIATTR_EXTERNS
	.align		4
        /*0024*/ 	.byte	0x04, 0x0f
        /*0026*/ 	.short	(.L_540 - .L_539)


	//   ....[0]....
	.align		4
.L_539:
        /*0028*/ 	.word	index@(__assertfail)


	//----- nvinfo : EIATTR_ANNOTATIONS
	.align		4
.L_540:
        /*002c*/ 	.byte	0x04, 0x55
        /*002e*/ 	.short	(.L_542 - .L_541)


	//   ....[0]....
.L_541:
        /* <DEDUP_REMOVED lines=18> */


	//----- nvinfo : EIATTR_MERCURY_ISA_VERSION
	.align		4
.L_542:
        /*0138*/ 	.byte	0x03, 0x5f
        /*013a*/ 	.short	0x0101


	//----- nvinfo : EIATTR_UNUSED_LOAD_BYTE_OFFSET
	.align		4
        /*013c*/ 	.byte	0x04, 0x44
        /*013e*/ 	.short	(.L_544 - .L_543)


	//   ....[0]....
.L_543:
        /*0140*/ 	.word	0x00000940
        /*0144*/ 	.word	0x0000fff0


	//   ....[1]....
        /*0148*/ 	.word	0x000092e0
        /*014c*/ 	.word	0x0000fff0


	//----- nvinfo : EIATTR_INT_WARP_WIDE_INSTR_OFFSETS
	.align		4
.L_544:
        /*0150*/ 	.byte	0x04, 0x31
        /*0152*/ 	.short	(.L_546 - .L_545)


	//   ....[0]....
.L_545:
        /*0154*/ 	.word	0x000000c0


	//   ....[1]....
        /*0158*/ 	.word	0x000000d0


	//   ....[2]....
        /*015c*/ 	.word	0x00000170


	//   ....[3]....
        /*0160*/ 	.word	0x0000d590


	//   ....[4]....
        /*0164*/ 	.word	0x0000d620


	//   ....[5]....
        /*0168*/ 	.word	0x00010a90


	//   ....[6]....
        /*016c*/ 	.word	0x00010b20


	//----- nvinfo : EIATTR_COOP_GROUP_MASK_REGIDS
	.align		4
.L_546:
        /*0170*/ 	.byte	0x04, 0x29
        /*0172*/ 	.short	(.L_548 - .L_547)


	//   ....[0]....
.L_547:
        /*0174*/ 	.word	0xffffffff


	//   ....[1]....
        /*0178*/ 	.word	0xffffffff


	//   ....[2]....
        /*017c*/ 	.word	0xffffffff


	//   ....[3]....
        /*0180*/ 	.word	0xffffffff


	//   ....[4]....
        /*0184*/ 	.word	0xffffffff


	//   ....[5]....
        /*0188*/ 	.word	0xffffffff


	//   ....[6]....
        /*018c*/ 	.word	0xffffffff


	//   ....[7]....
        /*0190*/ 	.word	0xffffffff


	//   ....[8]....
        /*0194*/ 	.word	0xffffffff


	//   ....[9]....
        /*0198*/ 	.word	0xffffffff


	//   ....[10]....
        /*019c*/ 	.word	0xffffffff


	//   ....[11]....
        /*01a0*/ 	.word	0xffffffff


	//   ....[12]....
        /*01a4*/ 	.word	0xffffffff


	//   ....[13]....
        /*01a8*/ 	.word	0xffffffff


	//   ....[14]....
        /*01ac*/ 	.word	0xffffffff


	//   ....[15]....
        /*01b0*/ 	.word	0xffffffff


	//   ....[16]....
        /*01b4*/ 	.word	0xffffffff


	//   ....[17]....
        /*01b8*/ 	.word	0xffffffff


	//   ....[18]....
        /*01bc*/ 	.word	0xffffffff


	//   ....[19]....
        /*01c0*/ 	.word	0xffffffff


	//   ....[20]....
        /*01c4*/ 	.word	0xffffffff


	//   ....[21]....
        /*01c8*/ 	.word	0xffffffff


	//   ....[22]....
        /*01cc*/ 	.word	0xffffffff


	//   ....[23]....
        /*01d0*/ 	.word	0xffffffff


	//   ....[24]....
        /*01d4*/ 	.word	0xffffffff


	//   ....[25]....
        /*01d8*/ 	.word	0xffffffff


	//   ....[26]....
        /*01dc*/ 	.word	0xffffffff


	//   ....[27]....
        /*01e0*/ 	.word	0xffffffff


	//   ....[28]....
        /*01e4*/ 	.word	0xffffffff


	//   ....[29]....
        /*01e8*/ 	.word	0xffffffff


	//   ....[30]....
        /*01ec*/ 	.word	0xffffffff


	//   ....[31]....
        /*01f0*/ 	.word	0xffffffff


	//   ....[32]....
        /*01f4*/ 	.word	0xffffffff


	//   ....[33]....
        /*01f8*/ 	.word	0xffffffff


	//   ....[34]....
        /*01fc*/ 	.word	0xffffffff


	//   ....[35]....
        /*0200*/ 	.word	0xffffffff


	//   ....[36]....
        /*0204*/ 	.word	0xffffffff


	//   ....[37]....
        /*0208*/ 	.word	0xffffffff


	//   ....[38]....
        /*020c*/ 	.word	0xffffffff


	//   ....[39]....
        /*0210*/ 	.word	0xffffffff


	//   ....[40]....
        /*0214*/ 	.word	0xffffffff


	//   ....[41]....
        /*0218*/ 	.word	0xffffffff


	//   ....[42]....
        /*021c*/ 	.word	0xffffffff


	//   ....[43]....
        /*0220*/ 	.word	0xffffffff


	//   ....[44]....
        /*0224*/ 	.word	0xffffffff


	//   ....[45]....
        /*0228*/ 	.word	0xffffffff


	//   ....[46]....
        /*022c*/ 	.word	0xffffffff


	//   ....[47]....
        /*0230*/ 	.word	0xffffffff


	//   ....[48]....
        /*0234*/ 	.word	0xffffffff


	//   ....[49]....
        /*0238*/ 	.word	0xffffffff


	//   ....[50]....
        /*023c*/ 	.word	0xffffffff


	//   ....[51]....
        /*0240*/ 	.word	0xffffffff


	//   ....[52]....
        /*0244*/ 	.word	0xffffffff


	//   ....[53]....
        /*0248*/ 	.word	0xffffffff


	//   ....[54]....
        /*024c*/ 	.word	0xffffffff


	//   ....[55]....
        /*0250*/ 	.word	0xffffffff


	//   ....[56]....
        /*0254*/ 	.word	0xffffffff


	//   ....[57]....
        /*0258*/ 	.word	0xffffffff


	//   ....[58]....
        /*025c*/ 	.word	0xffffffff


	//   ....[59]....
        /*0260*/ 	.word	0xffffffff


	//   ....[60]....
        /*0264*/ 	.word	0xffffffff


	//   ....[61]....
        /*0268*/ 	.word	0xffffffff


	//   ....[62]....
        /*026c*/ 	.word	0xffffffff


	//   ....[63]....
        /*0270*/ 	.word	0xffffffff


	//   ....[64]....
        /*0274*/ 	.word	0xffffffff


	//   ....[65]....
        /*0278*/ 	.word	0xffffffff


	//   ....[66]....
        /*027c*/ 	.word	0xffffffff


	//   ....[67]....
        /*0280*/ 	.word	0xffffffff


	//   ....[68]....
        /*0284*/ 	.word	0xffffffff


	//   ....[69]....
        /*0288*/ 	.word	0xffffffff


	//   ....[70]....
        /*028c*/ 	.word	0xffffffff


	//   ....[71]....
        /*0290*/ 	.word	0xffffffff


	//   ....[72]....
        /*0294*/ 	.word	0xffffffff


	//   ....[73]....
        /*0298*/ 	.word	0xffffffff


	//   ....[74]....
        /*029c*/ 	.word	0xffffffff


	//   ....[75]....
        /*02a0*/ 	.word	0xffffffff


	//   ....[76]....
        /*02a4*/ 	.word	0xffffffff


	//   ....[77]....
        /*02a8*/ 	.word	0xffffffff


	//   ....[78]....
        /*02ac*/ 	.word	0xffffffff


	//   ....[79]....
        /*02b0*/ 	.word	0xffffffff


	//   ....[80]....
        /*02b4*/ 	.word	0xffffffff


	//   ....[81]....
        /*02b8*/ 	.word	0xffffffff


	//   ....[82]....
        /*02bc*/ 	.word	0xffffffff


	//   ....[83]....
        /*02c0*/ 	.word	0xffffffff


	//   ....[84]....
        /*02c4*/ 	.word	0xffffffff


	//   ....[85]....
        /*02c8*/ 	.word	0xffffffff


	//   ....[86]....
        /*02cc*/ 	.word	0xffffffff


	//   ....[87]....
        /*02d0*/ 	.word	0xffffffff


	//   ....[88]....
        /*02d4*/ 	.word	0xffffffff


	//   ....[89]....
        /*02d8*/ 	.word	0xffffffff


	//   ....[90]....
        /*02dc*/ 	.word	0xffffffff


	//   ....[91]....
        /*02e0*/ 	.word	0xffffffff


	//   ....[92]....
        /*02e4*/ 	.word	0xffffffff


	//   ....[93]....
        /*02e8*/ 	.word	0xffffffff


	//   ....[94]....
        /*02ec*/ 	.word	0xffffffff


	//   ....[95]....
        /*02f0*/ 	.word	0xffffffff


	//   ....[96]....
        /*02f4*/ 	.word	0xffffffff


	//   ....[97]....
        /*02f8*/ 	.word	0xffffffff


	//   ....[98]....
        /*02fc*/ 	.word	0xffffffff


	//   ....[99]....
        /*0300*/ 	.word	0xffffffff


	//   ....[100]....
        /*0304*/ 	.word	0xffffffff


	//   ....[101]....
        /*0308*/ 	.word	0xffffffff


	//   ....[102]....
        /*030c*/ 	.word	0xffffffff


	//   ....[103]....
        /*0310*/ 	.word	0xffffffff


	//   ....[104]....
        /*0314*/ 	.word	0xffffffff


	//   ....[105]....
        /*0318*/ 	.word	0xffffffff


	//   ....[106]....
        /*031c*/ 	.word	0xffffffff


	//   ....[107]....
        /*0320*/ 	.word	0xffffffff


	//   ....[108]....
        /*0324*/ 	.word	0xffffffff


	//   ....[109]....
        /*0328*/ 	.word	0xffffffff


	//   ....[110]....
        /*032c*/ 	.word	0xffffffff


	//   ....[111]....
        /*0330*/ 	.word	0xffffffff


	//   ....[112]....
        /*0334*/ 	.word	0xffffffff


	//   ....[113]....
        /*0338*/ 	.word	0xffffffff


	//   ....[114]....
        /*033c*/ 	.word	0xffffffff


	//   ....[115]....
        /*0340*/ 	.word	0xffffffff


	//   ....[116]....
        /*0344*/ 	.word	0xffffffff


	//   ....[117]....
        /*0348*/ 	.word	0xffffffff


	//   ....[118]....
        /*034c*/ 	.word	0x0500000f


	//   ....[119]....
        /*0350*/ 	.word	0x0500000f


	//   ....[120]....
        /*0354*/ 	.word	0x0500000f


	//   ....[121]....
        /*0358*/ 	.word	0x0500000f


	//   ....[122]....
        /*035c*/ 	.word	0x0500000f


	//   ....[123]....
        /*0360*/ 	.word	0x0500000f


	//   ....[124]....
        /*0364*/ 	.word	0x0500000f


	//   ....[125]....
        /*0368*/ 	.word	0x0500000f


	//   ....[126]....
        /*036c*/ 	.word	0x0500000f


	//   ....[127]....
        /*0370*/ 	.word	0x0500000f


	//   ....[128]....
        /*0374*/ 	.word	0x0500000f


	//   ....[129]....
        /*0378*/ 	.word	0x0500000f


	//   ....[130]....
        /*037c*/ 	.word	0x0500000f


	//   ....[131]....
        /*0380*/ 	.word	0x0500000f


	//   ....[132]....
        /*0384*/ 	.word	0x0500000f


	//   ....[133]....
        /*0388*/ 	.word	0x0500000f


	//   ....[134]....
        /*038c*/ 	.word	0x0500000f


	//   ....[135]....
        /*0390*/ 	.word	0x0500000f


	//   ....[136]....
        /*0394*/ 	.word	0x0500000f


	//   ....[137]....
        /*0398*/ 	.word	0x0500000f


	//   ....[138]....
        /*039c*/ 	.word	0x0500000f


	//   ....[139]....
        /*03a0*/ 	.word	0x0500000f


	//   ....[140]....
        /*03a4*/ 	.word	0x0500000f


	//   ....[141]....
        /*03a8*/ 	.word	0x0500000f


	//   ....[142]....
        /*03ac*/ 	.word	0x0500000f


	//   ....[143]....
        /*03b0*/ 	.word	0x0500000f


	//   ....[144]....
        /*03b4*/ 	.word	0x0500000f


	//   ....[145]....
        /*03b8*/ 	.word	0x0500000f


	//   ....[146]....
        /*03bc*/ 	.word	0x0500000f


	//   ....[147]....
        /*03c0*/ 	.word	0x0500000f


	//   ....[148]....
        /*03c4*/ 	.word	0x0500000f


	//   ....[149]....
        /*03c8*/ 	.word	0x0500000f


	//   ....[150]....
        /*03cc*/ 	.word	0x0500000f


	//   ....[151]....
        /*03d0*/ 	.word	0x0500000f


	//   ....[152]....
        /*03d4*/ 	.word	0x0500000f


	//   ....[153]....
        /*03d8*/ 	.word	0x0500000f


	//   ....[154]....
        /*03dc*/ 	.word	0x0500000f


	//   ....[155]....
        /*03e0*/ 	.word	0x0500000f


	//   ....[156]....
        /*03e4*/ 	.word	0x0500000f


	//   ....[157]....
        /*03e8*/ 	.word	0x0500000f


	//   ....[158]....
        /*03ec*/ 	.word	0x0500000f


	//   ....[159]....
        /*03f0*/ 	.word	0x0500000f


	//   ....[160]....
        /*03f4*/ 	.word	0x0500000f


	//   ....[161]....
        /*03f8*/ 	.word	0x0500000f


	//   ....[162]....
        /*03fc*/ 	.word	0x0500000f


	//   ....[163]....
        /*0400*/ 	.word	0x0500000f


	//   ....[164]....
        /*0404*/ 	.word	0x0500000f


	//   ....[165]....
        /*0408*/ 	.word	0x0500000f


	//   ....[166]....
        /*040c*/ 	.word	0x0500000f


	//   ....[167]....
        /*0410*/ 	.word	0x0500000f


	//   ....[168]....
        /*0414*/ 	.word	0x0500000f


	//   ....[169]....
        /*0418*/ 	.word	0x0500000f


	//   ....[170]....
        /*041c*/ 	.word	0x0500000f


	//   ....[171]....
        /*0420*/ 	.word	0x0500000f


	//   ....[172]....
        /*0424*/ 	.word	0x0500000f


	//   ....[173]....
        /*0428*/ 	.word	0x0500000f


	//   ....[174]....
        /*042c*/ 	.word	0x0500000f


	//   ....[175]....
        /*0430*/ 	.word	0x0500000f


	//   ....[176]....
        /*0434*/ 	.word	0x0500000f


	//----- nvinfo : EIATTR_COOP_GROUP_INSTR_OFFSETS
	.align		4
.L_548:
        /*0438*/ 	.byte	0x04, 0x28
        /*043a*/ 	.short	(.L_550 - .L_549)


	//   ....[0]....
.L_549:
        /*043c*/ 	.word	0x00000070


	//   ....[1]....
        /*0440*/ 	.word	0x000000b0


	//   ....[2]....
        /*0444*/ 	.word	0x00000290


	//   ....[3]....
        /*0448*/ 	.word	0x000003f0


	//   ....[4]....
        /*044c*/ 	.word	0x00000510


	//   ....[5]....
        /*0450*/ 	.word	0x00000670


	//   ....[6]....
        /*0454*/ 	.word	0x000019e0


	//   ....[7]....
        /*0458*/ 	.word	0x00003780


	//   ....[8]....
        /*045c*/ 	.word	0x00003de0


	//   ....[9]....
        /*0460*/ 	.word	0x00003e10


	//   ....[10]....
        /*0464*/ 	.word	0x000041d0


	//   ....[11]....
        /*0468*/ 	.word	0x000042d0


	//   ....[12]....
        /*046c*/ 	.word	0x00004500


	//   ....[13]....
        /*0470*/ 	.word	0x00004650


	//   ....[14]....
        /*0474*/ 	.word	0x00004f00


	//   ....[15]....
        /*0478*/ 	.word	0x000053f0


	//   ....[16]....
        /*047c*/ 	.word	0x00005410


	//   ....[17]....
        /*0480*/ 	.word	0x000057b0


	//   ....[18]....
        /*0484*/ 	.word	0x000058b0


	//   ....[19]....
        /*0488*/ 	.word	0x00005af0


	//   ....[20]....
        /*048c*/ 	.word	0x00005c50


	//   ....[21]....
        /*0490*/ 	.word	0x00006e00


	//   ....[22]....
        /*0494*/ 	.word	0x00007300


	//   ....[23]....
        /*0498*/ 	.word	0x00007330


	//   ....[24]....
        /*049c*/ 	.word	0x00007580


	//   ....[25]....
        /*04a0*/ 	.word	0x00007750


	//   ....[26]....
        /*04a4*/ 	.word	0x00008710


	//   ....[27]....
        /*04a8*/ 	.word	0x000087e0


	//   ....[28]....
        /*04ac*/ 	.word	0x00008820


	//   ....[29]....
        /*04b0*/ 	.word	0x000088c0


	//   ....[30]....
        /*04b4*/ 	.word	0x000088f0


	//   ....[31]....
        /*04b8*/ 	.word	0x0000a220


	//   ....[32]....
        /*04bc*/ 	.word	0x0000a850


	//   ....[33]....
        /*04c0*/ 	.word	0x0000a880


	//   ....[34]....
        /*04c4*/ 	.word	0x0000a8a0


	//   ....[35]....
        /*04c8*/ 	.word	0x0000a8c0


	//   ....[36]....
        /*04cc*/ 	.word	0x0000af50


	//   ....[37]....
        /*04d0*/ 	.word	0x0000af60


	//   ....[38]....
        /*04d4*/ 	.word	0x0000b190


	//   ....[39]....
        /*04d8*/ 	.word	0x0000b1b0


	//   ....[40]....
        /*04dc*/ 	.word	0x0000bd40


	//   ....[41]....
        /*04e0*/ 	.word	0x0000bd70


	//   ....[42]....
        /*04e4*/ 	.word	0x0000bfb0


	//   ....[43]....
        /*04e8*/ 	.word	0x0000bfd0


	//   ....[44]....
        /*04ec*/ 	.word	0x0000c290


	//   ....[45]....
        /*04f0*/ 	.word	0x0000c440


	//   ....[46]....
        /*04f4*/ 	.word	0x0000c470


	//   ....[47]....
        /*04f8*/ 	.word	0x0000c4a0


	//   ....[48]....
        /*04fc*/ 	.word	0x0000c4d0


	//   ....[49]....
        /*0500*/ 	.word	0x0000c500


	//   ....[50]....
        /*0504*/ 	.word	0x0000c530


	//   ....[51]....
        /*0508*/ 	.word	0x0000c680


	//   ....[52]....
        /*050c*/ 	.word	0x0000c6b0


	//   ....[53]....
        /*0510*/ 	.word	0x0000c6e0


	//   ....[54]....
        /*0514*/ 	.word	0x0000c710


	//   ....[55]....
        /*0518*/ 	.word	0x0000c740


	//   ....[56]....
        /*051c*/ 	.word	0x0000c770


	//   ....[57]....
        /*0520*/ 	.word	0x0000c800


	//   ....[58]....
        /*0524*/ 	.word	0x0000c860


	//   ....[59]....
        /*0528*/ 	.word	0x0000c8f0


	//   ....[60]....
        /*052c*/ 	.word	0x0000e320


	//   ....[61]....
        /*0530*/ 	.word	0x0000e340


	//   ....[62]....
        /*0534*/ 	.word	0x0000e3d0


	//   ....[63]....
        /*0538*/ 	.word	0x0000e3f0


	//   ....[64]....
        /*053c*/ 	.word	0x0000e470


	//   ....[65]....
        /*0540*/ 	.word	0x0000e490


	//   ....[66]....
        /*0544*/ 	.word	0x0000e4a0


	//   ....[67]....
        /*0548*/ 	.word	0x0000e4b0


	//   ....[68]....
        /*054c*/ 	.word	0x0000ec30


	//   ....[69]....
        /*0550*/ 	.word	0x0000ec60


	//   ....[70]....
        /*0554*/ 	.word	0x0000ed00


	//   ....[71]....
        /*0558*/ 	.word	0x0000ed20


	//   ....[72]....
        /*055c*/ 	.word	0x0000eda0


	//   ....[73]....
        /*0560*/ 	.word	0x0000edc0


	//   ....[74]....
        /*0564*/ 	.word	0x0000edd0


	//   ....[75]....
        /*0568*/ 	.word	0x0000ede0


	//   ....[76]....
        /*056c*/ 	.word	0x0000f280


	//   ....[77]....
        /*0570*/ 	.word	0x0000f340


	//   ....[78]....
        /*0574*/ 	.word	0x0000f490


	//   ....[79]....
        /*0578*/ 	.word	0x0000f4d0


	//   ....[80]....
        /*057c*/ 	.word	0x0000f4e0


	//   ....[81]....
        /*0580*/ 	.word	0x0000f4f0


	//   ....[82]....
        /*0584*/ 	.word	0x0000f640


	//   ....[83]....
        /*0588*/ 	.word	0x0000f790


	//   ....[84]....
        /*058c*/ 	.word	0x0000ffa0


	//   ....[85]....
        /*0590*/ 	.word	0x0000ffc0


	//   ....[86]....
        /*0594*/ 	.word	0x00010010


	//   ....[87]....
        /*0598*/ 	.word	0x00010020


	//   ....[88]....
        /*059c*/ 	.word	0x00010060


	//   ....[89]....
        /*05a0*/ 	.word	0x00010070


	//   ....[90]....
        /*05a4*/ 	.word	0x00010080


	//   ....[91]....
        /*05a8*/ 	.word	0x000100c0


	//   ....[92]....
        /*05ac*/ 	.word	0x000103e0


	//   ....[93]....
        /*05b0*/ 	.word	0x00010420


	//   ....[94]....
        /*05b4*/ 	.word	0x00010440


	//   ....[95]....
        /*05b8*/ 	.word	0x00010460


	//   ....[96]....
        /*05bc*/ 	.word	0x00010490


	//   ....[97]....
        /*05c0*/ 	.word	0x000104b0


	//   ....[98]....
        /*05c4*/ 	.word	0x000105b0


	//   ....[99]....
        /*05c8*/ 	.word	0x00010700


	//   ....[100]....
        /*05cc*/ 	.word	0x00010d00


	//   ....[101]....
        /*05d0*/ 	.word	0x00010d50


	//   ....[102]....
        /*05d4*/ 	.word	0x00010d80


	//   ....[103]....
        /*05d8*/ 	.word	0x00010db0


	//   ....[104]....
        /*05dc*/ 	.word	0x00010dc0


	//   ....[105]....
        /*05e0*/ 	.word	0x00010df0


	//   ....[106]....
        /*05e4*/ 	.word	0x00010e20


	//   ....[107]....
        /*05e8*/ 	.word	0x00010e50


	//   ....[108]....
        /*05ec*/ 	.word	0x00010fd0


	//   ....[109]....
        /*05f0*/ 	.word	0x00011000


	//   ....[110]....
        /*05f4*/ 	.word	0x00011030


	//   ....[111]....
        /*05f8*/ 	.word	0x00011060


	//   ....[112]....
        /*05fc*/ 	.word	0x00011090


	//   ....[113]....
        /*0600*/ 	.word	0x000110c0


	//   ....[114]....
        /*0604*/ 	.word	0x00011180


	//   ....[115]....
        /*0608*/ 	.word	0x000111a0


	//   ....[116]....
        /*060c*/ 	.word	0x00011210


	//   ....[117]....
        /*0610*/ 	.word	0x000118b0


	//   ....[118]....
        /*0614*/ 	.word	0x00011f00


	//   ....[119]....
        /*0618*/ 	.word	0x00011ff0


	//   ....[120]....
        /*061c*/ 	.word	0x00012090


	//   ....[121]....
        /*0620*/ 	.word	0x000120f0


	//   ....[122]....
        /*0624*/ 	.word	0x000121e0


	//   ....[123]....
        /*0628*/ 	.word	0x00012250


	//   ....[124]....
        /*062c*/ 	.word	0x00012340


	//   ....[125]....
        /*0630*/ 	.word	0x000123b0


	//   ....[126]....
        /*0634*/ 	.word	0x00012490


	//   ....[127]....
        /*0638*/ 	.word	0x00012540


	//   ....[128]....
        /*063c*/ 	.word	0x000125b0


	//   ....[129]....
        /*0640*/ 	.word	0x00012610


	//   ....[130]....
        /*0644*/ 	.word	0x00012700


	//   ....[131]....
        /*0648*/ 	.word	0x00012760


	//   ....[132]....
        /*064c*/ 	.word	0x00012860


	//   ....[133]....
        /*0650*/ 	.word	0x000128c0


	//   ....[134]....
        /*0654*/ 	.word	0x000129a0


	//   ....[135]....
        /*0658*/ 	.word	0x00012ae0


	//   ....[136]....
        /*065c*/ 	.word	0x00012bd0


	//   ....[137]....
        /*0660*/ 	.word	0x00012e60


	//   ....[138]....
        /*0664*/ 	.word	0x00012eb0


	//   ....[139]....
        /*0668*/ 	.word	0x00013080


	//   ....[140]....
        /*066c*/ 	.word	0x000130d0


	//   ....[141]....
        /*0670*/ 	.word	0x000132a0


	//   ....[142]....
        /*0674*/ 	.word	0x000132f0


	//   ....[143]....
        /*0678*/ 	.word	0x000133e0


	//   ....[144]....
        /*067c*/ 	.word	0x00013480


	//   ....[145]....
        /*0680*/ 	.word	0x000134e0


	//   ....[146]....
        /*0684*/ 	.word	0x00013590


	//   ....[147]....
        /*0688*/ 	.word	0x000135f0


	//   ....[148]....
        /*068c*/ 	.word	0x000136a0


	//   ....[149]....
        /*0690*/ 	.word	0x00013700


	//   ....[150]....
        /*0694*/ 	.word	0x000137b0


	//   ....[151]....
        /*0698*/ 	.word	0x000138a0


	//   ....[152]....
        /*069c*/ 	.word	0x00013970


	//   ....[153]....
        /*06a0*/ 	.word	0x00013a90


	//   ....[154]....
        /*06a4*/ 	.word	0x00013b90


	//   ....[155]....
        /*06a8*/ 	.word	0x00013cc0


	//   ....[156]....
        /*06ac*/ 	.word	0x00013da0


	//   ....[157]....
        /*06b0*/ 	.word	0x00013ea0


	//   ....[158]....
        /*06b4*/ 	.word	0x00013f80


	//   ....[159]....
        /*06b8*/ 	.word	0x00014010


	//   ....[160]....
        /*06bc*/ 	.word	0x000140b0


	//   ....[161]....
        /*06c0*/ 	.word	0x000141d0


	//   ....[162]....
        /*06c4*/ 	.word	0x00014240


	//   ....[163]....
        /*06c8*/ 	.word	0x000142b0


	//   ....[164]....
        /*06cc*/ 	.word	0x00014320


	//   ....[165]....
        /*06d0*/ 	.word	0x00014390


	//   ....[166]....
        /*06d4*/ 	.word	0x00014410


	//   ....[167]....
        /*06d8*/ 	.word	0x000144a0


	//   ....[168]....
        /*06dc*/ 	.word	0x00014530


	//   ....[169]....
        /*06e0*/ 	.word	0x000145a0


	//   ....[170]....
        /*06e4*/ 	.word	0x00014610


	//   ....[171]....
        /*06e8*/ 	.word	0x00014680


	//   ....[172]....
        /*06ec*/ 	.word	0x00014700


	//   ....[173]....
        /*06f0*/ 	.word	0x00014770


	//   ....[174]....
        /*06f4*/ 	.word	0x00014810


	//   ....[175]....
        /*06f8*/ 	.word	0x000148a0


	//   ....[176]....
        /*06fc*/ 	.word	0x000149c0


	//----- nvinfo : EIATTR_REG_RECONFIG
	.align		4
.L_550:
        /*0700*/ 	.byte	0x01, 0x54
	.zero		2


	//----- nvinfo : EIATTR_SYSCALL_OFFSETS
	.align		4
        /*0704*/ 	.byte	0x04, 0x46
        /*0706*/ 	.short	(.L_552 - .L_551)


	//   ....[0]....
.L_551:
        /*0708*/ 	.word	0x00003950


	//   ....[1]....
        /*070c*/ 	.word	0x0000d780


	//   ....[2]....
        /*0710*/ 	.word	0x0000d8d0


	//   ....[3]....
        /*0714*/ 	.word	0x0000d9c0


	//   ....[4]....
        /*0718*/ 	.word	0x0000e8d0


	//----- nvinfo : EIATTR_MBARRIER_INSTR_OFFSETS
	.align		4
.L_552:
        /*071c*/ 	.byte	0x04, 0x39
        /*071e*/ 	.short	(.L_554 - .L_553)


	//   ....[0]....
.L_553:
        /*0720*/ 	.word	0x00000180
        /*0724*/ 	.word	0x000000ff
        /*0728*/ 	.word	0x00028c00
        /*072c*/ 	.short	0x0100
        /*072e*/ 	.byte	0x08
	.zero		1


	//   ....[1]....
        /*0730*/ 	.word	0x00000190
        /*0734*/ 	.word	0x000000ff
        /*0738*/ 	.word	0x00028c20
        /*073c*/ 	.short	0x0100
        /*073e*/ 	.byte	0x08
	.zero		1


	//   ....[2]....
        /*0740*/ 	.word	0x00000240
        /*0744*/ 	.word	0x000000ff
        /*0748*/ 	.word	0x00028c30
        /*074c*/ 	.short	0x0100
        /*074e*/ 	.byte	0x06
	.zero		1


	//   ....[3]....
        /*0750*/ 	.word	0x00000250
        /*0754*/ 	.word	0x000000ff
        /*0758*/ 	.word	0x00028c40
        /*075c*/ 	.short	0x0100
        /*075e*/ 	.byte	0x06
	.zero		1


	//   ....[4]....
        /*0760*/ 	.word	0x00000260
        /*0764*/ 	.word	0x000000ff
        /*0768*/ 	.word	0x00028c38
        /*076c*/ 	.short	0x0100
        /*076e*/ 	.byte	0x06
	.zero		1


	//   ....[5]....
        /*0770*/ 	.word	0x00000270
        /*0774*/ 	.word	0x000000ff
        /*0778*/ 	.word	0x00028c48
        /*077c*/ 	.short	0x0100
        /*077e*/ 	.byte	0x06
	.zero		1


	//   ....[6]....
        /*0780*/ 	.word	0x000003a0
        /*0784*/ 	.word	0x000000ff
        /*0788*/ 	.word	0x00028c50
        /*078c*/ 	.short	0x0100
        /*078e*/ 	.byte	0x08
	.zero		1


	//   ....[7]....
        /*0790*/ 	.word	0x000003b0
        /*0794*/ 	.word	0x000000ff
        /*0798*/ 	.word	0x00028c60
        /*079c*/ 	.short	0x0100
        /*079e*/ 	.byte	0x08
	.zero		1


	//   ....[8]....
        /*07a0*/ 	.word	0x000003c0
        /*07a4*/ 	.word	0x000000ff
        /*07a8*/ 	.word	0x00028c58
        /*07ac*/ 	.short	0x0100
        /*07ae*/ 	.byte	0x08
	.zero		1


	//   ....[9]....
        /*07b0*/ 	.word	0x000003d0
        /*07b4*/ 	.word	0x000000ff
        /*07b8*/ 	.word	0x00028c68
        /*07bc*/ 	.short	0x0100
        /*07be*/ 	.byte	0x08
	.zero		1


	//   ....[10]....
        /*07c0*/ 	.word	0x000004c0
        /*07c4*/ 	.word	0x000000ff
        /*07c8*/ 	.word	0x00028c70
        /*07cc*/ 	.short	0x0100
        /*07ce*/ 	.byte	0x06
	.zero		1


	//   ....[11]....
        /*07d0*/ 	.word	0x000004d0
        /*07d4*/ 	.word	0x000000ff
        /*07d8*/ 	.word	0x00028c80
        /*07dc*/ 	.short	0x0100
        /*07de*/ 	.byte	0x06
	.zero		1


	//   ....[12]....
        /*07e0*/ 	.word	0x000004e0
        /*07e4*/ 	.word	0x000000ff
        /*07e8*/ 	.word	0x00028c78
        /*07ec*/ 	.short	0x0100
        /*07ee*/ 	.byte	0x06
	.zero		1


	//   ....[13]....
        /*07f0*/ 	.word	0x000004f0
        /*07f4*/ 	.word	0x000000ff
        /*07f8*/ 	.word	0x00028c88
        /*07fc*/ 	.short	0x0100
        /*07fe*/ 	.byte	0x06
	.zero		1


	//   ....[14]....
        /*0800*/ 	.word	0x00000620
        /*0804*/ 	.word	0x000000ff
        /*0808*/ 	.word	0x00028c90
        /*080c*/ 	.short	0x0100
        /*080e*/ 	.byte	0x08
	.zero		1


	//   ....[15]....
        /*0810*/ 	.word	0x00000630
        /*0814*/ 	.word	0x000000ff
        /*0818*/ 	.word	0x00028ca0
        /*081c*/ 	.short	0x0100
        /*081e*/ 	.byte	0x08
	.zero		1


	//   ....[16]....
        /*0820*/ 	.word	0x00000640
        /*0824*/ 	.word	0x000000ff
        /*0828*/ 	.word	0x00028c98
        /*082c*/ 	.short	0x0100
        /*082e*/ 	.byte	0x08
	.zero		1


	//   ....[17]....
        /*0830*/ 	.word	0x00000650
        /*0834*/ 	.word	0x000000ff
        /*0838*/ 	.word	0x00028ca8
        /*083c*/ 	.short	0x0100
        /*083e*/ 	.byte	0x08
	.zero		1


	//   ....[18]....
        /*0840*/ 	.word	0x00000790
        /*0844*/ 	.word	0x000000ff
        /*0848*/ 	.word	0x00028cb0
        /*084c*/ 	.short	0x0100
        /*084e*/ 	.byte	0x08
	.zero		1


	//   ....[19]....
        /*0850*/ 	.word	0x000007a0
        /*0854*/ 	.word	0x000000ff
        /*0858*/ 	.word	0x00028cc0
        /*085c*/ 	.short	0x0100
        /*085e*/ 	.byte	0x08
	.zero		1


	//   ....[20]....
        /*0860*/ 	.word	0x000007b0
        /*0864*/ 	.word	0x000000ff
        /*0868*/ 	.word	0x00028cb8
        /*086c*/ 	.short	0x0100
        /*086e*/ 	.byte	0x08
	.zero		1


	//   ....[21]....
        /*0870*/ 	.word	0x000007c0
        /*0874*/ 	.word	0x000000ff
        /*0878*/ 	.word	0x00028cc8
        /*087c*/ 	.short	0x0100
        /*087e*/ 	.byte	0x08
	.zero		1


	//   ....[22]....
        /*0880*/ 	.word	0x00001af0
        /*0884*/ 	.word	0x000000ff
        /*0888*/ 	.word	0x00028c50
        /*088c*/ 	.short	0x010a
        /*088e*/ 	.byte	0x15
	.zero		1


	//   ....[23]....
        /*0890*/ 	.word	0x00001da0
        /*0894*/ 	.word	0x000000ff
        /*0898*/ 	.word	0x00000000
        /*089c*/ 	.short	0x0101
        /*089e*/ 	.byte	0x06
	.zero		1


	//   ....[24]....
        /*08a0*/ 	.word	0x000026f0
        /*08a4*/ 	.word	0x000000ff
        /*08a8*/ 	.word	0x00028c50
        /*08ac*/ 	.short	0x010a
        /*08ae*/ 	.byte	0x15
	.zero		1


	//   ....[25]....
        /*08b0*/ 	.word	0x00002730
        /*08b4*/ 	.word	0x000000ff
        /*08b8*/ 	.word	0x00028c50
        /*08bc*/ 	.short	0x010a
        /*08be*/ 	.byte	0x15
	.zero		1


	//   ....[26]....
        /*08c0*/ 	.word	0x00002910
        /*08c4*/ 	.word	0x000000ff
        /*08c8*/ 	.word	0x00000000
        /*08cc*/ 	.short	0x0101
        /*08ce*/ 	.byte	0x06
	.zero		1


	//   ....[27]....
        /*08d0*/ 	.word	0x000039d0
        /*08d4*/ 	.word	0x000000ff
        /*08d8*/ 	.word	0x00028c00
        /*08dc*/ 	.short	0x010a
        /*08de*/ 	.byte	0x29
	.zero		1


	//   ....[28]....
        /*08e0*/ 	.word	0x00003a50
        /*08e4*/ 	.word	0x00000007
        /*08e8*/ 	.word	0x00028c30
        /*08ec*/ 	.short	0x010a
        /*08ee*/ 	.byte	0x3f
	.zero		1


	//   ....[29]....
        /*08f0*/ 	.word	0x00003a90
        /*08f4*/ 	.word	0x00000007
        /*08f8*/ 	.word	0x00028c30
        /*08fc*/ 	.short	0x010a
        /*08fe*/ 	.byte	0x3f
	.zero		1


	//   ....[30]....
        /*0900*/ 	.word	0x00003ec0
        /*0904*/ 	.word	0x000000ff
        /*0908*/ 	.word	0x00000000
        /*090c*/ 	.short	0x0101
        /*090e*/ 	.byte	0x06
	.zero		1


	//   ....[31]....
        /*0910*/ 	.word	0x00004cc0
        /*0914*/ 	.word	0x00000007
        /*0918*/ 	.word	0x00028c50
        /*091c*/ 	.short	0x010a
        /*091e*/ 	.byte	0x3f
	.zero		1


	//   ....[32]....
        /*0920*/ 	.word	0x00004d00
        /*0924*/ 	.word	0x00000007
        /*0928*/ 	.word	0x00028c50
        /*092c*/ 	.short	0x010a
        /*092e*/ 	.byte	0x3f
	.zero		1


	//   ....[33]....
        /*0930*/ 	.word	0x00005000
        /*0934*/ 	.word	0x000000ff
        /*0938*/ 	.word	0x00000000
        /*093c*/ 	.short	0x0101
        /*093e*/ 	.byte	0x06
	.zero		1


	//   ....[34]....
        /*0940*/ 	.word	0x00005160
        /*0944*/ 	.word	0x000000ff
        /*0948*/ 	.word	0x00028c30
        /*094c*/ 	.short	0x010a
        /*094e*/ 	.byte	0x17
	.zero		1


	//   ....[35]....
        /*0950*/ 	.word	0x000051a0
        /*0954*/ 	.word	0x000000ff
        /*0958*/ 	.word	0x00028c30
        /*095c*/ 	.short	0x010a
        /*095e*/ 	.byte	0x17
	.zero		1


	//   ....[36]....
        /*0960*/ 	.word	0x00005450
        /*0964*/ 	.word	0x000000ff
        /*0968*/ 	.word	0x00000000
        /*096c*/ 	.short	0x0101
        /*096e*/ 	.byte	0x06
	.zero		1


	//   ....[37]....
        /*0970*/ 	.word	0x00006bc0
        /*0974*/ 	.word	0x000000ff
        /*0978*/ 	.word	0x00028c50
        /*097c*/ 	.short	0x010a
        /*097e*/ 	.byte	0x17
	.zero		1


	//   ....[38]....
        /*0980*/ 	.word	0x00006c00
        /*0984*/ 	.word	0x000000ff
        /*0988*/ 	.word	0x00028c50
        /*098c*/ 	.short	0x010a
        /*098e*/ 	.byte	0x17
	.zero		1


	//   ....[39]....
        /*0990*/ 	.word	0x00006ec0
        /*0994*/ 	.word	0x000000ff
        /*0998*/ 	.word	0x00000000
        /*099c*/ 	.short	0x0101
        /*099e*/ 	.byte	0x17
	.zero		1


	//   ....[40]....
        /*09a0*/ 	.word	0x00006fe0
        /*09a4*/ 	.word	0x000000ff
        /*09a8*/ 	.word	0x00028c30
        /*09ac*/ 	.short	0x010a
        /*09ae*/ 	.byte	0x16
	.zero		1


	//   ....[41]....
        /*09b0*/ 	.word	0x00007020
        /*09b4*/ 	.word	0x000000ff
        /*09b8*/ 	.word	0x00028c30
        /*09bc*/ 	.short	0x010a
        /*09be*/ 	.byte	0x16
	.zero		1


	//   ....[42]....
        /*09c0*/ 	.word	0x00007220
        /*09c4*/ 	.word	0x000000ff
        /*09c8*/ 	.word	0x00000000
        /*09cc*/ 	.short	0x0101
        /*09ce*/ 	.byte	0x06
	.zero		1


	//   ....[43]....
        /*09d0*/ 	.word	0x000084d0
        /*09d4*/ 	.word	0x000000ff
        /*09d8*/ 	.word	0x00028c50
        /*09dc*/ 	.short	0x010a
        /*09de*/ 	.byte	0x16
	.zero		1


	//   ....[44]....
        /*09e0*/ 	.word	0x00008510
        /*09e4*/ 	.word	0x000000ff
        /*09e8*/ 	.word	0x00028c50
        /*09ec*/ 	.short	0x010a
        /*09ee*/ 	.byte	0x16
	.zero		1


	//   ....[45]....
        /*09f0*/ 	.word	0x000087c0
        /*09f4*/ 	.word	0x000000ff
        /*09f8*/ 	.word	0x00000000
        /*09fc*/ 	.short	0x0101
        /*09fe*/ 	.byte	0x16
	.zero		1


	//   ....[46]....
        /*0a00*/ 	.word	0x0000af20
        /*0a04*/ 	.word	0x000000ff
        /*0a08*/ 	.word	0x00000000
        /*0a0c*/ 	.short	0x0101
        /*0a0e*/ 	.byte	0x04
	.zero		1


	//   ....[47]....
        /*0a10*/ 	.word	0x0000e0e0
        /*0a14*/ 	.word	0x0000001b
        /*0a18*/ 	.word	0x00028c40
        /*0a1c*/ 	.short	0x010a
        /*0a1e*/ 	.byte	0x3f
	.zero		1


	//   ....[48]....
        /*0a20*/ 	.word	0x0000e5b0
        /*0a24*/ 	.word	0x0000001b
        /*0a28*/ 	.word	0x00028c30
        /*0a2c*/ 	.short	0x0107
        /*0a2e*/ 	.byte	0x3f
	.zero		1


	//   ....[49]....
        /*0a30*/ 	.word	0x0000e690
        /*0a34*/ 	.word	0x0000001b
        /*0a38*/ 	.word	0x00028c30
        /*0a3c*/ 	.short	0x0101
        /*0a3e*/ 	.byte	0x3f
	.zero		1


	//   ....[50]....
        /*0a40*/ 	.word	0x0000eee0
        /*0a44*/ 	.word	0x00000017
        /*0a48*/ 	.word	0x00028c00
        /*0a4c*/ 	.short	0x0107
        /*0a4e*/ 	.byte	0x3f
	.zero		1


	//   ....[51]....
        /*0a50*/ 	.word	0x0000efd0
        /*0a54*/ 	.word	0x00000017
        /*0a58*/ 	.word	0x00028c00
        /*0a5c*/ 	.short	0x0101
        /*0a5e*/ 	.byte	0x3f
	.zero		1


	//   ....[52]....
        /*0a60*/ 	.word	0x0000eff0
        /*0a64*/ 	.word	0x00000017
        /*0a68*/ 	.word	0x00028c20
        /*0a6c*/ 	.short	0x010a
        /*0a6e*/ 	.byte	0x3f
	.zero		1


	//   ....[53]....
        /*0a70*/ 	.word	0x0000f080
        /*0a74*/ 	.word	0x0000001b
        /*0a78*/ 	.word	0x00028c60
        /*0a7c*/ 	.short	0x010a
        /*0a7e*/ 	.byte	0x3f
	.zero		1


	//   ....[54]....
        /*0a80*/ 	.word	0x0000f9b0
        /*0a84*/ 	.word	0x0000001b
        /*0a88*/ 	.word	0x00028c50
        /*0a8c*/ 	.short	0x0107
        /*0a8e*/ 	.byte	0x3f
	.zero		1


	//   ....[55]....
        /*0a90*/ 	.word	0x0000fa80
        /*0a94*/ 	.word	0x0000001b
        /*0a98*/ 	.word	0x00028c50
        /*0a9c*/ 	.short	0x0101
        /*0a9e*/ 	.byte	0x3f
	.zero		1


	//   ....[56]....
        /*0aa0*/ 	.word	0x0000fe00
        /*0aa4*/ 	.word	0x00000006
        /*0aa8*/ 	.word	0x00028c40
        /*0aac*/ 	.short	0x010a
        /*0aae*/ 	.byte	0x3f
	.zero		1


	//   ....[57]....
        /*0ab0*/ 	.word	0x00010140
        /*0ab4*/ 	.word	0x00000006
        /*0ab8*/ 	.word	0x00028c30
        /*0abc*/ 	.short	0x0107
        /*0abe*/ 	.byte	0x3f
	.zero		1


	//   ....[58]....
        /*0ac0*/ 	.word	0x00010200
        /*0ac4*/ 	.word	0x00000006
        /*0ac8*/ 	.word	0x00028c30
        /*0acc*/ 	.short	0x0101
        /*0ace*/ 	.byte	0x3f
	.zero		1


	//   ....[59]....
        /*0ad0*/ 	.word	0x00010230
        /*0ad4*/ 	.word	0x00000006
        /*0ad8*/ 	.word	0x00028c60
        /*0adc*/ 	.short	0x010a
        /*0ade*/ 	.byte	0x3f
	.zero		1


	//   ....[60]....
        /*0ae0*/ 	.word	0x00010900
        /*0ae4*/ 	.word	0x00000006
        /*0ae8*/ 	.word	0x00028c50
        /*0aec*/ 	.short	0x0107
        /*0aee*/ 	.byte	0x3f
	.zero		1


	//   ....[61]....
        /*0af0*/ 	.word	0x000109c0
        /*0af4*/ 	.word	0x00000006
        /*0af8*/ 	.word	0x00028c50
        /*0afc*/ 	.short	0x0101
        /*0afe*/ 	.byte	0x3f
	.zero		1


	//   ....[62]....
        /*0b00*/ 	.word	0x00011830
        /*0b04*/ 	.word	0x00000005
        /*0b08*/ 	.word	0x00028c20
        /*0b0c*/ 	.short	0x010a
        /*0b0e*/ 	.byte	0x3f
	.zero		1


	//   ....[63]....
        /*0b10*/ 	.word	0x000119b0
        /*0b14*/ 	.word	0x00000003
        /*0b18*/ 	.word	0x00028c40
        /*0b1c*/ 	.short	0x010a
        /*0b1e*/ 	.byte	0x3f
	.zero		1


	//   ....[64]....
        /*0b20*/ 	.word	0x00011a50
        /*0b24*/ 	.word	0x00000005
        /*0b28*/ 	.word	0x00028c40
        /*0b2c*/ 	.short	0x010a
        /*0b2e*/ 	.byte	0x3f
	.zero		1


	//   ....[65]....
        /*0b30*/ 	.word	0x00011a90
        /*0b34*/ 	.word	0x00000003
        /*0b38*/ 	.word	0x00028c60
        /*0b3c*/ 	.short	0x010a
        /*0b3e*/ 	.byte	0x3f
	.zero		1


	//   ....[66]....
        /*0b40*/ 	.word	0x00011ad0
        /*0b44*/ 	.word	0x00000005
        /*0b48*/ 	.word	0x00028c60
        /*0b4c*/ 	.short	0x010a
        /*0b4e*/ 	.byte	0x3f
	.zero		1


	//   ....[67]....
        /*0b50*/ 	.word	0x00011b40
        /*0b54*/ 	.word	0x00000004
        /*0b58*/ 	.word	0x00028c50
        /*0b5c*/ 	.short	0x010a
        /*0b5e*/ 	.byte	0x3f
	.zero		1


	//   ....[68]....
        /*0b60*/ 	.word	0x00011ba0
        /*0b64*/ 	.word	0x00000004
        /*0b68*/ 	.word	0x00028c50
        /*0b6c*/ 	.short	0x010a
        /*0b6e*/ 	.byte	0x3f
	.zero		1


	//   ....[69]....
        /*0b70*/ 	.word	0x00011c00
        /*0b74*/ 	.word	0x00000003
        /*0b78*/ 	.word	0x00028c00
        /*0b7c*/ 	.short	0x010a
        /*0b7e*/ 	.byte	0x3f
	.zero		1


	//   ....[70]....
        /*0b80*/ 	.word	0x00011c50
        /*0b84*/ 	.word	0x00000007
        /*0b88*/ 	.word	0x00028c30
        /*0b8c*/ 	.short	0x010a
        /*0b8e*/ 	.byte	0x3f
	.zero		1


	//   ....[71]....
        /*0b90*/ 	.word	0x00011ca0
        /*0b94*/ 	.word	0x00000007
        /*0b98*/ 	.word	0x00028c50
        /*0b9c*/ 	.short	0x010a
        /*0b9e*/ 	.byte	0x3f
	.zero		1


	//   ....[72]....
        /*0ba0*/ 	.word	0x00011d00
        /*0ba4*/ 	.word	0x00000006
        /*0ba8*/ 	.word	0x00028c30
        /*0bac*/ 	.short	0x010a
        /*0bae*/ 	.byte	0x3f
	.zero		1


	//   ....[73]....
        /*0bb0*/ 	.word	0x00011d60
        /*0bb4*/ 	.word	0x00000008
        /*0bb8*/ 	.word	0x00028c50
        /*0bbc*/ 	.short	0x010a
        /*0bbe*/ 	.byte	0x3f
	.zero		1


	//   ....[74]....
        /*0bc0*/ 	.word	0x00011dc0
        /*0bc4*/ 	.word	0x00000006
        /*0bc8*/ 	.word	0x00028c30
        /*0bcc*/ 	.short	0x010a
        /*0bce*/ 	.byte	0x3f
	.zero		1


	//   ....[75]....
        /*0bd0*/ 	.word	0x00011e20
        /*0bd4*/ 	.word	0x00000008
        /*0bd8*/ 	.word	0x00028c50
        /*0bdc*/ 	.short	0x010a
        /*0bde*/ 	.byte	0x3f
	.zero		1


	//   ....[76]....
        /*0be0*/ 	.word	0x00011f40
        /*0be4*/ 	.word	0x0000001b
        /*0be8*/ 	.word	0x00028c40
        /*0bec*/ 	.short	0x010a
        /*0bee*/ 	.byte	0x3f
	.zero		1


	//   ....[77]....
        /*0bf0*/ 	.word	0x000129e0
        /*0bf4*/ 	.word	0x00000017
        /*0bf8*/ 	.word	0x00028c20
        /*0bfc*/ 	.short	0x010a
        /*0bfe*/ 	.byte	0x3f
	.zero		1


	//   ....[78]....
        /*0c00*/ 	.word	0x00012a30
        /*0c04*/ 	.word	0x0000001b
        /*0c08*/ 	.word	0x00028c60
        /*0c0c*/ 	.short	0x010a
        /*0c0e*/ 	.byte	0x3f
	.zero		1


	//   ....[79]....
        /*0c10*/ 	.word	0x00013330
        /*0c14*/ 	.word	0x00000006
        /*0c18*/ 	.word	0x00028c40
        /*0c1c*/ 	.short	0x010a
        /*0c1e*/ 	.byte	0x3f
	.zero		1


	//   ....[80]....
        /*0c20*/ 	.word	0x000137f0
        /*0c24*/ 	.word	0x00000006
        /*0c28*/ 	.word	0x00028c60
        /*0c2c*/ 	.short	0x010a
        /*0c2e*/ 	.byte	0x3f
	.zero		1


	//   ....[81]....
        /*0c30*/ 	.word	0x000148e0
        /*0c34*/ 	.word	0x00000005
        /*0c38*/ 	.word	0x00028c20
        /*0c3c*/ 	.short	0x010a
        /*0c3e*/ 	.byte	0x3f
	.zero		1


	//   ....[82]....
        /*0c40*/ 	.word	0x00014a80
        /*0c44*/ 	.word	0x00000003
        /*0c48*/ 	.word	0x00028c40
        /*0c4c*/ 	.short	0x010a
        /*0c4e*/ 	.byte	0x3f
	.zero		1


	//   ....[83]....
        /*0c50*/ 	.word	0x00014ad0
        /*0c54*/ 	.word	0x00000005
        /*0c58*/ 	.word	0x00028c40
        /*0c5c*/ 	.short	0x010a
        /*0c5e*/ 	.byte	0x3f
	.zero		1


	//   ....[84]....
        /*0c60*/ 	.word	0x00014b20
        /*0c64*/ 	.word	0x00000003
        /*0c68*/ 	.word	0x00028c60
        /*0c6c*/ 	.short	0x010a
        /*0c6e*/ 	.byte	0x3f
	.zero		1


	//----- nvinfo : EIATTR_NUM_MBARRIERS
	.align		4
.L_554:
        /*0c70*/ 	.byte	0x03, 0x38
        /*0c72*/ 	.short	0x0016


	//----- nvinfo : EIATTR_EXIT_INSTR_OFFSETS
	.align		4
        /*0c74*/ 	.byte	0x04, 0x1c
        /*0c76*/ 	.short	(.L_556 - .L_555)


	//   ....[0]....
.L_555:
        /*0c78*/ 	.word	0x00000970


	//   ....[1]....
        /*0c7c*/ 	.word	0x0000c230


	//   ....[2]....
        /*0c80*/ 	.word	0x00011b20


	//----- nvinfo : EIATTR_MAX_THREADS
	.align		4
.L_556:
        /*0c84*/ 	.byte	0x04, 0x05
        /*0c86*/ 	.short	(.L_558 - .L_557)
.L_557:
        /*0c88*/ 	.word	0x00000180
        /*0c8c*/ 	.word	0x00000001
        /*0c90*/ 	.word	0x00000001


	//----- nvinfo : EIATTR_CRS_STACK_SIZE
	.align		4
.L_558:
        /*0c94*/ 	.byte	0x04, 0x1e
        /*0c96*/ 	.short	(.L_560 - .L_559)
.L_559:
        /*0c98*/ 	.word	0x00000000


	//----- nvinfo : EIATTR_CBANK_PARAM_SIZE
	.align		4
.L_560:
        /*0c9c*/ 	.byte	0x03, 0x19
        /*0c9e*/ 	.short	0x0af0


	//----- nvinfo : EIATTR_PARAM_CBANK
	.align		4
        /*0ca0*/ 	.byte	0x04, 0x0a
        /*0ca2*/ 	.short	(.L_562 - .L_561)
	.align		4
.L_561:
        /*0ca4*/ 	.word	index@(.nv.constant0._ZN7cutlass13device_kernelIN5flash11enable_sm90INS1_16FlashAttnFwdSm90INS1_25CollectiveMainloopFwdSm90ILi2EN4cute5tupleIJNS5_1CILi1EEES8_S8_EEENS6_IJNS7_ILi64EEESA_SA_EEELi512ENS_10bfloat16_tEfNS_4arch4Sm90ELb1ELb0ELb0ELb1ELb1ELb0ELb0ELb0ELb0ELb1ELb0ELb0EEENS1_21CollectiveEpilogueFwdINS6_IJSA_NS7_ILi512EEESA_EEES9_SC_SE_Li256ELb1ELb1ELb0ELb0EEENS1_36VarlenDynamicPersistentTileSchedulerILi64ELi64ELi256ELi128ELb0ELb1ELb1ELb1ELb1ELb1EEEEEEEEEvNT_6ParamsE)
        /*0ca8*/ 	.short	0x0210
        /*0caa*/ 	.short	0x0af0


	//----- nvinfo : EIATTR_SW_WAR
	.align		4
.L_562:
        /*0cac*/ 	.byte	0x04, 0x36
        /*0cae*/ 	.short	(.L_564 - .L_563)
.L_563:
        /*0cb0*/ 	.word	0x00000008
.L_564:


//--------------------- .nv.info._ZN7cutlass13device_kernelIN5flash11enable_sm90INS1_16FlashAttnFwdSm90INS1_25CollectiveMainloopFwdSm90ILi2EN4cute5tupleIJNS5_1CILi1EEES8_S8_EEENS6_IJNS7_ILi64EEESA_SA_EEELi512ENS_10bfloat16_tEfNS_4arch4Sm90ELb1ELb0ELb0ELb1ELb1ELb1ELb0ELb0ELb0ELb1ELb0ELb0EEENS1_21CollectiveEpilogueFwdINS6_IJSA_NS7_ILi512EEESA_EEES9_SC_SE_Li256ELb1ELb1ELb0ELb0EEENS1_36VarlenDynamicPersistentTileSchedulerILi64ELi64ELi256ELi128ELb0ELb1ELb1ELb1ELb1ELb1EEEEEEEEEvNT_6ParamsE --------------------------
	.section	.nv.info._ZN7cutlass13device_kernelIN5flash11enable_sm90INS1_16FlashAttnFwdSm90INS1_25CollectiveMainloopFwdSm90ILi2EN4cute5tupleIJNS5_1CILi1EEES8_S8_EEENS6_IJNS7_ILi64EEESA_SA_EEELi512ENS_10bfloat16_tEfNS_4arch4Sm90ELb1ELb0ELb0ELb1ELb1ELb1ELb0ELb0ELb0ELb1ELb0ELb0EEENS1_21CollectiveEpilogueFwdINS6_IJSA_NS7_ILi512EEESA_EEES9_SC_SE_Li256ELb1ELb1ELb0ELb0EEENS1_36VarlenDynamicPersistentTileSchedulerILi64ELi64ELi256ELi128ELb0ELb1ELb1ELb1ELb1ELb1EEEEEEEEEvNT_6ParamsE,"",@"SHT_CUDA_INFO"
	.sectionflags	@""
	.align	4


	//----- nvinfo : EIATTR_CUDA_API_VERSION
	.align		4
        /*0000*/ 	.byte	0x04, 0x37
        /*0002*/ 	.short	(.L_566 - .L_565)
.L_565:
        /*0004*/ 	.word	0x00000082


	//----- nvinfo : EIATTR_KPARAM_INFO
	.align		4
.L_566:
        /*0008*/ 	.byte	0x04, 0x17
        /*000a*/ 	.short	(.L_568 - .L_567)
.L_567:
        /*000c*/ 	.word	0x00000000
        /*0010*/ 	.short	0x0000
        /*0012*/ 	.short	0x0070
        /*0014*/ 	.byte	0x00, 0xf0, 0x01, 0x2a


	//----- nvinfo : EIATTR_SPARSE_MMA_MASK
	.align		4
.L_568:
        /*0018*/ 	.byte	0x03, 0x50
        /*001a*/ 	.short	0x0000


	//----- nvinfo : EIATTR_MAXREG_COUNT
	.align		4
        /*001c*/ 	.byte	0x03, 0x1b
        /*001e*/ 	.short	0x00a8


	//----- nvinfo : EIATTR_NUM_BARRIERS
	.align		4
        /*0020*/ 	.byte	0x02, 0x4c
        /*0022*/ 	.byte	0x10
	.zero		1


	//----- nvinfo : EIATTR_EXTERNS
	.align		4
        /*0024*/ 	.byte	0x04, 0x0f
        /*0026*/ 	.short	(.L_570 - .L_569)


	//   ....[0]....
	.align		4
.L_569:
        /*0028*/ 	.word	index@(__assertfail)


	//----- nvinfo : EIATTR_ANNOTATIONS
	.align		4
.L_570:
        /*002c*/ 	.byte	0x04, 0x55
        /*002e*/ 	.short	(.L_572 - .L_571)


	//   ....[0]....
.L_571:
        /* <DEDUP_REMOVED lines=50> */


	//----- nvinfo : EIATTR_MERCURY_ISA_VERSION
	.align		4
.L_572:
        /*0340*/ 	.byte	0x03, 0x5f
        /*0342*/ 	.short	0x0101


	//----- nvinfo : EIATTR_UNUSED_LOAD_BYTE_OFFSET
	.align		4
        /*0344*/ 	.byte	0x04, 0x44
        /*0346*/ 	.short	(.L_574 - .L_573)


	//   ....[0]....
.L_573:
        /*0348*/ 	.word	0x00000a10
        /*034c*/ 	.word	0x0000fff0


	//   ....[1]....
        /*0350*/ 	.word	0x000101c0
        /*0354*/ 	.word	0x0000fff0


	//----- nvinfo : EIATTR_INT_WARP_WIDE_INSTR_OFFSETS
	.align		4
.L_574:
        /*0358*/ 	.byte	0x04, 0x31
        /*035a*/ 	.short	(.L_576 - .L_575)


	//   ....[0]....
.L_575:
        /*035c*/ 	.word	0x00000130


	//   ....[1]....
        /*0360*/ 	.word	0x00000160


	//   ....[2]....
        /*0364*/ 	.word	0x00000230


	//   ....[3]....
        /*0368*/ 	.word	0x00016380


	//   ....[4]....
        /*036c*/ 	.word	0x00016410


	//   ....[5]....
        /*0370*/ 	.word	0x00019990


	//   ....[6]....
        /*0374*/ 	.word	0x00019a20


	//----- nvinfo : EIATTR_COOP_GROUP_MASK_REGIDS
	.align		4
.L_576:
        /*0378*/ 	.byte	0x04, 0x29
        /*037a*/ 	.short	(.L_578 - .L_577)


	//   ....[0]....
.L_577:
        /*037c*/ 	.word	0xffffffff


	//   ....[1]....
        /*0380*/ 	.word	0xffffffff


	//   ....[2]....
        /*0384*/ 	.word	0xffffffff


	//   ....[3]....
        /*0388*/ 	.word	0xffffffff


	//   ....[4]....
        /*038c*/ 	.word	0xffffffff


	//   ....[5]....
        /*0390*/ 	.word	0xffffffff


	//   ....[6]....
        /*0394*/ 	.word	0xffffffff


	//   ....[7]....
        /*0398*/ 	.word	0xffffffff


	//   ....[8]....
        /*039c*/ 	.word	0xffffffff


	//   ....[9]....
        /*03a0*/ 	.word	0xffffffff


	//   ....[10]....
        /*03a4*/ 	.word	0xffffffff


	//   ....[11]....
        /*03a8*/ 	.word	0xffffffff


	//   ....[12]....
        /*03ac*/ 	.word	0xffffffff


	//   ....[13]....
        /*03b0*/ 	.word	0xffffffff


	//   ....[14]....
        /*03b4*/ 	.word	0xffffffff


	//   ....[15]....
        /*03b8*/ 	.word	0xffffffff


	//   ....[16]....
        /*03bc*/ 	.word	0xffffffff


	//   ....[17]....
        /*03c0*/ 	.word	0xffffffff


	//   ....[18]....
        /*03c4*/ 	.word	0xffffffff


	//   ....[19]....
        /*03c8*/ 	.word	0xffffffff


	//   ....[20]....
        /*03cc*/ 	.word	0xffffffff


	//   ....[21]....
        /*03d0*/ 	.word	0xffffffff


	//   ....[22]....
        /*03d4*/ 	.word	0xffffffff


	//   ....[23]....
        /*03d8*/ 	.word	0xffffffff


	//   ....[24]....
        /*03dc*/ 	.word	0xffffffff


	//   ....[25]....
        /*03e0*/ 	.word	0xffffffff


	//   ....[26]....
        /*03e4*/ 	.word	0xffffffff


	//   ....[27]....
        /*03e8*/ 	.word	0xffffffff


	//   ....[28]....
        /*03ec*/ 	.word	0xffffffff


	//   ....[29]....
        /*03f0*/ 	.word	0xffffffff


	//   ....[30]....
        /*03f4*/ 	.word	0xffffffff


	//   ....[31]....
        /*03f8*/ 	.word	0xffffffff


	//   ....[32]....
        /*03fc*/ 	.word	0xffffffff


	//   ....[33]....
        /*0400*/ 	.word	0xffffffff


	//   ....[34]....
        /*0404*/ 	.word	0xffffffff


	//   ....[35]....
        /*0408*/ 	.word	0xffffffff


	//   ....[36]....
        /*040c*/ 	.word	0xffffffff


	//   ....[37]....
        /*0410*/ 	.word	0xffffffff


	//   ....[38]....
        /*0414*/ 	.word	0xffffffff


	//   ....[39]....
        /*0418*/ 	.word	0xffffffff


	//   ....[40]....
        /*041c*/ 	.word	0xffffffff


	//   ....[41]....
        /*0420*/ 	.word	0xffffffff


	//   ....[42]....
        /*0424*/ 	.word	0xffffffff


	//   ....[43]....
        /*0428*/ 	.word	0xffffffff


	//   ....[44]....
        /*042c*/ 	.word	0xffffffff


	//   ....[45]....
        /*0430*/ 	.word	0xffffffff


	//   ....[46]....
        /*0434*/ 	.word	0xffffffff


	//   ....[47]....
        /*0438*/ 	.word	0xffffffff


	//   ....[48]....
        /*043c*/ 	.word	0xffffffff


	//   ....[49]....
        /*0440*/ 	.word	0xffffffff


	//   ....[50]....
        /*0444*/ 	.word	0xffffffff


	//   ....[51]....
        /*0448*/ 	.word	0xffffffff


	//   ....[52]....
        /*044c*/ 	.word	0xffffffff


	//   ....[53]....
        /*0450*/ 	.word	0xffffffff


	//   ....[54]....
        /*0454*/ 	.word	0xffffffff


	//   ....[55]....
        /*0458*/ 	.word	0xffffffff


	//   ....[56]....
        /*045c*/ 	.word	0xffffffff


	//   ....[57]....
        /*0460*/ 	.word	0xffffffff


	//   ....[58]....
        /*0464*/ 	.word	0xffffffff


	//   ....[59]....
        /*0468*/ 	.word	0xffffffff


	//   ....[60]....
        /*046c*/ 	.word	0xffffffff


	//   ....[61]....
        /*0470*/ 	.word	0xffffffff


	//   ....[62]....
        /*0474*/ 	.word	0xffffffff


	//   ....[63]....
        /*0478*/ 	.word	0xffffffff


	//   ....[64]....
        /*047c*/ 	.word	0xffffffff


	//   ....[65]....
        /*0480*/ 	.word	0xffffffff


	//   ....[66]....
        /*0484*/ 	.word	0xffffffff


	//   ....[67]....
        /*0488*/ 	.word	0xffffffff


	//   ....[68]....
        /*048c*/ 	.word	0xffffffff


	//   ....[69]....
        /*0490*/ 	.word	0xffffffff


	//   ....[70]....
        /*0494*/ 	.word	0xffffffff


	//   ....[71]....
        /*0498*/ 	.word	0xffffffff


	//   ....[72]....
        /*049c*/ 	.word	0xffffffff


	//   ....[73]....
        /*04a0*/ 	.word	0xffffffff


	//   ....[74]....
        /*04a4*/ 	.word	0xffffffff


	//   ....[75]....
        /*04a8*/ 	.word	0xffffffff


	//   ....[76]....
        /*04ac*/ 	.word	0xffffffff


	//   ....[77]....
        /*04b0*/ 	.word	0xffffffff


	//   ....[78]....
        /*04b4*/ 	.word	0xffffffff


	//   ....[79]....
        /*04b8*/ 	.word	0xffffffff


	//   ....[80]....
        /*04bc*/ 	.word	0xffffffff


	//   ....[81]....
        /*04c0*/ 	.word	0xffffffff


	//   ....[82]....
        /*04c4*/ 	.word	0xffffffff


	//   ....[83]....
        /*04c8*/ 	.word	0xffffffff


	//   ....[84]....
        /*04cc*/ 	.word	0xffffffff


	//   ....[85]....
        /*04d0*/ 	.word	0xffffffff


	//   ....[86]....
        /*04d4*/ 	.word	0xffffffff


	//   ....[87]....
        /*04d8*/ 	.word	0xffffffff


	//   ....[88]....
        /*04dc*/ 	.word	0xffffffff


	//   ....[89]....
        /*04e0*/ 	.word	0xffffffff


	//   ....[90]....
        /*04e4*/ 	.word	0xffffffff


	//   ....[91]....
        /*04e8*/ 	.word	0xffffffff


	//   ....[92]....
        /*04ec*/ 	.word	0xffffffff


	//   ....[93]....
        /*04f0*/ 	.word	0xffffffff


	//   ....[94]....
        /*04f4*/ 	.word	0xffffffff


	//   ....[95]....
        /*04f8*/ 	.word	0xffffffff


	//   ....[96]....
        /*04fc*/ 	.word	0xffffffff


	//   ....[97]....
        /*0500*/ 	.word	0xffffffff


	//   ....[98]....
        /*0504*/ 	.word	0xffffffff


	//   ....[99]....
        /*0508*/ 	.word	0xffffffff


	//   ....[100]....
        /*050c*/ 	.word	0xffffffff


	//   ....[101]....
        /*0510*/ 	.word	0xffffffff


	//   ....[102]....
        /*0514*/ 	.word	0xffffffff


	//   ....[103]....
        /*0518*/ 	.word	0xffffffff


	//   ....[104]....
        /*051c*/ 	.word	0xffffffff


	//   ....[105]....
        /*0520*/ 	.word	0xffffffff


	//   ....[106]....
        /*0524*/ 	.word	0xffffffff


	//   ....[107]....
        /*0528*/ 	.word	0xffffffff


	//   ....[108]....
        /*052c*/ 	.word	0xffffffff


	//   ....[109]....
        /*0530*/ 	.word	0xffffffff


	//   ....[110]....
        /*0534*/ 	.word	0xffffffff


	//   ....[111]....
        /*0538*/ 	.word	0xffffffff


	//   ....[112]....
        /*053c*/ 	.word	0xffffffff


	//   ....[113]....
        /*0540*/ 	.word	0xffffffff


	//   ....[114]....
        /*0544*/ 	.word	0xffffffff


	//   ....[115]....
        /*0548*/ 	.word	0xffffffff


	//   ....[116]....
        /*054c*/ 	.word	0xffffffff


	//   ....[117]....
        /*0550*/ 	.word	0xffffffff


	//   ....[118]....
        /*0554*/ 	.word	0xffffffff


	//   ....[119]....
        /*0558*/ 	.word	0xffffffff


	//   ....[120]....
        /*055c*/ 	.word	0xffffffff


	//   ....[121]....
        /*0560*/ 	.word	0xffffffff


	//   ....[122]....
        /*0564*/ 	.word	0xffffffff


	//   ....[123]....
        /*0568*/ 	.word	0xffffffff


	//   ....[124]....
        /*056c*/ 	.word	0xffffffff


	//   ....[125]....
        /*0570*/ 	.word	0xffffffff


	//   ....[126]....
        /*0574*/ 	.word	0xffffffff


	//   ....[127]....
        /*0578*/ 	.word	0xffffffff


	//   ....[128]....
        /*057c*/ 	.word	0xffffffff


	//   ....[129]....
        /*0580*/ 	.word	0xffffffff


	//   ....[130]....
        /*0584*/ 	.word	0xffffffff


	//   ....[131]....
        /*0588*/ 	.word	0xffffffff


	//   ....[132]....
        /*058c*/ 	.word	0xffffffff


	//   ....[133]....
        /*0590*/ 	.word	0xffffffff


	//   ....[134]....
        /*0594*/ 	.word	0xffffffff


	//   ....[135]....
        /*0598*/ 	.word	0xffffffff


	//   ....[136]....
        /*059c*/ 	.word	0xffffffff


	//   ....[137]....
        /*05a0*/ 	.word	0xffffffff


	//   ....[138]....
        /*05a4*/ 	.word	0xffffffff


	//   ....[139]....
        /*05a8*/ 	.word	0xffffffff


	//   ....[140]....
        /*05ac*/ 	.word	0xffffffff


	//   ....[141]....
        /*05b0*/ 	.word	0xffffffff


	//   ....[142]....
        /*05b4*/ 	.word	0xffffffff


	//   ....[143]....
        /*05b8*/ 	.word	0xffffffff


	//   ....[144]....
        /*05bc*/ 	.word	0x0500000f


	//   ....[145]....
        /*05c0*/ 	.word	0x0500000f


	//   ....[146]....
        /*05c4*/ 	.word	0x0500000f


	//   ....[147]....
        /*05c8*/ 	.word	0x0500000f


	//   ....[148]....
        /*05cc*/ 	.word	0x0500000f


	//   ....[149]....
        /*05d0*/ 	.word	0x0500000f


	//   ....[150]....
        /*05d4*/ 	.word	0x0500000f


	//   ....[151]....
        /*05d8*/ 	.word	0x0500000f


	//   ....[152]....
        /*05dc*/ 	.word	0x0500000f


	//   ....[153]....
        /*05e0*/ 	.word	0x0500000f


	//   ....[154]....
        /*05e4*/ 	.word	0x0500000f


	//   ....[155]....
        /*05e8*/ 	.word	0x0500000f


	//   ....[156]....
        /*05ec*/ 	.word	0x0500000f


	//   ....[157]....
        /*05f0*/ 	.word	0x0500000f


	//   ....[158]....
        /*05f4*/ 	.word	0x0500000f


	//   ....[159]....
        /*05f8*/ 	.word	0x0500000f


	//   ....[160]....
        /*05fc*/ 	.word	0x0500000f


	//   ....[161]....
        /*0600*/ 	.word	0x0500000f


	//   ....[162]....
        /*0604*/ 	.word	0x0500000f


	//   ....[163]....
        /*0608*/ 	.word	0x0500000f


	//   ....[164]....
        /*060c*/ 	.word	0x0500000f


	//   ....[165]....
        /*0610*/ 	.word	0x0500000f


	//   ....[166]....
        /*0614*/ 	.word	0x0500000f


	//   ....[167]....
        /*0618*/ 	.word	0x0500000f


	//   ....[168]....
        /*061c*/ 	.word	0x0500000f


	//   ....[169]....
        /*0620*/ 	.word	0x0500000f


	//   ....[170]....
        /*0624*/ 	.word	0x0500000f


	//   ....[171]....
        /*0628*/ 	.word	0x0500000f


	//   ....[172]....
        /*062c*/ 	.word	0x0500000f


	//   ....[173]....
        /*0630*/ 	.word	0x0500000f


	//   ....[174]....
        /*0634*/ 	.word	0x0500000f


	//   ....[175]....
        /*0638*/ 	.word	0x0500000f


	//   ....[176]....
        /*063c*/ 	.word	0x0500000f


	//   ....[177]....
        /*0640*/ 	.word	0x0500000f


	//   ....[178]....
        /*0644*/ 	.word	0x0500000f


	//   ....[179]....
        /*0648*/ 	.word	0x0500000f


	//   ....[180]....
        /*064c*/ 	.word	0x0500000f


	//   ....[181]....
        /*0650*/ 	.word	0x0500000f


	//   ....[182]....
        /*0654*/ 	.word	0x0500000f


	//   ....[183]....
        /*0658*/ 	.word	0x0500000f


	//   ....[184]....
        /*065c*/ 	.word	0x0500000f


	//   ....[185]....
        /*0660*/ 	.word	0x0500000f


	//   ....[186]....
        /*0664*/ 	.word	0x0500000f


	//   ....[187]....
        /*0668*/ 	.word	0x0500000f


	//   ....[188]....
        /*066c*/ 	.word	0x0500000f


	//   ....[189]....
        /*0670*/ 	.word	0x0500000f


	//   ....[190]....
        /*0674*/ 	.word	0x0500000f


	//   ....[191]....
        /*0678*/ 	.word	0x0500000f


	//   ....[192]....
        /*067c*/ 	.word	0x0500000f


	//   ....[193]....
        /*0680*/ 	.word	0x0500000f


	//   ....[194]....
        /*0684*/ 	.word	0x0500000f


	//   ....[195]....
        /*0688*/ 	.word	0x0500000f


	//   ....[196]....
        /*068c*/ 	.word	0x0500000f


	//   ....[197]....
        /*0690*/ 	.word	0x0500000f


	//   ....[198]....
        /*0694*/ 	.word	0x0500000f


	//   ....[199]....
        /*0698*/ 	.word	0x0500000f


	//   ....[200]....
        /*069c*/ 	.word	0x0500000f


	//   ....[201]....
        /*06a0*/ 	.word	0x0500000f


	//   ....[202]....
        /*06a4*/ 	.word	0x0500000f


	//   ....[203]....
        /*06a8*/ 	.word	0x0500000f


	//   ....[204]....
        /*06ac*/ 	.word	0x0500000f


	//   ....[205]....
        /*06b0*/ 	.word	0x0500000f


	//   ....[206]....
        /*06b4*/ 	.word	0x0500000f


	//   ....[207]....
        /*06b8*/ 	.word	0x0500000f


	//   ....[208]....
        /*06bc*/ 	.word	0x0500000f


	//   ....[209]....
        /*06c0*/ 	.word	0x0500000f


	//   ....[210]....
        /*06c4*/ 	.word	0x0500000f


	//   ....[211]....
        /*06c8*/ 	.word	0x0500000f


	//   ....[212]....
        /*06cc*/ 	.word	0x0500000f


	//   ....[213]....
        /*06d0*/ 	.word	0x0500000f


	//   ....[214]....
        /*06d4*/ 	.word	0x0500000f


	//   ....[215]....
        /*06d8*/ 	.word	0x0500000f


	//   ....[216]....
        /*06dc*/ 	.word	0x0500000f


	//   ....[217]....
        /*06e0*/ 	.word	0x0500000f


	//   ....[218]....
        /*06e4*/ 	.word	0x0500000f


	//   ....[219]....
        /*06e8*/ 	.word	0x0500000f


	//   ....[220]....
        /*06ec*/ 	.word	0x0500000f


	//   ....[221]....
        /*06f0*/ 	.word	0x0500000f


	//   ....[222]....
        /*06f4*/ 	.word	0x0500000f


	//   ....[223]....
        /*06f8*/ 	.word	0x0500000f


	//   ....[224]....
        /*06fc*/ 	.word	0x0500000f


	//   ....[225]....
        /*0700*/ 	.word	0x0500000f


	//----- nvinfo : EIATTR_COOP_GROUP_INSTR_OFFSETS
	.align		4
.L_578:
        /*0704*/ 	.byte	0x04, 0x28
        /*0706*/ 	.short	(.L_580 - .L_579)


	//   ....[0]....
.L_579:
        /*0708*/ 	.word	0x00000060


	//   ....[1]....
        /*070c*/ 	.word	0x00000120


	//   ....[2]....
        /*0710*/ 	.word	0x000001f0


	//   ....[3]....
        /*0714*/ 	.word	0x00000370


	//   ....[4]....
        /*0718*/ 	.word	0x000004d0


	//   ....[5]....
        /*071c*/ 	.word	0x000005f0


	//   ....[6]....
        /*0720*/ 	.word	0x00000750


	//   ....[7]....
        /*0724*/ 	.word	0x00002b10


	//   ....[8]....
        /*0728*/ 	.word	0x00002b20


	//   ....[9]....
        /*072c*/ 	.word	0x000035a0


	//   ....[10]....
        /*0730*/ 	.word	0x000035b0


	//   ....[11]....
        /*0734*/ 	.word	0x00003fa0


	//   ....[12]....
        /*0738*/ 	.word	0x00003fb0


	//   ....[13]....
        /*073c*/ 	.word	0x00004390


	//   ....[14]....
        /*0740*/ 	.word	0x000043a0


	//   ....[15]....
        /*0744*/ 	.word	0x00005180


	//   ....[16]....
        /*0748*/ 	.word	0x00007180


	//   ....[17]....
        /*074c*/ 	.word	0x00007910


	//   ....[18]....
        /*0750*/ 	.word	0x00007920


	//   ....[19]....
        /*0754*/ 	.word	0x00007930


	//   ....[20]....
        /*0758*/ 	.word	0x00007940


	//   ....[21]....
        /*075c*/ 	.word	0x00007c50


	//   ....[22]....
        /*0760*/ 	.word	0x00007c60


	//   ....[23]....
        /*0764*/ 	.word	0x00007c70


	//   ....[24]....
        /*0768*/ 	.word	0x00007c80


	//   ....[25]....
        /*076c*/ 	.word	0x00008fe0


	//   ....[26]....
        /*0770*/ 	.word	0x00009000


	//   ....[27]....
        /*0774*/ 	.word	0x00009010


	//   ....[28]....
        /*0778*/ 	.word	0x00009020


	//   ....[29]....
        /*077c*/ 	.word	0x00009110


	//   ....[30]....
        /*0780*/ 	.word	0x00009130


	//   ....[31]....
        /*0784*/ 	.word	0x000091c0


	//   ....[32]....
        /*0788*/ 	.word	0x000091f0


	//   ....[33]....
        /*078c*/ 	.word	0x0000a890


	//   ....[34]....
        /*0790*/ 	.word	0x0000a8b0


	//   ....[35]....
        /*0794*/ 	.word	0x0000ac20


	//   ....[36]....
        /*0798*/ 	.word	0x0000ad20


	//   ....[37]....
        /*079c*/ 	.word	0x0000b030


	//   ....[38]....
        /*07a0*/ 	.word	0x0000b0e0


	//   ....[39]....
        /*07a4*/ 	.word	0x0000ba50


	//   ....[40]....
        /*07a8*/ 	.word	0x0000c030


	//   ....[41]....
        /*07ac*/ 	.word	0x0000c050


	//   ....[42]....
        /*07b0*/ 	.word	0x0000c5b0


	//   ....[43]....
        /*07b4*/ 	.word	0x0000c5f0


	//   ....[44]....
        /*07b8*/ 	.word	0x0000cb20


	//   ....[45]....
        /*07bc*/ 	.word	0x0000ccf0


	//   ....[46]....
        /*07c0*/ 	.word	0x0000db30


	//   ....[47]....
        /*07c4*/ 	.word	0x0000e100


	//   ....[48]....
        /*07c8*/ 	.word	0x0000e130


	//   ....[49]....
        /*07cc*/ 	.word	0x0000e6f0


	//   ....[50]....
        /*07d0*/ 	.word	0x0000e8c0


	//   ....[51]....
        /*07d4*/ 	.word	0x0000f5e0


	//   ....[52]....
        /*07d8*/ 	.word	0x0000f6d0


	//   ....[53]....
        /*07dc*/ 	.word	0x0000f6e0


	//   ....[54]....
        /*07e0*/ 	.word	0x0000f720


	//   ....[55]....
        /*07e4*/ 	.word	0x0000f730


	//   ....[56]....
        /*07e8*/ 	.word	0x000112a0


	//   ....[57]....
        /*07ec*/ 	.word	0x00011770


	//   ....[58]....
        /*07f0*/ 	.word	0x00011790


	//   ....[59]....
        /*07f4*/ 	.word	0x000117c0


	//   ....[60]....
        /*07f8*/ 	.word	0x000117d0


	//   ....[61]....
        /*07fc*/ 	.word	0x00011f10


	//   ....[62]....
        /*0800*/ 	.word	0x00011f80


	//   ....[63]....
        /*0804*/ 	.word	0x00012200


	//   ....[64]....
        /*0808*/ 	.word	0x00012220


	//   ....[65]....
        /*080c*/ 	.word	0x00012eb0


	//   ....[66]....
        /*0810*/ 	.word	0x00012ef0


	//   ....[67]....
        /*0814*/ 	.word	0x00013190


	//   ....[68]....
        /*0818*/ 	.word	0x000131b0


	//   ....[69]....
        /*081c*/ 	.word	0x00013460


	//   ....[70]....
        /*0820*/ 	.word	0x00013610


	//   ....[71]....
        /*0824*/ 	.word	0x00013640


	//   ....[72]....
        /*0828*/ 	.word	0x00013670


	//   ....[73]....
        /*082c*/ 	.word	0x000136a0


	//   ....[74]....
        /*0830*/ 	.word	0x000136d0


	//   ....[75]....
        /*0834*/ 	.word	0x00013700


	//   ....[76]....
        /*0838*/ 	.word	0x00013870


	//   ....[77]....
        /*083c*/ 	.word	0x000138a0


	//   ....[78]....
        /*0840*/ 	.word	0x000138d0


	//   ....[79]....
        /*0844*/ 	.word	0x00013900


	//   ....[80]....
        /*0848*/ 	.word	0x00013930


	//   ....[81]....
        /*084c*/ 	.word	0x00013960


	//   ....[82]....
        /*0850*/ 	.word	0x000139f0


	//   ....[83]....
        /*0854*/ 	.word	0x00013a50


	//   ....[84]....
        /*0858*/ 	.word	0x00013ae0


	//   ....[85]....
        /*085c*/ 	.word	0x000148e0


	//   ....[86]....
        /*0860*/ 	.word	0x00017160


	//   ....[87]....
        /*0864*/ 	.word	0x00017180


	//   ....[88]....
        /*0868*/ 	.word	0x00017210


	//   ....[89]....
        /*086c*/ 	.word	0x00017230


	//   ....[90]....
        /*0870*/ 	.word	0x000172b0


	//   ....[91]....
        /*0874*/ 	.word	0x000172d0


	//   ....[92]....
        /*0878*/ 	.word	0x000172e0


	//   ....[93]....
        /*087c*/ 	.word	0x000172f0


	//   ....[94]....
        /*0880*/ 	.word	0x00017b10


	//   ....[95]....
        /*0884*/ 	.word	0x00017b40


	//   ....[96]....
        /*0888*/ 	.word	0x00017be0


	//   ....[97]....
        /*088c*/ 	.word	0x00017c00


	//   ....[98]....
        /*0890*/ 	.word	0x00017c80


	//   ....[99]....
        /*0894*/ 	.word	0x00017ca0


	//   ....[100]....
        /*0898*/ 	.word	0x00017cb0


	//   ....[101]....
        /*089c*/ 	.word	0x00017d20


	//   ....[102]....
        /*08a0*/ 	.word	0x00018170


	//   ....[103]....
        /*08a4*/ 	.word	0x00018230


	//   ....[104]....
        /*08a8*/ 	.word	0x00018380


	//   ....[105]....
        /*08ac*/ 	.word	0x000183c0


	//   ....[106]....
        /*08b0*/ 	.word	0x000183d0


	//   ....[107]....
        /*08b4*/ 	.word	0x000183e0


	//   ....[108]....
        /*08b8*/ 	.word	0x00018530


	//   ....[109]....
        /*08bc*/ 	.word	0x00018680


	//   ....[110]....
        /*08c0*/ 	.word	0x00018ea0


	//   ....[111]....
        /*08c4*/ 	.word	0x00018ec0


	//   ....[112]....
        /*08c8*/ 	.word	0x00018f10


	//   ....[113]....
        /*08cc*/ 	.word	0x00018f20


	//   ....[114]....
        /*08d0*/ 	.word	0x00018f60


	//   ....[115]....
        /*08d4*/ 	.word	0x00018f70


	//   ....[116]....
        /*08d8*/ 	.word	0x00018f80


	//   ....[117]....
        /*08dc*/ 	.word	0x00018fc0


	//   ....[118]....
        /*08e0*/ 	.word	0x000192e0


	//   ....[119]....
        /*08e4*/ 	.word	0x00019320


	//   ....[120]....
        /*08e8*/ 	.word	0x00019340


	//   ....[121]....
        /*08ec*/ 	.word	0x00019360


	//   ....[122]....
        /*08f0*/ 	.word	0x00019390


	//   ....[123]....
        /*08f4*/ 	.word	0x000193b0


	//   ....[124]....
        /*08f8*/ 	.word	0x000194b0


	//   ....[125]....
        /*08fc*/ 	.word	0x00019600


	//   ....[126]....
        /*0900*/ 	.word	0x00019bf0


	//   ....[127]....
        /*0904*/ 	.word	0x00019c20


	//   ....[128]....
        /*0908*/ 	.word	0x00019c60


	//   ....[129]....
        /*090c*/ 	.word	0x00019c90


	//   ....[130]....
        /*0910*/ 	.word	0x00019cc0


	//   ....[131]....
        /*0914*/ 	.word	0x00019cf0


	//   ....[132]....
        /*0918*/ 	.word	0x00019d20


	//   ....[133]....
        /*091c*/ 	.word	0x00019d50


	//   ....[134]....
        /*0920*/ 	.word	0x00019ed0


	//   ....[135]....
        /*0924*/ 	.word	0x00019f00


	//   ....[136]....
        /*0928*/ 	.word	0x00019f30


	//   ....[137]....
        /*092c*/ 	.word	0x00019f60


	//   ....[138]....
        /*0930*/ 	.word	0x00019f90


	//   ....[139]....
        /*0934*/ 	.word	0x00019fc0


	//   ....[140]....
        /*0938*/ 	.word	0x0001a080


	//   ....[141]....
        /*093c*/ 	.word	0x0001a0a0


	//   ....[142]....
        /*0940*/ 	.word	0x0001a110


	//   ....[143]....
        /*0944*/ 	.word	0x0001a7b0


	//   ....[144]....
        /*0948*/ 	.word	0x0001aac0


	//   ....[145]....
        /*094c*/ 	.word	0x0001ab50


	//   ....[146]....
        /*0950*/ 	.word	0x0001ac30


	//   ....[147]....
        /*0954*/ 	.word	0x0001acc0


	//   ....[148]....
        /*0958*/ 	.word	0x0001ada0


	//   ....[149]....
        /*095c*/ 	.word	0x0001ae30


	//   ....[150]....
        /*0960*/ 	.word	0x0001afb0


	//   ....[151]....
        /*0964*/ 	.word	0x0001b040


	//   ....[152]....
        /*0968*/ 	.word	0x0001b090


	//   ....[153]....
        /*096c*/ 	.word	0x0001b0e0


	//   ....[154]....
        /*0970*/ 	.word	0x0001b170


	//   ....[155]....
        /*0974*/ 	.word	0x0001b200


	//   ....[156]....
        /*0978*/ 	.word	0x0001b250


	//   ....[157]....
        /*097c*/ 	.word	0x0001b2a0


	//   ....[158]....
        /*0980*/ 	.word	0x0001b390


	//   ....[159]....
        /*0984*/ 	.word	0x0001b440


	//   ....[160]....
        /*0988*/ 	.word	0x0001b4c0


	//   ....[161]....
        /*098c*/ 	.word	0x0001b530


	//   ....[162]....
        /*0990*/ 	.word	0x0001b660


	//   ....[163]....
        /*0994*/ 	.word	0x0001b780


	//   ....[164]....
        /*0998*/ 	.word	0x0001b850


	//   ....[165]....
        /*099c*/ 	.word	0x0001b8a0


	//   ....[166]....
        /*09a0*/ 	.word	0x0001bb90


	//   ....[167]....
        /*09a4*/ 	.word	0x0001be70


	//   ....[168]....
        /*09a8*/ 	.word	0x0001bf60


	//   ....[169]....
        /*09ac*/ 	.word	0x0001c000


	//   ....[170]....
        /*09b0*/ 	.word	0x0001c060


	//   ....[171]....
        /*09b4*/ 	.word	0x0001c150


	//   ....[172]....
        /*09b8*/ 	.word	0x0001c1c0


	//   ....[173]....
        /*09bc*/ 	.word	0x0001c2b0


	//   ....[174]....
        /*09c0*/ 	.word	0x0001c320


	//   ....[175]....
        /*09c4*/ 	.word	0x0001c3c0


	//   ....[176]....
        /*09c8*/ 	.word	0x0001c4b0


	//   ....[177]....
        /*09cc*/ 	.word	0x0001c520


	//   ....[178]....
        /*09d0*/ 	.word	0x0001c580


	//   ....[179]....
        /*09d4*/ 	.word	0x0001c670


	//   ....[180]....
        /*09d8*/ 	.word	0x0001c6d0


	//   ....[181]....
        /*09dc*/ 	.word	0x0001c7d0


	//   ....[182]....
        /*09e0*/ 	.word	0x0001c830


	//   ....[183]....
        /*09e4*/ 	.word	0x0001c910


	//   ....[184]....
        /*09e8*/ 	.word	0x0001ca50


	//   ....[185]....
        /*09ec*/ 	.word	0x0001cb50


	//   ....[186]....
        /*09f0*/ 	.word	0x0001cdd0


	//   ....[187]....
        /*09f4*/ 	.word	0x0001ce20


	//   ....[188]....
        /*09f8*/ 	.word	0x0001cff0


	//   ....[189]....
        /*09fc*/ 	.word	0x0001d040


	//   ....[190]....
        /*0a00*/ 	.word	0x0001d210


	//   ....[191]....
        /*0a04*/ 	.word	0x0001d260


	//   ....[192]....
        /*0a08*/ 	.word	0x0001d350


	//   ....[193]....
        /*0a0c*/ 	.word	0x0001d3f0


	//   ....[194]....
        /*0a10*/ 	.word	0x0001d450


	//   ....[195]....
        /*0a14*/ 	.word	0x0001d500


	//   ....[196]....
        /*0a18*/ 	.word	0x0001d560


	//   ....[197]....
        /*0a1c*/ 	.word	0x0001d610


	//   ....[198]....
        /*0a20*/ 	.word	0x0001d670


	//   ....[199]....
        /*0a24*/ 	.word	0x0001d720


	//   ....[200]....
        /*0a28*/ 	.word	0x0001d810


	//   ....[201]....
        /*0a2c*/ 	.word	0x0001d8f0


	//   ....[202]....
        /*0a30*/ 	.word	0x0001da00


	//   ....[203]....
        /*0a34*/ 	.word	0x0001db00


	//   ....[204]....
        /*0a38*/ 	.word	0x0001dc30


	//   ....[205]....
        /*0a3c*/ 	.word	0x0001dd10


	//   ....[206]....
        /*0a40*/ 	.word	0x0001de10


	//   ....[207]....
        /*0a44*/ 	.word	0x0001def0


	//   ....[208]....
        /*0a48*/ 	.word	0x0001df80


	//   ....[209]....
        /*0a4c*/ 	.word	0x0001e020


	//   ....[210]....
        /*0a50*/ 	.word	0x0001e140


	//   ....[211]....
        /*0a54*/ 	.word	0x0001e1b0


	//   ....[212]....
        /*0a58*/ 	.word	0x0001e220


	//   ....[213]....
        /*0a5c*/ 	.word	0x0001e290


	//   ....[214]....
        /*0a60*/ 	.word	0x0001e300


	//   ....[215]....
        /*0a64*/ 	.word	0x0001e380


	//   ....[216]....
        /*0a68*/ 	.word	0x0001e410


	//   ....[217]....
        /*0a6c*/ 	.word	0x0001e4a0


	//   ....[218]....
        /*0a70*/ 	.word	0x0001e510


	//   ....[219]....
        /*0a74*/ 	.word	0x0001e580


	//   ....[220]....
        /*0a78*/ 	.word	0x0001e5f0


	//   ....[221]....
        /*0a7c*/ 	.word	0x0001e670


	//   ....[222]....
        /*0a80*/ 	.word	0x0001e6e0


	//   ....[223]....
        /*0a84*/ 	.word	0x0001e780


	//   ....[224]....
        /*0a88*/ 	.word	0x0001e810


	//   ....[225]....
        /*0a8c*/ 	.word	0x0001e940


	//----- nvinfo : EIATTR_REG_RECONFIG
	.align		4
.L_580:
        /*0a90*/ 	.byte	0x01, 0x54
	.zero		2


	//----- nvinfo : EIATTR_SYSCALL_OFFSETS
	.align		4
        /*0a94*/ 	.byte	0x04, 0x46
        /*0a96*/ 	.short	(.L_582 - .L_581)


	//   ....[0]....
.L_581:
        /*0a98*/ 	.word	0x00001da0


	//   ....[1]....
        /*0a9c*/ 	.word	0x00001ef0


	//   ....[2]....
        /*0aa0*/ 	.word	0x00007330


	//   ....[3]....
        /*0aa4*/ 	.word	0x00007660


	//   ....[4]....
        /*0aa8*/ 	.word	0x00016570


	//   ....[5]....
        /*0aac*/ 	.word	0x000166c0


	//   ....[6]....
        /*0ab0*/ 	.word	0x000167b0


	//   ....[7]....
        /*0ab4*/ 	.word	0x00017750


	//----- nvinfo : EIATTR_MBARRIER_INSTR_OFFSETS
	.align		4
.L_582:
        /*0ab8*/ 	.byte	0x04, 0x39
        /*0aba*/ 	.short	(.L_584 - .L_583)


	//   ....[0]....
.L_583:
        /*0abc*/ 	.word	0x00000250
        /*0ac0*/ 	.word	0x000000ff
        /*0ac4*/ 	.word	0x00028c00
        /*0ac8*/ 	.short	0x0100
        /*0aca*/ 	.byte	0x08
	.zero		1


	//   ....[1]....
        /*0acc*/ 	.word	0x00000270
        /*0ad0*/ 	.word	0x000000ff
        /*0ad4*/ 	.word	0x00028c20
        /*0ad8*/ 	.short	0x0100
        /*0ada*/ 	.byte	0x08
	.zero		1


	//   ....[2]....
        /*0adc*/ 	.word	0x00000320
        /*0ae0*/ 	.word	0x000000ff
        /*0ae4*/ 	.word	0x00028c30
        /*0ae8*/ 	.short	0x0100
        /*0aea*/ 	.byte	0x06
	.zero		1


	//   ....[3]....
        /*0aec*/ 	.word	0x00000330
        /*0af0*/ 	.word	0x000000ff
        /*0af4*/ 	.word	0x00028c40
        /*0af8*/ 	.short	0x0100
        /*0afa*/ 	.byte	0x06
	.zero		1


	//   ....[4]....
        /*0afc*/ 	.word	0x00000340
        /*0b00*/ 	.word	0x000000ff
        /*0b04*/ 	.word	0x00028c38
        /*0b08*/ 	.short	0x0100
        /*0b0a*/ 	.byte	0x06
	.zero		1


	//   ....[5]....
        /*0b0c*/ 	.word	0x00000350
        /*0b10*/ 	.word	0x000000ff
        /*0b14*/ 	.word	0x00028c48
        /*0b18*/ 	.short	0x0100
        /*0b1a*/ 	.byte	0x06
	.zero		1


	//   ....[6]....
        /*0b1c*/ 	.word	0x00000480
        /*0b20*/ 	.word	0x000000ff
        /*0b24*/ 	.word	0x00028c50
        /*0b28*/ 	.short	0x0100
        /*0b2a*/ 	.byte	0x08
	.zero		1


	//   ....[7]....
        /*0b2c*/ 	.word	0x00000490
        /*0b30*/ 	.word	0x000000ff
        /*0b34*/ 	.word	0x00028c60
        /*0b38*/ 	.short	0x0100
        /*0b3a*/ 	.byte	0x08
	.zero		1


	//   ....[8]....
        /*0b3c*/ 	.word	0x000004a0
        /*0b40*/ 	.word	0x000000ff
        /*0b44*/ 	.word	0x00028c58
        /*0b48*/ 	.short	0x0100
        /*0b4a*/ 	.byte	0x08
	.zero		1


	//   ....[9]....
        /*0b4c*/ 	.word	0x000004b0
        /*0b50*/ 	.word	0x000000ff
        /*0b54*/ 	.word	0x00028c68
        /*0b58*/ 	.short	0x0100
        /*0b5a*/ 	.byte	0x08
	.zero		1


	//   ....[10]....
        /*0b5c*/ 	.word	0x000005a0
        /*0b60*/ 	.word	0x000000ff
        /*0b64*/ 	.word	0x00028c70
        /*0b68*/ 	.short	0x0100
        /*0b6a*/ 	.byte	0x06
	.zero		1


	//   ....[11]....
        /*0b6c*/ 	.word	0x000005b0
        /*0b70*/ 	.word	0x000000ff
        /*0b74*/ 	.word	0x00028c80
        /*0b78*/ 	.short	0x0100
        /*0b7a*/ 	.byte	0x06
	.zero		1


	//   ....[12]....
        /*0b7c*/ 	.word	0x000005c0
        /*0b80*/ 	.word	0x000000ff
        /*0b84*/ 	.word	0x00028c78
        /*0b88*/ 	.short	0x0100
        /*0b8a*/ 	.byte	0x06
	.zero		1


	//   ....[13]....
        /*0b8c*/ 	.word	0x000005d0
        /*0b90*/ 	.word	0x000000ff
        /*0b94*/ 	.word	0x00028c88
        /*0b98*/ 	.short	0x0100
        /*0b9a*/ 	.byte	0x06
	.zero		1


	//   ....[14]....
        /*0b9c*/ 	.word	0x00000700
        /*0ba0*/ 	.word	0x000000ff
        /*0ba4*/ 	.word	0x00028c90
        /*0ba8*/ 	.short	0x0100
        /*0baa*/ 	.byte	0x08
	.zero		1


	//   ....[15]....
        /*0bac*/ 	.word	0x00000710
        /*0bb0*/ 	.word	0x000000ff
        /*0bb4*/ 	.word	0x00028ca0
        /*0bb8*/ 	.short	0x0100
        /*0bba*/ 	.byte	0x08
	.zero		1


	//   ....[16]....
        /*0bbc*/ 	.word	0x00000720
        /*0bc0*/ 	.word	0x000000ff
        /*0bc4*/ 	.word	0x00028c98
        /*0bc8*/ 	.short	0x0100
        /*0bca*/ 	.byte	0x08
	.zero		1


	//   ....[17]....
        /*0bcc*/ 	.word	0x00000730
        /*0bd0*/ 	.word	0x000000ff
        /*0bd4*/ 	.word	0x00028ca8
        /*0bd8*/ 	.short	0x0100
        /*0bda*/ 	.byte	0x08
	.zero		1


	//   ....[18]....
        /*0bdc*/ 	.word	0x00000860
        /*0be0*/ 	.word	0x000000ff
        /*0be4*/ 	.word	0x00028cb0
        /*0be8*/ 	.short	0x0100
        /*0bea*/ 	.byte	0x08
	.zero		1


	//   ....[19]....
        /*0bec*/ 	.word	0x00000870
        /*0bf0*/ 	.word	0x000000ff
        /*0bf4*/ 	.word	0x00028cc0
        /*0bf8*/ 	.short	0x0100
        /*0bfa*/ 	.byte	0x08
	.zero		1


	//   ....[20]....
        /*0bfc*/ 	.word	0x00000880
        /*0c00*/ 	.word	0x000000ff
        /*0c04*/ 	.word	0x00028cb8
        /*0c08*/ 	.short	0x0100
        /*0c0a*/ 	.byte	0x08
	.zero		1


	//   ....[21]....
        /*0c0c*/ 	.word	0x00000890
        /*0c10*/ 	.word	0x000000ff
        /*0c14*/ 	.word	0x00028cc8
        /*0c18*/ 	.short	0x0100
        /*0c1a*/ 	.byte	0x08
	.zero		1


	//   ....[22]....
        /*0c1c*/ 	.word	0x00002ac0
        /*0c20*/ 	.word	0x0000003e
        /*0c24*/ 	.word	0x00028c90
        /*0c28*/ 	.short	0x010a
        /*0c2a*/ 	.byte	0x3f
	.zero		1


	//   ....[23]....
        /*0c2c*/ 	.word	0x00003550
        /*0c30*/ 	.word	0x0000003e
        /*0c34*/ 	.word	0x00028c90
        /*0c38*/ 	.short	0x010a
        /*0c3a*/ 	.byte	0x3f
	.zero		1


	//   ....[24]....
        /*0c3c*/ 	.word	0x00003df0
        /*0c40*/ 	.word	0x0000003e
        /*0c44*/ 	.word	0x00028c90
        /*0c48*/ 	.short	0x010a
        /*0c4a*/ 	.byte	0x3f
	.zero		1


	//   ....[25]....
        /*0c4c*/ 	.word	0x000041d0
        /*0c50*/ 	.word	0x00000004
        /*0c54*/ 	.word	0x00000000
        /*0c58*/ 	.short	0x0101
        /*0c5a*/ 	.byte	0x3f
	.zero		1


	//   ....[26]....
        /*0c5c*/ 	.word	0x00004210
        /*0c60*/ 	.word	0x0000003e
        /*0c64*/ 	.word	0x00028cb0
        /*0c68*/ 	.short	0x010a
        /*0c6a*/ 	.byte	0x3f
	.zero		1


	//   ....[27]....
        /*0c6c*/ 	.word	0x00004af0
        /*0c70*/ 	.word	0x0000003e
        /*0c74*/ 	.word	0x00000000
        /*0c78*/ 	.short	0x0101
        /*0c7a*/ 	.byte	0x3f
	.zero		1


	//   ....[28]....
        /*0c7c*/ 	.word	0x00005280
        /*0c80*/ 	.word	0x00000003
        /*0c84*/ 	.word	0x00028c50
        /*0c88*/ 	.short	0x010a
        /*0c8a*/ 	.byte	0x3f
	.zero		1


	//   ....[29]....
        /*0c8c*/ 	.word	0x00005620
        /*0c90*/ 	.word	0x0000000e
        /*0c94*/ 	.word	0x00000000
        /*0c98*/ 	.short	0x0101
        /*0c9a*/ 	.byte	0x3f
	.zero		1


	//   ....[30]....
        /*0c9c*/ 	.word	0x00005f50
        /*0ca0*/ 	.word	0x00000014
        /*0ca4*/ 	.word	0x00028c50
        /*0ca8*/ 	.short	0x010a
        /*0caa*/ 	.byte	0x3f
	.zero		1


	//   ....[31]....
        /*0cac*/ 	.word	0x00005fa0
        /*0cb0*/ 	.word	0x00000014
        /*0cb4*/ 	.word	0x00028c50
        /*0cb8*/ 	.short	0x010a
        /*0cba*/ 	.byte	0x3f
	.zero		1


	//   ....[32]....
        /*0cbc*/ 	.word	0x00006290
        /*0cc0*/ 	.word	0x00000014
        /*0cc4*/ 	.word	0x00000000
        /*0cc8*/ 	.short	0x0101
        /*0cca*/ 	.byte	0x3f
	.zero		1


	//   ....[33]....
        /*0ccc*/ 	.word	0x000073d0
        /*0cd0*/ 	.word	0x00000002
        /*0cd4*/ 	.word	0x00028c00
        /*0cd8*/ 	.short	0x010a
        /*0cda*/ 	.byte	0x3f
	.zero		1


	//   ....[34]....
        /*0cdc*/ 	.word	0x00007420
        /*0ce0*/ 	.word	0x00000002
        /*0ce4*/ 	.word	0x00028c00
        /*0ce8*/ 	.short	0x010a
        /*0cea*/ 	.byte	0x3f
	.zero		1


	//   ....[35]....
        /*0cec*/ 	.word	0x00007ee0
        /*0cf0*/ 	.word	0x00000002
        /*0cf4*/ 	.word	0x00028c00
        /*0cf8*/ 	.short	0x010a
        /*0cfa*/ 	.byte	0x3f
	.zero		1


	//   ....[36]....
        /*0cfc*/ 	.word	0x00009470
        /*0d00*/ 	.word	0x00000002
        /*0d04*/ 	.word	0x00028c00
        /*0d08*/ 	.short	0x010a
        /*0d0a*/ 	.byte	0x3f
	.zero		1


	//   ....[37]....
        /*0d0c*/ 	.word	0x0000a420
        /*0d10*/ 	.word	0x00000014
        /*0d14*/ 	.word	0x00028c30
        /*0d18*/ 	.short	0x010a
        /*0d1a*/ 	.byte	0x3f
	.zero		1


	//   ....[38]....
        /*0d1c*/ 	.word	0x0000a4d0
        /*0d20*/ 	.word	0x00000014
        /*0d24*/ 	.word	0x00028c30
        /*0d28*/ 	.short	0x010a
        /*0d2a*/ 	.byte	0x3f
	.zero		1


	//   ....[39]....
        /*0d2c*/ 	.word	0x0000b340
        /*0d30*/ 	.word	0x00000000
        /*0d34*/ 	.word	0x00000000
        /*0d38*/ 	.short	0x0101
        /*0d3a*/ 	.byte	0x3f
	.zero		1


	//   ....[40]....
        /*0d3c*/ 	.word	0x0000b760
        /*0d40*/ 	.word	0x00000014
        /*0d44*/ 	.word	0x00028c50
        /*0d48*/ 	.short	0x010a
        /*0d4a*/ 	.byte	0x3f
	.zero		1


	//   ....[41]....
        /*0d4c*/ 	.word	0x0000b7f0
        /*0d50*/ 	.word	0x00000014
        /*0d54*/ 	.word	0x00028c50
        /*0d58*/ 	.short	0x010a
        /*0d5a*/ 	.byte	0x3f
	.zero		1


	//   ....[42]....
        /*0d5c*/ 	.word	0x0000baf0
        /*0d60*/ 	.word	0x00000014
        /*0d64*/ 	.word	0x00000000
        /*0d68*/ 	.short	0x0101
        /*0d6a*/ 	.byte	0x3f
	.zero		1


	//   ....[43]....
        /*0d6c*/ 	.word	0x0000bca0
        /*0d70*/ 	.word	0x000000ba
        /*0d74*/ 	.word	0x00028c30
        /*0d78*/ 	.short	0x010a
        /*0d7a*/ 	.byte	0x3f
	.zero		1


	//   ....[44]....
        /*0d7c*/ 	.word	0x0000bd10
        /*0d80*/ 	.word	0x000000ba
        /*0d84*/ 	.word	0x00028c30
        /*0d88*/ 	.short	0x010a
        /*0d8a*/ 	.byte	0x3f
	.zero		1


	//   ....[45]....
        /*0d8c*/ 	.word	0x0000c710
        /*0d90*/ 	.word	0x0000000e
        /*0d94*/ 	.word	0x00000000
        /*0d98*/ 	.short	0x0101
        /*0d9a*/ 	.byte	0x3f
	.zero		1


	//   ....[46]....
        /*0d9c*/ 	.word	0x0000d870
        /*0da0*/ 	.word	0x000000ba
        /*0da4*/ 	.word	0x00028c50
        /*0da8*/ 	.short	0x010a
        /*0daa*/ 	.byte	0x3f
	.zero		1


	//   ....[47]....
        /*0dac*/ 	.word	0x0000d8c0
        /*0db0*/ 	.word	0x000000ba
        /*0db4*/ 	.word	0x00028c50
        /*0db8*/ 	.short	0x010a
        /*0dba*/ 	.byte	0x3f
	.zero		1


	//   ....[48]....
        /*0dbc*/ 	.word	0x0000dbe0
        /*0dc0*/ 	.word	0x000000ba
        /*0dc4*/ 	.word	0x00000000
        /*0dc8*/ 	.short	0x0101
        /*0dca*/ 	.byte	0x3f
	.zero		1


	//   ....[49]....
        /*0dcc*/ 	.word	0x0000dd20
        /*0dd0*/ 	.word	0x000000d7
        /*0dd4*/ 	.word	0x00028c30
        /*0dd8*/ 	.short	0x010a
        /*0dda*/ 	.byte	0x3f
	.zero		1


	//   ....[50]....
        /*0ddc*/ 	.word	0x0000dd90
        /*0de0*/ 	.word	0x000000d7
        /*0de4*/ 	.word	0x00028c30
        /*0de8*/ 	.short	0x010a
        /*0dea*/ 	.byte	0x3f
	.zero		1


	//   ....[51]....
        /*0dec*/ 	.word	0x0000e2e0
        /*0df0*/ 	.word	0x0000000d
        /*0df4*/ 	.word	0x00000000
        /*0df8*/ 	.short	0x0101
        /*0dfa*/ 	.byte	0x3f
	.zero		1


	//   ....[52]....
        /*0dfc*/ 	.word	0x0000f310
        /*0e00*/ 	.word	0x000000d7
        /*0e04*/ 	.word	0x00028c50
        /*0e08*/ 	.short	0x010a
        /*0e0a*/ 	.byte	0x3f
	.zero		1


	//   ....[53]....
        /*0e0c*/ 	.word	0x0000f360
        /*0e10*/ 	.word	0x000000d7
        /*0e14*/ 	.word	0x00028c50
        /*0e18*/ 	.short	0x010a
        /*0e1a*/ 	.byte	0x3f
	.zero		1


	//   ....[54]....
        /*0e1c*/ 	.word	0x0000f690
        /*0e20*/ 	.word	0x000000d7
        /*0e24*/ 	.word	0x00000000
        /*0e28*/ 	.short	0x0101
        /*0e2a*/ 	.byte	0x3f
	.zero		1


	//   ....[55]....
        /*0e2c*/ 	.word	0x00011ef0
        /*0e30*/ 	.word	0x00000003
        /*0e34*/ 	.word	0x00000000
        /*0e38*/ 	.short	0x0101
        /*0e3a*/ 	.byte	0x3f
	.zero		1


	//   ....[56]....
        /*0e3c*/ 	.word	0x000149c0
        /*0e40*/ 	.word	0x00000017
        /*0e44*/ 	.word	0x00028c20
        /*0e48*/ 	.short	0x010a
        /*0e4a*/ 	.byte	0x3f
	.zero		1


	//   ....[57]....
        /*0e4c*/ 	.word	0x00014a50
        /*0e50*/ 	.word	0x00000003
        /*0e54*/ 	.word	0x00028ca0
        /*0e58*/ 	.short	0x010a
        /*0e5a*/ 	.byte	0x3f
	.zero		1


	//   ....[58]....
        /*0e5c*/ 	.word	0x00014ca0
        /*0e60*/ 	.word	0x00000003
        /*0e64*/ 	.word	0x00028cc0
        /*0e68*/ 	.short	0x010a
        /*0e6a*/ 	.byte	0x3f
	.zero		1


	//   ....[59]....
        /*0e6c*/ 	.word	0x00015670
        /*0e70*/ 	.word	0x00000008
        /*0e74*/ 	.word	0x00028ca0
        /*0e78*/ 	.short	0x010a
        /*0e7a*/ 	.byte	0x3f
	.zero		1


	//   ....[60]....
        /*0e7c*/ 	.word	0x000158b0
        /*0e80*/ 	.word	0x00000008
        /*0e84*/ 	.word	0x00028cc0
        /*0e88*/ 	.short	0x010a
        /*0e8a*/ 	.byte	0x3f
	.zero		1


	//   ....[61]....
        /*0e8c*/ 	.word	0x00016f10
        /*0e90*/ 	.word	0x0000001f
        /*0e94*/ 	.word	0x00028c40
        /*0e98*/ 	.short	0x010a
        /*0e9a*/ 	.byte	0x3f
	.zero		1


	//   ....[62]....
        /*0e9c*/ 	.word	0x000173f0
        /*0ea0*/ 	.word	0x0000001f
        /*0ea4*/ 	.word	0x00028c30
        /*0ea8*/ 	.short	0x0107
        /*0eaa*/ 	.byte	0x3f
	.zero		1


	//   ....[63]....
        /*0eac*/ 	.word	0x000174c0
        /*0eb0*/ 	.word	0x0000001f
        /*0eb4*/ 	.word	0x00028c30
        /*0eb8*/ 	.short	0x0101
        /*0eba*/ 	.byte	0x3f
	.zero		1


	//   ....[64]....
        /*0ebc*/ 	.word	0x00017dc0
        /*0ec0*/ 	.word	0x00000017
        /*0ec4*/ 	.word	0x00028c00
        /*0ec8*/ 	.short	0x0107
        /*0eca*/ 	.byte	0x3f
	.zero		1


	//   ....[65]....
        /*0ecc*/ 	.word	0x00017eb0
        /*0ed0*/ 	.word	0x00000017
        /*0ed4*/ 	.word	0x00028c00
        /*0ed8*/ 	.short	0x0101
        /*0eda*/ 	.byte	0x3f
	.zero		1


	//   ....[66]....
        /*0edc*/ 	.word	0x00017ed0
        /*0ee0*/ 	.word	0x00000017
        /*0ee4*/ 	.word	0x00028c20
        /*0ee8*/ 	.short	0x010a
        /*0eea*/ 	.byte	0x3f
	.zero		1


	//   ....[67]....
        /*0eec*/ 	.word	0x00017f60
        /*0ef0*/ 	.word	0x0000001f
        /*0ef4*/ 	.word	0x00028c60
        /*0ef8*/ 	.short	0x010a
        /*0efa*/ 	.byte	0x3f
	.zero		1


	//   ....[68]....
        /*0efc*/ 	.word	0x000188a0
        /*0f00*/ 	.word	0x0000001f
        /*0f04*/ 	.word	0x00028c50
        /*0f08*/ 	.short	0x0107
        /*0f0a*/ 	.byte	0x3f
	.zero		1


	//   ....[69]....
        /*0f0c*/ 	.word	0x00018970
        /*0f10*/ 	.word	0x0000001f
        /*0f14*/ 	.word	0x00028c50
        /*0f18*/ 	.short	0x0101
        /*0f1a*/ 	.byte	0x3f
	.zero		1


	//   ....[70]....
        /*0f1c*/ 	.word	0x00018d00
        /*0f20*/ 	.word	0x00000006
        /*0f24*/ 	.word	0x00028c40
        /*0f28*/ 	.short	0x010a
        /*0f2a*/ 	.byte	0x3f
	.zero		1


	//   ....[71]....
        /*0f2c*/ 	.word	0x00019040
        /*0f30*/ 	.word	0x00000006
        /*0f34*/ 	.word	0x00028c30
        /*0f38*/ 	.short	0x0107
        /*0f3a*/ 	.byte	0x3f
	.zero		1


	//   ....[72]....
        /*0f3c*/ 	.word	0x00019100
        /*0f40*/ 	.word	0x00000006
        /*0f44*/ 	.word	0x00028c30
        /*0f48*/ 	.short	0x0101
        /*0f4a*/ 	.byte	0x3f
	.zero		1


	//   ....[73]....
        /*0f4c*/ 	.word	0x00019130
        /*0f50*/ 	.word	0x00000006
        /*0f54*/ 	.word	0x00028c60
        /*0f58*/ 	.short	0x010a
        /*0f5a*/ 	.byte	0x3f
	.zero		1


	//   ....[74]....
        /*0f5c*/ 	.word	0x00019800
        /*0f60*/ 	.word	0x00000006
        /*0f64*/ 	.word	0x00028c50
        /*0f68*/ 	.short	0x0107
        /*0f6a*/ 	.byte	0x3f
	.zero		1


	//   ....[75]....
        /*0f6c*/ 	.word	0x000198c0
        /*0f70*/ 	.word	0x00000006
        /*0f74*/ 	.word	0x00028c50
        /*0f78*/ 	.short	0x0101
        /*0f7a*/ 	.byte	0x3f
	.zero		1


	//   ....[76]....
        /*0f7c*/ 	.word	0x0001a730
        /*0f80*/ 	.word	0x00000004
        /*0f84*/ 	.word	0x00028c20
        /*0f88*/ 	.short	0x010a
        /*0f8a*/ 	.byte	0x3f
	.zero		1


	//   ....[77]....
        /*0f8c*/ 	.word	0x0001a890
        /*0f90*/ 	.word	0x00000005
        /*0f94*/ 	.word	0x00028c40
        /*0f98*/ 	.short	0x010a
        /*0f9a*/ 	.byte	0x3f
	.zero		1


	//   ....[78]....
        /*0f9c*/ 	.word	0x0001a930
        /*0fa0*/ 	.word	0x00000019
        /*0fa4*/ 	.word	0x00028c40
        /*0fa8*/ 	.short	0x010a
        /*0faa*/ 	.byte	0x3f
	.zero		1


	//   ....[79]....
        /*0fac*/ 	.word	0x0001a970
        /*0fb0*/ 	.word	0x00000005
        /*0fb4*/ 	.word	0x00028c60
        /*0fb8*/ 	.short	0x010a
        /*0fba*/ 	.byte	0x3f
	.zero		1


	//   ....[80]....
        /*0fbc*/ 	.word	0x0001a9b0
        /*0fc0*/ 	.word	0x00000019
        /*0fc4*/ 	.word	0x00028c60
        /*0fc8*/ 	.short	0x010a
        /*0fca*/ 	.byte	0x3f
	.zero		1


	//   ....[81]....
        /*0fcc*/ 	.word	0x0001aa10
        /*0fd0*/ 	.word	0x0000003e
        /*0fd4*/ 	.word	0x00028c90
        /*0fd8*/ 	.short	0x010a
        /*0fda*/ 	.byte	0x3f
	.zero		1


	//   ....[82]....
        /*0fdc*/ 	.word	0x0001ab80
        /*0fe0*/ 	.word	0x0000003e
        /*0fe4*/ 	.word	0x00028c90
        /*0fe8*/ 	.short	0x010a
        /*0fea*/ 	.byte	0x3f
	.zero		1


	//   ....[83]....
        /*0fec*/ 	.word	0x0001ad00
        /*0ff0*/ 	.word	0x0000003e
        /*0ff4*/ 	.word	0x00028c90
        /*0ff8*/ 	.short	0x010a
        /*0ffa*/ 	.byte	0x3f
	.zero		1


	//   ....[84]....
        /*0ffc*/ 	.word	0x0001ae60
        /*1000*/ 	.word	0x0000003e
        /*1004*/ 	.word	0x00028cb0
        /*1008*/ 	.short	0x010a
        /*100a*/ 	.byte	0x3f
	.zero		1


	//   ....[85]....
        /*100c*/ 	.word	0x0001aeb0
        /*1010*/ 	.word	0x00000003
        /*1014*/ 	.word	0x00028c50
        /*1018*/ 	.short	0x010a
        /*101a*/ 	.byte	0x3f
	.zero		1


	//   ....[86]....
        /*101c*/ 	.word	0x0001af00
        /*1020*/ 	.word	0x00000014
        /*1024*/ 	.word	0x00028c50
        /*1028*/ 	.short	0x010a
        /*102a*/ 	.byte	0x3f
	.zero		1


	//   ....[87]....
        /*102c*/ 	.word	0x0001b2d0
        /*1030*/ 	.word	0x00000002
        /*1034*/ 	.word	0x00028c00
        /*1038*/ 	.short	0x010a
        /*103a*/ 	.byte	0x3f
	.zero		1


	//   ....[88]....
        /*103c*/ 	.word	0x0001b8d0
        /*1040*/ 	.word	0x00000002
        /*1044*/ 	.word	0x00028c00
        /*1048*/ 	.short	0x010a
        /*104a*/ 	.byte	0x3f
	.zero		1


	//   ....[89]....
        /*104c*/ 	.word	0x0001b920
        /*1050*/ 	.word	0x00000014
        /*1054*/ 	.word	0x00028c30
        /*1058*/ 	.short	0x010a
        /*105a*/ 	.byte	0x3f
	.zero		1


	//   ....[90]....
        /*105c*/ 	.word	0x0001b970
        /*1060*/ 	.word	0x00000014
        /*1064*/ 	.word	0x00028c50
        /*1068*/ 	.short	0x010a
        /*106a*/ 	.byte	0x3f
	.zero		1


	//   ....[91]....
        /*106c*/ 	.word	0x0001b9c0
        /*1070*/ 	.word	0x000000ba
        /*1074*/ 	.word	0x00028c30
        /*1078*/ 	.short	0x010a
        /*107a*/ 	.byte	0x3f
	.zero		1


	//   ....[92]....
        /*107c*/ 	.word	0x0001ba10
        /*1080*/ 	.word	0x000000ba
        /*1084*/ 	.word	0x00028c50
        /*1088*/ 	.short	0x010a
        /*108a*/ 	.byte	0x3f
	.zero		1


	//   ....[93]....
        /*108c*/ 	.word	0x0001ba60
        /*1090*/ 	.word	0x000000d7
        /*1094*/ 	.word	0x00028c30
        /*1098*/ 	.short	0x010a
        /*109a*/ 	.byte	0x3f
	.zero		1


	//   ....[94]....
        /*109c*/ 	.word	0x0001bab0
        /*10a0*/ 	.word	0x000000d7
        /*10a4*/ 	.word	0x00028c50
        /*10a8*/ 	.short	0x010a
        /*10aa*/ 	.byte	0x3f
	.zero		1


	//   ....[95]....
        /*10ac*/ 	.word	0x0001bc50
        /*10b0*/ 	.word	0x00000017
        /*10b4*/ 	.word	0x00028c20
        /*10b8*/ 	.short	0x010a
        /*10ba*/ 	.byte	0x3f
	.zero		1


	//   ....[96]....
        /*10bc*/ 	.word	0x0001bca0
        /*10c0*/ 	.word	0x00000003
        /*10c4*/ 	.word	0x00028ca0
        /*10c8*/ 	.short	0x010a
        /*10ca*/ 	.byte	0x3f
	.zero		1


	//   ....[97]....
        /*10cc*/ 	.word	0x0001bcf0
        /*10d0*/ 	.word	0x00000003
        /*10d4*/ 	.word	0x00028cc0
        /*10d8*/ 	.short	0x010a
        /*10da*/ 	.byte	0x3f
	.zero		1


	//   ....[98]....
        /*10dc*/ 	.word	0x0001bd40
        /*10e0*/ 	.word	0x00000008
        /*10e4*/ 	.word	0x00028ca0
        /*10e8*/ 	.short	0x010a
        /*10ea*/ 	.byte	0x3f
	.zero		1


	//   ....[99]....
        /*10ec*/ 	.word	0x0001bd90
        /*10f0*/ 	.word	0x00000008
        /*10f4*/ 	.word	0x00028cc0
        /*10f8*/ 	.short	0x010a
        /*10fa*/ 	.byte	0x3f
	.zero		1


	//   ....[100]....
        /*10fc*/ 	.word	0x0001beb0
        /*1100*/ 	.word	0x0000001f
        /*1104*/ 	.word	0x00028c40
        /*1108*/ 	.short	0x010a
        /*110a*/ 	.byte	0x3f
	.zero		1


	//   ....[101]....
        /*110c*/ 	.word	0x0001c950
        /*1110*/ 	.word	0x00000017
        /*1114*/ 	.word	0x00028c20
        /*1118*/ 	.short	0x010a
        /*111a*/ 	.byte	0x3f
	.zero		1


	//   ....[102]....
        /*111c*/ 	.word	0x0001c9a0
        /*1120*/ 	.word	0x0000001f
        /*1124*/ 	.word	0x00028c60
        /*1128*/ 	.short	0x010a
        /*112a*/ 	.byte	0x3f
	.zero		1


	//   ....[103]....
        /*112c*/ 	.word	0x0001d2a0
        /*1130*/ 	.word	0x00000006
        /*1134*/ 	.word	0x00028c40
        /*1138*/ 	.short	0x010a
        /*113a*/ 	.byte	0x3f
	.zero		1


	//   ....[104]....
        /*113c*/ 	.word	0x0001d760
        /*1140*/ 	.word	0x00000006
        /*1144*/ 	.word	0x00028c60
        /*1148*/ 	.short	0x010a
        /*114a*/ 	.byte	0x3f
	.zero		1


	//   ....[105]....
        /*114c*/ 	.word	0x0001e860
        /*1150*/ 	.word	0x00000004
        /*1154*/ 	.word	0x00028c20
        /*1158*/ 	.short	0x010a
        /*115a*/ 	.byte	0x3f
	.zero		1


	//   ....[106]....
        /*115c*/ 	.word	0x0001ea00
        /*1160*/ 	.word	0x00000005
        /*1164*/ 	.word	0x00028c40
        /*1168*/ 	.short	0x010a
        /*116a*/ 	.byte	0x3f
	.zero		1


	//   ....[107]....
        /*116c*/ 	.word	0x0001ea50
        /*1170*/ 	.word	0x00000019
        /*1174*/ 	.word	0x00028c40
        /*1178*/ 	.short	0x010a
        /*117a*/ 	.byte	0x3f
	.zero		1


	//   ....[108]....
        /*117c*/ 	.word	0x0001eaa0
        /*1180*/ 	.word	0x00000005
        /*1184*/ 	.word	0x00028c60
        /*1188*/ 	.short	0x010a
        /*118a*/ 	.byte	0x3f
	.zero		1


	//----- nvinfo : EIATTR_NUM_MBARRIERS
	.align		4
.L_584:
        /*118c*/ 	.byte	0x03, 0x38
        /*118e*/ 	.short	0x0016


	//----- nvinfo : EIATTR_EXIT_INSTR_OFFSETS
	.align		4
        /*1190*/ 	.byte	0x04, 0x1c
        /*1192*/ 	.short	(.L_586 - .L_585)


	//   ....[0]....
.L_585:
        /*1194*/ 	.word	0x0001aa00


	//----- nvinfo : EIATTR_MAX_THREADS
	.align		4
.L_586:
        /*1198*/ 	.byte	0x04, 0x05
        /*119a*/ 	.short	(.L_588 - .L_587)
.L_587:
        /*119c*/ 	.word	0x00000180
        /*11a0*/ 	.word	0x00000001
        /*11a4*/ 	.word	0x00000001


	//----- nvinfo : EIATTR_CRS_STACK_SIZE
	.align		4
.L_588:
        /*11a8*/ 	.byte	0x04, 0x1e
        /*11aa*/ 	.short	(.L_590 - .L_589)
.L_589:
        /*11ac*/ 	.word	0x00000000


	//----- nvinfo : EIATTR_CBANK_PARAM_SIZE
	.align		4
.L_590:
        /*11b0*/ 	.byte	0x03, 0x19
        /*11b2*/ 	.short	0x0af0


	//----- nvinfo : EIATTR_PARAM_CBANK
	.align		4
        /*11b4*/ 	.byte	0x04, 0x0a
        /*11b6*/ 	.short	(.L_592 - .L_591)
	.align		4
.L_591:
        /*11b8*/ 	.word	index@(.nv.constant0._ZN7cutlass13device_kernelIN5flash11enable_sm90INS1_16FlashAttnFwdSm90INS1_25CollectiveMainloopFwdSm90ILi2EN4cute5tupleIJNS5_1CILi1EEES8_S8_EEENS6_IJNS7_ILi64EEESA_SA_EEELi512ENS_10bfloat16_tEfNS_4arch4Sm90ELb1ELb0ELb0ELb1ELb1ELb1ELb0ELb0ELb0ELb1ELb0ELb0EEENS1_21CollectiveEpilogueFwdINS6_IJSA_NS7_ILi512EEESA_EEES9_SC_SE_Li256ELb1ELb1ELb0ELb0EEENS1_36VarlenDynamicPersistentTileSchedulerILi64ELi64ELi256ELi128ELb0ELb1ELb1ELb1ELb1ELb1EEEEEEEEEvNT_6ParamsE)
        /*11bc*/ 	.short	0x0210
        /*11be*/ 	.short	0x0af0


	//----- nvinfo : EIATTR_SW_WAR
	.align		4
.L_592:
        /*11c0*/ 	.byte	0x04, 0x36
        /*11c2*/ 	.short	(.L_594 - .L_593)
.L_593:
        /*11c4*/ 	.word	0x00000008
.L_594:


//--------------------- .nv.info._ZN7cutlass13device_kernelIN5flash11enable_sm90INS1_16FlashAttnFwdSm90INS1_25CollectiveMainloopFwdSm90ILi2EN4cute5tupleIJNS5_1CILi1EEES8_S8_EEENS6_IJNS7_ILi64EEESA_SA_EEELi512ENS_10bfloat16_tEfNS_4arch4Sm90ELb1ELb0ELb0ELb1ELb1ELb0ELb1ELb0ELb0ELb1ELb0ELb0EEENS1_21CollectiveEpilogueFwdINS6_IJSA_NS7_ILi512EEESA_EEES9_SC_SE_Li256ELb1ELb1ELb0ELb0EEENS1_36VarlenDynamicPersistentTileSchedulerILi64ELi64ELi256ELi128ELb0ELb1ELb1ELb1ELb1ELb1EEEEEEEEEvNT_6ParamsE --------------------------
	.section	.nv.info._ZN7cutlass13device_kernelIN5flash11enable_sm90INS1_16FlashAttnFwdSm90INS1_25CollectiveMainloopFwdSm90ILi2EN4cute5tupleIJNS5_1CILi1EEES8_S8_EEENS6_IJNS7_ILi64EEESA_SA_EEELi512ENS_10bfloat16_tEfNS_4arch4Sm90ELb1ELb0ELb0ELb1ELb1ELb0ELb1ELb0ELb0ELb1ELb0ELb0EEENS1_21CollectiveEpilogueFwdINS6_IJSA_NS7_ILi512EEESA_EEES9_SC_SE_Li256ELb1ELb1ELb0ELb0EEENS1_36VarlenDynamicPersistentTileSchedulerILi64ELi64ELi256ELi128ELb0ELb1ELb1ELb1ELb1ELb1EEEEEEEEEvNT_6ParamsE,"",@"SHT_CUDA_INFO"
	.sectionflags	@""
	.align	4


	//----- nvinfo : EIATTR_CUDA_API_VERSION
	.align		4
        /*0000*/ 	.byte	0x04, 0x37
        /*0002*/ 	.short	(.L_596 - .L_595)
.L_595:
        /*0004*/ 	.word	0x00000082


	//----- nvinfo : EIATTR_KPARAM_INFO
	.align		4
.L_596:
        /*0008*/ 	.byte	0x04, 0x17
        /*000a*/ 	.short	(.L_598 - .L_597)
.L_597:
        /*000c*/ 	.word	0x00000000
        /*0010*/ 	.short	0x0000
        /*0012*/ 	.short	0x0070
        /*0014*/ 	.byte	0x00, 0xf0, 0x01, 0x2e


	//----- nvinfo : EIATTR_SPARSE_MMA_MASK
	.align		4
.L_598:
        /*0018*/ 	.byte	0x03, 0x50
        /*001a*/ 	.short	0x0000


	//----- nvinfo : EIATTR_MAXREG_COUNT
	.align		4
        /*001c*/ 	.byte	0x03, 0x1b
        /*001e*/ 	.short	0x00a8


	//----- nvinfo : EIATTR_NUM_BARRIERS
	.align		4
        /*0020*/ 	.byte	0x02, 0x4c
        /*0022*/ 	.byte	0x10
	.zero		1


	//----- nvinfo : EIATTR_EXTERNS
	.align		4
        /*0024*/ 	.byte	0x04, 0x0f
        /*0026*/ 	.short	(.L_600 - .L_599)


	//   ....[0]....
	.align		4
.L_599:
        /*0028*/ 	.word	index@(__assertfail)


	//----- nvinfo : EIATTR_ANNOTATIONS
	.align		4
.L_600:
        /*002c*/ 	.byte	0x04, 0x55
        /*002e*/ 	.short	(.L_602 - .L_601)


	//   ....[0]....
.L_601:
        /* <DEDUP_REMOVED lines=17> */


	//----- nvinfo : EIATTR_MERCURY_ISA_VERSION
	.align		4
.L_602:
        /*0130*/ 	.byte	0x03, 0x5f
        /*0132*/ 	.short	0x0101


	//----- nvinfo : EIATTR_UNUSED_LOAD_BYTE_OFFSET
	.align		4
        /*0134*/ 	.byte	0x04, 0x44
        /*0136*/ 	.short	(.L_604 - .L_603)


	//   ....[0]....
.L_603:
        /*0138*/ 	.word	0x00000970
        /*013c*/ 	.word	0x0000fff0


	//   ....[1]....
        /*0140*/ 	.word	0x0000cf70
        /*0144*/ 	.word	0x0000fff0


	//----- nvinfo : EIATTR_INT_WARP_WIDE_INSTR_OFFSETS
	.align		4
.L_604:
        /*0148*/ 	.byte	0x04, 0x31
        /*014a*/ 	.short	(.L_606 - .L_605)


	//   ....[0]....
.L_605:
        /*014c*/ 	.word	0x000000c0


	//   ....[1]....
        /*0150*/ 	.word	0x000000d0


	//   ....[2]....
        /*0154*/ 	.word	0x000000e0


	//   ....[3]....
        /*0158*/ 	.word	0x00000180


	//   ....[4]....
        /*015c*/ 	.word	0x00011200


	//   ....[5]....
        /*0160*/ 	.word	0x00011290


	//   ....[6]....
        /*0164*/ 	.word	0x000155a0


	//   ....[7]....
        /*0168*/ 	.word	0x00015630


	//----- nvinfo : EIATTR_COOP_GROUP_MASK_REGIDS
	.align		4
.L_606:
        /*016c*/ 	.byte	0x04, 0x29
        /*016e*/ 	.short	(.L_608 - .L_607)


	//   ....[0]....
.L_607:
        /*0170*/ 	.word	0xffffffff


	//   ....[1]....
        /*0174*/ 	.word	0xffffffff


	//   ....[2]....
        /*0178*/ 	.word	0xffffffff


	//   ....[3]....
        /*017c*/ 	.word	0xffffffff


	//   ....[4]....
        /*0180*/ 	.word	0xffffffff


	//   ....[5]....
        /*0184*/ 	.word	0xffffffff


	//   ....[6]....
        /*0188*/ 	.word	0xffffffff


	//   ....[7]....
        /*018c*/ 	.word	0xffffffff


	//   ....[8]....
        /*0190*/ 	.word	0xffffffff


	//   ....[9]....
        /*0194*/ 	.word	0xffffffff


	//   ....[10]....
        /*0198*/ 	.word	0xffffffff


	//   ....[11]....
        /*019c*/ 	.word	0xffffffff


	//   ....[12]....
        /*01a0*/ 	.word	0xffffffff


	//   ....[13]....
        /*01a4*/ 	.word	0xffffffff


	//   ....[14]....
        /*01a8*/ 	.word	0xffffffff


	//   ....[15]....
        /*01ac*/ 	.word	0xffffffff


	//   ....[16]....
        /*01b0*/ 	.word	0xffffffff


	//   ....[17]....
        /*01b4*/ 	.word	0xffffffff


	//   ....[18]....
        /*01b8*/ 	.word	0xffffffff


	//   ....[19]....
        /*01bc*/ 	.word	0xffffffff


	//   ....[20]....
        /*01c0*/ 	.word	0xffffffff


	//   ....[21]....
        /*01c4*/ 	.word	0xffffffff


	//   ....[22]....
        /*01c8*/ 	.word	0xffffffff


	//   ....[23]....
        /*01cc*/ 	.word	0xffffffff


	//   ....[24]....
        /*01d0*/ 	.word	0xffffffff


	//   ....[25]....
        /*01d4*/ 	.word	0xffffffff


	//   ....[26]....
        /*01d8*/ 	.word	0xffffffff


	//   ....[27]....
        /*01dc*/ 	.word	0xffffffff


	//   ....[28]....
        /*01e0*/ 	.word	0xffffffff


	//   ....[29]....
        /*01e4*/ 	.word	0xffffffff


	//   ....[30]....
        /*01e8*/ 	.word	0xffffffff


	//   ....[31]....
        /*01ec*/ 	.word	0xffffffff


	//   ....[32]....
        /*01f0*/ 	.word	0xffffffff


	//   ....[33]....
        /*01f4*/ 	.word	0xffffffff


	//   ....[34]....
        /*01f8*/ 	.word	0xffffffff


	//   ....[35]....
        /*01fc*/ 	.word	0xffffffff


	//   ....[36]....
        /*0200*/ 	.word	0xffffffff


	//   ....[37]....
        /*0204*/ 	.word	0xffffffff


	//   ....[38]....
        /*0208*/ 	.word	0xffffffff


	//   ....[39]....
        /*020c*/ 	.word	0xffffffff


	//   ....[40]....
        /*0210*/ 	.word	0xffffffff


	//   ....[41]....
        /*0214*/ 	.word	0xffffffff


	//   ....[42]....
        /*0218*/ 	.word	0xffffffff


	//   ....[43]....
        /*021c*/ 	.word	0xffffffff


	//   ....[44]....
        /*0220*/ 	.word	0xffffffff


	//   ....[45]....
        /*0224*/ 	.word	0xffffffff


	//   ....[46]....
        /*0228*/ 	.word	0xffffffff


	//   ....[47]....
        /*022c*/ 	.word	0xffffffff


	//   ....[48]....
        /*0230*/ 	.word	0xffffffff


	//   ....[49]....
        /*0234*/ 	.word	0xffffffff


	//   ....[50]....
        /*0238*/ 	.word	0xffffffff


	//   ....[51]....
        /*023c*/ 	.word	0xffffffff


	//   ....[52]....
        /*0240*/ 	.word	0xffffffff


	//   ....[53]....
        /*0244*/ 	.word	0xffffffff


	//   ....[54]....
        /*0248*/ 	.word	0xffffffff


	//   ....[55]....
        /*024c*/ 	.word	0xffffffff


	//   ....[56]....
        /*0250*/ 	.word	0xffffffff


	//   ....[57]....
        /*0254*/ 	.word	0xffffffff


	//   ....[58]....
        /*0258*/ 	.word	0xffffffff


	//   ....[59]....
        /*025c*/ 	.word	0xffffffff


	//   ....[60]....
        /*0260*/ 	.word	0xffffffff


	//   ....[61]....
        /*0264*/ 	.word	0xffffffff


	//   ....[62]....
        /*0268*/ 	.word	0xffffffff


	//   ....[63]....
        /*026c*/ 	.word	0xffffffff


	//   ....[64]....
        /*0270*/ 	.word	0xffffffff


	//   ....[65]....
        /*0274*/ 	.word	0xffffffff


	//   ....[66]....
        /*0278*/ 	.word	0xffffffff


	//   ....[67]....
        /*027c*/ 	.word	0xffffffff


	//   ....[68]....
        /*0280*/ 	.word	0xffffffff


	//   ....[69]....
        /*0284*/ 	.word	0xffffffff


	//   ....[70]....
        /*0288*/ 	.word	0xffffffff


	//   ....[71]....
        /*028c*/ 	.word	0xffffffff


	//   ....[72]....
        /*0290*/ 	.word	0xffffffff


	//   ....[73]....
        /*0294*/ 	.word	0xffffffff


	//   ....[74]....
        /*0298*/ 	.word	0xffffffff


	//   ....[75]....
        /*029c*/ 	.word	0xffffffff


	//   ....[76]....
        /*02a0*/ 	.word	0xffffffff


	//   ....[77]....
        /*02a4*/ 	.word	0xffffffff


	//   ....[78]....
        /*02a8*/ 	.word	0xffffffff


	//   ....[79]....
        /*02ac*/ 	.word	0xffffffff


	//   ....[80]....
        /*02b0*/ 	.word	0xffffffff


	//   ....[81]....
        /*02b4*/ 	.word	0xffffffff


	//   ....[82]....
        /*02b8*/ 	.word	0xffffffff


	//   ....[83]....
        /*02bc*/ 	.word	0xffffffff


	//   ....[84]....
        /*02c0*/ 	.word	0xffffffff


	//   ....[85]....
        /*02c4*/ 	.word	0xffffffff


	//   ....[86]....
        /*02c8*/ 	.word	0xffffffff


	//   ....[87]....
        /*02cc*/ 	.word	0xffffffff


	//   ....[88]....
        /*02d0*/ 	.word	0xffffffff


	//   ....[89]....
        /*02d4*/ 	.word	0xffffffff


	//   ....[90]....
        /*02d8*/ 	.word	0xffffffff


	//   ....[91]....
        /*02dc*/ 	.word	0xffffffff


	//   ....[92]....
        /*02e0*/ 	.word	0xffffffff


	//   ....[93]....
        /*02e4*/ 	.word	0xffffffff


	//   ....[94]....
        /*02e8*/ 	.word	0xffffffff


	//   ....[95]....
        /*02ec*/ 	.word	0xffffffff


	//   ....[96]....
        /*02f0*/ 	.word	0xffffffff


	//   ....[97]....
        /*02f4*/ 	.word	0xffffffff


	//   ....[98]....
        /*02f8*/ 	.word	0xffffffff


	//   ....[99]....
        /*02fc*/ 	.word	0xffffffff


	//   ....[100]....
        /*0300*/ 	.word	0xffffffff


	//   ....[101]....
        /*0304*/ 	.word	0xffffffff


	//   ....[102]....
        /*0308*/ 	.word	0xffffffff


	//   ....[103]....
        /*030c*/ 	.word	0xffffffff


	//   ....[104]....
        /*0310*/ 	.word	0xffffffff


	//   ....[105]....
        /*0314*/ 	.word	0xffffffff


	//   ....[106]....
        /*0318*/ 	.word	0xffffffff


	//   ....[107]....
        /*031c*/ 	.word	0xffffffff


	//   ....[108]....
        /*0320*/ 	.word	0xffffffff


	//   ....[109]....
        /*0324*/ 	.word	0xffffffff


	//   ....[110]....
        /*0328*/ 	.word	0xffffffff


	//   ....[111]....
        /*032c*/ 	.word	0xffffffff


	//   ....[112]....
        /*0330*/ 	.word	0xffffffff


	//   ....[113]....
        /*0334*/ 	.word	0xffffffff


	//   ....[114]....
        /*0338*/ 	.word	0xffffffff


	//   ....[115]....
        /*033c*/ 	.word	0xffffffff


	//   ....[116]....
        /*0340*/ 	.word	0xffffffff


	//   ....[117]....
        /*0344*/ 	.word	0xffffffff


	//   ....[118]....
        /*0348*/ 	.word	0xffffffff


	//   ....[119]....
        /*034c*/ 	.word	0xffffffff


	//   ....[120]....
        /*0350*/ 	.word	0xffffffff


	//   ....[121]....
        /*0354*/ 	.word	0xffffffff


	//   ....[122]....
        /*0358*/ 	.word	0xffffffff


	//   ....[123]....
        /*035c*/ 	.word	0xffffffff


	//   ....[124]....
        /*0360*/ 	.word	0xffffffff


	//   ....[125]....
        /*0364*/ 	.word	0xffffffff


	//   ....[126]....
        /*0368*/ 	.word	0xffffffff


	//   ....[127]....
        /*036c*/ 	.word	0xffffffff


	//   ....[128]....
        /*0370*/ 	.word	0xffffffff


	//   ....[129]....
        /*0374*/ 	.word	0x0500000f


	//   ....[130]....
        /*0378*/ 	.word	0x0500000f


	//   ....[131]....
        /*037c*/ 	.word	0x0500000f


	//   ....[132]....
        /*0380*/ 	.word	0x0500000f


	//   ....[133]....
        /*0384*/ 	.word	0x0500000f


	//   ....[134]....
        /*0388*/ 	.word	0x0500000f


	//   ....[135]....
        /*038c*/ 	.word	0x0500000f


	//   ....[136]....
        /*0390*/ 	.word	0x0500000f


	//   ....[137]....
        /*0394*/ 	.word	0x0500000f


	//   ....[138]....
        /*0398*/ 	.word	0x0500000f


	//   ....[139]....
        /*039c*/ 	.word	0x0500000f


	//   ....[140]....
        /*03a0*/ 	.word	0x0500000f


	//   ....[141]....
        /*03a4*/ 	.word	0x0500000f


	//   ....[142]....
        /*03a8*/ 	.word	0x0500000f


	//   ....[143]....
        /*03ac*/ 	.word	0x0500000f


	//   ....[144]....
        /*03b0*/ 	.word	0x0500000f


	//   ....[145]....
        /*03b4*/ 	.word	0x0500000f


	//   ....[146]....
        /*03b8*/ 	.word	0x0500000f


	//   ....[147]....
        /*03bc*/ 	.word	0x0500000f


	//   ....[148]....
        /*03c0*/ 	.word	0x0500000f


	//   ....[149]....
        /*03c4*/ 	.word	0x0500000f


	//   ....[150]....
        /*03c8*/ 	.word	0x0500000f


	//   ....[151]....
        /*03cc*/ 	.word	0x0500000f


	//   ....[152]....
        /*03d0*/ 	.word	0x0500000f


	//   ....[153]....
        /*03d4*/ 	.word	0x0500000f


	//   ....[154]....
        /*03d8*/ 	.word	0x0500000f


	//   ....[155]....
        /*03dc*/ 	.word	0x0500000f


	//   ....[156]....
        /*03e0*/ 	.word	0x0500000f


	//   ....[157]....
        /*03e4*/ 	.word	0x0500000f


	//   ....[158]....
        /*03e8*/ 	.word	0x0500000f


	//   ....[159]....
        /*03ec*/ 	.word	0x0500000f


	//   ....[160]....
        /*03f0*/ 	.word	0x0500000f


	//   ....[161]....
        /*03f4*/ 	.word	0x0500000f


	//   ....[162]....
        /*03f8*/ 	.word	0x0500000f


	//   ....[163]....
        /*03fc*/ 	.word	0x0500000f


	//   ....[164]....
        /*0400*/ 	.word	0x0500000f


	//   ....[165]....
        /*0404*/ 	.word	0x0500000f


	//   ....[166]....
        /*0408*/ 	.word	0x0500000f


	//   ....[167]....
        /*040c*/ 	.word	0x0500000f


	//   ....[168]....
        /*0410*/ 	.word	0x0500000f


	//   ....[169]....
        /*0414*/ 	.word	0x0500000f


	//   ....[170]....
        /*0418*/ 	.word	0x0500000f


	//   ....[171]....
        /*041c*/ 	.word	0x0500000f


	//   ....[172]....
        /*0420*/ 	.word	0x0500000f


	//   ....[173]....
        /*0424*/ 	.word	0x0500000f


	//   ....[174]....
        /*0428*/ 	.word	0x0500000f


	//   ....[175]....
        /*042c*/ 	.word	0x0500000f


	//   ....[176]....
        /*0430*/ 	.word	0x0500000f


	//   ....[177]....
        /*0434*/ 	.word	0x0500000f


	//   ....[178]....
        /*0438*/ 	.word	0x0500000f


	//   ....[179]....
        /*043c*/ 	.word	0x0500000f


	//   ....[180]....
        /*0440*/ 	.word	0x0500000f


	//   ....[181]....
        /*0444*/ 	.word	0x0500000f


	//   ....[182]....
        /*0448*/ 	.word	0x0500000f


	//   ....[183]....
        /*044c*/ 	.word	0x0500000f


	//   ....[184]....
        /*0450*/ 	.word	0x0500000f


	//   ....[185]....
        /*0454*/ 	.word	0x0500000f


	//   ....[186]....
        /*0458*/ 	.word	0x0500000f


	//   ....[187]....
        /*045c*/ 	.word	0x0500000f


	//   ....[188]....
        /*0460*/ 	.word	0x0500000f


	//   ....[189]....
        /*0464*/ 	.word	0x0500000f


	//   ....[190]....
        /*0468*/ 	.word	0x0500000f


	//   ....[191]....
        /*046c*/ 	.word	0x0500000f


	//   ....[192]....
        /*0470*/ 	.word	0x0500000f


	//   ....[193]....
        /*0474*/ 	.word	0x0500000f


	//   ....[194]....
        /*0478*/ 	.word	0x0500000f


	//   ....[195]....
        /*047c*/ 	.word	0x0500000f


	//----- nvinfo : EIATTR_COOP_GROUP_INSTR_OFFSETS
	.align		4
.L_608:
        /*0480*/ 	.byte	0x04, 0x28
        /*0482*/ 	.short	(.L_610 - .L_609)


	//   ....[0]....
.L_609:
        /*0484*/ 	.word	0x00000080


	//   ....[1]....
        /*0488*/ 	.word	0x00000090


	//   ....[2]....
        /*048c*/ 	.word	0x000002b0


	//   ....[3]....
        /*0490*/ 	.word	0x00000410


	//   ....[4]....
        /*0494*/ 	.word	0x00000530


	//   ....[5]....
        /*0498*/ 	.word	0x00000690


	//   ....[6]....
        /*049c*/ 	.word	0x000019b0


	//   ....[7]....
        /*04a0*/ 	.word	0x000036f0


	//   ....[8]....
        /*04a4*/ 	.word	0x00004670


	//   ....[9]....
        /*04a8*/ 	.word	0x000052e0


	//   ....[10]....
        /*04ac*/ 	.word	0x00005310


	//   ....[11]....
        /*04b0*/ 	.word	0x00005660


	//   ....[12]....
        /*04b4*/ 	.word	0x00005760


	//   ....[13]....
        /*04b8*/ 	.word	0x000059a0


	//   ....[14]....
        /*04bc*/ 	.word	0x00005ae0


	//   ....[15]....
        /*04c0*/ 	.word	0x00006340


	//   ....[16]....
        /*04c4*/ 	.word	0x00007090


	//   ....[17]....
        /*04c8*/ 	.word	0x00007cd0


	//   ....[18]....
        /*04cc*/ 	.word	0x00007cf0


	//   ....[19]....
        /*04d0*/ 	.word	0x00008020


	//   ....[20]....
        /*04d4*/ 	.word	0x00008120


	//   ....[21]....
        /*04d8*/ 	.word	0x00008490


	//   ....[22]....
        /*04dc*/ 	.word	0x000084f0


	//   ....[23]....
        /*04e0*/ 	.word	0x00009650


	//   ....[24]....
        /*04e4*/ 	.word	0x0000a320


	//   ....[25]....
        /*04e8*/ 	.word	0x0000b000


	//   ....[26]....
        /*04ec*/ 	.word	0x0000b030


	//   ....[27]....
        /*04f0*/ 	.word	0x0000b270


	//   ....[28]....
        /*04f4*/ 	.word	0x0000b440


	//   ....[29]....
        /*04f8*/ 	.word	0x0000c3b0


	//   ....[30]....
        /*04fc*/ 	.word	0x0000c480


	//   ....[31]....
        /*0500*/ 	.word	0x0000c4a0


	//   ....[32]....
        /*0504*/ 	.word	0x0000c500


	//   ....[33]....
        /*0508*/ 	.word	0x0000c520


	//   ....[34]....
        /*050c*/ 	.word	0x0000de80


	//   ....[35]....
        /*0510*/ 	.word	0x0000e4a0


	//   ....[36]....
        /*0514*/ 	.word	0x0000e4d0


	//   ....[37]....
        /*0518*/ 	.word	0x0000e4f0


	//   ....[38]....
        /*051c*/ 	.word	0x0000e520


	//   ....[39]....
        /*0520*/ 	.word	0x0000eba0


	//   ....[40]....
        /*0524*/ 	.word	0x0000ebc0


	//   ....[41]....
        /*0528*/ 	.word	0x0000ee00


	//   ....[42]....
        /*052c*/ 	.word	0x0000ee20


	//   ....[43]....
        /*0530*/ 	.word	0x0000f9b0


	//   ....[44]....
        /*0534*/ 	.word	0x0000f9e0


	//   ....[45]....
        /*0538*/ 	.word	0x0000fc20


	//   ....[46]....
        /*053c*/ 	.word	0x0000fc40


	//   ....[47]....
        /*0540*/ 	.word	0x0000fee0


	//   ....[48]....
        /*0544*/ 	.word	0x000100b0


	//   ....[49]....
        /*0548*/ 	.word	0x000100e0


	//   ....[50]....
        /*054c*/ 	.word	0x00010110


	//   ....[51]....
        /*0550*/ 	.word	0x00010140


	//   ....[52]....
        /*0554*/ 	.word	0x00010170


	//   ....[53]....
        /*0558*/ 	.word	0x000101a0


	//   ....[54]....
        /*055c*/ 	.word	0x000102f0


	//   ....[55]....
        /*0560*/ 	.word	0x00010320


	//   ....[56]....
        /*0564*/ 	.word	0x00010350


	//   ....[57]....
        /*0568*/ 	.word	0x00010380


	//   ....[58]....
        /*056c*/ 	.word	0x000103b0


	//   ....[59]....
        /*0570*/ 	.word	0x000103e0


	//   ....[60]....
        /*0574*/ 	.word	0x00010470


	//   ....[61]....
        /*0578*/ 	.word	0x000104d0


	//   ....[62]....
        /*057c*/ 	.word	0x00010560


	//   ....[63]....
        /*0580*/ 	.word	0x00011ff0


	//   ....[64]....
        /*0584*/ 	.word	0x00012010


	//   ....[65]....
        /*0588*/ 	.word	0x000120a0


	//   ....[66]....
        /*058c*/ 	.word	0x000120c0


	//   ....[67]....
        /*0590*/ 	.word	0x00012140


	//   ....[68]....
        /*0594*/ 	.word	0x00012160


	//   ....[69]....
        /*0598*/ 	.word	0x00012170


	//   ....[70]....
        /*059c*/ 	.word	0x00012180


	//   ....[71]....
        /*05a0*/ 	.word	0x00012910


	//   ....[72]....
        /*05a4*/ 	.word	0x00012940


	//   ....[73]....
        /*05a8*/ 	.word	0x00012a00


	//   ....[74]....
        /*05ac*/ 	.word	0x00012a20


	//   ....[75]....
        /*05b0*/ 	.word	0x00012ac0


	//   ....[76]....
        /*05b4*/ 	.word	0x00012ae0


	//   ....[77]....
        /*05b8*/ 	.word	0x00012af0


	//   ....[78]....
        /*05bc*/ 	.word	0x00012b70


	//   ....[79]....
        /*05c0*/ 	.word	0x000133e0


	//   ....[80]....
        /*05c4*/ 	.word	0x00013400


	//   ....[81]....
        /*05c8*/ 	.word	0x000135a0


	//   ....[82]....
        /*05cc*/ 	.word	0x000135d0


	//   ....[83]....
        /*05d0*/ 	.word	0x000136e0


	//   ....[84]....
        /*05d4*/ 	.word	0x000136f0


	//   ....[85]....
        /*05d8*/ 	.word	0x00013720


	//   ....[86]....
        /*05dc*/ 	.word	0x00013730


	//   ....[87]....
        /*05e0*/ 	.word	0x00013d60


	//   ....[88]....
        /*05e4*/ 	.word	0x00013dc0


	//   ....[89]....
        /*05e8*/ 	.word	0x00013f80


	//   ....[90]....
        /*05ec*/ 	.word	0x00013fc0


	//   ....[91]....
        /*05f0*/ 	.word	0x00013fd0


	//   ....[92]....
        /*05f4*/ 	.word	0x00013fe0


	//   ....[93]....
        /*05f8*/ 	.word	0x00014130


	//   ....[94]....
        /*05fc*/ 	.word	0x00014280


	//   ....[95]....
        /*0600*/ 	.word	0x00014ab0


	//   ....[96]....
        /*0604*/ 	.word	0x00014ad0


	//   ....[97]....
        /*0608*/ 	.word	0x00014b20


	//   ....[98]....
        /*060c*/ 	.word	0x00014b30


	//   ....[99]....
        /*0610*/ 	.word	0x00014b70


	//   ....[100]....
        /*0614*/ 	.word	0x00014b80


	//   ....[101]....
        /*0618*/ 	.word	0x00014b90


	//   ....[102]....
        /*061c*/ 	.word	0x00014bd0


	//   ....[103]....
        /*0620*/ 	.word	0x00014ef0


	//   ....[104]....
        /*0624*/ 	.word	0x00014f30


	//   ....[105]....
        /*0628*/ 	.word	0x00014f50


	//   ....[106]....
        /*062c*/ 	.word	0x00014f70


	//   ....[107]....
        /*0630*/ 	.word	0x00014fa0


	//   ....[108]....
        /*0634*/ 	.word	0x00014fc0


	//   ....[109]....
        /*0638*/ 	.word	0x000150c0


	//   ....[110]....
        /*063c*/ 	.word	0x00015210


	//   ....[111]....
        /*0640*/ 	.word	0x00015810


	//   ....[112]....
        /*0644*/ 	.word	0x00015860


	//   ....[113]....
        /*0648*/ 	.word	0x00015890


	//   ....[114]....
        /*064c*/ 	.word	0x000158c0


	//   ....[115]....
        /*0650*/ 	.word	0x000158d0


	//   ....[116]....
        /*0654*/ 	.word	0x00015900


	//   ....[117]....
        /*0658*/ 	.word	0x00015930


	//   ....[118]....
        /*065c*/ 	.word	0x00015960


	//   ....[119]....
        /*0660*/ 	.word	0x00015ae0


	//   ....[120]....
        /*0664*/ 	.word	0x00015b10


	//   ....[121]....
        /*0668*/ 	.word	0x00015b40


	//   ....[122]....
        /*066c*/ 	.word	0x00015b70


	//   ....[123]....
        /*0670*/ 	.word	0x00015ba0


	//   ....[124]....
        /*0674*/ 	.word	0x00015bd0


	//   ....[125]....
        /*0678*/ 	.word	0x00015c90


	//   ....[126]....
        /*067c*/ 	.word	0x00015cb0


	//   ....[127]....
        /*0680*/ 	.word	0x00015d20


	//   ....[128]....
        /*0684*/ 	.word	0x000163c0


	//   ....[129]....
        /*0688*/ 	.word	0x00016940


	//   ....[130]....
        /*068c*/ 	.word	0x00016a30


	//   ....[131]....
        /*0690*/ 	.word	0x00016ad0


	//   ....[132]....
        /*0694*/ 	.word	0x00016b30


	//   ....[133]....
        /*0698*/ 	.word	0x00016c20


	//   ....[134]....
        /*069c*/ 	.word	0x00016c90


	//   ....[135]....
        /*06a0*/ 	.word	0x00016d80


	//   ....[136]....
        /*06a4*/ 	.word	0x00016df0


	//   ....[137]....
        /*06a8*/ 	.word	0x00016e90


	//   ....[138]....
        /*06ac*/ 	.word	0x00016f90


	//   ....[139]....
        /*06b0*/ 	.word	0x00017020


	//   ....[140]....
        /*06b4*/ 	.word	0x00017080


	//   ....[141]....
        /*06b8*/ 	.word	0x00017170


	//   ....[142]....
        /*06bc*/ 	.word	0x000171f0


	//   ....[143]....
        /*06c0*/ 	.word	0x000172f0


	//   ....[144]....
        /*06c4*/ 	.word	0x00017360


	//   ....[145]....
        /*06c8*/ 	.word	0x00017440


	//   ....[146]....
        /*06cc*/ 	.word	0x00017750


	//   ....[147]....
        /*06d0*/ 	.word	0x00017810


	//   ....[148]....
        /*06d4*/ 	.word	0x00017a80


	//   ....[149]....
        /*06d8*/ 	.word	0x00017ad0


	//   ....[150]....
        /*06dc*/ 	.word	0x00017ce0


	//   ....[151]....
        /*06e0*/ 	.word	0x00017d30


	//   ....[152]....
        /*06e4*/ 	.word	0x00017ee0


	//   ....[153]....
        /*06e8*/ 	.word	0x00017f30


	//   ....[154]....
        /*06ec*/ 	.word	0x00018070


	//   ....[155]....
        /*06f0*/ 	.word	0x00018170


	//   ....[156]....
        /*06f4*/ 	.word	0x000183e0


	//   ....[157]....
        /*06f8*/ 	.word	0x00018430


	//   ....[158]....
        /*06fc*/ 	.word	0x00018600


	//   ....[159]....
        /*0700*/ 	.word	0x00018650


	//   ....[160]....
        /*0704*/ 	.word	0x00018820


	//   ....[161]....
        /*0708*/ 	.word	0x00018870


	//   ....[162]....
        /*070c*/ 	.word	0x00018960


	//   ....[163]....
        /*0710*/ 	.word	0x00018a00


	//   ....[164]....
        /*0714*/ 	.word	0x00018a60


	//   ....[165]....
        /*0718*/ 	.word	0x00018b10


	//   ....[166]....
        /*071c*/ 	.word	0x00018b70


	//   ....[167]....
        /*0720*/ 	.word	0x00018c20


	//   ....[168]....
        /*0724*/ 	.word	0x00018c80


	//   ....[169]....
        /*0728*/ 	.word	0x00018d30


	//   ....[170]....
        /*072c*/ 	.word	0x00018e20


	//   ....[171]....
        /*0730*/ 	.word	0x00018f00


	//   ....[172]....
        /*0734*/ 	.word	0x00019010


	//   ....[173]....
        /*0738*/ 	.word	0x00019110


	//   ....[174]....
        /*073c*/ 	.word	0x00019240


	//   ....[175]....
        /*0740*/ 	.word	0x00019320


	//   ....[176]....
        /*0744*/ 	.word	0x00019420


	//   ....[177]....
        /*0748*/ 	.word	0x00019500


	//   ....[178]....
        /*074c*/ 	.word	0x00019590


	//   ....[179]....
        /*0750*/ 	.word	0x00019630


	//   ....[180]....
        /*0754*/ 	.word	0x00019750


	//   ....[181]....
        /*0758*/ 	.word	0x000197c0


	//   ....[182]....
        /*075c*/ 	.word	0x00019830


	//   ....[183]....
        /*0760*/ 	.word	0x000198a0


	//   ....[184]....
        /*0764*/ 	.word	0x00019910


	//   ....[185]....
        /*0768*/ 	.word	0x00019990


	//   ....[186]....
        /*076c*/ 	.word	0x00019a20


	//   ....[187]....
        /*0770*/ 	.word	0x00019ab0


	//   ....[188]....
        /*0774*/ 	.word	0x00019b20


	//   ....[189]....
        /*0778*/ 	.word	0x00019b90


	//   ....[190]....
        /*077c*/ 	.word	0x00019c00


	//   ....[191]....
        /*0780*/ 	.word	0x00019c80


	//   ....[192]....
        /*0784*/ 	.word	0x00019cf0


	//   ....[193]....
        /*0788*/ 	.word	0x00019d90


	//   ....[194]....
        /*078c*/ 	.word	0x00019e20


	//   ....[195]....
        /*0790*/ 	.word	0x00019f40


	//----- nvinfo : EIATTR_REG_RECONFIG
	.align		4
.L_610:
        /*0794*/ 	.byte	0x01, 0x54
	.zero		2


	//----- nvinfo : EIATTR_SYSCALL_OFFSETS
	.align		4
        /*0798*/ 	.byte	0x04, 0x46
        /*079a*/ 	.short	(.L_612 - .L_611)


	//   ....[0]....
.L_611:
        /*079c*/ 	.word	0x000038a0


	//   ....[1]....
        /*07a0*/ 	.word	0x000113f0


	//   ....[2]....
        /*07a4*/ 	.word	0x00011540


	//   ....[3]....
        /*07a8*/ 	.word	0x00011630


	//   ....[4]....
        /*07ac*/ 	.word	0x00012520


	//   ....[5]....
        /*07b0*/ 	.word	0x00012df0


	//----- nvinfo : EIATTR_MBARRIER_INSTR_OFFSETS
	.align		4
.L_612:
        /*07b4*/ 	.byte	0x04, 0x39
        /*07b6*/ 	.short	(.L_614 - .L_613)


	//   ....[0]....
.L_613:
        /*07b8*/ 	.word	0x00000190
        /*07bc*/ 	.word	0x000000ff
        /*07c0*/ 	.word	0x00038800
        /*07c4*/ 	.short	0x0100
        /*07c6*/ 	.byte	0x08
	.zero		1


	//   ....[1]....
        /*07c8*/ 	.word	0x000001a0
        /*07cc*/ 	.word	0x000000ff
        /*07d0*/ 	.word	0x00038810
        /*07d4*/ 	.short	0x0100
        /*07d6*/ 	.byte	0x08
	.zero		1


	//   ....[2]....
        /*07d8*/ 	.word	0x000001b0
        /*07dc*/ 	.word	0x000000ff
        /*07e0*/ 	.word	0x00038820
        /*07e4*/ 	.short	0x0100
        /*07e6*/ 	.byte	0x08
	.zero		1


	//   ....[3]....
        /*07e8*/ 	.word	0x00000260
        /*07ec*/ 	.word	0x000000ff
        /*07f0*/ 	.word	0x00038830
        /*07f4*/ 	.short	0x0100
        /*07f6*/ 	.byte	0x06
	.zero		1


	//   ....[4]....
        /*07f8*/ 	.word	0x00000270
        /*07fc*/ 	.word	0x000000ff
        /*0800*/ 	.word	0x00038840
        /*0804*/ 	.short	0x0100
        /*0806*/ 	.byte	0x06
	.zero		1


	//   ....[5]....
        /*0808*/ 	.word	0x00000280
        /*080c*/ 	.word	0x000000ff
        /*0810*/ 	.word	0x00038838
        /*0814*/ 	.short	0x0100
        /*0816*/ 	.byte	0x06
	.zero		1


	//   ....[6]....
        /*0818*/ 	.word	0x00000290
        /*081c*/ 	.word	0x000000ff
        /*0820*/ 	.word	0x00038848
        /*0824*/ 	.short	0x0100
        /*0826*/ 	.byte	0x06
	.zero		1


	//   ....[7]....
        /*0828*/ 	.word	0x000003c0
        /*082c*/ 	.word	0x000000ff
        /*0830*/ 	.word	0x00038850
        /*0834*/ 	.short	0x0100
        /*0836*/ 	.byte	0x08
	.zero		1


	//   ....[8]....
        /*0838*/ 	.word	0x000003d0
        /*083c*/ 	.word	0x000000ff
        /*0840*/ 	.word	0x00038860
        /*0844*/ 	.short	0x0100
        /*0846*/ 	.byte	0x08
	.zero		1


	//   ....[9]....
        /*0848*/ 	.word	0x000003e0
        /*084c*/ 	.word	0x000000ff
        /*0850*/ 	.word	0x00038858
        /*0854*/ 	.short	0x0100
        /*0856*/ 	.byte	0x08
	.zero		1


	//   ....[10]....
        /*0858*/ 	.word	0x000003f0
        /*085c*/ 	.word	0x000000ff
        /*0860*/ 	.word	0x00038868
        /*0864*/ 	.short	0x0100
        /*0866*/ 	.byte	0x08
	.zero		1


	//   ....[11]....
        /*0868*/ 	.word	0x000004e0
        /*086c*/ 	.word	0x000000ff
        /*0870*/ 	.word	0x00038870
        /*0874*/ 	.short	0x0100
        /*0876*/ 	.byte	0x06
	.zero		1


	//   ....[12]....
        /*0878*/ 	.word	0x000004f0
        /*087c*/ 	.word	0x000000ff
        /*0880*/ 	.word	0x00038880
        /*0884*/ 	.short	0x0100
        /*0886*/ 	.byte	0x06
	.zero		1


	//   ....[13]....
        /*0888*/ 	.word	0x00000500
        /*088c*/ 	.word	0x000000ff
        /*0890*/ 	.word	0x00038878
        /*0894*/ 	.short	0x0100
        /*0896*/ 	.byte	0x06
	.zero		1


	//   ....[14]....
        /*0898*/ 	.word	0x00000510
        /*089c*/ 	.word	0x000000ff
        /*08a0*/ 	.word	0x00038888
        /*08a4*/ 	.short	0x0100
        /*08a6*/ 	.byte	0x06
	.zero		1


	//   ....[15]....
        /*08a8*/ 	.word	0x00000640
        /*08ac*/ 	.word	0x000000ff
        /*08b0*/ 	.word	0x00038890
        /*08b4*/ 	.short	0x0100
        /*08b6*/ 	.byte	0x08
	.zero		1


	//   ....[16]....
        /*08b8*/ 	.word	0x00000650
        /*08bc*/ 	.word	0x000000ff
        /*08c0*/ 	.word	0x000388a0
        /*08c4*/ 	.short	0x0100
        /*08c6*/ 	.byte	0x08
	.zero		1


	//   ....[17]....
        /*08c8*/ 	.word	0x00000660
        /*08cc*/ 	.word	0x000000ff
        /*08d0*/ 	.word	0x00038898
        /*08d4*/ 	.short	0x0100
        /*08d6*/ 	.byte	0x08
	.zero		1


	//   ....[18]....
        /*08d8*/ 	.word	0x00000670
        /*08dc*/ 	.word	0x000000ff
        /*08e0*/ 	.word	0x000388a8
        /*08e4*/ 	.short	0x0100
        /*08e6*/ 	.byte	0x08
	.zero		1


	//   ....[19]....
        /*08e8*/ 	.word	0x000007b0
        /*08ec*/ 	.word	0x000000ff
        /*08f0*/ 	.word	0x000388b0
        /*08f4*/ 	.short	0x0100
        /*08f6*/ 	.byte	0x08
	.zero		1


	//   ....[20]....
        /*08f8*/ 	.word	0x000007c0
        /*08fc*/ 	.word	0x000000ff
        /*0900*/ 	.word	0x000388c0
        /*0904*/ 	.short	0x0100
        /*0906*/ 	.byte	0x08
	.zero		1


	//   ....[21]....
        /*0908*/ 	.word	0x000007d0
        /*090c*/ 	.word	0x000000ff
        /*0910*/ 	.word	0x000388b8
        /*0914*/ 	.short	0x0100
        /*0916*/ 	.byte	0x08
	.zero		1


	//   ....[22]....
        /*0918*/ 	.word	0x000007e0
        /*091c*/ 	.word	0x000000ff
        /*0920*/ 	.word	0x000388c8
        /*0924*/ 	.short	0x0100
        /*0926*/ 	.byte	0x08
	.zero		1


	//   ....[23]....
        /*0928*/ 	.word	0x00001d80
        /*092c*/ 	.word	0x00000003
        /*0930*/ 	.word	0x00000000
        /*0934*/ 	.short	0x0101
        /*0936*/ 	.byte	0x3f
	.zero		1


	//   ....[24]....
        /*0938*/ 	.word	0x00002880
        /*093c*/ 	.word	0x00000003
        /*0940*/ 	.word	0x00000000
        /*0944*/ 	.short	0x0101
        /*0946*/ 	.byte	0x3f
	.zero		1


	//   ....[25]....
        /*0948*/ 	.word	0x00003920
        /*094c*/ 	.word	0x00000011
        /*0950*/ 	.word	0x00038800
        /*0954*/ 	.short	0x010a
        /*0956*/ 	.byte	0x3f
	.zero		1


	//   ....[26]....
        /*0958*/ 	.word	0x00003980
        /*095c*/ 	.word	0x00000009
        /*0960*/ 	.word	0x00038830
        /*0964*/ 	.short	0x010a
        /*0966*/ 	.byte	0x3f
	.zero		1


	//   ....[27]....
        /*0968*/ 	.word	0x000039f0
        /*096c*/ 	.word	0x00000009
        /*0970*/ 	.word	0x00038830
        /*0974*/ 	.short	0x010a
        /*0976*/ 	.byte	0x3f
	.zero		1


	//   ....[28]....
        /*0978*/ 	.word	0x00003c70
        /*097c*/ 	.word	0x00000011
        /*0980*/ 	.word	0x00038810
        /*0984*/ 	.short	0x010a
        /*0986*/ 	.byte	0x3f
	.zero		1


	//   ....[29]....
        /*0988*/ 	.word	0x00003cb0
        /*098c*/ 	.word	0x00000009
        /*0990*/ 	.word	0x00038850
        /*0994*/ 	.short	0x010a
        /*0996*/ 	.byte	0x3f
	.zero		1


	//   ....[30]....
        /*0998*/ 	.word	0x00003d80
        /*099c*/ 	.word	0x00000009
        /*09a0*/ 	.word	0x00038850
        /*09a4*/ 	.short	0x010a
        /*09a6*/ 	.byte	0x3f
	.zero		1


	//   ....[31]....
        /*09a8*/ 	.word	0x00005bd0
        /*09ac*/ 	.word	0x00000019
        /*09b0*/ 	.word	0x00000000
        /*09b4*/ 	.short	0x0101
        /*09b6*/ 	.byte	0x3f
	.zero		1


	//   ....[32]....
        /*09b8*/ 	.word	0x000063f0
        /*09bc*/ 	.word	0x00000009
        /*09c0*/ 	.word	0x00000000
        /*09c4*/ 	.short	0x0101
        /*09c6*/ 	.byte	0x3f
	.zero		1


	//   ....[33]....
        /*09c8*/ 	.word	0x00006590
        /*09cc*/ 	.word	0x00000009
        /*09d0*/ 	.word	0x00038830
        /*09d4*/ 	.short	0x010a
        /*09d6*/ 	.byte	0x3f
	.zero		1


	//   ....[34]....
        /*09d8*/ 	.word	0x000065e0
        /*09dc*/ 	.word	0x00000009
        /*09e0*/ 	.word	0x00038830
        /*09e4*/ 	.short	0x010a
        /*09e6*/ 	.byte	0x3f
	.zero		1


	//   ....[35]....
        /*09e8*/ 	.word	0x00006760
        /*09ec*/ 	.word	0x00000009
        /*09f0*/ 	.word	0x00038850
        /*09f4*/ 	.short	0x010a
        /*09f6*/ 	.byte	0x3f
	.zero		1


	//   ....[36]....
        /*09f8*/ 	.word	0x000067b0
        /*09fc*/ 	.word	0x00000009
        /*0a00*/ 	.word	0x00038850
        /*0a04*/ 	.short	0x010a
        /*0a06*/ 	.byte	0x3f
	.zero		1


	//   ....[37]....
        /*0a08*/ 	.word	0x00008750
        /*0a0c*/ 	.word	0x00000099
        /*0a10*/ 	.word	0x00000000
        /*0a14*/ 	.short	0x0101
        /*0a16*/ 	.byte	0x3f
	.zero		1


	//   ....[38]....
        /*0a18*/ 	.word	0x00009710
        /*0a1c*/ 	.word	0x00000009
        /*0a20*/ 	.word	0x00000000
        /*0a24*/ 	.short	0x0101
        /*0a26*/ 	.byte	0x3f
	.zero		1


	//   ....[39]....
        /*0a28*/ 	.word	0x00009820
        /*0a2c*/ 	.word	0x00000009
        /*0a30*/ 	.word	0x00038830
        /*0a34*/ 	.short	0x010a
        /*0a36*/ 	.byte	0x3f
	.zero		1


	//   ....[40]....
        /*0a38*/ 	.word	0x00009870
        /*0a3c*/ 	.word	0x00000009
        /*0a40*/ 	.word	0x00038830
        /*0a44*/ 	.short	0x010a
        /*0a46*/ 	.byte	0x3f
	.zero		1


	//   ....[41]....
        /*0a48*/ 	.word	0x000099f0
        /*0a4c*/ 	.word	0x00000009
        /*0a50*/ 	.word	0x00038850
        /*0a54*/ 	.short	0x010a
        /*0a56*/ 	.byte	0x3f
	.zero		1


	//   ....[42]....
        /*0a58*/ 	.word	0x00009a40
        /*0a5c*/ 	.word	0x00000009
        /*0a60*/ 	.word	0x00038850
        /*0a64*/ 	.short	0x010a
        /*0a66*/ 	.byte	0x3f
	.zero		1


	//   ....[43]....
        /*0a68*/ 	.word	0x0000b7e0
        /*0a6c*/ 	.word	0x00000099
        /*0a70*/ 	.word	0x00000000
        /*0a74*/ 	.short	0x0101
        /*0a76*/ 	.byte	0x3f
	.zero		1


	//   ....[44]....
        /*0a78*/ 	.word	0x0000c460
        /*0a7c*/ 	.word	0x00000009
        /*0a80*/ 	.word	0x00000000
        /*0a84*/ 	.short	0x0101
        /*0a86*/ 	.byte	0x3f
	.zero		1


	//   ....[45]....
        /*0a88*/ 	.word	0x0000ebd0
        /*0a8c*/ 	.word	0x00000000
        /*0a90*/ 	.word	0x00000000
        /*0a94*/ 	.short	0x0101
        /*0a96*/ 	.byte	0x3f
	.zero		1


	//   ....[46]....
        /*0a98*/ 	.word	0x00011da0
        /*0a9c*/ 	.word	0x0000001b
        /*0aa0*/ 	.word	0x00038840
        /*0aa4*/ 	.short	0x010a
        /*0aa6*/ 	.byte	0x3f
	.zero		1


	//   ....[47]....
        /*0aa8*/ 	.word	0x00012280
        /*0aac*/ 	.word	0x0000001b
        /*0ab0*/ 	.word	0x00038830
        /*0ab4*/ 	.short	0x0107
        /*0ab6*/ 	.byte	0x3f
	.zero		1


	//   ....[48]....
        /*0ab8*/ 	.word	0x00012360
        /*0abc*/ 	.word	0x0000001b
        /*0ac0*/ 	.word	0x00038830
        /*0ac4*/ 	.short	0x0101
        /*0ac6*/ 	.byte	0x3f
	.zero		1


	//   ....[49]....
        /*0ac8*/ 	.word	0x00012c30
        /*0acc*/ 	.word	0x00000017
        /*0ad0*/ 	.word	0x00038800
        /*0ad4*/ 	.short	0x0107
        /*0ad6*/ 	.byte	0x3f
	.zero		1


	//   ....[50]....
        /*0ad8*/ 	.word	0x00012cc0
        /*0adc*/ 	.word	0x00000017
        /*0ae0*/ 	.word	0x00038800
        /*0ae4*/ 	.short	0x0101
        /*0ae6*/ 	.byte	0x3f
	.zero		1


	//   ....[51]....
        /*0ae8*/ 	.word	0x000139d0
        /*0aec*/ 	.word	0x00000017
        /*0af0*/ 	.word	0x00038810
        /*0af4*/ 	.short	0x0107
        /*0af6*/ 	.byte	0x3f
	.zero		1


	//   ....[52]....
        /*0af8*/ 	.word	0x00013ad0
        /*0afc*/ 	.word	0x00000017
        /*0b00*/ 	.word	0x00038810
        /*0b04*/ 	.short	0x0101
        /*0b06*/ 	.byte	0x3f
	.zero		1


	//   ....[53]....
        /*0b08*/ 	.word	0x00013af0
        /*0b0c*/ 	.word	0x00000017
        /*0b10*/ 	.word	0x00038820
        /*0b14*/ 	.short	0x010a
        /*0b16*/ 	.byte	0x3f
	.zero		1


	//   ....[54]....
        /*0b18*/ 	.word	0x00013b80
        /*0b1c*/ 	.word	0x0000001b
        /*0b20*/ 	.word	0x00038860
        /*0b24*/ 	.short	0x010a
        /*0b26*/ 	.byte	0x3f
	.zero		1


	//   ....[55]....
        /*0b28*/ 	.word	0x000144a0
        /*0b2c*/ 	.word	0x0000001b
        /*0b30*/ 	.word	0x00038850
        /*0b34*/ 	.short	0x0107
        /*0b36*/ 	.byte	0x3f
	.zero		1


	//   ....[56]....
        /*0b38*/ 	.word	0x00014570
        /*0b3c*/ 	.word	0x0000001b
        /*0b40*/ 	.word	0x00038850
        /*0b44*/ 	.short	0x0101
        /*0b46*/ 	.byte	0x3f
	.zero		1


	//   ....[57]....
        /*0b48*/ 	.word	0x00014910
        /*0b4c*/ 	.word	0x00000006
        /*0b50*/ 	.word	0x00038840
        /*0b54*/ 	.short	0x010a
        /*0b56*/ 	.byte	0x3f
	.zero		1


	//   ....[58]....
        /*0b58*/ 	.word	0x00014c50
        /*0b5c*/ 	.word	0x00000006
        /*0b60*/ 	.word	0x00038830
        /*0b64*/ 	.short	0x0107
        /*0b66*/ 	.byte	0x3f
	.zero		1


	//   ....[59]....
        /*0b68*/ 	.word	0x00014d10
        /*0b6c*/ 	.word	0x00000006
        /*0b70*/ 	.word	0x00038830
        /*0b74*/ 	.short	0x0101
        /*0b76*/ 	.byte	0x3f
	.zero		1


	//   ....[60]....
        /*0b78*/ 	.word	0x00014d40
        /*0b7c*/ 	.word	0x00000006
        /*0b80*/ 	.word	0x00038860
        /*0b84*/ 	.short	0x010a
        /*0b86*/ 	.byte	0x3f
	.zero		1


	//   ....[61]....
        /*0b88*/ 	.word	0x00015410
        /*0b8c*/ 	.word	0x00000006
        /*0b90*/ 	.word	0x00038850
        /*0b94*/ 	.short	0x0107
        /*0b96*/ 	.byte	0x3f
	.zero		1


	//   ....[62]....
        /*0b98*/ 	.word	0x000154d0
        /*0b9c*/ 	.word	0x00000006
        /*0ba0*/ 	.word	0x00038850
        /*0ba4*/ 	.short	0x0101
        /*0ba6*/ 	.byte	0x3f
	.zero		1


	//   ....[63]....
        /*0ba8*/ 	.word	0x00016340
        /*0bac*/ 	.word	0x00000007
        /*0bb0*/ 	.word	0x00038820
        /*0bb4*/ 	.short	0x010a
        /*0bb6*/ 	.byte	0x3f
	.zero		1


	//   ....[64]....
        /*0bb8*/ 	.word	0x000164c0
        /*0bbc*/ 	.word	0x00000005
        /*0bc0*/ 	.word	0x00038840
        /*0bc4*/ 	.short	0x010a
        /*0bc6*/ 	.byte	0x3f
	.zero		1


	//   ....[65]....
        /*0bc8*/ 	.word	0x00016560
        /*0bcc*/ 	.word	0x00000003
        /*0bd0*/ 	.word	0x00038840
        /*0bd4*/ 	.short	0x010a
        /*0bd6*/ 	.byte	0x3f
	.zero		1


	//   ....[66]....
        /*0bd8*/ 	.word	0x000165a0
        /*0bdc*/ 	.word	0x00000005
        /*0be0*/ 	.word	0x00038860
        /*0be4*/ 	.short	0x010a
        /*0be6*/ 	.byte	0x3f
	.zero		1


	//   ....[67]....
        /*0be8*/ 	.word	0x000165e0
        /*0bec*/ 	.word	0x00000003
        /*0bf0*/ 	.word	0x00038860
        /*0bf4*/ 	.short	0x010a
        /*0bf6*/ 	.byte	0x3f
	.zero		1


	//   ....[68]....
        /*0bf8*/ 	.word	0x00016640
        /*0bfc*/ 	.word	0x00000011
        /*0c00*/ 	.word	0x00038800
        /*0c04*/ 	.short	0x010a
        /*0c06*/ 	.byte	0x3f
	.zero		1


	//   ....[69]....
        /*0c08*/ 	.word	0x00016690
        /*0c0c*/ 	.word	0x00000009
        /*0c10*/ 	.word	0x00038830
        /*0c14*/ 	.short	0x010a
        /*0c16*/ 	.byte	0x3f
	.zero		1


	//   ....[70]....
        /*0c18*/ 	.word	0x000166e0
        /*0c1c*/ 	.word	0x00000011
        /*0c20*/ 	.word	0x00038810
        /*0c24*/ 	.short	0x010a
        /*0c26*/ 	.byte	0x3f
	.zero		1


	//   ....[71]....
        /*0c28*/ 	.word	0x00016730
        /*0c2c*/ 	.word	0x00000009
        /*0c30*/ 	.word	0x00038850
        /*0c34*/ 	.short	0x010a
        /*0c36*/ 	.byte	0x3f
	.zero		1


	//   ....[72]....
        /*0c38*/ 	.word	0x00016780
        /*0c3c*/ 	.word	0x00000009
        /*0c40*/ 	.word	0x00038830
        /*0c44*/ 	.short	0x010a
        /*0c46*/ 	.byte	0x3f
	.zero		1


	//   ....[73]....
        /*0c48*/ 	.word	0x000167d0
        /*0c4c*/ 	.word	0x00000009
        /*0c50*/ 	.word	0x00038850
        /*0c54*/ 	.short	0x010a
        /*0c56*/ 	.byte	0x3f
	.zero		1


	//   ....[74]....
        /*0c58*/ 	.word	0x00016820
        /*0c5c*/ 	.word	0x00000009
        /*0c60*/ 	.word	0x00038830
        /*0c64*/ 	.short	0x010a
        /*0c66*/ 	.byte	0x3f
	.zero		1


	//   ....[75]....
        /*0c68*/ 	.word	0x00016870
        /*0c6c*/ 	.word	0x00000009
        /*0c70*/ 	.word	0x00038850
        /*0c74*/ 	.short	0x010a
        /*0c76*/ 	.byte	0x3f
	.zero		1


	//   ....[76]....
        /*0c78*/ 	.word	0x00016980
        /*0c7c*/ 	.word	0x0000001b
        /*0c80*/ 	.word	0x00038840
        /*0c84*/ 	.short	0x010a
        /*0c86*/ 	.byte	0x3f
	.zero		1


	//   ....[77]....
        /*0c88*/ 	.word	0x00017f70
        /*0c8c*/ 	.word	0x00000017
        /*0c90*/ 	.word	0x00038820
        /*0c94*/ 	.short	0x010a
        /*0c96*/ 	.byte	0x3f
	.zero		1


	//   ....[78]....
        /*0c98*/ 	.word	0x00017fc0
        /*0c9c*/ 	.word	0x0000001b
        /*0ca0*/ 	.word	0x00038860
        /*0ca4*/ 	.short	0x010a
        /*0ca6*/ 	.byte	0x3f
	.zero		1


	//   ....[79]....
        /*0ca8*/ 	.word	0x000188b0
        /*0cac*/ 	.word	0x00000006
        /*0cb0*/ 	.word	0x00038840
        /*0cb4*/ 	.short	0x010a
        /*0cb6*/ 	.byte	0x3f
	.zero		1


	//   ....[80]....
        /*0cb8*/ 	.word	0x00018d70
        /*0cbc*/ 	.word	0x00000006
        /*0cc0*/ 	.word	0x00038860
        /*0cc4*/ 	.short	0x010a
        /*0cc6*/ 	.byte	0x3f
	.zero		1


	//   ....[81]....
        /*0cc8*/ 	.word	0x00019e60
        /*0ccc*/ 	.word	0x00000007
        /*0cd0*/ 	.word	0x00038820
        /*0cd4*/ 	.short	0x010a
        /*0cd6*/ 	.byte	0x3f
	.zero		1


	//   ....[82]....
        /*0cd8*/ 	.word	0x0001a000
        /*0cdc*/ 	.word	0x00000005
        /*0ce0*/ 	.word	0x00038840
        /*0ce4*/ 	.short	0x010a
        /*0ce6*/ 	.byte	0x3f
	.zero		1


	//   ....[83]....
        /*0ce8*/ 	.word	0x0001a050
        /*0cec*/ 	.word	0x00000003
        /*0cf0*/ 	.word	0x00038840
        /*0cf4*/ 	.short	0x010a
        /*0cf6*/ 	.byte	0x3f
	.zero		1


	//   ....[84]....
        /*0cf8*/ 	.word	0x0001a0a0
        /*0cfc*/ 	.word	0x00000005
        /*0d00*/ 	.word	0x00038860
        /*0d04*/ 	.short	0x010a
        /*0d06*/ 	.byte	0x3f
	.zero		1


	//----- nvinfo : EIATTR_NUM_MBARRIERS
	.align		4
.L_614:
        /*0d08*/ 	.byte	0x03, 0x38
        /*0d0a*/ 	.short	0x0017


	//----- nvinfo : EIATTR_EXIT_INSTR_OFFSETS
	.align		4
        /*0d0c*/ 	.byte	0x04, 0x1c
        /*0d0e*/ 	.short	(.L_616 - .L_615)


	//   ....[0]....
.L_615:
        /*0d10*/ 	.word	0x000009a0


	//   ....[1]....
        /*0d14*/ 	.word	0x0000fe90


	//   ....[2]....
        /*0d18*/ 	.word	0x00016630


	//----- nvinfo : EIATTR_MAX_THREADS
	.align		4
.L_616:
        /*0d1c*/ 	.byte	0x04, 0x05
        /*0d1e*/ 	.short	(.L_618 - .L_617)
.L_617:
        /*0d20*/ 	.word	0x00000180
        /*0d24*/ 	.word	0x00000001
        /*0d28*/ 	.word	0x00000001


	//----- nvinfo : EIATTR_CRS_STACK_SIZE
	.align		4
.L_618:
        /*0d2c*/ 	.byte	0x04, 0x1e
        /*0d2e*/ 	.short	(.L_620 - .L_619)
.L_619:
        /*0d30*/ 	.word	0x00000000


	//----- nvinfo : EIATTR_CBANK_PARAM_SIZE
	.align		4
.L_620:
        /*0d34*/ 	.byte	0x03, 0x19
        /*0d36*/ 	.short	0x0bf0


	//----- nvinfo : EIATTR_PARAM_CBANK
	.align		4
        /*0d38*/ 	.byte	0x04, 0x0a
        /*0d3a*/ 	.short	(.L_622 - .L_621)
	.align		4
.L_621:
        /*0d3c*/ 	.word	index@(.nv.constant0._ZN7cutlass13device_kernelIN5flash11enable_sm90INS1_16FlashAttnFwdSm90INS1_25CollectiveMainloopFwdSm90ILi2EN4cute5tupleIJNS5_1CILi1EEES8_S8_EEENS6_IJNS7_ILi64EEESA_SA_EEELi512ENS_10bfloat16_tEfNS_4arch4Sm90ELb1ELb0ELb0ELb1ELb1ELb0ELb1ELb0ELb0ELb1ELb0ELb0EEENS1_21CollectiveEpilogueFwdINS6_IJSA_NS7_ILi512EEESA_EEES9_SC_SE_Li256ELb1ELb1ELb0ELb0EEENS1_36VarlenDynamicPersistentTileSchedulerILi64ELi64ELi256ELi128ELb0ELb1ELb1ELb1ELb1ELb1EEEEEEEEEvNT_6ParamsE)
        /*0d40*/ 	.short	0x0210
        /*0d42*/ 	.short	0x0bf0


	//----- nvinfo : EIATTR_SW_WAR
	.align		4
.L_622:
        /*0d44*/ 	.byte	0x04, 0x36
        /*0d46*/ 	.short	(.L_624 - .L_623)
.L_623:
        /*0d48*/ 	.word	0x00000008
.L_624:


//--------------------- .nv.info._ZN7cutlass13device_kernelIN5flash11enable_sm90INS1_16FlashAttnFwdSm90INS1_25CollectiveMainloopFwdSm90ILi2EN4cute5tupleIJNS5_1CILi1EEES8_S8_EEENS6_IJNS7_ILi64EEESA_SA_EEELi512ENS_10bfloat16_tEfNS_4arch4Sm90ELb1ELb0ELb0ELb1ELb1ELb1ELb1ELb0ELb0ELb1ELb0ELb0EEENS1_21CollectiveEpilogueFwdINS6_IJSA_NS7_ILi512EEESA_EEES9_SC_SE_Li256ELb1ELb1ELb0ELb0EEENS1_36VarlenDynamicPersistentTileSchedulerILi64ELi64ELi256ELi128ELb0ELb1ELb1ELb1ELb1ELb1EEEEEEEEEvNT_6ParamsE --------------------------
	.section	.nv.info._ZN7cutlass13device_kernelIN5flash11enable_sm90INS1_16FlashAttnFwdSm90INS1_25CollectiveMainloopFwdSm90ILi2EN4cute5tupleIJNS5_1CILi1EEES8_S8_EEENS6_IJNS7_ILi64EEESA_SA_EEELi512ENS_10bfloat16_tEfNS_4arch4Sm90ELb1ELb0ELb0ELb1ELb1ELb1ELb1ELb0ELb0ELb1ELb0ELb0EEENS1_21CollectiveEpilogueFwdINS6_IJSA_NS7_ILi512EEESA_EEES9_SC_SE_Li256ELb1ELb1ELb0ELb0EEENS1_36VarlenDynamicPersistentTileSchedulerILi64ELi64ELi256ELi128ELb0ELb1ELb1ELb1ELb1ELb1EEEEEEEEEvNT_6ParamsE,"",@"SHT_CUDA_INFO"
	.sectionflags	@""
	.align	4


	//----- nvinfo : EIATTR_CUDA_API_VERSION
	.align		4
        /*0000*/ 	.byte	0x04, 0x37
        /*0002*/ 	.short	(.L_626 - .L_625)
.L_625:
        /*0004*/ 	.word	0x00000082


	//----- nvinfo : EIATTR_KPARAM_INFO
	.align		4
.L_626:
        /*0008*/ 	.byte	0x04, 0x17
        /*000a*/ 	.short	(.L_628 - .L_627)
.L_627:
        /*000c*/ 	.word	0x00000000
        /*0010*/ 	.short	0x0000
        /*0012*/ 	.short	0x0070
        /*0014*/ 	.byte	0x00, 0xf0, 0x01, 0x2e


	//----- nvinfo : EIATTR_SPARSE_MMA_MASK
	.align		4
.L_628:
        /*0018*/ 	.byte	0x03, 0x50
        /*001a*/ 	.short	0x0000


	//----- nvinfo : EIATTR_MAXREG_COUNT
	.align		4
        /*001c*/ 	.byte	0x03, 0x1b
        /*001e*/ 	.short	0x00a8


	//----- nvinfo : EIATTR_NUM_BARRIERS
	.align		4
        /*0020*/ 	.byte	0x02, 0x4c
        /*0022*/ 	.byte	0x10
	.zero		1


	//----- nvinfo : EIATTR_EXTERNS
	.align		4
        /*0024*/ 	.byte	0x04, 0x0f
        /*0026*/ 	.short	(.L_630 - .L_629)


	//   ....[0]....
	.align		4
.L_629:
        /*0028*/ 	.word	index@(__assertfail)


	//----- nvinfo : EIATTR_ANNOTATIONS
	.align		4
.L_630:
        /*002c*/ 	.byte	0x04, 0x55
        /*002e*/ 	.short	(.L_632 - .L_631)


	//   ....[0]....
.L_631:
        /* <DEDUP_REMOVED lines=68> */


	//----- nvinfo : EIATTR_MERCURY_ISA_VERSION
	.align		4
.L_632:
        /*0460*/ 	.byte	0x03, 0x5f
        /*0462*/ 	.short	0x0101


	//----- nvinfo : EIATTR_UNUSED_LOAD_BYTE_OFFSET
	.align		4
        /*0464*/ 	.byte	0x04, 0x44
        /*0466*/ 	.short	(.L_634 - .L_633)


	//   ....[0]....
.L_633:
        /*0468*/ 	.word	0x00000a50
        /*046c*/ 	.word	0x0000fff0


	//   ....[1]....
        /*0470*/ 	.word	0x00014c40
        /*0474*/ 	.word	0x0000fff0


	//----- nvinfo : EIATTR_INT_WARP_WIDE_INSTR_OFFSETS
	.align		4
.L_634:
        /*0478*/ 	.byte	0x04, 0x31
        /*047a*/ 	.short	(.L_636 - .L_635)


	//   ....[0]....
.L_635:
        /*047c*/ 	.word	0x00000130


	//   ....[1]....
        /*0480*/ 	.word	0x00000170


	//   ....[2]....
        /*0484*/ 	.word	0x000001e0


	//   ....[3]....
        /*0488*/ 	.word	0x00000250


	//   ....[4]....
        /*048c*/ 	.word	0x0001ae20


	//   ....[5]....
        /*0490*/ 	.word	0x0001aeb0


	//   ....[6]....
        /*0494*/ 	.word	0x0001f370


	//   ....[7]....
        /*0498*/ 	.word	0x0001f400


	//----- nvinfo : EIATTR_COOP_GROUP_MASK_REGIDS
	.align		4
.L_636:
        /*049c*/ 	.byte	0x04, 0x29
        /*049e*/ 	.short	(.L_638 - .L_637)


	//   ....[0]....
.L_637:
        /*04a0*/ 	.word	0xffffffff


	//   ....[1]....
        /*04a4*/ 	.word	0xffffffff


	//   ....[2]....
        /*04a8*/ 	.word	0xffffffff


	//   ....[3]....
        /*04ac*/ 	.word	0xffffffff


	//   ....[4]....
        /*04b0*/ 	.word	0xffffffff


	//   ....[5]....
        /*04b4*/ 	.word	0xffffffff


	//   ....[6]....
        /*04b8*/ 	.word	0xffffffff


	//   ....[7]....
        /*04bc*/ 	.word	0xffffffff


	//   ....[8]....
        /*04c0*/ 	.word	0xffffffff


	//   ....[9]....
        /*04c4*/ 	.word	0xffffffff


	//   ....[10]....
        /*04c8*/ 	.word	0xffffffff


	//   ....[11]....
        /*04cc*/ 	.word	0xffffffff


	//   ....[12]....
        /*04d0*/ 	.word	0xffffffff


	//   ....[13]....
        /*04d4*/ 	.word	0xffffffff


	//   ....[14]....
        /*04d8*/ 	.word	0xffffffff


	//   ....[15]....
        /*04dc*/ 	.word	0xffffffff


	//   ....[16]....
        /*04e0*/ 	.word	0xffffffff


	//   ....[17]....
        /*04e4*/ 	.word	0xffffffff


	//   ....[18]....
        /*04e8*/ 	.word	0xffffffff


	//   ....[19]....
        /*04ec*/ 	.word	0xffffffff


	//   ....[20]....
        /*04f0*/ 	.word	0xffffffff


	//   ....[21]....
        /*04f4*/ 	.word	0xffffffff


	//   ....[22]....
        /*04f8*/ 	.word	0xffffffff


	//   ....[23]....
        /*04fc*/ 	.word	0xffffffff


	//   ....[24]....
        /*0500*/ 	.word	0xffffffff


	//   ....[25]....
        /*0504*/ 	.word	0xffffffff


	//   ....[26]....
        /*0508*/ 	.word	0xffffffff


	//   ....[27]....
        /*050c*/ 	.word	0xffffffff


	//   ....[28]....
        /*0510*/ 	.word	0xffffffff


	//   ....[29]....
        /*0514*/ 	.word	0xffffffff


	//   ....[30]....
        /*0518*/ 	.word	0xffffffff


	//   ....[31]....
        /*051c*/ 	.word	0xffffffff


	//   ....[32]....
        /*0520*/ 	.word	0xffffffff


	//   ....[33]....
        /*0524*/ 	.word	0xffffffff


	//   ....[34]....
        /*0528*/ 	.word	0xffffffff


	//   ....[35]....
        /*052c*/ 	.word	0xffffffff


	//   ....[36]....
        /*0530*/ 	.word	0xffffffff


	//   ....[37]....
        /*0534*/ 	.word	0xffffffff


	//   ....[38]....
        /*0538*/ 	.word	0xffffffff


	//   ....[39]....
        /*053c*/ 	.word	0xffffffff


	//   ....[40]....
        /*0540*/ 	.word	0xffffffff


	//   ....[41]....
        /*0544*/ 	.word	0xffffffff


	//   ....[42]....
        /*0548*/ 	.word	0xffffffff


	//   ....[43]....
        /*054c*/ 	.word	0xffffffff


	//   ....[44]....
        /*0550*/ 	.word	0xffffffff


	//   ....[45]....
        /*0554*/ 	.word	0xffffffff


	//   ....[46]....
        /*0558*/ 	.word	0xffffffff


	//   ....[47]....
        /*055c*/ 	.word	0xffffffff


	//   ....[48]....
        /*0560*/ 	.word	0xffffffff


	//   ....[49]....
        /*0564*/ 	.word	0xffffffff


	//   ....[50]....
        /*0568*/ 	.word	0xffffffff


	//   ....[51]....
        /*056c*/ 	.word	0xffffffff


	//   ....[52]....
        /*0570*/ 	.word	0xffffffff


	//   ....[53]....
        /*0574*/ 	.word	0xffffffff


	//   ....[54]....
        /*0578*/ 	.word	0xffffffff


	//   ....[55]....
        /*057c*/ 	.word	0xffffffff


	//   ....[56]....
        /*0580*/ 	.word	0xffffffff


	//   ....[57]....
        /*0584*/ 	.word	0xffffffff


	//   ....[58]....
        /*0588*/ 	.word	0xffffffff


	//   ....[59]....
        /*058c*/ 	.word	0xffffffff


	//   ....[60]....
        /*0590*/ 	.word	0xffffffff


	//   ....[61]....
        /*0594*/ 	.word	0xffffffff


	//   ....[62]....
        /*0598*/ 	.word	0xffffffff


	//   ....[63]....
        /*059c*/ 	.word	0xffffffff


	//   ....[64]....
        /*05a0*/ 	.word	0xffffffff


	//   ....[65]....
        /*05a4*/ 	.word	0xffffffff


	//   ....[66]....
        /*05a8*/ 	.word	0xffffffff


	//   ....[67]....
        /*05ac*/ 	.word	0xffffffff


	//   ....[68]....
        /*05b0*/ 	.word	0xffffffff


	//   ....[69]....
        /*05b4*/ 	.word	0xffffffff


	//   ....[70]....
        /*05b8*/ 	.word	0xffffffff


	//   ....[71]....
        /*05bc*/ 	.word	0xffffffff


	//   ....[72]....
        /*05c0*/ 	.word	0xffffffff


	//   ....[73]....
        /*05c4*/ 	.word	0xffffffff


	//   ....[74]....
        /*05c8*/ 	.word	0xffffffff


	//   ....[75]....
        /*05cc*/ 	.word	0xffffffff


	//   ....[76]....
        /*05d0*/ 	.word	0xffffffff


	//   ....[77]....
        /*05d4*/ 	.word	0xffffffff


	//   ....[78]....
        /*05d8*/ 	.word	0xffffffff


	//   ....[79]....
        /*05dc*/ 	.word	0xffffffff


	//   ....[80]....
        /*05e0*/ 	.word	0xffffffff


	//   ....[81]....
        /*05e4*/ 	.word	0xffffffff


	//   ....[82]....
        /*05e8*/ 	.word	0xffffffff


	//   ....[83]....
        /*05ec*/ 	.word	0xffffffff


	//   ....[84]....
        /*05f0*/ 	.word	0xffffffff


	//   ....[85]....
        /*05f4*/ 	.word	0xffffffff


	//   ....[86]....
        /*05f8*/ 	.word	0xffffffff


	//   ....[87]....
        /*05fc*/ 	.word	0xffffffff


	//   ....[88]....
        /*0600*/ 	.word	0xffffffff


	//   ....[89]....
        /*0604*/ 	.word	0xffffffff


	//   ....[90]....
        /*0608*/ 	.word	0xffffffff


	//   ....[91]....
        /*060c*/ 	.word	0xffffffff


	//   ....[92]....
        /*0610*/ 	.word	0xffffffff


	//   ....[93]....
        /*0614*/ 	.word	0xffffffff


	//   ....[94]....
        /*0618*/ 	.word	0xffffffff


	//   ....[95]....
        /*061c*/ 	.word	0xffffffff


	//   ....[96]....
        /*0620*/ 	.word	0xffffffff


	//   ....[97]....
        /*0624*/ 	.word	0xffffffff


	//   ....[98]....
        /*0628*/ 	.word	0xffffffff


	//   ....[99]....
        /*062c*/ 	.word	0xffffffff


	//   ....[100]....
        /*0630*/ 	.word	0xffffffff


	//   ....[101]....
        /*0634*/ 	.word	0xffffffff


	//   ....[102]....
        /*0638*/ 	.word	0xffffffff


	//   ....[103]....
        /*063c*/ 	.word	0xffffffff


	//   ....[104]....
        /*0640*/ 	.word	0xffffffff


	//   ....[105]....
        /*0644*/ 	.word	0xffffffff


	//   ....[106]....
        /*0648*/ 	.word	0xffffffff


	//   ....[107]....
        /*064c*/ 	.word	0xffffffff


	//   ....[108]....
        /*0650*/ 	.word	0xffffffff


	//   ....[109]....
        /*0654*/ 	.word	0xffffffff


	//   ....[110]....
        /*0658*/ 	.word	0xffffffff


	//   ....[111]....
        /*065c*/ 	.word	0xffffffff


	//   ....[112]....
        /*0660*/ 	.word	0xffffffff


	//   ....[113]....
        /*0664*/ 	.word	0xffffffff


	//   ....[114]....
        /*0668*/ 	.word	0xffffffff


	//   ....[115]....
        /*066c*/ 	.word	0xffffffff


	//   ....[116]....
        /*0670*/ 	.word	0xffffffff


	//   ....[117]....
        /*0674*/ 	.word	0xffffffff


	//   ....[118]....
        /*0678*/ 	.word	0xffffffff


	//   ....[119]....
        /*067c*/ 	.word	0xffffffff


	//   ....[120]....
        /*0680*/ 	.word	0xffffffff


	//   ....[121]....
        /*0684*/ 	.word	0xffffffff


	//   ....[122]....
        /*0688*/ 	.word	0xffffffff


	//   ....[123]....
        /*068c*/ 	.word	0xffffffff


	//   ....[124]....
        /*0690*/ 	.word	0xffffffff


	//   ....[125]....
        /*0694*/ 	.word	0xffffffff


	//   ....[126]....
        /*0698*/ 	.word	0xffffffff


	//   ....[127]....
        /*069c*/ 	.word	0xffffffff


	//   ....[128]....
        /*06a0*/ 	.word	0xffffffff


	//   ....[129]....
        /*06a4*/ 	.word	0xffffffff


	//   ....[130]....
        /*06a8*/ 	.word	0xffffffff


	//   ....[131]....
        /*06ac*/ 	.word	0xffffffff


	//   ....[132]....
        /*06b0*/ 	.word	0xffffffff


	//   ....[133]....
        /*06b4*/ 	.word	0xffffffff


	//   ....[134]....
        /*06b8*/ 	.word	0xffffffff


	//   ....[135]....
        /*06bc*/ 	.word	0xffffffff


	//   ....[136]....
        /*06c0*/ 	.word	0xffffffff


	//   ....[137]....
        /*06c4*/ 	.word	0xffffffff


	//   ....[138]....
        /*06c8*/ 	.word	0xffffffff


	//   ....[139]....
        /*06cc*/ 	.word	0xffffffff


	//   ....[140]....
        /*06d0*/ 	.word	0xffffffff


	//   ....[141]....
        /*06d4*/ 	.word	0xffffffff


	//   ....[142]....
        /*06d8*/ 	.word	0xffffffff


	//   ....[143]....
        /*06dc*/ 	.word	0xffffffff


	//   ....[144]....
        /*06e0*/ 	.word	0xffffffff


	//   ....[145]....
        /*06e4*/ 	.word	0xffffffff


	//   ....[146]....
        /*06e8*/ 	.word	0xffffffff


	//   ....[147]....
        /*06ec*/ 	.word	0xffffffff


	//   ....[148]....
        /*06f0*/ 	.word	0xffffffff


	//   ....[149]....
        /*06f4*/ 	.word	0xffffffff


	//   ....[150]....
        /*06f8*/ 	.word	0xffffffff


	//   ....[151]....
        /*06fc*/ 	.word	0xffffffff


	//   ....[152]....
        /*0700*/ 	.word	0xffffffff


	//   ....[153]....
        /*0704*/ 	.word	0xffffffff


	//   ....[154]....
        /*0708*/ 	.word	0xffffffff


	//   ....[155]....
        /*070c*/ 	.word	0x0500000f


	//   ....[156]....
        /*0710*/ 	.word	0x0500000f


	//   ....[157]....
        /*0714*/ 	.word	0x0500000f


	//   ....[158]....
        /*0718*/ 	.word	0x0500000f


	//   ....[159]....
        /*071c*/ 	.word	0x0500000f


	//   ....[160]....
        /*0720*/ 	.word	0x0500000f


	//   ....[161]....
        /*0724*/ 	.word	0x0500000f


	//   ....[162]....
        /*0728*/ 	.word	0x0500000f


	//   ....[163]....
        /*072c*/ 	.word	0x0500000f


	//   ....[164]....
        /*0730*/ 	.word	0x0500000f


	//   ....[165]....
        /*0734*/ 	.word	0x0500000f


	//   ....[166]....
        /*0738*/ 	.word	0x0500000f


	//   ....[167]....
        /*073c*/ 	.word	0x0500000f


	//   ....[168]....
        /*0740*/ 	.word	0x0500000f


	//   ....[169]....
        /*0744*/ 	.word	0x0500000f


	//   ....[170]....
        /*0748*/ 	.word	0x0500000f


	//   ....[171]....
        /*074c*/ 	.word	0x0500000f


	//   ....[172]....
        /*0750*/ 	.word	0x0500000f


	//   ....[173]....
        /*0754*/ 	.word	0x0500000f


	//   ....[174]....
        /*0758*/ 	.word	0x0500000f


	//   ....[175]....
        /*075c*/ 	.word	0x0500000f


	//   ....[176]....
        /*0760*/ 	.word	0x0500000f


	//   ....[177]....
        /*0764*/ 	.word	0x0500000f


	//   ....[178]....
        /*0768*/ 	.word	0x0500000f


	//   ....[179]....
        /*076c*/ 	.word	0x0500000f


	//   ....[180]....
        /*0770*/ 	.word	0x0500000f


	//   ....[181]....
        /*0774*/ 	.word	0x0500000f


	//   ....[182]....
        /*0778*/ 	.word	0x0500000f


	//   ....[183]....
        /*077c*/ 	.word	0x0500000f


	//   ....[184]....
        /*0780*/ 	.word	0x0500000f


	//   ....[185]....
        /*0784*/ 	.word	0x0500000f


	//   ....[186]....
        /*0788*/ 	.word	0x0500000f


	//   ....[187]....
        /*078c*/ 	.word	0x0500000f


	//   ....[188]....
        /*0790*/ 	.word	0x0500000f


	//   ....[189]....
        /*0794*/ 	.word	0x0500000f


	//   ....[190]....
        /*0798*/ 	.word	0x0500000f


	//   ....[191]....
        /*079c*/ 	.word	0x0500000f


	//   ....[192]....
        /*07a0*/ 	.word	0x0500000f


	//   ....[193]....
        /*07a4*/ 	.word	0x0500000f


	//   ....[194]....
        /*07a8*/ 	.word	0x0500000f


	//   ....[195]....
        /*07ac*/ 	.word	0x0500000f


	//   ....[196]....
        /*07b0*/ 	.word	0x0500000f


	//   ....[197]....
        /*07b4*/ 	.word	0x0500000f


	//   ....[198]....
        /*07b8*/ 	.word	0x0500000f


	//   ....[199]....
        /*07bc*/ 	.word	0x0500000f


	//   ....[200]....
        /*07c0*/ 	.word	0x0500000f


	//   ....[201]....
        /*07c4*/ 	.word	0x0500000f


	//   ....[202]....
        /*07c8*/ 	.word	0x0500000f


	//   ....[203]....
        /*07cc*/ 	.word	0x0500000f


	//   ....[204]....
        /*07d0*/ 	.word	0x0500000f


	//   ....[205]....
        /*07d4*/ 	.word	0x0500000f


	//   ....[206]....
        /*07d8*/ 	.word	0x0500000f


	//   ....[207]....
        /*07dc*/ 	.word	0x0500000f


	//   ....[208]....
        /*07e0*/ 	.word	0x0500000f


	//   ....[209]....
        /*07e4*/ 	.word	0x0500000f


	//   ....[210]....
        /*07e8*/ 	.word	0x0500000f


	//   ....[211]....
        /*07ec*/ 	.word	0x0500000f


	//   ....[212]....
        /*07f0*/ 	.word	0x0500000f


	//   ....[213]....
        /*07f4*/ 	.word	0x0500000f


	//   ....[214]....
        /*07f8*/ 	.word	0x0500000f


	//   ....[215]....
        /*07fc*/ 	.word	0x0500000f


	//   ....[216]....
        /*0800*/ 	.word	0x0500000f


	//   ....[217]....
        /*0804*/ 	.word	0x0500000f


	//   ....[218]....
        /*0808*/ 	.word	0x0500000f


	//   ....[219]....
        /*080c*/ 	.word	0x0500000f


	//   ....[220]....
        /*0810*/ 	.word	0x0500000f


	//   ....[221]....
        /*0814*/ 	.word	0x0500000f


	//   ....[222]....
        /*0818*/ 	.word	0x0500000f


	//   ....[223]....
        /*081c*/ 	.word	0x0500000f


	//   ....[224]....
        /*0820*/ 	.word	0x0500000f


	//   ....[225]....
        /*0824*/ 	.word	0x0500000f


	//   ....[226]....
        /*0828*/ 	.word	0x0500000f


	//   ....[227]....
        /*082c*/ 	.word	0x0500000f


	//   ....[228]....
        /*0830*/ 	.word	0x0500000f


	//   ....[229]....
        /*0834*/ 	.word	0x0500000f


	//   ....[230]....
        /*0838*/ 	.word	0x0500000f


	//   ....[231]....
        /*083c*/ 	.word	0x0500000f


	//   ....[232]....
        /*0840*/ 	.word	0x0500000f


	//   ....[233]....
        /*0844*/ 	.word	0x0500000f


	//   ....[234]....
        /*0848*/ 	.word	0x0500000f


	//   ....[235]....
        /*084c*/ 	.word	0x0500000f


	//   ....[236]....
        /*0850*/ 	.word	0x0500000f


	//   ....[237]....
        /*0854*/ 	.word	0x0500000f


	//   ....[238]....
        /*0858*/ 	.word	0x0500000f


	//   ....[239]....
        /*085c*/ 	.word	0x0500000f


	//   ....[240]....
        /*0860*/ 	.word	0x0500000f


	//   ....[241]....
        /*0864*/ 	.word	0x0500000f


	//   ....[242]....
        /*0868*/ 	.word	0x0500000f


	//   ....[243]....
        /*086c*/ 	.word	0x0500000f


	//   ....[244]....
        /*0870*/ 	.word	0x0500000f


	//----- nvinfo : EIATTR_COOP_GROUP_INSTR_OFFSETS
	.align		4
.L_638:
        /*0874*/ 	.byte	0x04, 0x28
        /*0876*/ 	.short	(.L_640 - .L_639)


	//   ....[0]....
.L_639:
        /*0878*/ 	.word	0x00000060


	//   ....[1]....
        /*087c*/ 	.word	0x00000140


	//   ....[2]....
        /*0880*/ 	.word	0x00000180


	//   ....[3]....
        /*0884*/ 	.word	0x00000390


	//   ....[4]....
        /*0888*/ 	.word	0x000004f0


	//   ....[5]....
        /*088c*/ 	.word	0x00000610


	//   ....[6]....
        /*0890*/ 	.word	0x00000770


	//   ....[7]....
        /*0894*/ 	.word	0x00002c20


	//   ....[8]....
        /*0898*/ 	.word	0x00002c30


	//   ....[9]....
        /*089c*/ 	.word	0x000036a0


	//   ....[10]....
        /*08a0*/ 	.word	0x000036b0


	//   ....[11]....
        /*08a4*/ 	.word	0x000040f0


	//   ....[12]....
        /*08a8*/ 	.word	0x00004100


	//   ....[13]....
        /*08ac*/ 	.word	0x000044e0


	//   ....[14]....
        /*08b0*/ 	.word	0x000044f0


	//   ....[15]....
        /*08b4*/ 	.word	0x00005360


	//   ....[16]....
        /*08b8*/ 	.word	0x000071b0


	//   ....[17]....
        /*08bc*/ 	.word	0x00007940


	//   ....[18]....
        /*08c0*/ 	.word	0x00007950


	//   ....[19]....
        /*08c4*/ 	.word	0x00007960


	//   ....[20]....
        /*08c8*/ 	.word	0x00007970


	//   ....[21]....
        /*08cc*/ 	.word	0x00007c70


	//   ....[22]....
        /*08d0*/ 	.word	0x00007c80


	//   ....[23]....
        /*08d4*/ 	.word	0x00007c90


	//   ....[24]....
        /*08d8*/ 	.word	0x00007ca0


	//   ....[25]....
        /*08dc*/ 	.word	0x00009020


	//   ....[26]....
        /*08e0*/ 	.word	0x00009040


	//   ....[27]....
        /*08e4*/ 	.word	0x00009050


	//   ....[28]....
        /*08e8*/ 	.word	0x00009060


	//   ....[29]....
        /*08ec*/ 	.word	0x00009170


	//   ....[30]....
        /*08f0*/ 	.word	0x00009180


	//   ....[31]....
        /*08f4*/ 	.word	0x00009190


	//   ....[32]....
        /*08f8*/ 	.word	0x000091a0


	//   ....[33]....
        /*08fc*/ 	.word	0x0000ab60


	//   ....[34]....
        /*0900*/ 	.word	0x0000c320


	//   ....[35]....
        /*0904*/ 	.word	0x0000c550


	//   ....[36]....
        /*0908*/ 	.word	0x0000c6b0


	//   ....[37]....
        /*090c*/ 	.word	0x0000c7f0


	//   ....[38]....
        /*0910*/ 	.word	0x0000ca10


	//   ....[39]....
        /*0914*/ 	.word	0x0000ca30


	//   ....[40]....
        /*0918*/ 	.word	0x0000d420


	//   ....[41]....
        /*091c*/ 	.word	0x0000e4c0


	//   ....[42]....
        /*0920*/ 	.word	0x0000f2d0


	//   ....[43]....
        /*0924*/ 	.word	0x0000f2e0


	//   ....[44]....
        /*0928*/ 	.word	0x0000f650


	//   ....[45]....
        /*092c*/ 	.word	0x0000f670


	//   ....[46]....
        /*0930*/ 	.word	0x0000fc50


	//   ....[47]....
        /*0934*/ 	.word	0x0000fc70


	//   ....[48]....
        /*0938*/ 	.word	0x00010d50


	//   ....[49]....
        /*093c*/ 	.word	0x00011d90


	//   ....[50]....
        /*0940*/ 	.word	0x00012c20


	//   ....[51]....
        /*0944*/ 	.word	0x00012c40


	//   ....[52]....
        /*0948*/ 	.word	0x00013210


	//   ....[53]....
        /*094c*/ 	.word	0x000133e0


	//   ....[54]....
        /*0950*/ 	.word	0x00014050


	//   ....[55]....
        /*0954*/ 	.word	0x00014140


	//   ....[56]....
        /*0958*/ 	.word	0x00014150


	//   ....[57]....
        /*095c*/ 	.word	0x00014190


	//   ....[58]....
        /*0960*/ 	.word	0x000141a0


	//   ....[59]....
        /*0964*/ 	.word	0x00015d20


	//   ....[60]....
        /*0968*/ 	.word	0x000161f0


	//   ....[61]....
        /*096c*/ 	.word	0x00016220


	//   ....[62]....
        /*0970*/ 	.word	0x00016250


	//   ....[63]....
        /*0974*/ 	.word	0x00016260


	//   ....[64]....
        /*0978*/ 	.word	0x000169a0


	//   ....[65]....
        /*097c*/ 	.word	0x00016a10


	//   ....[66]....
        /*0980*/ 	.word	0x00016c90


	//   ....[67]....
        /*0984*/ 	.word	0x00016cb0


	//   ....[68]....
        /*0988*/ 	.word	0x00017970


	//   ....[69]....
        /*098c*/ 	.word	0x000179a0


	//   ....[70]....
        /*0990*/ 	.word	0x00017c20


	//   ....[71]....
        /*0994*/ 	.word	0x00017c40


	//   ....[72]....
        /*0998*/ 	.word	0x00017ef0


	//   ....[73]....
        /*099c*/ 	.word	0x000180a0


	//   ....[74]....
        /*09a0*/ 	.word	0x000180d0


	//   ....[75]....
        /*09a4*/ 	.word	0x00018100


	//   ....[76]....
        /*09a8*/ 	.word	0x00018130


	//   ....[77]....
        /*09ac*/ 	.word	0x00018160


	//   ....[78]....
        /*09b0*/ 	.word	0x00018190


	//   ....[79]....
        /*09b4*/ 	.word	0x00018300


	//   ....[80]....
        /*09b8*/ 	.word	0x00018330


	//   ....[81]....
        /*09bc*/ 	.word	0x00018360


	//   ....[82]....
        /*09c0*/ 	.word	0x00018390


	//   ....[83]....
        /*09c4*/ 	.word	0x000183c0


	//   ....[84]....
        /*09c8*/ 	.word	0x000183f0


	//   ....[85]....
        /*09cc*/ 	.word	0x00018480


	//   ....[86]....
        /*09d0*/ 	.word	0x000184e0


	//   ....[87]....
        /*09d4*/ 	.word	0x00018570


	//   ....[88]....
        /*09d8*/ 	.word	0x00019380


	//   ....[89]....
        /*09dc*/ 	.word	0x0001bc00


	//   ....[90]....
        /*09e0*/ 	.word	0x0001bc20


	//   ....[91]....
        /*09e4*/ 	.word	0x0001bcb0


	//   ....[92]....
        /*09e8*/ 	.word	0x0001bcd0


	//   ....[93]....
        /*09ec*/ 	.word	0x0001bd50


	//   ....[94]....
        /*09f0*/ 	.word	0x0001bd70


	//   ....[95]....
        /*09f4*/ 	.word	0x0001bd80


	//   ....[96]....
        /*09f8*/ 	.word	0x0001bd90


	//   ....[97]....
        /*09fc*/ 	.word	0x0001c560


	//   ....[98]....
        /*0a00*/ 	.word	0x0001c590


	//   ....[99]....
        /*0a04*/ 	.word	0x0001c640


	//   ....[100]....
        /*0a08*/ 	.word	0x0001c650


	//   ....[101]....
        /*0a0c*/ 	.word	0x0001c660


	//   ....[102]....
        /*0a10*/ 	.word	0x0001c670


	//   ....[103]....
        /*0a14*/ 	.word	0x0001c6f0


	//   ....[104]....
        /*0a18*/ 	.word	0x0001c700


	//   ....[105]....
        /*0a1c*/ 	.word	0x0001d070


	//   ....[106]....
        /*0a20*/ 	.word	0x0001d100


	//   ....[107]....
        /*0a24*/ 	.word	0x0001d180


	//   ....[108]....
        /*0a28*/ 	.word	0x0001d2d0


	//   ....[109]....
        /*0a2c*/ 	.word	0x0001d330


	//   ....[110]....
        /*0a30*/ 	.word	0x0001d350


	//   ....[111]....
        /*0a34*/ 	.word	0x0001d360


	//   ....[112]....
        /*0a38*/ 	.word	0x0001d5f0


	//   ....[113]....
        /*0a3c*/ 	.word	0x0001db50


	//   ....[114]....
        /*0a40*/ 	.word	0x0001db80


	//   ....[115]....
        /*0a44*/ 	.word	0x0001dd70


	//   ....[116]....
        /*0a48*/ 	.word	0x0001ddb0


	//   ....[117]....
        /*0a4c*/ 	.word	0x0001ddc0


	//   ....[118]....
        /*0a50*/ 	.word	0x0001ddd0


	//   ....[119]....
        /*0a54*/ 	.word	0x0001df20


	//   ....[120]....
        /*0a58*/ 	.word	0x0001e070


	//   ....[121]....
        /*0a5c*/ 	.word	0x0001e880


	//   ....[122]....
        /*0a60*/ 	.word	0x0001e8a0


	//   ....[123]....
        /*0a64*/ 	.word	0x0001e8f0


	//   ....[124]....
        /*0a68*/ 	.word	0x0001e900


	//   ....[125]....
        /*0a6c*/ 	.word	0x0001e940


	//   ....[126]....
        /*0a70*/ 	.word	0x0001e950


	//   ....[127]....
        /*0a74*/ 	.word	0x0001e960


	//   ....[128]....
        /*0a78*/ 	.word	0x0001e9a0


	//   ....[129]....
        /*0a7c*/ 	.word	0x0001ecc0


	//   ....[130]....
        /*0a80*/ 	.word	0x0001ed00


	//   ....[131]....
        /*0a84*/ 	.word	0x0001ed20


	//   ....[132]....
        /*0a88*/ 	.word	0x0001ed40


	//   ....[133]....
        /*0a8c*/ 	.word	0x0001ed70


	//   ....[134]....
        /*0a90*/ 	.word	0x0001ed90


	//   ....[135]....
        /*0a94*/ 	.word	0x0001ee90


	//   ....[136]....
        /*0a98*/ 	.word	0x0001efe0


	//   ....[137]....
        /*0a9c*/ 	.word	0x0001f5d0


	//   ....[138]....
        /*0aa0*/ 	.word	0x0001f600


	//   ....[139]....
        /*0aa4*/ 	.word	0x0001f640


	//   ....[140]....
        /*0aa8*/ 	.word	0x0001f670


	//   ....[141]....
        /*0aac*/ 	.word	0x0001f6a0


	//   ....[142]....
        /*0ab0*/ 	.word	0x0001f6d0


	//   ....[143]....
        /*0ab4*/ 	.word	0x0001f700


	//   ....[144]....
        /*0ab8*/ 	.word	0x0001f730


	//   ....[145]....
        /*0abc*/ 	.word	0x0001f8b0


	//   ....[146]....
        /*0ac0*/ 	.word	0x0001f8e0


	//   ....[147]....
        /*0ac4*/ 	.word	0x0001f910


	//   ....[148]....
        /*0ac8*/ 	.word	0x0001f940


	//   ....[149]....
        /*0acc*/ 	.word	0x0001f970


	//   ....[150]....
        /*0ad0*/ 	.word	0x0001f9a0


	//   ....[151]....
        /*0ad4*/ 	.word	0x0001fa60


	//   ....[152]....
        /*0ad8*/ 	.word	0x0001fa80


	//   ....[153]....
        /*0adc*/ 	.word	0x0001faf0


	//   ....[154]....
        /*0ae0*/ 	.word	0x00020190


	//   ....[155]....
        /*0ae4*/ 	.word	0x000204b0


	//   ....[156]....
        /*0ae8*/ 	.word	0x00020540


	//   ....[157]....
        /*0aec*/ 	.word	0x00020620


	//   ....[158]....
        /*0af0*/ 	.word	0x000206b0


	//   ....[159]....
        /*0af4*/ 	.word	0x00020790


	//   ....[160]....
        /*0af8*/ 	.word	0x00020820


	//   ....[161]....
        /*0afc*/ 	.word	0x00020900


	//   ....[162]....
        /*0b00*/ 	.word	0x00020990


	//   ....[163]....
        /*0b04*/ 	.word	0x000209e0


	//   ....[164]....
        /*0b08*/ 	.word	0x00020a30


	//   ....[165]....
        /*0b0c*/ 	.word	0x00020ac0


	//   ....[166]....
        /*0b10*/ 	.word	0x00020b50


	//   ....[167]....
        /*0b14*/ 	.word	0x00020ba0


	//   ....[168]....
        /*0b18*/ 	.word	0x00020bf0


	//   ....[169]....
        /*0b1c*/ 	.word	0x00020cf0


	//   ....[170]....
        /*0b20*/ 	.word	0x00020da0


	//   ....[171]....
        /*0b24*/ 	.word	0x00020e20


	//   ....[172]....
        /*0b28*/ 	.word	0x00020eb0


	//   ....[173]....
        /*0b2c*/ 	.word	0x00020fd0


	//   ....[174]....
        /*0b30*/ 	.word	0x00021100


	//   ....[175]....
        /*0b34*/ 	.word	0x000211d0


	//   ....[176]....
        /*0b38*/ 	.word	0x00021220


	//   ....[177]....
        /*0b3c*/ 	.word	0x00021560


	//   ....[178]....
        /*0b40*/ 	.word	0x00021840


	//   ....[179]....
        /*0b44*/ 	.word	0x00021930


	//   ....[180]....
        /*0b48*/ 	.word	0x000219d0


	//   ....[181]....
        /*0b4c*/ 	.word	0x00021a30


	//   ....[182]....
        /*0b50*/ 	.word	0x00021b20


	//   ....[183]....
        /*0b54*/ 	.word	0x00021b90


	//   ....[184]....
        /*0b58*/ 	.word	0x00021c80


	//   ....[185]....
        /*0b5c*/ 	.word	0x00021cf0


	//   ....[186]....
        /*0b60*/ 	.word	0x00021d90


	//   ....[187]....
        /*0b64*/ 	.word	0x00021e80


	//   ....[188]....
        /*0b68*/ 	.word	0x00021f20


	//   ....[189]....
        /*0b6c*/ 	.word	0x00021f80


	//   ....[190]....
        /*0b70*/ 	.word	0x00022040


	//   ....[191]....
        /*0b74*/ 	.word	0x000220a0


	//   ....[192]....
        /*0b78*/ 	.word	0x00022140


	//   ....[193]....
        /*0b7c*/ 	.word	0x000221f0


	//   ....[194]....
        /*0b80*/ 	.word	0x00022290


	//   ....[195]....
        /*0b84*/ 	.word	0x000225c0


	//   ....[196]....
        /*0b88*/ 	.word	0x00022680


	//   ....[197]....
        /*0b8c*/ 	.word	0x000228f0


	//   ....[198]....
        /*0b90*/ 	.word	0x00022970


	//   ....[199]....
        /*0b94*/ 	.word	0x00022b80


	//   ....[200]....
        /*0b98*/ 	.word	0x00022bd0


	//   ....[201]....
        /*0b9c*/ 	.word	0x00022d40


	//   ....[202]....
        /*0ba0*/ 	.word	0x00022dd0


	//   ....[203]....
        /*0ba4*/ 	.word	0x00022f10


	//   ....[204]....
        /*0ba8*/ 	.word	0x00023010


	//   ....[205]....
        /*0bac*/ 	.word	0x00023280


	//   ....[206]....
        /*0bb0*/ 	.word	0x000232d0


	//   ....[207]....
        /*0bb4*/ 	.word	0x000234a0


	//   ....[208]....
        /*0bb8*/ 	.word	0x000234f0


	//   ....[209]....
        /*0bbc*/ 	.word	0x000236c0


	//   ....[210]....
        /*0bc0*/ 	.word	0x00023710


	//   ....[211]....
        /*0bc4*/ 	.word	0x00023800


	//   ....[212]....
        /*0bc8*/ 	.word	0x000238a0


	//   ....[213]....
        /*0bcc*/ 	.word	0x00023900


	//   ....[214]....
        /*0bd0*/ 	.word	0x000239b0


	//   ....[215]....
        /*0bd4*/ 	.word	0x00023a10


	//   ....[216]....
        /*0bd8*/ 	.word	0x00023ac0


	//   ....[217]....
        /*0bdc*/ 	.word	0x00023b20


	//   ....[218]....
        /*0be0*/ 	.word	0x00023bd0


	//   ....[219]....
        /*0be4*/ 	.word	0x00023cc0


	//   ....[220]....
        /*0be8*/ 	.word	0x00023da0


	//   ....[221]....
        /*0bec*/ 	.word	0x00023eb0


	//   ....[222]....
        /*0bf0*/ 	.word	0x00023fb0


	//   ....[223]....
        /*0bf4*/ 	.word	0x000240e0


	//   ....[224]....
        /*0bf8*/ 	.word	0x000241c0


	//   ....[225]....
        /*0bfc*/ 	.word	0x000242c0


	//   ....[226]....
        /*0c00*/ 	.word	0x000243a0


	//   ....[227]....
        /*0c04*/ 	.word	0x00024430


	//   ....[228]....
        /*0c08*/ 	.word	0x000244d0


	//   ....[229]....
        /*0c0c*/ 	.word	0x000245f0


	//   ....[230]....
        /*0c10*/ 	.word	0x00024660


	//   ....[231]....
        /*0c14*/ 	.word	0x000246d0


	//   ....[232]....
        /*0c18*/ 	.word	0x00024740


	//   ....[233]....
        /*0c1c*/ 	.word	0x000247b0


	//   ....[234]....
        /*0c20*/ 	.word	0x00024830


	//   ....[235]....
        /*0c24*/ 	.word	0x000248c0


	//   ....[236]....
        /*0c28*/ 	.word	0x00024950


	//   ....[237]....
        /*0c2c*/ 	.word	0x000249c0


	//   ....[238]....
        /*0c30*/ 	.word	0x00024a30


	//   ....[239]....
        /*0c34*/ 	.word	0x00024aa0


	//   ....[240]....
        /*0c38*/ 	.word	0x00024b20


	//   ....[241]....
        /*0c3c*/ 	.word	0x00024b90


	//   ....[242]....
        /*0c40*/ 	.word	0x00024c30


	//   ....[243]....
        /*0c44*/ 	.word	0x00024cc0


	//   ....[244]....
        /*0c48*/ 	.word	0x00024df0


	//----- nvinfo : EIATTR_REG_RECONFIG
	.align		4
.L_640:
        /*0c4c*/ 	.byte	0x01, 0x54
	.zero		2


	//----- nvinfo : EIATTR_SYSCALL_OFFSETS
	.align		4
        /*0c50*/ 	.byte	0x04, 0x46
        /*0c52*/ 	.short	(.L_642 - .L_641)


	//   ....[0]....
.L_641:
        /*0c54*/ 	.word	0x00001e50


	//   ....[1]....
        /*0c58*/ 	.word	0x00001fa0


	//   ....[2]....
        /*0c5c*/ 	.word	0x00007360


	//   ....[3]....
        /*0c60*/ 	.word	0x00007690


	//   ....[4]....
        /*0c64*/ 	.word	0x0001b010


	//   ....[5]....
        /*0c68*/ 	.word	0x0001b160


	//   ....[6]....
        /*0c6c*/ 	.word	0x0001b250


	//   ....[7]....
        /*0c70*/ 	.word	0x0001c160


	//   ....[8]....
        /*0c74*/ 	.word	0x0001c9d0


	//----- nvinfo : EIATTR_MBARRIER_INSTR_OFFSETS
	.align		4
.L_642:
        /*0c78*/ 	.byte	0x04, 0x39
        /*0c7a*/ 	.short	(.L_644 - .L_643)


	//   ....[0]....
.L_643:
        /*0c7c*/ 	.word	0x00000270
        /*0c80*/ 	.word	0x000000ff
        /*0c84*/ 	.word	0x00038800
        /*0c88*/ 	.short	0x0100
        /*0c8a*/ 	.byte	0x08
	.zero		1


	//   ....[1]....
        /*0c8c*/ 	.word	0x00000280
        /*0c90*/ 	.word	0x000000ff
        /*0c94*/ 	.word	0x00038810
        /*0c98*/ 	.short	0x0100
        /*0c9a*/ 	.byte	0x08
	.zero		1


	//   ....[2]....
        /*0c9c*/ 	.word	0x00000290
        /*0ca0*/ 	.word	0x000000ff
        /*0ca4*/ 	.word	0x00038820
        /*0ca8*/ 	.short	0x0100
        /*0caa*/ 	.byte	0x08
	.zero		1


	//   ....[3]....
        /*0cac*/ 	.word	0x00000340
        /*0cb0*/ 	.word	0x000000ff
        /*0cb4*/ 	.word	0x00038830
        /*0cb8*/ 	.short	0x0100
        /*0cba*/ 	.byte	0x06
	.zero		1


	//   ....[4]....
        /*0cbc*/ 	.word	0x00000350
        /*0cc0*/ 	.word	0x000000ff
        /*0cc4*/ 	.word	0x00038840
        /*0cc8*/ 	.short	0x0100
        /*0cca*/ 	.byte	0x06
	.zero		1


	//   ....[5]....
        /*0ccc*/ 	.word	0x00000360
        /*0cd0*/ 	.word	0x000000ff
        /*0cd4*/ 	.word	0x00038838
        /*0cd8*/ 	.short	0x0100
        /*0cda*/ 	.byte	0x06
	.zero		1


	//   ....[6]....
        /*0cdc*/ 	.word	0x00000370
        /*0ce0*/ 	.word	0x000000ff
        /*0ce4*/ 	.word	0x00038848
        /*0ce8*/ 	.short	0x0100
        /*0cea*/ 	.byte	0x06
	.zero		1


	//   ....[7]....
        /*0cec*/ 	.word	0x000004a0
        /*0cf0*/ 	.word	0x000000ff
        /*0cf4*/ 	.word	0x00038850
        /*0cf8*/ 	.short	0x0100
        /*0cfa*/ 	.byte	0x08
	.zero		1


	//   ....[8]....
        /*0cfc*/ 	.word	0x000004b0
        /*0d00*/ 	.word	0x000000ff
        /*0d04*/ 	.word	0x00038860
        /*0d08*/ 	.short	0x0100
        /*0d0a*/ 	.byte	0x08
	.zero		1


	//   ....[9]....
        /*0d0c*/ 	.word	0x000004c0
        /*0d10*/ 	.word	0x000000ff
        /*0d14*/ 	.word	0x00038858
        /*0d18*/ 	.short	0x0100
        /*0d1a*/ 	.byte	0x08
	.zero		1


	//   ....[10]....
        /*0d1c*/ 	.word	0x000004d0
        /*0d20*/ 	.word	0x000000ff
        /*0d24*/ 	.word	0x00038868
        /*0d28*/ 	.short	0x0100
        /*0d2a*/ 	.byte	0x08
	.zero		1


	//   ....[11]....
        /*0d2c*/ 	.word	0x000005c0
        /*0d30*/ 	.word	0x000000ff
        /*0d34*/ 	.word	0x00038870
        /*0d38*/ 	.short	0x0100
        /*0d3a*/ 	.byte	0x06
	.zero		1


	//   ....[12]....
        /*0d3c*/ 	.word	0x000005d0
        /*0d40*/ 	.word	0x000000ff
        /*0d44*/ 	.word	0x00038880
        /*0d48*/ 	.short	0x0100
        /*0d4a*/ 	.byte	0x06
	.zero		1


	//   ....[13]....
        /*0d4c*/ 	.word	0x000005e0
        /*0d50*/ 	.word	0x000000ff
        /*0d54*/ 	.word	0x00038878
        /*0d58*/ 	.short	0x0100
        /*0d5a*/ 	.byte	0x06
	.zero		1


	//   ....[14]....
        /*0d5c*/ 	.word	0x000005f0
        /*0d60*/ 	.word	0x000000ff
        /*0d64*/ 	.word	0x00038888
        /*0d68*/ 	.short	0x0100
        /*0d6a*/ 	.byte	0x06
	.zero		1


	//   ....[15]....
        /*0d6c*/ 	.word	0x00000720
        /*0d70*/ 	.word	0x000000ff
        /*0d74*/ 	.word	0x00038890
        /*0d78*/ 	.short	0x0100
        /*0d7a*/ 	.byte	0x08
	.zero		1


	//   ....[16]....
        /*0d7c*/ 	.word	0x00000730
        /*0d80*/ 	.word	0x000000ff
        /*0d84*/ 	.word	0x000388a0
        /*0d88*/ 	.short	0x0100
        /*0d8a*/ 	.byte	0x08
	.zero		1


	//   ....[17]....
        /*0d8c*/ 	.word	0x00000740
        /*0d90*/ 	.word	0x000000ff
        /*0d94*/ 	.word	0x00038898
        /*0d98*/ 	.short	0x0100
        /*0d9a*/ 	.byte	0x08
	.zero		1


	//   ....[18]....
        /*0d9c*/ 	.word	0x00000750
        /*0da0*/ 	.word	0x000000ff
        /*0da4*/ 	.word	0x000388a8
        /*0da8*/ 	.short	0x0100
        /*0daa*/ 	.byte	0x08
	.zero		1


	//   ....[19]....
        /*0dac*/ 	.word	0x00000880
        /*0db0*/ 	.word	0x000000ff
        /*0db4*/ 	.word	0x000388b0
        /*0db8*/ 	.short	0x0100
        /*0dba*/ 	.byte	0x08
	.zero		1


	//   ....[20]....
        /*0dbc*/ 	.word	0x00000890
        /*0dc0*/ 	.word	0x000000ff
        /*0dc4*/ 	.word	0x000388c0
        /*0dc8*/ 	.short	0x0100
        /*0dca*/ 	.byte	0x08
	.zero		1


	//   ....[21]....
        /*0dcc*/ 	.word	0x000008a0
        /*0dd0*/ 	.word	0x000000ff
        /*0dd4*/ 	.word	0x000388b8
        /*0dd8*/ 	.short	0x0100
        /*0dda*/ 	.byte	0x08
	.zero		1


	//   ....[22]....
        /*0ddc*/ 	.word	0x000008b0
        /*0de0*/ 	.word	0x000000ff
        /*0de4*/ 	.word	0x000388c8
        /*0de8*/ 	.short	0x0100
        /*0dea*/ 	.byte	0x08
	.zero		1


	//   ....[23]....
        /*0dec*/ 	.word	0x00002bd0
        /*0df0*/ 	.word	0x0000003d
        /*0df4*/ 	.word	0x00038890
        /*0df8*/ 	.short	0x010a
        /*0dfa*/ 	.byte	0x3f
	.zero		1


	//   ....[24]....
        /*0dfc*/ 	.word	0x00003650
        /*0e00*/ 	.word	0x0000003d
        /*0e04*/ 	.word	0x00038890
        /*0e08*/ 	.short	0x010a
        /*0e0a*/ 	.byte	0x3f
	.zero		1


	//   ....[25]....
        /*0e0c*/ 	.word	0x00003f40
        /*0e10*/ 	.word	0x0000003d
        /*0e14*/ 	.word	0x00038890
        /*0e18*/ 	.short	0x010a
        /*0e1a*/ 	.byte	0x3f
	.zero		1


	//   ....[26]....
        /*0e1c*/ 	.word	0x00004320
        /*0e20*/ 	.word	0x00000004
        /*0e24*/ 	.word	0x00000000
        /*0e28*/ 	.short	0x0101
        /*0e2a*/ 	.byte	0x3f
	.zero		1


	//   ....[27]....
        /*0e2c*/ 	.word	0x00004360
        /*0e30*/ 	.word	0x0000003d
        /*0e34*/ 	.word	0x000388b0
        /*0e38*/ 	.short	0x010a
        /*0e3a*/ 	.byte	0x3f
	.zero		1


	//   ....[28]....
        /*0e3c*/ 	.word	0x00004c70
        /*0e40*/ 	.word	0x0000003d
        /*0e44*/ 	.word	0x00000000
        /*0e48*/ 	.short	0x0101
        /*0e4a*/ 	.byte	0x3f
	.zero		1


	//   ....[29]....
        /*0e4c*/ 	.word	0x00005720
        /*0e50*/ 	.word	0x00000005
        /*0e54*/ 	.word	0x00000000
        /*0e58*/ 	.short	0x0101
        /*0e5a*/ 	.byte	0x3f
	.zero		1


	//   ....[30]....
        /*0e5c*/ 	.word	0x000062d0
        /*0e60*/ 	.word	0x00000004
        /*0e64*/ 	.word	0x00000000
        /*0e68*/ 	.short	0x0101
        /*0e6a*/ 	.byte	0x3f
	.zero		1


	//   ....[31]....
        /*0e6c*/ 	.word	0x00007400
        /*0e70*/ 	.word	0x00000012
        /*0e74*/ 	.word	0x00038800
        /*0e78*/ 	.short	0x010a
        /*0e7a*/ 	.byte	0x3f
	.zero		1


	//   ....[32]....
        /*0e7c*/ 	.word	0x00007450
        /*0e80*/ 	.word	0x00000012
        /*0e84*/ 	.word	0x00038800
        /*0e88*/ 	.short	0x010a
        /*0e8a*/ 	.byte	0x3f
	.zero		1


	//   ....[33]....
        /*0e8c*/ 	.word	0x00007ee0
        /*0e90*/ 	.word	0x00000012
        /*0e94*/ 	.word	0x00038800
        /*0e98*/ 	.short	0x010a
        /*0e9a*/ 	.byte	0x3f
	.zero		1


	//   ....[34]....
        /*0e9c*/ 	.word	0x000094d0
        /*0ea0*/ 	.word	0x00000012
        /*0ea4*/ 	.word	0x00038800
        /*0ea8*/ 	.short	0x010a
        /*0eaa*/ 	.byte	0x3f
	.zero		1


	//   ....[35]....
        /*0eac*/ 	.word	0x0000a4d0
        /*0eb0*/ 	.word	0x00000014
        /*0eb4*/ 	.word	0x00038830
        /*0eb8*/ 	.short	0x010a
        /*0eba*/ 	.byte	0x3f
	.zero		1


	//   ....[36]....
        /*0ebc*/ 	.word	0x0000a580
        /*0ec0*/ 	.word	0x00000014
        /*0ec4*/ 	.word	0x00038830
        /*0ec8*/ 	.short	0x010a
        /*0eca*/ 	.byte	0x3f
	.zero		1


	//   ....[37]....
        /*0ecc*/ 	.word	0x0000a890
        /*0ed0*/ 	.word	0x00000012
        /*0ed4*/ 	.word	0x00038810
        /*0ed8*/ 	.short	0x010a
        /*0eda*/ 	.byte	0x3f
	.zero		1


	//   ....[38]....
        /*0edc*/ 	.word	0x0000a8e0
        /*0ee0*/ 	.word	0x00000014
        /*0ee4*/ 	.word	0x00038850
        /*0ee8*/ 	.short	0x010a
        /*0eea*/ 	.byte	0x3f
	.zero		1


	//   ....[39]....
        /*0eec*/ 	.word	0x0000a950
        /*0ef0*/ 	.word	0x00000014
        /*0ef4*/ 	.word	0x00038850
        /*0ef8*/ 	.short	0x010a
        /*0efa*/ 	.byte	0x3f
	.zero		1


	//   ....[40]....
        /*0efc*/ 	.word	0x0000cb70
        /*0f00*/ 	.word	0x00000019
        /*0f04*/ 	.word	0x00000000
        /*0f08*/ 	.short	0x0101
        /*0f0a*/ 	.byte	0x3f
	.zero		1


	//   ....[41]....
        /*0f0c*/ 	.word	0x0000d4d0
        /*0f10*/ 	.word	0x00000014
        /*0f14*/ 	.word	0x00000000
        /*0f18*/ 	.short	0x0101
        /*0f1a*/ 	.byte	0x3f
	.zero		1


	//   ....[42]....
        /*0f1c*/ 	.word	0x0000d660
        /*0f20*/ 	.word	0x00000015
        /*0f24*/ 	.word	0x00038830
        /*0f28*/ 	.short	0x010a
        /*0f2a*/ 	.byte	0x3f
	.zero		1


	//   ....[43]....
        /*0f2c*/ 	.word	0x0000d6d0
        /*0f30*/ 	.word	0x00000015
        /*0f34*/ 	.word	0x00038830
        /*0f38*/ 	.short	0x010a
        /*0f3a*/ 	.byte	0x3f
	.zero		1


	//   ....[44]....
        /*0f3c*/ 	.word	0x0000d940
        /*0f40*/ 	.word	0x00000015
        /*0f44*/ 	.word	0x00038850
        /*0f48*/ 	.short	0x010a
        /*0f4a*/ 	.byte	0x3f
	.zero		1


	//   ....[45]....
        /*0f4c*/ 	.word	0x0000d990
        /*0f50*/ 	.word	0x00000015
        /*0f54*/ 	.word	0x00038850
        /*0f58*/ 	.short	0x010a
        /*0f5a*/ 	.byte	0x3f
	.zero		1


	//   ....[46]....
        /*0f5c*/ 	.word	0x0000fa90
        /*0f60*/ 	.word	0x0000000d
        /*0f64*/ 	.word	0x00000000
        /*0f68*/ 	.short	0x0101
        /*0f6a*/ 	.byte	0x3f
	.zero		1


	//   ....[47]....
        /*0f6c*/ 	.word	0x00010e00
        /*0f70*/ 	.word	0x00000015
        /*0f74*/ 	.word	0x00000000
        /*0f78*/ 	.short	0x0101
        /*0f7a*/ 	.byte	0x3f
	.zero		1


	//   ....[48]....
        /*0f7c*/ 	.word	0x00010f30
        /*0f80*/ 	.word	0x00000015
        /*0f84*/ 	.word	0x00038830
        /*0f88*/ 	.short	0x010a
        /*0f8a*/ 	.byte	0x3f
	.zero		1


	//   ....[49]....
        /*0f8c*/ 	.word	0x00010fa0
        /*0f90*/ 	.word	0x00000015
        /*0f94*/ 	.word	0x00038830
        /*0f98*/ 	.short	0x010a
        /*0f9a*/ 	.byte	0x3f
	.zero		1


	//   ....[50]....
        /*0f9c*/ 	.word	0x00011210
        /*0fa0*/ 	.word	0x00000015
        /*0fa4*/ 	.word	0x00038850
        /*0fa8*/ 	.short	0x010a
        /*0faa*/ 	.byte	0x3f
	.zero		1


	//   ....[51]....
        /*0fac*/ 	.word	0x00011260
        /*0fb0*/ 	.word	0x00000015
        /*0fb4*/ 	.word	0x00038850
        /*0fb8*/ 	.short	0x010a
        /*0fba*/ 	.byte	0x3f
	.zero		1


	//   ....[52]....
        /*0fbc*/ 	.word	0x00012e00
        /*0fc0*/ 	.word	0x0000000f
        /*0fc4*/ 	.word	0x00000000
        /*0fc8*/ 	.short	0x0101
        /*0fca*/ 	.byte	0x3f
	.zero		1


	//   ....[53]....
        /*0fcc*/ 	.word	0x00014100
        /*0fd0*/ 	.word	0x00000015
        /*0fd4*/ 	.word	0x00000000
        /*0fd8*/ 	.short	0x0101
        /*0fda*/ 	.byte	0x3f
	.zero		1


	//   ....[54]....
        /*0fdc*/ 	.word	0x00016980
        /*0fe0*/ 	.word	0x00000000
        /*0fe4*/ 	.word	0x00000000
        /*0fe8*/ 	.short	0x0101
        /*0fea*/ 	.byte	0x3f
	.zero		1


	//   ....[55]....
        /*0fec*/ 	.word	0x00019460
        /*0ff0*/ 	.word	0x00000017
        /*0ff4*/ 	.word	0x00038820
        /*0ff8*/ 	.short	0x010a
        /*0ffa*/ 	.byte	0x3f
	.zero		1


	//   ....[56]....
        /*0ffc*/ 	.word	0x000194f0
        /*1000*/ 	.word	0x00000003
        /*1004*/ 	.word	0x000388a0
        /*1008*/ 	.short	0x010a
        /*100a*/ 	.byte	0x3f
	.zero		1


	//   ....[57]....
        /*100c*/ 	.word	0x00019740
        /*1010*/ 	.word	0x00000003
        /*1014*/ 	.word	0x000388c0
        /*1018*/ 	.short	0x010a
        /*101a*/ 	.byte	0x3f
	.zero		1


	//   ....[58]....
        /*101c*/ 	.word	0x0001a110
        /*1020*/ 	.word	0x00000008
        /*1024*/ 	.word	0x000388a0
        /*1028*/ 	.short	0x010a
        /*102a*/ 	.byte	0x3f
	.zero		1


	//   ....[59]....
        /*102c*/ 	.word	0x0001a350
        /*1030*/ 	.word	0x00000008
        /*1034*/ 	.word	0x000388c0
        /*1038*/ 	.short	0x010a
        /*103a*/ 	.byte	0x3f
	.zero		1


	//   ....[60]....
        /*103c*/ 	.word	0x0001b9a0
        /*1040*/ 	.word	0x0000001f
        /*1044*/ 	.word	0x00038840
        /*1048*/ 	.short	0x010a
        /*104a*/ 	.byte	0x3f
	.zero		1


	//   ....[61]....
        /*104c*/ 	.word	0x0001be90
        /*1050*/ 	.word	0x0000001f
        /*1054*/ 	.word	0x00038830
        /*1058*/ 	.short	0x0107
        /*105a*/ 	.byte	0x3f
	.zero		1


	//   ....[62]....
        /*105c*/ 	.word	0x0001bf60
        /*1060*/ 	.word	0x0000001f
        /*1064*/ 	.word	0x00038830
        /*1068*/ 	.short	0x0101
        /*106a*/ 	.byte	0x3f
	.zero		1


	//   ....[63]....
        /*106c*/ 	.word	0x0001c810
        /*1070*/ 	.word	0x00000017
        /*1074*/ 	.word	0x00038800
        /*1078*/ 	.short	0x0107
        /*107a*/ 	.byte	0x3f
	.zero		1


	//   ....[64]....
        /*107c*/ 	.word	0x0001c8a0
        /*1080*/ 	.word	0x00000017
        /*1084*/ 	.word	0x00038800
        /*1088*/ 	.short	0x0101
        /*108a*/ 	.byte	0x3f
	.zero		1


	//   ....[65]....
        /*108c*/ 	.word	0x0001d7b0
        /*1090*/ 	.word	0x00000017
        /*1094*/ 	.word	0x00038810
        /*1098*/ 	.short	0x0107
        /*109a*/ 	.byte	0x3f
	.zero		1


	//   ....[66]....
        /*109c*/ 	.word	0x0001d8b0
        /*10a0*/ 	.word	0x00000017
        /*10a4*/ 	.word	0x00038810
        /*10a8*/ 	.short	0x0101
        /*10aa*/ 	.byte	0x3f
	.zero		1


	//   ....[67]....
        /*10ac*/ 	.word	0x0001d8d0
        /*10b0*/ 	.word	0x00000017
        /*10b4*/ 	.word	0x00038820
        /*10b8*/ 	.short	0x010a
        /*10ba*/ 	.byte	0x3f
	.zero		1


	//   ....[68]....
        /*10bc*/ 	.word	0x0001d960
        /*10c0*/ 	.word	0x0000001f
        /*10c4*/ 	.word	0x00038860
        /*10c8*/ 	.short	0x010a
        /*10ca*/ 	.byte	0x3f
	.zero		1


	//   ....[69]....
        /*10cc*/ 	.word	0x0001e290
        /*10d0*/ 	.word	0x0000001f
        /*10d4*/ 	.word	0x00038850
        /*10d8*/ 	.short	0x0107
        /*10da*/ 	.byte	0x3f
	.zero		1


	//   ....[70]....
        /*10dc*/ 	.word	0x0001e360
        /*10e0*/ 	.word	0x0000001f
        /*10e4*/ 	.word	0x00038850
        /*10e8*/ 	.short	0x0101
        /*10ea*/ 	.byte	0x3f
	.zero		1


	//   ....[71]....
        /*10ec*/ 	.word	0x0001e6e0
        /*10f0*/ 	.word	0x00000006
        /*10f4*/ 	.word	0x00038840
        /*10f8*/ 	.short	0x010a
        /*10fa*/ 	.byte	0x3f
	.zero		1


	//   ....[72]....
        /*10fc*/ 	.word	0x0001ea20
        /*1100*/ 	.word	0x00000006
        /*1104*/ 	.word	0x00038830
        /*1108*/ 	.short	0x0107
        /*110a*/ 	.byte	0x3f
	.zero		1


	//   ....[73]....
        /*110c*/ 	.word	0x0001eae0
        /*1110*/ 	.word	0x00000006
        /*1114*/ 	.word	0x00038830
        /*1118*/ 	.short	0x0101
        /*111a*/ 	.byte	0x3f
	.zero		1


	//   ....[74]....
        /*111c*/ 	.word	0x0001eb10
        /*1120*/ 	.word	0x00000006
        /*1124*/ 	.word	0x00038860
        /*1128*/ 	.short	0x010a
        /*112a*/ 	.byte	0x3f
	.zero		1


	//   ....[75]....
        /*112c*/ 	.word	0x0001f1e0
        /*1130*/ 	.word	0x00000006
        /*1134*/ 	.word	0x00038850
        /*1138*/ 	.short	0x0107
        /*113a*/ 	.byte	0x3f
	.zero		1


	//   ....[76]....
        /*113c*/ 	.word	0x0001f2a0
        /*1140*/ 	.word	0x00000006
        /*1144*/ 	.word	0x00038850
        /*1148*/ 	.short	0x0101
        /*114a*/ 	.byte	0x3f
	.zero		1


	//   ....[77]....
        /*114c*/ 	.word	0x00020110
        /*1150*/ 	.word	0x00000004
        /*1154*/ 	.word	0x00038820
        /*1158*/ 	.short	0x010a
        /*115a*/ 	.byte	0x3f
	.zero		1


	//   ....[78]....
        /*115c*/ 	.word	0x00020280
        /*1160*/ 	.word	0x00000005
        /*1164*/ 	.word	0x00038840
        /*1168*/ 	.short	0x010a
        /*116a*/ 	.byte	0x3f
	.zero		1


	//   ....[79]....
        /*116c*/ 	.word	0x00020320
        /*1170*/ 	.word	0x00000019
        /*1174*/ 	.word	0x00038840
        /*1178*/ 	.short	0x010a
        /*117a*/ 	.byte	0x3f
	.zero		1


	//   ....[80]....
        /*117c*/ 	.word	0x00020360
        /*1180*/ 	.word	0x00000005
        /*1184*/ 	.word	0x00038860
        /*1188*/ 	.short	0x010a
        /*118a*/ 	.byte	0x3f
	.zero		1


	//   ....[81]....
        /*118c*/ 	.word	0x000203a0
        /*1190*/ 	.word	0x00000019
        /*1194*/ 	.word	0x00038860
        /*1198*/ 	.short	0x010a
        /*119a*/ 	.byte	0x3f
	.zero		1


	//   ....[82]....
        /*119c*/ 	.word	0x00020400
        /*11a0*/ 	.word	0x0000003d
        /*11a4*/ 	.word	0x00038890
        /*11a8*/ 	.short	0x010a
        /*11aa*/ 	.byte	0x3f
	.zero		1


	//   ....[83]....
        /*11ac*/ 	.word	0x00020570
        /*11b0*/ 	.word	0x0000003d
        /*11b4*/ 	.word	0x00038890
        /*11b8*/ 	.short	0x010a
        /*11ba*/ 	.byte	0x3f
	.zero		1


	//   ....[84]....
        /*11bc*/ 	.word	0x000206f0
        /*11c0*/ 	.word	0x0000003d
        /*11c4*/ 	.word	0x00038890
        /*11c8*/ 	.short	0x010a
        /*11ca*/ 	.byte	0x3f
	.zero		1


	//   ....[85]....
        /*11cc*/ 	.word	0x00020850
        /*11d0*/ 	.word	0x0000003d
        /*11d4*/ 	.word	0x000388b0
        /*11d8*/ 	.short	0x010a
        /*11da*/ 	.byte	0x3f
	.zero		1


	//   ....[86]....
        /*11dc*/ 	.word	0x00020c30
        /*11e0*/ 	.word	0x00000012
        /*11e4*/ 	.word	0x00038800
        /*11e8*/ 	.short	0x010a
        /*11ea*/ 	.byte	0x3f
	.zero		1


	//   ....[87]....
        /*11ec*/ 	.word	0x00021250
        /*11f0*/ 	.word	0x00000012
        /*11f4*/ 	.word	0x00038800
        /*11f8*/ 	.short	0x010a
        /*11fa*/ 	.byte	0x3f
	.zero		1


	//   ....[88]....
        /*11fc*/ 	.word	0x000212a0
        /*1200*/ 	.word	0x00000014
        /*1204*/ 	.word	0x00038830
        /*1208*/ 	.short	0x010a
        /*120a*/ 	.byte	0x3f
	.zero		1


	//   ....[89]....
        /*120c*/ 	.word	0x000212f0
        /*1210*/ 	.word	0x00000012
        /*1214*/ 	.word	0x00038810
        /*1218*/ 	.short	0x010a
        /*121a*/ 	.byte	0x3f
	.zero		1


	//   ....[90]....
        /*121c*/ 	.word	0x00021340
        /*1220*/ 	.word	0x00000014
        /*1224*/ 	.word	0x00038850
        /*1228*/ 	.short	0x010a
        /*122a*/ 	.byte	0x3f
	.zero		1


	//   ....[91]....
        /*122c*/ 	.word	0x00021390
        /*1230*/ 	.word	0x00000015
        /*1234*/ 	.word	0x00038830
        /*1238*/ 	.short	0x010a
        /*123a*/ 	.byte	0x3f
	.zero		1


	//   ....[92]....
        /*123c*/ 	.word	0x000213e0
        /*1240*/ 	.word	0x00000015
        /*1244*/ 	.word	0x00038850
        /*1248*/ 	.short	0x010a
        /*124a*/ 	.byte	0x3f
	.zero		1


	//   ....[93]....
        /*124c*/ 	.word	0x00021430
        /*1250*/ 	.word	0x00000015
        /*1254*/ 	.word	0x00038830
        /*1258*/ 	.short	0x010a
        /*125a*/ 	.byte	0x3f
	.zero		1


	//   ....[94]....
        /*125c*/ 	.word	0x00021480
        /*1260*/ 	.word	0x00000015
        /*1264*/ 	.word	0x00038850
        /*1268*/ 	.short	0x010a
        /*126a*/ 	.byte	0x3f
	.zero		1


	//   ....[95]....
        /*126c*/ 	.word	0x00021620
        /*1270*/ 	.word	0x00000017
        /*1274*/ 	.word	0x00038820
        /*1278*/ 	.short	0x010a
        /*127a*/ 	.byte	0x3f
	.zero		1


	//   ....[96]....
        /*127c*/ 	.word	0x00021670
        /*1280*/ 	.word	0x00000003
        /*1284*/ 	.word	0x000388a0
        /*1288*/ 	.short	0x010a
        /*128a*/ 	.byte	0x3f
	.zero		1


	//   ....[97]....
        /*128c*/ 	.word	0x000216c0
        /*1290*/ 	.word	0x00000003
        /*1294*/ 	.word	0x000388c0
        /*1298*/ 	.short	0x010a
        /*129a*/ 	.byte	0x3f
	.zero		1


	//   ....[98]....
        /*129c*/ 	.word	0x00021710
        /*12a0*/ 	.word	0x00000008
        /*12a4*/ 	.word	0x000388a0
        /*12a8*/ 	.short	0x010a
        /*12aa*/ 	.byte	0x3f
	.zero		1


	//   ....[99]....
        /*12ac*/ 	.word	0x00021760
        /*12b0*/ 	.word	0x00000008
        /*12b4*/ 	.word	0x000388c0
        /*12b8*/ 	.short	0x010a
        /*12ba*/ 	.byte	0x3f
	.zero		1


	//   ....[100]....
        /*12bc*/ 	.word	0x00021880
        /*12c0*/ 	.word	0x0000001f
        /*12c4*/ 	.word	0x00038840
        /*12c8*/ 	.short	0x010a
        /*12ca*/ 	.byte	0x3f
	.zero		1


	//   ....[101]....
        /*12cc*/ 	.word	0x00022e10
        /*12d0*/ 	.word	0x00000017
        /*12d4*/ 	.word	0x00038820
        /*12d8*/ 	.short	0x010a
        /*12da*/ 	.byte	0x3f
	.zero		1


	//   ....[102]....
        /*12dc*/ 	.word	0x00022e60
        /*12e0*/ 	.word	0x0000001f
        /*12e4*/ 	.word	0x00038860
        /*12e8*/ 	.short	0x010a
        /*12ea*/ 	.byte	0x3f
	.zero		1


	//   ....[103]....
        /*12ec*/ 	.word	0x00023750
        /*12f0*/ 	.word	0x00000006
        /*12f4*/ 	.word	0x00038840
        /*12f8*/ 	.short	0x010a
        /*12fa*/ 	.byte	0x3f
	.zero		1


	//   ....[104]....
        /*12fc*/ 	.word	0x00023c10
        /*1300*/ 	.word	0x00000006
        /*1304*/ 	.word	0x00038860
        /*1308*/ 	.short	0x010a
        /*130a*/ 	.byte	0x3f
	.zero		1


	//   ....[105]....
        /*130c*/ 	.word	0x00024d10
        /*1310*/ 	.word	0x00000004
        /*1314*/ 	.word	0x00038820
        /*1318*/ 	.short	0x010a
        /*131a*/ 	.byte	0x3f
	.zero		1


	//   ....[106]....
        /*131c*/ 	.word	0x00024eb0
        /*1320*/ 	.word	0x00000005
        /*1324*/ 	.word	0x00038840
        /*1328*/ 	.short	0x010a
        /*132a*/ 	.byte	0x3f
	.zero		1


	//   ....[107]....
        /*132c*/ 	.word	0x00024f00
        /*1330*/ 	.word	0x00000019
        /*1334*/ 	.word	0x00038840
        /*1338*/ 	.short	0x010a
        /*133a*/ 	.byte	0x3f
	.zero		1


	//   ....[108]....
        /*133c*/ 	.word	0x00024f50
        /*1340*/ 	.word	0x00000005
        /*1344*/ 	.word	0x00038860
        /*1348*/ 	.short	0x010a
        /*134a*/ 	.byte	0x3f
	.zero		1


	//----- nvinfo : EIATTR_NUM_MBARRIERS
	.align		4
.L_644:
        /*134c*/ 	.byte	0x03, 0x38
        /*134e*/ 	.short	0x0017


	//----- nvinfo : EIATTR_EXIT_INSTR_OFFSETS
	.align		4
        /*1350*/ 	.byte	0x04, 0x1c
        /*1352*/ 	.short	(.L_646 - .L_645)


	//   ....[0]....
.L_645:
        /*1354*/ 	.word	0x000203f0


	//----- nvinfo : EIATTR_MAX_THREADS
	.align		4
.L_646:
        /*1358*/ 	.byte	0x04, 0x05
        /*135a*/ 	.short	(.L_648 - .L_647)
.L_647:
        /*135c*/ 	.word	0x00000180
        /*1360*/ 	.word	0x00000001
        /*1364*/ 	.word	0x00000001


	//----- nvinfo : EIATTR_CRS_STACK_SIZE
	.align		4
.L_648:
        /*1368*/ 	.byte	0x04, 0x1e
        /*136a*/ 	.short	(.L_650 - .L_649)
.L_649:
        /*136c*/ 	.word	0x00000000


	//----- nvinfo : EIATTR_CBANK_PARAM_SIZE
	.align		4
.L_650:
        /*1370*/ 	.byte	0x03, 0x19
        /*1372*/ 	.short	0x0bf0


	//----- nvinfo : EIATTR_PARAM_CBANK
	.align		4
        /*1374*/ 	.byte	0x04, 0x0a
        /*1376*/ 	.short	(.L_652 - .L_651)
	.align		4
.L_651:
        /*1378*/ 	.word	index@(.nv.constant0._ZN7cutlass13device_kernelIN5flash11enable_sm90INS1_16FlashAttnFwdSm90INS1_25CollectiveMainloopFwdSm90ILi2EN4cute5tupleIJNS5_1CILi1EEES8_S8_EEENS6_IJNS7_ILi64EEESA_SA_EEELi512ENS_10bfloat16_tEfNS_4arch4Sm90ELb1ELb0ELb0ELb1ELb1ELb1ELb1ELb0ELb0ELb1ELb0ELb0EEENS1_21CollectiveEpilogueFwdINS6_IJSA_NS7_ILi512EEESA_EEES9_SC_SE_Li256ELb1ELb1ELb0ELb0EEENS1_36VarlenDynamicPersistentTileSchedulerILi64ELi64ELi256ELi128ELb0ELb1ELb1ELb1ELb1ELb1EEEEEEEEEvNT_6ParamsE)
        /*137c*/ 	.short	0x0210
        /*137e*/ 	.short	0x0bf0


	//----- nvinfo : EIATTR_SW_WAR
	.align		4
.L_652:
        /*1380*/ 	.byte	0x04, 0x36
        /*1382*/ 	.short	(.L_654 - .L_653)
.L_653:
        /*1384*/ 	.word	0x00000008
.L_654:


//--------------------- .nv.callgraph             --------------------------
	.section	.nv.callgraph,"",@"SHT_CUDA_CALLGRAPH"
	.align	4
	.sectionentsize	8
	.align		4
        /*0000*/ 	.word	0x00000000
	.align		4
        /*0004*/ 	.word	0xffffffff
	.align		4
        /*0008*/ 	.word	index@(_ZN7cutlass13device_kernelIN5flash11enable_sm90INS1_16FlashAttnFwdSm90INS1_25CollectiveMainloopFwdSm90ILi2EN4cute5tupleIJNS5_1CILi1EEES8_S8_EEENS6_IJNS7_ILi64EEESA_SA_EEELi512ENS_10bfloat16_tEfNS_4arch4Sm90ELb0ELb0ELb0ELb0ELb1ELb0ELb0ELb0ELb0ELb1ELb0ELb0EEENS1_21CollectiveEpilogueFwdINS6_IJSA_NS7_ILi512EEESA_EEES9_SC_SE_Li256ELb0ELb1ELb0ELb0EEENS1_29StaticPersistentTileSchedulerILb0EEEEEEEEEvNT_6ParamsE)
	.align		4
        /*000c*/ 	.word	index@(__assertfail)
	.align		4
        /*0010*/ 	.word	index@(_ZN7cutlass13device_kernelIN5flash11enable_sm90INS1_16FlashAttnFwdSm90INS1_25CollectiveMainloopFwdSm90ILi2EN4cute5tupleIJNS5_1CILi1EEES8_S8_EEENS6_IJNS7_ILi64EEESA_SA_EEELi512ENS_10bfloat16_tEfNS_4arch4Sm90ELb0ELb0ELb0ELb0ELb1ELb0ELb1ELb0ELb0ELb1ELb0ELb0EEENS1_21CollectiveEpilogueFwdINS6_IJSA_NS7_ILi512EEESA_EEES9_SC_SE_Li256ELb0ELb1ELb0ELb0EEENS1_29StaticPersistentTileSchedulerILb0EEEEEEEEEvNT_6ParamsE)
	.align		4
        /*0014*/ 	.word	index@(__assertfail)
	.align		4
        /*0018*/ 	.word	index@(_ZN7cutlass13device_kernelIN5flash11enable_sm90INS1_16FlashAttnFwdSm90INS1_25CollectiveMainloopFwdSm90ILi2EN4cute5tupleIJNS5_1CILi1EEES8_S8_EEENS6_IJNS7_ILi64EEESA_SA_EEELi512ENS_10bfloat16_tEfNS_4arch4Sm90ELb0ELb0ELb0ELb1ELb1ELb0ELb0ELb0ELb0ELb1ELb0ELb0EEENS1_21CollectiveEpilogueFwdINS6_IJSA_NS7_ILi512EEESA_EEES9_SC_SE_Li256ELb1ELb1ELb0ELb0EEENS1_36VarlenDynamicPersistentTileSchedulerILi64ELi64ELi256ELi128ELb0ELb1ELb1ELb0ELb1ELb1EEEEEEEEEvNT_6ParamsE)
	.align		4
        /*001c*/ 	.word	index@(__assertfail)
	.align		4
        /*0020*/ 	.word	index@(_ZN7cutlass13device_kernelIN5flash11enable_sm90INS1_16FlashAttnFwdSm90INS1_25CollectiveMainloopFwdSm90ILi2EN4cute5tupleIJNS5_1CILi1EEES8_S8_EEENS6_IJNS7_ILi64EEESA_SA_EEELi512ENS_10bfloat16_tEfNS_4arch4Sm90ELb0ELb0ELb0ELb1ELb1ELb1ELb0ELb0ELb0ELb1ELb0ELb0EEENS1_21CollectiveEpilogueFwdINS6_IJSA_NS7_ILi512EEESA_EEES9_SC_SE_Li256ELb1ELb1ELb0ELb0EEENS1_36VarlenDynamicPersistentTileSchedulerILi64ELi64ELi256ELi128ELb0ELb1ELb1ELb0ELb1ELb1EEEEEEEEEvNT_6ParamsE)
	.align		4
        /*0024*/ 	.word	index@(__assertfail)
	.align		4
        /*0028*/ 	.word	index@(_ZN7cutlass13device_kernelIN5flash11enable_sm90INS1_16FlashAttnFwdSm90INS1_25CollectiveMainloopFwdSm90ILi2EN4cute5tupleIJNS5_1CILi1EEES8_S8_EEENS6_IJNS7_ILi64EEESA_SA_EEELi512ENS_10bfloat16_tEfNS_4arch4Sm90ELb0ELb0ELb0ELb1ELb1ELb0ELb1ELb0ELb0ELb1ELb0ELb0EEENS1_21CollectiveEpilogueFwdINS6_IJSA_NS7_ILi512EEESA_EEES9_SC_SE_Li256ELb1ELb1ELb0ELb0EEENS1_36VarlenDynamicPersistentTileSchedulerILi64ELi64ELi256ELi128ELb0ELb1ELb1ELb0ELb1ELb1EEEEEEEEEvNT_6ParamsE)
	.align		4
        /*002c*/ 	.word	index@(__assertfail)
	.align		4
        /*0030*/ 	.word	index@(_ZN7cutlass13device_kernelIN5flash11enable_sm90INS1_16FlashAttnFwdSm90INS1_25CollectiveMainloopFwdSm90ILi2EN4cute5tupleIJNS5_1CILi1EEES8_S8_EEENS6_IJNS7_ILi64EEESA_SA_EEELi512ENS_10bfloat16_tEfNS_4arch4Sm90ELb0ELb0ELb0ELb1ELb1ELb1ELb1ELb0ELb0ELb1ELb0ELb0EEENS1_21CollectiveEpilogueFwdINS6_IJSA_NS7_ILi512EEESA_EEES9_SC_SE_Li256ELb1ELb1ELb0ELb0EEENS1_36VarlenDynamicPersistentTileSchedulerILi64ELi64ELi256ELi128ELb0ELb1ELb1ELb0ELb1ELb1EEEEEEEEEvNT_6ParamsE)
	.align		4
        /*0034*/ 	.word	index@(__assertfail)
	.align		4
        /*0038*/ 	.word	index@(_ZN7cutlass13device_kernelIN5flash11enable_sm90INS1_16FlashAttnFwdSm90INS1_25CollectiveMainloopFwdSm90ILi2EN4cute5tupleIJNS5_1CILi1EEES8_S8_EEENS6_IJNS7_ILi64EEESA_SA_EEELi512ENS_10bfloat16_tEfNS_4arch4Sm90ELb0ELb1ELb0ELb0ELb1ELb0ELb0ELb0ELb0ELb1ELb0ELb0EEENS1_21CollectiveEpilogueFwdINS6_IJSA_NS7_ILi512EEESA_EEES9_SC_SE_Li256ELb0ELb1ELb0ELb0EEENS1_30DynamicPersistentTileSchedulerILi256ELi128ELb0ELb1ELb1EEEEEEEEEvNT_6ParamsE)
	.align		4
        /*003c*/ 	.word	index@(__assertfail)
	.align		4
        /*0040*/ 	.word	index@(_ZN7cutlass13device_kernelIN5flash11enable_sm90INS1_16FlashAttnFwdSm90INS1_25CollectiveMainloopFwdSm90ILi2EN4cute5tupleIJNS5_1CILi1EEES8_S8_EEENS6_IJNS7_ILi64EEESA_SA_EEELi512ENS_10bfloat16_tEfNS_4arch4Sm90ELb0ELb1ELb0ELb0ELb1ELb0ELb1ELb0ELb0ELb1ELb0ELb0EEENS1_21CollectiveEpilogueFwdINS6_IJSA_NS7_ILi512EEESA_EEES9_SC_SE_Li256ELb0ELb1ELb0ELb0EEENS1_30DynamicPersistentTileSchedulerILi256ELi128ELb0ELb1ELb1EEEEEEEEEvNT_6ParamsE)
	.align		4
        /*0044*/ 	.word	index@(__assertfail)
	.align		4
        /*0048*/ 	.word	index@(_ZN7cutlass13device_kernelIN5flash11enable_sm90INS1_16FlashAttnFwdSm90INS1_25CollectiveMainloopFwdSm90ILi2EN4cute5tupleIJNS5_1CILi1EEES8_S8_EEENS6_IJNS7_ILi64EEESA_SA_EEELi512ENS_10bfloat16_tEfNS_4arch4Sm90ELb0ELb1ELb0ELb1ELb1ELb0ELb0ELb0ELb0ELb1ELb0ELb0EEENS1_21CollectiveEpilogueFwdINS6_IJSA_NS7_ILi512EEESA_EEES9_SC_SE_Li256ELb1ELb1ELb0ELb0EEENS1_36VarlenDynamicPersistentTileSchedulerILi64ELi64ELi256ELi128ELb0ELb1ELb1ELb1ELb0ELb1EEEEEEEEEvNT_6ParamsE)
	.align		4
        /*004c*/ 	.word	index@(__assertfail)
	.align		4
        /*0050*/ 	.word	index@(_ZN7cutlass13device_kernelIN5flash11enable_sm90INS1_16FlashAttnFwdSm90INS1_25CollectiveMainloopFwdSm90ILi2EN4cute5tupleIJNS5_1CILi1EEES8_S8_EEENS6_IJNS7_ILi64EEESA_SA_EEELi512ENS_10bfloat16_tEfNS_4arch4Sm90ELb0ELb1ELb0ELb1ELb1ELb1ELb0ELb0ELb0ELb1ELb0ELb0EEENS1_21CollectiveEpilogueFwdINS6_IJSA_NS7_ILi512EEESA_EEES9_SC_SE_Li256ELb1ELb1ELb0ELb0EEENS1_36VarlenDynamicPersistentTileSchedulerILi64ELi64ELi256ELi128ELb0ELb1ELb1ELb1ELb0ELb1EEEEEEEEEvNT_6ParamsE)
	.align		4
        /*0054*/ 	.word	index@(__assertfail)
	.align		4
        /*0058*/ 	.word	index@(_ZN7cutlass13device_kernelIN5flash11enable_sm90INS1_16FlashAttnFwdSm90INS1_25CollectiveMainloopFwdSm90ILi2EN4cute5tupleIJNS5_1CILi1EEES8_S8_EEENS6_IJNS7_ILi64EEESA_SA_EEELi512ENS_10bfloat16_tEfNS_4arch4Sm90ELb0ELb1ELb0ELb1ELb1ELb0ELb1ELb0ELb0ELb1ELb0ELb0EEENS1_21CollectiveEpilogueFwdINS6_IJSA_NS7_ILi512EEESA_EEES9_SC_SE_Li256ELb1ELb1ELb0ELb0EEENS1_36VarlenDynamicPersistentTileSchedulerILi64ELi64ELi256ELi128ELb0ELb1ELb1ELb1ELb0ELb1EEEEEEEEEvNT_6ParamsE)
	.align		4
        /*005c*/ 	.word	index@(__assertfail)
	.align		4
        /*0060*/ 	.word	index@(_ZN7cutlass13device_kernelIN5flash11enable_sm90INS1_16FlashAttnFwdSm90INS1_25CollectiveMainloopFwdSm90ILi2EN4cute5tupleIJNS5_1CILi1EEES8_S8_EEENS6_IJNS7_ILi64EEESA_SA_EEELi512ENS_10bfloat16_tEfNS_4arch4Sm90ELb0ELb1ELb0ELb1ELb1ELb1ELb1ELb0ELb0ELb1ELb0ELb0EEENS1_21CollectiveEpilogueFwdINS6_IJSA_NS7_ILi512EEESA_EEES9_SC_SE_Li256ELb1ELb1ELb0ELb0EEENS1_36VarlenDynamicPersistentTileSchedulerILi64ELi64ELi256ELi128ELb0ELb1ELb1ELb1ELb0ELb1EEEEEEEEEvNT_6ParamsE)
	.align		4
        /*0064*/ 	.word	index@(__assertfail)
	.align		4
        /*0068*/ 	.word	index@(_ZN7cutlass13device_kernelIN5flash11enable_sm90INS1_16FlashAttnFwdSm90INS1_25CollectiveMainloopFwdSm90ILi2EN4cute5tupleIJNS5_1CILi1EEES8_S8_EEENS6_IJNS7_ILi64EEESA_SA_EEELi512ENS_10bfloat16_tEfNS_4arch4Sm90ELb1ELb0ELb0ELb0ELb1ELb0ELb0ELb0ELb0ELb1ELb0ELb0EEENS1_21CollectiveEpilogueFwdINS6_IJSA_NS7_ILi512EEESA_EEES9_SC_SE_Li256ELb0ELb1ELb0ELb0EEENS1_30DynamicPersistentTileSchedulerILi256ELi128ELb0ELb1ELb1EEEEEEEEEvNT_6ParamsE)
	.align		4
        /*006c*/ 	.word	index@(__assertfail)
	.align		4
        /*0070*/ 	.word	index@(_ZN7cutlass13device_kernelIN5flash11enable_sm90INS1_16FlashAttnFwdSm90INS1_25CollectiveMainloopFwdSm90ILi2EN4cute5tupleIJNS5_1CILi1EEES8_S8_EEENS6_IJNS7_ILi64EEESA_SA_EEELi512ENS_10bfloat16_tEfNS_4arch4Sm90ELb1ELb0ELb0ELb0ELb1ELb0ELb1ELb0ELb0ELb1ELb0ELb0EEENS1_21CollectiveEpilogueFwdINS6_IJSA_NS7_ILi512EEESA_EEES9_SC_SE_Li256ELb0ELb1ELb0ELb0EEENS1_30DynamicPersistentTileSchedulerILi256ELi128ELb0ELb1ELb1EEEEEEEEEvNT_6ParamsE)
	.align		4
        /*0074*/ 	.word	index@(__assertfail)
	.align		4
        /*0078*/ 	.word	index@(_ZN7cutlass13device_kernelIN5flash11enable_sm90INS1_16FlashAttnFwdSm90INS1_25CollectiveMainloopFwdSm90ILi2EN4cute5tupleIJNS5_1CILi1EEES8_S8_EEENS6_IJNS7_ILi64EEESA_SA_EEELi512ENS_10bfloat16_tEfNS_4arch4Sm90ELb1ELb0ELb0ELb1ELb1ELb0ELb0ELb0ELb0ELb1ELb0ELb0EEENS1_21CollectiveEpilogueFwdINS6_IJSA_NS7_ILi512EEESA_EEES9_SC_SE_Li256ELb1ELb1ELb0ELb0EEENS1_36VarlenDynamicPersistentTileSchedulerILi64ELi64ELi256ELi128ELb0ELb1ELb1ELb1ELb1ELb1EEEEEEEEEvNT_6ParamsE)
	.align		4
        /*007c*/ 	.word	index@(__assertfail)
	.align		4
        /*0080*/ 	.word	index@(_ZN7cutlass13device_kernelIN5flash11enable_sm90INS1_16FlashAttnFwdSm90INS1_25CollectiveMainloopFwdSm90ILi2EN4cute5tupleIJNS5_1CILi1EEES8_S8_EEENS6_IJNS7_ILi64EEESA_SA_EEELi512ENS_10bfloat16_tEfNS_4arch4Sm90ELb1ELb0ELb0ELb1ELb1ELb1ELb0ELb0ELb0ELb1ELb0ELb0EEENS1_21CollectiveEpilogueFwdINS6_IJSA_NS7_ILi512EEESA_EEES9_SC_SE_Li256ELb1ELb1ELb0ELb0EEENS1_36VarlenDynamicPersistentTileSchedulerILi64ELi64ELi256ELi128ELb0ELb1ELb1ELb1ELb1ELb1EEEEEEEEEvNT_6ParamsE)
	.align		4
        /*0084*/ 	.word	index@(__assertfail)
	.align		4
        /*0088*/ 	.word	index@(_ZN7cutlass13device_kernelIN5flash11enable_sm90INS1_16FlashAttnFwdSm90INS1_25CollectiveMainloopFwdSm90ILi2EN4cute5tupleIJNS5_1CILi1EEES8_S8_EEENS6_IJNS7_ILi64EEESA_SA_EEELi512ENS_10bfloat16_tEfNS_4arch4Sm90ELb1ELb0ELb0ELb1ELb1ELb0ELb1ELb0ELb0ELb1ELb0ELb0EEENS1_21CollectiveEpilogueFwdINS6_IJSA_NS7_ILi512EEESA_EEES9_SC_SE_Li256ELb1ELb1ELb0ELb0EEENS1_36VarlenDynamicPersistentTileSchedulerILi64ELi64ELi256ELi128ELb0ELb1ELb1ELb1ELb1ELb1EEEEEEEEEvNT_6ParamsE)
	.align		4
        /*008c*/ 	.word	index@(__assertfail)
	.align		4
        /*0090*/ 	.word	index@(_ZN7cutlass13device_kernelIN5flash11enable_sm90INS1_16FlashAttnFwdSm90INS1_25CollectiveMainloopFwdSm90ILi2EN4cute5tupleIJNS5_1CILi1EEES8_S8_EEENS6_IJNS7_ILi64EEESA_SA_EEELi512ENS_10bfloat16_tEfNS_4arch4Sm90ELb1ELb0ELb0ELb1ELb1ELb1ELb1ELb0ELb0ELb1ELb0ELb0EEENS1_21CollectiveEpilogueFwdINS6_IJSA_NS7_ILi512EEESA_EEES9_SC_SE_Li256ELb1ELb1ELb0ELb0EEENS1_36VarlenDynamicPersistentTileSchedulerILi64ELi64ELi256ELi128ELb0ELb1ELb1ELb1ELb1ELb1EEEEEEEEEvNT_6ParamsE)
	.align		4
        /*0094*/ 	.word	index@(__assertfail)
	.align		4
        /*0098*/ 	.word	0x00000000
	.align		4
        /*009c*/ 	.word	0xfffffffe
	.align		4
        /*00a0*/ 	.word	0x00000000
	.align		4
        /*00a4*/ 	.word	0xfffffffd
	.align		4
        /*00a8*/ 	.word	0x00000000
	.align		4
        /*00ac*/ 	.word	0xfffffffc


//--------------------- .nv.constant4             --------------------------
	.section	.nv.constant4,"a",@progbits
	.align	8
	.align		8
.nv.constant4:
        /*0000*/ 	.dword	__assertfail
	.align		8
        /*0008*/ 	.dword	__unnamed_1
	.align		8
        /*0010*/ 	.dword	__unnamed_2
	.align		8
        /*0018*/ 	.dword	__unnamed_3
	.align		8
        /*0020*/ 	.dword	__unnamed_4
	.align		8
        /*0028*/ 	.dword	__unnamed_5
	.align		8
        /*0030*/ 	.dword	__unnamed_6
	.align		8
        /*0038*/ 	.dword	_ZN75_INTERNAL_7bca59a0_39_flash_fwd_hdim64_512_bf16_paged_sm90_cu_ea41c527_45584cuda3std3__45__cpo5beginE
	.align		8
        /*0040*/ 	.dword	_ZN75_INTERNAL_7bca59a0_39_flash_fwd_hdim64_512_bf16_paged_sm90_cu_ea41c527_45584cuda3std3__45__cpo3endE
	.align		8
        /*0048*/ 	.dword	_ZN75_INTERNAL_7bca59a0_39_flash_fwd_hdim64_512_bf16_paged_sm90_cu_ea41c527_45584cuda3std3__45__cpo6cbeginE
	.align		8
        /*0050*/ 	.dword	_ZN75_INTERNAL_7bca59a0_39_flash_fwd_hdim64_512_bf16_paged_sm90_cu_ea41c527_45584cuda3std3__45__cpo4cendE
	.align		8
        /*0058*/ 	.dword	_ZN75_INTERNAL_7bca59a0_39_flash_fwd_hdim64_512_bf16_paged_sm90_cu_ea41c527_45584cuda3std3__477_GLOBAL__N__7bca59a0_39_flash_fwd_hdim64_512_bf16_paged_sm90_cu_ea41c527_45586ignoreE
	.align		8
        /*0060*/ 	.dword	_ZN75_INTERNAL_7bca59a0_39_flash_fwd_hdim64_512_bf16_paged_sm90_cu_ea41c527_45584cuda3std3__419piecewise_constructE
	.align		8
        /*0068*/ 	.dword	_ZN75_INTERNAL_7bca59a0_39_flash_fwd_hdim64_512_bf16_paged_sm90_cu_ea41c527_45584cuda3std3__48in_placeE
	.align		8
        /*0070*/ 	.dword	_ZN75_INTERNAL_7bca59a0_39_flash_fwd_hdim64_512_bf16_paged_sm90_cu_ea41c527_45584cuda3std6ranges3__45__cpo4swapE
	.align		8
        /*0078*/ 	.dword	_ZN75_INTERNAL_7bca59a0_39_flash_fwd_hdim64_512_bf16_paged_sm90_cu_ea41c527_45584cuda3std6ranges3__45__cpo9iter_moveE
	.align		8
        /*0080*/ 	.dword	_ZN75_INTERNAL_7bca59a0_39_flash_fwd_hdim64_512_bf16_paged_sm90_cu_ea41c527_45584cute7productE
	.align		8
        /*0088*/ 	.dword	_ZN75_INTERNAL_7bca59a0_39_flash_fwd_hdim64_512_bf16_paged_sm90_cu_ea41c527_45584cute1_E
	.align		8
        /*0090*/ 	.dword	$str$23
	.align		8
        /*0098*/ 	.dword	$str$24


//--------------------- .text._ZN7cutlass13device_kernelIN5flash11enable_sm90INS1_16FlashAttnFwdSm90INS1_25CollectiveMainloopFwdSm90ILi2EN4cute5tupleIJNS5_1CILi1EEES8_S8_EEENS6_IJNS7_ILi64EEESA_SA_EEELi512ENS_10bfloat16_tEfNS_4arch4Sm90ELb0ELb0ELb0ELb0ELb1ELb0ELb0ELb0ELb0ELb1ELb0ELb0EEENS1_21CollectiveEpilogueFwdINS6_IJSA_NS7_ILi512EEESA_EEES9_SC_SE_Li256ELb0ELb1ELb0ELb0EEENS1_29StaticPersistentTileSchedulerILb0EEEEEEEEEvNT_6ParamsE --------------------------
	.section	.text._ZN7cutlass13device_kernelIN5flash11enable_sm90INS1_16FlashAttnFwdSm90INS1_25CollectiveMainloopFwdSm90ILi2EN4cute5tupleIJNS5_1CILi1EEES8_S8_EEENS6_IJNS7_ILi64EEESA_SA_EEELi512ENS_10bfloat16_tEfNS_4arch4Sm90ELb0ELb0ELb0ELb0ELb1ELb0ELb0ELb0ELb0ELb1ELb0ELb0EEENS1_21CollectiveEpilogueFwdINS6_IJSA_NS7_ILi512EEESA_EEES9_SC_SE_Li256ELb0ELb1ELb0ELb0EEENS1_29StaticPersistentTileSchedulerILb0EEEEEEEEEvNT_6ParamsE,"ax",@progbits
	.align	128
.text._ZN7cutlass13device_kernelIN5flash11enable_sm90INS1_16FlashAttnFwdSm90INS1_25CollectiveMainloopFwdSm90ILi2EN4cute5tupleIJNS5_1CILi1EEES8_S8_EEENS6_IJNS7_ILi64EEESA_SA_EEELi512ENS_10bfloat16_tEfNS_4arch4Sm90ELb0ELb0ELb0ELb0ELb1ELb0ELb0ELb0ELb0ELb1ELb0ELb0EEENS1_21CollectiveEpilogueFwdINS6_IJSA_NS7_ILi512EEESA_EEES9_SC_SE_Li256ELb0ELb1ELb0ELb0EEENS1_29StaticPersistentTileSchedulerILb0EEEEEEEEEvNT_6ParamsE:
        .type           _ZN7cutlass13device_kernelIN5flash11enable_sm90INS1_16FlashAttnFwdSm90INS1_25CollectiveMainloopFwdSm90ILi2EN4cute5tupleIJNS5_1CILi1EEES8_S8_EEENS6_IJNS7_ILi64EEESA_SA_EEELi512ENS_10bfloat16_tEfNS_4arch4Sm90ELb0ELb0ELb0ELb0ELb1ELb0ELb0ELb0ELb0ELb1ELb0ELb0EEENS1_21CollectiveEpilogueFwdINS6_IJSA_NS7_ILi512EEESA_EEES9_SC_SE_Li256ELb0ELb1ELb0ELb0EEENS1_29StaticPersistentTileSchedulerILb0EEEEEEEEEvNT_6ParamsE,@function
        .size           _ZN7cutlass13device_kernelIN5flash11enable_sm90INS1_16FlashAttnFwdSm90INS1_25CollectiveMainloopFwdSm90ILi2EN4cute5tupleIJNS5_1CILi1EEES8_S8_EEENS6_IJNS7_ILi64EEESA_SA_EEELi512ENS_10bfloat16_tEfNS_4arch4Sm90ELb0ELb0ELb0ELb0ELb1ELb0ELb0ELb0ELb0ELb1ELb0ELb0EEENS1_21CollectiveEpilogueFwdINS6_IJSA_NS7_ILi512EEESA_EEES9_SC_SE_Li256ELb0ELb1ELb0ELb0EEENS1_29StaticPersistentTileSchedulerILb0EEEEEEEEEvNT_6ParamsE,(.L_x_5633 - _ZN7cutlass13device_kernelIN5flash11enable_sm90INS1_16FlashAttnFwdSm90INS1_25CollectiveMainloopFwdSm90ILi2EN4cute5tupleIJNS5_1CILi1EEES8_S8_EEENS6_IJNS7_ILi64EEESA_SA_EEELi512ENS_10bfloat16_tEfNS_4arch4Sm90ELb0ELb0ELb0ELb0ELb1ELb0ELb0ELb0ELb0ELb1ELb0ELb0EEENS1_21CollectiveEpilogueFwdINS6_IJSA_NS7_ILi512EEESA_EEES9_SC_SE_Li256ELb0ELb1ELb0ELb0EEENS1_29StaticPersistentTileSchedulerILb0EEEEEEEEEvNT_6ParamsE)
        .other          _ZN7cutlass13device_kernelIN5flash11enable_sm90INS1_16FlashAttnFwdSm90INS1_25CollectiveMainloopFwdSm90ILi2EN4cute5tupleIJNS5_1CILi1EEES8_S8_EEENS6_IJNS7_ILi64EEESA_SA_EEELi512ENS_10bfloat16_tEfNS_4arch4Sm90ELb0ELb0ELb0ELb0ELb1ELb0ELb0ELb0ELb0ELb1ELb0ELb0EEENS1_21CollectiveEpilogueFwdINS6_IJSA_NS7_ILi512EEESA_EEES9_SC_SE_Li256ELb0ELb1ELb0ELb0EEENS1_29StaticPersistentTileSchedulerILb0EEEEEEEEEvNT_6ParamsE,@"STO_CUDA_ENTRY STV_DEFAULT"
_ZN7cutlass13device_kernelIN5flash11enable_sm90INS1_16FlashAttnFwdSm90INS1_25CollectiveMainloopFwdSm90ILi2EN4cute5tupleIJNS5_1CILi1EEES8_S8_EEENS6_IJNS7_ILi64EEESA_SA_EEELi512ENS_10bfloat16_tEfNS_4arch4Sm90ELb0ELb0ELb0ELb0ELb1ELb0ELb0ELb0ELb0ELb1ELb0ELb0EEENS1_21CollectiveEpilogueFwdINS6_IJSA_NS7_ILi512EEESA_EEES9_SC_SE_Li256ELb0ELb1ELb0ELb0EEENS1_29StaticPersistentTileSchedulerILb0EEEEEEEEEvNT_6ParamsE:
[----:B------:R-:W0:Y:S02]  /*0000*/  LDC R1, c[0x0][0x28] ;  /* 0x00000a00ff017b82 */ /* 0x000e240000000800 */
[----:B0-----:R-:W-:Y:S01]  /*0010*/  VIADD R1, R1, 0xffffffd0 ;  /* 0xffffffd001017836 */ /* 0x001fe20000000000 */
[----:B------:R-:W0:Y:S01]  /*0020*/  S2R R0, SR_TID.X ;  /* 0x0000000000007919 */ /* 0x000e220000002100 */
[----:B------:R-:W-:Y:S01]  /*0030*/  ELECT P0, URZ, PT ;  /* 0x00000000003f782f */ /* 0x000fe20003800000 */
[----:B------:R-:W-:Y:S01]  /*0040*/  UMOV UR4, 0x80 ;  /* 0x0000008000047882 */ /* 0x000fe20000000000 */
[----:B------:R-:W-:Y:S01]  /*0050*/  UMOV UR7, 0x100 ;  /* 0x0000010000077882 */ /* 0x000fe20000000000 */
[----:B0-----:R-:W-:-:S05]  /*0060*/  SHF.R.U32.HI R2, RZ, 0x5, R0 ;  /* 0x00000005ff027819 */ /* 0x001fca0000011600 */
[----:B------:R-:W0:Y:S02]  /*0070*/  SHFL.IDX PT, R3, R2, RZ, 0x1f ;  /* 0x00001fff02037589 */ /* 0x000e2400000e0000 */
[C---:B0-----:R-:W-:Y:S02]  /*0080*/  ISETP.NE.OR P0, PT, R3.reuse, RZ, !P0 ;  /* 0x000000ff0300720c */ /* 0x041fe40004705670 */
[----:B------:R-:W-:Y:S02]  /*0090*/  ISETP.NE.AND P1, PT, R3, RZ, PT ;  /* 0x000000ff0300720c */ /* 0x000fe40003f25270 */
[----:B------:R-:W-:-:S06]  /*00a0*/  SHF.R.U32.HI R3, RZ, 0x7, R0 ;  /* 0x00000007ff037819 */ /* 0x000fcc0000011600 */
[----:B------:R-:W0:Y:S03]  /*00b0*/  SHFL.IDX PT, R3, R3, RZ, 0x1f ;  /* 0x00001fff03037589 */ /* 0x000e2600000e0000 */
[----:B------:R-:W-:Y:S01]  /*00c0*/  VOTEU.ALL UP0, P0 ;  /* 0x00000000003f7886 */ /* 0x000fe20000000000 */
[----:B------:R-:W-:-:S04]  /*00d0*/  VOTEU.ALL UP1, P0 ;  /* 0x00000000003f7886 */ /* 0x000fc80000020000 */
[----:B------:R-:W1:Y:S01]  /*00e0*/  @!UP0 S2UR UR8, SR_CgaCtaId ;  /* 0x00000000000889c3 */ /* 0x000e620000008800 */
[----:B------:R-:W-:Y:S01]  /*00f0*/  @!UP0 UMOV UR6, 0x400 ;  /* 0x0000040000068882 */ /* 0x000fe20000000000 */
[----:B------:R-:W-:-:S04]  /*0100*/  @!UP0 UIADD3 UR4, -UR4, 0x100000, URZ ;  /* 0x0010000004048890 */ /* 0x000fc8000fffe13f */
[----:B------:R-:W-:Y:S02]  /*0110*/  @!UP0 USHF.L.U32 UR5, UR4, 0xb, URZ ;  /* 0x0000000b04058899 */ /* 0x000fe4000800063f */
[----:B------:R-:W-:Y:S02]  /*0120*/  @!UP0 USHF.L.U32 UR4, UR4, 0x1, URZ ;  /* 0x0000000104048899 */ /* 0x000fe4000800063f */
[----:B-1----:R-:W-:Y:S02]  /*0130*/  @!UP0 ULEA UR8, UR8, UR6, 0x18 ;  /* 0x0000000608088291 */ /* 0x002fe4000f8ec03f */
[----:B------:R-:W-:-:S04]  /*0140*/  @!UP0 UIADD3 UR6, -UR7, 0x100000, URZ ;  /* 0x0010000007068890 */ /* 0x000fc8000fffe13f */
[----:B------:R-:W-:Y:S02]  /*0150*/  @!UP0 USHF.L.U32 UR7, UR6, 0xb, URZ ;  /* 0x0000000b06078899 */ /* 0x000fe4000800063f */
[----:B------:R-:W-:Y:S01]  /*0160*/  @!UP0 USHF.L.U32 UR6, UR6, 0x1, URZ ;  /* 0x0000000106068899 */ /* 0x000fe2000800063f */
[----:B------:R-:W-:-:S05]  /*0170*/  VOTEU.ALL UP0, P0 ;  /* 0x00000000003f7886 */ /* 0x000fca0000000000 */
[----:B------:R1:W2:Y:S06]  /*0180*/  @!UP0 SYNCS.EXCH.64 URZ, [UR8+0x28c00], UR4 ;  /* 0x028c0004083f85b2 */ /* 0x0002ac0008000100 */
[----:B------:R1:W3:Y:S02]  /*0190*/  @!UP1 SYNCS.EXCH.64 URZ, [UR8+0x28c20], UR6 ;  /* 0x028c2006083f95b2 */ /* 0x0002e40008000100 */
[----:B01----:R-:W-:Y:S05]  /*01a0*/  @P1 BRA `(.L_x_0) ;  /* 0x0000000000381947 */ /* 0x003fea0003800000 */
[----:B------:R-:W0:Y:S01]  /*01b0*/  S2UR UR5, SR_CgaCtaId ;  /* 0x00000000000579c3 */ /* 0x000e220000008800 */
[----:B------:R-:W-:Y:S01]  /*01c0*/  UMOV UR4, 0x400 ;  /* 0x0000040000047882 */ /* 0x000fe20000000000 */
[----:B------:R-:W-:Y:S01]  /*01d0*/  UMOV UR7, 0x80 ;  /* 0x0000008000077882 */ /* 0x000fe20000000000 */
[----:B------:R-:W-:Y:S01]  /*01e0*/  ELECT P0, URZ, PT ;  /* 0x00000000003f782f */ /* 0x000fe20003800000 */
[----:B0-----:R-:W-:Y:S02]  /*01f0*/  ULEA UR6, UR5, UR4, 0x18 ;  /* 0x0000000405067291 */ /* 0x001fe4000f8ec03f */
[----:B------:R-:W-:-:S04]  /*0200*/  UIADD3 UR4, -UR7, 0x100000, URZ ;  /* 0x0010000007047890 */ /* 0x000fc8000fffe13f */
[----:B------:R-:W-:Y:S02]  /*0210*/  USHF.L.U32 UR5, UR4, 0xb, URZ ;  /* 0x0000000b04057899 */ /* 0x000fe4000800063f */
[----:B------:R-:W-:Y:S01]  /*0220*/  USHF.L.U32 UR4, UR4, 0x1, URZ ;  /* 0x0000000104047899 */ /* 0x000fe2000800063f */
[----:B------:R-:W0:Y:S11]  /*0230*/  FENCE.VIEW.ASYNC.S ;  /* 0x00000000000073c6 */ /* 0x000e360000000000 */
[----:B0-----:R0:W1:Y:S01]  /*0240*/  SYNCS.EXCH.64 URZ, [UR6+0x28c30], UR4 ;  /* 0x028c3004063f75b2 */ /* 0x0010620008000100 */
[----:B------:R0:W4:Y:S01]  /*0250*/  SYNCS.EXCH.64 URZ, [UR6+0x28c40], UR4 ;  /* 0x028c4004063f75b2 */ /* 0x0001220008000100 */
[----:B------:R0:W0:Y:S01]  /*0260*/  SYNCS.EXCH.64 URZ, [UR6+0x28c38], UR4 ;  /* 0x028c3804063f75b2 */ /* 0x0000220008000100 */
[----:B------:R0:W0:Y:S01]  /*0270*/  SYNCS.EXCH.64 URZ, [UR6+0x28c48], UR4 ;  /* 0x028c4804063f75b2 */ /* 0x0000220008000100 */
[----:B------:R-:W-:Y:S01]  /*0280*/  NOP ;  /* 0x0000000000007918 */ /* 0x000fe20000000000 */
.L_x_0:
[----:B------:R-:W5:Y:S01]  /*0290*/  SHFL.IDX PT, R4, R2, RZ, 0x1f ;  /* 0x00001fff02047589 */ /* 0x000f6200000e0000 */
[----:B------:R-:W-:Y:S01]  /*02a0*/  NOP ;  /* 0x0000000000007918 */ /* 0x000fe20000000000 */
[----:B-----5:R-:W-:-:S13]  /*02b0*/  ISETP.NE.AND P0, PT, R4, RZ, PT ;  /* 0x000000ff0400720c */ /* 0x020fda0003f05270 */
[----:B------:R-:W-:Y:S05]  /*02c0*/  @P0 BRA `(.L_x_1) ;  /* 0x0000000000480947 */ /* 0x000fea0003800000 */
[----:B0-----:R-:W0:Y:S01]  /*02d0*/  S2UR UR5, SR_CgaCtaId ;  /* 0x00000000000579c3 */ /* 0x001e220000008800 */
[----:B------:R-:W-:Y:S01]  /*02e0*/  UMOV UR4, 0x400 ;  /* 0x0000040000047882 */ /* 0x000fe20000000000 */
[----:B------:R-:W-:Y:S01]  /*02f0*/  UMOV UR6, 0x80 ;  /* 0x0000008000067882 */ /* 0x000fe20000000000 */
[----:B------:R-:W-:Y:S01]  /*0300*/  UMOV UR7, 0x100 ;  /* 0x0000010000077882 */ /* 0x000fe20000000000 */
[----:B------:R-:W-:Y:S01]  /*0310*/  ELECT P0, URZ, PT ;  /* 0x00000000003f782f */ /* 0x000fe20003800000 */
[----:B0-----:R-:W-:Y:S02]  /*0320*/  ULEA UR8, UR5, UR4, 0x18 ;  /* 0x0000000405087291 */ /* 0x001fe4000f8ec03f */
[----:B------:R-:W-:-:S04]  /*0330*/  UIADD3 UR4, -UR6, 0x100000, URZ ;  /* 0x0010000006047890 */ /* 0x000fc8000fffe13f */
[----:B------:R-:W-:Y:S02]  /*0340*/  USHF.L.U32 UR5, UR4, 0xb, URZ ;  /* 0x0000000b04057899 */ /* 0x000fe4000800063f */
[----:B------:R-:W-:Y:S02]  /*0350*/  USHF.L.U32 UR4, UR4, 0x1, URZ ;  /* 0x0000000104047899 */ /* 0x000fe4000800063f */
[----:B------:R-:W-:-:S04]  /*0360*/  UIADD3 UR6, -UR7, 0x100000, URZ ;  /* 0x0010000007067890 */ /* 0x000fc8000fffe13f */
[----:B------:R-:W-:Y:S02]  /*0370*/  USHF.L.U32 UR7, UR6, 0xb, URZ ;  /* 0x0000000b06077899 */ /* 0x000fe4000800063f */
[----:B------:R-:W-:Y:S01]  /*0380*/  USHF.L.U32 UR6, UR6, 0x1, URZ ;  /* 0x0000000106067899 */ /* 0x000fe2000800063f */
[----:B------:R-:W0:Y:S03]  /*0390*/  FENCE.VIEW.ASYNC.S ;  /* 0x00000000000073c6 */ /* 0x000e260000000000 */
[----:B0-----:R0:W0:Y:S08]  /*03a0*/  SYNCS.EXCH.64 URZ, [UR8+0x28c50], UR4 ;  /* 0x028c5004083f75b2 */ /* 0x0010300008000100 */
[----:B------:R0:W0:Y:S01]  /*03b0*/  SYNCS.EXCH.64 URZ, [UR8+0x28c60], UR6 ;  /* 0x028c6006083f75b2 */ /* 0x0000220008000100 */
[----:B------:R0:W0:Y:S01]  /*03c0*/  SYNCS.EXCH.64 URZ, [UR8+0x28c58], UR4 ;  /* 0x028c5804083f75b2 */ /* 0x0000220008000100 */
[----:B------:R0:W0:Y:S01]  /*03d0*/  SYNCS.EXCH.64 URZ, [UR8+0x28c68], UR6 ;  /* 0x028c6806083f75b2 */ /* 0x0000220008000100 */
[----:B------:R-:W-:Y:S01]  /*03e0*/  NOP ;  /* 0x0000000000007918 */ /* 0x000fe20000000000 */
.L_x_1:
[----:B------:R-:W5:Y:S01]  /*03f0*/  SHFL.IDX PT, R4, R2, RZ, 0x1f ;  /* 0x00001fff02047589 */ /* 0x000f6200000e0000 */
[----:B------:R-:W-:Y:S01]  /*0400*/  NOP ;  /* 0x0000000000007918 */ /* 0x000fe20000000000 */
[----:B-----5:R-:W-:-:S13]  /*0410*/  ISETP.NE.AND P0, PT, R4, RZ, PT ;  /* 0x000000ff0400720c */ /* 0x020fda0003f05270 */
[----:B------:R-:W-:Y:S05]  /*0420*/  @P0 BRA `(.L_x_2) ;  /* 0x0000000000380947 */ /* 0x000fea0003800000 */
[----:B0-----:R-:W0:Y:S01]  /*0430*/  S2UR UR5, SR_CgaCtaId ;  /* 0x00000000000579c3 */ /* 0x001e220000008800 */
        /* <DEDUP_REMOVED lines=8> */
[----:B0-----:R0:W0:Y:S01]  /*04c0*/  SYNCS.EXCH.64 URZ, [UR6+0x28c70], UR4 ;  /* 0x028c7004063f75b2 */ /* 0x0010220008000100 */
[----:B------:R0:W0:Y:S01]  /*04d0*/  SYNCS.EXCH.64 URZ, [UR6+0x28c80], UR4 ;  /* 0x028c8004063f75b2 */ /* 0x0000220008000100 */
[----:B------:R0:W0:Y:S01]  /*04e0*/  SYNCS.EXCH.64 URZ, [UR6+0x28c78], UR4 ;  /* 0x028c7804063f75b2 */ /* 0x0000220008000100 */
[----:B------:R0:W0:Y:S01]  /*04f0*/  SYNCS.EXCH.64 URZ, [UR6+0x28c88], UR4 ;  /* 0x028c8804063f75b2 */ /* 0x0000220008000100 */
[----:B------:R-:W-:Y:S01]  /*0500*/  NOP ;  /* 0x0000000000007918 */ /* 0x000fe20000000000 */
.L_x_2:
        /* <DEDUP_REMOVED lines=22> */
.L_x_3:
[----:B------:R-:W5:Y:S01]  /*0670*/  SHFL.IDX PT, R4, R2, RZ, 0x1f ;  /* 0x00001fff02047589 */ /* 0x000f6200000e0000 */
[----:B------:R-:W-:Y:S01]  /*0680*/  R2UR UR46, R3 ;  /* 0x00000000032e72ca */ /* 0x000fe200000e0000 */
        /* <DEDUP_REMOVED lines=21> */
.L_x_4:
[----:B------:R-:W-:Y:S01]  /*07e0*/  UISETP.NE.AND UP0, UPT, UR46, URZ, UPT ;  /* 0x0000003f2e00728c */ /* 0x000fe2000bf05270 */
[----:B------:R-:W-:Y:S01]  /*07f0*/  NOP ;  /* 0x0000000000007918 */ /* 0x000fe20000000000 */
[----:B------:R-:W-:Y:S01]  /*0800*/  UMOV UR38, 0x1 ;  /* 0x0000000100267882 */ /* 0x000fe20000000000 */
[----:B------:R-:W-:Y:S01]  /*0810*/  ULDC.64 UR50, c[0x0][0x208] ;  /* 0x0000820000327ab9 */ /* 0x000fe20000000a00 */
[----:B------:R-:W-:Y:S01]  /*0820*/  USEL UR38, UR38, 0x2, !UP0 ;  /* 0x0000000226267887 */ /* 0x000fe2000c000000 */
[----:B01234-:R-:W-:Y:S01]  /*0830*/  BAR.SYNC.DEFER_BLOCKING 0x0 ;  /* 0x0000000000007b1d */ /* 0x01ffe20000010000 */
[----:B------:R-:W-:-:S13]  /*0840*/  PLOP3.LUT P0, PT, PT, PT, UP0, 0x80, 0x0 ;  /* 0x000000000000781c */ /* 0x000fda0003f0f008 */
[----:B------:R-:W-:Y:S05]  /*0850*/  @!P0 BRA `(.L_x_5) ;  /* 0x0000007800a88947 */ /* 0x000fea0003800000 */
.L_x_6:
[----:B------:R-:W-:-:S08]  /*0860*/  NOP ;  /* 0x0000000000007918 */ /* 0x000fd00000000000 */
[----:B------:R-:W0:Y:S02]  /*0870*/  USETMAXREG.TRY_ALLOC.CTAPOOL UP0, 0xe8 ;  /* 0x000000e8000079c8 */ /* 0x000e240008000600 */
[----:B0-----:R-:W-:-:S13]  /*0880*/  PLOP3.LUT P0, PT, PT, PT, UP0, 0x80, 0x0 ;  /* 0x000000000000781c */ /* 0x001fda0003f0f008 */
[----:B------:R-:W-:Y:S05]  /*0890*/  @!P0 BRA `(.L_x_6) ;  /* 0xfffffffc00f08947 */ /* 0x000fea000383ffff */
[----:B------:R-:W-:Y:S01]  /*08a0*/  LOP3.LUT R2, R0, 0xffffff80, RZ, 0xc0, !PT ;  /* 0xffffff8000027812 */ /* 0x000fe200078ec0ff */
[----:B------:R-:W0:Y:S03]  /*08b0*/  S2UR UR40, SR_CTAID.X ;  /* 0x00000000002879c3 */ /* 0x000e260000002500 */
[----:B------:R-:W-:-:S05]  /*08c0*/  ISETP.NE.AND P0, PT, R2, 0x80, PT ;  /* 0x000000800200780c */ /* 0x000fca0003f05270 */
[----:B------:R-:W0:Y:S08]  /*08d0*/  LDC R2, c[0x0][0xc34] ;  /* 0x00030d00ff027b82 */ /* 0x000e300000000800 */
[----:B------:R-:W-:Y:S06]  /*08e0*/  @!P0 BAR.ARV 0x8, 0x100 ;  /* 0x0204000000008b1d */ /* 0x000fec0000002000 */
[----:B------:R-:W-:-:S13]  /*08f0*/  ISETP.GE.U32.AND P0, PT, R0, 0x100, PT ;  /* 0x000001000000780c */ /* 0x000fda0003f06070 */
[----:B------:R-:W-:Y:S06]  /*0900*/  @P0 BAR.ARV 0xf, 0x100 ;  /* 0x03c4000000000b1d */ /* 0x000fec0000002000 */
[----:B0-----:R-:W-:-:S13]  /*0910*/  ISETP.LE.AND P0, PT, R2, UR40, PT ;  /* 0x0000002802007c0c */ /* 0x001fda000bf03270 */
[----:B------:R-:W-:Y:S05]  /*0920*/  @P0 EXIT ;  /* 0x000000000000094d */ /* 0x000fea0003800000 */
[----:B------:R-:W-:Y:S01]  /*0930*/  VIADD R0, R0, 0xffffff80 ;  /* 0xffffff8000007836 */ /* 0x000fe20000000000 */
[----:B------:R-:W0:Y:S01]  /*0940*/  S2UR UR39, SR_CgaCtaId ;  /* 0x00000000002779c3 */ /* 0x000e220000008800 */
[----:B------:R-:W-:Y:S01]  /*0950*/  UMOV UR42, 0x400 ;  /* 0x00000400002a7882 */ /* 0x000fe20000000000 */
[----:B------:R-:W-:Y:S01]  /*0960*/  IMAD.MOV.U32 R23, RZ, RZ, 0x40 ;  /* 0x00000040ff177424 */ /* 0x000fe200078e00ff */
[----:B------:R-:W-:Y:S01]  /*0970*/  ULOP3.LUT UR41, UR38, 0x1, URZ, 0xfc, !UPT ;  /* 0x0000000126297892 */ /* 0x000fe2000f8efc3f */
[----:B------:R-:W-:Y:S01]  /*0980*/  SHF.R.S32.HI R3, RZ, 0x1f, R0 ;  /* 0x0000001fff037819 */ /* 0x000fe20000011400 */
[----:B------:R-:W-:Y:S01]  /*0990*/  UMOV UR36, URZ ;  /* 0x0000003f00247c82 */ /* 0x000fe20008000000 */
[----:B------:R-:W-:Y:S01]  /*09a0*/  UMOV UR37, URZ ;  /* 0x0000003f00257c82 */ /* 0x000fe20008000000 */
[----:B------:R-:W-:Y:S01]  /*09b0*/  UMOV UR47, URZ ;  /* 0x0000003f002f7c82 */ /* 0x000fe20008000000 */
[CC--:B------:R-:W-:Y:S02]  /*09c0*/  LEA.HI R5, R3.reuse, R0.reuse, RZ, 0x5 ;  /* 0x0000000003057211 */ /* 0x0c0fe400078f28ff */
[----:B------:R-:W-:-:S02]  /*09d0*/  LEA.HI R2, R3, R0, RZ, 0x4 ;  /* 0x0000000003027211 */ /* 0x000fc400078f20ff */
[CC--:B------:R-:W-:Y:S02]  /*09e0*/  LEA.HI R4, R3.reuse, R0.reuse, RZ, 0x7 ;  /* 0x0000000003047211 */ /* 0x0c0fe400078f38ff */
[--C-:B------:R-:W-:Y:S02]  /*09f0*/  SHF.R.S32.HI R10, RZ, 0x5, R5.reuse ;  /* 0x00000005ff0a7819 */ /* 0x100fe40000011405 */
[----:B------:R-:W-:Y:S02]  /*0a00*/  SHF.R.S32.HI R9, RZ, 0x1f, R5 ;  /* 0x0000001fff097819 */ /* 0x000fe40000011405 */
[----:B------:R-:W-:Y:S02]  /*0a10*/  LEA.HI R6, R3, R0, RZ, 0x2 ;  /* 0x0000000003067211 */ /* 0x000fe400078f10ff */
[----:B------:R-:W-:Y:S02]  /*0a20*/  SHF.R.S32.HI R7, RZ, 0x4, R2 ;  /* 0x00000004ff077819 */ /* 0x000fe40000011402 */
[----:B------:R-:W-:-:S02]  /*0a30*/  LOP3.LUT R5, R2, 0xfffffff0, RZ, 0xc0, !PT ;  /* 0xfffffff002057812 */ /* 0x000fc400078ec0ff */
[----:B------:R-:W-:Y:S01]  /*0a40*/  LEA.HI R212, R3, R0, RZ, 0x3 ;  /* 0x0000000003d47211 */ /* 0x000fe200078f18ff */
[----:B0-----:R-:W-:Y:S01]  /*0a50*/  ULEA UR42, UR39, UR42, 0x18 ;  /* 0x0000002a272a7291 */ /* 0x001fe2000f8ec03f */
[----:B------:R-:W-:Y:S02]  /*0a60*/  LOP3.LUT R3, R4, 0xffffff80, RZ, 0xc0, !PT ;  /* 0xffffff8004037812 */ /* 0x000fe400078ec0ff */
[----:B------:R-:W-:Y:S01]  /*0a70*/  LOP3.LUT R11, R6, 0xfffffffc, RZ, 0xc0, !PT ;  /* 0xfffffffc060b7812 */ /* 0x000fe200078ec0ff */
[----:B------:R-:W-:Y:S01]  /*0a80*/  IMAD.IADD R6, R0, 0x1, -R5 ;  /* 0x0000000100067824 */ /* 0x000fe200078e0a05 */
[----:B------:R-:W-:Y:S01]  /*0a90*/  LEA.HI R2, R2, R7, RZ, 0x1 ;  /* 0x0000000702027211 */ /* 0x000fe200078f08ff */
[----:B------:R-:W-:Y:S01]  /*0aa0*/  IMAD.IADD R3, R0, 0x1, -R3 ;  /* 0x0000000100037824 */ /* 0x000fe200078e0a03 */
[----:B------:R-:W-:Y:S01]  /*0ab0*/  LOP3.LUT R13, R212, 0xfffffff8, RZ, 0xc0, !PT ;  /* 0xfffffff8d40d7812 */ /* 0x000fe200078ec0ff */
[----:B------:R-:W-:Y:S01]  /*0ac0*/  IMAD.IADD R11, R0, 0x1, -R11 ;  /* 0x00000001000b7824 */ /* 0x000fe200078e0a0b */
[----:B------:R-:W-:-:S02]  /*0ad0*/  LOP3.LUT R2, R2, 0x1ffffffe, RZ, 0xc0, !PT ;  /* 0x1ffffffe02027812 */ /* 0x000fc400078ec0ff */
[----:B------:R-:W-:Y:S01]  /*0ae0*/  SHF.R.S32.HI R5, RZ, 0x1f, R6 ;  /* 0x0000001fff057819 */ /* 0x000fe20000011406 */
[----:B------:R-:W-:Y:S01]  /*0af0*/  IMAD.IADD R210, R0, 0x1, -R13 ;  /* 0x0000000100d27824 */ /* 0x000fe200078e0a0d */
[----:B------:R-:W-:Y:S01]  /*0b00*/  SHF.R.S32.HI R0, RZ, 0x1f, R3 ;  /* 0x0000001fff007819 */ /* 0x000fe20000011403 */
[----:B------:R-:W-:Y:S01]  /*0b10*/  IMAD.IADD R8, R7, 0x1, -R2 ;  /* 0x0000000107087824 */ /* 0x000fe200078e0a02 */
[----:B------:R-:W-:Y:S02]  /*0b20*/  LEA.HI R7, R5, R6, RZ, 0x3 ;  /* 0x0000000605077211 */ /* 0x000fe400078f18ff */
[----:B------:R-:W-:Y:S02]  /*0b30*/  LEA.HI R9, R9, R10, RZ, 0x2 ;  /* 0x0000000a09097211 */ /* 0x000fe400078f10ff */
[----:B------:R-:W-:Y:S02]  /*0b40*/  LEA.HI R12, R11, R11, RZ, 0x1 ;  /* 0x0000000b0b0c7211 */ /* 0x000fe400078f08ff */
[----:B------:R-:W-:-:S02]  /*0b50*/  LEA.HI R2, R0, R3, RZ, 0x2 ;  /* 0x0000000300027211 */ /* 0x000fc400078f10ff */
[----:B------:R-:W-:Y:S02]  /*0b60*/  SHF.R.S32.HI R211, RZ, 0x7, R4 ;  /* 0x00000007ffd37819 */ /* 0x000fe40000011404 */
[----:B------:R-:W-:Y:S02]  /*0b70*/  LOP3.LUT R5, R7, 0xfffffff8, RZ, 0xc0, !PT ;  /* 0xfffffff807057812 */ /* 0x000fe400078ec0ff */
[----:B------:R-:W-:Y:S02]  /*0b80*/  LOP3.LUT R9, R9, 0x3ffffc, RZ, 0xc0, !PT ;  /* 0x003ffffc09097812 */ /* 0x000fe400078ec0ff */
[----:B------:R-:W-:Y:S02]  /*0b90*/  LOP3.LUT R14, R12, 0x1ffffffe, RZ, 0xc0, !PT ;  /* 0x1ffffffe0c0e7812 */ /* 0x000fe400078ec0ff */
[----:B------:R-:W-:Y:S01]  /*0ba0*/  LOP3.LUT R12, R2, 0x7ffffffc, RZ, 0xc0, !PT ;  /* 0x7ffffffc020c7812 */ /* 0x000fe200078ec0ff */
[----:B------:R-:W-:Y:S01]  /*0bb0*/  IMAD.IADD R9, R10, 0x1, -R9 ;  /* 0x000000010a097824 */ /* 0x000fe200078e0a09 */
[----:B------:R-:W-:Y:S01]  /*0bc0*/  LEA R16, R211, R6, 0x8 ;  /* 0x00000006d3107211 */ /* 0x000fe200078e40ff */
[----:B------:R-:W-:Y:S01]  /*0bd0*/  IMAD.IADD R6, R6, 0x1, -R5 ;  /* 0x0000000106067824 */ /* 0x000fe200078e0a05 */
[----:B------:R-:W-:Y:S01]  /*0be0*/  LEA.HI R5, R0, R3, RZ, 0x5 ;  /* 0x0000000300057211 */ /* 0x000fe200078f28ff */
[----:B------:R-:W-:Y:S01]  /*0bf0*/  IMAD.IADD R12, R3, 0x1, -R12 ;  /* 0x00000001030c7824 */ /* 0x000fe200078e0a0c */
[----:B------:R-:W-:Y:S01]  /*0c00*/  SHF.R.S32.HI R0, RZ, 0x2, R2 ;  /* 0x00000002ff007819 */ /* 0x000fe20000011402 */
[----:B------:R-:W-:Y:S01]  /*0c10*/  IMAD R16, R9, 0x10, R16 ;  /* 0x0000001009107824 */ /* 0x000fe200078e0210 */
[----:B------:R-:W-:Y:S01]  /*0c20*/  SHF.R.S32.HI R3, RZ, 0x1f, R2 ;  /* 0x0000001fff037819 */ /* 0x000fe20000011402 */
[C---:B------:R-:W-:Y:S01]  /*0c30*/  IMAD.SHL.U32 R2, R6.reuse, 0x40, RZ ;  /* 0x0000004006027824 */ /* 0x040fe200078e00ff */
[----:B------:R-:W-:Y:S01]  /*0c40*/  R2P PR, R6, 0x6 ;  /* 0x0000000606007804 */ /* 0x000fe20000000000 */
[----:B------:R-:W-:Y:S01]  /*0c50*/  IMAD.SHL.U32 R9, R7, 0x40, RZ ;  /* 0x0000004007097824 */ /* 0x000fe200078e00ff */
[----:B------:R-:W-:Y:S01]  /*0c60*/  SHF.L.U32 R7, R8, 0x3, RZ ;  /* 0x0000000308077819 */ /* 0x000fe200000006ff */
[----:B------:R-:W-:Y:S01]  /*0c70*/  IMAD.IADD R215, R11, 0x1, -R14 ;  /* 0x000000010bd77824 */ /* 0x000fe200078e0a0e */
[----:B------:R-:W-:Y:S01]  /*0c80*/  LOP3.LUT R2, R2, 0x1c0, RZ, 0xc0, !PT ;  /* 0x000001c002027812 */ /* 0x000fe200078ec0ff */
[----:B------:R-:W-:Y:S01]  /*0c90*/  IMAD.SHL.U32 R17, R12, 0x2, RZ ;  /* 0x000000020c117824 */ /* 0x000fe200078e00ff */
[----:B------:R-:W-:Y:S01]  /*0ca0*/  LOP3.LUT R9, R9, 0x7ffffe00, RZ, 0xc0, !PT ;  /* 0x7ffffe0009097812 */ /* 0x000fe200078ec0ff */
[--C-:B------:R-:W-:Y:S01]  /*0cb0*/  IMAD.U32 R216, R16, 0x40, R7.reuse ;  /* 0x0000004010d87824 */ /* 0x100fe200078e0007 */
[----:B------:R-:W-:Y:S01]  /*0cc0*/  LOP3.LUT R7, R2, 0x8, R7, 0xf8, !PT ;  /* 0x0000000802077812 */ /* 0x000fe200078ef807 */
[----:B------:R-:W-:Y:S01]  /*0cd0*/  IMAD.SHL.U32 R16, R210, 0x8, RZ ;  /* 0x00000008d2107824 */ /* 0x000fe200078e00ff */
[----:B------:R-:W-:Y:S01]  /*0ce0*/  SHF.R.U32.HI R8, RZ, 0x3, R2 ;  /* 0x00000003ff087819 */ /* 0x000fe20000011602 */
[----:B------:R-:W-:Y:S01]  /*0cf0*/  IMAD R9, R10, 0x400, R9 ;  /* 0x000004000a097824 */ /* 0x000fe200078e0209 */
[----:B------:R-:W-:Y:S01]  /*0d00*/  LEA.HI R3, R3, R0, RZ, 0x3 ;  /* 0x0000000003037211 */ /* 0x000fe200078f18ff */
[C---:B------:R-:W-:Y:S01]  /*0d10*/  VIADD R189, R16.reuse, 0x40 ;  /* 0x0000004010bd7836 */ /* 0x040fe20000000000 */
[----:B------:R-:W-:Y:S01]  /*0d20*/  LOP3.LUT R8, R7, R8, RZ, 0x3c, !PT ;  /* 0x0000000807087212 */ /* 0x000fe200078e3cff */
[C---:B------:R-:W-:Y:S01]  /*0d30*/  VIADD R188, R16.reuse, 0x80 ;  /* 0x0000008010bc7836 */ /* 0x040fe20000000000 */
[----:B------:R-:W-:Y:S01]  /*0d40*/  LOP3.LUT R3, R3, 0xfffffff8, RZ, 0xc0, !PT ;  /* 0xfffffff803037812 */ /* 0x000fe200078ec0ff */
[----:B------:R-:W-:Y:S01]  /*0d50*/  VIADD R187, R16, 0xc0 ;  /* 0x000000c010bb7836 */ /* 0x000fe20000000000 */
[----:B------:R-:W-:Y:S01]  /*0d60*/  LEA.HI R4, R4, R211, RZ, 0x1 ;  /* 0x000000d304047211 */ /* 0x000fe200078f08ff */
[----:B------:R-:W-:Y:S01]  /*0d70*/  IMAD.IADD R8, R9, 0x1, R8 ;  /* 0x0000000109087824 */ /* 0x000fe200078e0208 */
[----:B------:R-:W-:Y:S01]  /*0d80*/  SHF.R.S32.HI R2, RZ, 0x5, R5 ;  /* 0x00000005ff027819 */ /* 0x000fe20000011405 */
[----:B------:R-:W-:Y:S01]  /*0d90*/  IMAD.IADD R3, R0, 0x1, -R3 ;  /* 0x0000000100037824 */ /* 0x000fe200078e0a03 */
[----:B------:R-:W-:Y:S01]  /*0da0*/  LOP3.LUT R4, R4, 0xfffffe, RZ, 0xc0, !PT ;  /* 0x00fffffe04047812 */ /* 0x000fe200078ec0ff */
[----:B------:R-:W-:Y:S01]  /*0db0*/  VIADD R186, R16, 0x100 ;  /* 0x0000010010ba7836 */ /* 0x000fe20000000000 */
[----:B------:R-:W-:Y:S01]  /*0dc0*/  LEA R22, R8, UR42, 0x1 ;  /* 0x0000002a08167c11 */ /* 0x000fe2000f8e08ff */
[C---:B------:R-:W-:Y:S01]  /*0dd0*/  VIADD R185, R16.reuse, 0x140 ;  /* 0x0000014010b97836 */ /* 0x040fe20000000000 */
[----:B------:R-:W-:Y:S01]  /*0de0*/  SEL R23, R23, 0xffffffc0, !P2 ;  /* 0xffffffc017177807 */ /* 0x000fe20005000000 */
[----:B------:R-:W-:Y:S01]  /*0df0*/  VIADD R214, R16, 0x180 ;  /* 0x0000018010d67836 */ /* 0x000fe20000000000 */
[----:B------:R-:W-:Y:S01]  /*0e00*/  IADD3 R4, R211, -R4, RZ ;  /* 0x80000004d3047210 */ /* 0x000fe20007ffe0ff */
[----:B------:R-:W-:Y:S01]  /*0e10*/  VIADD R184, R22, 0x26800 ;  /* 0x0002680016b87836 */ /* 0x000fe20000000000 */
[----:B------:R-:W-:Y:S01]  /*0e20*/  SHF.R.S32.HI R212, RZ, 0x3, R212 ;  /* 0x00000003ffd47819 */ /* 0x000fe200000114d4 */
[----:B------:R-:W-:Y:S01]  /*0e30*/  VIADD R213, R16, 0x1c0 ;  /* 0x000001c010d57836 */ /* 0x000fe20000000000 */
[----:B------:R-:W-:Y:S01]  /*0e40*/  SHF.L.U32 R18, R4, 0x8, RZ ;  /* 0x0000000804127819 */ /* 0x000fe200000006ff */
[----:B------:R-:W-:Y:S01]  /*0e50*/  VIADD R19, R22, 0x26820 ;  /* 0x0002682016137836 */ /* 0x000fe20000000000 */
[----:B------:R-:W-:Y:S01]  /*0e60*/  SHF.R.S32.HI R223, RZ, 0x1f, R189 ;  /* 0x0000001fffdf7819 */ /* 0x000fe200000114bd */
[----:B------:R-:W-:Y:S01]  /*0e70*/  IMAD R2, R2, 0x10, R3 ;  /* 0x0000001002027824 */ /* 0x000fe200078e0203 */
[----:B------:R-:W-:Y:S01]  /*0e80*/  SHF.R.S32.HI R222, RZ, 0x1f, R188 ;  /* 0x0000001fffde7819 */ /* 0x000fe200000114bc */
[C---:B------:R-:W-:Y:S01]  /*0e90*/  @P1 VIADD R19, R184.reuse, 0xffffffe0 ;  /* 0xffffffe0b8131836 */ /* 0x040fe20000000000 */
[----:B------:R-:W-:Y:S01]  /*0ea0*/  SHF.R.S32.HI R221, RZ, 0x1f, R187 ;  /* 0x0000001fffdd7819 */ /* 0x000fe200000114bb */
[----:B------:R-:W-:Y:S01]  /*0eb0*/  IMAD.IADD R184, R184, 0x1, R23 ;  /* 0x00000001b8b87824 */ /* 0x000fe200078e0217 */
[----:B------:R-:W-:Y:S01]  /*0ec0*/  SHF.R.S32.HI R220, RZ, 0x1f, R186 ;  /* 0x0000001fffdc7819 */ /* 0x000fe200000114ba */
[----:B------:R-:W-:Y:S01]  /*0ed0*/  IMAD R215, R215, 0x8, R2 ;  /* 0x00000008d7d77824 */ /* 0x000fe200078e0202 */
[----:B------:R-:W-:Y:S01]  /*0ee0*/  SHF.R.S32.HI R219, RZ, 0x1f, R185 ;  /* 0x0000001fffdb7819 */ /* 0x000fe200000114b9 */
[----:B------:R-:W-:Y:S01]  /*0ef0*/  IMAD.IADD R23, R23, 0x1, R19 ;  /* 0x0000000117177824 */ /* 0x000fe200078e0213 */
[----:B------:R-:W-:-:S02]  /*0f00*/  SHF.R.S32.HI R218, RZ, 0x1f, R214 ;  /* 0x0000001fffda7819 */ /* 0x000fc400000114d6 */
[----:B------:R-:W-:-:S07]  /*0f10*/  SHF.R.S32.HI R217, RZ, 0x1f, R213 ;  /* 0x0000001fffd97819 */ /* 0x000fce00000114d5 */
.L_x_48:
[----:B------:R-:W-:Y:S01]  /*0f20*/  ULDC UR4, c[0x0][0xc38] ;  /* 0x00030e0000047ab9 */ /* 0x000fe20000000800 */
[----:B------:R-:W-:Y:S01]  /*0f30*/  ULDC UR49, c[0x0][0x424] ;  /* 0x0001090000317ab9 */ /* 0x000fe20000000800 */
[----:B------:R-:W-:Y:S01]  /*0f40*/  UISETP.NE.AND UP1, UPT, UR4, 0x1, UPT ;  /* 0x000000010400788c */ /* 0x000fe2000bf25270 */
[----:B------:R-:W-:Y:S02]  /*0f50*/  ULDC UR6, c[0x0][0x2f0] ;  /* 0x0000bc0000067ab9 */ /* 0x000fe40000000800 */
[----:B------:R-:W-:Y:S01]  /*0f60*/  ULDC.64 UR4, c[0x0][0x418] ;  /* 0x0001060000047ab9 */ /* 0x000fe20000000a00 */
[----:B------:R-:W-:Y:S01]  /*0f70*/  UMOV UR43, UR40 ;  /* 0x00000028002b7c82 */ /* 0x000fe20008000000 */
[----:B------:R-:W-:Y:S01]  /*0f80*/  UISETP.NE.U32.AND UP0, UPT, UR4, URZ, UPT ;  /* 0x0000003f0400728c */ /* 0x000fe2000bf05070 */
[----:B------:R-:W-:Y:S02]  /*0f90*/  UMOV UR45, UR40 ;  /* 0x00000028002d7c82 */ /* 0x000fe40008000000 */
[----:B------:R-:W-:Y:S01]  /*0fa0*/  ULDC UR4, c[0x0][0xc44] ;  /* 0x0003110000047ab9 */ /* 0x000fe20000000800 */
[----:B------:R-:W-:-:S02]  /*0fb0*/  UISETP.NE.AND.EX UP0, UPT, UR5, URZ, UPT, UP0 ;  /* 0x0000003f0500728c */ /* 0x000fc4000bf05300 */
[----:B------:R-:W-:Y:S02]  /*0fc0*/  UISETP.NE.AND UP2, UPT, UR4, 0x1, UPT ;  /* 0x000000010400788c */ /* 0x000fe4000bf45270 */
[----:B------:R-:W-:Y:S01]  /*0fd0*/  USEL UR49, UR49, 0x1, UP0 ;  /* 0x0000000131317887 */ /* 0x000fe20008000000 */
[----:B------:R-:W-:Y:S01]  /*0fe0*/  @UP1 ULDC UR4, c[0x0][0xc3c] ;  /* 0x00030f0000041ab9 */ /* 0x000fe20000000800 */
[----:B------:R-:W-:Y:S02]  /*0ff0*/  UISETP.NE.AND UP0, UPT, UR46, 0x1, UPT ;  /* 0x000000012e00788c */ /* 0x000fe4000bf05270 */
[----:B------:R-:W-:Y:S02]  /*1000*/  UIMAD.WIDE.U32 UR4, UR40, UR4, URZ ;  /* 0x00000004280472a5 */ /* 0x000fe4000f8e003f */
[----:B------:R-:W-:Y:S02]  /*1010*/  UIMAD UR49, UR49, UR6, URZ ;  /* 0x00000006313172a4 */ /* 0x000fe4000f8e023f */
[----:B------:R-:W-:Y:S01]  /*1020*/  PLOP3.LUT P0, PT, PT, PT, UP0, 0x80, 0x0 ;  /* 0x000000000000781c */ /* 0x000fe20003f0f008 */
[----:B------:R-:W-:Y:S01]  /*1030*/  @UP1 ULDC UR6, c[0x0][0xc40] ;  /* 0x0003100000061ab9 */ /* 0x000fe20000000800 */
[----:B------:R-:W-:Y:S01]  /*1040*/  @UP2 ULDC.64 UR8, c[0x0][0xc48] ;  /* 0x0003120000082ab9 */ /* 0x000fe20000000a00 */
[----:B------:R-:W-:-:S02]  /*1050*/  @UP1 USHF.R.U32.HI UR43, URZ, UR6, UR5 ;  /* 0x000000063f2b1299 */ /* 0x000fc40008011605 */
[----:B------:R-:W-:Y:S02]  /*1060*/  UIADD3 UR6, UR49, 0x3f, URZ ;  /* 0x0000003f31067890 */ /* 0x000fe4000fffe03f */
[----:B------:R-:W-:Y:S02]  /*1070*/  UIMAD.WIDE.U32 UR4, UR43, UR8, URZ ;  /* 0x000000082b0472a5 */ /* 0x000fe4000f8e003f */
[----:B------:R-:W-:Y:S01]  /*1080*/  USHF.R.S32.HI UR7, URZ, 0x1f, UR6 ;  /* 0x0000001f3f077899 */ /* 0x000fe20008011406 */
[----:B------:R-:W-:Y:S01]  /*1090*/  UMOV UR44, UR43 ;  /* 0x0000002b002c7c82 */ /* 0x000fe20008000000 */
[----:B------:R-:W-:Y:S02]  /*10a0*/  @UP2 USHF.R.U32.HI UR44, URZ, UR9, UR5 ;  /* 0x000000093f2c2299 */ /* 0x000fe40008011605 */
[----:B------:R-:W-:-:S04]  /*10b0*/  ULEA.HI UR7, UR7, UR6, URZ, 0x6 ;  /* 0x0000000607077291 */ /* 0x000fc8000f8f303f */
[----:B------:R-:W-:Y:S01]  /*10c0*/  USHF.R.S32.HI UR48, URZ, 0x6, UR7 ;  /* 0x000000063f307899 */ /* 0x000fe20008011407 */
[----:B01234-:R-:W-:Y:S11]  /*10d0*/  @!P0 BRA `(.L_x_7) ;  /* 0x0000001800348947 */ /* 0x01fff60003800000 */
[----:B------:R-:W0:Y:S01]  /*10e0*/  SHFL.IDX PT, R0, R211, RZ, 0x1f ;  /* 0x00001fffd3007589 */ /* 0x000e2200000e0000 */
[----:B------:R-:W-:-:S06]  /*10f0*/  UISETP.NE.AND UP0, UPT, UR41, 0x3, UPT ;  /* 0x000000032900788c */ /* 0x000fcc000bf05270 */
[----:B------:R-:W-:Y:S02]  /*1100*/  PLOP3.LUT P0, PT, PT, PT, UP0, 0x80, 0x0 ;  /* 0x000000000000781c */ /* 0x000fe40003f0f008 */
[----:B0-----:R-:W-:-:S13]  /*1110*/  R2UR UR4, R0 ;  /* 0x00000000000472ca */ /* 0x001fda00000e0000 */
[----:B------:R-:W-:-:S04]  /*1120*/  ULEA.HI UR5, UR4, UR4, URZ, 0x1 ;  /* 0x0000000404057291 */ /* 0x000fc8000f8f083f */
[----:B------:R-:W-:-:S04]  /*1130*/  ULOP3.LUT UR5, UR5, 0x1fffe, URZ, 0xc0, !UPT ;  /* 0x0001fffe05057892 */ /* 0x000fc8000f8ec03f */
[----:B------:R-:W-:-:S04]  /*1140*/  UIADD3 UR5, UR4, -UR5, URZ ;  /* 0x8000000504057290 */ /* 0x000fc8000fffe03f */
[----:B------:R-:W-:-:S04]  /*1150*/  ULEA UR5, UR5, UR42, 0xf ;  /* 0x0000002a05057291 */ /* 0x000fc8000f8e783f */
[----:B------:R-:W-:-:S04]  /*1160*/  UIADD3 UR5, UR5, 0x400, URZ ;  /* 0x0000040005057890 */ /* 0x000fc8000fffe03f */
[----:B------:R-:W-:-:S04]  /*1170*/  USHF.R.U32.HI UR5, URZ, 0x4, UR5 ;  /* 0x000000043f057899 */ /* 0x000fc80008011605 */
[----:B------:R-:W-:-:S04]  /*1180*/  ULOP3.LUT UR5, UR5, 0x3fff, URZ, 0xc0, !UPT ;  /* 0x00003fff05057892 */ /* 0x000fc8000f8ec03f */
[----:B------:R-:W-:Y:S01]  /*1190*/  ULOP3.LUT UR20, UR5, 0x2000000, URZ, 0xfc, !UPT ;  /* 0x0200000005147892 */ /* 0x000fe2000f8efc3f */
[----:B------:R-:W-:Y:S11]  /*11a0*/  @!P0 BRA `(.L_x_8) ;  /* 0x0000000000048947 */ /* 0x000ff60003800000 */
[----:B------:R-:W-:Y:S01]  /*11b0*/  BPT.TRAP 0x1 ;  /* 0x000000040000795c */ /* 0x000fe20000300000 */
.L_x_8:
[----:B------:R-:W-:Y:S01]  /*11c0*/  ULEA UR16, UR47, UR42, 0x3 ;  /* 0x0000002a2f107291 */ /* 0x000fe2000f8e183f */
[----:B------:R-:W-:-:S04]  /*11d0*/  MOV R0, UR37 ;  /* 0x0000002500007c02 */ /* 0x000fc80008000f00 */
[----:B------:R-:W-:-:S04]  /*11e0*/  SHF.L.U32 R0, R0, 0x1f, RZ ;  /* 0x0000001f00007819 */ /* 0x000fc800000006ff */
[----:B------:R-:W0:Y:S02]  /*11f0*/  SYNCS.PHASECHK.TRANS64.TRYWAIT P1, [UR16+0x28c50], R0 ;  /* 0x028c5000ff0075a7 */ /* 0x000e240008020150 */
[----:B0-----:R-:W-:Y:S05]  /*1200*/  @!P1 BRA `(.L_x_9) ;  /* 0x000000b0002c9947 */ /* 0x001fea0003800000 */
.L_x_98:
[----:B------:R-:W-:Y:S01]  /*1210*/  BAR.SYNC.DEFER_BLOCKING 0xe, 0x100 ;  /* 0x0384000000007b1d */ /* 0x000fe20000010000 */
[----:B------:R-:W-:Y:S02]  /*1220*/  UIADD3 UR4, UR42, 0x26800, URZ ;  /* 0x000268002a047890 */ /* 0x000fe4000fffe03f */
[----:B------:R-:W-:Y:S02]  /*1230*/  ULEA UR12, UR47, UR20, 0xc ;  /* 0x000000142f0c7291 */ /* 0x000fe4000f8e603f */
[----:B------:R-:W-:Y:S01]  /*1240*/  USHF.R.U32.HI UR4, URZ, 0x4, UR4 ;  /* 0x000000043f047899 */ /* 0x000fe20008011604 */
[----:B------:R-:W-:Y:S01]  /*1250*/  UMOV UR7, 0x40000040 ;  /* 0x4000004000077882 */ /* 0x000fe20000000000 */
[----:B------:R-:W-:Y:S02]  /*1260*/  UMOV UR5, 0x40000040 ;  /* 0x4000004000057882 */ /* 0x000fe40000000000 */
[----:B------:R-:W-:Y:S01]  /*1270*/  ULOP3.LUT UR4, UR4, 0x3fff, URZ, 0xc0, !UPT ;  /* 0x00003fff04047892 */ /* 0x000fe2000f8ec03f */
[----:B------:R-:W-:Y:S01]  /*1280*/  UMOV UR6, UR12 ;  /* 0x0000000c00067c82 */ /* 0x000fe20008000000 */
[----:B------:R-:W-:-:S02]  /*1290*/  UIADD3 UR10, UR12, 0x100, URZ ;  /* 0x000001000c0a7890 */ /* 0x000fc4000fffe03f */
[----:B------:R-:W-:Y:S01]  /*12a0*/  ULOP3.LUT UR13, UR4, 0x10000, URZ, 0xfc, !UPT ;  /* 0x00010000040d7892 */ /* 0x000fe2000f8efc3f */
[----:B------:R-:W-:Y:S01]  /*12b0*/  UMOV UR11, 0x40000040 ;  /* 0x40000040000b7882 */ /* 0x000fe20000000000 */
[----:B------:R-:W-:Y:S02]  /*12c0*/  UMOV UR9, 0x40000040 ;  /* 0x4000004000097882 */ /* 0x000fe40000000000 */
[----:B------:R-:W-:Y:S02]  /*12d0*/  UIADD3 UR8, UR13, 0x4, URZ ;  /* 0x000000040d087890 */ /* 0x000fe4000fffe03f */
[----:B------:R-:W-:Y:S01]  /*12e0*/  UIADD3 UR14, UR12, 0x180, URZ ;  /* 0x000001800c0e7890 */ /* 0x000fe2000fffe03f */
[----:B------:R-:W-:Y:S01]  /*12f0*/  UMOV UR4, UR13 ;  /* 0x0000000d00047c82 */ /* 0x000fe20008000000 */
[----:B------:R-:W-:Y:S01]  /*1300*/  UMOV UR15, 0x40000040 ;  /* 0x40000040000f7882 */ /* 0x000fe20000000000 */
[----:B------:R-:W-:-:S06]  /*1310*/  WARPGROUP.ARRIVE ;  /* 0x00000000000079c5 */ /* 0x000fcc0000000000 */
[----:B------:R-:W-:Y:S01]  /*1320*/  HGMMA.64x256x16.F32.BF16 R24, gdesc[UR4].tnspB, RZ, !UPT, gsb0 ;  /* 0x43e00000041879f0 */ /* 0x000fe2000c0018ff */
[----:B------:R-:W-:Y:S02]  /*1330*/  UIADD3 UR6, UR12, 0x80, URZ ;  /* 0x000000800c067890 */ /* 0x000fe4000fffe03f */
[----:B------:R-:W-:Y:S01]  /*1340*/  UIADD3 UR4, UR13, 0x2, URZ ;  /* 0x000000020d047890 */ /* 0x000fe2000fffe03f */
[----:B------:R-:W-:Y:S01]  /*1350*/  UMOV UR7, 0x40000040 ;  /* 0x4000004000077882 */ /* 0x000fe20000000000 */
[----:B------:R-:W-:Y:S01]  /*1360*/  UMOV UR5, 0x40000040 ;  /* 0x4000004000057882 */ /* 0x000fe20000000000 */
[----:B------:R-:W-:-:S03]  /*1370*/  UIADD3 UR12, UR13, 0x6, URZ ;  /* 0x000000060d0c7890 */ /* 0x000fc6000fffe03f */
[----:B------:R-:W-:Y:S01]  /*1380*/  UMOV UR13, 0x40000040 ;  /* 0x40000040000d7882 */ /* 0x000fe20000000000 */
[----:B------:R-:W-:Y:S02]  /*1390*/  WARPGROUP.DEPBAR.LE gsb0, 0x0 ;  /* 0x00008000000079c5 */ /* 0x000fe40000010000 */
[----:B------:R-:W-:-:S15]  /*13a0*/  WARPGROUP.ARRIVE ;  /* 0x00000000000079c5 */ /* 0x000fde0000000000 */
[----:B------:R-:W-:-:S01]  /*13b0*/  NOP ;  /* 0x0000000000007918 */ /* 0x000fc20000000000 */
[----:B------:R-:W-:Y:S03]  /*13c0*/  HGMMA.64x256x16.F32.BF16 R24, gdesc[UR4].tnspB, R24, gsb0 ;  /* 0x43e00000041879f0 */ /* 0x000fe60008001818 */
[----:B------:R-:W-:Y:S02]  /*13d0*/  WARPGROUP.DEPBAR.LE gsb0, 0x0 ;  /* 0x00008000000079c5 */ /* 0x000fe40000010000 */
[----:B------:R-:W-:-:S15]  /*13e0*/  WARPGROUP.ARRIVE ;  /* 0x00000000000079c5 */ /* 0x000fde0000000000 */
[----:B------:R-:W-:-:S08]  /*13f0*/  NOP ;  /* 0x0000000000007918 */ /* 0x000fd00000000000 */
[----:B------:R-:W-:Y:S03]  /*1400*/  HGMMA.64x256x16.F32.BF16 R24, gdesc[UR8].tnspB, R24, gsb0 ;  /* 0x43e00000081879f0 */ /* 0x000fe60008001818 */
[----:B------:R-:W-:Y:S02]  /*1410*/  WARPGROUP.DEPBAR.LE gsb0, 0x0 ;  /* 0x00008000000079c5 */ /* 0x000fe40000010000 */
[----:B------:R-:W-:-:S15]  /*1420*/  WARPGROUP.ARRIVE ;  /* 0x00000000000079c5 */ /* 0x000fde0000000000 */
[----:B------:R-:W-:-:S08]  /*1430*/  NOP ;  /* 0x0000000000007918 */ /* 0x000fd00000000000 */
[----:B------:R-:W-:Y:S03]  /*1440*/  HGMMA.64x256x16.F32.BF16 R24, gdesc[UR12].tnspB, R24, gsb0 ;  /* 0x43e000000c1879f0 */ /* 0x000fe60008001818 */
[----:B------:R-:W-:Y:S02]  /*1450*/  WARPGROUP.DEPBAR.LE gsb0, 0x0 ;  /* 0x00008000000079c5 */ /* 0x000fe40000010000 */
[----:B------:R-:W-:Y:S06]  /*1460*/  BAR.ARV 0xf, 0x100 ;  /* 0x03c4000000007b1d */ /* 0x000fec0000002000 */
[----:B------:R-:W-:Y:S05]  /*1470*/  @!P0 BRA `(.L_x_10) ;  /* 0x0000000000048947 */ /* 0x000fea0003800000 */
[----:B------:R-:W-:Y:S01]  /*1480*/  BPT.TRAP 0x1 ;  /* 0x000000040000795c */ /* 0x000fe20000300000 */
.L_x_10:
[----:B------:R-:W-:Y:S02]  /*1490*/  UISETP.GE.AND UP0, UPT, UR49, 0x41, UPT ;  /* 0x000000413100788c */ /* 0x000fe4000bf06270 */
[----:B------:R-:W-:-:S04]  /*14a0*/  UIADD3 UR6, UR16, 0x28c60, URZ ;  /* 0x00028c6010067890 */ /* 0x000fc8000fffe03f */
[----:B------:R-:W-:Y:S01]  /*14b0*/  PLOP3.LUT P1, PT, PT, PT, UP0, 0x80, 0x0 ;  /* 0x000000000000781c */ /* 0x000fe20003f2f008 */
[----:B------:R-:W-:-:S09]  /*14c0*/  UPRMT UR6, UR39, 0x654, UR6 ;  /* 0x0000065427067896 */ /* 0x000fd20008000006 */
[----:B------:R-:W-:Y:S03]  /*14d0*/  SYNCS.ARRIVE.TRANS64.RED.A1T0 RZ, [UR6], RZ ;  /* 0x000000ffffff79a7 */ /* 0x000fe60008100406 */
[----:B------:R-:W-:Y:S05]  /*14e0*/  @!P1 BRA `(.L_x_11) ;  /* 0x0000000800f89947 */ /* 0x000fea0003800000 */
[----:B------:R-:W-:-:S06]  /*14f0*/  UIADD3 UR48, UR48, -0x2, URZ ;  /* 0xfffffffe30307890 */ /* 0x000fcc000fffe03f */
[----:B0-----:R-:W-:-:S07]  /*1500*/  IMAD.U32 R0, RZ, RZ, UR48 ;  /* 0x00000030ff007e24 */ /* 0x001fce000f8e00ff */
.L_x_17:
[----:B------:R-:W-:Y:S01]  /*1510*/  BAR.SYNC.DEFER_BLOCKING 0xe, 0x100 ;  /* 0x0384000000007b1d */ /* 0x000fe20000010000 */
[----:B01----:R-:W-:Y:S01]  /*1520*/  IMAD.U32 R3, RZ, RZ, UR47 ;  /* 0x0000002fff037e24 */ /* 0x003fe2000f8e00ff */
[----:B------:R-:W-:-:S03]  /*1530*/  UIADD3 UR47, UR47, 0x1, URZ ;  /* 0x000000012f2f7890 */ /* 0x000fc6000fffe03f */
[----:B------:R-:W-:Y:S01]  /*1540*/  IMAD R3, R3, 0x40, R2 ;  /* 0x0000004003037824 */ /* 0x000fe200078e0202 */
[----:B------:R-:W-:-:S04]  /*1550*/  UISETP.NE.AND UP0, UPT, UR47, 0x2, UPT ;  /* 0x000000022f00788c */ /* 0x000fc8000bf05270 */
[----:B------:R-:W-:Y:S01]  /*1560*/  LEA R3, R3, UR42, 0x2 ;  /* 0x0000002a03037c11 */ /* 0x000fe2000f8e10ff */
[----:B------:R-:W-:Y:S02]  /*1570*/  USEL UR6, URZ, 0x1, UP0 ;  /* 0x000000013f067887 */ /* 0x000fe40008000000 */
[----:B------:R-:W-:Y:S02]  /*1580*/  USEL UR47, UR47, URZ, UP0 ;  /* 0x0000003f2f2f7287 */ /* 0x000fe40008000000 */
[----:B------:R-:W-:Y:S01]  /*1590*/  ULOP3.LUT UR37, UR37, UR6, URZ, 0x3c, !UPT ;  /* 0x0000000625257292 */ /* 0x000fe2000f8e3c3f */
[----:B------:R-:W0:Y:S04]  /*15a0*/  LDS R4, [R3+0x28800] ;  /* 0x0288000003047984 */ /* 0x000e280000000800 */
[----:B------:R-:W1:Y:S01]  /*15b0*/  LDS R5, [R3+0x28820] ;  /* 0x0288200003057984 */ /* 0x000e620000000800 */
[-C--:B0-----:R-:W-:Y:S01]  /*15c0*/  FMUL.FTZ R24, R24, R4.reuse ;  /* 0x0000000418187220 */ /* 0x081fe20000410000 */
[-C--:B------:R-:W-:Y:S01]  /*15d0*/  FMUL.FTZ R25, R25, R4.reuse ;  /* 0x0000000419197220 */ /* 0x080fe20000410000 */
        /* <DEDUP_REMOVED lines=61> */
[----:B------:R-:W-:Y:S01]  /*19b0*/  FMUL.FTZ R149, R149, R4 ;  /* 0x0000000495957220 */ /* 0x000fe20000410000 */
[-C--:B-1----:R-:W-:Y:S01]  /*19c0*/  FMUL.FTZ R26, R26, R5.reuse ;  /* 0x000000051a1a7220 */ /* 0x082fe20000410000 */
        /* <DEDUP_REMOVED lines=63> */
[----:B------:R-:W-:Y:S06]  /*1dc0*/  @!P0 BRA `(.L_x_12) ;  /* 0x0000000000048947 */ /* 0x000fec0003800000 */
[----:B------:R-:W-:Y:S01]  /*1dd0*/  BPT.TRAP 0x1 ;  /* 0x000000040000795c */ /* 0x000fe20000300000 */
.L_x_12:
[----:B------:R-:W-:Y:S01]  /*1de0*/  ULEA UR6, UR47, UR42, 0x3 ;  /* 0x0000002a2f067291 */ /* 0x000fe2000f8e183f */
[----:B------:R-:W-:-:S05]  /*1df0*/  IMAD.U32 R3, RZ, RZ, UR37 ;  /* 0x00000025ff037e24 */ /* 0x000fca000f8e00ff */
[----:B------:R-:W-:-:S04]  /*1e00*/  SHF.L.U32 R3, R3, 0x1f, RZ ;  /* 0x0000001f03037819 */ /* 0x000fc800000006ff */
[----:B------:R0:W1:Y:S01]  /*1e10*/  SYNCS.PHASECHK.TRANS64.TRYWAIT P1, [UR6+0x28c50], R3 ;  /* 0x028c5003ff0075a7 */ /* 0x0000620008020146 */
[----:B------:R-:W-:Y:S05]  /*1e20*/  @!P0 BRA `(.L_x_13) ;  /* 0x0000000000048947 */ /* 0x000fea0003800000 */
[----:B------:R-:W-:Y:S01]  /*1e30*/  BPT.TRAP 0x1 ;  /* 0x000000040000795c */ /* 0x000fe20000300000 */
.L_x_13:
[----:B-1----:R-:W-:Y:S05]  /*1e40*/  @P1 BRA `(.L_x_14) ;  /* 0x0000000000081947 */ /* 0x002fea0003800000 */
[----:B------:R-:W1:Y:S02]  /*1e50*/  SYNCS.PHASECHK.TRANS64.TRYWAIT P1, [UR6+0x28c50], R3 ;  /* 0x028c5003ff0075a7 */ /* 0x000e640008020146 */
[----:B-1----:R-:W-:Y:S05]  /*1e60*/  @!P1 BRA `(.L_x_15) ;  /* 0x000000a4002c9947 */ /* 0x002fea0003800000 */
.L_x_14:
[----:B------:R-:W-:Y:S01]  /*1e70*/  UIADD3 UR6, UR42, 0x26800, URZ ;  /* 0x000268002a067890 */ /* 0x000fe2000fffe03f */
[----:B------:R-:W-:Y:S01]  /*1e80*/  WARPGROUP.ARRIVE ;  /* 0x00000000000079c5 */ /* 0x000fe20000000000 */
[----:B------:R-:W-:Y:S02]  /*1e90*/  ULEA UR18, UR47, UR20, 0xc ;  /* 0x000000142f127291 */ /* 0x000fe4000f8e603f */
[----:B------:R-:W-:Y:S01]  /*1ea0*/  USHF.R.U32.HI UR6, URZ, 0x4, UR6 ;  /* 0x000000043f067899 */ /* 0x000fe20008011606 */
[----:B------:R-:W-:Y:S01]  /*1eb0*/  UMOV UR19, 0x40000040 ;  /* 0x4000004000137882 */ /* 0x000fe20000000000 */
[----:B------:R-:W-:Y:S02]  /*1ec0*/  UMOV UR17, 0x40000040 ;  /* 0x4000004000117882 */ /* 0x000fe40000000000 */
[----:B------:R-:W-:Y:S01]  /*1ed0*/  ULOP3.LUT UR6, UR6, 0x3fff, URZ, 0xc0, !UPT ;  /* 0x00003fff06067892 */ /* 0x000fe2000f8ec03f */
[----:B------:R-:W-:Y:S01]  /*1ee0*/  UMOV UR7, 0x40000040 ;  /* 0x4000004000077882 */ /* 0x000fe20000000000 */
[----:B------:R-:W-:-:S02]  /*1ef0*/  UIADD3 UR10, UR18, 0x100, URZ ;  /* 0x00000100120a7890 */ /* 0x000fc4000fffe03f */
[----:B------:R-:W-:Y:S02]  /*1f00*/  ULOP3.LUT UR16, UR6, 0x10000, URZ, 0xfc, !UPT ;  /* 0x0001000006107892 */ /* 0x000fe4000f8efc3f */
[----:B------:R-:W-:Y:S01]  /*1f10*/  UIADD3 UR6, UR18, 0x80, URZ ;  /* 0x0000008012067890 */ /* 0x000fe2000fffe03f */
[----:B------:R-:W-:Y:S01]  /*1f20*/  UMOV UR11, 0x40000040 ;  /* 0x40000040000b7882 */ /* 0x000fe20000000000 */
[----:B------:R-:W-:Y:S01]  /*1f30*/  UIADD3 UR14, UR18, 0x180, URZ ;  /* 0x00000180120e7890 */ /* 0x000fe2000fffe03f */
[----:B------:R-:W-:-:S04]  /*1f40*/  UMOV UR15, 0x40000040 ;  /* 0x40000040000f7882 */ /* 0x000fc80000000000 */
        /* <DEDUP_REMOVED lines=17> */
.L_x_16:
[----:B------:R-:W-:Y:S01]  /*2060*/  ULEA UR6, UR47, UR42, 0x3 ;  /* 0x0000002a2f067291 */ /* 0x000fe2000f8e183f */
[C---:B------:R-:W-:Y:S01]  /*2070*/  ISETP.GT.AND P1, PT, R0.reuse, RZ, PT ;  /* 0x000000ff0000720c */ /* 0x040fe20003f24270 */
[----:B------:R-:W-:Y:S02]  /*2080*/  VIADD R0, R0, 0xffffffff ;  /* 0xffffffff00007836 */ /* 0x000fe40000000000 */
[----:B------:R-:W-:-:S04]  /*2090*/  UIADD3 UR6, UR6, 0x28c60, URZ ;  /* 0x00028c6006067890 */ /* 0x000fc8000fffe03f */
[----:B------:R-:W-:-:S09]  /*20a0*/  UPRMT UR6, UR39, 0x654, UR6 ;  /* 0x0000065427067896 */ /* 0x000fd20008000006 */
[----:B------:R-:W-:Y:S01]  /*20b0*/  SYNCS.ARRIVE.TRANS64.RED.A1T0 RZ, [UR6], RZ ;  /* 0x000000ffffff79a7 */ /* 0x000fe20008100406 */
[----:B------:R-:W-:Y:S05]  /*20c0*/  @P1 BRA `(.L_x_17) ;  /* 0xfffffff400101947 */ /* 0x000fea000383ffff */
.L_x_11:
[----:B------:R-:W-:Y:S01]  /*20d0*/  BAR.SYNC.DEFER_BLOCKING 0xe, 0x100 ;  /* 0x0384000000007b1d */ /* 0x000fe20000010000 */
[----:B01----:R-:W-:Y:S01]  /*20e0*/  IMAD.U32 R3, RZ, RZ, UR47 ;  /* 0x0000002fff037e24 */ /* 0x003fe2000f8e00ff */
[----:B------:R-:W-:Y:S01]  /*20f0*/  UIADD3 UR47, UR47, 0x1, URZ ;  /* 0x000000012f2f7890 */ /* 0x000fe2000fffe03f */
[----:B------:R-:W-:-:S03]  /*2100*/  CS2R R12, SRZ ;  /* 0x00000000000c7805 */ /* 0x000fc6000001ff00 */
[----:B------:R-:W-:Y:S01]  /*2110*/  LEA R0, R3, R2, 0x6 ;  /* 0x0000000203007211 */ /* 0x000fe200078e30ff */
[----:B------:R-:W-:-:S03]  /*2120*/  UISETP.NE.AND UP0, UPT, UR47, 0x2, UPT ;  /* 0x000000022f00788c */ /* 0x000fc6000bf05270 */
        /* <DEDUP_REMOVED lines=134> */
[----:B------:R-:W-:Y:S06]  /*2990*/  BAR.ARV 0xf, 0x100 ;  /* 0x03c4000000007b1d */ /* 0x000fec0000002000 */
[----:B------:R-:W-:Y:S05]  /*29a0*/  BRA `(.L_x_18) ;  /* 0x00000038008c7947 */ /* 0x000fea0003800000 */
.L_x_7:
[----:B------:R-:W0:Y:S02]  /*29b0*/  SHFL.IDX PT, R0, R211, RZ, 0x1f ;  /* 0x00001fffd3007589 */ /* 0x000e2400000e0000 */
[----:B0-----:R-:W-:-:S13]  /*29c0*/  R2UR UR4, R0 ;  /* 0x00000000000472ca */ /* 0x001fda00000e0000 */
[----:B------:R-:W-:-:S04]  /*29d0*/  ULEA.HI UR5, UR4, UR4, URZ, 0x1 ;  /* 0x0000000404057291 */ /* 0x000fc8000f8f083f */
[----:B------:R-:W-:-:S04]  /*29e0*/  ULOP3.LUT UR5, UR5, 0x1fffe, URZ, 0xc0, !UPT ;  /* 0x0001fffe05057892 */ /* 0x000fc8000f8ec03f */
[----:B------:R-:W-:Y:S02]  /*29f0*/  UIADD3 UR5, UR4, -UR5, URZ ;  /* 0x8000000504057290 */ /* 0x000fe4000fffe03f */
[----:B------:R-:W-:Y:S02]  /*2a00*/  UIADD3 UR4, UR42, 0x26800, URZ ;  /* 0x000268002a047890 */ /* 0x000fe4000fffe03f */
[----:B------:R-:W-:Y:S02]  /*2a10*/  ULEA UR5, UR5, UR42, 0xf ;  /* 0x0000002a05057291 */ /* 0x000fe4000f8e783f */
[----:B------:R-:W-:Y:S02]  /*2a20*/  ULOP3.LUT UP0, URZ, UR4, 0x3ff, URZ, 0xc0, !UPT ;  /* 0x000003ff043f7892 */ /* 0x000fe4000f80c03f */
[----:B------:R-:W-:-:S04]  /*2a30*/  UIADD3 UR5, UR5, 0x400, URZ ;  /* 0x0000040005057890 */ /* 0x000fc8000fffe03f */
[----:B------:R-:W-:Y:S01]  /*2a40*/  PLOP3.LUT P0, PT, PT, PT, UP0, 0x80, 0x0 ;  /* 0x000000000000781c */ /* 0x000fe20003f0f008 */
[----:B------:R-:W-:-:S04]  /*2a50*/  USHF.R.U32.HI UR5, URZ, 0x4, UR5 ;  /* 0x000000043f057899 */ /* 0x000fc80008011605 */
[----:B------:R-:W-:-:S08]  /*2a60*/  ULOP3.LUT UR52, UR5, 0x3fff, URZ, 0xc0, !UPT ;  /* 0x00003fff05347892 */ /* 0x000fd0000f8ec03f */
[----:B------:R-:W-:Y:S05]  /*2a70*/  @!P0 BRA `(.L_x_19) ;  /* 0x0000000000408947 */ /* 0x000fea0003800000 */
[----:B------:R-:W-:Y:S01]  /*2a80*/  MOV R0, 0x0 ;  /* 0x0000000000007802 */ /* 0x000fe20000000f00 */
[----:B------:R-:W-:Y:S01]  /*2a90*/  ULDC.64 UR4, c[0x4][0x90] ;  /* 0x0100240000047ab9 */ /* 0x000fe20000000a00 */
[----:B------:R-:W-:Y:S01]  /*2aa0*/  ULDC.64 UR6, c[0x4][0x20] ;  /* 0x0100080000067ab9 */ /* 0x000fe20000000a00 */
[----:B------:R-:W-:Y:S01]  /*2ab0*/  IMAD.U32 R4, RZ, RZ, UR4 ;  /* 0x00000004ff047e24 */ /* 0x000fe2000f8e00ff */
[----:B------:R0:W1:Y:S01]  /*2ac0*/  LDC.64 R14, c[0x4][R0] ;  /* 0x01000000000e7b82 */ /* 0x0000620000000a00 */
[----:B------:R-:W-:Y:S01]  /*2ad0*/  IMAD.U32 R5, RZ, RZ, UR5 ;  /* 0x00000005ff057e24 */ /* 0x000fe2000f8e00ff */
[----:B------:R-:W-:Y:S01]  /*2ae0*/  ULDC.64 UR4, c[0x4][0x98] ;  /* 0x0100260000047ab9 */ /* 0x000fe20000000a00 */
[----:B------:R-:W-:Y:S01]  /*2af0*/  IMAD.U32 R10, RZ, RZ, UR6 ;  /* 0x00000006ff0a7e24 */ /* 0x000fe2000f8e00ff */
[----:B------:R-:W-:Y:S01]  /*2b00*/  MOV R8, 0x70 ;  /* 0x0000007000087802 */ /* 0x000fe20000000f00 */
[----:B------:R-:W-:Y:S02]  /*2b10*/  IMAD.U32 R6, RZ, RZ, UR4 ;  /* 0x00000004ff067e24 */ /* 0x000fe4000f8e00ff */
[----:B------:R-:W-:-:S02]  /*2b20*/  IMAD.U32 R7, RZ, RZ, UR5 ;  /* 0x00000005ff077e24 */ /* 0x000fc4000f8e00ff */
[----:B------:R-:W-:Y:S02]  /*2b30*/  IMAD.U32 R11, RZ, RZ, UR7 ;  /* 0x00000007ff0b7e24 */ /* 0x000fe4000f8e00ff */
[----:B------:R-:W-:Y:S02]  /*2b40*/  IMAD.MOV.U32 R12, RZ, RZ, 0x1 ;  /* 0x00000001ff0c7424 */ /* 0x000fe400078e00ff */
[----:B0-----:R-:W-:-:S07]  /*2b50*/  IMAD.MOV.U32 R13, RZ, RZ, RZ ;  /* 0x000000ffff0d7224 */ /* 0x001fce00078e00ff */
[----:B------:R-:W-:-:S07]  /*2b60*/  LEPC R20, `(.L_x_19) ;  /* 0x000000001014794e */ /* 0x000fce0000000000 */
[----:B-1----:R-:W-:Y:S05]  /*2b70*/  CALL.ABS.NOINC R14 ;  /* 0x000000000e007343 */ /* 0x002fea0003c00000 */
.L_x_19:
[----:B------:R-:W-:Y:S01]  /*2b80*/  ULEA.HI UR4, UR36, UR36, URZ, 0x1 ;  /* 0x0000002424047291 */ /* 0x000fe2000f8f083f */
[----:B------:R-:W-:-:S03]  /*2b90*/  IMAD.U32 R3, RZ, RZ, UR41 ;  /* 0x00000029ff037e24 */ /* 0x000fc6000f8e00ff */
[----:B------:R-:W-:Y:S02]  /*2ba0*/  ULOP3.LUT UR4, UR4, 0xfffffffe, URZ, 0xc0, !UPT ;  /* 0xfffffffe04047892 */ /* 0x000fe4000f8ec03f */
[----:B------:R-:W-:Y:S02]  /*2bb0*/  ISETP.NE.AND P0, PT, R3, 0x3, PT ;  /* 0x000000030300780c */ /* 0x000fe40003f05270 */
[----:B------:R-:W-:-:S06]  /*2bc0*/  UIADD3 UR4, UR36, -UR4, URZ ;  /* 0x8000000424047290 */ /* 0x000fcc000fffe03f */
[----:B------:R-:W-:-:S05]  /*2bd0*/  IMAD.U32 R0, RZ, RZ, UR4 ;  /* 0x00000004ff007e24 */ /* 0x000fca000f8e00ff */
[----:B------:R-:W-:-:S04]  /*2be0*/  SHF.L.U32 R0, R0, 0x1f, RZ ;  /* 0x0000001f00007819 */ /* 0x000fc800000006ff */
[----:B------:R-:W0:Y:S02]  /*2bf0*/  SYNCS.PHASECHK.TRANS64.TRYWAIT P1, [UR42+0x28c00], R0 ;  /* 0x028c0000ff0075a7 */ /* 0x000e24000802016a */
[----:B0-----:R-:W-:Y:S05]  /*2c00*/  @!P1 BRA `(.L_x_20) ;  /* 0x0000009400dc9947 */ /* 0x001fea0003800000 */
.L_x_99:
[----:B------:R-:W-:Y:S05]  /*2c10*/  @!P0 BRA `(.L_x_21) ;  /* 0x0000000000048947 */ /* 0x000fea0003800000 */
[----:B------:R-:W-:Y:S01]  /*2c20*/  BPT.TRAP 0x1 ;  /* 0x000000040000795c */ /* 0x000fe20000300000 */
.L_x_21:
[----:B------:R-:W-:Y:S02]  /*2c30*/  IMAD.U32 R7, RZ, RZ, UR47 ;  /* 0x0000002fff077e24 */ /* 0x000fe4000f8e00ff */
[----:B------:R-:W-:-:S03]  /*2c40*/  IMAD.U32 R8, RZ, RZ, UR37 ;  /* 0x00000025ff087e24 */ /* 0x000fc6000f8e00ff */
[----:B------:R-:W-:Y:S02]  /*2c50*/  LEA R7, R7, UR42, 0x3 ;  /* 0x0000002a07077c11 */ /* 0x000fe4000f8e18ff */
[----:B------:R-:W-:-:S04]  /*2c60*/  SHF.L.U32 R8, R8, 0x1f, RZ ;  /* 0x0000001f08087819 */ /* 0x000fc800000006ff */
[----:B------:R1:W2:Y:S01]  /*2c70*/  SYNCS.PHASECHK.TRANS64.TRYWAIT P1, [R7+URZ+0x28c30], R8 ;  /* 0x028c3008070075a7 */ /* 0x0002a2000802017f */
[----:B------:R-:W-:Y:S05]  /*2c80*/  @!P0 BRA `(.L_x_22) ;  /* 0x0000000000048947 */ /* 0x000fea0003800000 */
[----:B------:R-:W-:Y:S01]  /*2c90*/  BPT.TRAP 0x1 ;  /* 0x000000040000795c */ /* 0x000fe20000300000 */
.L_x_22:
[----:B--2---:R-:W-:Y:S05]  /*2ca0*/  @P1 BRA `(.L_x_23) ;  /* 0x0000000000081947 */ /* 0x004fea0003800000 */
[----:B------:R-:W2:Y:S02]  /*2cb0*/  SYNCS.PHASECHK.TRANS64.TRYWAIT P1, [R7+URZ+0x28c30], R8 ;  /* 0x028c3008070075a7 */ /* 0x000ea4000802017f */
[----:B--2---:R-:W-:Y:S05]  /*2cc0*/  @!P1 BRA `(.L_x_24) ;  /* 0x0000009400c49947 */ /* 0x004fea0003800000 */
.L_x_23:
[----:B------:R-:W-:-:S04]  /*2cd0*/  UIADD3 UR4, UR42, 0x22400, URZ ;  /* 0x000224002a047890 */ /* 0x000fc8000fffe03f */
[----:B------:R-:W-:-:S04]  /*2ce0*/  USHF.R.U32.HI UR4, URZ, 0x4, UR4 ;  /* 0x000000043f047899 */ /* 0x000fc80008011604 */
[----:B------:R-:W-:-:S06]  /*2cf0*/  ULOP3.LUT UR4, UR4, 0x3fff, URZ, 0xc0, !UPT ;  /* 0x00003fff04047892 */ /* 0x000fcc000f8ec03f */
[----:B------:R-:W-:Y:S01]  /*2d00*/  MOV R4, UR4 ;  /* 0x0000000400047c02 */ /* 0x000fe20008000f00 */
[----:B------:R-:W-:Y:S05]  /*2d10*/  WARPSYNC.ALL ;  /* 0x0000000000007948 */ /* 0x000fea0003800000 */
[----:B------:R-:W-:-:S04]  /*2d20*/  LOP3.LUT R4, R4, 0x10000, RZ, 0xfc, !PT ;  /* 0x0001000004047812 */ /* 0x000fc800078efcff */
[----:B------:R-:W-:Y:S01]  /*2d30*/  R2UR UR12, R4 ;  /* 0x00000000040c72ca */ /* 0x000fe200000e0000 */
[----:B------:R-:W-:Y:S01]  /*2d40*/  UIADD3 UR4, UR42, 0x20400, URZ ;  /* 0x000204002a047890 */ /* 0x000fe2000fffe03f */
[----:B------:R-:W-:Y:S01]  /*2d50*/  WARPGROUP.ARRIVE ;  /* 0x00000000000079c5 */ /* 0x000fe20000000000 */
[----:B------:R-:W-:Y:S01]  /*2d60*/  UMOV UR7, 0x40000040 ;  /* 0x4000004000077882 */ /* 0x000fe20000000000 */
[----:B------:R-:W-:Y:S01]  /*2d70*/  UMOV UR5, 0x40000040 ;  /* 0x4000004000057882 */ /* 0x000fe20000000000 */
[----:B------:R-:W-:Y:S01]  /*2d80*/  USHF.R.U32.HI UR4, URZ, 0x4, UR4 ;  /* 0x000000043f047899 */ /* 0x000fe20008011604 */
[----:B------:R-:W-:Y:S01]  /*2d90*/  UMOV UR11, 0x40000040 ;  /* 0x40000040000b7882 */ /* 0x000fe20000000000 */
[----:B------:R-:W-:Y:S02]  /*2da0*/  UMOV UR9, 0x40000040 ;  /* 0x4000004000097882 */ /* 0x000fe40000000000 */
[----:B------:R-:W-:Y:S01]  /*2db0*/  ULOP3.LUT UR4, UR4, 0x3fff, URZ, 0xc0, !UPT ;  /* 0x00003fff04047892 */ /* 0x000fe2000f8ec03f */
[----:B------:R-:W-:-:S03]  /*2dc0*/  UMOV UR15, 0x40000040 ;  /* 0x40000040000f7882 */ /* 0x000fc60000000000 */
[----:B------:R-:W-:Y:S02]  /*2dd0*/  ULEA UR12, UR47, UR12, 0x9 ;  /* 0x0000000c2f0c7291 */ /* 0x000fe4000f8e483f */
[----:B------:R-:W-:Y:S02]  /*2de0*/  ULOP3.LUT UR13, UR4, 0x10000, URZ, 0xfc, !UPT ;  /* 0x00010000040d7892 */ /* 0x000fe4000f8efc3f */
[----:B------:R-:W-:Y:S02]  /*2df0*/  UIADD3 UR10, UR12, 0x4, URZ ;  /* 0x000000040c0a7890 */ /* 0x000fe4000fffe03f */
[----:B------:R-:W-:Y:S01]  /*2e00*/  UIADD3 UR8, UR13, 0x4, URZ ;  /* 0x000000040d087890 */ /* 0x000fe2000fffe03f */
[----:B------:R-:W-:Y:S02]  /*2e10*/  UMOV UR6, UR12 ;  /* 0x0000000c00067c82 */ /* 0x000fe40008000000 */
[----:B------:R-:W-:Y:S01]  /*2e20*/  UMOV UR4, UR13 ;  /* 0x0000000d00047c82 */ /* 0x000fe20008000000 */
[----:B------:R-:W-:Y:S01]  /*2e30*/  UIADD3 UR14, UR12, 0x6, URZ ;  /* 0x000000060c0e7890 */ /* 0x000fe2000fffe03f */
[----:B------:R-:W-:Y:S01]  /*2e40*/  HGMMA.64x64x16.F32.BF16 R24, gdesc[UR4], RZ, !UPT, gsb0 ;  /* 0x00e00000041879f0 */ /* 0x000fe2000c0018ff */
[----:B------:R-:W-:-:S02]  /*2e50*/  UIADD3 UR6, UR12, 0x2, URZ ;  /* 0x000000020c067890 */ /* 0x000fc4000fffe03f */
[----:B------:R-:W-:Y:S01]  /*2e60*/  UIADD3 UR4, UR13, 0x2, URZ ;  /* 0x000000020d047890 */ /* 0x000fe2000fffe03f */
[----:B------:R-:W-:Y:S01]  /*2e70*/  UMOV UR7, 0x40000040 ;  /* 0x4000004000077882 */ /* 0x000fe20000000000 */
[----:B------:R-:W-:Y:S01]  /*2e80*/  UMOV UR5, 0x40000040 ;  /* 0x4000004000057882 */ /* 0x000fe20000000000 */
[----:B------:R-:W-:-:S03]  /*2e90*/  UIADD3 UR12, UR13, 0x6, URZ ;  /* 0x000000060d0c7890 */ /* 0x000fc6000fffe03f */
[----:B------:R-:W-:Y:S01]  /*2ea0*/  UMOV UR13, 0x40000040 ;  /* 0x40000040000d7882 */ /* 0x000fe20000000000 */
[----:B------:R-:W-:Y:S02]  /*2eb0*/  WARPGROUP.DEPBAR.LE gsb0, 0x0 ;  /* 0x00008000000079c5 */ /* 0x000fe40000010000 */
[----:B------:R-:W-:-:S06]  /*2ec0*/  WARPGROUP.ARRIVE ;  /* 0x00000000000079c5 */ /* 0x000fcc0000000000 */
[----:B------:R-:W-:Y:S03]  /*2ed0*/  HGMMA.64x64x16.F32.BF16 R24, gdesc[UR4], R24, gsb0 ;  /* 0x00e00000041879f0 */ /* 0x000fe60008001818 */
[----:B------:R-:W-:Y:S02]  /*2ee0*/  WARPGROUP.DEPBAR.LE gsb0, 0x0 ;  /* 0x00008000000079c5 */ /* 0x000fe40000010000 */
[----:B------:R-:W-:-:S06]  /*2ef0*/  WARPGROUP.ARRIVE ;  /* 0x00000000000079c5 */ /* 0x000fcc0000000000 */
[----:B------:R-:W-:Y:S03]  /*2f00*/  HGMMA.64x64x16.F32.BF16 R24, gdesc[UR8], R24, gsb0 ;  /* 0x00e00000081879f0 */ /* 0x000fe60008001818 */
[----:B------:R-:W-:Y:S02]  /*2f10*/  WARPGROUP.DEPBAR.LE gsb0, 0x0 ;  /* 0x00008000000079c5 */ /* 0x000fe40000010000 */
[----:B------:R-:W-:-:S06]  /*2f20*/  WARPGROUP.ARRIVE ;  /* 0x00000000000079c5 */ /* 0x000fcc0000000000 */
[----:B------:R-:W-:Y:S03]  /*2f30*/  HGMMA.64x64x16.F32.BF16 R24, gdesc[UR12], R24, gsb0 ;  /* 0x00e000000c1879f0 */ /* 0x000fe60008001818 */
[----:B------:R-:W-:Y:S02]  /*2f40*/  WARPGROUP.DEPBAR.LE gsb0, 0x0 ;  /* 0x00008000000079c5 */ /* 0x000fe40000010000 */
[----:B------:R-:W-:Y:S05]  /*2f50*/  @!P0 BRA `(.L_x_25) ;  /* 0x0000000000048947 */ /* 0x000fea0003800000 */
[----:B------:R-:W-:Y:S01]  /*2f60*/  BPT.TRAP 0x1 ;  /* 0x000000040000795c */ /* 0x000fe20000300000 */
.L_x_25:
[----:B------:R-:W-:Y:S01]  /*2f70*/  UIMAD UR6, UR48, -0x40, UR49 ;  /* 0xffffffc0300678a4 */ /* 0x000fe2000f8e0231 */
[----:B------:R-:W-:-:S05]  /*2f80*/  ULDC UR20, c[0x0][0x988] ;  /* 0x0002620000147ab9 */ /* 0x000fca0000000800 */
[----:B0-----:R-:W-:Y:S01]  /*2f90*/  IMAD.U32 R0, RZ, RZ, UR6 ;  /* 0x00000006ff007e24 */ /* 0x001fe2000f8e00ff */
[----:B------:R-:W-:-:S04]  /*2fa0*/  R2UR UR6, R7 ;  /* 0x00000000070672ca */ /* 0x000fc800000e0000 */
[----:B------:R-:W-:-:S04]  /*2fb0*/  IADD3 R0, -R17, 0x40, R0 ;  /* 0x0000004011007810 */ /* 0x000fc80007ffe100 */
[C---:B------:R-:W-:Y:S02]  /*2fc0*/  ISETP.GT.AND P5, PT, R0.reuse, RZ, PT ;  /* 0x000000ff0000720c */ /* 0x040fe40003fa4270 */
[C---:B------:R-:W-:Y:S02]  /*2fd0*/  ISETP.GT.AND P4, PT, R0.reuse, 0x1, PT ;  /* 0x000000010000780c */ /* 0x040fe40003f84270 */
[----:B------:R-:W-:Y:S01]  /*2fe0*/  ISETP.GT.AND P3, PT, R0, 0x8, PT ;  /* 0x000000080000780c */ /* 0x000fe20003f64270 */
[----:B------:R-:W-:Y:S01]  /*2ff0*/  UIADD3 UR6, UR6, 0x28c40, URZ ;  /* 0x00028c4006067890 */ /* 0x000fe2000fffe03f */
[----:B------:R-:W-:Y:S02]  /*3000*/  FSEL R24, R24, -INF , P5 ;  /* 0xff80000018187808 */ /* 0x000fe40002800000 */
[----:B------:R-:W-:Y:S01]  /*3010*/  FSEL R25, R25, -INF , P4 ;  /* 0xff80000019197808 */ /* 0x000fe20002000000 */
[----:B------:R-:W-:Y:S01]  /*3020*/  UPRMT UR6, UR39, 0x654, UR6 ;  /* 0x0000065427067896 */ /* 0x000fe20008000006 */
[----:B------:R-:W-:-:S02]  /*3030*/  ISETP.GT.AND P2, PT, R0, 0x9, PT ;  /* 0x000000090000780c */ /* 0x000fc40003f44270 */
[----:B------:R-:W-:Y:S02]  /*3040*/  FSEL R28, R28, -INF , P3 ;  /* 0xff8000001c1c7808 */ /* 0x000fe40001800000 */
[----:B------:R-:W-:Y:S02]  /*3050*/  FMNMX.FTZ R3, R24, R25, !PT ;  /* 0x0000001918037209 */ /* 0x000fe40007810000 */
[----:B------:R-:W-:Y:S02]  /*3060*/  ISETP.GT.AND P1, PT, R0, 0x10, PT ;  /* 0x000000100000780c */ /* 0x000fe40003f24270 */
[----:B------:R-:W-:Y:S01]  /*3070*/  FSEL R29, R29, -INF , P2 ;  /* 0xff8000001d1d7808 */ /* 0x000fe20001000000 */
[----:B------:R-:W-:Y:S01]  /*3080*/  SYNCS.ARRIVE.TRANS64.RED.A1T0 RZ, [UR6], RZ ;  /* 0x000000ffffff79a7 */ /* 0x000fe20008100406 */
[----:B------:R-:W-:Y:S02]  /*3090*/  FMNMX.FTZ R6, R28, R3, !PT ;  /* 0x000000031c067209 */ /* 0x000fe40007810000 */
[----:B------:R-:W-:-:S02]  /*30a0*/  ISETP.GT.AND P6, PT, R0, 0x11, PT ;  /* 0x000000110000780c */ /* 0x000fc40003fc4270 */
[----:B------:R-:W-:Y:S02]  /*30b0*/  FSEL R32, R32, -INF , P1 ;  /* 0xff80000020207808 */ /* 0x000fe40000800000 */
[----:B------:R-:W-:Y:S02]  /*30c0*/  FMNMX.FTZ R3, R29, R6, !PT ;  /* 0x000000061d037209 */ /* 0x000fe40007810000 */
[----:B------:R-:W-:Y:S02]  /*30d0*/  FSEL R26, R26, -INF , P5 ;  /* 0xff8000001a1a7808 */ /* 0x000fe40002800000 */
[----:B------:R-:W-:Y:S02]  /*30e0*/  ISETP.GT.AND P5, PT, R0, 0x18, PT ;  /* 0x000000180000780c */ /* 0x000fe40003fa4270 */
[----:B------:R-:W-:Y:S02]  /*30f0*/  FSEL R33, R33, -INF , P6 ;  /* 0xff80000021217808 */ /* 0x000fe40003000000 */
[----:B------:R-:W-:-:S02]  /*3100*/  FMNMX.FTZ R6, R32, R3, !PT ;  /* 0x0000000320067209 */ /* 0x000fc40007810000 */
[----:B------:R-:W-:Y:S02]  /*3110*/  FSEL R27, R27, -INF , P4 ;  /* 0xff8000001b1b7808 */ /* 0x000fe40002000000 */
[----:B------:R-:W-:Y:S02]  /*3120*/  ISETP.GT.AND P4, PT, R0, 0x19, PT ;  /* 0x000000190000780c */ /* 0x000fe40003f84270 */
[----:B------:R-:W-:Y:S02]  /*3130*/  FSEL R36, R36, -INF , P5 ;  /* 0xff80000024247808 */ /* 0x000fe40002800000 */
[----:B------:R-:W-:Y:S02]  /*3140*/  FMNMX.FTZ R3, R33, R6, !PT ;  /* 0x0000000621037209 */ /* 0x000fe40007810000 */
[----:B------:R-:W-:Y:S02]  /*3150*/  FSEL R30, R30, -INF , P3 ;  /* 0xff8000001e1e7808 */ /* 0x000fe40001800000 */
        /* <DEDUP_REMOVED lines=32> */
[----:B------:R-:W-:Y:S02]  /*3360*/  FMNMX.FTZ R0, R52, R3, !PT ;  /* 0x0000000334007209 */ /* 0x000fe40007810000 */
[----:B------:R-:W-:Y:S02]  /*3370*/  FMNMX.FTZ R3, R26, R27, !PT ;  /* 0x0000001b1a037209 */ /* 0x000fe40007810000 */
[----:B------:R-:W-:Y:S02]  /*3380*/  FMNMX.FTZ R5, R53, R0, !PT ;  /* 0x0000000035057209 */ /* 0x000fe40007810000 */
[----:B------:R-:W-:Y:S02]  /*3390*/  FSEL R46, R46, -INF , P1 ;  /* 0xff8000002e2e7808 */ /* 0x000fe40000800000 */
[----:B------:R-:W-:Y:S01]  /*33a0*/  FSEL R47, R47, -INF , P6 ;  /* 0xff8000002f2f7808 */ /* 0x000fe20003000000 */
[----:B------:R-:W0:Y:S01]  /*33b0*/  SHFL.BFLY PT, R0, R5, 0x2, 0x1f ;  /* 0x0c401f0005007f89 */ /* 0x000e2200000e0000 */
[----:B------:R-:W-:-:S02]  /*33c0*/  FSEL R50, R50, -INF , P5 ;  /* 0xff80000032327808 */ /* 0x000fc40002800000 */
[----:B------:R-:W-:Y:S02]  /*33d0*/  FSEL R51, R51, -INF , P4 ;  /* 0xff80000033337808 */ /* 0x000fe40002000000 */
[----:B------:R-:W-:Y:S02]  /*33e0*/  FSEL R54, R54, -INF , P3 ;  /* 0xff80000036367808 */ /* 0x000fe40001800000 */
[----:B------:R-:W-:Y:S02]  /*33f0*/  FSEL R55, R55, -INF , P2 ;  /* 0xff80000037377808 */ /* 0x000fe40001000000 */
[----:B0-----:R-:W-:Y:S02]  /*3400*/  FMNMX.FTZ R9, R5, R0, !PT ;  /* 0x0000000005097209 */ /* 0x001fe40007810000 */
[----:B------:R-:W-:-:S03]  /*3410*/  FMNMX.FTZ R0, R30, R3, !PT ;  /* 0x000000031e007209 */ /* 0x000fc60007810000 */
[----:B------:R-:W0:Y:S01]  /*3420*/  SHFL.BFLY PT, R10, R9, 0x1, 0x1f ;  /* 0x0c201f00090a7f89 */ /* 0x000e2200000e0000 */
[----:B------:R-:W-:-:S04]  /*3430*/  FMNMX.FTZ R3, R31, R0, !PT ;  /* 0x000000001f037209 */ /* 0x000fc80007810000 */
[----:B------:R-:W-:-:S04]  /*3440*/  FMNMX.FTZ R0, R34, R3, !PT ;  /* 0x0000000322007209 */ /* 0x000fc80007810000 */
[----:B------:R-:W-:-:S04]  /*3450*/  FMNMX.FTZ R3, R35, R0, !PT ;  /* 0x0000000023037209 */ /* 0x000fc80007810000 */
[----:B------:R-:W-:-:S04]  /*3460*/  FMNMX.FTZ R6, R38, R3, !PT ;  /* 0x0000000326067209 */ /* 0x000fc80007810000 */
[----:B------:R-:W-:-:S04]  /*3470*/  FMNMX.FTZ R3, R39, R6, !PT ;  /* 0x0000000627037209 */ /* 0x000fc80007810000 */
[----:B------:R-:W-:Y:S02]  /*3480*/  FMNMX.FTZ R6, R42, R3, !PT ;  /* 0x000000032a067209 */ /* 0x000fe40007810000 */
[----:B0-----:R-:W-:Y:S02]  /*3490*/  FMNMX.FTZ R0, R9, R10, !PT ;  /* 0x0000000a09007209 */ /* 0x001fe40007810000 */
[----:B------:R-:W-:Y:S01]  /*34a0*/  FMNMX.FTZ R3, R43, R6, !PT ;  /* 0x000000062b037209 */ /* 0x000fe20007810000 */
[----:B------:R-:W-:Y:S01]  /*34b0*/  BAR.SYNC.DEFER_BLOCKING 0xf, 0x100 ;  /* 0x03c4000000007b1d */ /* 0x000fe20000010000 */
[C---:B------:R-:W-:Y:S01]  /*34c0*/  FSETP.NEU.FTZ.AND P1, PT, R0.reuse, -INF , PT ;  /* 0xff8000000000780b */ /* 0x040fe20003f3d000 */
[----:B------:R-:W-:Y:S01]  /*34d0*/  FMUL.FTZ R5, R0, UR20 ;  /* 0x0000001400057c20 */ /* 0x000fe20008410000 */
[----:B------:R-:W-:-:S04]  /*34e0*/  FMNMX.FTZ R6, R46, R3, !PT ;  /* 0x000000032e067209 */ /* 0x000fc80007810000 */
[----:B------:R-:W-:Y:S02]  /*34f0*/  FMNMX.FTZ R3, R47, R6, !PT ;  /* 0x000000062f037209 */ /* 0x000fe40007810000 */
[----:B------:R-:W-:Y:S02]  /*3500*/  FSEL R9, R5, RZ, P1 ;  /* 0x000000ff05097208 */ /* 0x000fe40000800000 */
[----:B------:R-:W-:-:S03]  /*3510*/  FMNMX.FTZ R6, R50, R3, !PT ;  /* 0x0000000332067209 */ /* 0x000fc60007810000 */
[--C-:B------:R-:W-:Y:S01]  /*3520*/  FFMA.FTZ R24, R24, UR20, -R9.reuse ;  /* 0x0000001418187c23 */ /* 0x100fe20008010809 */
[----:B------:R-:W-:Y:S01]  /*3530*/  FMNMX.FTZ R3, R51, R6, !PT ;  /* 0x0000000633037209 */ /* 0x000fe20007810000 */
[--C-:B------:R-:W-:Y:S01]  /*3540*/  FFMA.FTZ R25, R25, UR20, -R9.reuse ;  /* 0x0000001419197c23 */ /* 0x100fe20008010809 */
[--C-:B------:R-:W-:Y:S01]  /*3550*/  FFMA.FTZ R28, R28, UR20, -R9.reuse ;  /* 0x000000141c1c7c23 */ /* 0x100fe20008010809 */
[--C-:B------:R-:W-:Y:S01]  /*3560*/  FFMA.FTZ R29, R29, UR20, -R9.reuse ;  /* 0x000000141d1d7c23 */ /* 0x100fe20008010809 */
[----:B------:R-:W-:Y:S01]  /*3570*/  FMNMX.FTZ R6, R54, R3, !PT ;  /* 0x0000000336067209 */ /* 0x000fe20007810000 */
[----:B------:R-:W-:Y:S01]  /*3580*/  MUFU.EX2 R24, R24 ;  /* 0x0000001800187308 */ /* 0x000fe20000000800 */
[--C-:B------:R-:W-:Y:S01]  /*3590*/  FFMA.FTZ R32, R32, UR20, -R9.reuse ;  /* 0x0000001420207c23 */ /* 0x100fe20008010809 */
[--C-:B------:R-:W-:Y:S01]  /*35a0*/  FFMA.FTZ R33, R33, UR20, -R9.reuse ;  /* 0x0000001421217c23 */ /* 0x100fe20008010809 */
[----:B------:R-:W-:Y:S01]  /*35b0*/  FMNMX.FTZ R6, R55, R6, !PT ;  /* 0x0000000637067209 */ /* 0x000fe20007810000 */
[--C-:B------:R-:W-:Y:S01]  /*35c0*/  FFMA.FTZ R36, R36, UR20, -R9.reuse ;  /* 0x0000001424247c23 */ /* 0x100fe20008010809 */
[--C-:B------:R-:W-:Y:S01]  /*35d0*/  FFMA.FTZ R37, R37, UR20, -R9.reuse ;  /* 0x0000001425257c23 */ /* 0x100fe20008010809 */
[--C-:B------:R-:W-:Y:S01]  /*35e0*/  FFMA.FTZ R40, R40, UR20, -R9.reuse ;  /* 0x0000001428287c23 */ /* 0x100fe20008010809 */
[--C-:B------:R-:W-:Y:S01]  /*35f0*/  FFMA.FTZ R41, R41, UR20, -R9.reuse ;  /* 0x0000001429297c23 */ /* 0x100fe20008010809 */
[----:B------:R-:W0:Y:S01]  /*3600*/  SHFL.BFLY PT, R3, R6, 0x2, 0x1f ;  /* 0x0c401f0006037f89 */ /* 0x000e2200000e0000 */
[----:B------:R-:W3:Y:S01]  /*3610*/  MUFU.EX2 R25, R25 ;  /* 0x0000001900197308 */ /* 0x000ee20000000800 */
[--C-:B------:R-:W-:Y:S01]  /*3620*/  FFMA.FTZ R44, R44, UR20, -R9.reuse ;  /* 0x000000142c2c7c23 */ /* 0x100fe20008010809 */
[--C-:B------:R-:W-:Y:S01]  /*3630*/  FFMA.FTZ R45, R45, UR20, -R9.reuse ;  /* 0x000000142d2d7c23 */ /* 0x100fe20008010809 */
[--C-:B------:R-:W-:Y:S01]  /*3640*/  FFMA.FTZ R48, R48, UR20, -R9.reuse ;  /* 0x0000001430307c23 */ /* 0x100fe20008010809 */
[--C-:B------:R-:W-:Y:S01]  /*3650*/  FFMA.FTZ R49, R49, UR20, -R9.reuse ;  /* 0x0000001431317c23 */ /* 0x100fe20008010809 */
[--C-:B------:R-:W-:Y:S01]  /*3660*/  FFMA.FTZ R52, R52, UR20, -R9.reuse ;  /* 0x0000001434347c23 */ /* 0x100fe20008010809 */
[----:B------:R-:W-:-:S02]  /*3670*/  FFMA.FTZ R9, R53, UR20, -R9 ;  /* 0x0000001435097c23 */ /* 0x000fc40008010809 */
[----:B------:R-:W-:Y:S08]  /*3680*/  MUFU.EX2 R28, R28 ;  /* 0x0000001c001c7308 */ /* 0x000ff00000000800 */
[----:B------:R-:W4:Y:S01]  /*3690*/  MUFU.EX2 R29, R29 ;  /* 0x0000001d001d7308 */ /* 0x000f220000000800 */
[----:B---3--:R-:W-:Y:S01]  /*36a0*/  FADD.FTZ R11, R24, R25 ;  /* 0x00000019180b7221 */ /* 0x008fe20000010000 */
[----:B------:R-:W-:-:S02]  /*36b0*/  F2FP.BF16.F32.PACK_AB R152, R25, R24 ;  /* 0x000000181998723e */ /* 0x000fc400000010ff */
[----:B0-----:R-:W-:-:S04]  /*36c0*/  FMNMX.FTZ R5, R6, R3, !PT ;  /* 0x0000000306057209 */ /* 0x001fc80007810000 */
[----:B------:R-:W-:Y:S01]  /*36d0*/  MUFU.EX2 R32, R32 ;  /* 0x0000002000207308 */ /* 0x000fe20000000800 */
[----:B------:R-:W0:Y:S07]  /*36e0*/  SHFL.BFLY PT, R6, R5, 0x1, 0x1f ;  /* 0x0c201f0005067f89 */ /* 0x000e2e00000e0000 */
[----:B------:R-:W3:Y:S01]  /*36f0*/  MUFU.EX2 R33, R33 ;  /* 0x0000002100217308 */ /* 0x000ee20000000800 */
[----:B----4-:R-:W-:-:S07]  /*3700*/  F2FP.BF16.F32.PACK_AB R154, R29, R28 ;  /* 0x0000001c1d9a723e */ /* 0x010fce00000010ff */
[----:B------:R-:W-:Y:S08]  /*3710*/  MUFU.EX2 R36, R36 ;  /* 0x0000002400247308 */ /* 0x000ff00000000800 */
[----:B------:R-:W4:Y:S01]  /*3720*/  MUFU.EX2 R37, R37 ;  /* 0x0000002500257308 */ /* 0x000f220000000800 */
[----:B---3--:R-:W-:Y:S02]  /*3730*/  F2FP.BF16.F32.PACK_AB R156, R33, R32 ;  /* 0x00000020219c723e */ /* 0x008fe400000010ff */
[----:B0-----:R-:W-:Y:S01]  /*3740*/  FMNMX.FTZ R3, R5, R6, !PT ;  /* 0x0000000605037209 */ /* 0x001fe20007810000 */
[----:B------:R-:W-:-:S03]  /*3750*/  FADD.FTZ R6, R28, R11 ;  /* 0x0000000b1c067221 */ /* 0x000fc60000010000 */
[C---:B------:R-:W-:Y:S01]  /*3760*/  FSETP.NEU.FTZ.AND P1, PT, R3.reuse, -INF , PT ;  /* 0xff8000000300780b */ /* 0x040fe20003f3d000 */
[----:B------:R-:W-:Y:S01]  /*3770*/  FMUL.FTZ R5, R3, UR20 ;  /* 0x0000001403057c20 */ /* 0x000fe20008410000 */
[----:B------:R-:W-:Y:S01]  /*3780*/  FADD.FTZ R13, R29, R6 ;  /* 0x000000061d0d7221 */ /* 0x000fe20000010000 */
[----:B------:R-:W0:Y:S03]  /*3790*/  MUFU.EX2 R40, R40 ;  /* 0x0000002800287308 */ /* 0x000e260000000800 */
[----:B------:R-:W-:Y:S01]  /*37a0*/  FSEL R5, R5, RZ, P1 ;  /* 0x000000ff05057208 */ /* 0x000fe20000800000 */
[----:B------:R-:W-:Y:S01]  /*37b0*/  FADD.FTZ R10, R32, R13 ;  /* 0x0000000d200a7221 */ /* 0x000fe20000010000 */
[----:B----4-:R-:W-:-:S03]  /*37c0*/  F2FP.BF16.F32.PACK_AB R158, R37, R36 ;  /* 0x00000024259e723e */ /* 0x010fc600000010ff */
[--C-:B------:R-:W-:Y:S01]  /*37d0*/  FFMA.FTZ R26, R26, UR20, -R5.reuse ;  /* 0x000000141a1a7c23 */ /* 0x100fe20008010805 */
[--C-:B------:R-:W-:Y:S01]  /*37e0*/  FFMA.FTZ R27, R27, UR20, -R5.reuse ;  /* 0x000000141b1b7c23 */ /* 0x100fe20008010805 */
[--C-:B------:R-:W-:Y:S01]  /*37f0*/  FFMA.FTZ R30, R30, UR20, -R5.reuse ;  /* 0x000000141e1e7c23 */ /* 0x100fe20008010805 */
[--C-:B------:R-:W-:Y:S01]  /*3800*/  FFMA.FTZ R31, R31, UR20, -R5.reuse ;  /* 0x000000141f1f7c23 */ /* 0x100fe20008010805 */
[--C-:B------:R-:W-:Y:S01]  /*3810*/  FFMA.FTZ R34, R34, UR20, -R5.reuse ;  /* 0x0000001422227c23 */ /* 0x100fe20008010805 */
[--C-:B------:R-:W-:Y:S01]  /*3820*/  FFMA.FTZ R35, R35, UR20, -R5.reuse ;  /* 0x0000001423237c23 */ /* 0x100fe20008010805 */
[----:B------:R-:W-:Y:S01]  /*3830*/  MUFU.EX2 R26, R26 ;  /* 0x0000001a001a7308 */ /* 0x000fe20000000800 */
[--C-:B------:R-:W-:Y:S01]  /*3840*/  FFMA.FTZ R38, R38, UR20, -R5.reuse ;  /* 0x0000001426267c23 */ /* 0x100fe20008010805 */
[--C-:B------:R-:W-:Y:S01]  /*3850*/  FFMA.FTZ R39, R39, UR20, -R5.reuse ;  /* 0x0000001427277c23 */ /* 0x100fe20008010805 */
[--C-:B------:R-:W-:Y:S01]  /*3860*/  FFMA.FTZ R42, R42, UR20, -R5.reuse ;  /* 0x000000142a2a7c23 */ /* 0x100fe20008010805 */
[--C-:B------:R-:W-:Y:S01]  /*3870*/  FFMA.FTZ R43, R43, UR20, -R5.reuse ;  /* 0x000000142b2b7c23 */ /* 0x100fe20008010805 */
[--C-:B------:R-:W-:Y:S01]  /*3880*/  FFMA.FTZ R46, R46, UR20, -R5.reuse ;  /* 0x000000142e2e7c23 */ /* 0x100fe20008010805 */
[--C-:B------:R-:W-:Y:S01]  /*3890*/  FFMA.FTZ R47, R47, UR20, -R5.reuse ;  /* 0x000000142f2f7c23 */ /* 0x100fe20008010805 */
[----:B------:R-:W-:Y:S01]  /*38a0*/  FADD.FTZ R13, R33, R10 ;  /* 0x0000000a210d7221 */ /* 0x000fe20000010000 */
[----:B------:R-:W3:Y:S01]  /*38b0*/  MUFU.EX2 R27, R27 ;  /* 0x0000001b001b7308 */ /* 0x000ee20000000800 */
[--C-:B------:R-:W-:Y:S01]  /*38c0*/  FFMA.FTZ R50, R50, UR20, -R5.reuse ;  /* 0x0000001432327c23 */ /* 0x100fe20008010805 */
[----:B------:R-:W-:Y:S01]  /*38d0*/  FFMA.FTZ R51, R51, UR20, -R5 ;  /* 0x0000001433337c23 */ /* 0x000fe20008010805 */
[----:B------:R-:W-:Y:S01]  /*38e0*/  FADD.FTZ R10, R36, R13 ;  /* 0x0000000d240a7221 */ /* 0x000fe20000010000 */
[--C-:B------:R-:W-:Y:S01]  /*38f0*/  FFMA.FTZ R54, R54, UR20, -R5.reuse ;  /* 0x0000001436367c23 */ /* 0x100fe20008010805 */
[----:B------:R-:W-:-:S02]  /*3900*/  FFMA.FTZ R5, R55, UR20, -R5 ;  /* 0x0000001437057c23 */ /* 0x000fc40008010805 */
[----:B------:R-:W-:Y:S01]  /*3910*/  FADD.FTZ R13, R37, R10 ;  /* 0x0000000a250d7221 */ /* 0x000fe20000010000 */
[----:B------:R-:W4:Y:S03]  /*3920*/  MUFU.EX2 R30, R30 ;  /* 0x0000001e001e7308 */ /* 0x000f260000000800 */
[----:B0-----:R-:W-:-:S05]  /*3930*/  FADD.FTZ R10, R40, R13 ;  /* 0x0000000d280a7221 */ /* 0x001fca0000010000 */
[----:B------:R-:W0:Y:S01]  /*3940*/  MUFU.EX2 R31, R31 ;  /* 0x0000001f001f7308 */ /* 0x000e220000000800 */
[----:B---3--:R-:W-:Y:S01]  /*3950*/  FADD.FTZ R11, R26, R27 ;  /* 0x0000001b1a0b7221 */ /* 0x008fe20000010000 */
[----:B------:R-:W-:-:S06]  /*3960*/  F2FP.BF16.F32.PACK_AB R153, R27, R26 ;  /* 0x0000001a1b99723e */ /* 0x000fcc00000010ff */
[----:B------:R-:W3:Y:S01]  /*3970*/  MUFU.EX2 R34, R34 ;  /* 0x0000002200227308 */ /* 0x000ee20000000800 */
[----:B----4-:R-:W-:-:S07]  /*3980*/  FADD.FTZ R6, R30, R11 ;  /* 0x0000000b1e067221 */ /* 0x010fce0000010000 */
[----:B------:R-:W4:Y:S01]  /*3990*/  MUFU.EX2 R35, R35 ;  /* 0x0000002300237308 */ /* 0x000f220000000800 */
[C---:B0-----:R-:W-:Y:S01]  /*39a0*/  FADD.FTZ R11, R31.reuse, R6 ;  /* 0x000000061f0b7221 */ /* 0x041fe20000010000 */
[----:B------:R-:W-:-:S05]  /*39b0*/  F2FP.BF16.F32.PACK_AB R155, R31, R30 ;  /* 0x0000001e1f9b723e */ /* 0x000fca00000010ff */
[----:B------:R0:W-:Y:S01]  /*39c0*/  STSM.16.M88.4 [R22+0x26800], R152 ;  /* 0x0268009816007844 */ /* 0x0001e20000000200 */
[----:B------:R-:W5:Y:S01]  /*39d0*/  MUFU.EX2 R38, R38 ;  /* 0x0000002600267308 */ /* 0x000f620000000800 */
[----:B---3--:R-:W-:-:S07]  /*39e0*/  FADD.FTZ R6, R34, R11 ;  /* 0x0000000b22067221 */ /* 0x008fce0000010000 */
[----:B------:R-:W3:Y:S01]  /*39f0*/  MUFU.EX2 R39, R39 ;  /* 0x0000002700277308 */ /* 0x000ee20000000800 */
[C---:B----4-:R-:W-:Y:S01]  /*3a00*/  FADD.FTZ R11, R35.reuse, R6 ;  /* 0x00000006230b7221 */ /* 0x050fe20000010000 */
[----:B------:R-:W-:-:S06]  /*3a10*/  F2FP.BF16.F32.PACK_AB R157, R35, R34 ;  /* 0x00000022239d723e */ /* 0x000fcc00000010ff */
[----:B------:R-:W4:Y:S01]  /*3a20*/  MUFU.EX2 R42, R42 ;  /* 0x0000002a002a7308 */ /* 0x000f220000000800 */
[----:B-----5:R-:W-:-:S07]  /*3a30*/  FADD.FTZ R6, R38, R11 ;  /* 0x0000000b26067221 */ /* 0x020fce0000010000 */
[----:B------:R-:W5:Y:S01]  /*3a40*/  MUFU.EX2 R41, R41 ;  /* 0x0000002900297308 */ /* 0x000f620000000800 */
[C---:B---3--:R-:W-:Y:S01]  /*3a50*/  FADD.FTZ R11, R39.reuse, R6 ;  /* 0x00000006270b7221 */ /* 0x048fe20000010000 */
[----:B------:R-:W-:-:S05]  /*3a60*/  F2FP.BF16.F32.PACK_AB R159, R39, R38 ;  /* 0x00000026279f723e */ /* 0x000fca00000010ff */
[----:B------:R0:W-:Y:S01]  /*3a70*/  STSM.16.M88.4 [R19], R156 ;  /* 0x0000009c13007844 */ /* 0x0001e20000000200 */
[----:B------:R-:W3:Y:S01]  /*3a80*/  MUFU.EX2 R43, R43 ;  /* 0x0000002b002b7308 */ /* 0x000ee20000000800 */
[----:B----4-:R-:W-:-:S07]  /*3a90*/  FADD.FTZ R6, R42, R11 ;  /* 0x0000000b2a067221 */ /* 0x010fce0000010000 */
[----:B------:R-:W4:Y:S01]  /*3aa0*/  MUFU.EX2 R44, R44 ;  /* 0x0000002c002c7308 */ /* 0x000f220000000800 */
[C---:B-----5:R-:W-:Y:S01]  /*3ab0*/  FADD.FTZ R13, R41.reuse, R10 ;  /* 0x0000000a290d7221 */ /* 0x060fe20000010000 */
[----:B------:R-:W-:-:S06]  /*3ac0*/  F2FP.BF16.F32.PACK_AB R160, R41, R40 ;  /* 0x0000002829a0723e */ /* 0x000fcc00000010ff */
[----:B------:R-:W5:Y:S01]  /*3ad0*/  MUFU.EX2 R46, R46 ;  /* 0x0000002e002e7308 */ /* 0x000f620000000800 */
[C---:B---3--:R-:W-:Y:S01]  /*3ae0*/  FADD.FTZ R11, R43.reuse, R6 ;  /* 0x000000062b0b7221 */ /* 0x048fe20000010000 */
[----:B------:R-:W-:-:S06]  /*3af0*/  F2FP.BF16.F32.PACK_AB R161, R43, R42 ;  /* 0x0000002a2ba1723e */ /* 0x000fcc00000010ff */
[----:B------:R-:W3:Y:S01]  /*3b00*/  MUFU.EX2 R45, R45 ;  /* 0x0000002d002d7308 */ /* 0x000ee20000000800 */
[----:B----4-:R-:W-:-:S07]  /*3b10*/  FADD.FTZ R6, R44, R13 ;  /* 0x0000000d2c067221 */ /* 0x010fce0000010000 */
[----:B------:R-:W4:Y:S01]  /*3b20*/  MUFU.EX2 R47, R47 ;  /* 0x0000002f002f7308 */ /* 0x000f220000000800 */
[----:B-----5:R-:W-:-:S07]  /*3b30*/  FADD.FTZ R10, R46, R11 ;  /* 0x0000000b2e0a7221 */ /* 0x020fce0000010000 */
[----:B------:R-:W-:Y:S01]  /*3b40*/  MUFU.EX2 R48, R48 ;  /* 0x0000003000307308 */ /* 0x000fe20000000800 */
[C---:B---3--:R-:W-:Y:S01]  /*3b50*/  F2FP.BF16.F32.PACK_AB R162, R45.reuse, R44 ;  /* 0x0000002c2da2723e */ /* 0x048fe200000010ff */
[----:B------:R-:W-:-:S06]  /*3b60*/  FADD.FTZ R45, R45, R6 ;  /* 0x000000062d2d7221 */ /* 0x000fcc0000010000 */
[----:B------:R-:W3:Y:S01]  /*3b70*/  MUFU.EX2 R49, R49 ;  /* 0x0000003100317308 */ /* 0x000ee20000000800 */
[C---:B----4-:R-:W-:Y:S01]  /*3b80*/  F2FP.BF16.F32.PACK_AB R163, R47.reuse, R46 ;  /* 0x0000002e2fa3723e */ /* 0x050fe200000010ff */
[----:B------:R-:W-:-:S04]  /*3b90*/  FADD.FTZ R47, R47, R10 ;  /* 0x0000000a2f2f7221 */ /* 0x000fc80000010000 */
[----:B------:R0:W-:Y:S02]  /*3ba0*/  STSM.16.M88.4 [R184], R160 ;  /* 0x000000a0b8007844 */ /* 0x0001e40000000200 */
[----:B------:R-:W-:Y:S08]  /*3bb0*/  MUFU.EX2 R50, R50 ;  /* 0x0000003200327308 */ /* 0x000ff00000000800 */
[----:B------:R-:W4:Y:S01]  /*3bc0*/  MUFU.EX2 R51, R51 ;  /* 0x0000003300337308 */ /* 0x000f220000000800 */
[----:B---3--:R-:W-:Y:S01]  /*3bd0*/  F2FP.BF16.F32.PACK_AB R164, R49, R48 ;  /* 0x0000003031a4723e */ /* 0x008fe200000010ff */
[----:B------:R-:W-:-:S04]  /*3be0*/  FADD.FTZ R48, R48, R45 ;  /* 0x0000002d30307221 */ /* 0x000fc80000010000 */
[----:B------:R-:W-:Y:S02]  /*3bf0*/  FADD.FTZ R49, R49, R48 ;  /* 0x0000003031317221 */ /* 0x000fe40000010000 */
[----:B------:R-:W3:Y:S08]  /*3c00*/  MUFU.EX2 R52, R52 ;  /* 0x0000003400347308 */ /* 0x000ef00000000800 */
[----:B------:R-:W5:Y:S01]  /*3c10*/  MUFU.EX2 R9, R9 ;  /* 0x0000000900097308 */ /* 0x000f620000000800 */
[----:B----4-:R-:W-:Y:S01]  /*3c20*/  F2FP.BF16.F32.PACK_AB R165, R51, R50 ;  /* 0x0000003233a5723e */ /* 0x010fe200000010ff */
[----:B------:R-:W-:-:S04]  /*3c30*/  FADD.FTZ R50, R50, R47 ;  /* 0x0000002f32327221 */ /* 0x000fc80000010000 */
[----:B------:R-:W-:Y:S02]  /*3c40*/  FADD.FTZ R51, R51, R50 ;  /* 0x0000003233337221 */ /* 0x000fe40000010000 */
[----:B------:R-:W-:Y:S01]  /*3c50*/  MUFU.EX2 R54, R54 ;  /* 0x0000003600367308 */ /* 0x000fe20000000800 */
[----:B---3--:R-:W-:-:S07]  /*3c60*/  FADD.FTZ R6, R52, R49 ;  /* 0x0000003134067221 */ /* 0x008fce0000010000 */
[----:B------:R-:W3:Y:S01]  /*3c70*/  MUFU.EX2 R5, R5 ;  /* 0x0000000500057308 */ /* 0x000ee20000000800 */
[C---:B-----5:R-:W-:Y:S01]  /*3c80*/  F2FP.BF16.F32.PACK_AB R166, R9.reuse, R52 ;  /* 0x0000003409a6723e */ /* 0x060fe200000010ff */
[----:B------:R-:W-:Y:S01]  /*3c90*/  FADD.FTZ R6, R9, R6 ;  /* 0x0000000609067221 */ /* 0x000fe20000010000 */
[----:B---3--:R-:W-:Y:S01]  /*3ca0*/  F2FP.BF16.F32.PACK_AB R167, R5, R54 ;  /* 0x0000003605a7723e */ /* 0x008fe200000010ff */
[----:B------:R-:W-:-:S04]  /*3cb0*/  FADD.FTZ R54, R54, R51 ;  /* 0x0000003336367221 */ /* 0x000fc80000010000 */
[----:B------:R0:W-:Y:S01]  /*3cc0*/  STSM.16.M88.4 [R23], R164 ;  /* 0x000000a417007844 */ /* 0x0001e20000000200 */
[----:B------:R-:W-:Y:S01]  /*3cd0*/  FADD.FTZ R5, R5, R54 ;  /* 0x0000003605057221 */ /* 0x000fe20000010000 */
[----:B------:R-:W-:Y:S06]  /*3ce0*/  @!P0 BRA `(.L_x_26) ;  /* 0x0000000000048947 */ /* 0x000fec0003800000 */
[----:B------:R-:W-:Y:S01]  /*3cf0*/  BPT.TRAP 0x1 ;  /* 0x000000040000795c */ /* 0x000fe20000300000 */
.L_x_26:
[----:B------:R3:W4:Y:S01]  /*3d00*/  SYNCS.PHASECHK.TRANS64.TRYWAIT P1, [R7+URZ+0x28c50], R8 ;  /* 0x028c5008070075a7 */ /* 0x000722000802017f */
[----:B------:R-:W-:Y:S05]  /*3d10*/  @!P0 BRA `(.L_x_27) ;  /* 0x0000000000048947 */ /* 0x000fea0003800000 */
[----:B------:R-:W-:Y:S01]  /*3d20*/  BPT.TRAP 0x1 ;  /* 0x000000040000795c */ /* 0x000fe20000300000 */
.L_x_27:
[----:B------:R-:W-:Y:S01]  /*3d30*/  ULOP3.LUT UR52, UR52, 0x2000000, URZ, 0xfc, !UPT ;  /* 0x0200000034347892 */ /* 0x000fe2000f8efc3f */
[----:B----4-:R-:W-:Y:S11]  /*3d40*/  @P1 BRA `(.L_x_28) ;  /* 0x0000000000081947 */ /* 0x010ff60003800000 */
[----:B------:R-:W4:Y:S02]  /*3d50*/  SYNCS.PHASECHK.TRANS64.TRYWAIT P1, [R7+URZ+0x28c50], R8 ;  /* 0x028c5008070075a7 */ /* 0x000f24000802017f */
[----:B----4-:R-:W-:Y:S05]  /*3d60*/  @!P1 BRA `(.L_x_29) ;  /* 0x0000008400b09947 */ /* 0x010fea0003800000 */
.L_x_28:
[----:B------:R-:W-:Y:S01]  /*3d70*/  ULEA UR10, UR47, UR52, 0xc ;  /* 0x000000342f0a7291 */ /* 0x000fe2000f8e603f */
[----:B------:R-:W-:Y:S01]  /*3d80*/  WARPGROUP.ARRIVE ;  /* 0x00000000000079c5 */ /* 0x000fe20000000000 */
[----:B------:R-:W-:-:S05]  /*3d90*/  UMOV UR7, 0x40000040 ;  /* 0x4000004000077882 */ /* 0x000fca0000000000 */
[----:B------:R-:W-:Y:S02]  /*3da0*/  UMOV UR6, UR10 ;  /* 0x0000000a00067c82 */ /* 0x000fe40008000000 */
[----:B------:R-:W-:Y:S01]  /*3db0*/  HGMMA.64x256x16.F32.BF16 R24, R152, gdesc[UR4].tnspB, RZ, !UPT, gsb0 ;  /* 0x43e0000498187df0 */ /* 0x000fe2000c0018ff */
[----:B------:R-:W-:Y:S01]  /*3dc0*/  UIADD3 UR6, UR10, 0x80, URZ ;  /* 0x000000800a067890 */ /* 0x000fe2000fffe03f */
[----:B------:R-:W-:Y:S01]  /*3dd0*/  UMOV UR7, 0x40000040 ;  /* 0x4000004000077882 */ /* 0x000fe20000000000 */
[----:B------:R-:W-:Y:S02]  /*3de0*/  WARPGROUP.DEPBAR.LE gsb0, 0x0 ;  /* 0x00008000000079c5 */ /* 0x000fe40000010000 */
[----:B------:R-:W-:-:S15]  /*3df0*/  WARPGROUP.ARRIVE ;  /* 0x00000000000079c5 */ /* 0x000fde0000000000 */
[----:B------:R-:W-:-:S08]  /*3e00*/  NOP ;  /* 0x0000000000007918 */ /* 0x000fd00000000000 */
[----:B------:R-:W-:Y:S01]  /*3e10*/  HGMMA.64x256x16.F32.BF16 R24, R156, gdesc[UR4].tnspB, R24, gsb0 ;  /* 0x43e000049c187df0 */ /* 0x000fe20008001818 */
        /* <DEDUP_REMOVED lines=11> */
[----:B------:R-:W-:Y:S03]  /*3ed0*/  HGMMA.64x256x16.F32.BF16 R24, R164, gdesc[UR4].tnspB, R24, gsb0 ;  /* 0x43e00004a4187df0 */ /* 0x000fe60008001818 */
[----:B------:R-:W-:Y:S02]  /*3ee0*/  WARPGROUP.DEPBAR.LE gsb0, 0x0 ;  /* 0x00008000000079c5 */ /* 0x000fe40000010000 */
[----:B------:R-:W-:Y:S01]  /*3ef0*/  @!PT LDS RZ, [RZ] ;  /* 0x00000000fffff984 */ /* 0x000fe20000000800 */
[----:B------:R-:W-:Y:S01]  /*3f00*/  @!PT LDS RZ, [RZ] ;  /* 0x00000000fffff984 */ /* 0x000fe20000000800 */
[----:B------:R-:W-:Y:S01]  /*3f10*/  @!PT LDS RZ, [RZ] ;  /* 0x00000000fffff984 */ /* 0x000fe20000000800 */
[----:B------:R-:W-:Y:S01]  /*3f20*/  @!PT LDS RZ, [RZ] ;  /* 0x00000000fffff984 */ /* 0x000fe20000000800 */
[----:B------:R5:W-:Y:S06]  /*3f30*/  MEMBAR.ALL.CTA ;  /* 0x0000000000007992 */ /* 0x000bec0000008000 */
[----:B-----5:R-:W5:Y:S02]  /*3f40*/  FENCE.VIEW.ASYNC.S ;  /* 0x00000000000073c6 */ /* 0x020f640000000000 */
[----:B-----5:R-:W-:Y:S01]  /*3f50*/  NOP ;  /* 0x0000000000007918 */ /* 0x020fe20000000000 */
[----:B------:R-:W-:Y:S06]  /*3f60*/  BAR.ARV 0xe, 0x100 ;  /* 0x0384000000007b1d */ /* 0x000fec0000002000 */
[----:B------:R-:W-:Y:S05]  /*3f70*/  @!P0 BRA `(.L_x_30) ;  /* 0x0000000000048947 */ /* 0x000fea0003800000 */
[----:B------:R-:W-:Y:S01]  /*3f80*/  BPT.TRAP 0x1 ;  /* 0x000000040000795c */ /* 0x000fe20000300000 */
.L_x_30:
[----:B------:R-:W-:Y:S01]  /*3f90*/  R2UR UR6, R7 ;  /* 0x00000000070672ca */ /* 0x000fe200000e0000 */
[----:B------:R-:W-:-:S06]  /*3fa0*/  UISETP.GE.AND UP0, UPT, UR49, 0x41, UPT ;  /* 0x000000413100788c */ /* 0x000fcc000bf06270 */
[----:B------:R-:W-:-:S06]  /*3fb0*/  PLOP3.LUT P1, PT, PT, PT, UP0, 0x80, 0x0 ;  /* 0x000000000000781c */ /* 0x000fcc0003f2f008 */
[----:B------:R-:W-:-:S04]  /*3fc0*/  UIADD3 UR6, UR6, 0x28c60, URZ ;  /* 0x00028c6006067890 */ /* 0x000fc8000fffe03f */
[----:B------:R-:W-:-:S09]  /*3fd0*/  UPRMT UR6, UR39, 0x654, UR6 ;  /* 0x0000065427067896 */ /* 0x000fd20008000006 */
[----:B------:R-:W-:Y:S01]  /*3fe0*/  SYNCS.ARRIVE.TRANS64.RED.A1T0 RZ, [UR6], RZ ;  /* 0x000000ffffff79a7 */ /* 0x000fe20008100406 */
[----:B------:R-:W-:Y:S05]  /*3ff0*/  @!P1 BRA `(.L_x_31) ;  /* 0x0000001800509947 */ /* 0x000fea0003800000 */
[----:B------:R-:W-:Y:S01]  /*4000*/  IMAD.MOV.U32 R9, RZ, RZ, R3 ;  /* 0x000000ffff097224 */ /* 0x000fe200078e0003 */
[----:B------:R-:W-:Y:S01]  /*4010*/  UIADD3 UR48, UR48, -0x2, URZ ;  /* 0xfffffffe30307890 */ /* 0x000fe2000fffe03f */
[----:B-1234-:R-:W-:Y:S01]  /*4020*/  IMAD.MOV.U32 R7, RZ, RZ, R0 ;  /* 0x000000ffff077224 */ /* 0x01efe200078e0000 */
[----:B------:R-:W-:Y:S01]  /*4030*/  UMOV UR22, UR47 ;  /* 0x0000002f00167c82 */ /* 0x000fe20008000000 */
[----:B------:R-:W-:-:S09]  /*4040*/  ULDC UR20, c[0x0][0x988] ;  /* 0x0002620000147ab9 */ /* 0x000fd20000000800 */
.L_x_42:
[----:B------:R-:W-:Y:S01]  /*4050*/  UIADD3 UR47, UR22, 0x1, URZ ;  /* 0x00000001162f7890 */ /* 0x000fe2000fffe03f */
[----:B------:R-:W-:Y:S01]  /*4060*/  IMAD.U32 R0, RZ, RZ, UR48 ;  /* 0x00000030ff007e24 */ /* 0x000fe2000f8e00ff */
[----:B------:R-:W-:Y:S02]  /*4070*/  UIADD3 UR48, UR48, -0x1, URZ ;  /* 0xffffffff30307890 */ /* 0x000fe4000fffe03f */
[----:B------:R-:W-:Y:S02]  /*4080*/  UISETP.NE.AND UP0, UPT, UR47, 0x2, UPT ;  /* 0x000000022f00788c */ /* 0x000fe4000bf05270 */
[----:B------:R-:W-:Y:S02]  /*4090*/  ISETP.GT.AND P1, PT, R0, RZ, PT ;  /* 0x000000ff0000720c */ /* 0x000fe40003f24270 */
[----:B------:R-:W-:Y:S02]  /*40a0*/  USEL UR6, URZ, 0x1, UP0 ;  /* 0x000000013f067887 */ /* 0x000fe40008000000 */
[----:B------:R-:W-:-:S02]  /*40b0*/  USEL UR47, UR47, URZ, UP0 ;  /* 0x0000003f2f2f7287 */ /* 0x000fc40008000000 */
[----:B------:R-:W-:Y:S01]  /*40c0*/  ULOP3.LUT UR37, UR37, UR6, URZ, 0x3c, !UPT ;  /* 0x0000000625257292 */ /* 0x000fe2000f8e3c3f */
[----:B012---:R-:W-:Y:S11]  /*40d0*/  @!P0 BRA `(.L_x_32) ;  /* 0x0000000000048947 */ /* 0x007ff60003800000 */
[----:B------:R-:W-:Y:S01]  /*40e0*/  BPT.TRAP 0x1 ;  /* 0x000000040000795c */ /* 0x000fe20000300000 */
.L_x_32:
[----:B------:R-:W-:Y:S01]  /*40f0*/  ULEA UR21, UR47, UR42, 0x3 ;  /* 0x0000002a2f157291 */ /* 0x000fe2000f8e183f */
[----:B------:R-:W-:-:S05]  /*4100*/  IMAD.U32 R8, RZ, RZ, UR37 ;  /* 0x00000025ff087e24 */ /* 0x000fca000f8e00ff */
[----:B------:R-:W-:-:S04]  /*4110*/  SHF.L.U32 R8, R8, 0x1f, RZ ;  /* 0x0000001f08087819 */ /* 0x000fc800000006ff */
[----:B------:R1:W2:Y:S01]  /*4120*/  SYNCS.PHASECHK.TRANS64.TRYWAIT P2, [UR21+0x28c30], R8 ;  /* 0x028c3008ff0075a7 */ /* 0x0002a20008040155 */
[----:B------:R-:W-:Y:S05]  /*4130*/  @!P0 BRA `(.L_x_33) ;  /* 0x0000000000048947 */ /* 0x000fea0003800000 */
[----:B------:R-:W-:Y:S01]  /*4140*/  BPT.TRAP 0x1 ;  /* 0x000000040000795c */ /* 0x000fe20000300000 */
.L_x_33:
[----:B--2---:R-:W-:Y:S05]  /*4150*/  @P2 BRA `(.L_x_34) ;  /* 0x0000000000082947 */ /* 0x004fea0003800000 */
[----:B------:R-:W2:Y:S02]  /*4160*/  SYNCS.PHASECHK.TRANS64.TRYWAIT P2, [UR21+0x28c30], R8 ;  /* 0x028c3008ff0075a7 */ /* 0x000ea40008040155 */
[----:B--2---:R-:W-:Y:S05]  /*4170*/  @!P2 BRA `(.L_x_35) ;  /* 0x0000008000c0a947 */ /* 0x004fea0003800000 */
.L_x_34:
[----:B------:R-:W-:Y:S01]  /*4180*/  R2UR UR18, R4 ;  /* 0x00000000041272ca */ /* 0x000fe200000e0000 */
[----:B------:R-:W-:Y:S01]  /*4190*/  UIADD3 UR6, UR42, 0x20400, URZ ;  /* 0x000204002a067890 */ /* 0x000fe2000fffe03f */
[----:B0-----:R-:W-:Y:S01]  /*41a0*/  WARPGROUP.ARRIVE ;  /* 0x00000000000079c5 */ /* 0x001fe20000000000 */
        /* <DEDUP_REMOVED lines=10> */
[----:B------:R-:W-:Y:S02]  /*4250*/  UIADD3 UR10, UR18, 0x4, URZ ;  /* 0x00000004120a7890 */ /* 0x000fe4000fffe03f */
[----:B------:R-:W-:-:S03]  /*4260*/  UIADD3 UR14, UR18, 0x6, URZ ;  /* 0x00000006120e7890 */ /* 0x000fc6000fffe03f */
[----:B------:R-:W-:Y:S03]  /*4270*/  HGMMA.64x64x16.F32.BF16 R152, gdesc[UR16], RZ, !UPT, gsb0 ;  /* 0x00e00000109879f0 */ /* 0x000fe6000c0018ff */
        /* <DEDUP_REMOVED lines=12> */
.L_x_36:
[----:B------:R-:W-:Y:S01]  /*4340*/  FMNMX.FTZ R0, R152, R7, !PT ;  /* 0x0000000798007209 */ /* 0x000fe20007810000 */
[----:B------:R-:W-:-:S03]  /*4350*/  UIADD3 UR6, UR21, 0x28c40, URZ ;  /* 0x00028c4015067890 */ /* 0x000fc6000fffe03f */
[----:B--2---:R-:W-:Y:S01]  /*4360*/  FMNMX.FTZ R3, R153, R0, !PT ;  /* 0x0000000099037209 */ /* 0x004fe20007810000 */
[----:B------:R-:W-:-:S03]  /*4370*/  UPRMT UR6, UR39, 0x654, UR6 ;  /* 0x0000065427067896 */ /* 0x000fc60008000006 */
[----:B------:R-:W-:-:S04]  /*4380*/  FMNMX.FTZ R0, R156, R3, !PT ;  /* 0x000000039c007209 */ /* 0x000fc80007810000 */
[----:B------:R-:W-:Y:S02]  /*4390*/  FMNMX.FTZ R3, R157, R0, !PT ;  /* 0x000000009d037209 */ /* 0x000fe40007810000 */
[----:B------:R-:W-:Y:S02]  /*43a0*/  SYNCS.ARRIVE.TRANS64.RED.A1T0 RZ, [UR6], RZ ;  /* 0x000000ffffff79a7 */ /* 0x000fe40008100406 */
[----:B------:R-:W-:-:S04]  /*43b0*/  FMNMX.FTZ R0, R160, R3, !PT ;  /* 0x00000003a0007209 */ /* 0x000fc80007810000 */
        /* <DEDUP_REMOVED lines=10> */
[----:B------:R-:W-:-:S05]  /*4460*/  FMNMX.FTZ R11, R181, R0, !PT ;  /* 0x00000000b50b7209 */ /* 0x000fca0007810000 */
[----:B------:R-:W0:Y:S02]  /*4470*/  SHFL.BFLY PT, R0, R11, 0x2, 0x1f ;  /* 0x0c401f000b007f89 */ /* 0x000e2400000e0000 */
        /* <DEDUP_REMOVED lines=10> */
[----:B------:R-:W-:-:S03]  /*4520*/  FMNMX.FTZ R3, R167, R10, !PT ;  /* 0x0000000aa7037209 */ /* 0x000fc60007810000 */
[----:B------:R-:W-:Y:S01]  /*4530*/  FMUL.FTZ R190, R0, UR20 ;  /* 0x0000001400be7c20 */ /* 0x000fe20008410000 */
[----:B------:R-:W-:Y:S01]  /*4540*/  FMNMX.FTZ R10, R170, R3, !PT ;  /* 0x00000003aa0a7209 */ /* 0x000fe20007810000 */
[----:B------:R-:W-:Y:S02]  /*4550*/  FADD.FTZ R7, -R0, R7 ;  /* 0x0000000700077221 */ /* 0x000fe40000010100 */
[--C-:B------:R-:W-:Y:S01]  /*4560*/  FFMA.FTZ R11, R153, UR20, -R190.reuse ;  /* 0x00000014990b7c23 */ /* 0x100fe200080108be */
[----:B------:R-:W-:Y:S01]  /*4570*/  FMNMX.FTZ R3, R171, R10, !PT ;  /* 0x0000000aab037209 */ /* 0x000fe20007810000 */
[--C-:B------:R-:W-:Y:S01]  /*4580*/  FFMA.FTZ R21, R157, UR20, -R190.reuse ;  /* 0x000000149d157c23 */ /* 0x100fe200080108be */
[--C-:B------:R-:W-:Y:S01]  /*4590*/  FFMA.FTZ R13, R156, UR20, -R190.reuse ;  /* 0x000000149c0d7c23 */ /* 0x100fe200080108be */
[--C-:B------:R-:W-:Y:S01]  /*45a0*/  FFMA.FTZ R156, R160, UR20, -R190.reuse ;  /* 0x00000014a09c7c23 */ /* 0x100fe200080108be */
[----:B------:R-:W-:Y:S01]  /*45b0*/  FMNMX.FTZ R10, R174, R3, !PT ;  /* 0x00000003ae0a7209 */ /* 0x000fe20007810000 */
[--C-:B------:R-:W-:Y:S01]  /*45c0*/  FFMA.FTZ R160, R168, UR20, -R190.reuse ;  /* 0x00000014a8a07c23 */ /* 0x100fe200080108be */
[----:B------:R-:W-:Y:S01]  /*45d0*/  FMUL.FTZ R7, R7, UR20 ;  /* 0x0000001407077c20 */ /* 0x000fe20008410000 */
        /* <DEDUP_REMOVED lines=8> */
[----:B------:R-:W-:Y:S01]  /*4660*/  FFMA.FTZ R181, R181, UR20, -R190 ;  /* 0x00000014b5b57c23 */ /* 0x000fe200080108be */
[----:B------:R-:W-:Y:S01]  /*4670*/  FMNMX.FTZ R3, R179, R10, !PT ;  /* 0x0000000ab3037209 */ /* 0x000fe20007810000 */
[----:B------:R-:W0:Y:S03]  /*4680*/  MUFU.EX2 R7, R7 ;  /* 0x0000000700077308 */ /* 0x000e260000000800 */
[----:B------:R-:W-:-:S04]  /*4690*/  FMNMX.FTZ R12, R182, R3, !PT ;  /* 0x00000003b60c7209 */ /* 0x000fc80007810000 */
[----:B------:R-:W-:Y:S01]  /*46a0*/  FMNMX.FTZ R3, R183, R12, !PT ;  /* 0x0000000cb7037209 */ /* 0x000fe20007810000 */
[----:B------:R-:W2:Y:S01]  /*46b0*/  MUFU.EX2 R152, R152 ;  /* 0x0000009800987308 */ /* 0x000ea20000000800 */
[--C-:B------:R-:W-:Y:S01]  /*46c0*/  FFMA.FTZ R12, R164, UR20, -R190.reuse ;  /* 0x00000014a40c7c23 */ /* 0x100fe200080108be */
[--C-:B------:R-:W-:Y:S02]  /*46d0*/  FFMA.FTZ R164, R176, UR20, -R190.reuse ;  /* 0x00000014b0a47c23 */ /* 0x100fe400080108be */
[----:B------:R-:W3:Y:S04]  /*46e0*/  SHFL.BFLY PT, R14, R3, 0x2, 0x1f ;  /* 0x0c401f00030e7f89 */ /* 0x000ee800000e0000 */
[----:B------:R4:W5:Y:S01]  /*46f0*/  MUFU.EX2 R10, R13 ;  /* 0x0000000d000a7308 */ /* 0x0009620000000800 */
[-C--:B0-----:R-:W-:Y:S01]  /*4700*/  FMUL.FTZ R24, R24, R7.reuse ;  /* 0x0000000718187220 */ /* 0x081fe20000410000 */
[-C--:B------:R-:W-:Y:S01]  /*4710*/  FMUL.FTZ R25, R25, R7.reuse ;  /* 0x0000000719197220 */ /* 0x080fe20000410000 */
[-C--:B------:R-:W-:Y:S01]  /*4720*/  FMUL.FTZ R28, R28, R7.reuse ;  /* 0x000000071c1c7220 */ /* 0x080fe20000410000 */
[-C--:B------:R-:W-:Y:S01]  /*4730*/  FMUL.FTZ R29, R29, R7.reuse ;  /* 0x000000071d1d7220 */ /* 0x080fe20000410000 */
[-C--:B------:R-:W-:Y:S01]  /*4740*/  FMUL.FTZ R32, R32, R7.reuse ;  /* 0x0000000720207220 */ /* 0x080fe20000410000 */
[-C--:B------:R-:W-:Y:S01]  /*4750*/  FMUL.FTZ R33, R33, R7.reuse ;  /* 0x0000000721217220 */ /* 0x080fe20000410000 */
[-C--:B------:R-:W-:Y:S01]  /*4760*/  FMUL.FTZ R36, R36, R7.reuse ;  /* 0x0000000724247220 */ /* 0x080fe20000410000 */
[----:B------:R-:W0:Y:S01]  /*4770*/  MUFU.EX2 R21, R21 ;  /* 0x0000001500157308 */ /* 0x000e220000000800 */
[--C-:B----4-:R-:W-:Y:S01]  /*4780*/  FFMA.FTZ R13, R165, UR20, -R190.reuse ;  /* 0x00000014a50d7c23 */ /* 0x110fe200080108be */
[--C-:B------:R-:W-:Y:S01]  /*4790*/  FFMA.FTZ R165, R173, UR20, -R190.reuse ;  /* 0x00000014ada57c23 */ /* 0x100fe200080108be */
[-C--:B------:R-:W-:Y:S01]  /*47a0*/  FMUL.FTZ R37, R37, R7.reuse ;  /* 0x0000000725257220 */ /* 0x080fe20000410000 */
[-C--:B------:R-:W-:Y:S01]  /*47b0*/  FMUL.FTZ R40, R40, R7.reuse ;  /* 0x0000000728287220 */ /* 0x080fe20000410000 */
[-C--:B------:R-:W-:Y:S01]  /*47c0*/  FMUL.FTZ R41, R41, R7.reuse ;  /* 0x0000000729297220 */ /* 0x080fe20000410000 */
[-C--:B------:R-:W-:Y:S01]  /*47d0*/  FMUL.FTZ R44, R44, R7.reuse ;  /* 0x000000072c2c7220 */ /* 0x080fe20000410000 */
[-C--:B------:R-:W-:Y:S01]  /*47e0*/  FMUL.FTZ R45, R45, R7.reuse ;  /* 0x000000072d2d7220 */ /* 0x080fe20000410000 */
[----:B------:R-:W-:Y:S01]  /*47f0*/  MUFU.EX2 R156, R156 ;  /* 0x0000009c009c7308 */ /* 0x000fe20000000800 */
[-C--:B------:R-:W-:Y:S01]  /*4800*/  FMUL.FTZ R48, R48, R7.reuse ;  /* 0x0000000730307220 */ /* 0x080fe20000410000 */
[-C--:B------:R-:W-:Y:S01]  /*4810*/  FMUL.FTZ R49, R49, R7.reuse ;  /* 0x0000000731317220 */ /* 0x080fe20000410000 */
[-C--:B------:R-:W-:Y:S01]  /*4820*/  FMUL.FTZ R52, R52, R7.reuse ;  /* 0x0000000734347220 */ /* 0x080fe20000410000 */
[----:B---3--:R-:W-:Y:S01]  /*4830*/  FMNMX.FTZ R20, R3, R14, !PT ;  /* 0x0000000e03147209 */ /* 0x008fe20007810000 */
[----:B------:R-:W-:Y:S01]  /*4840*/  FFMA.FTZ R14, R172, UR20, -R190 ;  /* 0x00000014ac0e7c23 */ /* 0x000fe200080108be */
[-C--:B------:R-:W-:Y:S01]  /*4850*/  FMUL.FTZ R53, R53, R7.reuse ;  /* 0x0000000735357220 */ /* 0x080fe20000410000 */
[-C--:B------:R-:W-:Y:S01]  /*4860*/  FMUL.FTZ R56, R56, R7.reuse ;  /* 0x0000000738387220 */ /* 0x080fe20000410000 */
[----:B------:R-:W-:Y:S01]  /*4870*/  MUFU.EX2 R15, R15 ;  /* 0x0000000f000f7308 */ /* 0x000fe20000000800 */
[----:B------:R-:W3:Y:S01]  /*4880*/  SHFL.BFLY PT, R3, R20, 0x1, 0x1f ;  /* 0x0c201f0014037f89 */ /* 0x000ee200000e0000 */
[-C--:B------:R-:W-:Y:S01]  /*4890*/  FMUL.FTZ R57, R57, R7.reuse ;  /* 0x0000000739397220 */ /* 0x080fe20000410000 */
        /* <DEDUP_REMOVED lines=20> */
[----:B------:R-:W-:Y:S01]  /*49e0*/  FMUL.FTZ R96, R96, R7 ;  /* 0x0000000760607220 */ /* 0x000fe20000410000 */
[----:B------:R-:W-:Y:S01]  /*49f0*/  MUFU.EX2 R160, R160 ;  /* 0x000000a000a07308 */ /* 0x000fe20000000800 */
[----:B---3--:R-:W-:Y:S01]  /*4a00*/  FMNMX.FTZ R3, R20, R3, !PT ;  /* 0x0000000314037209 */ /* 0x008fe20007810000 */
[-C--:B------:R-:W-:Y:S01]  /*4a10*/  FMUL.FTZ R97, R97, R7.reuse ;  /* 0x0000000761617220 */ /* 0x080fe20000410000 */
[-C--:B------:R-:W-:Y:S01]  /*4a20*/  FMUL.FTZ R100, R100, R7.reuse ;  /* 0x0000000764647220 */ /* 0x080fe20000410000 */
[-C--:B------:R-:W-:Y:S01]  /*4a30*/  FMUL.FTZ R101, R101, R7.reuse ;  /* 0x0000000765657220 */ /* 0x080fe20000410000 */
[-C--:B------:R-:W-:Y:S01]  /*4a40*/  FMUL.FTZ R104, R104, R7.reuse ;  /* 0x0000000768687220 */ /* 0x080fe20000410000 */
[C---:B------:R-:W-:Y:S01]  /*4a50*/  FADD.FTZ R153, -R3.reuse, R9 ;  /* 0x0000000903997221 */ /* 0x040fe20000010100 */
[----:B------:R-:W-:Y:S01]  /*4a60*/  FMUL.FTZ R157, R3, UR20 ;  /* 0x00000014039d7c20 */ /* 0x000fe20008410000 */
[----:B------:R-:W-:Y:S01]  /*4a70*/  MUFU.EX2 R20, R180 ;  /* 0x000000b400147308 */ /* 0x000fe20000000800 */
[----:B------:R-:W-:Y:S01]  /*4a80*/  FMUL.FTZ R105, R105, R7 ;  /* 0x0000000769697220 */ /* 0x000fe20000410000 */
[----:B------:R-:W-:Y:S01]  /*4a90*/  FMUL.FTZ R168, R153, UR20 ;  /* 0x0000001499a87c20 */ /* 0x000fe20008410000 */
[--C-:B------:R-:W-:Y:S01]  /*4aa0*/  FFMA.FTZ R153, R154, UR20, -R157.reuse ;  /* 0x000000149a997c23 */ /* 0x100fe2000801089d */
[----:B------:R-:W-:Y:S01]  /*4ab0*/  FFMA.FTZ R172, R155, UR20, -R157 ;  /* 0x000000149bac7c23 */ /* 0x000fe2000801089d */
[----:B------:R-:W-:-:S02]  /*4ac0*/  IMAD.MOV R154, RZ, RZ, -R18 ;  /* 0x000000ffff9a7224 */ /* 0x000fc400078e0a12 */
[--C-:B------:R-:W-:Y:S01]  /*4ad0*/  FFMA.FTZ R155, R158, UR20, -R157.reuse ;  /* 0x000000149e9b7c23 */ /* 0x100fe2000801089d */
[--C-:B------:R-:W-:Y:S01]  /*4ae0*/  FFMA.FTZ R176, R159, UR20, -R157.reuse ;  /* 0x000000149fb07c23 */ /* 0x100fe2000801089d */
[----:B------:R-:W-:Y:S01]  /*4af0*/  MUFU.EX2 R168, R168 ;  /* 0x000000a800a87308 */ /* 0x000fe20000000800 */
[--C-:B------:R-:W-:Y:S01]  /*4b00*/  FFMA.FTZ R158, R162, UR20, -R157.reuse ;  /* 0x00000014a29e7c23 */ /* 0x100fe2000801089d */
[----:B------:R-:W-:Y:S01]  /*4b10*/  ISETP.NE.AND P2, PT, R17, R154, PT ;  /* 0x0000009a1100720c */ /* 0x000fe20003f45270 */
[--C-:B------:R-:W-:Y:S01]  /*4b20*/  FFMA.FTZ R162, R167, UR20, -R157.reuse ;  /* 0x00000014a7a27c23 */ /* 0x100fe2000801089d */
[--C-:B------:R-:W-:Y:S01]  /*4b30*/  FFMA.FTZ R167, R171, UR20, -R157.reuse ;  /* 0x00000014aba77c23 */ /* 0x100fe2000801089d */
[----:B------:R-:W-:Y:S01]  /*4b40*/  MOV R171, UR22 ;  /* 0x0000001600ab7c02 */ /* 0x000fe20008000f00 */
[--C-:B------:R-:W-:Y:S01]  /*4b50*/  FFMA.FTZ R163, R163, UR20, -R157.reuse ;  /* 0x00000014a3a37c23 */ /* 0x100fe2000801089d */
[--C-:B------:R-:W-:Y:S01]  /*4b60*/  FFMA.FTZ R159, R166, UR20, -R157.reuse ;  /* 0x00000014a69f7c23 */ /* 0x100fe2000801089d */
[----:B------:R-:W3:Y:S01]  /*4b70*/  MUFU.EX2 R153, R153 ;  /* 0x0000009900997308 */ /* 0x000ee20000000800 */
[--C-:B------:R-:W-:Y:S01]  /*4b80*/  FFMA.FTZ R166, R170, UR20, -R157.reuse ;  /* 0x00000014aaa67c23 */ /* 0x100fe2000801089d */
[----:B--2---:R-:W-:Y:S01]  /*4b90*/  FFMA.FTZ R170, R7, R6, R152 ;  /* 0x0000000607aa7223 */ /* 0x004fe20000010098 */
[--C-:B------:R-:W-:Y:S01]  /*4ba0*/  FFMA.FTZ R174, R174, UR20, -R157.reuse ;  /* 0x00000014aeae7c23 */ /* 0x100fe2000801089d */
[--C-:B------:R-:W-:Y:S01]  /*4bb0*/  FFMA.FTZ R6, R175, UR20, -R157.reuse ;  /* 0x00000014af067c23 */ /* 0x100fe2000801089d */
[--C-:B------:R-:W-:Y:S01]  /*4bc0*/  FFMA.FTZ R179, R179, UR20, -R157.reuse ;  /* 0x00000014b3b37c23 */ /* 0x100fe2000801089d */
[----:B------:R-:W-:Y:S01]  /*4bd0*/  FADD.FTZ R173, R11, R170 ;  /* 0x000000aa0bad7221 */ /* 0x000fe20000010000 */
[----:B------:R-:W-:Y:S01]  /*4be0*/  @!P2 IMAD R154, R171, 0x40, R2 ;  /* 0x00000040ab9aa824 */ /* 0x000fe200078e0202 */
[----:B------:R-:W2:Y:S01]  /*4bf0*/  MUFU.EX2 R172, R172 ;  /* 0x000000ac00ac7308 */ /* 0x000ea20000000800 */
[----:B------:R-:W-:Y:S01]  /*4c00*/  FFMA.FTZ R170, R178, UR20, -R157 ;  /* 0x00000014b2aa7c23 */ /* 0x000fe2000801089d */
[----:B-----5:R-:W-:Y:S01]  /*4c10*/  FADD.FTZ R178, R10, R173 ;  /* 0x000000ad0ab27221 */ /* 0x020fe20000010000 */
[--C-:B------:R-:W-:Y:S01]  /*4c20*/  FFMA.FTZ R182, R182, UR20, -R157.reuse ;  /* 0x00000014b6b67c23 */ /* 0x100fe2000801089d */
[----:B------:R-:W-:Y:S01]  /*4c30*/  FFMA.FTZ R183, R183, UR20, -R157 ;  /* 0x00000014b7b77c23 */ /* 0x000fe2000801089d */
[----:B------:R-:W-:Y:S01]  /*4c40*/  @!P2 LEA R157, R154, UR42, 0x2 ;  /* 0x0000002a9a9dac11 */ /* 0x000fe2000f8e10ff */
[----:B0-----:R-:W-:Y:S01]  /*4c50*/  FADD.FTZ R173, R21, R178 ;  /* 0x000000b215ad7221 */ /* 0x001fe20000010000 */
[----:B------:R-:W-:Y:S01]  /*4c60*/  F2FP.BF16.F32.PACK_AB R152, R11, R152 ;  /* 0x000000980b98723e */ /* 0x000fe200000010ff */
[----:B------:R-:W0:Y:S01]  /*4c70*/  MUFU.EX2 R155, R155 ;  /* 0x0000009b009b7308 */ /* 0x000e220000000800 */
[----:B---3--:R-:W-:Y:S01]  /*4c80*/  FFMA.FTZ R171, R168, R5, R153 ;  /* 0x00000005a8ab7223 */ /* 0x008fe20000010099 */
[----:B------:R-:W-:Y:S01]  /*4c90*/  @!P2 STS [R157+0x28800], R7 ;  /* 0x028800079d00a388 */ /* 0x000fe20000000800 */
[-C--:B------:R-:W-:Y:S01]  /*4ca0*/  FMUL.FTZ R108, R108, R7.reuse ;  /* 0x000000076c6c7220 */ /* 0x080fe20000410000 */
[-C--:B------:R-:W-:Y:S01]  /*4cb0*/  FMUL.FTZ R109, R109, R7.reuse ;  /* 0x000000076d6d7220 */ /* 0x080fe20000410000 */
[-C--:B------:R-:W-:Y:S01]  /*4cc0*/  FMUL.FTZ R112, R112, R7.reuse ;  /* 0x0000000770707220 */ /* 0x080fe20000410000 */
[----:B------:R3:W-:Y:S01]  /*4cd0*/  @!P2 STS [R157+0x28820], R168 ;  /* 0x028820a89d00a388 */ /* 0x0007e20000000800 */
[----:B------:R-:W-:Y:S01]  /*4ce0*/  FMUL.FTZ R113, R113, R7 ;  /* 0x0000000771717220 */ /* 0x000fe20000410000 */
[----:B------:R-:W4:Y:S01]  /*4cf0*/  MUFU.EX2 R176, R176 ;  /* 0x000000b000b07308 */ /* 0x000f220000000800 */
[C---:B--2---:R-:W-:Y:S01]  /*4d00*/  FADD.FTZ R180, R172.reuse, R171 ;  /* 0x000000abacb47221 */ /* 0x044fe20000010000 */
[----:B------:R-:W-:Y:S01]  /*4d10*/  F2FP.BF16.F32.PACK_AB R153, R172, R153 ;  /* 0x00000099ac99723e */ /* 0x000fe200000010ff */
[-C--:B------:R-:W-:Y:S01]  /*4d20*/  FMUL.FTZ R116, R116, R7.reuse ;  /* 0x0000000774747220 */ /* 0x080fe20000410000 */
[-C--:B------:R-:W-:Y:S01]  /*4d30*/  FMUL.FTZ R117, R117, R7.reuse ;  /* 0x0000000775757220 */ /* 0x080fe20000410000 */
[-C--:B------:R-:W-:Y:S01]  /*4d40*/  FMUL.FTZ R120, R120, R7.reuse ;  /* 0x0000000778787220 */ /* 0x080fe20000410000 */
[-C--:B------:R-:W-:Y:S01]  /*4d50*/  FMUL.FTZ R121, R121, R7.reuse ;  /* 0x0000000779797220 */ /* 0x080fe20000410000 */
[-C--:B------:R-:W-:Y:S01]  /*4d60*/  FMUL.FTZ R124, R124, R7.reuse ;  /* 0x000000077c7c7220 */ /* 0x080fe20000410000 */
[----:B------:R-:W2:Y:S01]  /*4d70*/  MUFU.EX2 R158, R158 ;  /* 0x0000009e009e7308 */ /* 0x000ea20000000800 */
[----:B0-----:R-:W-:Y:S01]  /*4d80*/  FADD.FTZ R171, R155, R180 ;  /* 0x000000b49bab7221 */ /* 0x001fe20000010000 */
[-C--:B------:R-:W-:Y:S01]  /*4d90*/  FMUL.FTZ R125, R125, R7.reuse ;  /* 0x000000077d7d7220 */ /* 0x080fe20000410000 */
[-C--:B------:R-:W-:Y:S01]  /*4da0*/  FMUL.FTZ R128, R128, R7.reuse ;  /* 0x0000000780807220 */ /* 0x080fe20000410000 */
[-C--:B------:R-:W-:Y:S01]  /*4db0*/  FMUL.FTZ R129, R129, R7.reuse ;  /* 0x0000000781817220 */ /* 0x080fe20000410000 */
[-C--:B------:R-:W-:Y:S01]  /*4dc0*/  FMUL.FTZ R132, R132, R7.reuse ;  /* 0x0000000784847220 */ /* 0x080fe20000410000 */
[-C--:B------:R-:W-:Y:S01]  /*4dd0*/  FMUL.FTZ R133, R133, R7.reuse ;  /* 0x0000000785857220 */ /* 0x080fe20000410000 */
[----:B------:R-:W-:Y:S01]  /*4de0*/  FMUL.FTZ R136, R136, R7 ;  /* 0x0000000788887220 */ /* 0x000fe20000410000 */
[----:B------:R-:W0:Y:S01]  /*4df0*/  MUFU.EX2 R163, R163 ;  /* 0x000000a300a37308 */ /* 0x000e220000000800 */
[C---:B----4-:R-:W-:Y:S01]  /*4e00*/  FADD.FTZ R171, R176.reuse, R171 ;  /* 0x000000abb0ab7221 */ /* 0x050fe20000010000 */
[----:B------:R-:W-:Y:S01]  /*4e10*/  F2FP.BF16.F32.PACK_AB R155, R176, R155 ;  /* 0x0000009bb09b723e */ /* 0x000fe200000010ff */
[-C--:B------:R-:W-:Y:S01]  /*4e20*/  FMUL.FTZ R137, R137, R7.reuse ;  /* 0x0000000789897220 */ /* 0x080fe20000410000 */
[-C--:B------:R-:W-:Y:S01]  /*4e30*/  FMUL.FTZ R140, R140, R7.reuse ;  /* 0x000000078c8c7220 */ /* 0x080fe20000410000 */
[-C--:B------:R-:W-:Y:S01]  /*4e40*/  FMUL.FTZ R141, R141, R7.reuse ;  /* 0x000000078d8d7220 */ /* 0x080fe20000410000 */
[-C--:B------:R-:W-:Y:S01]  /*4e50*/  FMUL.FTZ R144, R144, R7.reuse ;  /* 0x0000000790907220 */ /* 0x080fe20000410000 */
[-C--:B------:R-:W-:Y:S01]  /*4e60*/  FMUL.FTZ R145, R145, R7.reuse ;  /* 0x0000000791917220 */ /* 0x080fe20000410000 */
[----:B------:R-:W4:Y:S01]  /*4e70*/  MUFU.EX2 R159, R159 ;  /* 0x0000009f009f7308 */ /* 0x000f220000000800 */
[----:B--2---:R-:W-:Y:S01]  /*4e80*/  FADD.FTZ R154, R158, R171 ;  /* 0x000000ab9e9a7221 */ /* 0x004fe20000010000 */
[-C--:B------:R-:W-:Y:S01]  /*4e90*/  FMUL.FTZ R148, R148, R7.reuse ;  /* 0x0000000794947220 */ /* 0x080fe20000410000 */
[----:B------:R-:W-:Y:S01]  /*4ea0*/  FMUL.FTZ R149, R149, R7 ;  /* 0x0000000795957220 */ /* 0x000fe20000410000 */
[-C--:B------:R-:W-:Y:S01]  /*4eb0*/  FMUL.FTZ R26, R26, R168.reuse ;  /* 0x000000a81a1a7220 */ /* 0x080fe20000410000 */
[-C--:B------:R-:W-:Y:S01]  /*4ec0*/  FMUL.FTZ R27, R27, R168.reuse ;  /* 0x000000a81b1b7220 */ /* 0x080fe20000410000 */
[-C--:B------:R-:W-:Y:S01]  /*4ed0*/  FMUL.FTZ R30, R30, R168.reuse ;  /* 0x000000a81e1e7220 */ /* 0x080fe20000410000 */
[----:B------:R-:W-:Y:S01]  /*4ee0*/  FMUL.FTZ R31, R31, R168 ;  /* 0x000000a81f1f7220 */ /* 0x000fe20000410000 */
[----:B------:R-:W2:Y:S01]  /*4ef0*/  MUFU.EX2 R162, R162 ;  /* 0x000000a200a27308 */ /* 0x000ea20000000800 */
[C---:B0-----:R-:W-:Y:S01]  /*4f00*/  FADD.FTZ R154, R163.reuse, R154 ;  /* 0x0000009aa39a7221 */ /* 0x041fe20000010000 */
[----:B---3--:R-:W-:Y:S01]  /*4f10*/  F2FP.BF16.F32.PACK_AB R157, R163, R158 ;  /* 0x0000009ea39d723e */ /* 0x008fe200000010ff */
[----:B------:R-:W-:Y:S01]  /*4f20*/  FMUL.FTZ R34, R34, R168 ;  /* 0x000000a822227220 */ /* 0x000fe20000410000 */
[----:B------:R-:W-:Y:S01]  /*4f30*/  F2FP.BF16.F32.PACK_AB R158, R13, R12 ;  /* 0x0000000c0d9e723e */ /* 0x000fe200000010ff */
[-C--:B------:R-:W-:Y:S01]  /*4f40*/  FMUL.FTZ R35, R35, R168.reuse ;  /* 0x000000a823237220 */ /* 0x080fe20000410000 */
[-C--:B------:R-:W-:Y:S01]  /*4f50*/  FMUL.FTZ R38, R38, R168.reuse ;  /* 0x000000a826267220 */ /* 0x080fe20000410000 */
[-C--:B------:R-:W-:Y:S01]  /*4f60*/  FMUL.FTZ R39, R39, R168.reuse ;  /* 0x000000a827277220 */ /* 0x080fe20000410000 */
[----:B------:R0:W-:Y:S01]  /*4f70*/  MUFU.EX2 R5, R174 ;  /* 0x000000ae00057308 */ /* 0x0001e20000000800 */
[-C--:B------:R-:W-:Y:S01]  /*4f80*/  FMUL.FTZ R42, R42, R168.reuse ;  /* 0x000000a82a2a7220 */ /* 0x080fe20000410000 */
[-C--:B------:R-:W-:Y:S01]  /*4f90*/  FMUL.FTZ R43, R43, R168.reuse ;  /* 0x000000a82b2b7220 */ /* 0x080fe20000410000 */
[-C--:B------:R-:W-:Y:S01]  /*4fa0*/  FMUL.FTZ R46, R46, R168.reuse ;  /* 0x000000a82e2e7220 */ /* 0x080fe20000410000 */
[-C--:B------:R-:W-:Y:S01]  /*4fb0*/  FMUL.FTZ R47, R47, R168.reuse ;  /* 0x000000a82f2f7220 */ /* 0x080fe20000410000 */
[-C--:B------:R-:W-:Y:S01]  /*4fc0*/  FMUL.FTZ R50, R50, R168.reuse ;  /* 0x000000a832327220 */ /* 0x080fe20000410000 */
[-C--:B------:R-:W-:Y:S01]  /*4fd0*/  FMUL.FTZ R51, R51, R168.reuse ;  /* 0x000000a833337220 */ /* 0x080fe20000410000 */
[----:B------:R-:W-:Y:S01]  /*4fe0*/  FMUL.FTZ R54, R54, R168 ;  /* 0x000000a836367220 */ /* 0x000fe20000410000 */
[----:B------:R-:W3:Y:S01]  /*4ff0*/  MUFU.EX2 R166, R166 ;  /* 0x000000a600a67308 */ /* 0x000ee20000000800 */
[----:B0-----:R-:W-:Y:S01]  /*5000*/  FADD.FTZ R174, R156, R173 ;  /* 0x000000ad9cae7221 */ /* 0x001fe20000010000 */
[----:B------:R-:W-:Y:S01]  /*5010*/  F2FP.BF16.F32.PACK_AB R156, R15, R156 ;  /* 0x0000009c0f9c723e */ /* 0x000fe200000010ff */
[-C--:B------:R-:W-:Y:S01]  /*5020*/  FMUL.FTZ R55, R55, R168.reuse ;  /* 0x000000a837377220 */ /* 0x080fe20000410000 */
[-C--:B------:R-:W-:Y:S01]  /*5030*/  FMUL.FTZ R58, R58, R168.reuse ;  /* 0x000000a83a3a7220 */ /* 0x080fe20000410000 */
[----:B------:R-:W-:Y:S01]  /*5040*/  FADD.FTZ R171, R15, R174 ;  /* 0x000000ae0fab7221 */ /* 0x000fe20000010000 */
[-C--:B------:R-:W-:Y:S01]  /*5050*/  FMUL.FTZ R59, R59, R168.reuse ;  /* 0x000000a83b3b7220 */ /* 0x080fe20000410000 */
[----:B------:R-:W-:Y:S01]  /*5060*/  FMUL.FTZ R62, R62, R168 ;  /* 0x000000a83e3e7220 */ /* 0x000fe20000410000 */
[----:B------:R-:W0:Y:S01]  /*5070*/  MUFU.EX2 R161, R161 ;  /* 0x000000a100a17308 */ /* 0x000e220000000800 */
[----:B------:R-:W-:Y:S01]  /*5080*/  FADD.FTZ R174, R12, R171 ;  /* 0x000000ab0cae7221 */ /* 0x000fe20000010000 */
[----:B----4-:R-:W-:Y:S01]  /*5090*/  FADD.FTZ R171, R159, R154 ;  /* 0x0000009a9fab7221 */ /* 0x010fe20000010000 */
[----:B------:R-:W-:Y:S01]  /*50a0*/  F2FP.BF16.F32.PACK_AB R154, R21, R10 ;  /* 0x0000000a159a723e */ /* 0x000fe200000010ff */
[----:B------:R-:W-:Y:S01]  /*50b0*/  BAR.SYNC.DEFER_BLOCKING 0xf, 0x100 ;  /* 0x03c4000000007b1d */ /* 0x000fe20000010000 */
[----:B------:R-:W-:Y:S01]  /*50c0*/  FADD.FTZ R11, R13, R174 ;  /* 0x000000ae0d0b7221 */ /* 0x000fe20000010000 */
[C---:B--2---:R-:W-:Y:S01]  /*50d0*/  FADD.FTZ R171, R162.reuse, R171 ;  /* 0x000000aba2ab7221 */ /* 0x044fe20000010000 */
[----:B------:R-:W-:Y:S01]  /*50e0*/  F2FP.BF16.F32.PACK_AB R159, R162, R159 ;  /* 0x0000009fa29f723e */ /* 0x000fe200000010ff */
[-C--:B------:R-:W-:Y:S01]  /*50f0*/  FMUL.FTZ R63, R63, R168.reuse ;  /* 0x000000a83f3f7220 */ /* 0x080fe20000410000 */
[----:B------:R-:W-:Y:S01]  /*5100*/  FADD.FTZ R10, R160, R11 ;  /* 0x0000000ba00a7221 */ /* 0x000fe20000010000 */
[----:B------:R-:W2:Y:S01]  /*5110*/  MUFU.EX2 R167, R167 ;  /* 0x000000a700a77308 */ /* 0x000ea20000000800 */
[----:B---3--:R-:W-:Y:S01]  /*5120*/  FADD.FTZ R172, R166, R171 ;  /* 0x000000aba6ac7221 */ /* 0x008fe20000010000 */
[-C--:B------:R-:W-:Y:S01]  /*5130*/  FMUL.FTZ R66, R66, R168.reuse ;  /* 0x000000a842427220 */ /* 0x080fe20000410000 */
[-C--:B------:R-:W-:Y:S01]  /*5140*/  FMUL.FTZ R67, R67, R168.reuse ;  /* 0x000000a843437220 */ /* 0x080fe20000410000 */
[-C--:B------:R-:W-:Y:S01]  /*5150*/  FMUL.FTZ R70, R70, R168.reuse ;  /* 0x000000a846467220 */ /* 0x080fe20000410000 */
[-C--:B------:R-:W-:Y:S01]  /*5160*/  FMUL.FTZ R71, R71, R168.reuse ;  /* 0x000000a847477220 */ /* 0x080fe20000410000 */
[----:B------:R-:W-:Y:S01]  /*5170*/  FMUL.FTZ R74, R74, R168 ;  /* 0x000000a84a4a7220 */ /* 0x000fe20000410000 */
[C---:B0-----:R-:W-:Y:S01]  /*5180*/  FADD.FTZ R11, R161.reuse, R10 ;  /* 0x0000000aa10b7221 */ /* 0x041fe20000010000 */
[----:B------:R-:W0:Y:S01]  /*5190*/  MUFU.EX2 R14, R14 ;  /* 0x0000000e000e7308 */ /* 0x000e220000000800 */
[----:B------:R-:W-:Y:S01]  /*51a0*/  F2FP.BF16.F32.PACK_AB R160, R161, R160 ;  /* 0x000000a0a1a0723e */ /* 0x000fe200000010ff */
[-C--:B------:R-:W-:Y:S01]  /*51b0*/  FMUL.FTZ R75, R75, R168.reuse ;  /* 0x000000a84b4b7220 */ /* 0x080fe20000410000 */
[-C--:B------:R-:W-:Y:S01]  /*51c0*/  FMUL.FTZ R78, R78, R168.reuse ;  /* 0x000000a84e4e7220 */ /* 0x080fe20000410000 */
[-C--:B------:R-:W-:Y:S01]  /*51d0*/  FMUL.FTZ R79, R79, R168.reuse ;  /* 0x000000a84f4f7220 */ /* 0x080fe20000410000 */
[-C--:B------:R-:W-:Y:S01]  /*51e0*/  FMUL.FTZ R82, R82, R168.reuse ;  /* 0x000000a852527220 */ /* 0x080fe20000410000 */
[-C--:B------:R-:W-:Y:S01]  /*51f0*/  FMUL.FTZ R83, R83, R168.reuse ;  /* 0x000000a853537220 */ /* 0x080fe20000410000 */
[----:B------:R-:W-:Y:S01]  /*5200*/  FMUL.FTZ R86, R86, R168 ;  /* 0x000000a856567220 */ /* 0x000fe20000410000 */
[----:B------:R-:W3:Y:S01]  /*5210*/  MUFU.EX2 R165, R165 ;  /* 0x000000a500a57308 */ /* 0x000ee20000000800 */
[C---:B--2---:R-:W-:Y:S01]  /*5220*/  FADD.FTZ R172, R167.reuse, R172 ;  /* 0x000000aca7ac7221 */ /* 0x044fe20000010000 */
[----:B------:R-:W-:Y:S01]  /*5230*/  F2FP.BF16.F32.PACK_AB R161, R167, R166 ;  /* 0x000000a6a7a1723e */ /* 0x000fe200000010ff */
[----:B------:R2:W-:Y:S01]  /*5240*/  STSM.16.M88.4 [R22+0x26800], R152 ;  /* 0x0268009816007844 */ /* 0x0005e20000000200 */
[-C--:B------:R-:W-:Y:S01]  /*5250*/  FMUL.FTZ R87, R87, R168.reuse ;  /* 0x000000a857577220 */ /* 0x080fe20000410000 */
[-C--:B------:R-:W-:Y:S01]  /*5260*/  FMUL.FTZ R90, R90, R168.reuse ;  /* 0x000000a85a5a7220 */ /* 0x080fe20000410000 */
[-C--:B------:R-:W-:Y:S01]  /*5270*/  FMUL.FTZ R91, R91, R168.reuse ;  /* 0x000000a85b5b7220 */ /* 0x080fe20000410000 */
[----:B------:R2:W-:Y:S01]  /*5280*/  STSM.16.M88.4 [R19], R156 ;  /* 0x0000009c13007844 */ /* 0x0005e20000000200 */
[----:B------:R-:W4:Y:S01]  /*5290*/  MUFU.EX2 R6, R6 ;  /* 0x0000000600067308 */ /* 0x000f220000000800 */
[----:B0-----:R-:W-:Y:S01]  /*52a0*/  FADD.FTZ R10, R14, R11 ;  /* 0x0000000b0e0a7221 */ /* 0x001fe20000010000 */
[----:B------:R-:W-:Y:S01]  /*52b0*/  FADD.FTZ R11, R5, R172 ;  /* 0x000000ac050b7221 */ /* 0x000fe20000010000 */
[-C--:B------:R-:W-:Y:S01]  /*52c0*/  FMUL.FTZ R94, R94, R168.reuse ;  /* 0x000000a85e5e7220 */ /* 0x080fe20000410000 */
[-C--:B------:R-:W-:Y:S01]  /*52d0*/  FMUL.FTZ R95, R95, R168.reuse ;  /* 0x000000a85f5f7220 */ /* 0x080fe20000410000 */
[-C--:B------:R-:W-:Y:S01]  /*52e0*/  FMUL.FTZ R98, R98, R168.reuse ;  /* 0x000000a862627220 */ /* 0x080fe20000410000 */
[-C--:B------:R-:W-:Y:S01]  /*52f0*/  FMUL.FTZ R99, R99, R168.reuse ;  /* 0x000000a863637220 */ /* 0x080fe20000410000 */
[----:B------:R-:W-:Y:S01]  /*5300*/  FMUL.FTZ R102, R102, R168 ;  /* 0x000000a866667220 */ /* 0x000fe20000410000 */
[----:B------:R-:W0:Y:S01]  /*5310*/  MUFU.EX2 R164, R164 ;  /* 0x000000a400a47308 */ /* 0x000e220000000800 */
[C---:B---3--:R-:W-:Y:S01]  /*5320*/  FADD.FTZ R13, R165.reuse, R10 ;  /* 0x0000000aa50d7221 */ /* 0x048fe20000010000 */
[----:B------:R-:W-:Y:S01]  /*5330*/  F2FP.BF16.F32.PACK_AB R162, R165, R14 ;  /* 0x0000000ea5a2723e */ /* 0x000fe200000010ff */
[-C--:B------:R-:W-:Y:S01]  /*5340*/  FMUL.FTZ R103, R103, R168.reuse ;  /* 0x000000a867677220 */ /* 0x080fe20000410000 */
[-C--:B------:R-:W-:Y:S01]  /*5350*/  FMUL.FTZ R106, R106, R168.reuse ;  /* 0x000000a86a6a7220 */ /* 0x080fe20000410000 */
[-C--:B------:R-:W-:Y:S01]  /*5360*/  FMUL.FTZ R107, R107, R168.reuse ;  /* 0x000000a86b6b7220 */ /* 0x080fe20000410000 */
[-C--:B------:R-:W-:Y:S01]  /*5370*/  FMUL.FTZ R110, R110, R168.reuse ;  /* 0x000000a86e6e7220 */ /* 0x080fe20000410000 */
[-C--:B------:R-:W-:Y:S01]  /*5380*/  FMUL.FTZ R111, R111, R168.reuse ;  /* 0x000000a86f6f7220 */ /* 0x080fe20000410000 */
[----:B------:R-:W3:Y:S01]  /*5390*/  MUFU.EX2 R170, R170 ;  /* 0x000000aa00aa7308 */ /* 0x000ee20000000800 */
[C---:B----4-:R-:W-:Y:S01]  /*53a0*/  FADD.FTZ R11, R6.reuse, R11 ;  /* 0x0000000b060b7221 */ /* 0x050fe20000010000 */
[----:B------:R-:W-:Y:S01]  /*53b0*/  F2FP.BF16.F32.PACK_AB R163, R6, R5 ;  /* 0x0000000506a3723e */ /* 0x000fe200000010ff */
[-C--:B------:R-:W-:Y:S01]  /*53c0*/  FMUL.FTZ R114, R114, R168.reuse ;  /* 0x000000a872727220 */ /* 0x080fe20000410000 */
[-C--:B------:R-:W-:Y:S01]  /*53d0*/  FMUL.FTZ R115, R115, R168.reuse ;  /* 0x000000a873737220 */ /* 0x080fe20000410000 */
[-C--:B------:R-:W-:Y:S01]  /*53e0*/  FMUL.FTZ R118, R118, R168.reuse ;  /* 0x000000a876767220 */ /* 0x080fe20000410000 */
[-C--:B------:R-:W-:Y:S01]  /*53f0*/  FMUL.FTZ R119, R119, R168.reuse ;  /* 0x000000a877777220 */ /* 0x080fe20000410000 */
[----:B------:R2:W-:Y:S01]  /*5400*/  STSM.16.M88.4 [R184], R160 ;  /* 0x000000a0b8007844 */ /* 0x0005e20000000200 */
[----:B------:R-:W4:Y:S01]  /*5410*/  MUFU.EX2 R169, R169 ;  /* 0x000000a900a97308 */ /* 0x000f220000000800 */
[----:B0-----:R-:W-:Y:S01]  /*5420*/  FADD.FTZ R10, R164, R13 ;  /* 0x0000000da40a7221 */ /* 0x001fe20000010000 */
[-C--:B------:R-:W-:Y:S01]  /*5430*/  FMUL.FTZ R122, R122, R168.reuse ;  /* 0x000000a87a7a7220 */ /* 0x080fe20000410000 */
[-C--:B------:R-:W-:Y:S01]  /*5440*/  FMUL.FTZ R123, R123, R168.reuse ;  /* 0x000000a87b7b7220 */ /* 0x080fe20000410000 */
[-C--:B------:R-:W-:Y:S01]  /*5450*/  FMUL.FTZ R126, R126, R168.reuse ;  /* 0x000000a87e7e7220 */ /* 0x080fe20000410000 */
[-C--:B------:R-:W-:Y:S01]  /*5460*/  FMUL.FTZ R127, R127, R168.reuse ;  /* 0x000000a87f7f7220 */ /* 0x080fe20000410000 */
[-C--:B------:R-:W-:Y:S01]  /*5470*/  FMUL.FTZ R130, R130, R168.reuse ;  /* 0x000000a882827220 */ /* 0x080fe20000410000 */
[-C--:B------:R-:W-:Y:S01]  /*5480*/  FMUL.FTZ R131, R131, R168.reuse ;  /* 0x000000a883837220 */ /* 0x080fe20000410000 */
[----:B------:R-:W0:Y:S01]  /*5490*/  MUFU.EX2 R9, R181 ;  /* 0x000000b500097308 */ /* 0x000e220000000800 */
[----:B---3--:R-:W-:Y:S01]  /*54a0*/  FADD.FTZ R12, R170, R11 ;  /* 0x0000000baa0c7221 */ /* 0x008fe20000010000 */
[-C--:B------:R-:W-:Y:S01]  /*54b0*/  FMUL.FTZ R134, R134, R168.reuse ;  /* 0x000000a886867220 */ /* 0x080fe20000410000 */
[-C--:B------:R-:W-:Y:S01]  /*54c0*/  FMUL.FTZ R135, R135, R168.reuse ;  /* 0x000000a887877220 */ /* 0x080fe20000410000 */
[-C--:B------:R-:W-:Y:S01]  /*54d0*/  FMUL.FTZ R138, R138, R168.reuse ;  /* 0x000000a88a8a7220 */ /* 0x080fe20000410000 */
[-C--:B------:R-:W-:Y:S01]  /*54e0*/  FMUL.FTZ R139, R139, R168.reuse ;  /* 0x000000a88b8b7220 */ /* 0x080fe20000410000 */
[-C--:B------:R-:W-:Y:S01]  /*54f0*/  FMUL.FTZ R142, R142, R168.reuse ;  /* 0x000000a88e8e7220 */ /* 0x080fe20000410000 */
[----:B------:R-:W-:Y:S01]  /*5500*/  FMUL.FTZ R143, R143, R168 ;  /* 0x000000a88f8f7220 */ /* 0x000fe20000410000 */
[----:B------:R-:W3:Y:S01]  /*5510*/  MUFU.EX2 R179, R179 ;  /* 0x000000b300b37308 */ /* 0x000ee20000000800 */
[C---:B----4-:R-:W-:Y:S01]  /*5520*/  FADD.FTZ R11, R169.reuse, R10 ;  /* 0x0000000aa90b7221 */ /* 0x050fe20000010000 */
[----:B------:R-:W-:Y:S01]  /*5530*/  F2FP.BF16.F32.PACK_AB R164, R169, R164 ;  /* 0x000000a4a9a4723e */ /* 0x000fe200000010ff */
[-C--:B------:R-:W-:Y:S01]  /*5540*/  FMUL.FTZ R146, R146, R168.reuse ;  /* 0x000000a892927220 */ /* 0x080fe20000410000 */
[-C--:B------:R-:W-:Y:S01]  /*5550*/  FMUL.FTZ R147, R147, R168.reuse ;  /* 0x000000a893937220 */ /* 0x080fe20000410000 */
[----:B------:R-:W-:Y:S01]  /*5560*/  FADD.FTZ R6, R20, R11 ;  /* 0x0000000b14067221 */ /* 0x000fe20000010000 */
[-C--:B------:R-:W-:Y:S01]  /*5570*/  FMUL.FTZ R150, R150, R168.reuse ;  /* 0x000000a896967220 */ /* 0x080fe20000410000 */
[----:B------:R-:W-:Y:S01]  /*5580*/  FMUL.FTZ R151, R151, R168 ;  /* 0x000000a897977220 */ /* 0x000fe20000410000 */
[----:B------:R-:W4:Y:S01]  /*5590*/  MUFU.EX2 R182, R182 ;  /* 0x000000b600b67308 */ /* 0x000f220000000800 */
[C---:B0-----:R-:W-:Y:S01]  /*55a0*/  F2FP.BF16.F32.PACK_AB R166, R9.reuse, R20 ;  /* 0x0000001409a6723e */ /* 0x041fe200000010ff */
[----:B------:R-:W-:-:S06]  /*55b0*/  FADD.FTZ R6, R9, R6 ;  /* 0x0000000609067221 */ /* 0x000fcc0000010000 */
[----:B------:R-:W0:Y:S01]  /*55c0*/  MUFU.EX2 R183, R183 ;  /* 0x000000b700b77308 */ /* 0x000e220000000800 */
[C---:B---3--:R-:W-:Y:S01]  /*55d0*/  FADD.FTZ R13, R179.reuse, R12 ;  /* 0x0000000cb30d7221 */ /* 0x048fe20000010000 */
[----:B------:R-:W-:-:S03]  /*55e0*/  F2FP.BF16.F32.PACK_AB R165, R179, R170 ;  /* 0x000000aab3a5723e */ /* 0x000fc600000010ff */
[----:B----4-:R-:W-:Y:S01]  /*55f0*/  FADD.FTZ R10, R182, R13 ;  /* 0x0000000db60a7221 */ /* 0x010fe20000010000 */
[----:B0-----:R-:W-:-:S03]  /*5600*/  F2FP.BF16.F32.PACK_AB R167, R183, R182 ;  /* 0x000000b6b7a7723e */ /* 0x001fc600000010ff */
[----:B------:R-:W-:Y:S02]  /*5610*/  FADD.FTZ R5, R183, R10 ;  /* 0x0000000ab7057221 */ /* 0x000fe40000010000 */
[----:B------:R2:W-:Y:S01]  /*5620*/  STSM.16.M88.4 [R23], R164 ;  /* 0x000000a417007844 */ /* 0x0005e20000000200 */
[----:B------:R-:W-:Y:S05]  /*5630*/  @!P0 BRA `(.L_x_37) ;  /* 0x0000000000048947 */ /* 0x000fea0003800000 */
[----:B------:R-:W-:Y:S01]  /*5640*/  BPT.TRAP 0x1 ;  /* 0x000000040000795c */ /* 0x000fe20000300000 */
.L_x_37:
[----:B------:R0:W3:Y:S01]  /*5650*/  SYNCS.PHASECHK.TRANS64.TRYWAIT P2, [UR21+0x28c50], R8 ;  /* 0x028c5008ff0075a7 */ /* 0x0000e20008040155 */
[----:B------:R-:W-:Y:S05]  /*5660*/  @!P0 BRA `(.L_x_38) ;  /* 0x0000000000048947 */ /* 0x000fea0003800000 */
[----:B------:R-:W-:Y:S01]  /*5670*/  BPT.TRAP 0x1 ;  /* 0x000000040000795c */ /* 0x000fe20000300000 */
.L_x_38:
[----:B---3--:R-:W-:Y:S05]  /*5680*/  @P2 BRA `(.L_x_39) ;  /* 0x0000000000082947 */ /* 0x008fea0003800000 */
[----:B------:R-:W3:Y:S02]  /*5690*/  SYNCS.PHASECHK.TRANS64.TRYWAIT P2, [UR21+0x28c50], R8 ;  /* 0x028c5008ff0075a7 */ /* 0x000ee40008040155 */
[----:B---3--:R-:W-:Y:S05]  /*56a0*/  @!P2 BRA `(.L_x_40) ;  /* 0x0000006c008ca947 */ /* 0x008fea0003800000 */
.L_x_39:
[----:B------:R-:W-:Y:S01]  /*56b0*/  ULEA UR10, UR47, UR52, 0xc ;  /* 0x000000342f0a7291 */ /* 0x000fe2000f8e603f */
[----:B------:R-:W-:Y:S01]  /*56c0*/  WARPGROUP.ARRIVE ;  /* 0x00000000000079c5 */ /* 0x000fe20000000000 */
[----:B------:R-:W-:-:S05]  /*56d0*/  UMOV UR7, 0x40000040 ;  /* 0x4000004000077882 */ /* 0x000fca0000000000 */
[----:B------:R-:W-:Y:S02]  /*56e0*/  UMOV UR6, UR10 ;  /* 0x0000000a00067c82 */ /* 0x000fe40008000000 */
        /* <DEDUP_REMOVED lines=25> */
[----:B----4-:R-:W4:Y:S02]  /*5880*/  FENCE.VIEW.ASYNC.S ;  /* 0x00000000000073c6 */ /* 0x010f240000000000 */
[----:B----4-:R-:W-:Y:S01]  /*5890*/  NOP ;  /* 0x0000000000007918 */ /* 0x010fe20000000000 */
[----:B------:R-:W-:Y:S06]  /*58a0*/  BAR.ARV 0xe, 0x100 ;  /* 0x0384000000007b1d */ /* 0x000fec0000002000 */
[----:B------:R-:W-:Y:S05]  /*58b0*/  @!P0 BRA `(.L_x_41) ;  /* 0x0000000000048947 */ /* 0x000fea0003800000 */
[----:B------:R-:W-:Y:S01]  /*58c0*/  BPT.TRAP 0x1 ;  /* 0x000000040000795c */ /* 0x000fe20000300000 */
.L_x_41:
[----:B------:R-:W-:Y:S01]  /*58d0*/  UIADD3 UR21, UR21, 0x28c60, URZ ;  /* 0x00028c6015157890 */ /* 0x000fe2000fffe03f */
[----:B------:R-:W-:Y:S01]  /*58e0*/  IMAD.MOV.U32 R9, RZ, RZ, R3 ;  /* 0x000000ffff097224 */ /* 0x000fe200078e0003 */
[----:B------:R-:W-:Y:S01]  /*58f0*/  UMOV UR22, UR47 ;  /* 0x0000002f00167c82 */ /* 0x000fe20008000000 */
[----:B---3--:R-:W-:Y:S01]  /*5900*/  IMAD.MOV.U32 R7, RZ, RZ, R0 ;  /* 0x000000ffff077224 */ /* 0x008fe200078e0000 */
[----:B------:R-:W-:-:S09]  /*5910*/  UPRMT UR21, UR39, 0x654, UR21 ;  /* 0x0000065427157896 */ /* 0x000fd20008000015 */
[----:B------:R-:W-:Y:S01]  /*5920*/  SYNCS.ARRIVE.TRANS64.RED.A1T0 RZ, [UR21], RZ ;  /* 0x000000ffffff79a7 */ /* 0x000fe20008100415 */
[----:B------:R-:W-:Y:S05]  /*5930*/  @P1 BRA `(.L_x_42) ;  /* 0xffffffe400c41947 */ /* 0x000fea000383ffff */
.L_x_31:
[----:B-1234-:R-:W1:Y:S01]  /*5940*/  SHFL.BFLY PT, R7, R6, 0x2, 0x1f ;  /* 0x0c401f0006077f89 */ /* 0x01ee6200000e0000 */
[----:B------:R-:W-:Y:S01]  /*5950*/  IMAD.MOV R12, RZ, RZ, -R18 ;  /* 0x000000ffff0c7224 */ /* 0x000fe200078e0a12 */
[----:B------:R-:W-:Y:S01]  /*5960*/  UIADD3 UR36, UR36, 0x1, URZ ;  /* 0x0000000124247890 */ /* 0x000fe2000fffe03f */
[----:B0-----:R-:W-:Y:S01]  /*5970*/  IMAD.MOV.U32 R8, RZ, RZ, RZ ;  /* 0x000000ffff087224 */ /* 0x001fe200078e00ff */
[----:B------:R-:W0:Y:S01]  /*5980*/  SHFL.BFLY PT, R4, R5, 0x2, 0x1f ;  /* 0x0c401f0005047f89 */ /* 0x000e2200000e0000 */
[----:B------:R-:W-:Y:S01]  /*5990*/  IMAD.U32 R14, RZ, RZ, UR20 ;  /* 0x00000014ff0e7e24 */ /* 0x000fe2000f8e00ff */
[----:B------:R-:W-:Y:S08]  /*59a0*/  BAR.ARV 0x8, 0x100 ;  /* 0x0204000000007b1d */ /* 0x000ff00000002000 */
[----:B------:R-:W-:Y:S01]  /*59b0*/  BAR.SYNC.DEFER_BLOCKING 0xf, 0x100 ;  /* 0x03c4000000007b1d */ /* 0x000fe20000010000 */
[----:B------:R-:W-:Y:S01]  /*59c0*/  ISETP.NE.AND P2, PT, R17, R12, PT ;  /* 0x0000000c1100720c */ /* 0x000fe20003f45270 */
[----:B------:R-:W-:-:S02]  /*59d0*/  IMAD.MOV.U32 R13, RZ, RZ, -0x800000 ;  /* 0xff800000ff0d7424 */ /* 0x000fc400078e00ff */
[----:B------:R-:W-:Y:S02]  /*59e0*/  IMAD.MOV.U32 R12, RZ, RZ, -0x800000 ;  /* 0xff800000ff0c7424 */ /* 0x000fe400078e00ff */
[----:B-1----:R-:W-:Y:S01]  /*59f0*/  FADD.FTZ R7, R7, R6 ;  /* 0x0000000607077221 */ /* 0x002fe20000010000 */
[----:B0-----:R-:W-:-:S04]  /*5a00*/  FADD.FTZ R4, R4, R5 ;  /* 0x0000000504047221 */ /* 0x001fc80000010000 */
[----:B------:R-:W0:Y:S01]  /*5a10*/  SHFL.BFLY PT, R10, R7, 0x1, 0x1f ;  /* 0x0c201f00070a7f89 */ /* 0x000e2200000e0000 */
[----:B------:R-:W-:Y:S01]  /*5a20*/  IMAD.U32 R5, RZ, RZ, UR47 ;  /* 0x0000002fff057e24 */ /* 0x000fe2000f8e00ff */
[----:B------:R-:W-:Y:S02]  /*5a30*/  UIADD3 UR47, UR47, 0x1, URZ ;  /* 0x000000012f2f7890 */ /* 0x000fe4000fffe03f */
[----:B------:R-:W1:Y:S02]  /*5a40*/  SHFL.BFLY PT, R9, R4, 0x1, 0x1f ;  /* 0x0c201f0004097f89 */ /* 0x000e6400000e0000 */
[----:B------:R-:W-:Y:S01]  /*5a50*/  @!P2 LEA R5, R5, R2, 0x6 ;  /* 0x000000020505a211 */ /* 0x000fe200078e30ff */
[----:B------:R-:W-:-:S03]  /*5a60*/  UISETP.NE.AND UP0, UPT, UR47, 0x2, UPT ;  /* 0x000000022f00788c */ /* 0x000fc6000bf05270 */
[----:B------:R-:W-:Y:S01]  /*5a70*/  @!P2 LEA R11, R5, UR42, 0x2 ;  /* 0x0000002a050bac11 */ /* 0x000fe2000f8e10ff */
[----:B------:R-:W-:Y:S01]  /*5a80*/  IMAD.U32 R5, RZ, RZ, UR20 ;  /* 0x00000014ff057e24 */ /* 0x000fe2000f8e00ff */
[----:B------:R-:W-:Y:S02]  /*5a90*/  USEL UR4, URZ, 0x1, UP0 ;  /* 0x000000013f047887 */ /* 0x000fe40008000000 */
[----:B------:R-:W-:Y:S02]  /*5aa0*/  USEL UR47, UR47, URZ, UP0 ;  /* 0x0000003f2f2f7287 */ /* 0x000fe40008000000 */
[----:B------:R-:W-:Y:S01]  /*5ab0*/  ULOP3.LUT UR37, UR37, UR4, URZ, 0x3c, !UPT ;  /* 0x0000000425257292 */ /* 0x000fe2000f8e3c3f */
[----:B0-----:R-:W-:Y:S01]  /*5ac0*/  FADD.FTZ R10, R7, R10 ;  /* 0x0000000a070a7221 */ /* 0x001fe20000010000 */
[----:B-1----:R-:W-:-:S04]  /*5ad0*/  FADD.FTZ R9, R4, R9 ;  /* 0x0000000904097221 */ /* 0x002fc80000010000 */
[----:B------:R-:W-:Y:S01]  /*5ae0*/  FSETP.NE.FTZ.AND P0, PT, R10, RZ, PT ;  /* 0x000000ff0a00720b */ /* 0x000fe20003f15000 */
[----:B------:R-:W-:Y:S01]  /*5af0*/  IMAD.MOV.U32 R4, RZ, RZ, RZ ;  /* 0x000000ffff047224 */ /* 0x000fe200078e00ff */
[----:B------:R-:W-:-:S11]  /*5b00*/  FSETP.NE.FTZ.AND P1, PT, R9, RZ, PT ;  /* 0x000000ff0900720b */ /* 0x000fd60003f35000 */
[----:B------:R-:W0:Y:S01]  /*5b10*/  @P0 MUFU.RCP R8, R10 ;  /* 0x0000000a00080308 */ /* 0x000e220000001000 */
[----:B------:R-:W-:-:S07]  /*5b20*/  @P0 FMUL.FTZ R5, R5, 0.69314718246459960938 ;  /* 0x3f31721805050820 */ /* 0x000fce0000410000 */
[----:B------:R-:W1:Y:S08]  /*5b30*/  @P1 MUFU.RCP R4, R9 ;  /* 0x0000000900041308 */ /* 0x000e700000001000 */
[----:B------:R-:W2:Y:S01]  /*5b40*/  @P0 MUFU.LG2 R10, R10 ;  /* 0x0000000a000a0308 */ /* 0x000ea20000000c00 */
[----:B0-----:R0:W-:Y:S01]  /*5b50*/  @!P2 STS [R11+0x28800], R8 ;  /* 0x028800080b00a388 */ /* 0x0011e20000000800 */
[-C--:B------:R-:W-:Y:S01]  /*5b60*/  FMUL.FTZ R209, R24, R8.reuse ;  /* 0x0000000818d17220 */ /* 0x080fe20000410000 */
[-C--:B------:R-:W-:Y:S01]  /*5b70*/  FMUL.FTZ R207, R25, R8.reuse ;  /* 0x0000000819cf7220 */ /* 0x080fe20000410000 */
[-C--:B------:R-:W-:Y:S01]  /*5b80*/  FMUL.FTZ R7, R28, R8.reuse ;  /* 0x000000081c077220 */ /* 0x080fe20000410000 */
[-C--:B------:R-:W-:Y:S01]  /*5b90*/  FMUL.FTZ R6, R29, R8.reuse ;  /* 0x000000081d067220 */ /* 0x080fe20000410000 */
[-C--:B------:R-:W-:Y:S01]  /*5ba0*/  FMUL.FTZ R208, R32, R8.reuse ;  /* 0x0000000820d07220 */ /* 0x080fe20000410000 */
[-C--:B------:R-:W-:Y:S01]  /*5bb0*/  FMUL.FTZ R206, R33, R8.reuse ;  /* 0x0000000821ce7220 */ /* 0x080fe20000410000 */
[----:B------:R-:W3:Y:S01]  /*5bc0*/  @P1 MUFU.LG2 R9, R9 ;  /* 0x0000000900091308 */ /* 0x000ee20000000c00 */
[----:B-1----:R1:W-:Y:S01]  /*5bd0*/  @!P2 STS [R11+0x28820], R4 ;  /* 0x028820040b00a388 */ /* 0x0023e20000000800 */
        /* <DEDUP_REMOVED lines=58> */
[----:B0-----:R-:W-:Y:S01]  /*5f80*/  @P1 FMUL.FTZ R8, R14, 0.69314718246459960938 ;  /* 0x3f3172180e081820 */ /* 0x001fe20000410000 */
[----:B--2---:R-:W-:Y:S01]  /*5f90*/  @P0 FMUL.FTZ R10, R10, 0.69314718246459960938 ;  /* 0x3f3172180a0a0820 */ /* 0x004fe20000410000 */
[----:B---3--:R-:W-:Y:S01]  /*5fa0*/  @P1 FMUL.FTZ R9, R9, 0.69314718246459960938 ;  /* 0x3f31721809091820 */ /* 0x008fe20000410000 */
        /* <DEDUP_REMOVED lines=64> */
[----:B------:R-:W-:Y:S01]  /*63b0*/  @P0 FFMA.FTZ R13, R5, R0, R10 ;  /* 0x00000000050d0223 */ /* 0x000fe2000001000a */
[----:B------:R-:W-:Y:S01]  /*63c0*/  @P1 FFMA.FTZ R12, R8, R3, R9 ;  /* 0x00000003080c1223 */ /* 0x000fe20000010009 */
[----:B-1----:R-:W-:Y:S06]  /*63d0*/  BAR.ARV 0xe, 0x100 ;  /* 0x0384000000007b1d */ /* 0x002fec0000002000 */
.L_x_18:
[----:B------:R-:W0:Y:S01]  /*63e0*/  S2UR UR6, SR_SWINHI ;  /* 0x00000000000679c3 */ /* 0x000e220000002f00 */
[----:B------:R-:W-:-:S07]  /*63f0*/  IMAD R3, R212, 0x40, R16 ;  /* 0x00000040d4037824 */ /* 0x000fce00078e0210 */
[----:B------:R-:W-:Y:S01]  /*6400*/  BAR.SYNC.DEFER_BLOCKING 0x1, 0x100 ;  /* 0x0044000000007b1d */ /* 0x000fe20000010000 */
[----:B------:R-:W-:Y:S01]  /*6410*/  F2FP.BF16.F32.PACK_AB R6, R6, R7 ;  /* 0x000000070606723e */ /* 0x000fe200000010ff */
[----:B------:R-:W-:Y:S01]  /*6420*/  USHF.R.S32.HI UR11, URZ, 0x1f, UR44 ;  /* 0x0000001f3f0b7899 */ /* 0x000fe2000801142c */
[----:B------:R-:W-:Y:S02]  /*6430*/  F2FP.BF16.F32.PACK_AB R7, R31, R30 ;  /* 0x0000001e1f07723e */ /* 0x000fe400000010ff */
[----:B------:R-:W-:Y:S01]  /*6440*/  F2FP.BF16.F32.PACK_AB R30, R192, R193 ;  /* 0x000000c1c01e723e */ /* 0x000fe200000010ff */
[----:B------:R-:W-:Y:S01]  /*6450*/  ULDC UR7, c[0x0][0xc44] ;  /* 0x0003110000077ab9 */ /* 0x000fe20000000800 */
[----:B------:R-:W-:Y:S01]  /*6460*/  F2FP.BF16.F32.PACK_AB R31, R63, R62 ;  /* 0x0000003e3f1f723e */ /* 0x000fe200000010ff */
[----:B------:R-:W1:Y:S01]  /*6470*/  SHFL.IDX PT, R0, R211, RZ, 0x1f ;  /* 0x00001fffd3007589 */ /* 0x000e6200000e0000 */
[----:B------:R-:W-:Y:S02]  /*6480*/  F2FP.BF16.F32.PACK_AB R112, R113, R112 ;  /* 0x000000707170723e */ /* 0x000fe400000010ff */
[----:B------:R-:W-:-:S02]  /*6490*/  F2FP.BF16.F32.PACK_AB R113, R115, R114 ;  /* 0x000000727371723e */ /* 0x000fc400000010ff */
[----:B------:R-:W-:Y:S02]  /*64a0*/  F2FP.BF16.F32.PACK_AB R114, R117, R116 ;  /* 0x000000747572723e */ /* 0x000fe400000010ff */
[----:B------:R-:W-:Y:S02]  /*64b0*/  F2FP.BF16.F32.PACK_AB R115, R119, R118 ;  /* 0x000000767773723e */ /* 0x000fe400000010ff */
[----:B------:R-:W-:Y:S02]  /*64c0*/  F2FP.BF16.F32.PACK_AB R120, R121, R120 ;  /* 0x000000787978723e */ /* 0x000fe400000010ff */
[----:B------:R-:W-:Y:S02]  /*64d0*/  F2FP.BF16.F32.PACK_AB R121, R152, R108 ;  /* 0x0000006c9879723e */ /* 0x000fe400000010ff */
[----:B------:R-:W-:Y:S01]  /*64e0*/  F2FP.BF16.F32.PACK_AB R157, R158, R157 ;  /* 0x0000009d9e9d723e */ /* 0x000fe200000010ff */
[----:B------:R-:W-:Y:S01]  /*64f0*/  UMOV UR4, UR42 ;  /* 0x0000002a00047c82 */ /* 0x000fe20008000000 */
[----:B0-----:R-:W-:Y:S01]  /*6500*/  UMOV UR5, UR6 ;  /* 0x0000000600057c82 */ /* 0x001fe20008000000 */
[----:B------:R-:W-:Y:S01]  /*6510*/  F2FP.BF16.F32.PACK_AB R158, R133, R132 ;  /* 0x00000084859e723e */ /* 0x000fe200000010ff */
[----:B------:R-:W-:Y:S01]  /*6520*/  IMAD.U32 R96, RZ, RZ, UR4 ;  /* 0x00000004ff607e24 */ /* 0x000fe2000f8e00ff */
[----:B------:R-:W-:Y:S01]  /*6530*/  MOV R97, UR5 ;  /* 0x0000000500617c02 */ /* 0x000fe20008000f00 */
[----:B------:R-:W-:Y:S01]  /*6540*/  UIADD3 UR5, -UR44, URZ, URZ ;  /* 0x0000003f2c057290 */ /* 0x000fe2000fffe13f */
[----:B------:R-:W-:Y:S01]  /*6550*/  F2FP.BF16.F32.PACK_AB R159, R160, R159 ;  /* 0x0000009fa09f723e */ /* 0x000fe200000010ff */
[----:B------:R-:W-:Y:S01]  /*6560*/  ULDC UR4, c[0x0][0xc] ;  /* 0x0000030000047ab9 */ /* 0x000fe20000000800 */
[----:B------:R-:W-:Y:S01]  /*6570*/  F2FP.BF16.F32.PACK_AB R161, R163, R161 ;  /* 0x000000a1a3a1723e */ /* 0x000fe200000010ff */
[--C-:B------:R-:W-:Y:S01]  /*6580*/  IMAD.WIDE R4, R216, 0x2, R96.reuse ;  /* 0x00000002d8047825 */ /* 0x100fe200078e0260 */
[----:B------:R-:W-:Y:S01]  /*6590*/  F2FP.BF16.F32.PACK_AB R144, R145, R144 ;  /* 0x000000909190723e */ /* 0x000fe200000010ff */
[----:B------:R-:W-:Y:S01]  /*65a0*/  UIMAD UR7, UR7, UR5, UR43 ;  /* 0x00000005070772a4 */ /* 0x000fe2000f8e022b */
[----:B------:R-:W-:Y:S01]  /*65b0*/  F2FP.BF16.F32.PACK_AB R160, R137, R136 ;  /* 0x0000008889a0723e */ /* 0x000fe200000010ff */
[----:B------:R-:W-:Y:S01]  /*65c0*/  IMAD.WIDE R96, R3, 0x2, R96 ;  /* 0x0000000203607825 */ /* 0x000fe200078e0260 */
[C---:B------:R-:W-:Y:S01]  /*65d0*/  IADD3 R9, P4, R4.reuse, 0x20, RZ ;  /* 0x0000002004097810 */ /* 0x040fe20007f9e0ff */
[----:B------:R-:W-:Y:S01]  /*65e0*/  UIADD3 UR40, UR4, UR40, URZ ;  /* 0x0000002804287290 */ /* 0x000fe2000fffe03f */
[----:B------:R-:W-:Y:S01]  /*65f0*/  IADD3 R11, P3, R4, 0x40, RZ ;  /* 0x00000040040b7810 */ /* 0x000fe20007f7e0ff */
[----:B------:R-:W-:Y:S01]  /*6600*/  USHF.R.S32.HI UR10, URZ, 0x1f, UR7 ;  /* 0x0000001f3f0a7899 */ /* 0x000fe20008011407 */
[----:B------:R-:W-:-:S02]  /*6610*/  LOP3.LUT R8, R9, 0x380, RZ, 0xc0, !PT ;  /* 0x0000038009087812 */ /* 0x000fc400078ec0ff */
[----:B------:R-:W-:Y:S02]  /*6620*/  LOP3.LUT R10, R11, 0x380, RZ, 0xc0, !PT ;  /* 0x000003800b0a7812 */ /* 0x000fe400078ec0ff */
[----:B------:R-:W-:Y:S02]  /*6630*/  SHF.R.U64 R8, R8, 0x3, RZ ;  /* 0x0000000308087819 */ /* 0x000fe400000012ff */
[----:B------:R-:W-:Y:S02]  /*6640*/  SHF.R.U64 R10, R10, 0x3, RZ ;  /* 0x000000030a0a7819 */ /* 0x000fe400000012ff */
[----:B------:R-:W-:Y:S01]  /*6650*/  LOP3.LUT R8, R8, R9, RZ, 0x3c, !PT ;  /* 0x0000000908087212 */ /* 0x000fe200078e3cff */
[--C-:B------:R-:W-:Y:S01]  /*6660*/  IMAD.X R9, RZ, RZ, R5.reuse, P4 ;  /* 0x000000ffff097224 */ /* 0x100fe200020e0605 */
[----:B------:R-:W-:Y:S01]  /*6670*/  LOP3.LUT R10, R10, R11, RZ, 0x3c, !PT ;  /* 0x0000000b0a0a7212 */ /* 0x000fe200078e3cff */
[----:B------:R-:W-:Y:S01]  /*6680*/  IMAD.X R11, RZ, RZ, R5, P3 ;  /* 0x000000ffff0b7224 */ /* 0x000fe200018e0605 */
[----:B------:R-:W-:-:S02]  /*6690*/  IADD3 R33, P2, R4, 0x60, RZ ;  /* 0x0000006004217810 */ /* 0x000fc40007f5e0ff */
[C---:B------:R-:W-:Y:S02]  /*66a0*/  IADD3 R65, P1, R4.reuse, 0x2000, RZ ;  /* 0x0000200004417810 */ /* 0x040fe40007f3e0ff */
[C---:B------:R-:W-:Y:S02]  /*66b0*/  IADD3 R81, P0, R4.reuse, 0x2020, RZ ;  /* 0x0000202004517810 */ /* 0x040fe40007f1e0ff */
[C---:B------:R-:W-:Y:S02]  /*66c0*/  IADD3 R101, P6, R4.reuse, 0x2040, RZ ;  /* 0x0000204004657810 */ /* 0x040fe40007fde0ff */
[C---:B------:R-:W-:Y:S02]  /*66d0*/  IADD3 R105, P5, R4.reuse, 0x2060, RZ ;  /* 0x0000206004697810 */ /* 0x040fe40007fbe0ff */
[C---:B------:R-:W-:Y:S02]  /*66e0*/  IADD3 R123, P4, R4.reuse, 0x4000, RZ ;  /* 0x00004000047b7810 */ /* 0x040fe40007f9e0ff */
[----:B------:R-:W-:-:S02]  /*66f0*/  IADD3 R127, P3, R4, 0x4020, RZ ;  /* 0x00004020047f7810 */ /* 0x000fc40007f7e0ff */
[----:B------:R-:W-:Y:S02]  /*6700*/  LOP3.LUT R32, R33, 0x380, RZ, 0xc0, !PT ;  /* 0x0000038021207812 */ /* 0x000fe400078ec0ff */
[----:B------:R-:W-:Y:S02]  /*6710*/  LOP3.LUT R64, R65, 0x380, RZ, 0xc0, !PT ;  /* 0x0000038041407812 */ /* 0x000fe400078ec0ff */
[----:B------:R-:W-:Y:S02]  /*6720*/  LOP3.LUT R80, R81, 0x380, RZ, 0xc0, !PT ;  /* 0x0000038051507812 */ /* 0x000fe400078ec0ff */
[----:B------:R-:W-:Y:S02]  /*6730*/  LOP3.LUT R100, R101, 0x380, RZ, 0xc0, !PT ;  /* 0x0000038065647812 */ /* 0x000fe400078ec0ff */
[----:B------:R-:W-:Y:S02]  /*6740*/  LOP3.LUT R104, R105, 0x380, RZ, 0xc0, !PT ;  /* 0x0000038069687812 */ /* 0x000fe400078ec0ff */
[----:B------:R-:W-:-:S02]  /*6750*/  LOP3.LUT R122, R123, 0x380, RZ, 0xc0, !PT ;  /* 0x000003807b7a7812 */ /* 0x000fc400078ec0ff */
[----:B------:R-:W-:Y:S02]  /*6760*/  LOP3.LUT R126, R127, 0x380, RZ, 0xc0, !PT ;  /* 0x000003807f7e7812 */ /* 0x000fe400078ec0ff */
[----:B------:R-:W-:Y:S02]  /*6770*/  SHF.R.U64 R32, R32, 0x3, RZ ;  /* 0x0000000320207819 */ /* 0x000fe400000012ff */
[----:B------:R-:W-:Y:S02]  /*6780*/  SHF.R.U64 R64, R64, 0x3, RZ ;  /* 0x0000000340407819 */ /* 0x000fe400000012ff */
[----:B------:R-:W-:Y:S02]  /*6790*/  SHF.R.U64 R80, R80, 0x3, RZ ;  /* 0x0000000350507819 */ /* 0x000fe400000012ff */
[----:B------:R-:W-:Y:S02]  /*67a0*/  SHF.R.U64 R100, R100, 0x3, RZ ;  /* 0x0000000364647819 */ /* 0x000fe400000012ff */
[----:B------:R-:W-:-:S02]  /*67b0*/  SHF.R.U64 R104, R104, 0x3, RZ ;  /* 0x0000000368687819 */ /* 0x000fc400000012ff */
[----:B------:R-:W-:Y:S02]  /*67c0*/  SHF.R.U64 R122, R122, 0x3, RZ ;  /* 0x000000037a7a7819 */ /* 0x000fe400000012ff */
[----:B------:R-:W-:Y:S02]  /*67d0*/  SHF.R.U64 R126, R126, 0x3, RZ ;  /* 0x000000037e7e7819 */ /* 0x000fe400000012ff */
[----:B------:R-:W-:Y:S01]  /*67e0*/  LOP3.LUT R32, R32, R33, RZ, 0x3c, !PT ;  /* 0x0000002120207212 */ /* 0x000fe200078e3cff */
[--C-:B------:R-:W-:Y:S01]  /*67f0*/  IMAD.X R33, RZ, RZ, R5.reuse, P2 ;  /* 0x000000ffff217224 */ /* 0x100fe200010e0605 */
[----:B------:R-:W-:Y:S01]  /*6800*/  LOP3.LUT R64, R64, R65, RZ, 0x3c, !PT ;  /* 0x0000004140407212 */ /* 0x000fe200078e3cff */
[--C-:B------:R-:W-:Y:S01]  /*6810*/  IMAD.X R65, RZ, RZ, R5.reuse, P1 ;  /* 0x000000ffff417224 */ /* 0x100fe200008e0605 */
[----:B------:R-:W-:Y:S01]  /*6820*/  LOP3.LUT R80, R80, R81, RZ, 0x3c, !PT ;  /* 0x0000005150507212 */ /* 0x000fe200078e3cff */
[----:B------:R-:W-:Y:S01]  /*6830*/  IMAD.X R81, RZ, RZ, R5, P0 ;  /* 0x000000ffff517224 */ /* 0x000fe200000e0605 */
[----:B------:R-:W-:-:S02]  /*6840*/  LOP3.LUT R100, R100, R101, RZ, 0x3c, !PT ;  /* 0x0000006564647212 */ /* 0x000fc400078e3cff */
[----:B------:R-:W-:Y:S01]  /*6850*/  LOP3.LUT R104, R104, R105, RZ, 0x3c, !PT ;  /* 0x0000006968687212 */ /* 0x000fe200078e3cff */
[--C-:B------:R-:W-:Y:S01]  /*6860*/  IMAD.X R105, RZ, RZ, R5.reuse, P5 ;  /* 0x000000ffff697224 */ /* 0x100fe200028e0605 */
[----:B------:R-:W-:Y:S01]  /*6870*/  LOP3.LUT R122, R122, R123, RZ, 0x3c, !PT ;  /* 0x0000007b7a7a7212 */ /* 0x000fe200078e3cff */
[--C-:B------:R-:W-:Y:S01]  /*6880*/  IMAD.X R123, RZ, RZ, R5.reuse, P4 ;  /* 0x000000ffff7b7224 */ /* 0x100fe200020e0605 */
[----:B------:R-:W-:Y:S01]  /*6890*/  LOP3.LUT R126, R126, R127, RZ, 0x3c, !PT ;  /* 0x0000007f7e7e7212 */ /* 0x000fe200078e3cff */
[----:B------:R-:W-:Y:S01]  /*68a0*/  IMAD.X R127, RZ, RZ, R5, P3 ;  /* 0x000000ffff7f7224 */ /* 0x000fe200018e0605 */
[----:B------:R-:W-:Y:S02]  /*68b0*/  IADD3.X R101, RZ, R5, RZ, P6, !PT ;  /* 0x00000005ff657210 */ /* 0x000fe400037fe4ff */
[C---:B------:R-:W-:Y:S02]  /*68c0*/  IADD3 R131, P2, R4.reuse, 0x4040, RZ ;  /* 0x0000404004837810 */ /* 0x040fe40007f5e0ff */
[----:B------:R-:W-:-:S02]  /*68d0*/  IADD3 R135, P1, R4, 0x4060, RZ ;  /* 0x0000406004877810 */ /* 0x000fc40007f3e0ff */
[C---:B------:R-:W-:Y:S02]  /*68e0*/  IADD3 R139, P0, R4.reuse, 0x6000, RZ ;  /* 0x00006000048b7810 */ /* 0x040fe40007f1e0ff */
[C---:B------:R-:W-:Y:S02]  /*68f0*/  IADD3 R143, P6, R4.reuse, 0x6020, RZ ;  /* 0x00006020048f7810 */ /* 0x040fe40007fde0ff */
[C---:B------:R-:W-:Y:S02]  /*6900*/  IADD3 R25, P5, R4.reuse, 0x6040, RZ ;  /* 0x0000604004197810 */ /* 0x040fe40007fbe0ff */
[----:B------:R-:W-:Y:S02]  /*6910*/  IADD3 R29, P4, R4, 0x6060, RZ ;  /* 0x00006060041d7810 */ /* 0x000fe40007f9e0ff */
[----:B------:R-:W-:Y:S02]  /*6920*/  IADD3 R15, P3, R96, 0x1000, RZ ;  /* 0x00001000600f7810 */ /* 0x000fe40007f7e0ff */
[----:B------:R-:W-:-:S02]  /*6930*/  LOP3.LUT R130, R131, 0x380, RZ, 0xc0, !PT ;  /* 0x0000038083827812 */ /* 0x000fc400078ec0ff */
        /* <DEDUP_REMOVED lines=25> */
[----:B------:R-:W-:Y:S01]  /*6ad0*/  IMAD.X R29, RZ, RZ, R5, P4 ;  /* 0x000000ffff1d7224 */ /* 0x000fe200020e0605 */
        /* <DEDUP_REMOVED lines=8> */
[C---:B------:R-:W-:Y:S02]  /*6b60*/  IADD3 R53, P4, R96.reuse, 0x7000, RZ ;  /* 0x0000700060357810 */ /* 0x040fe40007f9e0ff */
[----:B------:R-:W-:Y:S02]  /*6b70*/  IADD3 R57, P3, R96, 0x8000, RZ ;  /* 0x0000800060397810 */ /* 0x000fe40007f7e0ff */
[----:B------:R-:W-:-:S02]  /*6b80*/  LOP3.LUT R4, R3, R4, RZ, 0x3c, !PT ;  /* 0x0000000403047212 */ /* 0x000fc400078e3cff */
[----:B------:R-:W-:Y:S02]  /*6b90*/  LOP3.LUT R20, R21, 0x380, RZ, 0xc0, !PT ;  /* 0x0000038015147812 */ /* 0x000fe400078ec0ff */
[----:B------:R-:W-:Y:S02]  /*6ba0*/  LOP3.LUT R36, R37, 0x380, RZ, 0xc0, !PT ;  /* 0x0000038025247812 */ /* 0x000fe400078ec0ff */
[----:B------:R-:W-:Y:S02]  /*6bb0*/  LOP3.LUT R40, R41, 0x380, RZ, 0xc0, !PT ;  /* 0x0000038029287812 */ /* 0x000fe400078ec0ff */
[----:B------:R-:W-:Y:S02]  /*6bc0*/  LOP3.LUT R44, R45, 0x380, RZ, 0xc0, !PT ;  /* 0x000003802d2c7812 */ /* 0x000fe400078ec0ff */
[----:B------:R-:W-:Y:S02]  /*6bd0*/  LOP3.LUT R48, R49, 0x380, RZ, 0xc0, !PT ;  /* 0x0000038031307812 */ /* 0x000fe400078ec0ff */
[----:B------:R-:W-:-:S02]  /*6be0*/  LOP3.LUT R52, R53, 0x380, RZ, 0xc0, !PT ;  /* 0x0000038035347812 */ /* 0x000fc400078ec0ff */
[----:B------:R-:W-:Y:S02]  /*6bf0*/  LOP3.LUT R56, R57, 0x380, RZ, 0xc0, !PT ;  /* 0x0000038039387812 */ /* 0x000fe400078ec0ff */
[----:B------:R-:W-:Y:S02]  /*6c00*/  MOV R3, R4 ;  /* 0x0000000400037202 */ /* 0x000fe40000000f00 */
[----:B------:R-:W-:Y:S02]  /*6c10*/  F2FP.BF16.F32.PACK_AB R5, R27, R26 ;  /* 0x0000001a1b05723e */ /* 0x000fe400000010ff */
[----:B------:R-:W-:Y:S02]  /*6c20*/  LOP3.LUT R27, R96, 0x380, RZ, 0xc0, !PT ;  /* 0x00000380601b7812 */ /* 0x000fe400078ec0ff */
[----:B------:R-:W-:Y:S02]  /*6c30*/  SHF.R.U64 R20, R20, 0x3, RZ ;  /* 0x0000000314147819 */ /* 0x000fe400000012ff */
[----:B------:R-:W-:-:S02]  /*6c40*/  SHF.R.U64 R36, R36, 0x3, RZ ;  /* 0x0000000324247819 */ /* 0x000fc400000012ff */
[----:B------:R-:W-:Y:S02]  /*6c50*/  SHF.R.U64 R40, R40, 0x3, RZ ;  /* 0x0000000328287819 */ /* 0x000fe400000012ff */
[----:B------:R-:W-:Y:S02]  /*6c60*/  SHF.R.U64 R44, R44, 0x3, RZ ;  /* 0x000000032c2c7819 */ /* 0x000fe400000012ff */
[----:B------:R-:W-:Y:S02]  /*6c70*/  SHF.R.U64 R48, R48, 0x3, RZ ;  /* 0x0000000330307819 */ /* 0x000fe400000012ff */
[----:B------:R-:W-:Y:S02]  /*6c80*/  SHF.R.U64 R52, R52, 0x3, RZ ;  /* 0x0000000334347819 */ /* 0x000fe400000012ff */
[----:B------:R-:W-:Y:S02]  /*6c90*/  SHF.R.U64 R56, R56, 0x3, RZ ;  /* 0x0000000338387819 */ /* 0x000fe400000012ff */
[----:B------:R-:W-:-:S02]  /*6ca0*/  F2FP.BF16.F32.PACK_AB R4, R207, R209 ;  /* 0x000000d1cf04723e */ /* 0x000fc400000010ff */
[----:B------:R-:W-:Y:S02]  /*6cb0*/  SHF.R.U64 R27, R27, 0x3, RZ ;  /* 0x000000031b1b7819 */ /* 0x000fe400000012ff */
[----:B------:R-:W-:Y:S01]  /*6cc0*/  LOP3.LUT R20, R20, R21, RZ, 0x3c, !PT ;  /* 0x0000001514147212 */ /* 0x000fe200078e3cff */
[--C-:B------:R-:W-:Y:S01]  /*6cd0*/  IMAD.X R21, RZ, RZ, R97.reuse, P2 ;  /* 0x000000ffff157224 */ /* 0x100fe200010e0661 */
[----:B------:R-:W-:Y:S01]  /*6ce0*/  LOP3.LUT R36, R36, R37, RZ, 0x3c, !PT ;  /* 0x0000002524247212 */ /* 0x000fe200078e3cff */
[--C-:B------:R-:W-:Y:S01]  /*6cf0*/  IMAD.X R37, RZ, RZ, R97.reuse, P1 ;  /* 0x000000ffff257224 */ /* 0x100fe200008e0661 */
[----:B------:R-:W-:Y:S01]  /*6d00*/  LOP3.LUT R40, R40, R41, RZ, 0x3c, !PT ;  /* 0x0000002928287212 */ /* 0x000fe200078e3cff */
[--C-:B------:R-:W-:Y:S01]  /*6d10*/  IMAD.X R41, RZ, RZ, R97.reuse, P0 ;  /* 0x000000ffff297224 */ /* 0x100fe200000e0661 */
[----:B------:R-:W-:Y:S01]  /*6d20*/  LOP3.LUT R44, R44, R45, RZ, 0x3c, !PT ;  /* 0x0000002d2c2c7212 */ /* 0x000fe200078e3cff */
[----:B------:R0:W-:Y:S01]  /*6d30*/  STSM.16.M88.4 [R3], R4 ;  /* 0x0000000403007844 */ /* 0x0001e20000000200 */
[----:B------:R-:W-:Y:S01]  /*6d40*/  LOP3.LUT R48, R48, R49, RZ, 0x3c, !PT ;  /* 0x0000003130307212 */ /* 0x000fe200078e3cff */
[--C-:B------:R-:W-:Y:S01]  /*6d50*/  IMAD.X R49, RZ, RZ, R97.reuse, P5 ;  /* 0x000000ffff317224 */ /* 0x100fe200028e0661 */
[----:B------:R-:W-:Y:S01]  /*6d60*/  LOP3.LUT R52, R52, R53, RZ, 0x3c, !PT ;  /* 0x0000003534347212 */ /* 0x000fe200078e3cff */
[--C-:B------:R-:W-:Y:S01]  /*6d70*/  IMAD.X R53, RZ, RZ, R97.reuse, P4 ;  /* 0x000000ffff357224 */ /* 0x100fe200020e0661 */
[----:B------:R-:W-:Y:S01]  /*6d80*/  LOP3.LUT R56, R56, R57, RZ, 0x3c, !PT ;  /* 0x0000003938387212 */ /* 0x000fe200078e3cff */
[----:B------:R-:W-:Y:S01]  /*6d90*/  IMAD.X R57, RZ, RZ, R97, P3 ;  /* 0x000000ffff397224 */ /* 0x000fe200018e0661 */
[----:B------:R-:W-:-:S02]  /*6da0*/  IADD3.X R45, RZ, R97, RZ, P6, !PT ;  /* 0x00000061ff2d7210 */ /* 0x000fc400037fe4ff */
[C---:B------:R-:W-:Y:S02]  /*6db0*/  IADD3 R61, P2, R96.reuse, 0x9000, RZ ;  /* 0x00009000603d7810 */ /* 0x040fe40007f5e0ff */
[C---:B------:R-:W-:Y:S02]  /*6dc0*/  IADD3 R69, P1, R96.reuse, 0xa000, RZ ;  /* 0x0000a00060457810 */ /* 0x040fe40007f3e0ff */
[C---:B------:R-:W-:Y:S02]  /*6dd0*/  IADD3 R73, P0, R96.reuse, 0xb000, RZ ;  /* 0x0000b00060497810 */ /* 0x040fe40007f1e0ff */
[C---:B------:R-:W-:Y:S02]  /*6de0*/  IADD3 R77, P6, R96.reuse, 0xc000, RZ ;  /* 0x0000c000604d7810 */ /* 0x040fe40007fde0ff */
[C---:B------:R-:W-:Y:S02]  /*6df0*/  IADD3 R85, P5, R96.reuse, 0xd000, RZ ;  /* 0x0000d00060557810 */ /* 0x040fe40007fbe0ff */
[----:B------:R-:W-:-:S02]  /*6e00*/  IADD3 R89, P4, R96, 0xe000, RZ ;  /* 0x0000e00060597810 */ /* 0x000fc40007f9e0ff */
[----:B------:R-:W-:Y:S02]  /*6e10*/  IADD3 R92, P3, R96, 0xf000, RZ ;  /* 0x0000f000605c7810 */ /* 0x000fe40007f7e0ff */
[----:B------:R-:W-:Y:S02]  /*6e20*/  LOP3.LUT R96, R27, R96, RZ, 0x3c, !PT ;  /* 0x000000601b607212 */ /* 0x000fe400078e3cff */
[----:B------:R-:W-:Y:S02]  /*6e30*/  MOV R26, R8 ;  /* 0x00000008001a7202 */ /* 0x000fe40000000f00 */
[----:B------:R-:W-:Y:S02]  /*6e40*/  MOV R27, R10 ;  /* 0x0000000a001b7202 */ /* 0x000fe40000000f00 */
[----:B0-----:R-:W-:Y:S02]  /*6e50*/  F2FP.BF16.F32.PACK_AB R4, R206, R208 ;  /* 0x000000d0ce04723e */ /* 0x001fe400000010ff */
[----:B------:R-:W-:-:S02]  /*6e60*/  F2FP.BF16.F32.PACK_AB R5, R35, R34 ;  /* 0x000000222305723e */ /* 0x000fc400000010ff */
[----:B------:R-:W-:Y:S02]  /*6e70*/  F2FP.BF16.F32.PACK_AB R6, R204, R205 ;  /* 0x000000cdcc06723e */ /* 0x000fe400000010ff */
[----:B------:R-:W-:Y:S02]  /*6e80*/  F2FP.BF16.F32.PACK_AB R7, R39, R38 ;  /* 0x000000262707723e */ /* 0x000fe400000010ff */
[----:B------:R-:W-:Y:S02]  /*6e90*/  F2FP.BF16.F32.PACK_AB R8, R202, R203 ;  /* 0x000000cbca08723e */ /* 0x000fe400000010ff */
[----:B------:R-:W-:Y:S01]  /*6ea0*/  F2FP.BF16.F32.PACK_AB R9, R43, R42 ;  /* 0x0000002a2b09723e */ /* 0x000fe200000010ff */
[----:B------:R0:W-:Y:S01]  /*6eb0*/  STSM.16.M88.4 [R26], R4 ;  /* 0x000000041a007844 */ /* 0x0001e20000000200 */
[----:B------:R-:W-:Y:S02]  /*6ec0*/  F2FP.BF16.F32.PACK_AB R10, R200, R201 ;  /* 0x000000c9c80a723e */ /* 0x000fe400000010ff */
[----:B------:R-:W-:-:S02]  /*6ed0*/  F2FP.BF16.F32.PACK_AB R11, R47, R46 ;  /* 0x0000002e2f0b723e */ /* 0x000fc400000010ff */
[----:B------:R-:W-:Y:S02]  /*6ee0*/  LOP3.LUT R60, R61, 0x380, RZ, 0xc0, !PT ;  /* 0x000003803d3c7812 */ /* 0x000fe400078ec0ff */
[----:B------:R-:W-:Y:S01]  /*6ef0*/  MOV R38, R24 ;  /* 0x0000001800267202 */ /* 0x000fe20000000f00 */
[----:B------:R2:W-:Y:S01]  /*6f00*/  STSM.16.M88.4 [R27], R8 ;  /* 0x000000081b007844 */ /* 0x0005e20000000200 */
[----:B------:R-:W-:Y:S02]  /*6f10*/  SHF.R.U64 R60, R60, 0x3, RZ ;  /* 0x000000033c3c7819 */ /* 0x000fe400000012ff */
[----:B------:R-:W-:Y:S02]  /*6f20*/  MOV R3, R32 ;  /* 0x0000002000037202 */ /* 0x000fe40000000f00 */
[----:B------:R-:W-:Y:S02]  /*6f30*/  MOV R39, R28 ;  /* 0x0000001c00277202 */ /* 0x000fe40000000f00 */
[----:B------:R-:W-:-:S02]  /*6f40*/  F2FP.BF16.F32.PACK_AB R24, R198, R199 ;  /* 0x000000c7c618723e */ /* 0x000fc400000010ff */
[----:B------:R-:W-:Y:S02]  /*6f50*/  F2FP.BF16.F32.PACK_AB R25, R51, R50 ;  /* 0x000000323319723e */ /* 0x000fe400000010ff */
[----:B0-----:R-:W-:Y:S02]  /*6f60*/  F2FP.BF16.F32.PACK_AB R26, R196, R197 ;  /* 0x000000c5c41a723e */ /* 0x001fe400000010ff */
[----:B------:R-:W-:Y:S02]  /*6f70*/  MOV R64, R64 ;  /* 0x0000004000407202 */ /* 0x000fe40000000f00 */
[----:B------:R-:W-:Y:S02]  /*6f80*/  F2FP.BF16.F32.PACK_AB R28, R194, R195 ;  /* 0x000000c3c21c723e */ /* 0x000fe400000010ff */
[----:B--2---:R-:W-:Y:S02]  /*6f90*/  F2FP.BF16.F32.PACK_AB R27, R55, R54 ;  /* 0x00000036371b723e */ /* 0x004fe400000010ff */
[----:B------:R-:W-:-:S02]  /*6fa0*/  F2FP.BF16.F32.PACK_AB R29, R59, R58 ;  /* 0x0000003a3b1d723e */ /* 0x000fc400000010ff */
[----:B------:R-:W-:Y:S01]  /*6fb0*/  MOV R80, R80 ;  /* 0x0000005000507202 */ /* 0x000fe20000000f00 */
[----:B------:R-:W-:Y:S01]  /*6fc0*/  STSM.16.M88.4 [R3], R24 ;  /* 0x0000001803007844 */ /* 0x000fe20000000200 */
[----:B------:R-:W-:Y:S02]  /*6fd0*/  F2FP.BF16.F32.PACK_AB R4, R190, R191 ;  /* 0x000000bfbe04723e */ /* 0x000fe400000010ff */
[----:B------:R-:W-:Y:S01]  /*6fe0*/  F2FP.BF16.F32.PACK_AB R5, R67, R66 ;  /* 0x000000424305723e */ /* 0x000fe200000010ff */
[----:B------:R0:W-:Y:S01]  /*6ff0*/  STSM.16.M88.4 [R64], R28 ;  /* 0x0000001c40007844 */ /* 0x0001e20000000200 */
[----:B------:R-:W-:Y:S02]  /*7000*/  F2FP.BF16.F32.PACK_AB R6, R182, R183 ;  /* 0x000000b7b606723e */ /* 0x000fe400000010ff */
[----:B------:R-:W-:Y:S02]  /*7010*/  F2FP.BF16.F32.PACK_AB R7, R71, R70 ;  /* 0x000000464707723e */ /* 0x000fe400000010ff */
[----:B------:R-:W-:Y:S01]  /*7020*/  LOP3.LUT R60, R60, R61, RZ, 0x3c, !PT ;  /* 0x0000003d3c3c7212 */ /* 0x000fe200078e3cff */
[----:B------:R-:W-:Y:S01]  /*7030*/  IMAD.X R61, RZ, RZ, R97, P2 ;  /* 0x000000ffff3d7224 */ /* 0x000fe200010e0661 */
[----:B------:R-:W-:Y:S01]  /*7040*/  MOV R100, R100 ;  /* 0x0000006400647202 */ /* 0x000fe20000000f00 */
[----:B------:R2:W-:Y:S01]  /*7050*/  STSM.16.M88.4 [R80], R4 ;  /* 0x0000000450007844 */ /* 0x0005e20000000200 */
[----:B------:R-:W-:-:S02]  /*7060*/  F2FP.BF16.F32.PACK_AB R8, R180, R181 ;  /* 0x000000b5b408723e */ /* 0x000fc400000010ff */
[----:B------:R-:W-:Y:S02]  /*7070*/  F2FP.BF16.F32.PACK_AB R9, R75, R74 ;  /* 0x0000004a4b09723e */ /* 0x000fe400000010ff */
[----:B------:R-:W-:Y:S02]  /*7080*/  F2FP.BF16.F32.PACK_AB R10, R178, R179 ;  /* 0x000000b3b20a723e */ /* 0x000fe400000010ff */
[----:B------:R-:W-:Y:S02]  /*7090*/  F2FP.BF16.F32.PACK_AB R11, R79, R78 ;  /* 0x0000004e4f0b723e */ /* 0x000fe400000010ff */
[----:B-1----:R-:W-:Y:S02]  /*70a0*/  ISETP.NE.AND P2, PT, R0, RZ, PT ;  /* 0x000000ff0000720c */ /* 0x002fe40003f45270 */
[----:B------:R-:W-:Y:S01]  /*70b0*/  MOV R104, R104 ;  /* 0x0000006800687202 */ /* 0x000fe20000000f00 */
[----:B------:R1:W-:Y:S01]  /*70c0*/  STSM.16.M88.4 [R100], R8 ;  /* 0x0000000864007844 */ /* 0x0003e20000000200 */
[----:B------:R-:W-:-:S02]  /*70d0*/  F2FP.BF16.F32.PACK_AB R32, R176, R177 ;  /* 0x000000b1b020723e */ /* 0x000fc400000010ff */
[----:B------:R-:W-:Y:S02]  /*70e0*/  F2FP.BF16.F32.PACK_AB R33, R83, R82 ;  /* 0x000000525321723e */ /* 0x000fe400000010ff */
[----:B------:R-:W-:Y:S02]  /*70f0*/  F2FP.BF16.F32.PACK_AB R34, R174, R175 ;  /* 0x000000afae22723e */ /* 0x000fe400000010ff */
[----:B------:R-:W-:Y:S02]  /*7100*/  F2FP.BF16.F32.PACK_AB R35, R87, R86 ;  /* 0x000000565723723e */ /* 0x000fe400000010ff */
[----:B------:R-:W-:Y:S02]  /*7110*/  MOV R0, R122 ;  /* 0x0000007a00007202 */ /* 0x000fe40000000f00 */
[----:B0-----:R-:W-:Y:S01]  /*7120*/  F2FP.BF16.F32.PACK_AB R64, R172, R173 ;  /* 0x000000adac40723e */ /* 0x001fe200000010ff */
[----:B------:R1:W-:Y:S01]  /*7130*/  STSM.16.M88.4 [R104], R32 ;  /* 0x0000002068007844 */ /* 0x0003e20000000200 */
[----:B------:R-:W-:-:S02]  /*7140*/  F2FP.BF16.F32.PACK_AB R65, R91, R90 ;  /* 0x0000005a5b41723e */ /* 0x000fc400000010ff */
[----:B------:R-:W-:Y:S02]  /*7150*/  F2FP.BF16.F32.PACK_AB R66, R170, R171 ;  /* 0x000000abaa42723e */ /* 0x000fe400000010ff */
[----:B------:R-:W-:Y:S02]  /*7160*/  F2FP.BF16.F32.PACK_AB R67, R95, R94 ;  /* 0x0000005e5f43723e */ /* 0x000fe400000010ff */
[----:B------:R-:W-:Y:S02]  /*7170*/  MOV R126, R126 ;  /* 0x0000007e007e7202 */ /* 0x000fe40000000f00 */
[----:B--2---:R-:W-:Y:S01]  /*7180*/  F2FP.BF16.F32.PACK_AB R80, R168, R169 ;  /* 0x000000a9a850723e */ /* 0x004fe200000010ff */
[----:B------:R1:W-:Y:S01]  /*7190*/  STSM.16.M88.4 [R0], R64 ;  /* 0x0000004000007844 */ /* 0x0003e20000000200 */
[----:B------:R-:W-:Y:S02]  /*71a0*/  F2FP.BF16.F32.PACK_AB R81, R99, R98 ;  /* 0x000000626351723e */ /* 0x000fe400000010ff */
[----:B------:R-:W-:-:S02]  /*71b0*/  F2FP.BF16.F32.PACK_AB R82, R164, R167 ;  /* 0x000000a7a452723e */ /* 0x000fc400000010ff */
[----:B------:R-:W-:Y:S02]  /*71c0*/  F2FP.BF16.F32.PACK_AB R83, R103, R102 ;  /* 0x000000666753723e */ /* 0x000fe400000010ff */
[----:B------:R-:W-:Y:S02]  /*71d0*/  MOV R130, R130 ;  /* 0x0000008200827202 */ /* 0x000fe40000000f00 */
[----:B------:R-:W-:Y:S01]  /*71e0*/  F2FP.BF16.F32.PACK_AB R4, R156, R162 ;  /* 0x000000a29c04723e */ /* 0x000fe200000010ff */
[----:B------:R1:W-:Y:S01]  /*71f0*/  STSM.16.M88.4 [R126], R80 ;  /* 0x000000507e007844 */ /* 0x0003e20000000200 */
[----:B------:R-:W-:Y:S02]  /*7200*/  F2FP.BF16.F32.PACK_AB R5, R107, R106 ;  /* 0x0000006a6b05723e */ /* 0x000fe400000010ff */
[----:B------:R-:W-:Y:S02]  /*7210*/  F2FP.BF16.F32.PACK_AB R6, R109, R154 ;  /* 0x0000009a6d06723e */ /* 0x000fe400000010ff */
[----:B------:R-:W-:-:S02]  /*7220*/  F2FP.BF16.F32.PACK_AB R7, R111, R110 ;  /* 0x0000006e6f07723e */ /* 0x000fc400000010ff */
[----:B------:R-:W-:Y:S02]  /*7230*/  MOV R134, R134 ;  /* 0x0000008600867202 */ /* 0x000fe40000000f00 */
[----:B------:R-:W-:Y:S01]  /*7240*/  MOV R138, R138 ;  /* 0x0000008a008a7202 */ /* 0x000fe20000000f00 */
[----:B------:R1:W-:Y:S01]  /*7250*/  STSM.16.M88.4 [R130], R4 ;  /* 0x0000000482007844 */ /* 0x0003e20000000200 */
[----:B------:R-:W-:Y:S02]  /*7260*/  F2FP.BF16.F32.PACK_AB R122, R125, R124 ;  /* 0x0000007c7d7a723e */ /* 0x000fe400000010ff */
[----:B------:R-:W-:Y:S01]  /*7270*/  F2FP.BF16.F32.PACK_AB R123, R155, R153 ;  /* 0x000000999b7b723e */ /* 0x000fe200000010ff */
[----:B------:R1:W-:Y:S01]  /*7280*/  STSM.16.M88.4 [R134], R112 ;  /* 0x0000007086007844 */ /* 0x0003e20000000200 */
[----:B------:R-:W-:Y:S02]  /*7290*/  MOV R142, R142 ;  /* 0x0000008e008e7202 */ /* 0x000fe40000000f00 */
[----:B------:R-:W-:Y:S01]  /*72a0*/  F2FP.BF16.F32.PACK_AB R156, R129, R128 ;  /* 0x00000080819c723e */ /* 0x000fe200000010ff */
[----:B------:R1:W-:Y:S01]  /*72b0*/  STSM.16.M88.4 [R138], R120 ;  /* 0x000000788a007844 */ /* 0x0003e20000000200 */
[----:B------:R-:W-:-:S02]  /*72c0*/  F2FP.BF16.F32.PACK_AB R162, R141, R140 ;  /* 0x0000008c8da2723e */ /* 0x000fc400000010ff */
[----:B------:R-:W-:Y:S01]  /*72d0*/  F2FP.BF16.F32.PACK_AB R163, R166, R165 ;  /* 0x000000a5a6a3723e */ /* 0x000fe200000010ff */
[----:B------:R1:W-:Y:S01]  /*72e0*/  STSM.16.M88.4 [R142], R156 ;  /* 0x0000009c8e007844 */ /* 0x0003e20000000200 */
[----:B------:R-:W-:Y:S02]  /*72f0*/  F2FP.BF16.F32.PACK_AB R145, R147, R146 ;  /* 0x000000929391723e */ /* 0x000fe400000010ff */
[----:B------:R-:W-:Y:S01]  /*7300*/  LOP3.LUT R68, R69, 0x380, RZ, 0xc0, !PT ;  /* 0x0000038045447812 */ /* 0x000fe200078ec0ff */
[----:B------:R1:W-:Y:S01]  /*7310*/  STSM.16.M88.4 [R38], R160 ;  /* 0x000000a026007844 */ /* 0x0003e20000000200 */
[----:B------:R-:W-:Y:S02]  /*7320*/  LOP3.LUT R72, R73, 0x380, RZ, 0xc0, !PT ;  /* 0x0000038049487812 */ /* 0x000fe400078ec0ff */
[----:B------:R-:W-:Y:S02]  /*7330*/  LOP3.LUT R76, R77, 0x380, RZ, 0xc0, !PT ;  /* 0x000003804d4c7812 */ /* 0x000fe400078ec0ff */
[----:B------:R-:W-:-:S02]  /*7340*/  LOP3.LUT R84, R85, 0x380, RZ, 0xc0, !PT ;  /* 0x0000038055547812 */ /* 0x000fc400078ec0ff */
[----:B------:R-:W-:Y:S02]  /*7350*/  LOP3.LUT R88, R89, 0x380, RZ, 0xc0, !PT ;  /* 0x0000038059587812 */ /* 0x000fe400078ec0ff */
[----:B------:R-:W-:Y:S02]  /*7360*/  LOP3.LUT R93, R92, 0x380, RZ, 0xc0, !PT ;  /* 0x000003805c5d7812 */ /* 0x000fe400078ec0ff */
[----:B------:R-:W-:Y:S02]  /*7370*/  F2FP.BF16.F32.PACK_AB R146, R149, R148 ;  /* 0x000000949592723e */ /* 0x000fe400000010ff */
[----:B------:R-:W-:Y:S02]  /*7380*/  F2FP.BF16.F32.PACK_AB R147, R151, R150 ;  /* 0x000000969793723e */ /* 0x000fe400000010ff */
[----:B------:R-:W-:Y:S02]  /*7390*/  SHF.R.U64 R68, R68, 0x3, RZ ;  /* 0x0000000344447819 */ /* 0x000fe400000012ff */
[----:B------:R-:W-:Y:S01]  /*73a0*/  SHF.R.U64 R72, R72, 0x3, RZ ;  /* 0x0000000348487819 */ /* 0x000fe200000012ff */
[----:B------:R1:W-:Y:S01]  /*73b0*/  STSM.16.M88.4 [R39], R144 ;  /* 0x0000009027007844 */ /* 0x0003e20000000200 */
[----:B------:R-:W-:-:S02]  /*73c0*/  SHF.R.U64 R76, R76, 0x3, RZ ;  /* 0x000000034c4c7819 */ /* 0x000fc400000012ff */
[----:B------:R-:W-:Y:S02]  /*73d0*/  SHF.R.U64 R84, R84, 0x3, RZ ;  /* 0x0000000354547819 */ /* 0x000fe400000012ff */
[----:B------:R-:W-:Y:S02]  /*73e0*/  SHF.R.U64 R88, R88, 0x3, RZ ;  /* 0x0000000358587819 */ /* 0x000fe400000012ff */
[----:B------:R-:W-:Y:S02]  /*73f0*/  SHF.R.U64 R93, R93, 0x3, RZ ;  /* 0x000000035d5d7819 */ /* 0x000fe400000012ff */
        /* <DEDUP_REMOVED lines=11> */
[----:B------:R-:W-:Y:S01]  /*74b0*/  IADD3.X R77, RZ, R97, RZ, P6, !PT ;  /* 0x00000061ff4d7210 */ /* 0x000fe200037fe4ff */
[----:B------:R-:W-:Y:S06]  /*74c0*/  BAR.SYNC.DEFER_BLOCKING 0x1, 0x100 ;  /* 0x0044000000007b1d */ /* 0x000fec0000010000 */
[----:B-1----:R-:W-:Y:S05]  /*74d0*/  @P2 BRA `(.L_x_43) ;  /* 0x0000000000cc2947 */ /* 0x002fea0003800000 */
[----:B------:R-:W0:Y:S01]  /*74e0*/  LDC R8, c[0x0][0xbe8] ;  /* 0x0002fa00ff087b82 */ /* 0x000e220000000800 */
[----:B------:R-:W-:Y:S01]  /*74f0*/  IMAD R0, RZ, RZ, -UR43 ;  /* 0x8000002bff007e24 */ /* 0x000fe2000f8e02ff */
[----:B------:R-:W-:Y:S01]  /*7500*/  ULDC.64 UR8, c[0x0][0xb90] ;  /* 0x0002e40000087ab9 */ /* 0x000fe20000000a00 */
[----:B------:R-:W-:Y:S01]  /*7510*/  IMAD.MOV R26, RZ, RZ, -R18 ;  /* 0x000000ffff1a7224 */ /* 0x000fe200078e0a12 */
[----:B------:R-:W-:Y:S02]  /*7520*/  UIMAD UR6, UR10, UR8, URZ ;  /* 0x000000080a0672a4 */ /* 0x000fe4000f8e023f */
[----:B------:R-:W-:Y:S02]  /*7530*/  UIMAD.WIDE.U32 UR4, UR7, UR8, URZ ;  /* 0x00000008070472a5 */ /* 0x000fe4000f8e003f */
[----:B------:R-:W1:Y:S01]  /*7540*/  LDC R7, c[0x0][0xc38] ;  /* 0x00030e00ff077b82 */ /* 0x000e620000000800 */
[----:B------:R-:W-:-:S03]  /*7550*/  UIMAD UR6, UR7, UR9, UR6 ;  /* 0x00000009070672a4 */ /* 0x000fc6000f8e0206 */
[----:B------:R-:W-:Y:S01]  /*7560*/  MOV R4, UR4 ;  /* 0x0000000400047c02 */ /* 0x000fe20008000f00 */
[----:B------:R-:W-:-:S03]  /*7570*/  UIADD3 UR6, UR5, UR6, URZ ;  /* 0x0000000605067290 */ /* 0x000fc6000fffe03f */
[----:B------:R-:W2:Y:S01]  /*7580*/  LDC.64 R10, c[0x0][0xb98] ;  /* 0x0002e600ff0a7b82 */ /* 0x000ea20000000a00 */
[----:B0-----:R-:W-:Y:S01]  /*7590*/  ISETP.NE.AND P0, PT, R8, 0x1, PT ;  /* 0x000000010800780c */ /* 0x001fe20003f05270 */
[----:B-1----:R-:W-:-:S04]  /*75a0*/  IMAD R24, R7, R0, UR45 ;  /* 0x0000002d07187e24 */ /* 0x002fc8000f8e0200 */
[----:B------:R-:W-:-:S08]  /*75b0*/  IMAD R6, R24, 0x40, R215 ;  /* 0x0000004018067824 */ /* 0x000fd000078e02d7 */
[----:B------:R-:W0:Y:S08]  /*75c0*/  @P0 LDC R3, c[0x0][0xbec] ;  /* 0x0002fb00ff030b82 */ /* 0x000e300000000800 */
[----:B------:R-:W1:Y:S01]  /*75d0*/  @P0 LDC R5, c[0x0][0xbf0] ;  /* 0x0002fc00ff050b82 */ /* 0x000e620000000800 */
[----:B0-----:R-:W-:-:S04]  /*75e0*/  @P0 IMAD.HI.U32 R0, R6, R3, RZ ;  /* 0x0000000306000227 */ /* 0x001fc800078e00ff */
[----:B------:R-:W-:Y:S01]  /*75f0*/  IMAD.MOV.U32 R3, RZ, RZ, R6 ;  /* 0x000000ffff037224 */ /* 0x000fe200078e0006 */
[----:B-1----:R-:W-:Y:S01]  /*7600*/  @P0 SHF.R.U32.HI R3, RZ, R5, R0 ;  /* 0x00000005ff030219 */ /* 0x002fe20000011600 */
[----:B------:R-:W-:Y:S01]  /*7610*/  IMAD.U32 R5, RZ, RZ, UR5 ;  /* 0x00000005ff057e24 */ /* 0x000fe2000f8e00ff */
[----:B------:R-:W-:Y:S01]  /*7620*/  ULDC.64 UR4, c[0x0][0xb88] ;  /* 0x0002e20000047ab9 */ /* 0x000fe20000000a00 */
[----:B------:R-:W-:Y:S01]  /*7630*/  IMAD.U32 R5, RZ, RZ, UR6 ;  /* 0x00000006ff057e24 */ /* 0x000fe2000f8e00ff */
[--C-:B------:R-:W-:Y:S01]  /*7640*/  SHF.R.S32.HI R9, RZ, 0x1f, R3.reuse ;  /* 0x0000001fff097819 */ /* 0x100fe20000011403 */
[----:B------:R-:W-:Y:S02]  /*7650*/  IMAD.MOV R7, RZ, RZ, -R3 ;  /* 0x000000ffff077224 */ /* 0x000fe400078e0a03 */
[----:B--2---:R-:W-:Y:S02]  /*7660*/  IMAD R0, R10, UR11, RZ ;  /* 0x0000000b0a007c24 */ /* 0x004fe4000f8e02ff */
[----:B------:R-:W-:-:S02]  /*7670*/  IMAD R7, R8, R7, R6 ;  /* 0x0000000708077224 */ /* 0x000fc400078e0206 */
[----:B------:R-:W-:-:S04]  /*7680*/  IMAD.WIDE.U32 R4, R10, UR44, R4 ;  /* 0x0000002c0a047c25 */ /* 0x000fc8000f8e0004 */
[----:B------:R-:W-:Y:S01]  /*7690*/  IMAD R6, R11, UR44, R0 ;  /* 0x0000002c0b067c24 */ /* 0x000fe2000f8e0200 */
[----:B------:R-:W-:Y:S01]  /*76a0*/  SHF.R.S32.HI R0, RZ, 0x1f, R7 ;  /* 0x0000001fff007819 */ /* 0x000fe20000011407 */
[----:B------:R-:W-:Y:S01]  /*76b0*/  IMAD R11, R24, 0x40, R2 ;  /* 0x00000040180b7824 */ /* 0x000fe200078e0202 */
[----:B------:R-:W-:-:S03]  /*76c0*/  IADD3 R4, P0, R3, R4, RZ ;  /* 0x0000000403047210 */ /* 0x000fc60007f1e0ff */
[----:B------:R-:W-:Y:S01]  /*76d0*/  IMAD R0, R0, UR4, RZ ;  /* 0x0000000400007c24 */ /* 0x000fe2000f8e02ff */
[----:B------:R-:W-:-:S03]  /*76e0*/  IADD3.X R5, R9, R5, R6, P0, !PT ;  /* 0x0000000509057210 */ /* 0x000fc600007fe406 */
[C---:B------:R-:W-:Y:S02]  /*76f0*/  IMAD R3, R7.reuse, UR5, R0 ;  /* 0x0000000507037c24 */ /* 0x040fe4000f8e0200 */
[----:B------:R-:W-:Y:S01]  /*7700*/  IMAD.WIDE.U32 R4, R7, UR4, R4 ;  /* 0x0000000407047c25 */ /* 0x000fe2000f8e0004 */
[----:B------:R-:W-:-:S03]  /*7710*/  ULDC.64 UR4, c[0x0][0xb50] ;  /* 0x0002d40000047ab9 */ /* 0x000fc60000000a00 */
[----:B------:R-:W-:Y:S01]  /*7720*/  IMAD.IADD R3, R5, 0x1, R3 ;  /* 0x0000000105037824 */ /* 0x000fe200078e0203 */
[----:B------:R-:W-:Y:S01]  /*7730*/  LEA R9, P0, R4, UR4, 0x2 ;  /* 0x0000000404097c11 */ /* 0x000fe2000f8010ff */
[----:B------:R-:W-:Y:S02]  /*7740*/  ULDC UR4, c[0x0][0xa88] ;  /* 0x0002a20000047ab9 */ /* 0x000fe40000000800 */
[----:B------:R-:W-:Y:S01]  /*7750*/  IMAD R0, R8, UR4, RZ ;  /* 0x0000000408007c24 */ /* 0x000fe2000f8e02ff */
[----:B------:R-:W-:Y:S01]  /*7760*/  LEA.HI.X R10, R4, UR5, R3, 0x2, P0 ;  /* 0x00000005040a7c11 */ /* 0x000fe200080f1403 */
[----:B------:R-:W-:Y:S01]  /*7770*/  SHFL.IDX PT, R6, R9, 0x1, 0x1c1f ;  /* 0x003c1f0009067f89 */ /* 0x000fe200000e0000 */
[----:B------:R-:W-:Y:S02]  /*7780*/  ISETP.NE.AND P0, PT, R17, R26, PT ;  /* 0x0000001a1100720c */ /* 0x000fe40003f05270 */
[C---:B------:R-:W-:Y:S01]  /*7790*/  IADD3 R3, R11.reuse, 0x8, RZ ;  /* 0x000000080b037810 */ /* 0x040fe20007ffe0ff */
[----:B------:R-:W-:Y:S01]  /*77a0*/  SHFL.IDX PT, R4, R9, RZ, 0x1c1f ;  /* 0x001c1fff09047589 */ /* 0x000fe200000e0000 */
[----:B------:R-:W-:-:S02]  /*77b0*/  ISETP.GE.OR P1, PT, R11, R0, P0 ;  /* 0x000000000b00720c */ /* 0x000fc40000726670 */
[----:B------:R-:W-:Y:S01]  /*77c0*/  ISETP.GE.OR P0, PT, R3, R0, P0 ;  /* 0x000000000300720c */ /* 0x000fe20000706670 */
[----:B------:R-:W0:Y:S04]  /*77d0*/  SHFL.IDX PT, R5, R10, RZ, 0x1c1f ;  /* 0x001c1fff0a057589 */ /* 0x000e2800000e0000 */
[----:B------:R-:W1:Y:S06]  /*77e0*/  SHFL.IDX PT, R7, R10, 0x1, 0x1c1f ;  /* 0x003c1f000a077f89 */ /* 0x000e6c00000e0000 */
[----:B0-----:R0:W-:Y:S04]  /*77f0*/  @!P1 ST.E desc[UR50][R4.64], R13 ;  /* 0x0000000d04009985 */ /* 0x0011e8000c101932 */
[----:B-1----:R0:W-:Y:S02]  /*7800*/  @!P0 ST.E desc[UR50][R6.64], R12 ;  /* 0x0000000c06008985 */ /* 0x0021e4000c101932 */
.L_x_43:
[----:B------:R-:W1:Y:S01]  /*7810*/  LDC R24, c[0x0][0xbe8] ;  /* 0x0002fa00ff187b82 */ /* 0x000e620000000800 */
[----:B------:R-:W-:Y:S01]  /*7820*/  ULDC UR12, c[0x0][0xac8] ;  /* 0x0002b200000c7ab9 */ /* 0x000fe20000000800 */
[----:B0-----:R0:W5:Y:S04]  /*7830*/  LD.E.128 R4, desc[UR50][R20.64] ;  /* 0x0000003214047980 */ /* 0x001168000c101d00 */
[----:B------:R-:W5:Y:S02]  /*7840*/  LD.E.128 R96, desc[UR50][R96.64] ;  /* 0x0000003260607980 */ /* 0x000f64000c101d00 */
[----:B------:R-:W2:Y:S01]  /*7850*/  LDC R10, c[0x0][0xc38] ;  /* 0x00030e00ff0a7b82 */ /* 0x000ea20000000800 */
[----:B------:R-:W-:Y:S01]  /*7860*/  ISETP.GE.AND P1, PT, R189, UR12, PT ;  /* 0x0000000cbd007c0c */ /* 0x000fe2000bf26270 */
[----:B------:R-:W-:Y:S01]  /*7870*/  IMAD R9, RZ, RZ, -UR43 ;  /* 0x8000002bff097e24 */ /* 0x000fe2000f8e02ff */
[----:B------:R-:W-:Y:S01]  /*7880*/  ULDC.64 UR8, c[0x0][0xae8] ;  /* 0x0002ba0000087ab9 */ /* 0x000fe20000000a00 */
[----:B------:R-:W5:Y:S04]  /*7890*/  LD.E.128 R12, desc[UR50][R14.64] ;  /* 0x000000320e0c7980 */ /* 0x000f68000c101d00 */
[----:B------:R-:W5:Y:S04]  /*78a0*/  LD.E.128 R36, desc[UR50][R36.64] ;  /* 0x0000003224247980 */ /* 0x000f68000c101d00 */
[----:B------:R-:W5:Y:S01]  /*78b0*/  LD.E.128 R40, desc[UR50][R40.64] ;  /* 0x0000003228287980 */ /* 0x000f62000c101d00 */
[----:B-1----:R-:W-:Y:S01]  /*78c0*/  ISETP.NE.AND P3, PT, R24, 0x1, PT ;  /* 0x000000011800780c */ /* 0x002fe20003f65270 */
[----:B0-----:R-:W0:Y:S01]  /*78d0*/  LDC.64 R20, c[0x0][0xae0] ;  /* 0x0002b800ff147b82 */ /* 0x001e220000000a00 */
[----:B------:R-:W-:Y:S01]  /*78e0*/  ISETP.GE.AND P0, PT, R188, UR12, PT ;  /* 0x0000000cbc007c0c */ /* 0x000fe2000bf06270 */
[----:B------:R-:W5:Y:S01]  /*78f0*/  LD.E.128 R44, desc[UR50][R44.64] ;  /* 0x000000322c2c7980 */ /* 0x000f62000c101d00 */
[----:B------:R-:W-:-:S02]  /*7900*/  SEL R3, RZ, 0xffffffff, P1 ;  /* 0xffffffffff037807 */ /* 0x000fc40000800000 */
[----:B------:R-:W-:Y:S01]  /*7910*/  ISETP.GE.AND P2, PT, R16, UR12, PT ;  /* 0x0000000c10007c0c */ /* 0x000fe2000bf46270 */
[----:B------:R-:W5:Y:S04]  /*7920*/  LD.E.128 R48, desc[UR50][R48.64] ;  /* 0x0000003230307980 */ /* 0x000f68000c101d00 */
[----:B------:R-:W5:Y:S02]  /*7930*/  LD.E.128 R52, desc[UR50][R52.64] ;  /* 0x0000003234347980 */ /* 0x000f64000c101d00 */
[----:B------:R-:W1:Y:S01]  /*7940*/  @P3 LDC R26, c[0x0][0xbec] ;  /* 0x0002fb00ff1a3b82 */ /* 0x000e620000000800 */
[----:B------:R-:W-:Y:S01]  /*7950*/  SEL R8, RZ, 0xffffffff, P0 ;  /* 0xffffffffff087807 */ /* 0x000fe20000000000 */
[----:B------:R-:W-:Y:S01]  /*7960*/  IMAD.SHL.U32 R3, R3, 0x2, RZ ;  /* 0x0000000203037824 */ /* 0x000fe200078e00ff */
[----:B------:R-:W-:Y:S01]  /*7970*/  SEL R0, RZ, 0x1, P2 ;  /* 0x00000001ff007807 */ /* 0x000fe20001000000 */
[----:B------:R-:W5:Y:S04]  /*7980*/  LD.E.128 R56, desc[UR50][R56.64] ;  /* 0x0000003238387980 */ /* 0x000f68000c101d00 */
[----:B------:R-:W3:Y:S01]  /*7990*/  @P3 LDC R11, c[0x0][0xbf0] ;  /* 0x0002fc00ff0b3b82 */ /* 0x000ee20000000800 */
[----:B------:R-:W-:Y:S01]  /*79a0*/  IMAD.SHL.U32 R8, R8, 0x4, RZ ;  /* 0x0000000408087824 */ /* 0x000fe200078e00ff */
[----:B------:R-:W-:Y:S01]  /*79b0*/  LOP3.LUT R3, R3, 0x2, R0, 0xe2, !PT ;  /* 0x0000000203037812 */ /* 0x000fe200078ee200 */
[----:B------:R-:W5:Y:S01]  /*79c0*/  LD.E.128 R60, desc[UR50][R60.64] ;  /* 0x000000323c3c7980 */ /* 0x000f62000c101d00 */
[----:B------:R-:W-:Y:S01]  /*79d0*/  ISETP.GE.AND P0, PT, R187, UR12, PT ;  /* 0x0000000cbb007c0c */ /* 0x000fe2000bf06270 */
[----:B--2---:R-:W-:Y:S01]  /*79e0*/  IMAD R27, R10, R9, UR45 ;  /* 0x0000002d0a1b7e24 */ /* 0x004fe2000f8e0209 */
[----:B------:R-:W-:Y:S01]  /*79f0*/  LOP3.LUT R3, R8, 0x4, R3, 0xe2, !PT ;  /* 0x0000000408037812 */ /* 0x000fe200078ee203 */
[----:B------:R-:W-:Y:S01]  /*7a00*/  IMAD R0, R210, 0x20, R212 ;  /* 0x00000020d2007824 */ /* 0x000fe200078e02d4 */
[----:B------:R-:W-:Y:S01]  /*7a10*/  SEL R8, RZ, 0xffffffff, P0 ;  /* 0xffffffffff087807 */ /* 0x000fe20000000000 */
[----:B------:R-:W5:Y:S02]  /*7a20*/  LD.E.128 R68, desc[UR50][R68.64] ;  /* 0x0000003244447980 */ /* 0x000f64000c101d00 */
[----:B------:R-:W-:-:S02]  /*7a30*/  IMAD R25, R27, 0x40, R0 ;  /* 0x000000401b197824 */ /* 0x000fc400078e0200 */
[----:B------:R-:W-:Y:S01]  /*7a40*/  IMAD.SHL.U32 R8, R8, 0x8, RZ ;  /* 0x0000000808087824 */ /* 0x000fe200078e00ff */
[----:B------:R-:W-:Y:S01]  /*7a50*/  ISETP.GE.AND P1, PT, R186, UR12, PT ;  /* 0x0000000cba007c0c */ /* 0x000fe2000bf26270 */
[----:B------:R-:W5:Y:S01]  /*7a60*/  LD.E.128 R72, desc[UR50][R72.64] ;  /* 0x0000003248487980 */ /* 0x000f62000c101d00 */
[----:B-1----:R-:W-:Y:S02]  /*7a70*/  @P3 IMAD.HI.U32 R0, R25, R26, RZ ;  /* 0x0000001a19003227 */ /* 0x002fe400078e00ff */
[----:B------:R-:W-:Y:S01]  /*7a80*/  LOP3.LUT R3, R8, 0x8, R3, 0xe2, !PT ;  /* 0x0000000808037812 */ /* 0x000fe200078ee203 */
[----:B------:R-:W-:Y:S01]  /*7a90*/  UIMAD UR6, UR10, UR8, URZ ;  /* 0x000000080a0672a4 */ /* 0x000fe2000f8e023f */
[----:B------:R-:W-:Y:S01]  /*7aa0*/  MOV R8, R25 ;  /* 0x0000001900087202 */ /* 0x000fe20000000f00 */
[----:B------:R-:W5:Y:S01]  /*7ab0*/  LD.E.128 R76, desc[UR50][R76.64] ;  /* 0x000000324c4c7980 */ /* 0x000f62000c101d00 */
[----:B---3--:R-:W-:-:S03]  /*7ac0*/  @P3 SHF.R.U32.HI R8, RZ, R11, R0 ;  /* 0x0000000bff083219 */ /* 0x008fc60000011600 */
[----:B------:R-:W5:Y:S01]  /*7ad0*/  LD.E.128 R84, desc[UR50][R84.64] ;  /* 0x0000003254547980 */ /* 0x000f62000c101d00 */
[----:B------:R-:W-:Y:S01]  /*7ae0*/  SEL R0, RZ, 0xffffffff, P1 ;  /* 0xffffffffff007807 */ /* 0x000fe20000800000 */
[----:B------:R-:W-:Y:S01]  /*7af0*/  UIMAD.WIDE.U32 UR4, UR7, UR8, URZ ;  /* 0x00000008070472a5 */ /* 0x000fe2000f8e003f */
[--C-:B------:R-:W-:Y:S01]  /*7b00*/  SHF.R.S32.HI R11, RZ, 0x1f, R8.reuse ;  /* 0x0000001fff0b7819 */ /* 0x100fe20000011408 */
[----:B------:R-:W-:Y:S01]  /*7b10*/  UIMAD UR6, UR7, UR9, UR6 ;  /* 0x00000009070672a4 */ /* 0x000fe2000f8e0206 */
[----:B------:R-:W-:Y:S01]  /*7b20*/  ISETP.GE.AND P0, PT, R185, UR12, PT ;  /* 0x0000000cb9007c0c */ /* 0x000fe2000bf06270 */
[----:B------:R-:W-:Y:S01]  /*7b30*/  IMAD.SHL.U32 R0, R0, 0x10, RZ ;  /* 0x0000001000007824 */ /* 0x000fe200078e00ff */
[----:B------:R-:W-:Y:S01]  /*7b40*/  ULDC.64 UR8, c[0x0][0xaf0] ;  /* 0x0002bc0000087ab9 */ /* 0x000fe20000000a00 */
[----:B------:R-:W-:Y:S01]  /*7b50*/  UIADD3 UR5, UR5, UR6, URZ ;  /* 0x0000000605057290 */ /* 0x000fe2000fffe03f */
[----:B------:R-:W-:Y:S01]  /*7b60*/  IMAD.MOV R10, RZ, RZ, -R8 ;  /* 0x000000ffff0a7224 */ /* 0x000fe200078e0a08 */
[----:B------:R-:W-:Y:S01]  /*7b70*/  UIMAD UR6, UR11, UR8, URZ ;  /* 0x000000080b0672a4 */ /* 0x000fe2000f8e023f */
[----:B------:R-:W-:Y:S01]  /*7b80*/  SEL R9, RZ, 0xffffffff, P0 ;  /* 0xffffffffff097807 */ /* 0x000fe20000000000 */
[----:B0-----:R-:W-:Y:S01]  /*7b90*/  IMAD R11, R11, R20, RZ ;  /* 0x000000140b0b7224 */ /* 0x001fe200078e02ff */
[----:B------:R-:W-:Y:S01]  /*7ba0*/  LOP3.LUT R0, R0, 0x10, R3, 0xe2, !PT ;  /* 0x0000001000007812 */ /* 0x000fe200078ee203 */
[----:B------:R-:W-:Y:S01]  /*7bb0*/  IMAD R3, R24, R10, R25 ;  /* 0x0000000a18037224 */ /* 0x000fe200078e0219 */
[----:B------:R-:W-:Y:S01]  /*7bc0*/  UIMAD UR6, UR44, UR9, UR6 ;  /* 0x000000092c0672a4 */ /* 0x000fe2000f8e0206 */
[----:B------:R-:W-:Y:S01]  /*7bd0*/  IMAD R21, R8, R21, R11 ;  /* 0x0000001508157224 */ /* 0x000fe200078e020b */
[----:B------:R-:W-:Y:S01]  /*7be0*/  UIMAD.WIDE.U32 UR44, UR44, UR8, UR4 ;  /* 0x000000082c2c72a5 */ /* 0x000fe2000f8e0004 */
[----:B------:R-:W-:Y:S01]  /*7bf0*/  IMAD.SHL.U32 R11, R9, 0x20, RZ ;  /* 0x00000020090b7824 */ /* 0x000fe200078e00ff */
[----:B------:R-:W-:Y:S01]  /*7c00*/  ISETP.GE.AND P0, PT, R214, UR12, PT ;  /* 0x0000000cd6007c0c */ /* 0x000fe2000bf06270 */
[----:B------:R-:W-:Y:S01]  /*7c10*/  ULDC.64 UR4, c[0x0][0xad8] ;  /* 0x0002b60000047ab9 */ /* 0x000fe20000000a00 */
[----:B------:R-:W-:Y:S01]  /*7c20*/  SHF.R.S32.HI R10, RZ, 0x1f, R3 ;  /* 0x0000001fff0a7819 */ /* 0x000fe20000011403 */
[----:B------:R-:W-:Y:S01]  /*7c30*/  UIADD3 UR45, UR45, UR6, URZ ;  /* 0x000000062d2d7290 */ /* 0x000fe2000fffe03f */
[----:B------:R-:W-:Y:S01]  /*7c40*/  LOP3.LUT R0, R11, 0x20, R0, 0xe2, !PT ;  /* 0x000000200b007812 */ /* 0x000fe200078ee200 */
[----:B------:R-:W5:Y:S01]  /*7c50*/  LD.E.128 R88, desc[UR50][R88.64] ;  /* 0x0000003258587980 */ /* 0x000f62000c101d00 */
[----:B------:R-:W-:Y:S01]  /*7c60*/  SEL R11, RZ, 0x40, P0 ;  /* 0x00000040ff0b7807 */ /* 0x000fe20000000000 */
[----:B------:R-:W-:Y:S01]  /*7c70*/  IMAD R10, R10, UR4, RZ ;  /* 0x000000040a0a7c24 */ /* 0x000fe2000f8e02ff */
[----:B------:R-:W-:Y:S01]  /*7c80*/  ULDC.64 UR6, c[0x0][0xa80] ;  /* 0x0002a00000067ab9 */ /* 0x000fe20000000a00 */
[----:B------:R-:W5:Y:S01]  /*7c90*/  LD.E.128 R92, desc[UR50][R92.64] ;  /* 0x000000325c5c7980 */ /* 0x000f62000c101d00 */
[----:B------:R-:W-:Y:S01]  /*7ca0*/  IMAD.WIDE.U32 R8, R8, R20, UR44 ;  /* 0x0000002c08087e25 */ /* 0x000fe2000f8e0014 */
[----:B------:R-:W-:Y:S01]  /*7cb0*/  @!PT LDS RZ, [RZ] ;  /* 0x00000000fffff984 */ /* 0x000fe20000000800 */
[----:B------:R-:W-:Y:S01]  /*7cc0*/  @!PT LDS RZ, [RZ] ;  /* 0x00000000fffff984 */ /* 0x000fe20000000800 */
[----:B------:R-:W-:Y:S01]  /*7cd0*/  @!PT LDS RZ, [RZ] ;  /* 0x00000000fffff984 */ /* 0x000fe20000000800 */
[----:B------:R-:W-:Y:S01]  /*7ce0*/  @!PT LDS RZ, [RZ] ;  /* 0x00000000fffff984 */ /* 0x000fe20000000800 */
[----:B------:R0:W-:Y:S06]  /*7cf0*/  MEMBAR.ALL.CTA ;  /* 0x0000000000007992 */ /* 0x0001ec0000008000 */
[----:B0-----:R-:W0:Y:S01]  /*7d00*/  FENCE.VIEW.ASYNC.S ;  /* 0x00000000000073c6 */ /* 0x001e220000000000 */
[----:B------:R-:W-:Y:S01]  /*7d10*/  LOP3.LUT R0, R0, R11, RZ, 0xfc, !PT ;  /* 0x0000000b00007212 */ /* 0x000fe200078efcff */
[----:B------:R-:W-:Y:S01]  /*7d20*/  IMAD R11, R3, UR5, R10 ;  /* 0x00000005030b7c24 */ /* 0x000fe2000f8e020a */
[----:B------:R-:W-:Y:S01]  /*7d30*/  ULDC UR5, c[0x0][0xa88] ;  /* 0x0002a20000057ab9 */ /* 0x000fe20000000800 */
[----:B------:R-:W-:Y:S01]  /*7d40*/  IMAD.IADD R9, R9, 0x1, R21 ;  /* 0x0000000109097824 */ /* 0x000fe200078e0215 */
[----:B------:R-:W-:Y:S01]  /*7d50*/  ISETP.GE.AND P0, PT, R213, UR12, PT ;  /* 0x0000000cd5007c0c */ /* 0x000fe2000bf06270 */
[----:B------:R-:W-:-:S02]  /*7d60*/  IMAD R31, R24, UR5, RZ ;  /* 0x00000005181f7c24 */ /* 0x000fc4000f8e02ff */
[----:B------:R-:W-:Y:S02]  /*7d70*/  IMAD R30, R27, 0x40, R212 ;  /* 0x000000401b1e7824 */ /* 0x000fe400078e02d4 */
[----:B------:R-:W-:Y:S01]  /*7d80*/  IMAD.WIDE.U32 R8, R3, UR4, R8 ;  /* 0x0000000403087c25 */ /* 0x000fe2000f8e0008 */
[----:B------:R-:W-:Y:S01]  /*7d90*/  SEL R3, RZ, 0x80, P0 ;  /* 0x00000080ff037807 */ /* 0x000fe20000000000 */
[----:B------:R-:W-:Y:S01]  /*7da0*/  UIADD3 UR4, UR42, 0x28c20, URZ ;  /* 0x00028c202a047890 */ /* 0x000fe2000fffe03f */
[----:B------:R-:W-:Y:S01]  /*7db0*/  ISETP.GE.AND P0, PT, R30, R31, PT ;  /* 0x0000001f1e00720c */ /* 0x000fe20003f06270 */
[----:B------:R-:W-:Y:S01]  /*7dc0*/  IMAD.IADD R9, R9, 0x1, R11 ;  /* 0x0000000109097824 */ /* 0x000fe200078e020b */
[----:B------:R-:W-:Y:S01]  /*7dd0*/  LEA R28, P1, R8, UR6, 0x1 ;  /* 0x00000006081c7c11 */ /* 0x000fe2000f8208ff */
[----:B------:R-:W-:-:S03]  /*7de0*/  UPRMT UR4, URZ, 0x654, UR4 ;  /* 0x000006543f047896 */ /* 0x000fc60008000004 */
[----:B------:R-:W-:Y:S01]  /*7df0*/  LEA.HI.X R29, R8, UR7, R9, 0x1, P1 ;  /* 0x00000007081d7c11 */ /* 0x000fe200088f0c09 */
[----:B0-----:R0:W1:Y:S01]  /*7e00*/  SHFL.IDX PT, R10, R28, RZ, 0x181f ;  /* 0x00181fff1c0a7589 */ /* 0x00106200000e0000 */
[----:B------:R-:W-:Y:S03]  /*7e10*/  BSSY B0, `(.L_x_44) ;  /* 0x0000024000007945 */ /* 0x000fe60003800000 */
[----:B------:R0:W2:Y:S01]  /*7e20*/  SHFL.IDX PT, R11, R29, RZ, 0x181f ;  /* 0x00181fff1d0b7589 */ /* 0x0000a200000e0000 */
[----:B------:R-:W-:Y:S01]  /*7e30*/  SYNCS.ARRIVE.TRANS64.RED.A1T0 RZ, [UR4], RZ ;  /* 0x000000ffffff79a7 */ /* 0x000fe20008100404 */
[----:B------:R-:W-:Y:S01]  /*7e40*/  LOP3.LUT R3, R0, R3, RZ, 0xfc, !PT ;  /* 0x0000000300037212 */ /* 0x000fe200078efcff */
[----:B------:R-:W-:Y:S06]  /*7e50*/  @P0 BRA `(.L_x_45) ;  /* 0x00000000007c0947 */ /* 0x000fec0003800000 */
[----:B------:R-:W-:Y:S02]  /*7e60*/  ISETP.GE.AND P1, PT, R189, UR12, PT ;  /* 0x0000000cbd007c0c */ /* 0x000fe4000bf26270 */
[----:B------:R-:W-:Y:S02]  /*7e70*/  ISETP.GE.AND P0, PT, R16, UR12, PT ;  /* 0x0000000c10007c0c */ /* 0x000fe4000bf06270 */
[----:B------:R-:W-:Y:S02]  /*7e80*/  ISETP.GE.AND P5, PT, R188, UR12, PT ;  /* 0x0000000cbc007c0c */ /* 0x000fe4000bfa6270 */
[----:B------:R-:W-:-:S07]  /*7e90*/  ISETP.GE.AND P3, PT, R187, UR12, PT ;  /* 0x0000000cbb007c0c */ /* 0x000fce000bf66270 */
[CC--:B-1----:R-:W-:Y:S02]  /*7ea0*/  @!P1 LEA R20, P2, R189.reuse, R10.reuse, 0x1 ;  /* 0x0000000abd149211 */ /* 0x0c2fe400078408ff */
[----:B--2---:R-:W-:Y:S02]  /*7eb0*/  @!P0 IMAD.WIDE R8, R16, 0x2, R10 ;  /* 0x0000000210088825 */ /* 0x004fe400078e020a */
[----:B------:R-:W-:Y:S02]  /*7ec0*/  @!P1 LEA.HI.X R21, R189, R11, R223, 0x1, P2 ;  /* 0x0000000bbd159211 */ /* 0x000fe400010f0cdf */
[----:B------:R-:W-:Y:S01]  /*7ed0*/  ISETP.GE.AND P2, PT, R186, UR12, PT ;  /* 0x0000000cba007c0c */ /* 0x000fe2000bf46270 */
[----:B-----5:R1:W-:Y:S01]  /*7ee0*/  @!P0 ST.E.128 desc[UR50][R8.64], R96 ;  /* 0x0000006008008985 */ /* 0x0203e2000c101d32 */
[----:B------:R-:W-:Y:S02]  /*7ef0*/  @!P5 LEA R24, P4, R188, R10, 0x1 ;  /* 0x0000000abc18d211 */ /* 0x000fe400078808ff */
[----:B------:R-:W-:Y:S01]  /*7f00*/  LOP3.LUT P0, RZ, R0, 0x40, RZ, 0xc0, !PT ;  /* 0x0000004000ff7812 */ /* 0x000fe2000780c0ff */
[----:B------:R2:W-:Y:S01]  /*7f10*/  @!P1 ST.E.128 desc[UR50][R20.64], R4 ;  /* 0x0000000414009985 */ /* 0x0005e2000c101d32 */
[----:B------:R-:W-:-:S02]  /*7f20*/  ISETP.GE.AND P1, PT, R185, UR12, PT ;  /* 0x0000000cb9007c0c */ /* 0x000fc4000bf26270 */
[-C--:B------:R-:W-:Y:S02]  /*7f30*/  @!P5 LEA.HI.X R25, R188, R11.reuse, R222, 0x1, P4 ;  /* 0x0000000bbc19d211 */ /* 0x080fe400020f0cde */
[----:B------:R-:W-:Y:S02]  /*7f40*/  LOP3.LUT P4, RZ, R3, 0x80, RZ, 0xc0, !PT ;  /* 0x0000008003ff7812 */ /* 0x000fe4000788c0ff */
[CC--:B------:R-:W-:Y:S01]  /*7f50*/  @!P3 LEA R26, P6, R187.reuse, R10.reuse, 0x1 ;  /* 0x0000000abb1ab211 */ /* 0x0c0fe200078c08ff */
[----:B------:R3:W-:Y:S03]  /*7f60*/  @!P5 ST.E.128 desc[UR50][R24.64], R40 ;  /* 0x000000281800d985 */ /* 0x0007e6000c101d32 */
[----:B------:R-:W-:Y:S02]  /*7f70*/  @!P3 LEA.HI.X R27, R187, R11, R221, 0x1, P6 ;  /* 0x0000000bbb1bb211 */ /* 0x000fe400030f0cdd */
[----:B-1----:R-:W-:-:S03]  /*7f80*/  @!P2 LEA R8, P5, R186, R10, 0x1 ;  /* 0x0000000aba08a211 */ /* 0x002fc600078a08ff */
[----:B------:R3:W-:Y:S01]  /*7f90*/  @!P3 ST.E.128 desc[UR50][R26.64], R48 ;  /* 0x000000301a00b985 */ /* 0x0007e2000c101d32 */
[-C--:B--2---:R-:W-:Y:S02]  /*7fa0*/  @!P1 LEA R4, P6, R185, R10.reuse, 0x1 ;  /* 0x0000000ab9049211 */ /* 0x084fe400078c08ff */
[-C--:B------:R-:W-:Y:S02]  /*7fb0*/  @P0 LEA R6, P3, R214, R10.reuse, 0x1 ;  /* 0x0000000ad6060211 */ /* 0x080fe400078608ff */
[-C--:B------:R-:W-:Y:S02]  /*7fc0*/  @!P2 LEA.HI.X R9, R186, R11.reuse, R220, 0x1, P5 ;  /* 0x0000000bba09a211 */ /* 0x080fe400028f0cdc */
[----:B------:R-:W-:Y:S02]  /*7fd0*/  @P4 LEA R10, P5, R213, R10, 0x1 ;  /* 0x0000000ad50a4211 */ /* 0x000fe400078a08ff */
[-C--:B------:R-:W-:Y:S01]  /*7fe0*/  @!P1 LEA.HI.X R5, R185, R11.reuse, R219, 0x1, P6 ;  /* 0x0000000bb9059211 */ /* 0x080fe200030f0cdb */
[----:B------:R3:W-:Y:S01]  /*7ff0*/  @!P2 ST.E.128 desc[UR50][R8.64], R56 ;  /* 0x000000380800a985 */ /* 0x0007e2000c101d32 */
[----:B------:R-:W-:-:S02]  /*8000*/  @P0 LEA.HI.X R7, R214, R11, R218, 0x1, P3 ;  /* 0x0000000bd6070211 */ /* 0x000fc400018f0cda */
[----:B------:R-:W-:Y:S01]  /*8010*/  @P4 LEA.HI.X R11, R213, R11, R217, 0x1, P5 ;  /* 0x0000000bd50b4211 */ /* 0x000fe200028f0cd9 */
[----:B------:R3:W-:Y:S04]  /*8020*/  @!P1 ST.E.128 desc[UR50][R4.64], R68 ;  /* 0x0000004404009985 */ /* 0x0007e8000c101d32 */
[----:B------:R3:W-:Y:S04]  /*8030*/  @P0 ST.E.128 desc[UR50][R6.64], R76 ;  /* 0x0000004c06000985 */ /* 0x0007e8000c101d32 */
[----:B------:R3:W-:Y:S02]  /*8040*/  @P4 ST.E.128 desc[UR50][R10.64], R88 ;  /* 0x000000580a004985 */ /* 0x0007e4000c101d32 */
.L_x_45:
[----:B------:R-:W-:Y:S05]  /*8050*/  BSYNC B0 ;  /* 0x0000000000007941 */ /* 0x000fea0003800000 */
.L_x_44:
[----:B---3-5:R-:W-:Y:S01]  /*8060*/  IADD3 R4, R30, 0x20, RZ ;  /* 0x000000201e047810 */ /* 0x028fe20007ffe0ff */
[----:B------:R3:W4:Y:S01]  /*8070*/  SHFL.IDX PT, R7, R29, 0x1, 0x181f ;  /* 0x00381f001d077f89 */ /* 0x00072200000e0000 */
[----:B------:R-:W-:Y:S02]  /*8080*/  BSSY B0, `(.L_x_46) ;  /* 0x0000023000007945 */ /* 0x000fe40003800000 */
[----:B------:R-:W-:Y:S01]  /*8090*/  ISETP.GE.AND P0, PT, R4, R31, PT ;  /* 0x0000001f0400720c */ /* 0x000fe20003f06270 */
[----:B------:R3:W0:-:S12]  /*80a0*/  SHFL.IDX PT, R6, R28, 0x1, 0x181f ;  /* 0x00381f001c067f89 */ /* 0x00061800000e0000 */
[----:B---3--:R-:W-:Y:S05]  /*80b0*/  @P0 BRA `(.L_x_47) ;  /* 0x00000000007c0947 */ /* 0x008fea0003800000 */
[----:B------:R-:W-:Y:S02]  /*80c0*/  ISETP.GE.AND P2, PT, R189, UR12, PT ;  /* 0x0000000cbd007c0c */ /* 0x000fe4000bf46270 */
[----:B------:R-:W-:Y:S02]  /*80d0*/  ISETP.GE.AND P3, PT, R16, UR12, PT ;  /* 0x0000000c10007c0c */ /* 0x000fe4000bf66270 */
[----:B------:R-:W-:Y:S02]  /*80e0*/  ISETP.GE.AND P5, PT, R188, UR12, PT ;  /* 0x0000000cbc007c0c */ /* 0x000fe4000bfa6270 */
[----:B------:R-:W-:Y:S02]  /*80f0*/  ISETP.GE.AND P4, PT, R187, UR12, PT ;  /* 0x0000000cbb007c0c */ /* 0x000fe4000bf86270 */
[----:B------:R-:W-:-:S05]  /*8100*/  LOP3.LUT P1, RZ, R0, 0x40, RZ, 0xc0, !PT ;  /* 0x0000004000ff7812 */ /* 0x000fca000782c0ff */
[CC--:B0-----:R-:W-:Y:S02]  /*8110*/  @!P2 LEA R8, P0, R189.reuse, R6.reuse, 0x1 ;  /* 0x00000006bd08a211 */ /* 0x0c1fe400078008ff */
[----:B----4-:R-:W-:Y:S02]  /*8120*/  @!P3 IMAD.WIDE R4, R16, 0x2, R6 ;  /* 0x000000021004b825 */ /* 0x010fe400078e0206 */
[-C--:B------:R-:W-:Y:S02]  /*8130*/  @!P2 LEA.HI.X R9, R189, R7.reuse, R223, 0x1, P0 ;  /* 0x00000007bd09a211 */ /* 0x080fe400000f0cdf */
[----:B-1----:R-:W-:Y:S01]  /*8140*/  @!P5 LEA R10, P0, R188, R6, 0x1 ;  /* 0x00000006bc0ad211 */ /* 0x002fe200078008ff */
[----:B------:R0:W-:Y:S01]  /*8150*/  @!P3 ST.E.128 desc[UR50][R4.64], R12 ;  /* 0x0000000c0400b985 */ /* 0x0001e2000c101d32 */
[----:B------:R-:W-:Y:S02]  /*8160*/  ISETP.GE.AND P3, PT, R186, UR12, PT ;  /* 0x0000000cba007c0c */ /* 0x000fe4000bf66270 */
[----:B--2---:R-:W-:Y:S01]  /*8170*/  @!P5 LEA.HI.X R11, R188, R7, R222, 0x1, P0 ;  /* 0x00000007bc0bd211 */ /* 0x004fe200000f0cde */
[----:B------:R3:W-:Y:S01]  /*8180*/  @!P2 ST.E.128 desc[UR50][R8.64], R36 ;  /* 0x000000240800a985 */ /* 0x0007e2000c101d32 */
[----:B------:R-:W-:-:S02]  /*8190*/  ISETP.GE.AND P2, PT, R185, UR12, PT ;  /* 0x0000000cb9007c0c */ /* 0x000fc4000bf46270 */
[----:B------:R-:W-:Y:S01]  /*81a0*/  LOP3.LUT P0, RZ, R3, 0x80, RZ, 0xc0, !PT ;  /* 0x0000008003ff7812 */ /* 0x000fe2000780c0ff */
[----:B------:R3:W-:Y:S01]  /*81b0*/  @!P5 ST.E.128 desc[UR50][R10.64], R44 ;  /* 0x0000002c0a00d985 */ /* 0x0007e2000c101d32 */
[----:B------:R-:W-:-:S04]  /*81c0*/  @!P4 LEA R20, P6, R187, R6, 0x1 ;  /* 0x00000006bb14c211 */ /* 0x000fc800078c08ff */
[----:B------:R-:W-:Y:S02]  /*81d0*/  @!P4 LEA.HI.X R21, R187, R7, R221, 0x1, P6 ;  /* 0x00000007bb15c211 */ /* 0x000fe400030f0cdd */
[----:B------:R-:W-:-:S03]  /*81e0*/  @!P3 LEA R24, P5, R186, R6, 0x1 ;  /* 0x00000006ba18b211 */ /* 0x000fc600078a08ff */
[----:B------:R3:W-:Y:S01]  /*81f0*/  @!P4 ST.E.128 desc[UR50][R20.64], R52 ;  /* 0x000000341400c985 */ /* 0x0007e2000c101d32 */
[-C--:B0-----:R-:W-:Y:S02]  /*8200*/  @!P2 LEA R4, P6, R185, R6.reuse, 0x1 ;  /* 0x00000006b904a211 */ /* 0x081fe400078c08ff */
        /* <DEDUP_REMOVED lines=10> */
.L_x_47:
[----:B------:R-:W-:Y:S05]  /*82b0*/  BSYNC B0 ;  /* 0x0000000000007941 */ /* 0x000fea0003800000 */
.L_x_46:
[----:B------:R-:W5:Y:S02]  /*82c0*/  LDC R0, c[0x0][0xc34] ;  /* 0x00030d00ff007b82 */ /* 0x000f640000000800 */
[----:B-----5:R-:W-:-:S13]  /*82d0*/  ISETP.LE.AND P0, PT, R0, UR40, PT ;  /* 0x0000002800007c0c */ /* 0x020fda000bf03270 */
[----:B------:R-:W-:Y:S05]  /*82e0*/  @!P0 BRA `(.L_x_48) ;  /* 0xffffff8c000c8947 */ /* 0x000fea000383ffff */
[----:B------:R-:W-:Y:S05]  /*82f0*/  EXIT ;  /* 0x000000000000794d */ /* 0x000fea0003800000 */
.L_x_5:
[----:B------:R-:W-:-:S08]  /*8300*/  NOP ;  /* 0x0000000000007918 */ /* 0x000fd00000000000 */
[----:B------:R-:W0:-:S00]  /*8310*/  USETMAXREG.DEALLOC.CTAPOOL 0x28 ;  /* 0x00000028000079c8 */ /* 0x000e0000080e0500 */
[----:B------:R-:W1:Y:S01]  /*8320*/  S2UR UR11, SR_CTAID.X ;  /* 0x00000000000b79c3 */ /* 0x000e620000002500 */
[----:B0-----:R-:W-:Y:S02]  /*8330*/  IMAD.MOV.U32 R2, RZ, RZ, 0x1 ;  /* 0x00000001ff027424 */ /* 0x001fe400078e00ff */
[----:B------:R-:W-:Y:S02]  /*8340*/  IMAD.MOV.U32 R17, RZ, RZ, RZ ;  /* 0x000000ffff117224 */ /* 0x000fe400078e00ff */
[----:B------:R-:W-:-:S03]  /*8350*/  IMAD.MOV.U32 R22, RZ, RZ, 0x1 ;  /* 0x00000001ff167424 */ /* 0x000fc600078e00ff */
[----:B------:R-:W1:Y:S02]  /*8360*/  LDC R3, c[0x0][0xc34] ;  /* 0x00030d00ff037b82 */ /* 0x000e640000000800 */
[----:B-1----:R-:W-:-:S13]  /*8370*/  ISETP.LE.AND P0, PT, R3, UR11, PT ;  /* 0x0000000b03007c0c */ /* 0x002fda000bf03270 */
[----:B------:R-:W-:Y:S05]  /*8380*/  @P0 BRA `(.L_x_49) ;  /* 0x0000003800f80947 */ /* 0x000fea0003800000 */
[----:B------:R-:W-:Y:S01]  /*8390*/  IMAD.SHL.U32 R33, R0, 0x8, RZ ;  /* 0x0000000800217824 */ /* 0x000fe200078e00ff */
[----:B------:R-:W-:Y:S01]  /*83a0*/  ULDC UR9, c[0x0][0x320] ;  /* 0x0000c80000097ab9 */ /* 0x000fe20000000800 */
[----:B------:R-:W-:Y:S01]  /*83b0*/  LOP3.LUT R16, R16, 0xffffffdf, RZ, 0xc0, !PT ;  /* 0xffffffdf10107812 */ /* 0x000fe200078ec0ff */
[----:B------:R-:W-:Y:S01]  /*83c0*/  ULDC.64 UR4, c[0x0][0x418] ;  /* 0x0001060000047ab9 */ /* 0x000fe20000000a00 */
[----:B------:R-:W-:Y:S01]  /*83d0*/  ULDC.64 UR6, c[0x0][0x2f0] ;  /* 0x0000bc0000067ab9 */ /* 0x000fe20000000a00 */
[----:B------:R-:W-:Y:S01]  /*83e0*/  LOP3.LUT R7, R33, 0x38, RZ, 0xc0, !PT ;  /* 0x0000003821077812 */ /* 0x000fe200078ec0ff */
[----:B------:R-:W-:Y:S01]  /*83f0*/  UISETP.NE.U32.AND UP0, UPT, UR4, URZ, UPT ;  /* 0x0000003f0400728c */ /* 0x000fe2000bf05070 */
[--C-:B------:R-:W-:Y:S01]  /*8400*/  SHF.R.U32.HI R37, RZ, 0x3, R0.reuse ;  /* 0x00000003ff257819 */ /* 0x100fe20000011600 */
[----:B------:R-:W-:Y:S01]  /*8410*/  ULDC UR37, c[0x0][0x448] ;  /* 0x0001120000257ab9 */ /* 0x000fe20000000800 */
[C---:B------:R-:W-:Y:S01]  /*8420*/  LOP3.LUT R2, R7.reuse, 0x40, RZ, 0xfc, !PT ;  /* 0x0000004007027812 */ /* 0x040fe200078efcff */
[----:B------:R-:W-:Y:S01]  /*8430*/  UISETP.NE.AND.EX UP0, UPT, UR5, URZ, UPT, UP0 ;  /* 0x0000003f0500728c */ /* 0x000fe2000bf05300 */
[----:B------:R-:W-:Y:S01]  /*8440*/  LOP3.LUT R3, R7, 0x80, RZ, 0xfc, !PT ;  /* 0x0000008007037812 */ /* 0x000fe200078efcff */
[----:B------:R-:W-:Y:S01]  /*8450*/  ULDC UR4, c[0x0][0x424] ;  /* 0x0001090000047ab9 */ /* 0x000fe20000000800 */
[----:B------:R-:W-:Y:S01]  /*8460*/  ISETP.GE.AND P5, PT, R2, UR9, PT ;  /* 0x0000000902007c0c */ /* 0x000fe2000bfa6270 */
[----:B------:R-:W-:Y:S01]  /*8470*/  USEL UR4, UR4, 0x1, UP0 ;  /* 0x0000000104047887 */ /* 0x000fe20008000000 */
[----:B------:R-:W-:Y:S01]  /*8480*/  ISETP.GE.AND P4, PT, R3, UR9, PT ;  /* 0x0000000903007c0c */ /* 0x000fe2000bf86270 */
[----:B------:R-:W0:Y:S01]  /*8490*/  S2UR UR8, SR_CgaCtaId ;  /* 0x00000000000879c3 */ /* 0x000e220000008800 */
[C---:B------:R-:W-:Y:S01]  /*84a0*/  LOP3.LUT R4, R7.reuse, 0xc0, RZ, 0xfc, !PT ;  /* 0x000000c007047812 */ /* 0x040fe200078efcff */
[----:B------:R-:W-:Y:S01]  /*84b0*/  UIMAD UR36, UR4, UR6, URZ ;  /* 0x00000006042472a4 */ /* 0x000fe2000f8e023f */
[C---:B------:R-:W-:Y:S01]  /*84c0*/  LOP3.LUT R2, R7.reuse, 0x100, RZ, 0xfc, !PT ;  /* 0x0000010007027812 */ /* 0x040fe200078efcff */
[----:B------:R-:W-:Y:S01]  /*84d0*/  UMOV UR39, 0x400 ;  /* 0x0000040000277882 */ /* 0x000fe20000000000 */
[----:B------:R-:W-:Y:S01]  /*84e0*/  ISETP.GE.AND P3, PT, R4, UR9, PT ;  /* 0x0000000904007c0c */ /* 0x000fe2000bf66270 */
[----:B------:R-:W-:Y:S01]  /*84f0*/  UIADD3 UR5, UR36, 0x3f, URZ ;  /* 0x0000003f24057890 */ /* 0x000fe2000fffe03f */
[----:B------:R-:W-:Y:S01]  /*8500*/  LOP3.LUT R5, R7, 0x140, RZ, 0xfc, !PT ;  /* 0x0000014007057812 */ /* 0x000fe200078efcff */
[----:B------:R-:W-:Y:S01]  /*8510*/  ULDC UR4, c[0x0][0x288] ;  /* 0x0000a20000047ab9 */ /* 0x000fe20000000800 */
[----:B------:R-:W-:Y:S01]  /*8520*/  ISETP.GE.AND P2, PT, R2, UR9, PT ;  /* 0x0000000902007c0c */ /* 0x000fe2000bf46270 */
[----:B------:R-:W-:Y:S01]  /*8530*/  USHF.R.S32.HI UR6, URZ, 0x1f, UR5 ;  /* 0x0000001f3f067899 */ /* 0x000fe20008011405 */
[----:B------:R-:W-:Y:S01]  /*8540*/  @P5 LOP3.LUT R16, R16, 0x20, RZ, 0xfc, !PT ;  /* 0x0000002010105812 */ /* 0x000fe200078efcff */
[----:B------:R-:W-:Y:S01]  /*8550*/  UIMAD UR37, UR37, UR4, URZ ;  /* 0x00000004252572a4 */ /* 0x000fe2000f8e023f */
[----:B------:R-:W-:Y:S01]  /*8560*/  ISETP.GE.AND P1, PT, R5, UR9, PT ;  /* 0x0000000905007c0c */ /* 0x000fe2000bf26270 */
[----:B------:R-:W-:Y:S01]  /*8570*/  ULEA.HI UR6, UR6, UR5, URZ, 0x6 ;  /* 0x0000000506067291 */ /* 0x000fe2000f8f303f */
[----:B------:R-:W-:Y:S01]  /*8580*/  LOP3.LUT R16, R16, 0xffffffef, RZ, 0xc0, !PT ;  /* 0xffffffef10107812 */ /* 0x000fe200078ec0ff */
[----:B------:R-:W-:Y:S01]  /*8590*/  ULDC UR10, c[0x0][0x2b8] ;  /* 0x0000ae00000a7ab9 */ /* 0x000fe20000000800 */
[----:B------:R-:W-:Y:S01]  /*85a0*/  SEL R4, RZ, 0xffffffff, P5 ;  /* 0xffffffffff047807 */ /* 0x000fe20002800000 */
[----:B------:R-:W-:Y:S01]  /*85b0*/  ULOP3.LUT UR4, UR6, 0xffffffc0, URZ, 0xc0, !UPT ;  /* 0xffffffc006047892 */ /* 0x000fe2000f8ec03f */
[----:B------:R-:W-:Y:S01]  /*85c0*/  @P4 LOP3.LUT R16, R16, 0x10, RZ, 0xfc, !PT ;  /* 0x0000001010104812 */ /* 0x000fe200078efcff */
[----:B------:R-:W-:Y:S01]  /*85d0*/  IMAD.MOV.U32 R22, RZ, RZ, 0x1 ;  /* 0x00000001ff167424 */ /* 0x000fe200078e00ff */
[----:B------:R-:W-:Y:S01]  /*85e0*/  LOP3.LUT R3, R33, 0x1f8, RZ, 0xc0, !PT ;  /* 0x000001f821037812 */ /* 0x000fe200078ec0ff */
[----:B------:R-:W-:Y:S01]  /*85f0*/  IMAD.SHL.U32 R4, R4, 0x2, RZ ;  /* 0x0000000204047824 */ /* 0x000fe200078e00ff */
[----:B------:R-:W-:Y:S01]  /*8600*/  LOP3.LUT R16, R16, 0xfffffff7, RZ, 0xc0, !PT ;  /* 0xfffffff710107812 */ /* 0x000fe200078ec0ff */
[----:B------:R-:W-:Y:S01]  /*8610*/  UIADD3 UR5, UR36, 0x40, -UR4 ;  /* 0x0000004024057890 */ /* 0x000fe2000fffe804 */
[----:B------:R-:W-:Y:S01]  /*8620*/  ISETP.GE.AND P0, PT, R7, UR9, PT ;  /* 0x0000000907007c0c */ /* 0x000fe2000bf06270 */
[----:B0-----:R-:W-:Y:S01]  /*8630*/  ULEA UR39, UR8, UR39, 0x18 ;  /* 0x0000002708277291 */ /* 0x001fe2000f8ec03f */
[----:B------:R-:W-:Y:S01]  /*8640*/  @P3 LOP3.LUT R16, R16, 0x8, RZ, 0xfc, !PT ;  /* 0x0000000810103812 */ /* 0x000fe200078efcff */
[----:B------:R-:W-:Y:S01]  /*8650*/  IMAD.MOV.U32 R17, RZ, RZ, RZ ;  /* 0x000000ffff117224 */ /* 0x000fe200078e00ff */
[----:B------:R-:W-:Y:S01]  /*8660*/  LOP3.LUT R2, R3, 0x38, R0, 0x78, !PT ;  /* 0x0000003803027812 */ /* 0x000fe200078e7800 */
[----:B------:R-:W-:Y:S01]  /*8670*/  IMAD.SHL.U32 R0, R0, 0x10, RZ ;  /* 0x0000001000007824 */ /* 0x000fe200078e00ff */
[----:B------:R-:W-:Y:S01]  /*8680*/  LOP3.LUT R16, R16, 0xfffffffd, RZ, 0xc0, !PT ;  /* 0xfffffffd10107812 */ /* 0x000fe200078ec0ff */
[----:B------:R-:W-:Y:S01]  /*8690*/  ULOP3.LUT UR41, UR38, 0x2, URZ, 0xfc, !UPT ;  /* 0x0000000226297892 */ /* 0x000fe2000f8efc3f */
[----:B------:R-:W-:Y:S01]  /*86a0*/  SEL R3, RZ, 0x1, P0 ;  /* 0x00000001ff037807 */ /* 0x000fe20000000000 */
[----:B------:R-:W-:Y:S01]  /*86b0*/  ULDC UR42, c[0x0][0xc] ;  /* 0x00000300002a7ab9 */ /* 0x000fe20000000800 */
[----:B------:R-:W-:Y:S01]  /*86c0*/  LOP3.LUT R16, R16, 0xfffffffb, RZ, 0xc0, !PT ;  /* 0xfffffffb10107812 */ /* 0x000fe200078ec0ff */
[----:B------:R-:W-:Y:S01]  /*86d0*/  ULEA.HI.SX32 UR40, UR6, 0xfffffffe, 0x1a ;  /* 0xfffffffe06287891 */ /* 0x000fe2000f8fd23f */
[----:B------:R-:W-:-:S02]  /*86e0*/  LOP3.LUT R33, R2, 0x200, R33, 0xf8, !PT ;  /* 0x0000020002217812 */ /* 0x000fc400078ef821 */
[----:B------:R-:W-:Y:S02]  /*86f0*/  @P2 LOP3.LUT R16, R16, 0x4, RZ, 0xfc, !PT ;  /* 0x0000000410102812 */ /* 0x000fe400078efcff */
[----:B------:R-:W-:Y:S02]  /*8700*/  LOP3.LUT R3, R4, 0x2, R3, 0xe2, !PT ;  /* 0x0000000204037812 */ /* 0x000fe400078ee203 */
[----:B------:R-:W-:Y:S02]  /*8710*/  @P1 LOP3.LUT R16, R16, 0x2, RZ, 0xfc, !PT ;  /* 0x0000000210101812 */ /* 0x000fe400078efcff */
[----:B------:R-:W-:Y:S02]  /*8720*/  SEL R2, RZ, 0x4, P4 ;  /* 0x00000004ff027807 */ /* 0x000fe40002000000 */
[----:B------:R-:W-:Y:S02]  /*8730*/  SEL R4, RZ, 0x8, P3 ;  /* 0x00000008ff047807 */ /* 0x000fe40001800000 */
[----:B------:R-:W-:-:S02]  /*8740*/  LOP3.LUT R16, R16, 0xffffffbf, RZ, 0xc0, !PT ;  /* 0xffffffbf10107812 */ /* 0x000fc400078ec0ff */
[----:B------:R-:W-:Y:S02]  /*8750*/  LOP3.LUT R5, R7, 0x180, RZ, 0xfc, !PT ;  /* 0x0000018007057812 */ /* 0x000fe400078efcff */
[----:B------:R-:W-:Y:S02]  /*8760*/  LOP3.LUT R2, R4, R3, R2, 0xfe, !PT ;  /* 0x0000000304027212 */ /* 0x000fe400078efe02 */
[----:B------:R-:W-:Y:S02]  /*8770*/  SEL R3, RZ, 0x10, P2 ;  /* 0x00000010ff037807 */ /* 0x000fe40001000000 */
[----:B------:R-:W-:Y:S02]  /*8780*/  SEL R4, RZ, 0x20, P1 ;  /* 0x00000020ff047807 */ /* 0x000fe40000800000 */
[----:B------:R-:W-:Y:S02]  /*8790*/  @P0 LOP3.LUT R16, R16, 0x40, RZ, 0xfc, !PT ;  /* 0x0000004010100812 */ /* 0x000fe400078efcff */
[----:B------:R-:W-:-:S02]  /*87a0*/  ISETP.GE.AND P0, PT, R5, UR9, PT ;  /* 0x0000000905007c0c */ /* 0x000fc4000bf06270 */
[----:B------:R-:W-:Y:S02]  /*87b0*/  LOP3.LUT R6, R7, 0x1c0, RZ, 0xfc, !PT ;  /* 0x000001c007067812 */ /* 0x000fe400078efcff */
[----:B------:R-:W-:Y:S02]  /*87c0*/  LOP3.LUT R2, R4, R2, R3, 0xfe, !PT ;  /* 0x0000000204027212 */ /* 0x000fe400078efe03 */
[----:B------:R-:W-:Y:S02]  /*87d0*/  MOV R3, UR11 ;  /* 0x0000000b00037c02 */ /* 0x000fe40008000f00 */
[----:B------:R-:W-:Y:S02]  /*87e0*/  SEL R5, RZ, 0x40, P0 ;  /* 0x00000040ff057807 */ /* 0x000fe40000000000 */
[----:B------:R-:W-:Y:S01]  /*87f0*/  ISETP.GE.AND P0, PT, R6, UR9, PT ;  /* 0x0000000906007c0c */ /* 0x000fe2000bf06270 */
[----:B------:R0:W-:Y:S01]  /*8800*/  STL [R1], R3 ;  /* 0x0000000301007387 */ /* 0x0001e20000100800 */
[----:B------:R-:W-:-:S02]  /*8810*/  LOP3.LUT R37, R37, 0xf, RZ, 0xc0, !PT ;  /* 0x0000000f25257812 */ /* 0x000fc400078ec0ff */
[----:B------:R-:W-:Y:S01]  /*8820*/  LOP3.LUT R30, R30, 0xffffffbf, RZ, 0xc0, !PT ;  /* 0xffffffbf1e1e7812 */ /* 0x000fe200078ec0ff */
[----:B------:R1:W-:Y:S01]  /*8830*/  STL [R1+0xc], RZ ;  /* 0x00000cff01007387 */ /* 0x0003e20000100800 */
[----:B------:R-:W-:Y:S02]  /*8840*/  IADD3 R35, -R37, UR5, RZ ;  /* 0x0000000525237c10 */ /* 0x000fe4000fffe1ff */
[----:B------:R-:W-:Y:S02]  /*8850*/  LOP3.LUT R2, R2, R5, RZ, 0xfc, !PT ;  /* 0x0000000502027212 */ /* 0x000fe400078efcff */
[----:B------:R-:W-:Y:S02]  /*8860*/  LOP3.LUT R16, R16, 0x7fffffff, RZ, 0xc0, !PT ;  /* 0x7fffffff10107812 */ /* 0x000fe400078ec0ff */
[----:B0-----:R-:W-:Y:S02]  /*8870*/  SEL R3, RZ, 0x80, P0 ;  /* 0x00000080ff037807 */ /* 0x001fe40000000000 */
[----:B------:R-:W-:-:S02]  /*8880*/  ISETP.GE.AND P0, PT, R7, UR9, PT ;  /* 0x0000000907007c0c */ /* 0x000fc4000bf06270 */
[----:B------:R-:W-:Y:S02]  /*8890*/  LOP3.LUT R3, R2, R3, RZ, 0xfc, !PT ;  /* 0x0000000302037212 */ /* 0x000fe400078efcff */
[C---:B------:R-:W-:Y:S02]  /*88a0*/  ISETP.LT.OR P3, PT, R35.reuse, 0x1, P0 ;  /* 0x000000012300780c */ /* 0x040fe40000761670 */
[C---:B------:R-:W-:Y:S02]  /*88b0*/  ISETP.LT.OR P2, PT, R35.reuse, 0x11, P0 ;  /* 0x000000112300780c */ /* 0x040fe40000741670 */
[C---:B------:R-:W-:Y:S02]  /*88c0*/  ISETP.LT.OR P1, PT, R35.reuse, 0x21, P0 ;  /* 0x000000212300780c */ /* 0x040fe40000721670 */
[----:B------:R-:W-:Y:S02]  /*88d0*/  ISETP.LT.OR P0, PT, R35, 0x31, P0 ;  /* 0x000000312300780c */ /* 0x000fe40000701670 */
[----:B------:R-:W-:Y:S01]  /*88e0*/  LOP3.LUT R23, R37, 0x70, R0, 0xf8, !PT ;  /* 0x0000007025177812 */ /* 0x000fe200078ef800 */
[----:B------:R-:W-:Y:S01]  /*88f0*/  IMAD.U32 R0, RZ, RZ, UR4 ;  /* 0x00000004ff007e24 */ /* 0x000fe2000f8e00ff */
[----:B------:R-:W-:-:S02]  /*8900*/  LEA R4, R33, UR39, 0x1 ;  /* 0x0000002721047c11 */ /* 0x000fc4000f8e08ff */
[----:B------:R-:W-:Y:S02]  /*8910*/  LOP3.LUT R29, R2, 0x40, RZ, 0xc0, !PT ;  /* 0x00000040021d7812 */ /* 0x000fe400078ec0ff */
[----:B------:R-:W-:Y:S02]  /*8920*/  @P3 LOP3.LUT R30, R30, 0x40, RZ, 0xfc, !PT ;  /* 0x000000401e1e3812 */ /* 0x000fe400078efcff */
[----:B------:R-:W-:Y:S02]  /*8930*/  IADD3 R4, R23, -0x40, R0 ;  /* 0xffffffc017047810 */ /* 0x000fe40007ffe000 */
[----:B------:R-:W-:Y:S02]  /*8940*/  LOP3.LUT R30, R30, 0xffffffdf, RZ, 0xc0, !PT ;  /* 0xffffffdf1e1e7812 */ /* 0x000fe400078ec0ff */
[----:B------:R-:W-:Y:S01]  /*8950*/  PRMT R0, R3, 0x8880, RZ ;  /* 0x0000888003007816 */ /* 0x000fe200000000ff */
[----:B------:R1:W-:Y:S01]  /*8960*/  STL [R1+0x10], R4 ;  /* 0x0000100401007387 */ /* 0x0003e20000100800 */
[----:B------:R-:W-:-:S02]  /*8970*/  @P2 LOP3.LUT R30, R30, 0x20, RZ, 0xfc, !PT ;  /* 0x000000201e1e2812 */ /* 0x000fc400078efcff */
[----:B------:R-:W-:Y:S02]  /*8980*/  LOP3.LUT R27, R3, 0x80, RZ, 0xc0, !PT ;  /* 0x00000080031b7812 */ /* 0x000fe400078ec0ff */
[----:B------:R-:W-:Y:S02]  /*8990*/  LOP3.LUT R30, R30, 0xffffffef, RZ, 0xc0, !PT ;  /* 0xffffffef1e1e7812 */ /* 0x000fe400078ec0ff */
[----:B------:R-:W-:Y:S02]  /*89a0*/  SHF.R.U32.HI R29, RZ, 0x2, R29 ;  /* 0x00000002ff1d7819 */ /* 0x000fe4000001161d */
[----:B------:R-:W-:Y:S02]  /*89b0*/  @P1 LOP3.LUT R30, R30, 0x10, RZ, 0xfc, !PT ;  /* 0x000000101e1e1812 */ /* 0x000fe400078efcff */
[----:B------:R-:W-:Y:S02]  /*89c0*/  SHF.R.U32.HI R27, RZ, 0x3, R27 ;  /* 0x00000003ff1b7819 */ /* 0x000fe4000001161b */
[----:B------:R-:W-:-:S04]  /*89d0*/  LOP3.LUT R30, R30, 0xffffbfff, RZ, 0xc0, !PT ;  /* 0xffffbfff1e1e7812 */ /* 0x000fc800078ec0ff */
[----:B------:R-:W-:Y:S02]  /*89e0*/  @P0 LOP3.LUT R30, R30, 0x4000, RZ, 0xfc, !PT ;  /* 0x000040001e1e0812 */ /* 0x000fe400078efcff */
[----:B------:R-:W-:Y:S02]  /*89f0*/  LOP3.LUT P0, RZ, R3, 0x2, RZ, 0xc0, !PT ;  /* 0x0000000203ff7812 */ /* 0x000fe4000780c0ff */
[----:B------:R-:W-:Y:S02]  /*8a00*/  LOP3.LUT R30, R30, 0xfffffff7, RZ, 0xc0, !PT ;  /* 0xfffffff71e1e7812 */ /* 0x000fe400078ec0ff */
[C---:B------:R-:W-:Y:S02]  /*8a10*/  ISETP.LT.OR P1, PT, R35.reuse, 0x1, !P0 ;  /* 0x000000012300780c */ /* 0x040fe40004721670 */
[C---:B------:R-:W-:Y:S02]  /*8a20*/  ISETP.LT.OR P3, PT, R35.reuse, 0x11, !P0 ;  /* 0x000000112300780c */ /* 0x040fe40004761670 */
[----:B------:R-:W-:-:S09]  /*8a30*/  ISETP.LT.OR P2, PT, R35, 0x21, !P0 ;  /* 0x000000212300780c */ /* 0x000fd20004741670 */
[----:B------:R-:W-:Y:S02]  /*8a40*/  @P1 LOP3.LUT R30, R30, 0x8, RZ, 0xfc, !PT ;  /* 0x000000081e1e1812 */ /* 0x000fe400078efcff */
[----:B------:R-:W-:Y:S02]  /*8a50*/  ISETP.LT.OR P1, PT, R35, 0x31, !P0 ;  /* 0x000000312300780c */ /* 0x000fe40004721670 */
[----:B------:R-:W-:Y:S02]  /*8a60*/  LOP3.LUT R30, R30, 0xfffffffb, RZ, 0xc0, !PT ;  /* 0xfffffffb1e1e7812 */ /* 0x000fe400078ec0ff */
[----:B------:R-:W-:Y:S02]  /*8a70*/  LOP3.LUT P0, RZ, R3, 0x4, RZ, 0xc0, !PT ;  /* 0x0000000403ff7812 */ /* 0x000fe4000780c0ff */
[----:B------:R-:W-:Y:S02]  /*8a80*/  @P3 LOP3.LUT R30, R30, 0x4, RZ, 0xfc, !PT ;  /* 0x000000041e1e3812 */ /* 0x000fe400078efcff */
[----:B------:R-:W-:-:S02]  /*8a90*/  ISETP.LT.OR P3, PT, R35, 0x11, !P0 ;  /* 0x000000112300780c */ /* 0x000fc40004761670 */
[----:B------:R-:W-:-:S04]  /*8aa0*/  LOP3.LUT R30, R30, 0xfffffffd, RZ, 0xc0, !PT ;  /* 0xfffffffd1e1e7812 */ /* 0x000fc800078ec0ff */
[----:B------:R-:W-:Y:S02]  /*8ab0*/  @P2 LOP3.LUT R30, R30, 0x2, RZ, 0xfc, !PT ;  /* 0x000000021e1e2812 */ /* 0x000fe400078efcff */
[----:B------:R-:W-:Y:S02]  /*8ac0*/  ISETP.LT.OR P2, PT, R35, 0x1, !P0 ;  /* 0x000000012300780c */ /* 0x000fe40004741670 */
[----:B------:R-:W-:-:S03]  /*8ad0*/  LOP3.LUT R30, R30, 0xffffdfff, RZ, 0xc0, !PT ;  /* 0xffffdfff1e1e7812 */ /* 0x000fc600078ec0ff */
[----:B------:R-:W-:Y:S02]  /*8ae0*/  @P3 LOP3.LUT R16, R16, 0x80000000, RZ, 0xfc, !PT ;  /* 0x8000000010103812 */ /* 0x000fe400078efcff */
[----:B------:R-:W-:Y:S02]  /*8af0*/  @P1 LOP3.LUT R30, R30, 0x2000, RZ, 0xfc, !PT ;  /* 0x000020001e1e1812 */ /* 0x000fe400078efcff */
[----:B------:R-:W-:Y:S02]  /*8b00*/  ISETP.LT.OR P1, PT, R35, 0x21, !P0 ;  /* 0x000000212300780c */ /* 0x000fe40004721670 */
[----:B------:R-:W-:Y:S02]  /*8b10*/  LOP3.LUT R30, R30, 0xfffffffe, RZ, 0xc0, !PT ;  /* 0xfffffffe1e1e7812 */ /* 0x000fe400078ec0ff */
[----:B------:R-:W-:Y:S02]  /*8b20*/  LOP3.LUT R16, R16, 0xbfffffff, RZ, 0xc0, !PT ;  /* 0xbfffffff10107812 */ /* 0x000fe400078ec0ff */
[----:B------:R-:W-:-:S02]  /*8b30*/  @P2 LOP3.LUT R30, R30, 0x1, RZ, 0xfc, !PT ;  /* 0x000000011e1e2812 */ /* 0x000fc400078efcff */
[----:B------:R-:W-:Y:S02]  /*8b40*/  ISETP.LT.OR P2, PT, R35, 0x31, !P0 ;  /* 0x000000312300780c */ /* 0x000fe40004741670 */
[----:B------:R-:W-:Y:S02]  /*8b50*/  LOP3.LUT P0, RZ, R3, 0x8, RZ, 0xc0, !PT ;  /* 0x0000000803ff7812 */ /* 0x000fe4000780c0ff */
[----:B------:R-:W-:Y:S02]  /*8b60*/  LOP3.LUT R30, R30, 0xffffefff, RZ, 0xc0, !PT ;  /* 0xffffefff1e1e7812 */ /* 0x000fe400078ec0ff */
[----:B------:R-:W-:Y:S02]  /*8b70*/  @P1 LOP3.LUT R16, R16, 0x40000000, RZ, 0xfc, !PT ;  /* 0x4000000010101812 */ /* 0x000fe400078efcff */
[C---:B------:R-:W-:Y:S02]  /*8b80*/  ISETP.LT.OR P1, PT, R35.reuse, 0x1, !P0 ;  /* 0x000000012300780c */ /* 0x040fe40004721670 */
[----:B------:R-:W-:-:S02]  /*8b90*/  ISETP.LT.OR P3, PT, R35, 0x11, !P0 ;  /* 0x000000112300780c */ /* 0x000fc40004761670 */
[----:B------:R-:W-:Y:S02]  /*8ba0*/  LOP3.LUT R16, R16, 0xdfffffff, RZ, 0xc0, !PT ;  /* 0xdfffffff10107812 */ /* 0x000fe400078ec0ff */
[----:B------:R-:W-:Y:S02]  /*8bb0*/  @P2 LOP3.LUT R30, R30, 0x1000, RZ, 0xfc, !PT ;  /* 0x000010001e1e2812 */ /* 0x000fe400078efcff */
[----:B------:R-:W-:Y:S02]  /*8bc0*/  ISETP.LT.OR P2, PT, R35, 0x21, !P0 ;  /* 0x000000212300780c */ /* 0x000fe40004741670 */
[----:B------:R-:W-:-:S03]  /*8bd0*/  LOP3.LUT R30, R30, 0xfffff7ff, RZ, 0xc0, !PT ;  /* 0xfffff7ff1e1e7812 */ /* 0x000fc600078ec0ff */
[----:B------:R-:W-:Y:S02]  /*8be0*/  @P1 LOP3.LUT R16, R16, 0x20000000, RZ, 0xfc, !PT ;  /* 0x2000000010101812 */ /* 0x000fe400078efcff */
[----:B------:R-:W-:Y:S02]  /*8bf0*/  ISETP.LT.OR P1, PT, R35, 0x31, !P0 ;  /* 0x000000312300780c */ /* 0x000fe40004721670 */
[----:B------:R-:W-:Y:S02]  /*8c00*/  LOP3.LUT R16, R16, 0xefffffff, RZ, 0xc0, !PT ;  /* 0xefffffff10107812 */ /* 0x000fe400078ec0ff */
[----:B------:R-:W-:Y:S02]  /*8c10*/  LOP3.LUT P0, RZ, R3, 0x10, RZ, 0xc0, !PT ;  /* 0x0000001003ff7812 */ /* 0x000fe4000780c0ff */
[----:B------:R-:W-:Y:S02]  /*8c20*/  @P3 LOP3.LUT R16, R16, 0x10000000, RZ, 0xfc, !PT ;  /* 0x1000000010103812 */ /* 0x000fe400078efcff */
[----:B------:R-:W-:-:S02]  /*8c30*/  ISETP.LT.OR P3, PT, R35, 0x11, !P0 ;  /* 0x000000112300780c */ /* 0x000fc40004761670 */
[----:B------:R-:W-:-:S03]  /*8c40*/  LOP3.LUT R16, R16, 0xf7ffffff, RZ, 0xc0, !PT ;  /* 0xf7ffffff10107812 */ /* 0x000fc600078ec0ff */
[----:B------:R-:W-:Y:S02]  /*8c50*/  @P1 LOP3.LUT R30, R30, 0x800, RZ, 0xfc, !PT ;  /* 0x000008001e1e1812 */ /* 0x000fe400078efcff */
[----:B------:R-:W-:Y:S02]  /*8c60*/  @P2 LOP3.LUT R16, R16, 0x8000000, RZ, 0xfc, !PT ;  /* 0x0800000010102812 */ /* 0x000fe400078efcff */
[C---:B------:R-:W-:Y:S02]  /*8c70*/  ISETP.LT.OR P2, PT, R35.reuse, 0x1, !P0 ;  /* 0x000000012300780c */ /* 0x040fe40004741670 */
[----:B------:R-:W-:Y:S02]  /*8c80*/  LOP3.LUT R16, R16, 0xfbffffff, RZ, 0xc0, !PT ;  /* 0xfbffffff10107812 */ /* 0x000fe400078ec0ff */
[----:B------:R-:W-:Y:S02]  /*8c90*/  ISETP.LT.OR P1, PT, R35, 0x21, !P0 ;  /* 0x000000212300780c */ /* 0x000fe40004721670 */
[----:B------:R-:W-:-:S07]  /*8ca0*/  LOP3.LUT R30, R30, 0xfffffbff, RZ, 0xc0, !PT ;  /* 0xfffffbff1e1e7812 */ /* 0x000fce00078ec0ff */
        /* <DEDUP_REMOVED lines=29> */
[----:B------:R-:W-:Y:S02]  /*8e80*/  ISETP.GE.AND P0, PT, R4, UR36, PT ;  /* 0x0000002404007c0c */ /* 0x000fe4000bf06270 */
[----:B------:R-:W-:-:S04]  /*8e90*/  @P3 LOP3.LUT R16, R16, 0x80000, RZ, 0xfc, !PT ;  /* 0x0008000010103812 */ /* 0x000fc800078efcff */
[----:B------:R-:W-:-:S03]  /*8ea0*/  LOP3.LUT R16, R16, 0xfffeffff, RZ, 0xc0, !PT ;  /* 0xfffeffff10107812 */ /* 0x000fc600078ec0ff */
[----:B------:R-:W-:Y:S02]  /*8eb0*/  @P2 LOP3.LUT R30, R30, 0x100, RZ, 0xfc, !PT ;  /* 0x000001001e1e2812 */ /* 0x000fe400078efcff */
[----:B------:R-:W-:Y:S02]  /*8ec0*/  @P1 LOP3.LUT R16, R16, 0x10000, RZ, 0xfc, !PT ;  /* 0x0001000010101812 */ /* 0x000fe400078efcff */
[----:B------:R-:W-:Y:S02]  /*8ed0*/  ISETP.LT.U32.AND P1, PT, R23, 0x40, !P0 ;  /* 0x000000401700780c */ /* 0x000fe40004721070 */
[----:B------:R-:W-:Y:S02]  /*8ee0*/  ISETP.GT.AND P0, PT, R0, -0x1, PT ;  /* 0xffffffff0000780c */ /* 0x000fe40003f04270 */
[----:B------:R-:W-:Y:S02]  /*8ef0*/  LOP3.LUT R16, R16, 0xfffffdff, RZ, 0xc0, !PT ;  /* 0xfffffdff10107812 */ /* 0x000fe400078ec0ff */
[----:B------:R-:W-:-:S02]  /*8f00*/  ISETP.LT.OR P3, PT, R35, 0x1, P0 ;  /* 0x000000012300780c */ /* 0x000fc40000761670 */
[----:B------:R-:W-:Y:S02]  /*8f10*/  ISETP.LT.OR P2, PT, R35, 0x11, P0 ;  /* 0x000000112300780c */ /* 0x000fe40000741670 */
[----:B------:R-:W-:-:S03]  /*8f20*/  LOP3.LUT R30, R30, 0xffffff7f, RZ, 0xc0, !PT ;  /* 0xffffff7f1e1e7812 */ /* 0x000fc600078ec0ff */
[----:B------:R-:W-:Y:S02]  /*8f30*/  @P1 LOP3.LUT R16, R16, 0x200, RZ, 0xfc, !PT ;  /* 0x0000020010101812 */ /* 0x000fe400078efcff */
[C---:B------:R-:W-:Y:S02]  /*8f40*/  ISETP.LT.OR P1, PT, R35.reuse, 0x21, P0 ;  /* 0x000000212300780c */ /* 0x040fe40000721670 */
[----:B------:R-:W-:Y:S02]  /*8f50*/  LOP3.LUT R16, R16, 0xffdfffff, RZ, 0xc0, !PT ;  /* 0xffdfffff10107812 */ /* 0x000fe400078ec0ff */
[----:B------:R-:W-:Y:S02]  /*8f60*/  ISETP.LT.OR P0, PT, R35, 0x31, P0 ;  /* 0x000000312300780c */ /* 0x000fe40000701670 */
[----:B------:R-:W-:-:S04]  /*8f70*/  @P3 LOP3.LUT R16, R16, 0x200000, RZ, 0xfc, !PT ;  /* 0x0020000010103812 */ /* 0x000fc800078efcff */
[----:B------:R-:W-:-:S04]  /*8f80*/  LOP3.LUT R16, R16, 0xfffbffff, RZ, 0xc0, !PT ;  /* 0xfffbffff10107812 */ /* 0x000fc800078ec0ff */
[----:B------:R-:W-:Y:S02]  /*8f90*/  @P2 LOP3.LUT R16, R16, 0x40000, RZ, 0xfc, !PT ;  /* 0x0004000010102812 */ /* 0x000fe400078efcff */
[C---:B------:R-:W-:Y:S02]  /*8fa0*/  ISETP.GE.AND P2, PT, R35.reuse, 0x1, PT ;  /* 0x000000012300780c */ /* 0x040fe40003f46270 */
[----:B------:R-:W-:Y:S02]  /*8fb0*/  LOP3.LUT R16, R16, 0xffff7fff, RZ, 0xc0, !PT ;  /* 0xffff7fff10107812 */ /* 0x000fe400078ec0ff */
[----:B------:R-:W-:Y:S02]  /*8fc0*/  @P0 LOP3.LUT R30, R30, 0x80, RZ, 0xfc, !PT ;  /* 0x000000801e1e0812 */ /* 0x000fe400078efcff */
[----:B------:R-:W-:Y:S02]  /*8fd0*/  @P1 LOP3.LUT R16, R16, 0x8000, RZ, 0xfc, !PT ;  /* 0x0000800010101812 */ /* 0x000fe400078efcff */
[----:B------:R-:W-:-:S02]  /*8fe0*/  ISETP.GE.AND P1, PT, R35, 0x11, PT ;  /* 0x000000112300780c */ /* 0x000fc40003f26270 */
[----:B------:R-:W-:Y:S02]  /*8ff0*/  LOP3.LUT R16, R16, 0xffffefff, RZ, 0xc0, !PT ;  /* 0xffffefff10107812 */ /* 0x000fe400078ec0ff */
[C---:B------:R-:W-:Y:S02]  /*9000*/  ISETP.GE.AND P0, PT, R35.reuse, 0x21, PT ;  /* 0x000000212300780c */ /* 0x040fe40003f06270 */
[----:B------:R-:W-:Y:S02]  /*9010*/  @P2 LOP3.LUT R16, R16, 0x1000, RZ, 0xfc, !PT ;  /* 0x0000100010102812 */ /* 0x000fe400078efcff */
[----:B------:R-:W-:Y:S02]  /*9020*/  ISETP.GE.AND P2, PT, R35, 0x31, PT ;  /* 0x000000312300780c */ /* 0x000fe40003f46270 */
[----:B------:R-:W-:-:S04]  /*9030*/  LOP3.LUT R16, R16, 0xfffff7ff, RZ, 0xc0, !PT ;  /* 0xfffff7ff10107812 */ /* 0x000fc800078ec0ff */
[----:B------:R-:W-:Y:S02]  /*9040*/  @P1 LOP3.LUT R16, R16, 0x800, RZ, 0xfc, !PT ;  /* 0x0000080010101812 */ /* 0x000fe400078efcff */
[----:B------:R-:W-:Y:S02]  /*9050*/  ISETP.GE.AND P1, PT, R7, UR7, PT ;  /* 0x0000000707007c0c */ /* 0x000fe4000bf26270 */
[----:B------:R-:W-:-:S04]  /*9060*/  LOP3.LUT R16, R16, 0xfffffbff, RZ, 0xc0, !PT ;  /* 0xfffffbff10107812 */ /* 0x000fc800078ec0ff */
[----:B------:R-:W-:Y:S02]  /*9070*/  @P0 LOP3.LUT R16, R16, 0x400, RZ, 0xfc, !PT ;  /* 0x0000040010100812 */ /* 0x000fe400078efcff */
[----:B------:R-:W-:Y:S02]  /*9080*/  ISETP.GE.AND P0, PT, R7, UR10, PT ;  /* 0x0000000a07007c0c */ /* 0x000fe4000bf06270 */
[----:B------:R-:W-:-:S04]  /*9090*/  LOP3.LUT R16, R16, 0xffffbfff, RZ, 0xc0, !PT ;  /* 0xffffbfff10107812 */ /* 0x000fc800078ec0ff */
[----:B------:R-:W-:-:S04]  /*90a0*/  @P2 LOP3.LUT R16, R16, 0x4000, RZ, 0xfc, !PT ;  /* 0x0000400010102812 */ /* 0x000fc800078efcff */
[----:B------:R-:W-:-:S04]  /*90b0*/  LOP3.LUT R16, R16, 0xffffdfff, RZ, 0xc0, !PT ;  /* 0xffffdfff10107812 */ /* 0x000fc800078ec0ff */
[----:B------:R-:W-:-:S04]  /*90c0*/  LOP3.LUT R16, R16, 0xfffffffe, RZ, 0xc0, !PT ;  /* 0xfffffffe10107812 */ /* 0x000fc800078ec0ff */
[----:B------:R-:W-:-:S04]  /*90d0*/  @P1 LOP3.LUT R16, R16, 0x1, RZ, 0xfc, !PT ;  /* 0x0000000110101812 */ /* 0x000fc800078efcff */
[----:B-1----:R-:W-:-:S07]  /*90e0*/  @P0 LOP3.LUT R16, R16, 0x2000, RZ, 0xfc, !PT ;  /* 0x0000200010100812 */ /* 0x002fce00078efcff */
.L_x_84:
[----:B------:R-:W2:Y:S01]  /*90f0*/  LDL R2, [R1] ;  /* 0x0000000001027983 */ /* 0x000ea20000100800 */
[----:B------:R-:W0:Y:S01]  /*9100*/  LDC R0, c[0x0][0xc38] ;  /* 0x00030e00ff007b82 */ /* 0x000e220000000800 */
[----:B------:R-:W-:Y:S05]  /*9110*/  YIELD ;  /* 0x0000000000007946 */ /* 0x000fea0003800000 */
[----:B------:R-:W-:Y:S01]  /*9120*/  ULDC.64 UR4, c[0x0][0xa28] ;  /* 0x00028a0000047ab9 */ /* 0x000fe20000000a00 */
[----:B------:R-:W-:Y:S01]  /*9130*/  IMAD.MOV.U32 R31, RZ, RZ, RZ ;  /* 0x000000ffff1f7224 */ /* 0x000fe200078e00ff */
[----:B0-----:R-:W-:-:S13]  /*9140*/  ISETP.NE.AND P0, PT, R0, 0x1, PT ;  /* 0x000000010000780c */ /* 0x001fda0003f05270 */
[----:B------:R-:W2:Y:S08]  /*9150*/  @P0 LDC R0, c[0x0][0xc3c] ;  /* 0x00030f00ff000b82 */ /* 0x000eb00000000800 */
[----:B------:R-:W0:Y:S01]  /*9160*/  @P0 LDC R3, c[0x0][0xc40] ;  /* 0x00031000ff030b82 */ /* 0x000e220000000800 */
[----:B--2---:R-:W-:-:S04]  /*9170*/  @P0 IMAD.HI.U32 R0, R2, R0, RZ ;  /* 0x0000000002000227 */ /* 0x004fc800078e00ff */
[----:B------:R-:W-:Y:S01]  /*9180*/  IMAD.MOV.U32 R36, RZ, RZ, R2 ;  /* 0x000000ffff247224 */ /* 0x000fe200078e0002 */
[----:B0-----:R-:W-:Y:S02]  /*9190*/  @P0 SHF.R.U32.HI R36, RZ, R3, R0 ;  /* 0x00000003ff240219 */ /* 0x001fe40000011600 */
[----:B------:R-:W0:Y:S03]  /*91a0*/  LDC R0, c[0x0][0xc44] ;  /* 0x00031100ff007b82 */ /* 0x000e260000000800 */
[----:B------:R-:W-:Y:S01]  /*91b0*/  IMAD.MOV.U32 R26, RZ, RZ, R36 ;  /* 0x000000ffff1a7224 */ /* 0x000fe200078e0024 */
[----:B0-----:R-:W-:-:S13]  /*91c0*/  ISETP.NE.AND P0, PT, R0, 0x1, PT ;  /* 0x000000010000780c */ /* 0x001fda0003f05270 */
[----:B------:R-:W0:Y:S02]  /*91d0*/  @P0 LDC.64 R2, c[0x0][0xc48] ;  /* 0x00031200ff020b82 */ /* 0x000e240000000a00 */
[----:B0-----:R-:W-:-:S05]  /*91e0*/  @P0 IMAD.HI.U32 R2, R36, R2, RZ ;  /* 0x0000000224020227 */ /* 0x001fca00078e00ff */
[----:B------:R-:W-:Y:S02]  /*91f0*/  @P0 SHF.R.U32.HI R26, RZ, R3, R2 ;  /* 0x00000003ff1a0219 */ /* 0x000fe40000011602 */
[----:B------:R-:W-:-:S04]  /*9200*/  ISETP.NE.U32.AND P0, PT, RZ, UR4, PT ;  /* 0x00000004ff007c0c */ /* 0x000fc8000bf05070 */
[----:B------:R-:W-:-:S13]  /*9210*/  ISETP.NE.AND.EX P0, PT, RZ, UR5, PT, P0 ;  /* 0x00000005ff007c0c */ /* 0x000fda000bf05300 */
[----:B------:R-:W0:Y:S01]  /*9220*/  @P0 LDC.64 R2, c[0x0][0xa28] ;  /* 0x00028a00ff020b82 */ /* 0x000e220000000a00 */
[----:B------:R-:W-:-:S04]  /*9230*/  UIADD3 UR4, UR39, 0x22400, URZ ;  /* 0x0002240027047890 */ /* 0x000fc8000fffe03f */
[----:B------:R-:W-:Y:S01]  /*9240*/  ULOP3.LUT UP0, URZ, UR4, 0x3ff, URZ, 0xc0, !UPT ;  /* 0x000003ff043f7892 */ /* 0x000fe2000f80c03f */
[----:B0-----:R-:W-:-:S05]  /*9250*/  @P0 IMAD.WIDE R2, R26, 0x4, R2 ;  /* 0x000000041a020825 */ /* 0x001fca00078e0202 */
[----:B------:R0:W5:Y:S01]  /*9260*/  @P0 LDG.E R31, desc[UR50][R2.64] ;  /* 0x00000032021f0981 */ /* 0x000162000c1e1900 */
[----:B------:R-:W-:-:S13]  /*9270*/  PLOP3.LUT P0, PT, PT, PT, UP0, 0x80, 0x0 ;  /* 0x000000000000781c */ /* 0x000fda0003f0f008 */
[----:B01----:R-:W-:Y:S05]  /*9280*/  @!P0 BRA `(.L_x_50) ;  /* 0x0000000000408947 */ /* 0x003fea0003800000 */
[----:B------:R-:W-:Y:S01]  /*9290*/  MOV R2, 0x0 ;  /* 0x0000000000027802 */ /* 0x000fe20000000f00 */
[----:B------:R-:W-:Y:S01]  /*92a0*/  ULDC.64 UR6, c[0x4][0x90] ;  /* 0x0100240000067ab9 */ /* 0x000fe20000000a00 */
[----:B------:R-:W-:Y:S01]  /*92b0*/  ULDC.64 UR8, c[0x4][0x98] ;  /* 0x0100260000087ab9 */ /* 0x000fe20000000a00 */
[----:B------:R-:W-:Y:S01]  /*92c0*/  ULDC.64 UR4, c[0x4][0x8] ;  /* 0x0100020000047ab9 */ /* 0x000fe20000000a00 */
[----:B------:R-:W-:Y:S01]  /*92d0*/  MOV R4, UR6 ;  /* 0x0000000600047c02 */ /* 0x000fe20008000f00 */
[----:B------:R-:W-:Y:S01]  /*92e0*/  IMAD.U32 R5, RZ, RZ, UR7 ;  /* 0x00000007ff057e24 */ /* 0x000fe2000f8e00ff */
[----:B------:R-:W0:Y:S01]  /*92f0*/  LDC.64 R2, c[0x4][R2] ;  /* 0x0100000002027b82 */ /* 0x000e220000000a00 */
[----:B------:R-:W-:Y:S01]  /*9300*/  IMAD.U32 R6, RZ, RZ, UR8 ;  /* 0x00000008ff067e24 */ /* 0x000fe2000f8e00ff */
[----:B------:R-:W-:Y:S01]  /*9310*/  MOV R12, 0x1 ;  /* 0x00000001000c7802 */ /* 0x000fe20000000f00 */
[----:B------:R-:W-:Y:S02]  /*9320*/  IMAD.U32 R7, RZ, RZ, UR9 ;  /* 0x00000009ff077e24 */ /* 0x000fe4000f8e00ff */
[----:B------:R-:W-:-:S02]  /*9330*/  IMAD.U32 R10, RZ, RZ, UR4 ;  /* 0x00000004ff0a7e24 */ /* 0x000fc4000f8e00ff */
[----:B------:R-:W-:Y:S02]  /*9340*/  IMAD.U32 R11, RZ, RZ, UR5 ;  /* 0x00000005ff0b7e24 */ /* 0x000fe4000f8e00ff */
[----:B------:R-:W-:Y:S02]  /*9350*/  IMAD.MOV.U32 R8, RZ, RZ, 0x70 ;  /* 0x00000070ff087424 */ /* 0x000fe400078e00ff */
[----:B------:R-:W-:-:S07]  /*9360*/  IMAD.MOV.U32 R13, RZ, RZ, RZ ;  /* 0x000000ffff0d7224 */ /* 0x000fce00078e00ff */
[----:B------:R-:W-:-:S07]  /*9370*/  LEPC R20, `(.L_x_50) ;  /* 0x000000001014794e */ /* 0x000fce0000000000 */
[----:B0----5:R-:W-:Y:S05]  /*9380*/  CALL.ABS.NOINC R2 ;  /* 0x0000000002007343 */ /* 0x021fea0003c00000 */
.L_x_50:
[----:B------:R-:W-:-:S04]  /*9390*/  UIADD3 UR4, UR39, 0x400, URZ ;  /* 0x0000040027047890 */ /* 0x000fc8000fffe03f */
[----:B------:R-:W-:-:S06]  /*93a0*/  ULOP3.LUT UP0, URZ, UR4, 0x3ff, URZ, 0xc0, !UPT ;  /* 0x000003ff043f7892 */ /* 0x000fcc000f80c03f */
[----:B------:R-:W-:-:S13]  /*93b0*/  PLOP3.LUT P0, PT, PT, PT, UP0, 0x80, 0x0 ;  /* 0x000000000000781c */ /* 0x000fda0003f0f008 */
[----:B------:R-:W-:Y:S05]  /*93c0*/  @!P0 BRA `(.L_x_51) ;  /* 0x00000000007c8947 */ /* 0x000fea0003800000 */
[----:B------:R-:W-:Y:S01]  /*93d0*/  MOV R18, 0x0 ;  /* 0x0000000000127802 */ /* 0x000fe20000000f00 */
[----:B------:R-:W-:Y:S01]  /*93e0*/  ULDC.64 UR6, c[0x4][0x90] ;  /* 0x0100240000067ab9 */ /* 0x000fe20000000a00 */
[----:B------:R-:W-:Y:S01]  /*93f0*/  ULDC.64 UR8, c[0x4][0x98] ;  /* 0x0100260000087ab9 */ /* 0x000fe20000000a00 */
[----:B------:R-:W-:Y:S01]  /*9400*/  ULDC.64 UR4, c[0x4][0x10] ;  /* 0x0100040000047ab9 */ /* 0x000fe20000000a00 */
[----:B------:R0:W1:Y:S01]  /*9410*/  LDC.64 R2, c[0x4][R18] ;  /* 0x0100000012027b82 */ /* 0x0000620000000a00 */
[----:B------:R-:W-:Y:S01]  /*9420*/  IMAD.U32 R4, RZ, RZ, UR6 ;  /* 0x00000006ff047e24 */ /* 0x000fe2000f8e00ff */
[----:B------:R-:W-:Y:S01]  /*9430*/  MOV R11, UR5 ;  /* 0x00000005000b7c02 */ /* 0x000fe20008000f00 */
[----:B------:R-:W-:Y:S02]  /*9440*/  IMAD.U32 R5, RZ, RZ, UR7 ;  /* 0x00000007ff057e24 */ /* 0x000fe4000f8e00ff */
[----:B------:R-:W-:Y:S02]  /*9450*/  IMAD.U32 R6, RZ, RZ, UR8 ;  /* 0x00000008ff067e24 */ /* 0x000fe4000f8e00ff */
[----:B------:R-:W-:-:S02]  /*9460*/  IMAD.U32 R7, RZ, RZ, UR9 ;  /* 0x00000009ff077e24 */ /* 0x000fc4000f8e00ff */
[----:B------:R-:W-:Y:S02]  /*9470*/  IMAD.U32 R10, RZ, RZ, UR4 ;  /* 0x00000004ff0a7e24 */ /* 0x000fe4000f8e00ff */
[----:B------:R-:W-:Y:S02]  /*9480*/  IMAD.MOV.U32 R8, RZ, RZ, 0x70 ;  /* 0x00000070ff087424 */ /* 0x000fe400078e00ff */
[----:B------:R-:W-:Y:S02]  /*9490*/  IMAD.MOV.U32 R12, RZ, RZ, 0x1 ;  /* 0x00000001ff0c7424 */ /* 0x000fe400078e00ff */
[----:B0-----:R-:W-:-:S07]  /*94a0*/  IMAD.MOV.U32 R13, RZ, RZ, RZ ;  /* 0x000000ffff0d7224 */ /* 0x001fce00078e00ff */
[----:B------:R-:W-:-:S07]  /*94b0*/  LEPC R20, `(.L_x_52) ;  /* 0x000000001014794e */ /* 0x000fce0000000000 */
[----:B-1---5:R-:W-:Y:S05]  /*94c0*/  CALL.ABS.NOINC R2 ;  /* 0x0000000002007343 */ /* 0x022fea0003c00000 */
.L_x_52:
[----:B------:R0:W1:Y:S01]  /*94d0*/  LDC.64 R2, c[0x4][R18] ;  /* 0x0100000012027b82 */ /* 0x0000620000000a00 */
[----:B------:R-:W-:Y:S01]  /*94e0*/  ULDC.64 UR6, c[0x4][0x90] ;  /* 0x0100240000067ab9 */ /* 0x000fe20000000a00 */
[----:B------:R-:W-:Y:S01]  /*94f0*/  ULDC.64 UR8, c[0x4][0x98] ;  /* 0x0100260000087ab9 */ /* 0x000fe20000000a00 */
[----:B------:R-:W-:Y:S01]  /*9500*/  ULDC.64 UR4, c[0x4][0x18] ;  /* 0x0100060000047ab9 */ /* 0x000fe20000000a00 */
        /* <DEDUP_REMOVED lines=10> */
[----:B-1----:R-:W-:Y:S05]  /*95b0*/  CALL.ABS.NOINC R2 ;  /* 0x0000000002007343 */ /* 0x002fea0003c00000 */
.L_x_51:
[----:B------:R-:W-:Y:S01]  /*95c0*/  ULDC.64 UR4, c[0x0][0x9f8] ;  /* 0x00027e0000047ab9 */ /* 0x000fe20000000a00 */
[----:B------:R-:W-:Y:S01]  /*95d0*/  IMAD.MOV.U32 R25, RZ, RZ, R26 ;  /* 0x000000ffff197224 */ /* 0x000fe200078e001a */
[----:B------:R-:W-:Y:S01]  /*95e0*/  ISETP.NE.U32.AND P0, PT, RZ, UR4, PT ;  /* 0x00000004ff007c0c */ /* 0x000fe2000bf05070 */
[----:B------:R-:W0:Y:S01]  /*95f0*/  LDC R8, c[0x0][0x430] ;  /* 0x00010c00ff087b82 */ /* 0x000e220000000800 */
[----:B------:R-:W-:Y:S01]  /*9600*/  IADD3 R5, -R26, RZ, RZ ;  /* 0x000000ff1a057210 */ /* 0x000fe20007ffe1ff */
[----:B------:R-:W-:Y:S01]  /*9610*/  ULDC UR4, c[0x0][0xc44] ;  /* 0x0003110000047ab9 */ /* 0x000fe20000000800 */
[----:B------:R-:W-:-:S13]  /*9620*/  ISETP.NE.AND.EX P0, PT, RZ, UR5, PT, P0 ;  /* 0x00000005ff007c0c */ /* 0x000fda000bf05300 */
[----:B------:R-:W1:Y:S02]  /*9630*/  @P0 LDC.64 R2, c[0x0][0x9f8] ;  /* 0x00027e00ff020b82 */ /* 0x000e640000000a00 */
[----:B-1----:R-:W-:-:S05]  /*9640*/  @P0 IMAD.WIDE R2, R26, 0x4, R2 ;  /* 0x000000041a020825 */ /* 0x002fca00078e0202 */
[----:B------:R1:W5:Y:S01]  /*9650*/  @P0 LDG.E R25, desc[UR50][R2.64] ;  /* 0x0000003202190981 */ /* 0x000362000c1e1900 */
[----:B------:R-:W-:Y:S01]  /*9660*/  UMOV UR5, 0xffffffff ;  /* 0xffffffff00057882 */ /* 0x000fe20000000000 */
[----:B------:R-:W-:Y:S02]  /*9670*/  IMAD R18, R5, UR4, R36 ;  /* 0x0000000405127c24 */ /* 0x000fe4000f8e0224 */
[----:B0-----:R-:W-:Y:S05]  /*9680*/  BRA.DIV UR5, `(.L_x_53) ;  /* 0x0000002e05ac7947 */ /* 0x001fea000b800000 */
.L_x_102:
[----:B------:R-:W2:Y:S01]  /*9690*/  LDL R0, [R1+0x10] ;  /* 0x0000100001007983 */ /* 0x000ea20000100800 */
[----:B------:R-:W-:Y:S01]  /*96a0*/  ISETP.NE.AND P0, PT, R8, 0x1, PT ;  /* 0x000000010800780c */ /* 0x000fe20003f05270 */
[----:B------:R-:W-:Y:S01]  /*96b0*/  IMAD.MOV.U32 R28, RZ, RZ, RZ ;  /* 0x000000ffff1c7224 */ /* 0x000fe200078e00ff */
[C---:B------:R-:W-:Y:S02]  /*96c0*/  LOP3.LUT P1, RZ, R16.reuse, 0x200, RZ, 0xc0, !PT ;  /* 0x0000020010ff7812 */ /* 0x040fe4000782c0ff */
[----:B-----5:R-:W-:Y:S02]  /*96d0*/  SHF.R.S32.HI R32, RZ, 0x1f, R25 ;  /* 0x0000001fff207819 */ /* 0x020fe40000011419 */
[----:B------:R-:W-:-:S07]  /*96e0*/  LOP3.LUT R16, R16, 0xfffffeff, RZ, 0xc0, !PT ;  /* 0xfffffeff10107812 */ /* 0x000fce00078ec0ff */
[----:B-1----:R-:W0:Y:S01]  /*96f0*/  @P0 LDC R3, c[0x0][0x434] ;  /* 0x00010d00ff030b82 */ /* 0x002e220000000800 */
[----:B------:R-:W-:-:S07]  /*9700*/  @P0 LOP3.LUT R16, R16, 0x100, RZ, 0xfc, !PT ;  /* 0x0000010010100812 */ /* 0x000fce00078efcff */
[----:B------:R-:W1:Y:S08]  /*9710*/  @P0 LDC R5, c[0x0][0x438] ;  /* 0x00010e00ff050b82 */ /* 0x000e700000000800 */
[----:B------:R-:W3:Y:S01]  /*9720*/  @P1 LDC.64 R6, c[0x0][0x428] ;  /* 0x00010a00ff061b82 */ /* 0x000ee20000000a00 */
[----:B--2---:R-:W-:-:S04]  /*9730*/  IMAD.IADD R34, R0, 0x1, R31 ;  /* 0x0000000100227824 */ /* 0x004fc800078e021f */
[----:B0-----:R-:W-:-:S04]  /*9740*/  @P0 IMAD.HI.U32 R0, R34, R3, RZ ;  /* 0x0000000322000227 */ /* 0x001fc800078e00ff */
[----:B------:R-:W-:Y:S01]  /*9750*/  IMAD.MOV.U32 R9, RZ, RZ, R34 ;  /* 0x000000ffff097224 */ /* 0x000fe200078e0022 */
[----:B-1----:R-:W-:Y:S01]  /*9760*/  @P0 SHF.R.U32.HI R9, RZ, R5, R0 ;  /* 0x00000005ff090219 */ /* 0x002fe20000011600 */
[-C--:B---3--:R-:W-:Y:S01]  /*9770*/  @P1 IMAD R0, R32, R6.reuse, RZ ;  /* 0x0000000620001224 */ /* 0x088fe200078e02ff */
[----:B------:R-:W0:Y:S02]  /*9780*/  @P1 LDC.64 R4, c[0x0][0x418] ;  /* 0x00010600ff041b82 */ /* 0x000e240000000a00 */
[--C-:B------:R-:W-:Y:S01]  /*9790*/  @P1 SHF.R.S32.HI R3, RZ, 0x1f, R9.reuse ;  /* 0x0000001fff031819 */ /* 0x100fe20000011409 */
[----:B------:R-:W-:Y:S02]  /*97a0*/  @P1 IMAD.MOV.U32 R2, RZ, RZ, R9 ;  /* 0x000000ffff021224 */ /* 0x000fe400078e0009 */
[C---:B------:R-:W-:Y:S02]  /*97b0*/  @P1 IMAD R7, R25.reuse, R7, R0 ;  /* 0x0000000719071224 */ /* 0x040fe400078e0200 */
[----:B------:R-:W-:-:S04]  /*97c0*/  @P1 IMAD.WIDE.U32 R2, R25, R6, R2 ;  /* 0x0000000619021225 */ /* 0x000fc800078e0002 */
[----:B------:R-:W-:Y:S01]  /*97d0*/  @P1 IMAD.IADD R0, R3, 0x1, R7 ;  /* 0x0000000103001824 */ /* 0x000fe200078e0207 */
[----:B0-----:R-:W-:-:S04]  /*97e0*/  @P1 LEA R4, P0, R2, R4, 0x2 ;  /* 0x0000000402041211 */ /* 0x001fc800078010ff */
[----:B------:R-:W-:-:S05]  /*97f0*/  @P1 LEA.HI.X R5, R2, R5, R0, 0x2, P0 ;  /* 0x0000000502051211 */ /* 0x000fca00000f1400 */
[----:B------:R0:W5:Y:S01]  /*9800*/  @P1 LDG.E R28, desc[UR50][R4.64] ;  /* 0x00000032041c1981 */ /* 0x000162000c1e1900 */
[----:B------:R-:W-:Y:S01]  /*9810*/  MOV R0, UR41 ;  /* 0x0000002900007c02 */ /* 0x000fe20008000f00 */
[----:B------:R-:W-:Y:S01]  /*9820*/  IMAD.MOV R3, RZ, RZ, -R9 ;  /* 0x000000ffff037224 */ /* 0x000fe200078e0a09 */
[----:B------:R-:W-:Y:S02]  /*9830*/  LOP3.LUT R16, R16, 0xffffff7f, RZ, 0xc0, !PT ;  /* 0xffffff7f10107812 */ /* 0x000fe400078ec0ff */
[----:B------:R-:W-:Y:S01]  /*9840*/  ISETP.NE.AND P0, PT, R0, 0x3, PT ;  /* 0x000000030000780c */ /* 0x000fe20003f05270 */
[----:B------:R-:W-:Y:S01]  /*9850*/  IMAD R34, R8, R3, R34 ;  /* 0x0000000308227224 */ /* 0x000fe200078e0222 */
[----:B------:R-:W-:-:S11]  /*9860*/  SHF.R.S32.HI R24, RZ, 0x1f, R18 ;  /* 0x0000001fff187819 */ /* 0x000fd60000011412 */
[----:B------:R-:W-:Y:S01]  /*9870*/  @P0 LOP3.LUT R16, R16, 0x80, RZ, 0xfc, !PT ;  /* 0x0000008010100812 */ /* 0x000fe200078efcff */
[----:B0-----:R-:W-:Y:S06]  /*9880*/  @!P0 BRA `(.L_x_54) ;  /* 0x0000000000048947 */ /* 0x001fec0003800000 */
[----:B------:R-:W-:Y:S01]  /*9890*/  BPT.TRAP 0x1 ;  /* 0x000000040000795c */ /* 0x000fe20000300000 */
.L_x_54:
[----:B------:R-:W-:Y:S01]  /*98a0*/  LEA R19, R17, UR39, 0x3 ;  /* 0x0000002711137c11 */ /* 0x000fe2000f8e18ff */
[----:B------:R-:W-:Y:S01]  /*98b0*/  BSSY B0, `(.L_x_55) ;  /* 0x0000004000007945 */ /* 0x000fe20003800000 */
[----:B------:R-:W-:-:S04]  /*98c0*/  SHF.L.U32 R0, R22, 0x1f, RZ ;  /* 0x0000001f16007819 */ /* 0x000fc800000006ff */
[----:B------:R-:W0:Y:S02]  /*98d0*/  SYNCS.PHASECHK.TRANS64.TRYWAIT P0, [R19+URZ+0x28c40], R0 ;  /* 0x028c4000130075a7 */ /* 0x000e24000800017f */
[----:B0-----:R-:W-:Y:S05]  /*98e0*/  @!P0 BRA `(.L_x_56) ;  /* 0x0000002c00488947 */ /* 0x001fea0003800000 */
.L_x_103:
[----:B------:R-:W-:Y:S05]  /*98f0*/  BSYNC B0 ;  /* 0x0000000000007941 */ /* 0x000fea0003800000 */
.L_x_55:
[----:B0-----:R-:W-:Y:S01]  /*9900*/  SHF.R.S32.HI R0, RZ, 0x1f, R34 ;  /* 0x0000001fff007819 */ /* 0x001fe20000011422 */
[----:B------:R-:W-:Y:S01]  /*9910*/  ULDC.64 UR4, c[0x0][0x300] ;  /* 0x0000c00000047ab9 */ /* 0x000fe20000000a00 */
[----:B------:R-:W0:Y:S01]  /*9920*/  S2R R20, SR_TID.X ;  /* 0x0000000000147919 */ /* 0x000e220000002100 */
[----:B------:R-:W-:Y:S01]  /*9930*/  LOP3.LUT P1, RZ, R16, 0x1, RZ, 0xc0, !PT ;  /* 0x0000000110ff7812 */ /* 0x000fe2000782c0ff */
[----:B------:R-:W-:Y:S02]  /*9940*/  IMAD R4, R17, 0x1000, R33 ;  /* 0x0000100011047824 */ /* 0x000fe400078e0221 */
[----:B------:R-:W-:Y:S01]  /*9950*/  IMAD R3, R0, UR4, RZ ;  /* 0x0000000400037c24 */ /* 0x000fe2000f8e02ff */
[----:B------:R1:W-:Y:S03]  /*9960*/  STL [R1+0x4], R0 ;  /* 0x0000040001007387 */ /* 0x0003e60000100800 */
[----:B------:R-:W-:-:S02]  /*9970*/  IMAD R5, R34, UR5, R3 ;  /* 0x0000000522057c24 */ /* 0x000fc4000f8e0203 */
[----:B------:R-:W-:Y:S01]  /*9980*/  IMAD.WIDE.U32 R2, R34, UR4, RZ ;  /* 0x0000000422027c25 */ /* 0x000fe2000f8e00ff */
[----:B------:R-:W-:-:S03]  /*9990*/  ULDC.64 UR4, c[0x0][0x310] ;  /* 0x0000c40000047ab9 */ /* 0x000fc60000000a00 */
[----:B------:R-:W-:Y:S01]  /*99a0*/  IMAD.IADD R3, R3, 0x1, R5 ;  /* 0x0000000103037824 */ /* 0x000fe200078e0205 */
[----:B-1---5:R-:W-:Y:S01]  /*99b0*/  SHF.R.S32.HI R0, RZ, 0x1f, R28 ;  /* 0x0000001fff007819 */ /* 0x022fe2000001141c */
[----:B------:R-:W-:-:S04]  /*99c0*/  IMAD.WIDE.U32 R2, R28, UR4, R2 ;  /* 0x000000041c027c25 */ /* 0x000fc8000f8e0002 */
[----:B------:R1:W-:Y:S01]  /*99d0*/  STL [R1+0x8], R0 ;  /* 0x0000080001007387 */ /* 0x0003e20000100800 */
[----:B------:R-:W-:-:S04]  /*99e0*/  IMAD R5, R0, UR4, RZ ;  /* 0x0000000400057c24 */ /* 0x000fc8000f8e02ff */
[----:B------:R-:W-:Y:S01]  /*99f0*/  IMAD R5, R28, UR5, R5 ;  /* 0x000000051c057c24 */ /* 0x000fe2000f8e0205 */
[----:B------:R-:W-:-:S03]  /*9a00*/  ULDC.64 UR4, c[0x0][0x308] ;  /* 0x0000c20000047ab9 */ /* 0x000fc60000000a00 */
[----:B------:R-:W-:Y:S02]  /*9a10*/  IMAD.IADD R3, R3, 0x1, R5 ;  /* 0x0000000103037824 */ /* 0x000fe400078e0205 */
[----:B------:R-:W-:Y:S02]  /*9a20*/  IMAD R5, R24, UR4, RZ ;  /* 0x0000000418057c24 */ /* 0x000fe4000f8e02ff */
[----:B------:R-:W-:-:S04]  /*9a30*/  IMAD.WIDE.U32 R2, R18, UR4, R2 ;  /* 0x0000000412027c25 */ /* 0x000fc8000f8e0002 */
[----:B------:R-:W-:Y:S01]  /*9a40*/  IMAD R5, R18, UR5, R5 ;  /* 0x0000000512057c24 */ /* 0x000fe2000f8e0205 */
[----:B------:R-:W-:Y:S01]  /*9a50*/  ULDC.64 UR4, c[0x0][0x2e8] ;  /* 0x0000ba0000047ab9 */ /* 0x000fe20000000a00 */
[----:B0-----:R-:W-:Y:S01]  /*9a60*/  IMAD.SHL.U32 R20, R20, 0x8, RZ ;  /* 0x0000000814147824 */ /* 0x001fe200078e00ff */
[----:B-1----:R-:W-:Y:S01]  /*9a70*/  LEA R0, P0, R2, UR4, 0x1 ;  /* 0x0000000402007c11 */ /* 0x002fe2000f8008ff */
[----:B------:R-:W-:Y:S01]  /*9a80*/  IMAD.IADD R5, R3, 0x1, R5 ;  /* 0x0000000103057824 */ /* 0x000fe200078e0205 */
[----:B------:R-:W-:Y:S02]  /*9a90*/  UMOV UR4, 0xffffffff ;  /* 0xffffffff00047882 */ /* 0x000fe40000000000 */
[----:B------:R-:W-:Y:S02]  /*9aa0*/  LOP3.LUT R20, R20, 0x38, RZ, 0xc0, !PT ;  /* 0x0000003814147812 */ /* 0x000fe400078ec0ff */
[----:B------:R-:W-:Y:S01]  /*9ab0*/  LEA.HI.X R5, R2, UR5, R5, 0x1, P0 ;  /* 0x0000000502057c11 */ /* 0x000fe200080f0c05 */
[----:B------:R-:W-:Y:S06]  /*9ac0*/  BRA.DIV UR4, `(.L_x_57) ;  /* 0x0000002a04e47947 */ /* 0x000fec000b800000 */
[----:B------:R-:W0:Y:S01]  /*9ad0*/  SHFL.IDX PT, R14, R0, RZ, 0x181f ;  /* 0x00181fff000e7589 */ /* 0x000e2200000e0000 */
[C---:B------:R-:W-:Y:S02]  /*9ae0*/  ISETP.GE.AND P4, PT, R35.reuse, 0x1, PT ;  /* 0x000000012300780c */ /* 0x040fe40003f86270 */
[C---:B------:R-:W-:Y:S01]  /*9af0*/  ISETP.GE.AND P3, PT, R35.reuse, 0x11, PT ;  /* 0x000000112300780c */ /* 0x040fe20003f66270 */
[----:B------:R-:W1:Y:S01]  /*9b00*/  SHFL.IDX PT, R2, R5, RZ, 0x181f ;  /* 0x00181fff05027589 */ /* 0x000e6200000e0000 */
[----:B------:R-:W-:-:S03]  /*9b10*/  ISETP.GE.AND P2, PT, R35, 0x21, PT ;  /* 0x000000212300780c */ /* 0x000fc60003f46270 */
[----:B------:R-:W-:Y:S06]  /*9b20*/  SHFL.IDX PT, R8, R5, 0x1, 0x181f ;  /* 0x00381f0005087f89 */ /* 0x000fec00000e0000 */
[C---:B------:R-:W-:Y:S02]  /*9b30*/  @P4 LEA R7, R4.reuse, UR39, 0x1 ;  /* 0x0000002704074c11 */ /* 0x040fe4000f8e08ff */
[----:B------:R-:W-:Y:S02]  /*9b40*/  @P3 LEA R9, R4, UR39, 0x1 ;  /* 0x0000002704093c11 */ /* 0x000fe4000f8e08ff */
[----:B0-----:R-:W-:-:S02]  /*9b50*/  @P4 LEA R3, P0, R20, R14, 0x1 ;  /* 0x0000000e14034211 */ /* 0x001fc400078008ff */
[----:B------:R-:W0:Y:S03]  /*9b60*/  SHFL.IDX PT, R14, R0, 0x1, 0x181f ;  /* 0x00381f00000e7f89 */ /* 0x000e2600000e0000 */
[----:B-1----:R-:W-:-:S05]  /*9b70*/  @P4 IMAD.X R2, RZ, RZ, R2, P0 ;  /* 0x000000ffff024224 */ /* 0x002fca00000e0602 */
[----:B------:R-:W-:-:S04]  /*9b80*/  @P4 LOP3.LUT R3, R3, R2, RZ, 0x3c, !PT ;  /* 0x0000000203034212 */ /* 0x000fc800078e3cff */
[----:B------:R-:W-:-:S04]  /*9b90*/  @P4 LOP3.LUT R2, R3, R2, RZ, 0x3c, !PT ;  /* 0x0000000203024212 */ /* 0x000fc800078e3cff */
[----:B------:R-:W-:-:S05]  /*9ba0*/  @P4 LOP3.LUT R3, R3, R2, RZ, 0x3c, !PT ;  /* 0x0000000203034212 */ /* 0x000fca00078e3cff */
[----:B------:R1:W-:Y:S01]  /*9bb0*/  @P4 LDGSTS.E.BYPASS.LTC128B.128 [R7+0x22400], desc[UR50][R2.64], !P1 ;  /* 0x2240000002074fae */ /* 0x0003e2000c901d72 */
[----:B0-----:R-:W-:-:S03]  /*9bc0*/  @P3 LEA R6, P0, R20, R14, 0x1 ;  /* 0x0000000e14063211 */ /* 0x001fc600078008ff */
[----:B------:R-:W0:Y:S01]  /*9bd0*/  SHFL.IDX PT, R14, R0, 0x2, 0x181f ;  /* 0x00581f00000e7f89 */ /* 0x000e2200000e0000 */
[----:B------:R-:W-:-:S03]  /*9be0*/  @P3 IADD3.X R8, RZ, R8, RZ, P0, !PT ;  /* 0x00000008ff083210 */ /* 0x000fc600007fe4ff */
[----:B-1----:R-:W1:Y:S02]  /*9bf0*/  SHFL.IDX PT, R2, R5, 0x2, 0x181f ;  /* 0x00581f0005027f89 */ /* 0x002e6400000e0000 */
[----:B------:R-:W-:Y:S02]  /*9c00*/  @P3 IMAD.MOV.U32 R3, RZ, RZ, R8 ;  /* 0x000000ffff033224 */ /* 0x000fe400078e0008 */
[----:B------:R-:W2:Y:S01]  /*9c10*/  SHFL.IDX PT, R5, R5, 0x3, 0x181f ;  /* 0x00781f0005057f89 */ /* 0x000ea200000e0000 */
[----:B0-----:R-:W-:-:S03]  /*9c20*/  @P2 LEA R7, P0, R20, R14, 0x1 ;  /* 0x0000000e14072211 */ /* 0x001fc600078008ff */
[----:B------:R0:W3:Y:S02]  /*9c30*/  SHFL.IDX PT, R14, R0, 0x3, 0x181f ;  /* 0x00781f00000e7f89 */ /* 0x0000e400000e0000 */
[----:B-1----:R-:W-:Y:S02]  /*9c40*/  @P2 IMAD.X R10, RZ, RZ, R2, P0 ;  /* 0x000000ffff0a2224 */ /* 0x002fe400000e0602 */
[----:B------:R-:W-:Y:S01]  /*9c50*/  @P3 IMAD.MOV.U32 R2, RZ, RZ, R6 ;  /* 0x000000ffff023224 */ /* 0x000fe200078e0006 */
[----:B------:R-:W-:-:S04]  /*9c60*/  @P2 LEA R6, R4, UR39, 0x1 ;  /* 0x0000002704062c11 */ /* 0x000fc8000f8e08ff */
[----:B------:R1:W-:Y:S02]  /*9c70*/  @P3 LDGSTS.E.BYPASS.LTC128B.128 [R9+0x22c00], desc[UR50][R2.64], !P1 ;  /* 0x22c0000002093fae */ /* 0x0003e4000c901d72 */
[----:B-1----:R-:W-:Y:S02]  /*9c80*/  @P2 IMAD.MOV.U32 R2, RZ, RZ, R7 ;  /* 0x000000ffff022224 */ /* 0x002fe400078e0007 */
[----:B------:R-:W-:-:S05]  /*9c90*/  @P2 IMAD.MOV.U32 R3, RZ, RZ, R10 ;  /* 0x000000ffff032224 */ /* 0x000fca00078e000a */
[----:B--23--:R0:W-:Y:S02]  /*9ca0*/  @P2 LDGSTS.E.BYPASS.LTC128B.128 [R6+0x23400], desc[UR50][R2.64], !P1 ;  /* 0x2340000002062fae */ /* 0x00c1e4000c901d72 */
.L_x_113:
[----:B------:R-:W-:-:S13]  /*9cb0*/  ISETP.GE.AND P2, PT, R35, 0x31, PT ;  /* 0x000000312300780c */ /* 0x000fda0003f46270 */
[----:B0-----:R-:W-:-:S05]  /*9cc0*/  @P2 LEA R2, P0, R20, R14, 0x1 ;  /* 0x0000000e14022211 */ /* 0x001fca00078008ff */
[----:B------:R-:W-:Y:S01]  /*9cd0*/  @P2 IMAD.X R3, RZ, RZ, R5, P0 ;  /* 0x000000ffff032224 */ /* 0x000fe200000e0605 */
[----:B------:R-:W-:Y:S02]  /*9ce0*/  @P2 LEA R5, R4, UR39, 0x1 ;  /* 0x0000002704052c11 */ /* 0x000fe4000f8e08ff */
[----:B------:R-:W-:-:S03]  /*9cf0*/  PLOP3.LUT P0, PT, PT, PT, PT, 0x80, 0x0 ;  /* 0x000000000000781c */ /* 0x000fc60003f0f070 */
[----:B------:R-:W-:Y:S01]  /*9d00*/  @!PT LDS RZ, [RZ] ;  /* 0x00000000fffff984 */ /* 0x000fe20000000800 */
[----:B------:R-:W-:Y:S01]  /*9d10*/  @!PT LDS RZ, [RZ] ;  /* 0x00000000fffff984 */ /* 0x000fe20000000800 */
[----:B------:R-:W-:Y:S01]  /*9d20*/  @!PT LDS RZ, [RZ] ;  /* 0x00000000fffff984 */ /* 0x000fe20000000800 */
[----:B------:R0:W-:Y:S01]  /*9d30*/  @P2 LDGSTS.E.BYPASS.LTC128B.128 [R5+0x23c00], desc[UR50][R2.64], !P1 ;  /* 0x23c0000002052fae */ /* 0x0001e2000c901d72 */
[----:B------:R-:W-:-:S09]  /*9d40*/  NOP ;  /* 0x0000000000007918 */ /* 0x000fd20000000000 */
.L_x_58:
[----:B------:R-:W-:Y:S02]  /*9d50*/  PLOP3.LUT P1, PT, P1, P0, PT, 0xa2, 0x0 ;  /* 0x000000000000781c */ /* 0x000fe40000f21472 */
[----:B------:R-:W-:-:S08]  /*9d60*/  @P0 R2UR P1, UR4, R19 ;  /* 0x00000000130402ca */ /* 0x000fd00000020000 */
[----:B------:R-:W-:-:S05]  /*9d70*/  @P0 PLOP3.LUT P0, PT, P1, PT, PT, 0x80, 0x0 ;  /* 0x000000000000081c */ /* 0x000fca0000f0f070 */
[----:B------:R-:W-:Y:S01]  /*9d80*/  @!P1 SYNCS.ARRIVE.TRANS64.RED.A0T1 RZ, [UR4+0x28c30], RZ ;  /* 0x028c30ffffff99a7 */ /* 0x000fe20008200404 */
[----:B------:R-:W-:Y:S07]  /*9d90*/  @!P1 ARRIVES.LDGSTSBAR.64.TRANSCNT [UR4+0x28c30] ;  /* 0x028c3000ff0099b0 */ /* 0x000fee0008000a84 */
[----:B------:R-:W-:Y:S05]  /*9da0*/  @P0 BRA.U.ANY `(.L_x_58) ;  /* 0xfffffffd00e80947 */ /* 0x000fea000393ffff */
[----:B------:R-:W-:Y:S01]  /*9db0*/  NOP ;  /* 0x0000000000007918 */ /* 0x000fe20000000000 */
[----:B------:R-:W-:-:S04]  /*9dc0*/  MOV R0, UR41 ;  /* 0x0000002900007c02 */ /* 0x000fc80008000f00 */
[----:B------:R-:W-:-:S13]  /*9dd0*/  ISETP.NE.AND P2, PT, R0, 0x3, PT ;  /* 0x000000030000780c */ /* 0x000fda0003f45270 */
[----:B------:R-:W-:Y:S05]  /*9de0*/  @!P2 BRA `(.L_x_59) ;  /* 0x000000000004a947 */ /* 0x000fea0003800000 */
[----:B------:R-:W-:Y:S01]  /*9df0*/  BPT.TRAP 0x1 ;  /* 0x000000040000795c */ /* 0x000fe20000300000 */
.L_x_59:
[----:B------:R1:W-:Y:S02]  /*9e00*/  SYNCS.ARRIVE.TRANS64.A1T0 RZ, [R19+URZ+0x28c30], RZ ;  /* 0x028c30ff13ff79a7 */ /* 0x0003e4000810003f */
[----:B------:R-:W-:Y:S05]  /*9e10*/  WARPSYNC.ALL ;  /* 0x0000000000007948 */ /* 0x000fea0003800000 */
[----:B------:R-:W-:-:S04]  /*9e20*/  UIADD3 UR4, UR39, 0x20400, URZ ;  /* 0x0002040027047890 */ /* 0x000fc8000fffe03f */
[----:B------:R-:W-:Y:S01]  /*9e30*/  ULOP3.LUT UP0, URZ, UR4, 0x3ff, URZ, 0xc0, !UPT ;  /* 0x000003ff043f7892 */ /* 0x000fe2000f80c03f */
[----:B------:R-:W-:Y:S05]  /*9e40*/  BAR.SYNC.DEFER_BLOCKING 0x8, 0x100 ;  /* 0x0204000000007b1d */ /* 0x000fea0000010000 */
[----:B------:R-:W-:-:S13]  /*9e50*/  PLOP3.LUT P0, PT, PT, PT, UP0, 0x80, 0x0 ;  /* 0x000000000000781c */ /* 0x000fda0003f0f008 */
[----:B------:R-:W-:Y:S05]  /*9e60*/  @!P0 BRA `(.L_x_60) ;  /* 0x0000000000408947 */ /* 0x000fea0003800000 */
[----:B0-----:R-:W-:Y:S01]  /*9e70*/  MOV R2, 0x0 ;  /* 0x0000000000027802 */ /* 0x001fe20000000f00 */
[----:B------:R-:W-:Y:S01]  /*9e80*/  ULDC.64 UR4, c[0x4][0x90] ;  /* 0x0100240000047ab9 */ /* 0x000fe20000000a00 */
[----:B------:R-:W-:Y:S01]  /*9e90*/  ULDC.64 UR6, c[0x4][0x98] ;  /* 0x0100260000067ab9 */ /* 0x000fe20000000a00 */
[----:B------:R-:W-:Y:S01]  /*9ea0*/  ULDC.64 UR8, c[0x4][0x20] ;  /* 0x0100080000087ab9 */ /* 0x000fe20000000a00 */
[----:B------:R-:W-:Y:S01]  /*9eb0*/  IMAD.U32 R4, RZ, RZ, UR4 ;  /* 0x00000004ff047e24 */ /* 0x000fe2000f8e00ff */
[----:B------:R-:W-:Y:S01]  /*9ec0*/  MOV R8, 0x70 ;  /* 0x0000007000087802 */ /* 0x000fe20000000f00 */
[----:B------:R-:W0:Y:S01]  /*9ed0*/  LDC.64 R2, c[0x4][R2] ;  /* 0x0100000002027b82 */ /* 0x000e220000000a00 */
[----:B------:R-:W-:Y:S02]  /*9ee0*/  IMAD.U32 R5, RZ, RZ, UR5 ;  /* 0x00000005ff057e24 */ /* 0x000fe4000f8e00ff */
[----:B------:R-:W-:Y:S02]  /*9ef0*/  IMAD.U32 R6, RZ, RZ, UR6 ;  /* 0x00000006ff067e24 */ /* 0x000fe4000f8e00ff */
[----:B------:R-:W-:-:S02]  /*9f00*/  IMAD.U32 R7, RZ, RZ, UR7 ;  /* 0x00000007ff077e24 */ /* 0x000fc4000f8e00ff */
[----:B------:R-:W-:Y:S02]  /*9f10*/  IMAD.U32 R10, RZ, RZ, UR8 ;  /* 0x00000008ff0a7e24 */ /* 0x000fe4000f8e00ff */
[----:B------:R-:W-:Y:S02]  /*9f20*/  IMAD.U32 R11, RZ, RZ, UR9 ;  /* 0x00000009ff0b7e24 */ /* 0x000fe4000f8e00ff */
[----:B------:R-:W-:Y:S02]  /*9f30*/  IMAD.MOV.U32 R12, RZ, RZ, 0x1 ;  /* 0x00000001ff0c7424 */ /* 0x000fe400078e00ff */
[----:B------:R-:W-:-:S07]  /*9f40*/  IMAD.MOV.U32 R13, RZ, RZ, RZ ;  /* 0x000000ffff0d7224 */ /* 0x000fce00078e00ff */
[----:B------:R-:W-:-:S07]  /*9f50*/  LEPC R20, `(.L_x_60) ;  /* 0x000000001014794e */ /* 0x000fce0000000000 */
[----:B01----:R-:W-:Y:S05]  /*9f60*/  CALL.ABS.NOINC R2 ;  /* 0x0000000002007343 */ /* 0x003fea0003c00000 */
.L_x_60:
[----:B------:R-:W2:Y:S01]  /*9f70*/  LDL R20, [R1] ;  /* 0x0000000001147983 */ /* 0x000ea20000100800 */
[----:B------:R-:W3:Y:S01]  /*9f80*/  LDC R4, c[0x0][0x448] ;  /* 0x00011200ff047b82 */ /* 0x000ee20000000800 */
[----:B------:R-:W-:Y:S01]  /*9f90*/  IMAD.MOV R0, RZ, RZ, -R36 ;  /* 0x000000ffff007224 */ /* 0x000fe200078e0a24 */
[----:B------:R-:W-:Y:S01]  /*9fa0*/  ULDC UR4, c[0x0][0xc38] ;  /* 0x00030e0000047ab9 */ /* 0x000fe20000000800 */
[----:B------:R-:W4:Y:S01]  /*9fb0*/  S2R R9, SR_TID.X ;  /* 0x0000000000097919 */ /* 0x000f220000002100 */
[----:B------:R-:W-:Y:S02]  /*9fc0*/  LOP3.LUT P5, RZ, R16, 0x2000, RZ, 0xc0, !PT ;  /* 0x0000200010ff7812 */ /* 0x000fe400078ac0ff */
[----:B------:R-:W-:Y:S02]  /*9fd0*/  LEA R8, R33, UR39, 0x1 ;  /* 0x0000002721087c11 */ /* 0x000fe4000f8e08ff */
[----:B---3--:R-:W-:Y:S01]  /*9fe0*/  ISETP.NE.AND P0, PT, R4, 0x1, PT ;  /* 0x000000010400780c */ /* 0x008fe20003f05270 */
[----:B----4-:R-:W-:-:S12]  /*9ff0*/  IMAD.SHL.U32 R9, R9, 0x8, RZ ;  /* 0x0000000809097824 */ /* 0x010fd800078e00ff */
[----:B0-----:R-:W0:Y:S01]  /*a000*/  @P0 LDC R3, c[0x0][0x44c] ;  /* 0x00011300ff030b82 */ /* 0x001e220000000800 */
[----:B------:R-:W-:-:S07]  /*a010*/  LOP3.LUT R9, R9, 0x38, RZ, 0xc0, !PT ;  /* 0x0000003809097812 */ /* 0x000fce00078ec0ff */
[----:B------:R-:W3:Y:S01]  /*a020*/  @P0 LDC R2, c[0x0][0x450] ;  /* 0x00011400ff020b82 */ /* 0x000ee20000000800 */
[----:B--2---:R-:W-:Y:S01]  /*a030*/  IMAD R0, R0, UR4, R20 ;  /* 0x0000000400007c24 */ /* 0x004fe2000f8e0214 */
[----:B------:R-:W-:-:S03]  /*a040*/  ULDC.64 UR4, c[0x0][0x2d8] ;  /* 0x0000b60000047ab9 */ /* 0x000fc60000000a00 */
[----:B------:R-:W-:-:S04]  /*a050*/  IMAD R6, R0, 0x40, R23 ;  /* 0x0000004000067824 */ /* 0x000fc800078e0217 */
[----:B0-----:R-:W-:-:S04]  /*a060*/  @P0 IMAD.HI.U32 R3, R6, R3, RZ ;  /* 0x0000000306030227 */ /* 0x001fc800078e00ff */
[----:B------:R-:W-:Y:S01]  /*a070*/  IMAD.MOV.U32 R5, RZ, RZ, R6 ;  /* 0x000000ffff057224 */ /* 0x000fe200078e0006 */
[----:B---3--:R-:W-:-:S05]  /*a080*/  @P0 SHF.R.U32.HI R5, RZ, R2, R3 ;  /* 0x00000002ff050219 */ /* 0x008fca0000011603 */
[----:B------:R-:W-:-:S04]  /*a090*/  IMAD.MOV R3, RZ, RZ, -R5 ;  /* 0x000000ffff037224 */ /* 0x000fc800078e0a05 */
[----:B------:R-:W-:Y:S01]  /*a0a0*/  IMAD R4, R4, R3, R6 ;  /* 0x0000000304047224 */ /* 0x000fe200078e0206 */
[----:B------:R-:W-:Y:S01]  /*a0b0*/  SHF.R.S32.HI R6, RZ, 0x1f, R26 ;  /* 0x0000001fff067819 */ /* 0x000fe2000001141a */
[----:B------:R-:W-:-:S04]  /*a0c0*/  IMAD R3, R24, UR4, RZ ;  /* 0x0000000418037c24 */ /* 0x000fc8000f8e02ff */
[C---:B------:R-:W-:Y:S02]  /*a0d0*/  IMAD R7, R18.reuse, UR5, R3 ;  /* 0x0000000512077c24 */ /* 0x040fe4000f8e0203 */
[----:B------:R-:W-:Y:S01]  /*a0e0*/  IMAD.WIDE.U32 R2, R18, UR4, RZ ;  /* 0x0000000412027c25 */ /* 0x000fe2000f8e00ff */
[----:B------:R-:W-:-:S04]  /*a0f0*/  ULDC.64 UR4, c[0x0][0x2e0] ;  /* 0x0000b80000047ab9 */ /* 0x000fc80000000a00 */
[----:B------:R-:W-:Y:S01]  /*a100*/  IADD3 R3, R3, R7, RZ ;  /* 0x0000000703037210 */ /* 0x000fe20007ffe0ff */
[----:B------:R-:W-:Y:S01]  /*a110*/  IMAD R7, R6, UR4, RZ ;  /* 0x0000000406077c24 */ /* 0x000fe2000f8e02ff */
[----:B------:R-:W-:-:S03]  /*a120*/  SHF.R.S32.HI R6, RZ, 0x1f, R5 ;  /* 0x0000001fff067819 */ /* 0x000fc60000011405 */
[C---:B------:R-:W-:Y:S02]  /*a130*/  IMAD R7, R26.reuse, UR5, R7 ;  /* 0x000000051a077c24 */ /* 0x040fe4000f8e0207 */
[----:B------:R-:W-:Y:S01]  /*a140*/  IMAD.WIDE.U32 R2, R26, UR4, R2 ;  /* 0x000000041a027c25 */ /* 0x000fe2000f8e0002 */
[----:B------:R-:W-:-:S03]  /*a150*/  ULDC.64 UR4, c[0x0][0x2d0] ;  /* 0x0000b40000047ab9 */ /* 0x000fc60000000a00 */
[----:B------:R-:W-:Y:S02]  /*a160*/  IMAD.IADD R3, R3, 0x1, R7 ;  /* 0x0000000103037824 */ /* 0x000fe400078e0207 */
[----:B------:R-:W-:Y:S02]  /*a170*/  IMAD R6, R6, UR4, RZ ;  /* 0x0000000406067c24 */ /* 0x000fe4000f8e02ff */
[----:B------:R-:W-:-:S04]  /*a180*/  IMAD.WIDE.U32 R2, R5, UR4, R2 ;  /* 0x0000000405027c25 */ /* 0x000fc8000f8e0002 */
[----:B------:R-:W-:Y:S01]  /*a190*/  IMAD R7, R5, UR5, R6 ;  /* 0x0000000505077c24 */ /* 0x000fe2000f8e0206 */
[----:B------:R-:W-:Y:S01]  /*a1a0*/  SHF.R.S32.HI R5, RZ, 0x1f, R4 ;  /* 0x0000001fff057819 */ /* 0x000fe20000011404 */
[----:B------:R-:W-:Y:S02]  /*a1b0*/  ULDC.64 UR4, c[0x0][0x2c8] ;  /* 0x0000b20000047ab9 */ /* 0x000fe40000000a00 */
[----:B------:R-:W-:Y:S02]  /*a1c0*/  IMAD.IADD R3, R3, 0x1, R7 ;  /* 0x0000000103037824 */ /* 0x000fe400078e0207 */
[----:B------:R-:W-:Y:S02]  /*a1d0*/  IMAD R5, R5, UR4, RZ ;  /* 0x0000000405057c24 */ /* 0x000fe4000f8e02ff */
[----:B------:R-:W-:-:S04]  /*a1e0*/  IMAD.WIDE.U32 R2, R4, UR4, R2 ;  /* 0x0000000404027c25 */ /* 0x000fc8000f8e0002 */
[----:B------:R-:W-:Y:S01]  /*a1f0*/  IMAD R5, R4, UR5, R5 ;  /* 0x0000000504057c24 */ /* 0x000fe2000f8e0205 */
[----:B------:R-:W-:Y:S02]  /*a200*/  ULDC.64 UR4, c[0x0][0x280] ;  /* 0x0000a00000047ab9 */ /* 0x000fe40000000a00 */
[----:B------:R-:W-:Y:S01]  /*a210*/  LEA R4, P0, R2, UR4, 0x1 ;  /* 0x0000000402047c11 */ /* 0x000fe2000f8008ff */
[----:B------:R-:W-:Y:S01]  /*a220*/  IMAD.IADD R5, R3, 0x1, R5 ;  /* 0x0000000103057824 */ /* 0x000fe200078e0205 */
[----:B------:R-:W-:-:S04]  /*a230*/  UMOV UR4, 0xffffffff ;  /* 0xffffffff00047882 */ /* 0x000fc80000000000 */
[----:B------:R-:W-:Y:S01]  /*a240*/  LEA.HI.X R5, R2, UR5, R5, 0x1, P0 ;  /* 0x0000000502057c11 */ /* 0x000fe200080f0c05 */
[----:B------:R-:W-:Y:S06]  /*a250*/  BRA.DIV UR4, `(.L_x_61) ;  /* 0x0000002a043c7947 */ /* 0x000fec000b800000 */
[----:B------:R-:W0:Y:S01]  /*a260*/  SHFL.IDX PT, R14, R4, RZ, 0x181f ;  /* 0x00181fff040e7589 */ /* 0x000e2200000e0000 */
[----:B------:R-:W-:-:S03]  /*a270*/  IMAD R0, R0, 0x40, R37 ;  /* 0x0000004000007824 */ /* 0x000fc600078e0225 */
[----:B------:R-:W2:Y:S01]  /*a280*/  SHFL.IDX PT, R2, R5, RZ, 0x181f ;  /* 0x00181fff05027589 */ /* 0x000ea200000e0000 */
[C---:B------:R-:W-:Y:S01]  /*a290*/  VIADD R7, R0.reuse, 0x10 ;  /* 0x0000001000077836 */ /* 0x040fe20000000000 */
[----:B------:R-:W-:Y:S02]  /*a2a0*/  ISETP.GE.AND P0, PT, R0, UR37, PT ;  /* 0x0000002500007c0c */ /* 0x000fe4000bf06270 */
[----:B------:R-:W-:Y:S11]  /*a2b0*/  SHFL.IDX PT, R6, R5, 0x1, 0x181f ;  /* 0x00381f0005067f89 */ /* 0x000ff600000e0000 */
[----:B0-----:R-:W-:-:S05]  /*a2c0*/  @!P0 LEA R14, P1, R9, R14, 0x1 ;  /* 0x0000000e090e8211 */ /* 0x001fca00078208ff */
[----:B--2---:R-:W-:Y:S01]  /*a2d0*/  @!P0 IMAD.X R3, RZ, RZ, R2, P1 ;  /* 0x000000ffff038224 */ /* 0x004fe200008e0602 */
[----:B------:R-:W-:Y:S02]  /*a2e0*/  @!P0 MOV R2, R14 ;  /* 0x0000000e00028202 */ /* 0x000fe40000000f00 */
[----:B------:R-:W0:Y:S04]  /*a2f0*/  SHFL.IDX PT, R14, R4, 0x1, 0x181f ;  /* 0x00381f00040e7f89 */ /* 0x000e2800000e0000 */
[----:B------:R0:W-:Y:S01]  /*a300*/  @!P0 LDGSTS.E.BYPASS.LTC128B.128 [R8+0x20400], desc[UR50][R2.64], !P5 ;  /* 0x2040000002088fae */ /* 0x0001e2000e901d72 */
[----:B------:R-:W-:Y:S01]  /*a310*/  ISETP.GE.AND P0, PT, R7, UR37, PT ;  /* 0x0000002507007c0c */ /* 0x000fe2000bf06270 */
[----:B------:R-:W-:-:S12]  /*a320*/  VIADD R7, R0, 0x20 ;  /* 0x0000002000077836 */ /* 0x000fd80000000000 */
[----:B0-----:R-:W-:Y:S02]  /*a330*/  @!P0 LEA R2, P1, R9, R14, 0x1 ;  /* 0x0000000e09028211 */ /* 0x001fe400078208ff */
[----:B------:R-:W0:Y:S03]  /*a340*/  SHFL.IDX PT, R14, R4, 0x2, 0x181f ;  /* 0x00581f00040e7f89 */ /* 0x000e2600000e0000 */
[----:B------:R-:W-:Y:S02]  /*a350*/  @!P0 IMAD.X R3, RZ, RZ, R6, P1 ;  /* 0x000000ffff038224 */ /* 0x000fe400008e0606 */
[----:B------:R-:W2:Y:S04]  /*a360*/  SHFL.IDX PT, R6, R5, 0x2, 0x181f ;  /* 0x00581f0005067f89 */ /* 0x000ea800000e0000 */
[----:B------:R0:W-:Y:S01]  /*a370*/  @!P0 LDGSTS.E.BYPASS.LTC128B.128 [R8+0x20c00], desc[UR50][R2.64], !P5 ;  /* 0x20c0000002088fae */ /* 0x0001e2000e901d72 */
[----:B------:R-:W-:-:S03]  /*a380*/  ISETP.GE.AND P0, PT, R7, UR37, PT ;  /* 0x0000002507007c0c */ /* 0x000fc6000bf06270 */
[----:B------:R-:W3:Y:S10]  /*a390*/  SHFL.IDX PT, R5, R5, 0x3, 0x181f ;  /* 0x00781f0005057f89 */ /* 0x000ef400000e0000 */
[----:B0-----:R-:W-:-:S02]  /*a3a0*/  @!P0 LEA R2, P1, R9, R14, 0x1 ;  /* 0x0000000e09028211 */ /* 0x001fc400078208ff */
[----:B------:R0:W4:Y:S03]  /*a3b0*/  SHFL.IDX PT, R14, R4, 0x3, 0x181f ;  /* 0x00781f00040e7f89 */ /* 0x00012600000e0000 */
[----:B--2---:R-:W-:-:S05]  /*a3c0*/  @!P0 IMAD.X R3, RZ, RZ, R6, P1 ;  /* 0x000000ffff038224 */ /* 0x004fca00008e0606 */
[----:B------:R0:W-:Y:S03]  /*a3d0*/  @!P0 LDGSTS.E.BYPASS.LTC128B.128 [R8+0x21400], desc[UR50][R2.64], !P5 ;  /* 0x2140000002088fae */ /* 0x0001e6000e901d72 */
.L_x_122:
[----:B------:R-:W2:Y:S01]  /*a3e0*/  LDL R6, [R1+0xc] ;  /* 0x00000c0001067983 */ /* 0x000ea20000100800 */
[----:B------:R-:W-:-:S05]  /*a3f0*/  VIADD R0, R0, 0x30 ;  /* 0x0000003000007836 */ /* 0x000fca0000000000 */
[----:B------:R-:W-:-:S13]  /*a400*/  ISETP.GE.AND P0, PT, R0, UR37, PT ;  /* 0x0000002500007c0c */ /* 0x000fda000bf06270 */
[----:B0---4-:R-:W-:-:S05]  /*a410*/  @!P0 LEA R2, P1, R9, R14, 0x1 ;  /* 0x0000000e09028211 */ /* 0x011fca00078208ff */
[----:B---3--:R-:W-:-:S05]  /*a420*/  @!P0 IMAD.X R3, RZ, RZ, R5, P1 ;  /* 0x000000ffff038224 */ /* 0x008fca00008e0605 */
[----:B------:R-:W-:Y:S01]  /*a430*/  @!PT LDS RZ, [RZ] ;  /* 0x00000000fffff984 */ /* 0x000fe20000000800 */
[----:B------:R-:W-:Y:S01]  /*a440*/  @!PT LDS RZ, [RZ] ;  /* 0x00000000fffff984 */ /* 0x000fe20000000800 */
[----:B------:R-:W-:Y:S01]  /*a450*/  @!PT LDS RZ, [RZ] ;  /* 0x00000000fffff984 */ /* 0x000fe20000000800 */
[----:B------:R0:W-:Y:S01]  /*a460*/  @!P0 LDGSTS.E.BYPASS.LTC128B.128 [R8+0x21c00], desc[UR50][R2.64], !P5 ;  /* 0x21c0000002088fae */ /* 0x0001e2000e901d72 */
[----:B------:R-:W-:Y:S01]  /*a470*/  NOP ;  /* 0x0000000000007918 */ /* 0x000fe20000000000 */
[----:B------:R-:W-:Y:S02]  /*a480*/  SYNCS.ARRIVE.TRANS64.RED.A0T1 RZ, [UR39+0x28c00], RZ ;  /* 0x028c00ffffff79a7 */ /* 0x000fe40008200427 */
[----:B------:R-:W-:Y:S01]  /*a490*/  ARRIVES.LDGSTSBAR.64.TRANSCNT [UR39+0x28c00] ;  /* 0x028c0000ff0079b0 */ /* 0x000fe20008000aa7 */
[----:B--2---:R-:W-:-:S04]  /*a4a0*/  LOP3.LUT R0, R6, 0x1, RZ, 0xc, !PT ;  /* 0x0000000106007812 */ /* 0x004fc800078e0cff */
[----:B------:R-:W-:Y:S01]  /*a4b0*/  SHF.L.U32 R0, R0, 0x1f, RZ ;  /* 0x0000001f00007819 */ /* 0x000fe200000006ff */
[----:B------:R-:W-:Y:S01]  /*a4c0*/  NOP ;  /* 0x0000000000007918 */ /* 0x000fe20000000000 */
[----:B------:R-:W-:Y:S01]  /*a4d0*/  SYNCS.ARRIVE.TRANS64.A1T0 RZ, [UR39+0x28c00], RZ ;  /* 0x028c00ffffff79a7 */ /* 0x000fe20008100027 */
[----:B------:R-:W-:Y:S01]  /*a4e0*/  BSSY B0, `(.L_x_62) ;  /* 0x0000003000007945 */ /* 0x000fe20003800000 */
[----:B------:R-:W2:Y:S03]  /*a4f0*/  SYNCS.PHASECHK.TRANS64.TRYWAIT P0, [UR39+0x28c20], R0 ;  /* 0x028c2000ff0075a7 */ /* 0x000ea60008000167 */
[----:B0-2---:R-:W-:Y:S05]  /*a500*/  @!P0 BRA `(.L_x_63) ;  /* 0x0000002800a08947 */ /* 0x005fea0003800000 */
.L_x_123:
[----:B------:R-:W-:Y:S05]  /*a510*/  BSYNC B0 ;  /* 0x0000000000007941 */ /* 0x000fea0003800000 */
.L_x_62:
[----:B------:R-:W-:-:S04]  /*a520*/  MOV R2, UR41 ;  /* 0x0000002900027c02 */ /* 0x000fc80008000f00 */
[----:B------:R-:W-:-:S13]  /*a530*/  ISETP.NE.AND P0, PT, R2, 0x3, PT ;  /* 0x000000030200780c */ /* 0x000fda0003f05270 */
[----:B------:R-:W-:Y:S05]  /*a540*/  @!P0 BRA `(.L_x_64) ;  /* 0x0000000000048947 */ /* 0x000fea0003800000 */
[----:B------:R-:W-:Y:S01]  /*a550*/  BPT.TRAP 0x1 ;  /* 0x000000040000795c */ /* 0x000fe20000300000 */
.L_x_64:
[----:B0-----:R-:W-:Y:S01]  /*a560*/  SHF.L.U32 R0, R22, 0x1f, RZ ;  /* 0x0000001f16007819 */ /* 0x001fe200000006ff */
[----:B------:R-:W-:Y:S03]  /*a570*/  BSSY B0, `(.L_x_65) ;  /* 0x0000003000007945 */ /* 0x000fe60003800000 */
[----:B------:R-:W0:Y:S02]  /*a580*/  SYNCS.PHASECHK.TRANS64.TRYWAIT P0, [R19+URZ+0x28c60], R0 ;  /* 0x028c6000130075a7 */ /* 0x000e24000800017f */
[----:B0-----:R-:W-:Y:S05]  /*a590*/  @!P0 BRA `(.L_x_66) ;  /* 0x0000002800948947 */ /* 0x001fea0003800000 */
.L_x_124:
[----:B------:R-:W-:Y:S05]  /*a5a0*/  BSYNC B0 ;  /* 0x0000000000007941 */ /* 0x000fea0003800000 */
.L_x_65:
[----:B------:R-:W2:Y:S01]  /*a5b0*/  LDL.LU R2, [R1+0x4] ;  /* 0x0000040001027983 */ /* 0x000ea20000300800 */
[----:B------:R-:W-:-:S03]  /*a5c0*/  ULDC.64 UR4, c[0x0][0x328] ;  /* 0x0000ca0000047ab9 */ /* 0x000fc60000000a00 */
[----:B------:R-:W3:Y:S01]  /*a5d0*/  LDL.LU R4, [R1+0x8] ;  /* 0x0000080001047983 */ /* 0x000ee20000300800 */
[----:B------:R-:W-:Y:S02]  /*a5e0*/  IMAD R9, R17, 0x8000, R33 ;  /* 0x0000800011097824 */ /* 0x000fe400078e0221 */
[----:B--2---:R-:W-:-:S04]  /*a5f0*/  IMAD R3, R2, UR4, RZ ;  /* 0x0000000402037c24 */ /* 0x004fc8000f8e02ff */
[C---:B------:R-:W-:Y:S02]  /*a600*/  IMAD R5, R34.reuse, UR5, R3 ;  /* 0x0000000522057c24 */ /* 0x040fe4000f8e0203 */
[----:B------:R-:W-:Y:S01]  /*a610*/  IMAD.WIDE.U32 R2, R34, UR4, RZ ;  /* 0x0000000422027c25 */ /* 0x000fe2000f8e00ff */
[----:B------:R-:W-:-:S03]  /*a620*/  ULDC.64 UR4, c[0x0][0x338] ;  /* 0x0000ce0000047ab9 */ /* 0x000fc60000000a00 */
[----:B------:R-:W-:Y:S02]  /*a630*/  IMAD.IADD R3, R3, 0x1, R5 ;  /* 0x0000000103037824 */ /* 0x000fe400078e0205 */
[----:B---3--:R-:W-:Y:S02]  /*a640*/  IMAD R5, R4, UR4, RZ ;  /* 0x0000000404057c24 */ /* 0x008fe4000f8e02ff */
[----:B------:R-:W-:-:S04]  /*a650*/  IMAD.WIDE.U32 R2, R28, UR4, R2 ;  /* 0x000000041c027c25 */ /* 0x000fc8000f8e0002 */
[----:B------:R-:W-:Y:S01]  /*a660*/  IMAD R5, R28, UR5, R5 ;  /* 0x000000051c057c24 */ /* 0x000fe2000f8e0205 */
[----:B------:R-:W-:-:S03]  /*a670*/  ULDC.64 UR4, c[0x0][0x330] ;  /* 0x0000cc0000047ab9 */ /* 0x000fc60000000a00 */
        /* <DEDUP_REMOVED lines=10> */
[----:B------:R-:W-:Y:S01]  /*a720*/  LOP3.LUT P6, RZ, R16, 0x40000000, RZ, 0xc0, !PT ;  /* 0x4000000010ff7812 */ /* 0x000fe200078cc0ff */
[----:B------:R-:W2:Y:S01]  /*a730*/  S2R R4, SR_TID.X ;  /* 0x0000000000047919 */ /* 0x000ea20000002100 */
[----:B------:R-:W-:Y:S02]  /*a740*/  LEA R9, R9, UR39, 0x1 ;  /* 0x0000002709097c11 */ /* 0x000fe4000f8e08ff */
[----:B------:R-:W-:Y:S01]  /*a750*/  P2R R12, PR, RZ, 0x40 ;  /* 0x00000040ff0c7803 */ /* 0x000fe20000000000 */
[----:B------:R-:W-:Y:S01]  /*a760*/  STL [R1+0x28], R24 ;  /* 0x0000281801007387 */ /* 0x000fe20000100800 */
[----:B------:R-:W-:Y:S02]  /*a770*/  LOP3.LUT P6, RZ, R30, 0x10, RZ, 0xc0, !PT ;  /* 0x000000101eff7812 */ /* 0x000fe400078cc0ff */
[----:B------:R-:W-:Y:S01]  /*a780*/  LOP3.LUT P5, RZ, R16, 0x8000000, RZ, 0xc0, !PT ;  /* 0x0800000010ff7812 */ /* 0x000fe200078ac0ff */
[----:B------:R-:W-:Y:S01]  /*a790*/  STL [R1+0x24], R23 ;  /* 0x0000241701007387 */ /* 0x000fe20000100800 */
[----:B------:R-:W-:-:S02]  /*a7a0*/  P2R R13, PR, RZ, 0x40 ;  /* 0x00000040ff0d7803 */ /* 0x000fc40000000000 */
[C---:B------:R-:W-:Y:S01]  /*a7b0*/  LOP3.LUT P6, RZ, R16.reuse, 0x40000, RZ, 0xc0, !PT ;  /* 0x0004000010ff7812 */ /* 0x040fe200078cc0ff */
[----:B------:R-:W-:Y:S01]  /*a7c0*/  STL [R1+0x20], R22 ;  /* 0x0000201601007387 */ /* 0x000fe20000100800 */
[C---:B------:R-:W-:Y:S02]  /*a7d0*/  LOP3.LUT P4, RZ, R16.reuse, 0x1000000, RZ, 0xc0, !PT ;  /* 0x0100000010ff7812 */ /* 0x040fe4000788c0ff */
[----:B------:R-:W-:Y:S01]  /*a7e0*/  P2R R15, PR, RZ, 0x40 ;  /* 0x00000040ff0f7803 */ /* 0x000fe20000000000 */
[----:B------:R-:W-:Y:S01]  /*a7f0*/  STL [R1+0x1c], R19 ;  /* 0x00001c1301007387 */ /* 0x000fe20000100800 */
[C---:B------:R-:W-:Y:S02]  /*a800*/  LOP3.LUT P6, RZ, R16.reuse, 0x80000, RZ, 0xc0, !PT ;  /* 0x0008000010ff7812 */ /* 0x040fe400078cc0ff */
[----:B------:R-:W-:Y:S01]  /*a810*/  LOP3.LUT P3, RZ, R16, 0x20000, RZ, 0xc0, !PT ;  /* 0x0002000010ff7812 */ /* 0x000fe2000786c0ff */
[----:B------:R-:W-:Y:S01]  /*a820*/  STL [R1+0x18], R18 ;  /* 0x0000181201007387 */ /* 0x000fe20000100800 */
[----:B------:R-:W-:-:S02]  /*a830*/  P2R R20, PR, RZ, 0x40 ;  /* 0x00000040ff147803 */ /* 0x000fc40000000000 */
[C---:B------:R-:W-:Y:S01]  /*a840*/  LOP3.LUT P6, RZ, R16.reuse, 0x100000, RZ, 0xc0, !PT ;  /* 0x0010000010ff7812 */ /* 0x040fe200078cc0ff */
[----:B------:R-:W-:Y:S01]  /*a850*/  STL [R1+0x14], R17 ;  /* 0x0000141101007387 */ /* 0x000fe20000100800 */
[C---:B------:R-:W-:Y:S02]  /*a860*/  LOP3.LUT P2, RZ, R16.reuse, 0x10000, RZ, 0xc0, !PT ;  /* 0x0001000010ff7812 */ /* 0x040fe4000784c0ff */
[----:B------:R-:W-:Y:S01]  /*a870*/  P2R R11, PR, RZ, 0x40 ;  /* 0x00000040ff0b7803 */ /* 0x000fe20000000000 */
[----:B------:R-:W3:Y:S01]  /*a880*/  SHFL.IDX PT, R2, R8, RZ, 0x181f ;  /* 0x00181fff08027589 */ /* 0x000ee200000e0000 */
[C---:B------:R-:W-:Y:S02]  /*a890*/  LOP3.LUT P6, RZ, R16.reuse, 0x2000000, RZ, 0xc0, !PT ;  /* 0x0200000010ff7812 */ /* 0x040fe400078cc0ff */
[----:B------:R-:W-:Y:S01]  /*a8a0*/  LOP3.LUT P1, RZ, R16, 0x8000, RZ, 0xc0, !PT ;  /* 0x0000800010ff7812 */ /* 0x000fe2000782c0ff */
[----:B------:R-:W4:Y:S01]  /*a8b0*/  SHFL.IDX PT, R3, R10, RZ, 0x181f ;  /* 0x00181fff0a037589 */ /* 0x000f2200000e0000 */
[----:B------:R-:W-:Y:S01]  /*a8c0*/  P2R R14, PR, RZ, 0x40 ;  /* 0x00000040ff0e7803 */ /* 0x000fe20000000000 */
[----:B--2---:R-:W-:Y:S01]  /*a8d0*/  IMAD.SHL.U32 R4, R4, 0x8, RZ ;  /* 0x0000000804047824 */ /* 0x004fe200078e00ff */
[----:B------:R-:W-:-:S04]  /*a8e0*/  LOP3.LUT P6, RZ, R16, 0x10000000, RZ, 0xc0, !PT ;  /* 0x1000000010ff7812 */ /* 0x000fc800078cc0ff */
[----:B------:R-:W-:Y:S02]  /*a8f0*/  P2R R21, PR, RZ, 0x40 ;  /* 0x00000040ff157803 */ /* 0x000fe40000000000 */
[----:B------:R-:W-:Y:S02]  /*a900*/  LOP3.LUT P6, RZ, R16, 0x80000000, RZ, 0xc0, !PT ;  /* 0x8000000010ff7812 */ /* 0x000fe400078cc0ff */
[----:B------:R-:W-:Y:S02]  /*a910*/  LOP3.LUT R4, R4, 0x38, RZ, 0xc0, !PT ;  /* 0x0000003804047812 */ /* 0x000fe400078ec0ff */
[----:B------:R-:W-:Y:S02]  /*a920*/  P2R R26, PR, RZ, 0x40 ;  /* 0x00000040ff1a7803 */ /* 0x000fe40000000000 */
[----:B------:R-:W-:Y:S01]  /*a930*/  LOP3.LUT P6, RZ, R30, 0x4, RZ, 0xc0, !PT ;  /* 0x000000041eff7812 */ /* 0x000fe200078cc0ff */
[----:B0-----:R-:W-:-:S03]  /*a940*/  IMAD.SHL.U32 R0, R4, 0x2, RZ ;  /* 0x0000000204007824 */ /* 0x001fc600078e00ff */
[----:B------:R-:W-:Y:S02]  /*a950*/  P2R R28, PR, RZ, 0x40 ;  /* 0x00000040ff1c7803 */ /* 0x000fe40000000000 */
[----:B------:R-:W-:Y:S02]  /*a960*/  LOP3.LUT P6, RZ, R30, 0x20, RZ, 0xc0, !PT ;  /* 0x000000201eff7812 */ /* 0x000fe400078cc0ff */
[----:B---3--:R-:W-:Y:S02]  /*a970*/  IADD3 R6, P0, R2, R0, RZ ;  /* 0x0000000002067210 */ /* 0x008fe40007f1e0ff */
[----:B------:R-:W-:Y:S01]  /*a980*/  P2R R34, PR, RZ, 0x40 ;  /* 0x00000040ff227803 */ /* 0x000fe20000000000 */
[----:B------:R-:W0:Y:S01]  /*a990*/  SHFL.IDX PT, R2, R8, 0x1, 0x181f ;  /* 0x00381f0008027f89 */ /* 0x000e2200000e0000 */
[----:B------:R-:W-:Y:S02]  /*a9a0*/  LOP3.LUT P6, RZ, R16, 0x200000, RZ, 0xc0, !PT ;  /* 0x0020000010ff7812 */ /* 0x000fe400078cc0ff */
[----:B----4-:R-:W-:-:S02]  /*a9b0*/  IADD3.X R7, RZ, R3, RZ, P0, !PT ;  /* 0x00000003ff077210 */ /* 0x010fc400007fe4ff */
[----:B------:R-:W-:Y:S01]  /*a9c0*/  P2R R36, PR, RZ, 0x40 ;  /* 0x00000040ff247803 */ /* 0x000fe20000000000 */
[----:B------:R-:W2:Y:S01]  /*a9d0*/  SHFL.IDX PT, R3, R10, 0x1, 0x181f ;  /* 0x00381f000a037f89 */ /* 0x000ea200000e0000 */
[----:B------:R-:W-:-:S04]  /*a9e0*/  LOP3.LUT P6, RZ, R16, 0x400000, RZ, 0xc0, !PT ;  /* 0x0040000010ff7812 */ /* 0x000fc800078cc0ff */
[----:B------:R-:W-:Y:S02]  /*a9f0*/  P2R R17, PR, RZ, 0x40 ;  /* 0x00000040ff117803 */ /* 0x000fe40000000000 */
[----:B------:R-:W-:-:S04]  /*aa00*/  LOP3.LUT P6, RZ, R16, 0x800000, RZ, 0xc0, !PT ;  /* 0x0080000010ff7812 */ /* 0x000fc800078cc0ff */
[----:B------:R-:W-:Y:S02]  /*aa10*/  P2R R18, PR, RZ, 0x40 ;  /* 0x00000040ff127803 */ /* 0x000fe40000000000 */
[----:B------:R-:W-:-:S04]  /*aa20*/  LOP3.LUT P6, RZ, R16, 0x4000000, RZ, 0xc0, !PT ;  /* 0x0400000010ff7812 */ /* 0x000fc800078cc0ff */
[----:B-1----:R-:W-:Y:S02]  /*aa30*/  P2R R19, PR, RZ, 0x40 ;  /* 0x00000040ff137803 */ /* 0x002fe40000000000 */
[----:B------:R-:W-:Y:S02]  /*aa40*/  LOP3.LUT P6, RZ, R16, 0x20000000, RZ, 0xc0, !PT ;  /* 0x2000000010ff7812 */ /* 0x000fe400078cc0ff */
[----:B0-----:R-:W-:Y:S02]  /*aa50*/  IADD3 R4, P0, R2, R0, RZ ;  /* 0x0000000002047210 */ /* 0x001fe40007f1e0ff */
[----:B------:R-:W-:Y:S01]  /*aa60*/  P2R R22, PR, RZ, 0x40 ;  /* 0x00000040ff167803 */ /* 0x000fe20000000000 */
[----:B------:R-:W0:Y:S01]  /*aa70*/  SHFL.IDX PT, R2, R8, 0x2, 0x181f ;  /* 0x00581f0008027f89 */ /* 0x000e2200000e0000 */
[----:B------:R-:W-:Y:S01]  /*aa80*/  LOP3.LUT P6, RZ, R30, 0x1, RZ, 0xc0, !PT ;  /* 0x000000011eff7812 */ /* 0x000fe200078cc0ff */
[----:B--2---:R-:W-:Y:S02]  /*aa90*/  IMAD.X R5, RZ, RZ, R3, P0 ;  /* 0x000000ffff057224 */ /* 0x004fe400000e0603 */
[----:B------:R-:W1:Y:S01]  /*aaa0*/  SHFL.IDX PT, R3, R10, 0x2, 0x181f ;  /* 0x00581f000a037f89 */ /* 0x000e6200000e0000 */
[----:B------:R-:W-:-:S02]  /*aab0*/  P2R R23, PR, RZ, 0x40 ;  /* 0x00000040ff177803 */ /* 0x000fc40000000000 */
[----:B------:R-:W-:-:S04]  /*aac0*/  LOP3.LUT P6, RZ, R30, 0x8, RZ, 0xc0, !PT ;  /* 0x000000081eff7812 */ /* 0x000fc800078cc0ff */
[----:B------:R-:W-:Y:S02]  /*aad0*/  P2R R24, PR, RZ, 0x40 ;  /* 0x00000040ff187803 */ /* 0x000fe40000000000 */
[----:B------:R-:W-:Y:S02]  /*aae0*/  LOP3.LUT P6, RZ, R30, 0x40, RZ, 0xc0, !PT ;  /* 0x000000401eff7812 */ /* 0x000fe400078cc0ff */
[----:B0-----:R-:W-:-:S11]  /*aaf0*/  IADD3 R2, P0, R2, R0, RZ ;  /* 0x0000000002027210 */ /* 0x001fd60007f1e0ff */
[----:B------:R0:W-:Y:S01]  /*ab00*/  LDGSTS.E.BYPASS.LTC128B.128 [R9+0x400], desc[UR50][R6.64], !P6 ;  /* 0x0040000006097fae */ /* 0x0001e2000f101d72 */
[----:B------:R-:W-:Y:S01]  /*ab10*/  ISETP.NE.AND P6, PT, R24, RZ, PT ;  /* 0x000000ff1800720c */ /* 0x000fe20003fc5270 */
[----:B-1----:R-:W-:Y:S02]  /*ab20*/  IMAD.X R3, RZ, RZ, R3, P0 ;  /* 0x000000ffff037224 */ /* 0x002fe400000e0603 */
[----:B------:R0:W5:Y:S01]  /*ab30*/  LDL.LU R24, [R1+0x28] ;  /* 0x0000280001187983 */ /* 0x0001620000300800 */
[----:B------:R-:W-:-:S09]  /*ab40*/  LOP3.LUT P0, RZ, R30, 0x2, RZ, 0xc0, !PT ;  /* 0x000000021eff7812 */ /* 0x000fd2000780c0ff */
[----:B------:R0:W-:Y:S01]  /*ab50*/  LDGSTS.E.BYPASS.LTC128B.128 [R9+0x2400], desc[UR50][R6.64+0x80], !P6 ;  /* 0x0240008006097fae */ /* 0x0001e2000f101d72 */
[----:B------:R-:W-:-:S03]  /*ab60*/  ISETP.NE.AND P6, PT, R23, RZ, PT ;  /* 0x000000ff1700720c */ /* 0x000fc60003fc5270 */
[----:B------:R0:W5:Y:S10]  /*ab70*/  LDL.LU R23, [R1+0x24] ;  /* 0x0000240001177983 */ /* 0x0001740000300800 */
        /* <DEDUP_REMOVED lines=13> */
[----:B------:R-:W-:-:S13]  /*ac50*/  ISETP.NE.AND P6, PT, R36, RZ, PT ;  /* 0x000000ff2400720c */ /* 0x000fda0003fc5270 */
        /* <DEDUP_REMOVED lines=19> */
[----:B------:R-:W-:-:S03]  /*ad90*/  ISETP.NE.AND P6, PT, R12, RZ, PT ;  /* 0x000000ff0c00720c */ /* 0x000fc60003fc5270 */
[----:B------:R0:W-:Y:S04]  /*ada0*/  LDGSTS.E.BYPASS.LTC128B.128 [R9+0x3400], desc[UR50][R2.64+0x80], !P0 ;  /* 0x0340008002097fae */ /* 0x0001e8000c101d72 */
[----:B------:R0:W1:Y:S06]  /*adb0*/  SHFL.IDX PT, R14, R8, 0x3, 0x181f ;  /* 0x00781f00080e7f89 */ /* 0x00006c00000e0000 */
[----:B------:R0:W-:Y:S04]  /*adc0*/  LDGSTS.E.BYPASS.LTC128B.128 [R9+0x5400], desc[UR50][R2.64+0x100], !P6 ;  /* 0x0540010002097fae */ /* 0x0001e8000f101d72 */
[----:B------:R0:W-:Y:S04]  /*add0*/  LDGSTS.E.BYPASS.LTC128B.128 [R9+0x7400], desc[UR50][R2.64+0x180], !P5 ;  /* 0x0740018002097fae */ /* 0x0001e8000e901d72 */
[----:B------:R0:W-:Y:S04]  /*ade0*/  LDGSTS.E.BYPASS.LTC128B.128 [R9+0x9400], desc[UR50][R2.64+0x200], !P4 ;  /* 0x0940020002097fae */ /* 0x0001e8000e101d72 */
[----:B------:R0:W-:Y:S04]  /*adf0*/  LDGSTS.E.BYPASS.LTC128B.128 [R9+0xb400], desc[UR50][R2.64+0x280], !P3 ;  /* 0x0b40028002097fae */ /* 0x0001e8000d901d72 */
[----:B------:R0:W-:Y:S04]  /*ae00*/  LDGSTS.E.BYPASS.LTC128B.128 [R9+0xd400], desc[UR50][R2.64+0x300], !P2 ;  /* 0x0d40030002097fae */ /* 0x0001e8000d101d72 */
[----:B------:R0:W-:Y:S04]  /*ae10*/  LDGSTS.E.BYPASS.LTC128B.128 [R9+0xf400], desc[UR50][R2.64+0x380], !P1 ;  /* 0x0f40038002097fae */ /* 0x0001e8000c901d72 */
[----:B-1----:R-:W2:Y:S02]  /*ae20*/  SHFL.IDX PT, R10, R10, 0x3, 0x181f ;  /* 0x00781f000a0a7f89 */ /* 0x002ea400000e0000 */
.L_x_134:
[----:B------:R-:W-:Y:S02]  /*ae30*/  LOP3.LUT P6, RZ, R30, 0x1000, RZ, 0xc0, !PT ;  /* 0x000010001eff7812 */ /* 0x000fe400078cc0ff */
[----:B0-----:R-:W-:Y:S02]  /*ae40*/  IADD3 R2, P0, R14, R0, RZ ;  /* 0x000000000e027210 */ /* 0x001fe40007f1e0ff */
[----:B------:R-:W-:Y:S02]  /*ae50*/  P2R R4, PR, RZ, 0x40 ;  /* 0x00000040ff047803 */ /* 0x000fe40000000000 */
[C---:B------:R-:W-:Y:S01]  /*ae60*/  LOP3.LUT P6, RZ, R30.reuse, 0x4000, RZ, 0xc0, !PT ;  /* 0x000040001eff7812 */ /* 0x040fe200078cc0ff */
[----:B--2---:R-:W-:Y:S01]  /*ae70*/  IMAD.X R3, RZ, RZ, R10, P0 ;  /* 0x000000ffff037224 */ /* 0x004fe200000e060a */
[C---:B------:R-:W-:Y:S02]  /*ae80*/  LOP3.LUT P0, RZ, R30.reuse, 0x2000, RZ, 0xc0, !PT ;  /* 0x000020001eff7812 */ /* 0x040fe4000780c0ff */
[----:B------:R-:W-:-:S02]  /*ae90*/  LOP3.LUT P5, RZ, R30, 0x800, RZ, 0xc0, !PT ;  /* 0x000008001eff7812 */ /* 0x000fc400078ac0ff */
[C---:B------:R-:W-:Y:S02]  /*aea0*/  LOP3.LUT P4, RZ, R30.reuse, 0x400, RZ, 0xc0, !PT ;  /* 0x000004001eff7812 */ /* 0x040fe4000788c0ff */
[C---:B------:R-:W-:Y:S02]  /*aeb0*/  LOP3.LUT P3, RZ, R30.reuse, 0x200, RZ, 0xc0, !PT ;  /* 0x000002001eff7812 */ /* 0x040fe4000786c0ff */
[C---:B------:R-:W-:Y:S02]  /*aec0*/  LOP3.LUT P2, RZ, R30.reuse, 0x100, RZ, 0xc0, !PT ;  /* 0x000001001eff7812 */ /* 0x040fe4000784c0ff */
[----:B------:R-:W-:Y:S01]  /*aed0*/  LOP3.LUT P1, RZ, R30, 0x80, RZ, 0xc0, !PT ;  /* 0x000000801eff7812 */ /* 0x000fe2000782c0ff */
[----:B------:R-:W-:Y:S01]  /*aee0*/  @!PT LDS RZ, [RZ] ;  /* 0x00000000fffff984 */ /* 0x000fe20000000800 */
[----:B------:R-:W-:Y:S01]  /*aef0*/  @!PT LDS RZ, [RZ] ;  /* 0x00000000fffff984 */ /* 0x000fe20000000800 */
[----:B------:R-:W-:Y:S01]  /*af00*/  @!PT LDS RZ, [RZ] ;  /* 0x00000000fffff984 */ /* 0x000fe20000000800 */
[----:B------:R0:W-:Y:S01]  /*af10*/  LDGSTS.E.BYPASS.LTC128B.128 [R9+0x1c00], desc[UR50][R2.64], !P6 ;  /* 0x01c0000002097fae */ /* 0x0001e2000f101d72 */
[----:B------:R-:W-:-:S03]  /*af20*/  ISETP.NE.AND P6, PT, R4, RZ, PT ;  /* 0x000000ff0400720c */ /* 0x000fc60003fc5270 */
[----:B------:R0:W-:Y:S01]  /*af30*/  LDGSTS.E.BYPASS.LTC128B.128 [R9+0x3c00], desc[UR50][R2.64+0x80], !P0 ;  /* 0x03c0008002097fae */ /* 0x0001e2000c101d72 */
[----:B------:R-:W-:-:S09]  /*af40*/  PLOP3.LUT P0, PT, PT, PT, PT, 0x80, 0x0 ;  /* 0x000000000000781c */ /* 0x000fd20003f0f070 */
[----:B------:R0:W-:Y:S04]  /*af50*/  LDGSTS.E.BYPASS.LTC128B.128 [R9+0x5c00], desc[UR50][R2.64+0x100], !P6 ;  /* 0x05c0010002097fae */ /* 0x0001e8000f101d72 */
[----:B------:R0:W-:Y:S04]  /*af60*/  LDGSTS.E.BYPASS.LTC128B.128 [R9+0x7c00], desc[UR50][R2.64+0x180], !P5 ;  /* 0x07c0018002097fae */ /* 0x0001e8000e901d72 */
[----:B------:R0:W-:Y:S04]  /*af70*/  LDGSTS.E.BYPASS.LTC128B.128 [R9+0x9c00], desc[UR50][R2.64+0x200], !P4 ;  /* 0x09c0020002097fae */ /* 0x0001e8000e101d72 */
[----:B------:R0:W-:Y:S04]  /*af80*/  LDGSTS.E.BYPASS.LTC128B.128 [R9+0xbc00], desc[UR50][R2.64+0x280], !P3 ;  /* 0x0bc0028002097fae */ /* 0x0001e8000d901d72 */
[----:B------:R0:W-:Y:S04]  /*af90*/  LDGSTS.E.BYPASS.LTC128B.128 [R9+0xdc00], desc[UR50][R2.64+0x300], !P2 ;  /* 0x0dc0030002097fae */ /* 0x0001e8000d101d72 */
[----:B------:R0:W-:Y:S01]  /*afa0*/  LDGSTS.E.BYPASS.LTC128B.128 [R9+0xfc00], desc[UR50][R2.64+0x380], !P1 ;  /* 0x0fc0038002097fae */ /* 0x0001e2000c901d72 */
[----:B------:R-:W-:Y:S01]  /*afb0*/  NOP ;  /* 0x0000000000007918 */ /* 0x000fe20000000000 */
.L_x_68:
[----:B------:R-:W-:Y:S02]  /*afc0*/  PLOP3.LUT P1, PT, P1, P0, PT, 0xa2, 0x0 ;  /* 0x000000000000781c */ /* 0x000fe40000f21472 */
[----:B-----5:R-:W-:-:S08]  /*afd0*/  @P0 R2UR P1, UR4, R19 ;  /* 0x00000000130402ca */ /* 0x020fd00000020000 */
[----:B------:R-:W-:-:S05]  /*afe0*/  @P0 PLOP3.LUT P0, PT, P1, PT, PT, 0x80, 0x0 ;  /* 0x000000000000081c */ /* 0x000fca0000f0f070 */
[----:B------:R-:W-:Y:S01]  /*aff0*/  @!P1 SYNCS.ARRIVE.TRANS64.RED.A0T1 RZ, [UR4+0x28c50], RZ ;  /* 0x028c50ffffff99a7 */ /* 0x000fe20008200404 */
[----:B------:R-:W-:Y:S07]  /*b000*/  @!P1 ARRIVES.LDGSTSBAR.64.TRANSCNT [UR4+0x28c50] ;  /* 0x028c5000ff0099b0 */ /* 0x000fee0008000a84 */
[----:B------:R-:W-:Y:S05]  /*b010*/  @P0 BRA.U.ANY `(.L_x_68) ;  /* 0xfffffffd00e80947 */ /* 0x000fea000393ffff */
[----:B------:R-:W-:Y:S01]  /*b020*/  NOP ;  /* 0x0000000000007918 */ /* 0x000fe20000000000 */
[----:B0-----:R-:W-:-:S05]  /*b030*/  IMAD.U32 R2, RZ, RZ, UR41 ;  /* 0x00000029ff027e24 */ /* 0x001fca000f8e00ff */
[----:B------:R-:W-:-:S13]  /*b040*/  ISETP.NE.AND P2, PT, R2, 0x3, PT ;  /* 0x000000030200780c */ /* 0x000fda0003f45270 */
[----:B------:R-:W-:Y:S05]  /*b050*/  @!P2 BRA `(.L_x_69) ;  /* 0x000000000004a947 */ /* 0x000fea0003800000 */
[----:B------:R-:W-:Y:S01]  /*b060*/  BPT.TRAP 0x1 ;  /* 0x000000040000795c */ /* 0x000fe20000300000 */
.L_x_69:
[----:B------:R-:W-:Y:S01]  /*b070*/  VIADD R17, R17, 0x1 ;  /* 0x0000000111117836 */ /* 0x000fe20000000000 */
[----:B------:R-:W-:Y:S01]  /*b080*/  UISETP.GE.AND UP0, UPT, UR36, 0x41, UPT ;  /* 0x000000412400788c */ /* 0x000fe2000bf06270 */
[----:B------:R0:W-:Y:S03]  /*b090*/  SYNCS.ARRIVE.TRANS64.A1T0 RZ, [R19+URZ+0x28c50], RZ ;  /* 0x028c50ff13ff79a7 */ /* 0x0001e6000810003f */
[----:B------:R-:W-:-:S04]  /*b0a0*/  ISETP.NE.AND P0, PT, R17, 0x2, PT ;  /* 0x000000021100780c */ /* 0x000fc80003f05270 */
[----:B------:R-:W-:Y:S02]  /*b0b0*/  SEL R17, R17, RZ, P0 ;  /* 0x000000ff11117207 */ /* 0x000fe40000000000 */
[----:B------:R-:W-:Y:S02]  /*b0c0*/  SEL R3, RZ, 0x1, P0 ;  /* 0x00000001ff037807 */ /* 0x000fe40000000000 */
[----:B------:R-:W-:Y:S02]  /*b0d0*/  PLOP3.LUT P0, PT, PT, PT, UP0, 0x40, 0x0 ;  /* 0x000000000000781c */ /* 0x000fe40003f0e808 */
[----:B------:R-:W-:-:S11]  /*b0e0*/  LOP3.LUT R22, R22, R3, RZ, 0x3c, !PT ;  /* 0x0000000316167212 */ /* 0x000fd600078e3cff */
[----:B0-----:R-:W-:Y:S05]  /*b0f0*/  @P0 BRA `(.L_x_70) ;  /* 0x0000000c00740947 */ /* 0x001fea0003800000 */
[----:B------:R-:W-:Y:S01]  /*b100*/  BSSY B0, `(.L_x_70) ;  /* 0x00000dc000007945 */ /* 0x000fe20003800000 */
[----:B------:R-:W-:-:S07]  /*b110*/  IMAD.U32 R8, RZ, RZ, UR40 ;  /* 0x00000028ff087e24 */ /* 0x000fce000f8e00ff */
.L_x_83:
[----:B------:R-:W0:Y:S01]  /*b120*/  LDC R2, c[0x0][0x430] ;  /* 0x00010c00ff027b82 */ /* 0x000e220000000800 */
[----:B------:R-:W-:Y:S01]  /*b130*/  ISETP.GT.U32.AND P0, PT, R23, 0x3f, PT ;  /* 0x0000003f1700780c */ /* 0x000fe20003f04070 */
[----:B------:R-:W-:Y:S01]  /*b140*/  IMAD.U32 R11, RZ, RZ, UR41 ;  /* 0x00000029ff0b7e24 */ /* 0x000fe2000f8e00ff */
[----:B------:R-:W-:-:S11]  /*b150*/  ULDC UR4, c[0x0][0x430] ;  /* 0x00010c0000047ab9 */ /* 0x000fd60000000800 */
[----:B-1----:R-:W1:Y:S01]  /*b160*/  @!P0 LDC.64 R4, c[0x0][0x428] ;  /* 0x00010a00ff048b82 */ /* 0x002e620000000a00 */
[----:B0-----:R-:W-:Y:S02]  /*b170*/  ISETP.NE.AND P1, PT, R2, 0x1, PT ;  /* 0x000000010200780c */ /* 0x001fe40003f25270 */
[----:B------:R-:W-:-:S05]  /*b180*/  LEA R2, R8, R31, 0x6 ;  /* 0x0000001f08027211 */ /* 0x000fca00078e30ff */
[----:B------:R-:W-:-:S04]  /*b190*/  IMAD.IADD R9, R23, 0x1, R2 ;  /* 0x0000000117097824 */ /* 0x000fc800078e0202 */
[----:B------:R-:W-:Y:S02]  /*b1a0*/  IMAD.MOV.U32 R10, RZ, RZ, R9 ;  /* 0x000000ffff0a7224 */ /* 0x000fe400078e0009 */
[----:B------:R-:W0:Y:S08]  /*b1b0*/  @P1 LDC R6, c[0x0][0x434] ;  /* 0x00010d00ff061b82 */ /* 0x000e300000000800 */
[----:B------:R-:W2:Y:S01]  /*b1c0*/  @P1 LDC R3, c[0x0][0x438] ;  /* 0x00010e00ff031b82 */ /* 0x000ea20000000800 */
[----:B0-----:R-:W-:-:S07]  /*b1d0*/  @P1 IMAD.HI.U32 R2, R9, R6, RZ ;  /* 0x0000000609021227 */ /* 0x001fce00078e00ff */
[----:B------:R-:W0:Y:S01]  /*b1e0*/  @!P0 LDC.64 R6, c[0x0][0x418] ;  /* 0x00010600ff068b82 */ /* 0x000e220000000a00 */
[----:B--2---:R-:W-:Y:S01]  /*b1f0*/  @P1 SHF.R.U32.HI R10, RZ, R3, R2 ;  /* 0x00000003ff0a1219 */ /* 0x004fe20000011602 */
[----:B-1----:R-:W-:-:S03]  /*b200*/  @!P0 IMAD R2, R32, R4, RZ ;  /* 0x0000000420028224 */ /* 0x002fc600078e02ff */
[----:B------:R-:W-:Y:S01]  /*b210*/  @!P0 SHF.R.S32.HI R3, RZ, 0x1f, R10 ;  /* 0x0000001fff038819 */ /* 0x000fe2000001140a */
[----:B------:R-:W-:Y:S02]  /*b220*/  @!P0 IMAD R5, R25, R5, R2 ;  /* 0x0000000519058224 */ /* 0x000fe400078e0202 */
[----:B------:R-:W-:-:S04]  /*b230*/  @!P0 IMAD.MOV.U32 R2, RZ, RZ, R10 ;  /* 0x000000ffff028224 */ /* 0x000fc800078e000a */
[----:B------:R-:W-:-:S04]  /*b240*/  @!P0 IMAD.WIDE.U32 R2, R25, R4, R2 ;  /* 0x0000000419028225 */ /* 0x000fc800078e0002 */
[----:B------:R-:W-:Y:S02]  /*b250*/  @!P0 IMAD.IADD R3, R5, 0x1, R3 ;  /* 0x0000000105038824 */ /* 0x000fe400078e0203 */
[----:B------:R-:W-:Y:S01]  /*b260*/  IMAD.MOV.U32 R4, RZ, RZ, RZ ;  /* 0x000000ffff047224 */ /* 0x000fe200078e00ff */
[----:B0-----:R-:W-:-:S04]  /*b270*/  @!P0 LEA R6, P1, R2, R6, 0x2 ;  /* 0x0000000602068211 */ /* 0x001fc800078210ff */
[----:B------:R-:W-:-:S05]  /*b280*/  @!P0 LEA.HI.X R7, R2, R7, R3, 0x2, P1 ;  /* 0x0000000702078211 */ /* 0x000fca00008f1403 */
[----:B------:R0:W5:Y:S01]  /*b290*/  @!P0 LDG.E R4, desc[UR50][R6.64] ;  /* 0x0000003206048981 */ /* 0x000162000c1e1900 */
[----:B------:R-:W-:Y:S02]  /*b2a0*/  ISETP.NE.AND P2, PT, R11, 0x3, PT ;  /* 0x000000030b00780c */ /* 0x000fe40003f45270 */
[----:B------:R-:W-:-:S05]  /*b2b0*/  IADD3 R2, -R10, RZ, RZ ;  /* 0x000000ff0a027210 */ /* 0x000fca0007ffe1ff */
[----:B------:R-:W-:-:S06]  /*b2c0*/  IMAD R5, R2, UR4, R9 ;  /* 0x0000000402057c24 */ /* 0x000fcc000f8e0209 */
[----:B0-----:R-:W-:Y:S05]  /*b2d0*/  @!P2 BRA `(.L_x_71) ;  /* 0x000000000004a947 */ /* 0x001fea0003800000 */
[----:B------:R-:W-:Y:S01]  /*b2e0*/  BPT.TRAP 0x1 ;  /* 0x000000040000795c */ /* 0x000fe20000300000 */
.L_x_71:
[----:B------:R-:W-:Y:S01]  /*b2f0*/  LEA R9, R17, UR39, 0x3 ;  /* 0x0000002711097c11 */ /* 0x000fe2000f8e18ff */
[----:B------:R-:W-:Y:S01]  /*b300*/  BSSY B1, `(.L_x_72) ;  /* 0x0000005000017945 */ /* 0x000fe20003800000 */
[----:B------:R-:W-:Y:S02]  /*b310*/  SHF.L.U32 R20, R22, 0x1f, RZ ;  /* 0x0000001f16147819 */ /* 0x000fe400000006ff */
[----:B------:R-:W-:Y:S02]  /*b320*/  SHF.R.S32.HI R7, RZ, 0x1f, R5 ;  /* 0x0000001fff077819 */ /* 0x000fe40000011405 */
[----:B------:R-:W0:Y:S02]  /*b330*/  SYNCS.PHASECHK.TRANS64.TRYWAIT P0, [R9+URZ+0x28c40], R20 ;  /* 0x028c4014090075a7 */ /* 0x000e24000800017f */
[----:B0-----:R-:W-:Y:S05]  /*b340*/  @!P0 BRA `(.L_x_73) ;  /* 0x0000002400548947 */ /* 0x001fea0003800000 */
.L_x_135:
[----:B------:R-:W-:Y:S05]  /*b350*/  BSYNC B1 ;  /* 0x0000000000017941 */ /* 0x000fea0003800000 */
.L_x_72:
[----:B------:R-:W-:Y:S01]  /*b360*/  ULDC.64 UR4, c[0x0][0x300] ;  /* 0x0000c00000047ab9 */ /* 0x000fe20000000a00 */
[----:B-----5:R-:W-:Y:S01]  /*b370*/  SHF.R.S32.HI R19, RZ, 0x1f, R4 ;  /* 0x0000001fff137819 */ /* 0x020fe20000011404 */
[----:B------:R-:W-:Y:S01]  /*b380*/  IMAD R2, R7, UR4, RZ ;  /* 0x0000000407027c24 */ /* 0x000fe2000f8e02ff */
[----:B------:R-:W-:Y:S01]  /*b390*/  LOP3.LUT P1, RZ, R16, 0x1, RZ, 0xc0, !PT ;  /* 0x0000000110ff7812 */ /* 0x000fe2000782c0ff */
[----:B------:R-:W-:Y:S02]  /*b3a0*/  IMAD R6, R17, 0x1000, R33 ;  /* 0x0000100011067824 */ /* 0x000fe400078e0221 */
[C---:B------:R-:W-:Y:S02]  /*b3b0*/  IMAD R11, R5.reuse, UR5, R2 ;  /* 0x00000005050b7c24 */ /* 0x040fe4000f8e0202 */
[----:B------:R-:W-:Y:S01]  /*b3c0*/  IMAD.WIDE.U32 R2, R5, UR4, RZ ;  /* 0x0000000405027c25 */ /* 0x000fe2000f8e00ff */
[----:B------:R-:W-:-:S03]  /*b3d0*/  ULDC.64 UR4, c[0x0][0x310] ;  /* 0x0000c40000047ab9 */ /* 0x000fc60000000a00 */
[----:B------:R-:W-:Y:S02]  /*b3e0*/  IMAD.IADD R3, R3, 0x1, R11 ;  /* 0x0000000103037824 */ /* 0x000fe400078e020b */
[----:B------:R-:W-:Y:S02]  /*b3f0*/  IMAD R11, R19, UR4, RZ ;  /* 0x00000004130b7c24 */ /* 0x000fe4000f8e02ff */
        /* <DEDUP_REMOVED lines=13> */
[----:B------:R-:W1:Y:S01]  /*b4d0*/  SHFL.IDX PT, R14, R21, RZ, 0x181f ;  /* 0x00181fff150e7589 */ /* 0x000e6200000e0000 */
[----:B------:R-:W-:-:S03]  /*b4e0*/  LEA R26, R6, UR39, 0x1 ;  /* 0x00000027061a7c11 */ /* 0x000fc6000f8e08ff */
[----:B------:R-:W2:Y:S04]  /*b4f0*/  SHFL.IDX PT, R3, R28, RZ, 0x181f ;  /* 0x00181fff1c037589 */ /* 0x000ea800000e0000 */
[----:B------:R-:W3:Y:S04]  /*b500*/  SHFL.IDX PT, R10, R21, 0x1, 0x181f ;  /* 0x00381f00150a7f89 */ /* 0x000ee800000e0000 */
[----:B------:R-:W4:Y:S01]  /*b510*/  SHFL.IDX PT, R34, R28, 0x1, 0x181f ;  /* 0x00381f001c227f89 */ /* 0x000f2200000e0000 */
[----:B-1----:R-:W-:-:S03]  /*b520*/  IADD3 R2, P0, R14, R0, RZ ;  /* 0x000000000e027210 */ /* 0x002fc60007f1e0ff */
[----:B------:R-:W-:Y:S02]  /*b530*/  SHFL.IDX PT, R14, R21, 0x3, 0x181f ;  /* 0x00781f00150e7f89 */ /* 0x000fe400000e0000 */
[----:B--2---:R-:W-:Y:S01]  /*b540*/  IMAD.X R3, RZ, RZ, R3, P0 ;  /* 0x000000ffff037224 */ /* 0x004fe200000e0603 */
[----:B---3--:R-:W-:-:S04]  /*b550*/  IADD3 R10, P0, R10, R0, RZ ;  /* 0x000000000a0a7210 */ /* 0x008fc80007f1e0ff */
[----:B------:R1:W-:Y:S01]  /*b560*/  LDGSTS.E.BYPASS.LTC128B.128 [R26+0x22400], desc[UR50][R2.64], !P1 ;  /* 0x22400000021a7fae */ /* 0x0003e2000c901d72 */
[----:B----4-:R-:W-:-:S05]  /*b570*/  IMAD.X R11, RZ, RZ, R34, P0 ;  /* 0x000000ffff0b7224 */ /* 0x010fca00000e0622 */
[----:B------:R2:W-:Y:S04]  /*b580*/  LDGSTS.E.BYPASS.LTC128B.128 [R26+0x22c00], desc[UR50][R10.64], !P1 ;  /* 0x22c000000a1a7fae */ /* 0x0005e8000c901d72 */
[----:B-1----:R-:W1:Y:S04]  /*b590*/  SHFL.IDX PT, R2, R21, 0x2, 0x181f ;  /* 0x00581f0015027f89 */ /* 0x002e6800000e0000 */
[----:B------:R-:W3:Y:S04]  /*b5a0*/  SHFL.IDX PT, R3, R28, 0x2, 0x181f ;  /* 0x00581f001c037f89 */ /* 0x000ee800000e0000 */
[----:B------:R-:W4:Y:S01]  /*b5b0*/  SHFL.IDX PT, R28, R28, 0x3, 0x181f ;  /* 0x00781f001c1c7f89 */ /* 0x000f2200000e0000 */
[----:B-1----:R-:W-:-:S04]  /*b5c0*/  IADD3 R2, P0, R2, R0, RZ ;  /* 0x0000000002027210 */ /* 0x002fc80007f1e0ff */
[----:B---3--:R-:W-:-:S05]  /*b5d0*/  IADD3.X R3, RZ, R3, RZ, P0, !PT ;  /* 0x00000003ff037210 */ /* 0x008fca00007fe4ff */
[----:B----4-:R2:W-:Y:S04]  /*b5e0*/  LDGSTS.E.BYPASS.LTC128B.128 [R26+0x23400], desc[UR50][R2.64], !P1 ;  /* 0x23400000021a7fae */ /* 0x0105e8000c901d72 */
.L_x_145:
[----:B--2---:R-:W-:-:S05]  /*b5f0*/  IADD3 R2, P0, R14, R0, RZ ;  /* 0x000000000e027210 */ /* 0x004fca0007f1e0ff */
[----:B------:R-:W-:Y:S01]  /*b600*/  IMAD.X R3, RZ, RZ, R28, P0 ;  /* 0x000000ffff037224 */ /* 0x000fe200000e061c */
[----:B------:R-:W-:-:S04]  /*b610*/  PLOP3.LUT P0, PT, PT, PT, PT, 0x80, 0x0 ;  /* 0x000000000000781c */ /* 0x000fc80003f0f070 */
[----:B------:R-:W-:Y:S01]  /*b620*/  @!PT LDS RZ, [RZ] ;  /* 0x00000000fffff984 */ /* 0x000fe20000000800 */
[----:B------:R-:W-:Y:S01]  /*b630*/  @!PT LDS RZ, [RZ] ;  /* 0x00000000fffff984 */ /* 0x000fe20000000800 */
[----:B------:R-:W-:Y:S01]  /*b640*/  @!PT LDS RZ, [RZ] ;  /* 0x00000000fffff984 */ /* 0x000fe20000000800 */
[----:B------:R1:W-:Y:S01]  /*b650*/  LDGSTS.E.BYPASS.LTC128B.128 [R26+0x23c00], desc[UR50][R2.64], !P1 ;  /* 0x23c00000021a7fae */ /* 0x0003e2000c901d72 */
[----:B------:R-:W-:-:S08]  /*b660*/  NOP ;  /* 0x0000000000007918 */ /* 0x000fd00000000000 */
.L_x_75:
[----:B------:R-:W-:Y:S02]  /*b670*/  PLOP3.LUT P1, PT, P1, P0, PT, 0xa2, 0x0 ;  /* 0x000000000000781c */ /* 0x000fe40000f21472 */
[----:B------:R-:W-:-:S08]  /*b680*/  @P0 R2UR P1, UR4, R9 ;  /* 0x00000000090402ca */ /* 0x000fd00000020000 */
[----:B------:R-:W-:-:S05]  /*b690*/  @P0 PLOP3.LUT P0, PT, P1, PT, PT, 0x80, 0x0 ;  /* 0x000000000000081c */ /* 0x000fca0000f0f070 */
[----:B------:R-:W-:Y:S01]  /*b6a0*/  @!P1 SYNCS.ARRIVE.TRANS64.RED.A0T1 RZ, [UR4+0x28c30], RZ ;  /* 0x028c30ffffff99a7 */ /* 0x000fe20008200404 */
[----:B------:R-:W-:Y:S07]  /*b6b0*/  @!P1 ARRIVES.LDGSTSBAR.64.TRANSCNT [UR4+0x28c30] ;  /* 0x028c3000ff0099b0 */ /* 0x000fee0008000a84 */
[----:B------:R-:W-:Y:S05]  /*b6c0*/  @P0 BRA.U.ANY `(.L_x_75) ;  /* 0xfffffffd00e80947 */ /* 0x000fea000393ffff */
[----:B------:R-:W-:Y:S01]  /*b6d0*/  NOP ;  /* 0x0000000000007918 */ /* 0x000fe20000000000 */
[----:B-1----:R-:W-:-:S05]  /*b6e0*/  IMAD.U32 R2, RZ, RZ, UR41 ;  /* 0x00000029ff027e24 */ /* 0x002fca000f8e00ff */
[----:B------:R-:W-:-:S13]  /*b6f0*/  ISETP.NE.AND P2, PT, R2, 0x3, PT ;  /* 0x000000030200780c */ /* 0x000fda0003f45270 */
[----:B------:R-:W-:Y:S05]  /*b700*/  @!P2 BRA `(.L_x_76) ;  /* 0x000000000004a947 */ /* 0x000fea0003800000 */
[----:B------:R-:W-:Y:S01]  /*b710*/  BPT.TRAP 0x1 ;  /* 0x000000040000795c */ /* 0x000fe20000300000 */
.L_x_76:
[----:B------:R1:W-:Y:S01]  /*b720*/  SYNCS.ARRIVE.TRANS64.A1T0 RZ, [R9+URZ+0x28c30], RZ ;  /* 0x028c30ff09ff79a7 */ /* 0x0003e2000810003f */
[----:B------:R-:W-:Y:S05]  /*b730*/  @!P2 BRA `(.L_x_77) ;  /* 0x000000000004a947 */ /* 0x000fea0003800000 */
[----:B------:R-:W-:Y:S01]  /*b740*/  BPT.TRAP 0x1 ;  /* 0x000000040000795c */ /* 0x000fe20000300000 */
.L_x_77:
[----:B------:R-:W2:Y:S01]  /*b750*/  SYNCS.PHASECHK.TRANS64.TRYWAIT P0, [R9+URZ+0x28c60], R20 ;  /* 0x028c6014090075a7 */ /* 0x000ea2000800017f */
[----:B------:R-:W-:Y:S04]  /*b760*/  BSSY B1, `(.L_x_78) ;  /* 0x0000002000017945 */ /* 0x000fe80003800000 */
[----:B--2---:R-:W-:Y:S05]  /*b770*/  @!P0 BRA `(.L_x_79) ;  /* 0x0000002400708947 */ /* 0x004fea0003800000 */
.L_x_146:
[----:B------:R-:W-:Y:S05]  /*b780*/  BSYNC B1 ;  /* 0x0000000000017941 */ /* 0x000fea0003800000 */
.L_x_78:
[----:B------:R-:W-:Y:S01]  /*b790*/  ULDC.64 UR4, c[0x0][0x328] ;  /* 0x0000ca0000047ab9 */ /* 0x000fe20000000a00 */
[C---:B------:R-:W-:Y:S01]  /*b7a0*/  LOP3.LUT P5, RZ, R16.reuse, 0x8, RZ, 0xc0, !PT ;  /* 0x0000000810ff7812 */ /* 0x040fe200078ac0ff */
[----:B------:R-:W-:Y:S01]  /*b7b0*/  IMAD R2, R7, UR4, RZ ;  /* 0x0000000407027c24 */ /* 0x000fe2000f8e02ff */
[C---:B------:R-:W-:Y:S02]  /*b7c0*/  LOP3.LUT P4, RZ, R16.reuse, 0x4, RZ, 0xc0, !PT ;  /* 0x0000000410ff7812 */ /* 0x040fe4000788c0ff */
[----:B------:R-:W-:Y:S01]  /*b7d0*/  LOP3.LUT P3, RZ, R16, 0x2, RZ, 0xc0, !PT ;  /* 0x0000000210ff7812 */ /* 0x000fe2000786c0ff */
[C---:B------:R-:W-:Y:S02]  /*b7e0*/  IMAD R7, R5.reuse, UR5, R2 ;  /* 0x0000000505077c24 */ /* 0x040fe4000f8e0202 */
[----:B------:R-:W-:Y:S01]  /*b7f0*/  IMAD.WIDE.U32 R2, R5, UR4, RZ ;  /* 0x0000000405027c25 */ /* 0x000fe2000f8e00ff */
[----:B------:R-:W-:-:S03]  /*b800*/  ULDC.64 UR4, c[0x0][0x338] ;  /* 0x0000ce0000047ab9 */ /* 0x000fc60000000a00 */
[----:B------:R-:W-:Y:S02]  /*b810*/  IMAD.IADD R3, R3, 0x1, R7 ;  /* 0x0000000103037824 */ /* 0x000fe400078e0207 */
[----:B------:R-:W-:Y:S02]  /*b820*/  IMAD R19, R19, UR4, RZ ;  /* 0x0000000413137c24 */ /* 0x000fe4000f8e02ff */
[----:B------:R-:W-:-:S04]  /*b830*/  IMAD.WIDE.U32 R2, R4, UR4, R2 ;  /* 0x0000000404027c25 */ /* 0x000fc8000f8e0002 */
[----:B------:R-:W-:Y:S01]  /*b840*/  IMAD R19, R4, UR5, R19 ;  /* 0x0000000504137c24 */ /* 0x000fe2000f8e0213 */
[----:B------:R-:W-:Y:S02]  /*b850*/  ULDC.64 UR4, c[0x0][0x330] ;  /* 0x0000cc0000047ab9 */ /* 0x000fe40000000a00 */
[----:B------:R-:W-:Y:S02]  /*b860*/  IMAD R5, R24, UR4, RZ ;  /* 0x0000000418057c24 */ /* 0x000fe4000f8e02ff */
[----:B------:R-:W-:Y:S02]  /*b870*/  IMAD.IADD R3, R3, 0x1, R19 ;  /* 0x0000000103037824 */ /* 0x000fe400078e0213 */
[C---:B------:R-:W-:Y:S02]  /*b880*/  IMAD R5, R18.reuse, UR5, R5 ;  /* 0x0000000512057c24 */ /* 0x040fe4000f8e0205 */
[----:B------:R-:W-:Y:S01]  /*b890*/  IMAD.WIDE.U32 R2, R18, UR4, R2 ;  /* 0x0000000412027c25 */ /* 0x000fe2000f8e0002 */
[----:B------:R-:W-:-:S03]  /*b8a0*/  ULDC.64 UR4, c[0x0][0x318] ;  /* 0x0000c60000047ab9 */ /* 0x000fc60000000a00 */
[----:B------:R-:W-:Y:S01]  /*b8b0*/  IMAD.IADD R3, R5, 0x1, R3 ;  /* 0x0000000105037824 */ /* 0x000fe200078e0203 */
[C---:B------:R-:W-:Y:S01]  /*b8c0*/  LEA R10, P0, R2.reuse, UR4, 0x1 ;  /* 0x00000004020a7c11 */ /* 0x040fe2000f8008ff */
[----:B------:R-:W-:Y:S01]  /*b8d0*/  UMOV UR4, 0xffffffff ;  /* 0xffffffff00047882 */ /* 0x000fe20000000000 */
[----:B------:R-:W-:Y:S02]  /*b8e0*/  IMAD R19, R17, 0x7000, R6 ;  /* 0x0000700011137824 */ /* 0x000fe400078e0206 */
[----:B0-2---:R-:W-:Y:S01]  /*b8f0*/  LEA.HI.X R20, R2, UR5, R3, 0x1, P0 ;  /* 0x0000000502147c11 */ /* 0x005fe200080f0c03 */
[----:B------:R-:W-:Y:S08]  /*b900*/  BRA.DIV UR4, `(.L_x_80) ;  /* 0x0000002604207947 */ /* 0x000ff0000b800000 */
[----:B------:R-:W0:Y:S01]  /*b910*/  SHFL.IDX PT, R14, R10, RZ, 0x181f ;  /* 0x00181fff0a0e7589 */ /* 0x000e2200000e0000 */
[C---:B------:R-:W-:Y:S02]  /*b920*/  LOP3.LUT P1, RZ, R16.reuse, 0x40, RZ, 0xc0, !PT ;  /* 0x0000004010ff7812 */ /* 0x040fe4000782c0ff */
[C---:B------:R-:W-:Y:S01]  /*b930*/  LOP3.LUT P6, RZ, R16.reuse, 0x20, RZ, 0xc0, !PT ;  /* 0x0000002010ff7812 */ /* 0x040fe200078cc0ff */
[----:B------:R-:W2:Y:S01]  /*b940*/  SHFL.IDX PT, R3, R20, RZ, 0x181f ;  /* 0x00181fff14037589 */ /* 0x000ea200000e0000 */
[----:B------:R-:W-:Y:S02]  /*b950*/  LEA R19, R19, UR39, 0x1 ;  /* 0x0000002713137c11 */ /* 0x000fe4000f8e08ff */
[----:B------:R-:W-:Y:S02]  /*b960*/  LOP3.LUT P2, RZ, R16, 0x10, RZ, 0xc0, !PT ;  /* 0x0000001010ff7812 */ /* 0x000fe4000784c0ff */
[----:B------:R-:W-:Y:S02]  /*b970*/  P2R R11, PR, RZ, 0x40 ;  /* 0x00000040ff0b7803 */ /* 0x000fe40000000000 */
[----:B0-----:R-:W-:-:S02]  /*b980*/  IADD3 R6, P0, R14, R0, RZ ;  /* 0x000000000e067210 */ /* 0x001fc40007f1e0ff */
[----:B------:R-:W0:Y:S03]  /*b990*/  SHFL.IDX PT, R14, R10, 0x1, 0x181f ;  /* 0x00381f000a0e7f89 */ /* 0x000e2600000e0000 */
[----:B--2---:R-:W-:Y:S02]  /*b9a0*/  IMAD.X R7, RZ, RZ, R3, P0 ;  /* 0x000000ffff077224 */ /* 0x004fe400000e0603 */
[----:B------:R-:W2:Y:S04]  /*b9b0*/  SHFL.IDX PT, R3, R20, 0x1, 0x181f ;  /* 0x00381f0014037f89 */ /* 0x000ea800000e0000 */
[----:B------:R-:W-:Y:S01]  /*b9c0*/  LDGSTS.E.BYPASS.LTC128B.128 [R19+0x400], desc[UR50][R6.64], !P1 ;  /* 0x0040000006137fae */ /* 0x000fe2000c901d72 */
[----:B------:R-:W-:-:S03]  /*b9d0*/  ISETP.NE.U32.AND P1, PT, R27, RZ, PT ;  /* 0x000000ff1b00720c */ /* 0x000fc60003f25070 */
[----:B------:R-:W-:Y:S01]  /*b9e0*/  LDGSTS.E.BYPASS.LTC128B.128 [R19+0x2400], desc[UR50][R6.64+0x80], !P6 ;  /* 0x0240008006137fae */ /* 0x000fe2000f101d72 */
[----:B------:R-:W-:-:S03]  /*b9f0*/  LOP3.LUT P6, RZ, R16, 0x40, RZ, 0xc0, !PT ;  /* 0x0000004010ff7812 */ /* 0x000fc600078cc0ff */
[----:B------:R-:W-:Y:S04]  /*ba00*/  LDGSTS.E.BYPASS.LTC128B.128 [R19+0x4400], desc[UR50][R6.64+0x100], !P2 ;  /* 0x0440010006137fae */ /* 0x000fe8000d101d72 */
[----:B------:R-:W-:Y:S01]  /*ba10*/  LDGSTS.E.BYPASS.LTC128B.128 [R19+0x6400], desc[UR50][R6.64+0x180], !P5 ;  /* 0x0640018006137fae */ /* 0x000fe2000e901d72 */
[----:B0-----:R-:W-:-:S03]  /*ba20*/  IADD3 R4, P0, R14, R0, RZ ;  /* 0x000000000e047210 */ /* 0x001fc60007f1e0ff */
[----:B------:R-:W-:Y:S04]  /*ba30*/  LDGSTS.E.BYPASS.LTC128B.128 [R19+0x8400], desc[UR50][R6.64+0x200], !P4 ;  /* 0x0840020006137fae */ /* 0x000fe8000e101d72 */
[----:B------:R-:W0:Y:S01]  /*ba40*/  SHFL.IDX PT, R14, R10, 0x2, 0x181f ;  /* 0x00581f000a0e7f89 */ /* 0x000e2200000e0000 */
[----:B--2---:R-:W-:-:S03]  /*ba50*/  IADD3.X R5, RZ, R3, RZ, P0, !PT ;  /* 0x00000003ff057210 */ /* 0x004fc600007fe4ff */
[----:B------:R-:W2:Y:S04]  /*ba60*/  SHFL.IDX PT, R3, R20, 0x2, 0x181f ;  /* 0x00581f0014037f89 */ /* 0x000ea800000e0000 */
[----:B------:R-:W-:Y:S04]  /*ba70*/  LDGSTS.E.BYPASS.LTC128B.128 [R19+0xa400], desc[UR50][R6.64+0x280], !P3 ;  /* 0x0a40028006137fae */ /* 0x000fe8000d901d72 */
[----:B------:R-:W3:Y:S01]  /*ba80*/  SHFL.IDX PT, R20, R20, 0x3, 0x181f ;  /* 0x00781f0014147f89 */ /* 0x000ee200000e0000 */
[----:B0-----:R-:W-:-:S03]  /*ba90*/  IADD3 R2, P0, R14, R0, RZ ;  /* 0x000000000e027210 */ /* 0x001fc60007f1e0ff */
[----:B------:R0:W4:Y:S02]  /*baa0*/  SHFL.IDX PT, R14, R10, 0x3, 0x181f ;  /* 0x00781f000a0e7f89 */ /* 0x00012400000e0000 */
[----:B--2---:R-:W-:Y:S01]  /*bab0*/  IMAD.X R3, RZ, RZ, R3, P0 ;  /* 0x000000ffff037224 */ /* 0x004fe200000e0603 */
[----:B------:R-:W-:-:S13]  /*bac0*/  ISETP.NE.U32.AND P0, PT, R29, RZ, PT ;  /* 0x000000ff1d00720c */ /* 0x000fda0003f05070 */
[----:B------:R-:W-:Y:S04]  /*bad0*/  LDGSTS.E.BYPASS.LTC128B.128 [R19+0xc400], desc[UR50][R6.64+0x300], P0 ;  /* 0x0c40030006137fae */ /* 0x000fe80008101d72 */
[----:B------:R2:W-:Y:S04]  /*bae0*/  LDGSTS.E.BYPASS.LTC128B.128 [R19+0xe400], desc[UR50][R6.64+0x380], P1 ;  /* 0x0e40038006137fae */ /* 0x0005e80008901d72 */
[----:B------:R0:W-:Y:S01]  /*baf0*/  LDGSTS.E.BYPASS.LTC128B.128 [R19+0xc00], desc[UR50][R4.64], !P6 ;  /* 0x00c0000004137fae */ /* 0x0001e2000f101d72 */
[----:B------:R-:W-:-:S04]  /*bb00*/  ISETP.NE.AND P6, PT, R11, RZ, PT ;  /* 0x000000ff0b00720c */ /* 0x000fc80003fc5270 */
[----:B--2---:R-:W-:-:S09]  /*bb10*/  P2R R6, PR, RZ, 0x40 ;  /* 0x00000040ff067803 */ /* 0x004fd20000000000 */
[----:B------:R0:W-:Y:S01]  /*bb20*/  LDGSTS.E.BYPASS.LTC128B.128 [R19+0x2c00], desc[UR50][R4.64+0x80], !P6 ;  /* 0x02c0008004137fae */ /* 0x0001e2000f101d72 */
[----:B------:R-:W-:-:S03]  /*bb30*/  LOP3.LUT P6, RZ, R16, 0x40, RZ, 0xc0, !PT ;  /* 0x0000004010ff7812 */ /* 0x000fc600078cc0ff */
[----:B------:R0:W-:Y:S04]  /*bb40*/  LDGSTS.E.BYPASS.LTC128B.128 [R19+0x4c00], desc[UR50][R4.64+0x100], !P2 ;  /* 0x04c0010004137fae */ /* 0x0001e8000d101d72 */
[----:B------:R0:W-:Y:S04]  /*bb50*/  LDGSTS.E.BYPASS.LTC128B.128 [R19+0x6c00], desc[UR50][R4.64+0x180], !P5 ;  /* 0x06c0018004137fae */ /* 0x0001e8000e901d72 */
[----:B------:R0:W-:Y:S04]  /*bb60*/  LDGSTS.E.BYPASS.LTC128B.128 [R19+0x8c00], desc[UR50][R4.64+0x200], !P4 ;  /* 0x08c0020004137fae */ /* 0x0001e8000e101d72 */
[----:B------:R0:W-:Y:S04]  /*bb70*/  LDGSTS.E.BYPASS.LTC128B.128 [R19+0xac00], desc[UR50][R4.64+0x280], !P3 ;  /* 0x0ac0028004137fae */ /* 0x0001e8000d901d72 */
[----:B------:R0:W-:Y:S04]  /*bb80*/  LDGSTS.E.BYPASS.LTC128B.128 [R19+0xcc00], desc[UR50][R4.64+0x300], P0 ;  /* 0x0cc0030004137fae */ /* 0x0001e80008101d72 */
[----:B------:R0:W-:Y:S04]  /*bb90*/  LDGSTS.E.BYPASS.LTC128B.128 [R19+0xec00], desc[UR50][R4.64+0x380], P1 ;  /* 0x0ec0038004137fae */ /* 0x0001e80008901d72 */
[----:B------:R0:W-:Y:S01]  /*bba0*/  LDGSTS.E.BYPASS.LTC128B.128 [R19+0x1400], desc[UR50][R2.64], !P6 ;  /* 0x0140000002137fae */ /* 0x0001e2000f101d72 */
[----:B------:R-:W-:-:S13]  /*bbb0*/  ISETP.NE.AND P6, PT, R6, RZ, PT ;  /* 0x000000ff0600720c */ /* 0x000fda0003fc5270 */
[----:B------:R0:W-:Y:S04]  /*bbc0*/  LDGSTS.E.BYPASS.LTC128B.128 [R19+0x3400], desc[UR50][R2.64+0x80], !P6 ;  /* 0x0340008002137fae */ /* 0x0001e8000f101d72 */
[----:B------:R0:W-:Y:S04]  /*bbd0*/  LDGSTS.E.BYPASS.LTC128B.128 [R19+0x5400], desc[UR50][R2.64+0x100], !P2 ;  /* 0x0540010002137fae */ /* 0x0001e8000d101d72 */
[----:B------:R0:W-:Y:S04]  /*bbe0*/  LDGSTS.E.BYPASS.LTC128B.128 [R19+0x7400], desc[UR50][R2.64+0x180], !P5 ;  /* 0x0740018002137fae */ /* 0x0001e8000e901d72 */
[----:B------:R0:W-:Y:S04]  /*bbf0*/  LDGSTS.E.BYPASS.LTC128B.128 [R19+0x9400], desc[UR50][R2.64+0x200], !P4 ;  /* 0x0940020002137fae */ /* 0x0001e8000e101d72 */
[----:B------:R0:W-:Y:S04]  /*bc00*/  LDGSTS.E.BYPASS.LTC128B.128 [R19+0xb400], desc[UR50][R2.64+0x280], !P3 ;  /* 0x0b40028002137fae */ /* 0x0001e8000d901d72 */
[----:B------:R0:W-:Y:S04]  /*bc10*/  LDGSTS.E.BYPASS.LTC128B.128 [R19+0xd400], desc[UR50][R2.64+0x300], P0 ;  /* 0x0d40030002137fae */ /* 0x0001e80008101d72 */
[----:B---34-:R0:W-:Y:S02]  /*bc20*/  LDGSTS.E.BYPASS.LTC128B.128 [R19+0xf400], desc[UR50][R2.64+0x380], P1 ;  /* 0x0f40038002137fae */ /* 0x0181e40008901d72 */
.L_x_156:
[----:B0-----:R-:W-:Y:S02]  /*bc30*/  P2R R4, PR, RZ, 0x2 ;  /* 0x00000002ff047803 */ /* 0x001fe40000000000 */
[----:B------:R-:W-:Y:S02]  /*bc40*/  LOP3.LUT P1, RZ, R16, 0x40, RZ, 0xc0, !PT ;  /* 0x0000004010ff7812 */ /* 0x000fe4000782c0ff */
[----:B------:R-:W-:Y:S02]  /*bc50*/  IADD3 R2, P2, R14, R0, RZ ;  /* 0x000000000e027210 */ /* 0x000fe40007f5e0ff */
[----:B------:R-:W-:-:S03]  /*bc60*/  LOP3.LUT P6, RZ, R16, 0x10, RZ, 0xc0, !PT ;  /* 0x0000001010ff7812 */ /* 0x000fc600078cc0ff */
[----:B------:R-:W-:Y:S01]  /*bc70*/  IMAD.X R3, RZ, RZ, R20, P2 ;  /* 0x000000ffff037224 */ /* 0x000fe200010e0614 */
[----:B------:R-:W-:-:S05]  /*bc80*/  LOP3.LUT P2, RZ, R16, 0x20, RZ, 0xc0, !PT ;  /* 0x0000002010ff7812 */ /* 0x000fca000784c0ff */
[----:B------:R-:W-:Y:S01]  /*bc90*/  @!PT LDS RZ, [RZ] ;  /* 0x00000000fffff984 */ /* 0x000fe20000000800 */
[----:B------:R-:W-:Y:S01]  /*bca0*/  @!PT LDS RZ, [RZ] ;  /* 0x00000000fffff984 */ /* 0x000fe20000000800 */
[----:B------:R-:W-:Y:S01]  /*bcb0*/  @!PT LDS RZ, [RZ] ;  /* 0x00000000fffff984 */ /* 0x000fe20000000800 */
[----:B------:R0:W-:Y:S01]  /*bcc0*/  LDGSTS.E.BYPASS.LTC128B.128 [R19+0x1c00], desc[UR50][R2.64], !P1 ;  /* 0x01c0000002137fae */ /* 0x0001e2000c901d72 */
[----:B------:R-:W-:-:S07]  /*bcd0*/  ISETP.NE.AND P1, PT, R4, RZ, PT ;  /* 0x000000ff0400720c */ /* 0x000fce0003f25270 */
[----:B------:R0:W-:Y:S04]  /*bce0*/  LDGSTS.E.BYPASS.LTC128B.128 [R19+0x3c00], desc[UR50][R2.64+0x80], !P2 ;  /* 0x03c0008002137fae */ /* 0x0001e8000d101d72 */
[----:B------:R0:W-:Y:S04]  /*bcf0*/  LDGSTS.E.BYPASS.LTC128B.128 [R19+0x5c00], desc[UR50][R2.64+0x100], !P6 ;  /* 0x05c0010002137fae */ /* 0x0001e8000f101d72 */
[----:B------:R0:W-:Y:S04]  /*bd00*/  LDGSTS.E.BYPASS.LTC128B.128 [R19+0x7c00], desc[UR50][R2.64+0x180], !P5 ;  /* 0x07c0018002137fae */ /* 0x0001e8000e901d72 */
[----:B------:R0:W-:Y:S04]  /*bd10*/  LDGSTS.E.BYPASS.LTC128B.128 [R19+0x9c00], desc[UR50][R2.64+0x200], !P4 ;  /* 0x09c0020002137fae */ /* 0x0001e8000e101d72 */
[----:B------:R0:W-:Y:S04]  /*bd20*/  LDGSTS.E.BYPASS.LTC128B.128 [R19+0xbc00], desc[UR50][R2.64+0x280], !P3 ;  /* 0x0bc0028002137fae */ /* 0x0001e8000d901d72 */
[----:B------:R0:W-:Y:S01]  /*bd30*/  LDGSTS.E.BYPASS.LTC128B.128 [R19+0xdc00], desc[UR50][R2.64+0x300], P0 ;  /* 0x0dc0030002137fae */ /* 0x0001e20008101d72 */
[----:B------:R-:W-:-:S03]  /*bd40*/  PLOP3.LUT P0, PT, PT, PT, PT, 0x80, 0x0 ;  /* 0x000000000000781c */ /* 0x000fc60003f0f070 */
[----:B------:R0:W-:Y:S01]  /*bd50*/  LDGSTS.E.BYPASS.LTC128B.128 [R19+0xfc00], desc[UR50][R2.64+0x380], P1 ;  /* 0x0fc0038002137fae */ /* 0x0001e20008901d72 */
[----:B------:R-:W-:-:S09]  /*bd60*/  NOP ;  /* 0x0000000000007918 */ /* 0x000fd20000000000 */
.L_x_81:
[----:B------:R-:W-:Y:S02]  /*bd70*/  PLOP3.LUT P1, PT, P1, P0, PT, 0xa2, 0x0 ;  /* 0x000000000000781c */ /* 0x000fe40000f21472 */
[----:B------:R-:W-:-:S08]  /*bd80*/  @P0 R2UR P1, UR4, R9 ;  /* 0x00000000090402ca */ /* 0x000fd00000020000 */
        /* <DEDUP_REMOVED lines=9> */
.L_x_82:
[----:B------:R-:W-:Y:S01]  /*be20*/  VIADD R17, R17, 0x1 ;  /* 0x0000000111117836 */ /* 0x000fe20000000000 */
[----:B------:R0:W-:Y:S01]  /*be30*/  SYNCS.ARRIVE.TRANS64.A1T0 RZ, [R9+URZ+0x28c50], RZ ;  /* 0x028c50ff09ff79a7 */ /* 0x0001e2000810003f */
[----:B------:R-:W-:-:S03]  /*be40*/  VIADD R2, R8, 0xffffffff ;  /* 0xffffffff08027836 */ /* 0x000fc60000000000 */
[----:B------:R-:W-:-:S04]  /*be50*/  ISETP.NE.AND P0, PT, R17, 0x2, PT ;  /* 0x000000021100780c */ /* 0x000fc80003f05270 */
[----:B------:R-:W-:Y:S02]  /*be60*/  SEL R17, R17, RZ, P0 ;  /* 0x000000ff11117207 */ /* 0x000fe40000000000 */
[----:B------:R-:W-:Y:S02]  /*be70*/  SEL R3, RZ, 0x1, P0 ;  /* 0x00000001ff037807 */ /* 0x000fe40000000000 */
[----:B------:R-:W-:Y:S01]  /*be80*/  ISETP.GT.AND P0, PT, R8, RZ, PT ;  /* 0x000000ff0800720c */ /* 0x000fe20003f04270 */
[----:B------:R-:W-:Y:S01]  /*be90*/  IMAD.MOV.U32 R8, RZ, RZ, R2 ;  /* 0x000000ffff087224 */ /* 0x000fe200078e0002 */
[----:B------:R-:W-:-:S11]  /*bea0*/  LOP3.LUT R22, R22, R3, RZ, 0x3c, !PT ;  /* 0x0000000316167212 */ /* 0x000fd600078e3cff */
[----:B0-----:R-:W-:Y:S05]  /*beb0*/  @P0 BRA `(.L_x_83) ;  /* 0xfffffff000980947 */ /* 0x001fea000383ffff */
[----:B------:R-:W-:Y:S05]  /*bec0*/  BSYNC B0 ;  /* 0x0000000000007941 */ /* 0x000fea0003800000 */
.L_x_70:
[----:B------:R-:W2:Y:S01]  /*bed0*/  LDL.LU R2, [R1] ;  /* 0x0000000001027983 */ /* 0x000ea20000300800 */
[----:B------:R-:W-:-:S03]  /*bee0*/  ULDC UR4, c[0x0][0xc34] ;  /* 0x00030d0000047ab9 */ /* 0x000fc60000000800 */
[----:B------:R-:W3:Y:S01]  /*bef0*/  LDL.LU R0, [R1+0xc] ;  /* 0x00000c0001007983 */ /* 0x000ee20000300800 */
[----:B--2---:R-:W-:Y:S01]  /*bf00*/  IADD3 R2, R2, UR42, RZ ;  /* 0x0000002a02027c10 */ /* 0x004fe2000fffe0ff */
[----:B---3--:R-:W-:-:S04]  /*bf10*/  VIADD R0, R0, 0x1 ;  /* 0x0000000100007836 */ /* 0x008fc80000000000 */
[----:B------:R0:W-:Y:S01]  /*bf20*/  STL [R1], R2 ;  /* 0x0000000201007387 */ /* 0x0001e20000100800 */
[----:B------:R-:W-:-:S03]  /*bf30*/  ISETP.GE.AND P0, PT, R2, UR4, PT ;  /* 0x0000000402007c0c */ /* 0x000fc6000bf06270 */
[----:B------:R0:W-:Y:S10]  /*bf40*/  STL [R1+0xc], R0 ;  /* 0x00000c0001007387 */ /* 0x0001f40000100800 */
[----:B0-----:R-:W-:Y:S05]  /*bf50*/  @!P0 BRA `(.L_x_84) ;  /* 0xffffffd000648947 */ /* 0x001fea000383ffff */
[----:B------:R-:W-:-:S07]  /*bf60*/  LOP3.LUT R2, R0, 0x1, RZ, 0xc, !PT ;  /* 0x0000000100027812 */ /* 0x000fce00078e0cff */
.L_x_49:
[----:B------:R-:W0:Y:S01]  /*bf70*/  S2R R3, SR_CgaCtaId ;  /* 0x0000000000037919 */ /* 0x000e220000008800 */
[----:B------:R-:W-:Y:S01]  /*bf80*/  MOV R0, 0x400 ;  /* 0x0000040000007802 */ /* 0x000fe20000000f00 */
[----:B------:R-:W-:Y:S01]  /*bf90*/  BSSY B0, `(.L_x_85) ;  /* 0x0000005000007945 */ /* 0x000fe20003800000 */
[----:B------:R-:W-:Y:S02]  /*bfa0*/  SHF.L.U32 R2, R2, 0x1f, RZ ;  /* 0x0000001f02027819 */ /* 0x000fe400000006ff */
[----:B0-----:R-:W-:-:S04]  /*bfb0*/  LEA R4, R3, R0, 0x18 ;  /* 0x0000000003047211 */ /* 0x001fc800078ec0ff */
[----:B------:R-:W0:Y:S02]  /*bfc0*/  SYNCS.PHASECHK.TRANS64.TRYWAIT P0, [R4+URZ+0x28c20], R2 ;  /* 0x028c2002040075a7 */ /* 0x000e24000800017f */
[----:B0-----:R-:W-:Y:S05]  /*bfd0*/  @!P0 BRA `(.L_x_86) ;  /* 0x00000024002c8947 */ /* 0x001fea0003800000 */
.L_x_157:
[----:B------:R-:W-:Y:S05]  /*bfe0*/  BSYNC B0 ;  /* 0x0000000000007941 */ /* 0x000fea0003800000 */
.L_x_85:
[----:B------:R-:W-:-:S03]  /*bff0*/  UMOV UR4, 0xffffffff ;  /* 0xffffffff00047882 */ /* 0x000fc60000000000 */
[----:B------:R-:W-:Y:S05]  /*c000*/  BRA.DIV UR4, `(.L_x_87) ;  /* 0x0000002604347947 */ /* 0x000fea000b800000 */
[----:B------:R-:W2:Y:S02]  /*c010*/  S2R R0, SR_TID.X ;  /* 0x0000000000007919 */ /* 0x000ea40000002100 */
[----:B--2---:R-:W-:-:S04]  /*c020*/  SHF.R.U32.HI R0, RZ, 0x5, R0 ;  /* 0x00000005ff007819 */ /* 0x004fc80000011600 */
[----:B------:R-:W-:-:S05]  /*c030*/  LOP3.LUT R0, R0, 0x3, RZ, 0xc0, !PT ;  /* 0x0000000300007812 */ /* 0x000fca00078ec0ff */
[----:B------:R2:W3:Y:S02]  /*c040*/  SHFL.IDX PT, R14, R0, RZ, 0x1f ;  /* 0x00001fff000e7589 */ /* 0x0004e400000e0000 */
.L_x_160:
[----:B---3--:R-:W-:Y:S01]  /*c050*/  ISETP.NE.AND P0, PT, R14, RZ, PT ;  /* 0x000000ff0e00720c */ /* 0x008fe20003f05270 */
[----:B------:R-:W-:-:S12]  /*c060*/  BSSY B0, `(.L_x_88) ;  /* 0x0000024000007945 */ /* 0x000fd80003800000 */
[----:B------:R-:W-:Y:S05]  /*c070*/  @P0 BRA `(.L_x_89) ;  /* 0x0000000000880947 */ /* 0x000fea0003800000 */
[----:B------:R-:W-:-:S03]  /*c080*/  UMOV UR4, 0xffffffff ;  /* 0xffffffff00047882 */ /* 0x000fc60000000000 */
[----:B------:R-:W-:Y:S05]  /*c090*/  BRA.DIV UR4, `(.L_x_90) ;  /* 0x0000002604447947 */ /* 0x000fea000b800000 */
[----:B------:R-:W-:-:S13]  /*c0a0*/  ELECT P6, URZ, PT ;  /* 0x00000000003f782f */ /* 0x000fda00038c0000 */
.L_x_163:
[----:B------:R-:W-:Y:S05]  /*c0b0*/  @!P6 BRA `(.L_x_89) ;  /* 0x000000000078e947 */ /* 0x000fea0003800000 */
[----:B------:R-:W-:-:S06]  /*c0c0*/  ULOP3.LUT UR4, UR38, 0x2, URZ, 0xfc, !UPT ;  /* 0x0000000226047892 */ /* 0x000fcc000f8efc3f */
[----:B--2---:R-:W-:-:S05]  /*c0d0*/  IMAD.U32 R0, RZ, RZ, UR4 ;  /* 0x00000004ff007e24 */ /* 0x004fca000f8e00ff */
[----:B------:R-:W-:-:S13]  /*c0e0*/  ISETP.NE.AND P0, PT, R0, 0x3, PT ;  /* 0x000000030000780c */ /* 0x000fda0003f05270 */
[----:B------:R-:W-:Y:S05]  /*c0f0*/  @!P0 BRA `(.L_x_91) ;  /* 0x0000000000048947 */ /* 0x000fea0003800000 */
[----:B------:R-:W-:Y:S01]  /*c100*/  BPT.TRAP 0x1 ;  /* 0x000000040000795c */ /* 0x000fe20000300000 */
.L_x_91:
[C---:B------:R-:W-:Y:S01]  /*c110*/  IMAD R5, R17.reuse, 0x8, R4 ;  /* 0x0000000811057824 */ /* 0x040fe200078e0204 */
[----:B------:R-:W-:Y:S01]  /*c120*/  SHF.L.U32 R0, R22, 0x1f, RZ ;  /* 0x0000001f16007819 */ /* 0x000fe200000006ff */
[----:B------:R-:W-:-:S03]  /*c130*/  VIADD R17, R17, 0x1 ;  /* 0x0000000111117836 */ /* 0x000fc60000000000 */
[----:B------:R-:W2:Y:S02]  /*c140*/  SYNCS.PHASECHK.TRANS64.TRYWAIT P1, [R5+URZ+0x28c40], R0 ;  /* 0x028c4000050075a7 */ /* 0x000ea4000802017f */
[----:B------:R-:W-:-:S04]  /*c150*/  ISETP.NE.AND P2, PT, R17, 0x2, PT ;  /* 0x000000021100780c */ /* 0x000fc80003f45270 */
[----:B------:R-:W-:Y:S01]  /*c160*/  SEL R3, RZ, 0x1, P2 ;  /* 0x00000001ff037807 */ /* 0x000fe20001000000 */
[----:B--2---:R-:W-:Y:S08]  /*c170*/  @!P1 BRA `(.L_x_92) ;  /* 0x00000024002c9947 */ /* 0x004ff00003800000 */
.L_x_164:
[----:B------:R-:W-:Y:S02]  /*c180*/  SEL R17, R17, RZ, P2 ;  /* 0x000000ff11117207 */ /* 0x000fe40001000000 */
[----:B0-----:R-:W-:Y:S01]  /*c190*/  LOP3.LUT R2, R22, R3, RZ, 0x3c, !PT ;  /* 0x0000000316027212 */ /* 0x001fe200078e3cff */
[----:B------:R-:W-:Y:S06]  /*c1a0*/  @!P0 BRA `(.L_x_93) ;  /* 0x0000000000048947 */ /* 0x000fec0003800000 */
[----:B------:R-:W-:Y:S01]  /*c1b0*/  BPT.TRAP 0x1 ;  /* 0x000000040000795c */ /* 0x000fe20000300000 */
.L_x_93:
[----:B------:R-:W-:Y:S01]  /*c1c0*/  IMAD R17, R17, 0x8, R4 ;  /* 0x0000000811117824 */ /* 0x000fe200078e0204 */
[----:B------:R-:W-:-:S04]  /*c1d0*/  SHF.L.U32 R2, R2, 0x1f, RZ ;  /* 0x0000001f02027819 */ /* 0x000fc800000006ff */
[----:B------:R-:W0:Y:S02]  /*c1e0*/  SYNCS.PHASECHK.TRANS64.TRYWAIT P1, [R17+URZ+0x28c40], R2 ;  /* 0x028c4002110075a7 */ /* 0x000e24000802017f */
[----:B0-----:R-:W-:Y:S05]  /*c1f0*/  @!P1 BRA `(.L_x_94) ;  /* 0x0000002400209947 */ /* 0x001fea0003800000 */
.L_x_165:
[----:B------:R-:W-:Y:S05]  /*c200*/  @!P0 BRA `(.L_x_95) ;  /* 0x0000000000048947 */ /* 0x000fea0003800000 */
[----:B------:R-:W-:Y:S01]  /*c210*/  BPT.TRAP 0x1 ;  /* 0x000000040000795c */ /* 0x000fe20000300000 */
.L_x_95:
[----:B------:R-:W3:Y:S02]  /*c220*/  SYNCS.PHASECHK.TRANS64.TRYWAIT P1, [R5+URZ+0x28c60], R0 ;  /* 0x028c6000050075a7 */ /* 0x000ee4000802017f */
[----:B---3--:R-:W-:Y:S05]  /*c230*/  @!P1 BRA `(.L_x_96) ;  /* 0x0000002400249947 */ /* 0x008fea0003800000 */
.L_x_166:
[----:B------:R-:W-:Y:S05]  /*c240*/  @!P0 BRA `(.L_x_97) ;  /* 0x0000000000048947 */ /* 0x000fea0003800000 */
[----:B------:R-:W-:Y:S01]  /*c250*/  BPT.TRAP 0x1 ;  /* 0x000000040000795c */ /* 0x000fe20000300000 */
.L_x_97:
[----:B----4-:R4:W0:Y:S02]  /*c260*/  SYNCS.PHASECHK.TRANS64.TRYWAIT P0, [R17+URZ+0x28c60], R2 ;  /* 0x028c6002110075a7 */ /* 0x010824000800017f */
[----:B0-----:R-:W-:Y:S05]  /*c270*/  @!P0 NANOSLEEP.SYNCS 0x989680 ;  /* 0x009896800000895d */ /* 0x001fea0003900000 */
[----:B------:R-:W0:Y:S02]  /*c280*/  @!P0 SYNCS.PHASECHK.TRANS64 P0, [R17+URZ+0x28c60], R2 ;  /* 0x028c6002110085a7 */ /* 0x000e24000800007f */
[----:B0-----:R-:W-:Y:S05]  /*c290*/  @!P0 BRA `(.L_x_97) ;  /* 0xfffffffc00f08947 */ /* 0x001fea000383ffff */
.L_x_89:
[----:B------:R-:W-:Y:S05]  /*c2a0*/  BSYNC B0 ;  /* 0x0000000000007941 */ /* 0x000fea0003800000 */
.L_x_88:
[----:B------:R-:W-:Y:S05]  /*c2b0*/  EXIT ;  /* 0x000000000000794d */ /* 0x000fea0003800000 */
.L_x_9:
[----:B0-----:R-:W-:-:S04]  /*c2c0*/  IMAD.U32 R3, RZ, RZ, UR16 ;  /* 0x00000010ff037e24 */ /* 0x001fc8000f8e00ff */
[----:B------:R0:W1:Y:S03]  /*c2d0*/  SYNCS.PHASECHK.TRANS64.TRYWAIT P1, [R3+URZ+0x28c50], R0 ;  /* 0x028c5000030075a7 */ /* 0x000066000802017f */
[----:B-1----:R-:W-:Y:S05]  /*c2e0*/  @!P1 NANOSLEEP.SYNCS 0x989680 ;  /* 0x009896800000995d */ /* 0x002fea0003900000 */
[----:B------:R-:W1:Y:S02]  /*c2f0*/  @!P1 SYNCS.PHASECHK.TRANS64 P1, [R3+URZ+0x28c50], R0 ;  /* 0x028c5000030095a7 */ /* 0x000e64000802007f */
[----:B-1----:R-:W-:Y:S05]  /*c300*/  @!P1 BRA `(.L_x_9) ;  /* 0xfffffffc00ec9947 */ /* 0x002fea000383ffff */
[----:B------:R-:W-:Y:S05]  /*c310*/  BRA `(.L_x_98) ;  /* 0xffffff4c00bc7947 */ /* 0x000fea000383ffff */
.L_x_15:
[----:B-1----:R-:W-:-:S04]  /*c320*/  MOV R4, UR6 ;  /* 0x0000000600047c02 */ /* 0x002fc80008000f00 */
[----:B------:R1:W2:Y:S03]  /*c330*/  SYNCS.PHASECHK.TRANS64.TRYWAIT P1, [R4+URZ+0x28c50], R3 ;  /* 0x028c5003040075a7 */ /* 0x0002a6000802017f */
[----:B--2---:R-:W-:Y:S05]  /*c340*/  @!P1 NANOSLEEP.SYNCS 0x989680 ;  /* 0x009896800000995d */ /* 0x004fea0003900000 */
[----:B------:R-:W2:Y:S02]  /*c350*/  @!P1 SYNCS.PHASECHK.TRANS64 P1, [R4+URZ+0x28c50], R3 ;  /* 0x028c5003040095a7 */ /* 0x000ea4000802007f */
[----:B--2---:R-:W-:Y:S05]  /*c360*/  @!P1 BRA `(.L_x_15) ;  /* 0xfffffffc00ec9947 */ /* 0x004fea000383ffff */
[----:B------:R-:W-:Y:S05]  /*c370*/  BRA `(.L_x_14) ;  /* 0xffffff5800bc7947 */ /* 0x000fea000383ffff */
.L_x_20:
[----:B0-----:R-:W-:-:S04]  /*c380*/  IMAD.U32 R3, RZ, RZ, UR42 ;  /* 0x0000002aff037e24 */ /* 0x001fc8000f8e00ff */
[----:B------:R0:W1:Y:S03]  /*c390*/  SYNCS.PHASECHK.TRANS64.TRYWAIT P1, [R3+URZ+0x28c00], R0 ;  /* 0x028c0000030075a7 */ /* 0x000066000802017f */
[----:B-1----:R-:W-:Y:S05]  /*c3a0*/  @!P1 NANOSLEEP.SYNCS 0x989680 ;  /* 0x009896800000995d */ /* 0x002fea0003900000 */
[----:B------:R-:W1:Y:S02]  /*c3b0*/  @!P1 SYNCS.PHASECHK.TRANS64 P1, [R3+URZ+0x28c00], R0 ;  /* 0x028c0000030095a7 */ /* 0x000e64000802007f */
[----:B-1----:R-:W-:Y:S05]  /*c3c0*/  @!P1 BRA `(.L_x_20) ;  /* 0xfffffffc00ec9947 */ /* 0x002fea000383ffff */
[----:B------:R-:W-:Y:S05]  /*c3d0*/  BRA `(.L_x_99) ;  /* 0xffffff68000c7947 */ /* 0x000fea000383ffff */
.L_x_24:
[----:B--2---:R2:W3:Y:S02]  /*c3e0*/  SYNCS.PHASECHK.TRANS64.TRYWAIT P1, [R7+URZ+0x28c30], R8 ;  /* 0x028c3008070075a7 */ /* 0x0044e4000802017f */
[----:B---3--:R-:W-:Y:S05]  /*c3f0*/  @!P1 NANOSLEEP.SYNCS 0x989680 ;  /* 0x009896800000995d */ /* 0x008fea0003900000 */
[----:B------:R-:W3:Y:S02]  /*c400*/  @!P1 SYNCS.PHASECHK.TRANS64 P1, [R7+URZ+0x28c30], R8 ;  /* 0x028c3008070095a7 */ /* 0x000ee4000802007f */
[----:B---3--:R-:W-:Y:S05]  /*c410*/  @!P1 BRA `(.L_x_24) ;  /* 0xfffffffc00f09947 */ /* 0x008fea000383ffff */
[----:B------:R-:W-:Y:S05]  /*c420*/  BRA `(.L_x_23) ;  /* 0xffffff6800287947 */ /* 0x000fea000383ffff */
.L_x_29:
[----:B----4-:R4:W0:Y:S02]  /*c430*/  SYNCS.PHASECHK.TRANS64.TRYWAIT P1, [R7+URZ+0x28c50], R8 ;  /* 0x028c5008070075a7 */ /* 0x010824000802017f */
[----:B0-----:R-:W-:Y:S05]  /*c440*/  @!P1 NANOSLEEP.SYNCS 0x989680 ;  /* 0x009896800000995d */ /* 0x001fea0003900000 */
[----:B------:R-:W0:Y:S02]  /*c450*/  @!P1 SYNCS.PHASECHK.TRANS64 P1, [R7+URZ+0x28c50], R8 ;  /* 0x028c5008070095a7 */ /* 0x000e24000802007f */
[----:B0-----:R-:W-:Y:S05]  /*c460*/  @!P1 BRA `(.L_x_29) ;  /* 0xfffffffc00f09947 */ /* 0x001fea000383ffff */
[----:B------:R-:W-:Y:S05]  /*c470*/  BRA `(.L_x_28) ;  /* 0xffffff78003c7947 */ /* 0x000fea000383ffff */
.L_x_35:
[----:B--2---:R-:W-:-:S04]  /*c480*/  IMAD.U32 R3, RZ, RZ, UR21 ;  /* 0x00000015ff037e24 */ /* 0x004fc8000f8e00ff */
[----:B------:R2:W3:Y:S03]  /*c490*/  SYNCS.PHASECHK.TRANS64.TRYWAIT P2, [R3+URZ+0x28c30], R8 ;  /* 0x028c3008030075a7 */ /* 0x0004e6000804017f */
[----:B---3--:R-:W-:Y:S05]  /*c4a0*/  @!P2 NANOSLEEP.SYNCS 0x989680 ;  /* 0x009896800000a95d */ /* 0x008fea0003900000 */
[----:B------:R-:W3:Y:S02]  /*c4b0*/  @!P2 SYNCS.PHASECHK.TRANS64 P2, [R3+URZ+0x28c30], R8 ;  /* 0x028c30080300a5a7 */ /* 0x000ee4000804007f */
[----:B---3--:R-:W-:Y:S05]  /*c4c0*/  @!P2 BRA `(.L_x_35) ;  /* 0xfffffffc00eca947 */ /* 0x008fea000383ffff */
[----:B------:R-:W-:Y:S05]  /*c4d0*/  BRA `(.L_x_34) ;  /* 0xffffff7c00287947 */ /* 0x000fea000383ffff */
.L_x_40:
[----:B---3--:R-:W-:-:S04]  /*c4e0*/  IMAD.U32 R7, RZ, RZ, UR21 ;  /* 0x00000015ff077e24 */ /* 0x008fc8000f8e00ff */
[----:B------:R3:W4:Y:S03]  /*c4f0*/  SYNCS.PHASECHK.TRANS64.TRYWAIT P2, [R7+URZ+0x28c50], R8 ;  /* 0x028c5008070075a7 */ /* 0x000726000804017f */
[----:B----4-:R-:W-:Y:S05]  /*c500*/  @!P2 NANOSLEEP.SYNCS 0x989680 ;  /* 0x009896800000a95d */ /* 0x010fea0003900000 */
[----:B------:R-:W4:Y:S02]  /*c510*/  @!P2 SYNCS.PHASECHK.TRANS64 P2, [R7+URZ+0x28c50], R8 ;  /* 0x028c50080700a5a7 */ /* 0x000f24000804007f */
[----:B----4-:R-:W-:Y:S05]  /*c520*/  @!P2 BRA `(.L_x_40) ;  /* 0xfffffffc00eca947 */ /* 0x010fea000383ffff */
[----:B------:R-:W-:Y:S05]  /*c530*/  BRA `(.L_x_39) ;  /* 0xffffff90005c7947 */ /* 0x000fea000383ffff */
.L_x_53:
[----:B------:R-:W0:Y:S01]  /*c540*/  S2R R19, SR_TID.X ;  /* 0x0000000000137919 */ /* 0x000e220000002100 */
[----:B------:R-:W-:Y:S01]  /*c550*/  BSSY B0, `(.L_x_100) ;  /* 0x000000a000007945 */ /* 0x000fe20003800000 */
[----:B------:R-:W-:Y:S01]  /*c560*/  IMAD.MOV.U32 R12, RZ, RZ, RZ ;  /* 0x000000ffff0c7224 */ /* 0x000fe200078e00ff */
[----:B------:R-:W-:Y:S01]  /*c570*/  MOV R15, 0xffffffff ;  /* 0xffffffff000f7802 */ /* 0x000fe20000000f00 */
[----:B------:R-:W-:Y:S01]  /*c580*/  IMAD.MOV.U32 R11, RZ, RZ, 0x1f ;  /* 0x0000001fff0b7424 */ /* 0x000fe200078e00ff */
[----:B0-----:R-:W-:-:S04]  /*c590*/  SHF.R.U32.HI R19, RZ, 0x5, R19 ;  /* 0x00000005ff137819 */ /* 0x001fc80000011613 */
[----:B------:R-:W-:-:S05]  /*c5a0*/  LOP3.LUT R19, R19, 0x3, RZ, 0xc0, !PT ;  /* 0x0000000313137812 */ /* 0x000fca00078ec0ff */
[----:B------:R-:W-:-:S07]  /*c5b0*/  IMAD.MOV.U32 R13, RZ, RZ, R19 ;  /* 0x000000ffff0d7224 */ /* 0x000fce00078e0013 */
[----:B-1---5:R-:W-:Y:S05]  /*c5c0*/  WARPSYNC.COLLECTIVE R15, `(.L_x_101) ;  /* 0x000000000f087348 */ /* 0x022fea0003c00000 */
[----:B------:R0:W2:Y:S02]  /*c5d0*/  SHFL.IDX P6, R14, R13, R12, R11 ;  /* 0x0000000c0d0e7389 */ /* 0x0000a400000c000b */
[----:B012--5:R-:W-:Y:S01]  /*c5e0*/  ENDCOLLECTIVE ;  /* 0x000000000000791b */ /* 0x027fe20003800000 */
.L_x_101:
[----:B------:R-:W-:Y:S05]  /*c5f0*/  BSYNC B0 ;  /* 0x0000000000007941 */ /* 0x000fea0003800000 */
.L_x_100:
[----:B------:R-:W-:Y:S05]  /*c600*/  BRA `(.L_x_102) ;  /* 0xffffffd000207947 */ /* 0x000fea000383ffff */
.L_x_56:
[----:B0-----:R0:W1:Y:S02]  /*c610*/  SYNCS.PHASECHK.TRANS64.TRYWAIT P0, [R19+URZ+0x28c40], R0 ;  /* 0x028c4000130075a7 */ /* 0x001064000800017f */
[----:B-1----:R-:W-:Y:S05]  /*c620*/  @!P0 NANOSLEEP.SYNCS 0x989680 ;  /* 0x009896800000895d */ /* 0x002fea0003900000 */
[----:B------:R-:W1:Y:S02]  /*c630*/  @!P0 SYNCS.PHASECHK.TRANS64 P0, [R19+URZ+0x28c40], R0 ;  /* 0x028c4000130085a7 */ /* 0x000e64000800007f */
[----:B-1----:R-:W-:Y:S05]  /*c640*/  @!P0 BRA `(.L_x_56) ;  /* 0xfffffffc00f08947 */ /* 0x002fea000383ffff */
[----:B------:R-:W-:Y:S05]  /*c650*/  BRA `(.L_x_103) ;  /* 0xffffffd000a47947 */ /* 0x000fea000383ffff */
.L_x_57:
[----:B------:R-:W-:Y:S01]  /*c660*/  BSSY B0, `(.L_x_104) ;  /* 0x0000008000007945 */ /* 0x000fe20003800000 */
[----:B------:R-:W-:Y:S02]  /*c670*/  IMAD.MOV.U32 R13, RZ, RZ, R5 ;  /* 0x000000ffff0d7224 */ /* 0x000fe400078e0005 */
[----:B------:R-:W-:Y:S02]  /*c680*/  IMAD.MOV.U32 R12, RZ, RZ, RZ ;  /* 0x000000ffff0c7224 */ /* 0x000fe400078e00ff */
[----:B------:R-:W-:Y:S02]  /*c690*/  IMAD.MOV.U32 R11, RZ, RZ, 0x181f ;  /* 0x0000181fff0b7424 */ /* 0x000fe400078e00ff */
[----:B------:R-:W-:-:S07]  /*c6a0*/  IMAD.MOV.U32 R15, RZ, RZ, -0x1 ;  /* 0xffffffffff0f7424 */ /* 0x000fce00078e00ff */
[----:B------:R-:W-:Y:S05]  /*c6b0*/  WARPSYNC.COLLECTIVE R15, `(.L_x_105) ;  /* 0x000000000f087348 */ /* 0x000fea0003c00000 */
[----:B------:R0:W1:Y:S02]  /*c6c0*/  SHFL.IDX P6, R14, R13, R12, R11 ;  /* 0x0000000c0d0e7389 */ /* 0x00006400000c000b */
[----:B01----:R-:W-:Y:S01]  /*c6d0*/  ENDCOLLECTIVE ;  /* 0x000000000000791b */ /* 0x003fe20003800000 */
.L_x_105:
[----:B------:R-:W-:Y:S05]  /*c6e0*/  BSYNC B0 ;  /* 0x0000000000007941 */ /* 0x000fea0003800000 */
.L_x_104:
[----:B------:R-:W-:Y:S01]  /*c6f0*/  IMAD.MOV.U32 R13, RZ, RZ, R0 ;  /* 0x000000ffff0d7224 */ /* 0x000fe200078e0000 */
[----:B------:R-:W-:Y:S01]  /*c700*/  MOV R12, RZ ;  /* 0x000000ff000c7202 */ /* 0x000fe20000000f00 */
[----:B------:R-:W-:Y:S01]  /*c710*/  IMAD.MOV.U32 R11, RZ, RZ, 0x181f ;  /* 0x0000181fff0b7424 */ /* 0x000fe200078e00ff */
[----:B------:R-:W-:Y:S01]  /*c720*/  ISETP.GE.AND P2, PT, R35, 0x1, PT ;  /* 0x000000012300780c */ /* 0x000fe20003f46270 */
[----:B------:R-:W-:Y:S02]  /*c730*/  IMAD.MOV.U32 R15, RZ, RZ, -0x1 ;  /* 0xffffffffff0f7424 */ /* 0x000fe400078e00ff */
[----:B------:R-:W-:-:S10]  /*c740*/  IMAD.MOV.U32 R2, RZ, RZ, R14 ;  /* 0x000000ffff027224 */ /* 0x000fd400078e000e */
[----:B------:R-:W-:Y:S05]  /*c750*/  WARPSYNC.COLLECTIVE R15, `(.L_x_106) ;  /* 0x000000000f087348 */ /* 0x000fea0003c00000 */
[----:B------:R0:W1:Y:S02]  /*c760*/  SHFL.IDX P6, R14, R13, R12, R11 ;  /* 0x0000000c0d0e7389 */ /* 0x00006400000c000b */
[----:B01----:R-:W-:Y:S01]  /*c770*/  ENDCOLLECTIVE ;  /* 0x000000000000791b */ /* 0x003fe20003800000 */
.L_x_106:
[----:B------:R-:W-:Y:S01]  /*c780*/  @P2 LEA R7, R4, UR39, 0x1 ;  /* 0x0000002704072c11 */ /* 0x000fe2000f8e08ff */
[----:B------:R-:W-:Y:S02]  /*c790*/  IMAD.MOV.U32 R13, RZ, RZ, R5 ;  /* 0x000000ffff0d7224 */ /* 0x000fe400078e0005 */
[----:B------:R-:W-:Y:S01]  /*c7a0*/  IMAD.MOV.U32 R12, RZ, RZ, 0x1 ;  /* 0x00000001ff0c7424 */ /* 0x000fe200078e00ff */
[----:B------:R-:W-:-:S13]  /*c7b0*/  @P2 LEA R3, P0, R20, R14, 0x1 ;  /* 0x0000000e14032211 */ /* 0x000fda00078008ff */
[----:B------:R-:W-:Y:S05]  /*c7c0*/  WARPSYNC.COLLECTIVE R15, `(.L_x_107) ;  /* 0x000000000f087348 */ /* 0x000fea0003c00000 */
[----:B------:R0:W1:Y:S02]  /*c7d0*/  SHFL.IDX P6, R14, R13, R12, R11 ;  /* 0x0000000c0d0e7389 */ /* 0x00006400000c000b */
[----:B01----:R-:W-:Y:S01]  /*c7e0*/  ENDCOLLECTIVE ;  /* 0x000000000000791b */ /* 0x003fe20003800000 */
.L_x_107:
[----:B------:R-:W-:-:S05]  /*c7f0*/  @P2 IMAD.X R2, RZ, RZ, R2, P0 ;  /* 0x000000ffff022224 */ /* 0x000fca00000e0602 */
[----:B------:R-:W-:-:S04]  /*c800*/  @P2 LOP3.LUT R3, R3, R2, RZ, 0x3c, !PT ;  /* 0x0000000203032212 */ /* 0x000fc800078e3cff */
[C---:B------:R-:W-:Y:S02]  /*c810*/  @P2 LOP3.LUT R2, R3.reuse, R2, RZ, 0x3c, !PT ;  /* 0x0000000203022212 */ /* 0x040fe400078e3cff */
[----:B------:R-:W-:Y:S02]  /*c820*/  MOV R13, R0 ;  /* 0x00000000000d7202 */ /* 0x000fe40000000f00 */
[----:B------:R-:W-:-:S05]  /*c830*/  @P2 LOP3.LUT R3, R3, R2, RZ, 0x3c, !PT ;  /* 0x0000000203032212 */ /* 0x000fca00078e3cff */
[----:B------:R-:W-:Y:S01]  /*c840*/  @!PT LDS RZ, [RZ] ;  /* 0x00000000fffff984 */ /* 0x000fe20000000800 */
[----:B------:R-:W-:Y:S01]  /*c850*/  @!PT LDS RZ, [RZ] ;  /* 0x00000000fffff984 */ /* 0x000fe20000000800 */
[----:B------:R-:W-:Y:S01]  /*c860*/  @!PT LDS RZ, [RZ] ;  /* 0x00000000fffff984 */ /* 0x000fe20000000800 */
[----:B------:R0:W-:Y:S01]  /*c870*/  @P2 LDGSTS.E.BYPASS.LTC128B.128 [R7+0x22400], desc[UR50][R2.64], !P1 ;  /* 0x2240000002072fae */ /* 0x0001e2000c901d72 */
[----:B------:R-:W-:Y:S01]  /*c880*/  ISETP.GE.AND P2, PT, R35, 0x11, PT ;  /* 0x000000112300780c */ /* 0x000fe20003f46270 */
[----:B------:R-:W-:-:S12]  /*c890*/  IMAD.MOV.U32 R8, RZ, RZ, R14 ;  /* 0x000000ffff087224 */ /* 0x000fd800078e000e */
[----:B0-----:R-:W-:Y:S05]  /*c8a0*/  WARPSYNC.COLLECTIVE R15, `(.L_x_108) ;  /* 0x000000000f087348 */ /* 0x001fea0003c00000 */
[----:B------:R1:W2:Y:S02]  /*c8b0*/  SHFL.IDX P6, R14, R13, R12, R11 ;  /* 0x0000000c0d0e7389 */ /* 0x0002a400000c000b */
[----:B012---:R-:W-:Y:S01]  /*c8c0*/  ENDCOLLECTIVE ;  /* 0x000000000000791b */ /* 0x007fe20003800000 */
.L_x_108:
[----:B------:R-:W-:Y:S01]  /*c8d0*/  @P2 LEA R9, R4, UR39, 0x1 ;  /* 0x0000002704092c11 */ /* 0x000fe2000f8e08ff */
[----:B------:R-:W-:Y:S02]  /*c8e0*/  IMAD.MOV.U32 R13, RZ, RZ, R5 ;  /* 0x000000ffff0d7224 */ /* 0x000fe400078e0005 */
[----:B------:R-:W-:Y:S01]  /*c8f0*/  IMAD.MOV.U32 R12, RZ, RZ, 0x2 ;  /* 0x00000002ff0c7424 */ /* 0x000fe200078e00ff */
[----:B------:R-:W-:-:S13]  /*c900*/  @P2 LEA R6, P0, R20, R14, 0x1 ;  /* 0x0000000e14062211 */ /* 0x000fda00078008ff */
[----:B------:R-:W-:Y:S05]  /*c910*/  WARPSYNC.COLLECTIVE R15, `(.L_x_109) ;  /* 0x000000000f087348 */ /* 0x000fea0003c00000 */
[----:B------:R0:W1:Y:S02]  /*c920*/  SHFL.IDX P6, R14, R13, R12, R11 ;  /* 0x0000000c0d0e7389 */ /* 0x00006400000c000b */
[----:B01----:R-:W-:Y:S01]  /*c930*/  ENDCOLLECTIVE ;  /* 0x000000000000791b */ /* 0x003fe20003800000 */
.L_x_109:
[----:B------:R-:W-:Y:S02]  /*c940*/  @P2 IMAD.X R8, RZ, RZ, R8, P0 ;  /* 0x000000ffff082224 */ /* 0x000fe400000e0608 */
[----:B------:R-:W-:Y:S02]  /*c950*/  @P2 IMAD.MOV.U32 R2, RZ, RZ, R6 ;  /* 0x000000ffff022224 */ /* 0x000fe400078e0006 */
[----:B------:R-:W-:-:S05]  /*c960*/  @P2 IMAD.MOV.U32 R3, RZ, RZ, R8 ;  /* 0x000000ffff032224 */ /* 0x000fca00078e0008 */
[----:B------:R-:W-:Y:S01]  /*c970*/  @!PT LDS RZ, [RZ] ;  /* 0x00000000fffff984 */ /* 0x000fe20000000800 */
[----:B------:R-:W-:Y:S01]  /*c980*/  @!PT LDS RZ, [RZ] ;  /* 0x00000000fffff984 */ /* 0x000fe20000000800 */
[----:B------:R-:W-:Y:S01]  /*c990*/  @!PT LDS RZ, [RZ] ;  /* 0x00000000fffff984 */ /* 0x000fe20000000800 */
[----:B------:R0:W-:Y:S01]  /*c9a0*/  @P2 LDGSTS.E.BYPASS.LTC128B.128 [R9+0x22c00], desc[UR50][R2.64], !P1 ;  /* 0x22c0000002092fae */ /* 0x0001e2000c901d72 */
[----:B------:R-:W-:Y:S02]  /*c9b0*/  ISETP.GE.AND P2, PT, R35, 0x21, PT ;  /* 0x000000212300780c */ /* 0x000fe40003f46270 */
[----:B------:R-:W-:Y:S01]  /*c9c0*/  MOV R13, R0 ;  /* 0x00000000000d7202 */ /* 0x000fe20000000f00 */
[----:B0-----:R-:W-:-:S10]  /*c9d0*/  IMAD.MOV.U32 R2, RZ, RZ, R14 ;  /* 0x000000ffff027224 */ /* 0x001fd400078e000e */
[----:B------:R-:W-:Y:S05]  /*c9e0*/  WARPSYNC.COLLECTIVE R15, `(.L_x_110) ;  /* 0x000000000f087348 */ /* 0x000fea0003c00000 */
[----:B------:R0:W1:Y:S02]  /*c9f0*/  SHFL.IDX P6, R14, R13, R12, R11 ;  /* 0x0000000c0d0e7389 */ /* 0x00006400000c000b */
[----:B01----:R-:W-:Y:S01]  /*ca00*/  ENDCOLLECTIVE ;  /* 0x000000000000791b */ /* 0x003fe20003800000 */
.L_x_110:
[----:B------:R-:W-:Y:S01]  /*ca10*/  @P2 LEA R6, R4, UR39, 0x1 ;  /* 0x0000002704062c11 */ /* 0x000fe2000f8e08ff */
[----:B------:R-:W-:Y:S02]  /*ca20*/  IMAD.MOV.U32 R13, RZ, RZ, R5 ;  /* 0x000000ffff0d7224 */ /* 0x000fe400078e0005 */
[----:B------:R-:W-:Y:S01]  /*ca30*/  IMAD.MOV.U32 R12, RZ, RZ, 0x3 ;  /* 0x00000003ff0c7424 */ /* 0x000fe200078e00ff */
[----:B------:R-:W-:-:S13]  /*ca40*/  @P2 LEA R7, P0, R20, R14, 0x1 ;  /* 0x0000000e14072211 */ /* 0x000fda00078008ff */
[----:B------:R-:W-:Y:S05]  /*ca50*/  WARPSYNC.COLLECTIVE R15, `(.L_x_111) ;  /* 0x000000000f087348 */ /* 0x000fea0003c00000 */
[----:B------:R0:W1:Y:S02]  /*ca60*/  SHFL.IDX P6, R14, R13, R12, R11 ;  /* 0x0000000c0d0e7389 */ /* 0x00006400000c000b */
[----:B01----:R-:W-:Y:S01]  /*ca70*/  ENDCOLLECTIVE ;  /* 0x000000000000791b */ /* 0x003fe20003800000 */
.L_x_111:
[----:B------:R-:W-:Y:S02]  /*ca80*/  @P2 IMAD.X R10, RZ, RZ, R2, P0 ;  /* 0x000000ffff0a2224 */ /* 0x000fe400000e0602 */
[----:B------:R-:W-:Y:S02]  /*ca90*/  @P2 IMAD.MOV.U32 R2, RZ, RZ, R7 ;  /* 0x000000ffff022224 */ /* 0x000fe400078e0007 */
[----:B------:R-:W-:-:S05]  /*caa0*/  @P2 IMAD.MOV.U32 R3, RZ, RZ, R10 ;  /* 0x000000ffff032224 */ /* 0x000fca00078e000a */
[----:B------:R-:W-:Y:S01]  /*cab0*/  @!PT LDS RZ, [RZ] ;  /* 0x00000000fffff984 */ /* 0x000fe20000000800 */
[----:B------:R-:W-:Y:S01]  /*cac0*/  @!PT LDS RZ, [RZ] ;  /* 0x00000000fffff984 */ /* 0x000fe20000000800 */
[----:B------:R-:W-:Y:S01]  /*cad0*/  @!PT LDS RZ, [RZ] ;  /* 0x00000000fffff984 */ /* 0x000fe20000000800 */
[----:B------:R0:W-:Y:S01]  /*cae0*/  @P2 LDGSTS.E.BYPASS.LTC128B.128 [R6+0x23400], desc[UR50][R2.64], !P1 ;  /* 0x2340000002062fae */ /* 0x0001e2000c901d72 */
[----:B------:R-:W-:Y:S01]  /*caf0*/  MOV R13, R0 ;  /* 0x00000000000d7202 */ /* 0x000fe20000000f00 */
[----:B------:R-:W-:-:S07]  /*cb00*/  IMAD.MOV.U32 R5, RZ, RZ, R14 ;  /* 0x000000ffff057224 */ /* 0x000fce00078e000e */
[----:B0-----:R-:W-:Y:S05]  /*cb10*/  WARPSYNC.COLLECTIVE R15, `(.L_x_112) ;  /* 0x000000000f087348 */ /* 0x001fea0003c00000 */
[----:B------:R1:W2:Y:S02]  /*cb20*/  SHFL.IDX P6, R14, R13, R12, R11 ;  /* 0x0000000c0d0e7389 */ /* 0x0002a400000c000b */
[----:B012---:R-:W-:Y:S01]  /*cb30*/  ENDCOLLECTIVE ;  /* 0x000000000000791b */ /* 0x007fe20003800000 */
.L_x_112:
[----:B------:R-:W-:Y:S05]  /*cb40*/  BRA `(.L_x_113) ;  /* 0xffffffd000587947 */ /* 0x000fea000383ffff */
.L_x_61:
[----:B------:R-:W-:Y:S01]  /*cb50*/  IMAD.MOV.U32 R13, RZ, RZ, R5 ;  /* 0x000000ffff0d7224 */ /* 0x000fe200078e0005 */
[----:B------:R-:W-:Y:S01]  /*cb60*/  LEA R0, R0, R37, 0x6 ;  /* 0x0000002500007211 */ /* 0x000fe200078e30ff */
[----:B------:R-:W-:Y:S02]  /*cb70*/  IMAD.MOV.U32 R12, RZ, RZ, RZ ;  /* 0x000000ffff0c7224 */ /* 0x000fe400078e00ff */
[----:B------:R-:W-:Y:S01]  /*cb80*/  IMAD.MOV.U32 R11, RZ, RZ, 0x181f ;  /* 0x0000181fff0b7424 */ /* 0x000fe200078e00ff */
[C---:B------:R-:W-:Y:S01]  /*cb90*/  ISETP.GE.AND P0, PT, R0.reuse, UR37, PT ;  /* 0x0000002500007c0c */ /* 0x040fe2000bf06270 */
[----:B------:R-:W-:Y:S02]  /*cba0*/  IMAD.MOV.U32 R15, RZ, RZ, -0x1 ;  /* 0xffffffffff0f7424 */ /* 0x000fe400078e00ff */
[----:B------:R-:W-:-:S10]  /*cbb0*/  VIADD R6, R0, 0x10 ;  /* 0x0000001000067836 */ /* 0x000fd40000000000 */
[----:B-1----:R-:W-:Y:S05]  /*cbc0*/  WARPSYNC.COLLECTIVE R15, `(.L_x_114) ;  /* 0x000000000f087348 */ /* 0x002fea0003c00000 */
[----:B------:R0:W2:Y:S02]  /*cbd0*/  SHFL.IDX P6, R14, R13, R12, R11 ;  /* 0x0000000c0d0e7389 */ /* 0x0000a400000c000b */
[----:B012---:R-:W-:Y:S01]  /*cbe0*/  ENDCOLLECTIVE ;  /* 0x000000000000791b */ /* 0x007fe20003800000 */
.L_x_114:
[----:B------:R-:W-:Y:S02]  /*cbf0*/  IMAD.MOV.U32 R13, RZ, RZ, R4 ;  /* 0x000000ffff0d7224 */ /* 0x000fe400078e0004 */
[----:B------:R-:W-:-:S07]  /*cc00*/  IMAD.MOV.U32 R2, RZ, RZ, R14 ;  /* 0x000000ffff027224 */ /* 0x000fce00078e000e */
[----:B------:R-:W-:Y:S05]  /*cc10*/  WARPSYNC.COLLECTIVE R15, `(.L_x_115) ;  /* 0x000000000f087348 */ /* 0x000fea0003c00000 */
[----:B------:R0:W1:Y:S02]  /*cc20*/  SHFL.IDX P6, R14, R13, R12, R11 ;  /* 0x0000000c0d0e7389 */ /* 0x00006400000c000b */
[----:B01----:R-:W-:Y:S01]  /*cc30*/  ENDCOLLECTIVE ;  /* 0x000000000000791b */ /* 0x003fe20003800000 */
.L_x_115:
[----:B------:R-:W-:Y:S02]  /*cc40*/  IMAD.MOV.U32 R13, RZ, RZ, R5 ;  /* 0x000000ffff0d7224 */ /* 0x000fe400078e0005 */
[----:B------:R-:W-:Y:S01]  /*cc50*/  IMAD.MOV.U32 R12, RZ, RZ, 0x1 ;  /* 0x00000001ff0c7424 */ /* 0x000fe200078e00ff */
[----:B------:R-:W-:-:S05]  /*cc60*/  @!P0 LEA R14, P1, R9, R14, 0x1 ;  /* 0x0000000e090e8211 */ /* 0x000fca00078208ff */
[----:B------:R-:W-:Y:S02]  /*cc70*/  @!P0 IMAD.X R3, RZ, RZ, R2, P1 ;  /* 0x000000ffff038224 */ /* 0x000fe400008e0602 */
[----:B------:R-:W-:-:S07]  /*cc80*/  @!P0 IMAD.MOV.U32 R2, RZ, RZ, R14 ;  /* 0x000000ffff028224 */ /* 0x000fce00078e000e */
[----:B------:R-:W-:Y:S05]  /*cc90*/  WARPSYNC.COLLECTIVE R15, `(.L_x_116) ;  /* 0x000000000f087348 */ /* 0x000fea0003c00000 */
[----:B------:R0:W1:Y:S02]  /*cca0*/  SHFL.IDX P6, R14, R13, R12, R11 ;  /* 0x0000000c0d0e7389 */ /* 0x00006400000c000b */
[----:B01----:R-:W-:Y:S01]  /*ccb0*/  ENDCOLLECTIVE ;  /* 0x000000000000791b */ /* 0x003fe20003800000 */
.L_x_116:
[----:B------:R-:W-:Y:S01]  /*ccc0*/  @!PT LDS RZ, [RZ] ;  /* 0x00000000fffff984 */ /* 0x000fe20000000800 */
[----:B------:R-:W-:Y:S01]  /*ccd0*/  @!PT LDS RZ, [RZ] ;  /* 0x00000000fffff984 */ /* 0x000fe20000000800 */
[----:B------:R-:W-:Y:S01]  /*cce0*/  @!PT LDS RZ, [RZ] ;  /* 0x00000000fffff984 */ /* 0x000fe20000000800 */
[----:B------:R0:W-:Y:S01]  /*ccf0*/  @!P0 LDGSTS.E.BYPASS.LTC128B.128 [R8+0x20400], desc[UR50][R2.64], !P5 ;  /* 0x2040000002088fae */ /* 0x0001e2000e901d72 */
[----:B------:R-:W-:Y:S02]  /*cd00*/  ISETP.GE.AND P0, PT, R6, UR37, PT ;  /* 0x0000002506007c0c */ /* 0x000fe4000bf06270 */
[----:B------:R-:W-:Y:S01]  /*cd10*/  MOV R13, R4 ;  /* 0x00000004000d7202 */ /* 0x000fe20000000f00 */
[----:B------:R-:W-:-:S10]  /*cd20*/  IMAD.MOV.U32 R6, RZ, RZ, R14 ;  /* 0x000000ffff067224 */ /* 0x000fd400078e000e */
[----:B0-----:R-:W-:Y:S05]  /*cd30*/  WARPSYNC.COLLECTIVE R15, `(.L_x_117) ;  /* 0x000000000f087348 */ /* 0x001fea0003c00000 */
[----:B------:R1:W2:Y:S02]  /*cd40*/  SHFL.IDX P6, R14, R13, R12, R11 ;  /* 0x0000000c0d0e7389 */ /* 0x0002a400000c000b */
[----:B012---:R-:W-:Y:S01]  /*cd50*/  ENDCOLLECTIVE ;  /* 0x000000000000791b */ /* 0x007fe20003800000 */
.L_x_117:
[----:B------:R-:W-:Y:S02]  /*cd60*/  IMAD.MOV.U32 R13, RZ, RZ, R5 ;  /* 0x000000ffff0d7224 */ /* 0x000fe400078e0005 */
[----:B------:R-:W-:Y:S01]  /*cd70*/  IMAD.MOV.U32 R12, RZ, RZ, 0x2 ;  /* 0x00000002ff0c7424 */ /* 0x000fe200078e00ff */
[----:B------:R-:W-:-:S13]  /*cd80*/  @!P0 LEA R2, P1, R9, R14, 0x1 ;  /* 0x0000000e09028211 */ /* 0x000fda00078208ff */
[----:B------:R-:W-:Y:S05]  /*cd90*/  WARPSYNC.COLLECTIVE R15, `(.L_x_118) ;  /* 0x000000000f087348 */ /* 0x000fea0003c00000 */
[----:B------:R0:W1:Y:S02]  /*cda0*/  SHFL.IDX P6, R14, R13, R12, R11 ;  /* 0x0000000c0d0e7389 */ /* 0x00006400000c000b */
[----:B01----:R-:W-:Y:S01]  /*cdb0*/  ENDCOLLECTIVE ;  /* 0x000000000000791b */ /* 0x003fe20003800000 */
.L_x_118:
[----:B------:R-:W-:Y:S02]  /*cdc0*/  @!P0 IMAD.X R3, RZ, RZ, R6, P1 ;  /* 0x000000ffff038224 */ /* 0x000fe400008e0606 */
[----:B------:R-:W-:-:S03]  /*cdd0*/  VIADD R6, R0, 0x20 ;  /* 0x0000002000067836 */ /* 0x000fc60000000000 */
[----:B------:R-:W-:Y:S01]  /*cde0*/  @!PT LDS RZ, [RZ] ;  /* 0x00000000fffff984 */ /* 0x000fe20000000800 */
[----:B------:R-:W-:Y:S01]  /*cdf0*/  @!PT LDS RZ, [RZ] ;  /* 0x00000000fffff984 */ /* 0x000fe20000000800 */
[----:B------:R-:W-:Y:S01]  /*ce00*/  @!PT LDS RZ, [RZ] ;  /* 0x00000000fffff984 */ /* 0x000fe20000000800 */
[----:B------:R0:W-:Y:S02]  /*ce10*/  @!P0 LDGSTS.E.BYPASS.LTC128B.128 [R8+0x20c00], desc[UR50][R2.64], !P5 ;  /* 0x20c0000002088fae */ /* 0x0001e4000e901d72 */
[----:B------:R-:W-:Y:S01]  /*ce20*/  ISETP.GE.AND P0, PT, R6, UR37, PT ;  /* 0x0000002506007c0c */ /* 0x000fe2000bf06270 */
[----:B------:R-:W-:Y:S02]  /*ce30*/  IMAD.MOV.U32 R13, RZ, RZ, R4 ;  /* 0x000000ffff0d7224 */ /* 0x000fe400078e0004 */
[----:B------:R-:W-:-:S10]  /*ce40*/  IMAD.MOV.U32 R6, RZ, RZ, R14 ;  /* 0x000000ffff067224 */ /* 0x000fd400078e000e */
[----:B0-----:R-:W-:Y:S05]  /*ce50*/  WARPSYNC.COLLECTIVE R15, `(.L_x_119) ;  /* 0x000000000f087348 */ /* 0x001fea0003c00000 */
[----:B------:R1:W2:Y:S02]  /*ce60*/  SHFL.IDX P6, R14, R13, R12, R11 ;  /* 0x0000000c0d0e7389 */ /* 0x0002a400000c000b */
[----:B012---:R-:W-:Y:S01]  /*ce70*/  ENDCOLLECTIVE ;  /* 0x000000000000791b */ /* 0x007fe20003800000 */
.L_x_119:
[----:B------:R-:W-:Y:S02]  /*ce80*/  IMAD.MOV.U32 R13, RZ, RZ, R5 ;  /* 0x000000ffff0d7224 */ /* 0x000fe400078e0005 */
[----:B------:R-:W-:Y:S01]  /*ce90*/  IMAD.MOV.U32 R12, RZ, RZ, 0x3 ;  /* 0x00000003ff0c7424 */ /* 0x000fe200078e00ff */
[----:B------:R-:W-:-:S13]  /*cea0*/  @!P0 LEA R2, P1, R9, R14, 0x1 ;  /* 0x0000000e09028211 */ /* 0x000fda00078208ff */
[----:B------:R-:W-:Y:S05]  /*ceb0*/  WARPSYNC.COLLECTIVE R15, `(.L_x_120) ;  /* 0x000000000f087348 */ /* 0x000fea0003c00000 */
[----:B------:R0:W1:Y:S02]  /*cec0*/  SHFL.IDX P6, R14, R13, R12, R11 ;  /* 0x0000000c0d0e7389 */ /* 0x00006400000c000b */
[----:B01----:R-:W-:Y:S01]  /*ced0*/  ENDCOLLECTIVE ;  /* 0x000000000000791b */ /* 0x003fe20003800000 */
.L_x_120:
[----:B------:R-:W-:-:S05]  /*cee0*/  @!P0 IADD3.X R3, RZ, R6, RZ, P1, !PT ;  /* 0x00000006ff038210 */ /* 0x000fca0000ffe4ff */
[----:B------:R-:W-:Y:S01]  /*cef0*/  @!PT LDS RZ, [RZ] ;  /* 0x00000000fffff984 */ /* 0x000fe20000000800 */
[----:B------:R-:W-:Y:S01]  /*cf00*/  @!PT LDS RZ, [RZ] ;  /* 0x00000000fffff984 */ /* 0x000fe20000000800 */
[----:B------:R-:W-:Y:S01]  /*cf10*/  @!PT LDS RZ, [RZ] ;  /* 0x00000000fffff984 */ /* 0x000fe20000000800 */
[----:B------:R0:W-:Y:S01]  /*cf20*/  @!P0 LDGSTS.E.BYPASS.LTC128B.128 [R8+0x21400], desc[UR50][R2.64], !P5 ;  /* 0x2140000002088fae */ /* 0x0001e2000e901d72 */
[----:B------:R-:W-:Y:S02]  /*cf30*/  IMAD.MOV.U32 R13, RZ, RZ, R4 ;  /* 0x000000ffff0d7224 */ /* 0x000fe400078e0004 */
[----:B------:R-:W-:-:S07]  /*cf40*/  IMAD.MOV.U32 R5, RZ, RZ, R14 ;  /* 0x000000ffff057224 */ /* 0x000fce00078e000e */
[----:B0-----:R-:W-:Y:S05]  /*cf50*/  WARPSYNC.COLLECTIVE R15, `(.L_x_121) ;  /* 0x000000000f087348 */ /* 0x001fea0003c00000 */
[----:B------:R1:W2:Y:S02]  /*cf60*/  SHFL.IDX P6, R14, R13, R12, R11 ;  /* 0x0000000c0d0e7389 */ /* 0x0002a400000c000b */
[----:B012---:R-:W-:Y:S01]  /*cf70*/  ENDCOLLECTIVE ;  /* 0x000000000000791b */ /* 0x007fe20003800000 */
.L_x_121:
[----:B------:R-:W-:Y:S05]  /*cf80*/  BRA `(.L_x_122) ;  /* 0xffffffd400147947 */ /* 0x000fea000383ffff */
.L_x_63:
[----:B0-----:R-:W-:-:S04]  /*cf90*/  IMAD.U32 R3, RZ, RZ, UR39 ;  /* 0x00000027ff037e24 */ /* 0x001fc8000f8e00ff */
[----:B------:R0:W2:Y:S03]  /*cfa0*/  SYNCS.PHASECHK.TRANS64.TRYWAIT P0, [R3+URZ+0x28c20], R0 ;  /* 0x028c2000030075a7 */ /* 0x0000a6000800017f */
[----:B--2---:R-:W-:Y:S05]  /*cfb0*/  @!P0 NANOSLEEP.SYNCS 0x989680 ;  /* 0x009896800000895d */ /* 0x004fea0003900000 */
[----:B------:R-:W2:Y:S02]  /*cfc0*/  @!P0 SYNCS.PHASECHK.TRANS64 P0, [R3+URZ+0x28c20], R0 ;  /* 0x028c2000030085a7 */ /* 0x000ea4000800007f */
[----:B--2---:R-:W-:Y:S05]  /*cfd0*/  @!P0 BRA `(.L_x_63) ;  /* 0xfffffffc00ec8947 */ /* 0x004fea000383ffff */
[----:B------:R-:W-:Y:S05]  /*cfe0*/  BRA `(.L_x_123) ;  /* 0xffffffd400487947 */ /* 0x000fea000383ffff */
.L_x_66:
[----:B0-----:R0:W2:Y:S02]  /*cff0*/  SYNCS.PHASECHK.TRANS64.TRYWAIT P0, [R19+URZ+0x28c60], R0 ;  /* 0x028c6000130075a7 */ /* 0x0010a4000800017f */
[----:B--2---:R-:W-:Y:S05]  /*d000*/  @!P0 NANOSLEEP.SYNCS 0x989680 ;  /* 0x009896800000895d */ /* 0x004fea0003900000 */
[----:B------:R-:W2:Y:S02]  /*d010*/  @!P0 SYNCS.PHASECHK.TRANS64 P0, [R19+URZ+0x28c60], R0 ;  /* 0x028c6000130085a7 */ /* 0x000ea4000800007f */
[----:B--2---:R-:W-:Y:S05]  /*d020*/  @!P0 BRA `(.L_x_66) ;  /* 0xfffffffc00f08947 */ /* 0x004fea000383ffff */
[----:B------:R-:W-:Y:S05]  /*d030*/  BRA `(.L_x_124) ;  /* 0xffffffd400587947 */ /* 0x000fea000383ffff */
.L_x_67:
[----:B------:R-:W-:Y:S01]  /*d040*/  BSSY B0, `(.L_x_125) ;  /* 0x0000008000007945 */ /* 0x000fe20003800000 */
[----:B------:R-:W-:Y:S01]  /*d050*/  IMAD.MOV.U32 R13, RZ, RZ, R10 ;  /* 0x000000ffff0d7224 */ /* 0x000fe200078e000a */
[----:B------:R-:W-:Y:S01]  /*d060*/  MOV R12, RZ ;  /* 0x000000ff000c7202 */ /* 0x000fe20000000f00 */
[----:B------:R-:W-:Y:S02]  /*d070*/  IMAD.MOV.U32 R11, RZ, RZ, 0x181f ;  /* 0x0000181fff0b7424 */ /* 0x000fe400078e00ff */
[----:B------:R-:W-:-:S07]  /*d080*/  IMAD.MOV.U32 R15, RZ, RZ, -0x1 ;  /* 0xffffffffff0f7424 */ /* 0x000fce00078e00ff */
[----:B01----:R-:W-:Y:S05]  /*d090*/  WARPSYNC.COLLECTIVE R15, `(.L_x_126) ;  /* 0x000000000f087348 */ /* 0x003fea0003c00000 */
[----:B------:R2:W3:Y:S02]  /*d0a0*/  SHFL.IDX P6, R14, R13, R12, R11 ;  /* 0x0000000c0d0e7389 */ /* 0x0004e400000c000b */
[----:B0123--:R-:W-:Y:S01]  /*d0b0*/  ENDCOLLECTIVE ;  /* 0x000000000000791b */ /* 0x00ffe20003800000 */
.L_x_126:
[----:B------:R-:W-:Y:S05]  /*d0c0*/  BSYNC B0 ;  /* 0x0000000000007941 */ /* 0x000fea0003800000 */
.L_x_125:
[----:B------:R-:W0:Y:S01]  /*d0d0*/  S2R R0, SR_TID.X ;  /* 0x0000000000007919 */ /* 0x000e220000002100 */
[----:B------:R-:W-:Y:S01]  /*d0e0*/  IMAD.MOV.U32 R13, RZ, RZ, R8 ;  /* 0x000000ffff0d7224 */ /* 0x000fe200078e0008 */
[----:B------:R-:W-:Y:S01]  /*d0f0*/  MOV R15, 0xffffffff ;  /* 0xffffffff000f7802 */ /* 0x000fe20000000f00 */
[----:B------:R-:W-:Y:S01]  /*d100*/  IMAD.MOV.U32 R12, RZ, RZ, RZ ;  /* 0x000000ffff0c7224 */ /* 0x000fe200078e00ff */
[----:B------:R-:W-:Y:S01]  /*d110*/  LOP3.LUT P5, RZ, R16, 0x20000000, RZ, 0xc0, !PT ;  /* 0x2000000010ff7812 */ /* 0x000fe200078ac0ff */
[----:B------:R-:W-:Y:S01]  /*d120*/  IMAD.MOV.U32 R11, RZ, RZ, 0x181f ;  /* 0x0000181fff0b7424 */ /* 0x000fe200078e00ff */
[----:B------:R-:W-:Y:S01]  /*d130*/  LEA R9, R9, UR39, 0x1 ;  /* 0x0000002709097c11 */ /* 0x000fe2000f8e08ff */
[----:B------:R-:W-:Y:S01]  /*d140*/  IMAD.MOV.U32 R3, RZ, RZ, R14 ;  /* 0x000000ffff037224 */ /* 0x000fe200078e000e */
[----:B------:R-:W-:-:S09]  /*d150*/  P2R R4, PR, RZ, 0x20 ;  /* 0x00000020ff047803 */ /* 0x000fd20000000000 */
[----:B0-----:R-:W-:Y:S05]  /*d160*/  WARPSYNC.COLLECTIVE R15, `(.L_x_127) ;  /* 0x000000000f087348 */ /* 0x001fea0003c00000 */
[----:B------:R1:W2:Y:S02]  /*d170*/  SHFL.IDX P6, R14, R13, R12, R11 ;  /* 0x0000000c0d0e7389 */ /* 0x0002a400000c000b */
[----:B012---:R-:W-:Y:S01]  /*d180*/  ENDCOLLECTIVE ;  /* 0x000000000000791b */ /* 0x007fe20003800000 */
.L_x_127:
[----:B------:R-:W-:Y:S02]  /*d190*/  LOP3.LUT P5, RZ, R30, 0x40, RZ, 0xc0, !PT ;  /* 0x000000401eff7812 */ /* 0x000fe400078ac0ff */
[C---:B------:R-:W-:Y:S02]  /*d1a0*/  LOP3.LUT P4, RZ, R16.reuse, 0x4000000, RZ, 0xc0, !PT ;  /* 0x0400000010ff7812 */ /* 0x040fe4000788c0ff */
[C---:B------:R-:W-:Y:S02]  /*d1b0*/  LOP3.LUT P3, RZ, R16.reuse, 0x800000, RZ, 0xc0, !PT ;  /* 0x0080000010ff7812 */ /* 0x040fe4000786c0ff */
[C---:B------:R-:W-:Y:S02]  /*d1c0*/  LOP3.LUT P2, RZ, R16.reuse, 0x400000, RZ, 0xc0, !PT ;  /* 0x0040000010ff7812 */ /* 0x040fe4000784c0ff */
[----:B------:R-:W-:Y:S01]  /*d1d0*/  LOP3.LUT P1, RZ, R16, 0x200000, RZ, 0xc0, !PT ;  /* 0x0020000010ff7812 */ /* 0x000fe2000782c0ff */
[----:B------:R-:W-:Y:S02]  /*d1e0*/  IMAD.MOV.U32 R13, RZ, RZ, R10 ;  /* 0x000000ffff0d7224 */ /* 0x000fe400078e000a */
[----:B------:R-:W-:-:S02]  /*d1f0*/  IMAD.MOV.U32 R12, RZ, RZ, 0x1 ;  /* 0x00000001ff0c7424 */ /* 0x000fc400078e00ff */
[----:B------:R-:W-:Y:S02]  /*d200*/  IMAD.SHL.U32 R0, R0, 0x8, RZ ;  /* 0x0000000800007824 */ /* 0x000fe400078e00ff */
[----:B------:R-:W-:Y:S01]  /*d210*/  IMAD.MOV.U32 R2, RZ, RZ, R14 ;  /* 0x000000ffff027224 */ /* 0x000fe200078e000e */
[----:B------:R-:W-:Y:S02]  /*d220*/  LOP3.LUT P6, RZ, R30, 0x1, RZ, 0xc0, !PT ;  /* 0x000000011eff7812 */ /* 0x000fe400078cc0ff */
[----:B------:R-:W-:-:S05]  /*d230*/  LOP3.LUT R0, R0, 0x38, RZ, 0xc0, !PT ;  /* 0x0000003800007812 */ /* 0x000fca00078ec0ff */
[----:B------:R-:W-:-:S05]  /*d240*/  IMAD.SHL.U32 R0, R0, 0x2, RZ ;  /* 0x0000000200007824 */ /* 0x000fca00078e00ff */
[----:B------:R-:W-:-:S05]  /*d250*/  IADD3 R2, P0, R2, R0, RZ ;  /* 0x0000000002027210 */ /* 0x000fca0007f1e0ff */
[----:B------:R-:W-:Y:S01]  /*d260*/  IMAD.X R3, RZ, RZ, R3, P0 ;  /* 0x000000ffff037224 */ /* 0x000fe200000e0603 */
[----:B------:R-:W-:-:S04]  /*d270*/  LOP3.LUT P0, RZ, R30, 0x8, RZ, 0xc0, !PT ;  /* 0x000000081eff7812 */ /* 0x000fc8000780c0ff */
[----:B------:R-:W-:Y:S01]  /*d280*/  @!PT LDS RZ, [RZ] ;  /* 0x00000000fffff984 */ /* 0x000fe20000000800 */
[----:B------:R-:W-:Y:S01]  /*d290*/  @!PT LDS RZ, [RZ] ;  /* 0x00000000fffff984 */ /* 0x000fe20000000800 */
[----:B------:R-:W-:Y:S01]  /*d2a0*/  @!PT LDS RZ, [RZ] ;  /* 0x00000000fffff984 */ /* 0x000fe20000000800 */
[----:B------:R0:W-:Y:S01]  /*d2b0*/  LDGSTS.E.BYPASS.LTC128B.128 [R9+0x400], desc[UR50][R2.64], !P5 ;  /* 0x0040000002097fae */ /* 0x0001e2000e901d72 */
[----:B------:R-:W-:-:S08]  /*d2c0*/  ISETP.NE.AND P5, PT, R4, RZ, PT ;  /* 0x000000ff0400720c */ /* 0x000fd00003fa5270 */
[----:B------:R0:W-:Y:S04]  /*d2d0*/  LDGSTS.E.BYPASS.LTC128B.128 [R9+0x2400], desc[UR50][R2.64+0x80], !P0 ;  /* 0x0240008002097fae */ /* 0x0001e8000c101d72 */
[----:B------:R0:W-:Y:S02]  /*d2e0*/  LDGSTS.E.BYPASS.LTC128B.128 [R9+0x4400], desc[UR50][R2.64+0x100], !P6 ;  /* 0x0440010002097fae */ /* 0x0001e4000f101d72 */
[----:B0-----:R-:W-:Y:S05]  /*d2f0*/  WARPSYNC.COLLECTIVE R15, `(.L_x_128) ;  /* 0x000000000f087348 */ /* 0x001fea0003c00000 */
[----:B------:R1:W2:Y:S02]  /*d300*/  SHFL.IDX P6, R14, R13, R12, R11 ;  /* 0x0000000c0d0e7389 */ /* 0x0002a400000c000b */
[----:B012---:R-:W-:Y:S01]  /*d310*/  ENDCOLLECTIVE ;  /* 0x000000000000791b */ /* 0x007fe20003800000 */
.L_x_128:
[----:B------:R-:W-:Y:S01]  /*d320*/  @!PT LDS RZ, [RZ] ;  /* 0x00000000fffff984 */ /* 0x000fe20000000800 */
[----:B------:R-:W-:Y:S01]  /*d330*/  @!PT LDS RZ, [RZ] ;  /* 0x00000000fffff984 */ /* 0x000fe20000000800 */
[----:B------:R-:W-:Y:S01]  /*d340*/  @!PT LDS RZ, [RZ] ;  /* 0x00000000fffff984 */ /* 0x000fe20000000800 */
[----:B------:R-:W-:Y:S01]  /*d350*/  LDGSTS.E.BYPASS.LTC128B.128 [R9+0x6400], desc[UR50][R2.64+0x180], !P5 ;  /* 0x0640018002097fae */ /* 0x000fe2000e901d72 */
[----:B------:R-:W-:-:S03]  /*d360*/  LOP3.LUT P5, RZ, R16, 0x10000000, RZ, 0xc0, !PT ;  /* 0x1000000010ff7812 */ /* 0x000fc600078ac0ff */
[----:B------:R-:W-:Y:S01]  /*d370*/  LDGSTS.E.BYPASS.LTC128B.128 [R9+0x8400], desc[UR50][R2.64+0x200], !P4 ;  /* 0x0840020002097fae */ /* 0x000fe2000e101d72 */
[----:B------:R-:W-:Y:S02]  /*d380*/  P2R R4, PR, RZ, 0x20 ;  /* 0x00000020ff047803 */ /* 0x000fe40000000000 */
[----:B------:R-:W-:Y:S01]  /*d390*/  LOP3.LUT P5, RZ, R30, 0x20, RZ, 0xc0, !PT ;  /* 0x000000201eff7812 */ /* 0x000fe200078ac0ff */
[----:B------:R-:W-:Y:S01]  /*d3a0*/  LDGSTS.E.BYPASS.LTC128B.128 [R9+0xa400], desc[UR50][R2.64+0x280], !P3 ;  /* 0x0a40028002097fae */ /* 0x000fe2000d901d72 */
[C---:B------:R-:W-:Y:S01]  /*d3b0*/  LOP3.LUT P4, RZ, R16.reuse, 0x2000000, RZ, 0xc0, !PT ;  /* 0x0200000010ff7812 */ /* 0x040fe2000788c0ff */
[----:B------:R-:W-:Y:S01]  /*d3c0*/  IMAD.MOV.U32 R13, RZ, RZ, R8 ;  /* 0x000000ffff0d7224 */ /* 0x000fe200078e0008 */
[C---:B------:R-:W-:Y:S01]  /*d3d0*/  LOP3.LUT P3, RZ, R16.reuse, 0x100000, RZ, 0xc0, !PT ;  /* 0x0010000010ff7812 */ /* 0x040fe2000786c0ff */
[----:B------:R-:W-:Y:S01]  /*d3e0*/  LDGSTS.E.BYPASS.LTC128B.128 [R9+0xc400], desc[UR50][R2.64+0x300], !P2 ;  /* 0x0c40030002097fae */ /* 0x000fe2000d101d72 */
[----:B------:R-:W-:-:S03]  /*d3f0*/  LOP3.LUT P2, RZ, R16, 0x80000, RZ, 0xc0, !PT ;  /* 0x0008000010ff7812 */ /* 0x000fc6000784c0ff */
[----:B------:R0:W-:Y:S01]  /*d400*/  LDGSTS.E.BYPASS.LTC128B.128 [R9+0xe400], desc[UR50][R2.64+0x380], !P1 ;  /* 0x0e40038002097fae */ /* 0x0001e2000c901d72 */
[----:B------:R-:W-:Y:S02]  /*d410*/  LOP3.LUT P1, RZ, R16, 0x40000, RZ, 0xc0, !PT ;  /* 0x0004000010ff7812 */ /* 0x000fe4000782c0ff */
[----:B0-----:R-:W-:-:S11]  /*d420*/  MOV R3, R14 ;  /* 0x0000000e00037202 */ /* 0x001fd60000000f00 */
[----:B------:R-:W-:Y:S05]  /*d430*/  WARPSYNC.COLLECTIVE R15, `(.L_x_129) ;  /* 0x000000000f087348 */ /* 0x000fea0003c00000 */
[----:B------:R0:W1:Y:S02]  /*d440*/  SHFL.IDX P6, R14, R13, R12, R11 ;  /* 0x0000000c0d0e7389 */ /* 0x00006400000c000b */
[----:B01----:R-:W-:Y:S01]  /*d450*/  ENDCOLLECTIVE ;  /* 0x000000000000791b */ /* 0x003fe20003800000 */
.L_x_129:
[----:B------:R-:W-:Y:S02]  /*d460*/  IMAD.MOV.U32 R13, RZ, RZ, R10 ;  /* 0x000000ffff0d7224 */ /* 0x000fe400078e000a */
[----:B------:R-:W-:Y:S02]  /*d470*/  IMAD.MOV.U32 R12, RZ, RZ, 0x2 ;  /* 0x00000002ff0c7424 */ /* 0x000fe400078e00ff */
[----:B------:R-:W-:Y:S01]  /*d480*/  IMAD.MOV.U32 R2, RZ, RZ, R14 ;  /* 0x000000ffff027224 */ /* 0x000fe200078e000e */
[----:B------:R-:W-:-:S04]  /*d490*/  LOP3.LUT P6, RZ, R16, 0x80000000, RZ, 0xc0, !PT ;  /* 0x8000000010ff7812 */ /* 0x000fc800078cc0ff */
        /* <DEDUP_REMOVED lines=13> */
.L_x_130:
        /* <DEDUP_REMOVED lines=9> */
[C---:B------:R-:W-:Y:S02]  /*d600*/  LOP3.LUT P4, RZ, R16.reuse, 0x1000000, RZ, 0xc0, !PT ;  /* 0x0100000010ff7812 */ /* 0x040fe4000788c0ff */
[----:B------:R-:W-:Y:S01]  /*d610*/  MOV R13, R8 ;  /* 0x00000008000d7202 */ /* 0x000fe20000000f00 */
[----:B------:R-:W-:Y:S01]  /*d620*/  LDGSTS.E.BYPASS.LTC128B.128 [R9+0xcc00], desc[UR50][R2.64+0x300], !P2 ;  /* 0x0cc0030002097fae */ /* 0x000fe2000d101d72 */
[C---:B------:R-:W-:Y:S02]  /*d630*/  LOP3.LUT P3, RZ, R16.reuse, 0x20000, RZ, 0xc0, !PT ;  /* 0x0002000010ff7812 */ /* 0x040fe4000786c0ff */
[C---:B------:R-:W-:Y:S01]  /*d640*/  LOP3.LUT P2, RZ, R16.reuse, 0x10000, RZ, 0xc0, !PT ;  /* 0x0001000010ff7812 */ /* 0x040fe2000784c0ff */
[----:B------:R0:W-:Y:S01]  /*d650*/  LDGSTS.E.BYPASS.LTC128B.128 [R9+0xec00], desc[UR50][R2.64+0x380], !P1 ;  /* 0x0ec0038002097fae */ /* 0x0001e2000c901d72 */
[----:B------:R-:W-:Y:S01]  /*d660*/  LOP3.LUT P1, RZ, R16, 0x8000, RZ, 0xc0, !PT ;  /* 0x0000800010ff7812 */ /* 0x000fe2000782c0ff */
[----:B0-----:R-:W-:-:S12]  /*d670*/  IMAD.MOV.U32 R3, RZ, RZ, R14 ;  /* 0x000000ffff037224 */ /* 0x001fd800078e000e */
[----:B------:R-:W-:Y:S05]  /*d680*/  WARPSYNC.COLLECTIVE R15, `(.L_x_131) ;  /* 0x000000000f087348 */ /* 0x000fea0003c00000 */
[----:B------:R0:W1:Y:S02]  /*d690*/  SHFL.IDX P6, R14, R13, R12, R11 ;  /* 0x0000000c0d0e7389 */ /* 0x00006400000c000b */
[----:B01----:R-:W-:Y:S01]  /*d6a0*/  ENDCOLLECTIVE ;  /* 0x000000000000791b */ /* 0x003fe20003800000 */
.L_x_131:
        /* <DEDUP_REMOVED lines=17> */
.L_x_132:
[----:B------:R-:W-:Y:S01]  /*d7c0*/  @!PT LDS RZ, [RZ] ;  /* 0x00000000fffff984 */ /* 0x000fe20000000800 */
[----:B------:R-:W-:Y:S01]  /*d7d0*/  @!PT LDS RZ, [RZ] ;  /* 0x00000000fffff984 */ /* 0x000fe20000000800 */
[----:B------:R-:W-:Y:S01]  /*d7e0*/  @!PT LDS RZ, [RZ] ;  /* 0x00000000fffff984 */ /* 0x000fe20000000800 */
[----:B------:R0:W-:Y:S04]  /*d7f0*/  LDGSTS.E.BYPASS.LTC128B.128 [R9+0x7400], desc[UR50][R2.64+0x180], !P5 ;  /* 0x0740018002097fae */ /* 0x0001e8000e901d72 */
[----:B------:R0:W-:Y:S04]  /*d800*/  LDGSTS.E.BYPASS.LTC128B.128 [R9+0x9400], desc[UR50][R2.64+0x200], !P4 ;  /* 0x0940020002097fae */ /* 0x0001e8000e101d72 */
[----:B------:R0:W-:Y:S01]  /*d810*/  LDGSTS.E.BYPASS.LTC128B.128 [R9+0xb400], desc[UR50][R2.64+0x280], !P3 ;  /* 0x0b40028002097fae */ /* 0x0001e2000d901d72 */
[----:B------:R-:W-:-:S03]  /*d820*/  IMAD.MOV.U32 R13, RZ, RZ, R8 ;  /* 0x000000ffff0d7224 */ /* 0x000fc600078e0008 */
[----:B------:R0:W-:Y:S04]  /*d830*/  LDGSTS.E.BYPASS.LTC128B.128 [R9+0xd400], desc[UR50][R2.64+0x300], !P2 ;  /* 0x0d40030002097fae */ /* 0x0001e8000d101d72 */
[----:B------:R0:W-:Y:S01]  /*d840*/  LDGSTS.E.BYPASS.LTC128B.128 [R9+0xf400], desc[UR50][R2.64+0x380], !P1 ;  /* 0x0f40038002097fae */ /* 0x0001e2000c901d72 */
[----:B------:R-:W-:-:S07]  /*d850*/  IMAD.MOV.U32 R10, RZ, RZ, R14 ;  /* 0x000000ffff0a7224 */ /* 0x000fce00078e000e */
[----:B0-----:R-:W-:Y:S05]  /*d860*/  WARPSYNC.COLLECTIVE R15, `(.L_x_133) ;  /* 0x000000000f087348 */ /* 0x001fea0003c00000 */
[----:B------:R1:W2:Y:S02]  /*d870*/  SHFL.IDX P6, R14, R13, R12, R11 ;  /* 0x0000000c0d0e7389 */ /* 0x0002a400000c000b */
[----:B012---:R-:W-:Y:S01]  /*d880*/  ENDCOLLECTIVE ;  /* 0x000000000000791b */ /* 0x007fe20003800000 */
.L_x_133:
[----:B------:R-:W-:Y:S05]  /*d890*/  BRA `(.L_x_134) ;  /* 0xffffffd400647947 */ /* 0x000fea000383ffff */
.L_x_73:
[----:B0-----:R0:W1:Y:S02]  /*d8a0*/  SYNCS.PHASECHK.TRANS64.TRYWAIT P0, [R9+URZ+0x28c40], R20 ;  /* 0x028c4014090075a7 */ /* 0x001064000800017f */
[----:B-1----:R-:W-:Y:S05]  /*d8b0*/  @!P0 NANOSLEEP.SYNCS 0x989680 ;  /* 0x009896800000895d */ /* 0x002fea0003900000 */
[----:B------:R-:W1:Y:S02]  /*d8c0*/  @!P0 SYNCS.PHASECHK.TRANS64 P0, [R9+URZ+0x28c40], R20 ;  /* 0x028c4014090085a7 */ /* 0x000e64000800007f */
[----:B-1----:R-:W-:Y:S05]  /*d8d0*/  @!P0 BRA `(.L_x_73) ;  /* 0xfffffffc00f08947 */ /* 0x002fea000383ffff */
[----:B------:R-:W-:Y:S05]  /*d8e0*/  BRA `(.L_x_135) ;  /* 0xffffffd800987947 */ /* 0x000fea000383ffff */
.L_x_74:
[----:B------:R-:W-:Y:S01]  /*d8f0*/  BSSY B1, `(.L_x_136) ;  /* 0x0000008000017945 */ /* 0x000fe20003800000 */
[----:B------:R-:W-:Y:S01]  /*d900*/  MOV R13, R28 ;  /* 0x0000001c000d7202 */ /* 0x000fe20000000f00 */
[----:B------:R-:W-:Y:S02]  /*d910*/  IMAD.MOV.U32 R12, RZ, RZ, RZ ;  /* 0x000000ffff0c7224 */ /* 0x000fe400078e00ff */
[----:B------:R-:W-:Y:S02]  /*d920*/  IMAD.MOV.U32 R11, RZ, RZ, 0x181f ;  /* 0x0000181fff0b7424 */ /* 0x000fe400078e00ff */
[----:B------:R-:W-:-:S07]  /*d930*/  IMAD.MOV.U32 R15, RZ, RZ, -0x1 ;  /* 0xffffffffff0f7424 */ /* 0x000fce00078e00ff */
[----:B0-----:R-:W-:Y:S05]  /*d940*/  WARPSYNC.COLLECTIVE R15, `(.L_x_137) ;  /* 0x000000000f087348 */ /* 0x001fea0003c00000 */
[----:B------:R1:W2:Y:S02]  /*d950*/  SHFL.IDX P6, R14, R13, R12, R11 ;  /* 0x0000000c0d0e7389 */ /* 0x0002a400000c000b */
[----:B012---:R-:W-:Y:S01]  /*d960*/  ENDCOLLECTIVE ;  /* 0x000000000000791b */ /* 0x007fe20003800000 */
.L_x_137:
[----:B------:R-:W-:Y:S05]  /*d970*/  BSYNC B1 ;  /* 0x0000000000017941 */ /* 0x000fea0003800000 */
.L_x_136:
[----:B------:R-:W-:Y:S01]  /*d980*/  IMAD.MOV.U32 R13, RZ, RZ, R21 ;  /* 0x000000ffff0d7224 */ /* 0x000fe200078e0015 */
[----:B------:R-:W-:Y:S01]  /*d990*/  MOV R11, 0x181f ;  /* 0x0000181f000b7802 */ /* 0x000fe20000000f00 */
[----:B------:R-:W-:Y:S01]  /*d9a0*/  IMAD.MOV.U32 R12, RZ, RZ, RZ ;  /* 0x000000ffff0c7224 */ /* 0x000fe200078e00ff */
[----:B------:R-:W-:Y:S01]  /*d9b0*/  LEA R26, R6, UR39, 0x1 ;  /* 0x00000027061a7c11 */ /* 0x000fe2000f8e08ff */
[----:B------:R-:W-:Y:S02]  /*d9c0*/  IMAD.MOV.U32 R15, RZ, RZ, -0x1 ;  /* 0xffffffffff0f7424 */ /* 0x000fe400078e00ff */
[----:B------:R-:W-:-:S07]  /*d9d0*/  IMAD.MOV.U32 R3, RZ, RZ, R14 ;  /* 0x000000ffff037224 */ /* 0x000fce00078e000e */
[----:B------:R-:W-:Y:S05]  /*d9e0*/  WARPSYNC.COLLECTIVE R15, `(.L_x_138) ;  /* 0x000000000f087348 */ /* 0x000fea0003c00000 */
[----:B------:R0:W1:Y:S02]  /*d9f0*/  SHFL.IDX P6, R14, R13, R12, R11 ;  /* 0x0000000c0d0e7389 */ /* 0x00006400000c000b */
[----:B01----:R-:W-:Y:S01]  /*da00*/  ENDCOLLECTIVE ;  /* 0x000000000000791b */ /* 0x003fe20003800000 */
.L_x_138:
[----:B------:R-:W-:Y:S02]  /*da10*/  IMAD.MOV.U32 R13, RZ, RZ, R28 ;  /* 0x000000ffff0d7224 */ /* 0x000fe400078e001c */
[----:B------:R-:W-:Y:S01]  /*da20*/  IMAD.MOV.U32 R12, RZ, RZ, 0x1 ;  /* 0x00000001ff0c7424 */ /* 0x000fe200078e00ff */
[----:B------:R-:W-:-:S13]  /*da30*/  IADD3 R2, P0, R14, R0, RZ ;  /* 0x000000000e027210 */ /* 0x000fda0007f1e0ff */
[----:B------:R-:W-:Y:S05]  /*da40*/  WARPSYNC.COLLECTIVE R15, `(.L_x_139) ;  /* 0x000000000f087348 */ /* 0x000fea0003c00000 */
[----:B------:R0:W1:Y:S02]  /*da50*/  SHFL.IDX P6, R14, R13, R12, R11 ;  /* 0x0000000c0d0e7389 */ /* 0x00006400000c000b */
[----:B01----:R-:W-:Y:S01]  /*da60*/  ENDCOLLECTIVE ;  /* 0x000000000000791b */ /* 0x003fe20003800000 */
.L_x_139:
[----:B------:R-:W-:-:S05]  /*da70*/  IMAD.X R3, RZ, RZ, R3, P0 ;  /* 0x000000ffff037224 */ /* 0x000fca00000e0603 */
[----:B------:R-:W-:Y:S01]  /*da80*/  @!PT LDS RZ, [RZ] ;  /* 0x00000000fffff984 */ /* 0x000fe20000000800 */
[----:B------:R-:W-:Y:S01]  /*da90*/  @!PT LDS RZ, [RZ] ;  /* 0x00000000fffff984 */ /* 0x000fe20000000800 */
[----:B------:R-:W-:Y:S01]  /*daa0*/  @!PT LDS RZ, [RZ] ;  /* 0x00000000fffff984 */ /* 0x000fe20000000800 */
[----:B------:R0:W-:Y:S01]  /*dab0*/  LDGSTS.E.BYPASS.LTC128B.128 [R26+0x22400], desc[UR50][R2.64], !P1 ;  /* 0x22400000021a7fae */ /* 0x0001e2000c901d72 */
[----:B------:R-:W-:Y:S02]  /*dac0*/  IMAD.MOV.U32 R13, RZ, RZ, R21 ;  /* 0x000000ffff0d7224 */ /* 0x000fe400078e0015 */
[----:B------:R-:W-:-:S07]  /*dad0*/  IMAD.MOV.U32 R34, RZ, RZ, R14 ;  /* 0x000000ffff227224 */ /* 0x000fce00078e000e */
[----:B0-----:R-:W-:Y:S05]  /*dae0*/  WARPSYNC.COLLECTIVE R15, `(.L_x_140) ;  /* 0x000000000f087348 */ /* 0x001fea0003c00000 */
[----:B------:R1:W2:Y:S02]  /*daf0*/  SHFL.IDX P6, R14, R13, R12, R11 ;  /* 0x0000000c0d0e7389 */ /* 0x0002a400000c000b */
[----:B012---:R-:W-:Y:S01]  /*db00*/  ENDCOLLECTIVE ;  /* 0x000000000000791b */ /* 0x007fe20003800000 */
.L_x_140:
[----:B------:R-:W-:Y:S02]  /*db10*/  IMAD.MOV.U32 R13, RZ, RZ, R28 ;  /* 0x000000ffff0d7224 */ /* 0x000fe400078e001c */
[----:B------:R-:W-:Y:S01]  /*db20*/  IMAD.MOV.U32 R12, RZ, RZ, 0x2 ;  /* 0x00000002ff0c7424 */ /* 0x000fe200078e00ff */
[----:B------:R-:W-:-:S07]  /*db30*/  MOV R10, R14 ;  /* 0x0000000e000a7202 */ /* 0x000fce0000000f00 */
[----:B------:R-:W-:Y:S05]  /*db40*/  WARPSYNC.COLLECTIVE R15, `(.L_x_141) ;  /* 0x000000000f087348 */ /* 0x000fea0003c00000 */
[----:B------:R0:W1:Y:S02]  /*db50*/  SHFL.IDX P6, R14, R13, R12, R11 ;  /* 0x0000000c0d0e7389 */ /* 0x00006400000c000b */
[----:B01----:R-:W-:Y:S01]  /*db60*/  ENDCOLLECTIVE ;  /* 0x000000000000791b */ /* 0x003fe20003800000 */
.L_x_141:
[----:B------:R-:W-:-:S05]  /*db70*/  IADD3 R2, P0, R10, R0, RZ ;  /* 0x000000000a027210 */ /* 0x000fca0007f1e0ff */
[----:B------:R-:W-:-:S05]  /*db80*/  IMAD.X R3, RZ, RZ, R34, P0 ;  /* 0x000000ffff037224 */ /* 0x000fca00000e0622 */
[----:B------:R-:W-:Y:S01]  /*db90*/  @!PT LDS RZ, [RZ] ;  /* 0x00000000fffff984 */ /* 0x000fe20000000800 */
[----:B------:R-:W-:Y:S01]  /*dba0*/  @!PT LDS RZ, [RZ] ;  /* 0x00000000fffff984 */ /* 0x000fe20000000800 */
[----:B------:R-:W-:Y:S01]  /*dbb0*/  @!PT LDS RZ, [RZ] ;  /* 0x00000000fffff984 */ /* 0x000fe20000000800 */
[----:B------:R0:W-:Y:S01]  /*dbc0*/  LDGSTS.E.BYPASS.LTC128B.128 [R26+0x22c00], desc[UR50][R2.64], !P1 ;  /* 0x22c00000021a7fae */ /* 0x0001e2000c901d72 */
[----:B------:R-:W-:Y:S02]  /*dbd0*/  IMAD.MOV.U32 R13, RZ, RZ, R21 ;  /* 0x000000ffff0d7224 */ /* 0x000fe400078e0015 */
[----:B0-----:R-:W-:-:S07]  /*dbe0*/  IMAD.MOV.U32 R3, RZ, RZ, R14 ;  /* 0x000000ffff037224 */ /* 0x001fce00078e000e */
[----:B------:R-:W-:Y:S05]  /*dbf0*/  WARPSYNC.COLLECTIVE R15, `(.L_x_142) ;  /* 0x000000000f087348 */ /* 0x000fea0003c00000 */
[----:B------:R0:W1:Y:S02]  /*dc00*/  SHFL.IDX P6, R14, R13, R12, R11 ;  /* 0x0000000c0d0e7389 */ /* 0x00006400000c000b */
[----:B01----:R-:W-:Y:S01]  /*dc10*/  ENDCOLLECTIVE ;  /* 0x000000000000791b */ /* 0x003fe20003800000 */
.L_x_142:
[----:B------:R-:W-:Y:S02]  /*dc20*/  IMAD.MOV.U32 R13, RZ, RZ, R28 ;  /* 0x000000ffff0d7224 */ /* 0x000fe400078e001c */
[----:B------:R-:W-:Y:S02]  /*dc30*/  IMAD.MOV.U32 R12, RZ, RZ, 0x3 ;  /* 0x00000003ff0c7424 */ /* 0x000fe400078e00ff */
[----:B------:R-:W-:-:S07]  /*dc40*/  IMAD.MOV.U32 R2, RZ, RZ, R14 ;  /* 0x000000ffff027224 */ /* 0x000fce00078e000e */
[----:B------:R-:W-:Y:S05]  /*dc50*/  WARPSYNC.COLLECTIVE R15, `(.L_x_143) ;  /* 0x000000000f087348 */ /* 0x000fea0003c00000 */
[----:B------:R0:W1:Y:S02]  /*dc60*/  SHFL.IDX P6, R14, R13, R12, R11 ;  /* 0x0000000c0d0e7389 */ /* 0x00006400000c000b */
[----:B01----:R-:W-:Y:S01]  /*dc70*/  ENDCOLLECTIVE ;  /* 0x000000000000791b */ /* 0x003fe20003800000 */
.L_x_143:
[----:B------:R-:W-:-:S04]  /*dc80*/  IADD3 R2, P0, R2, R0, RZ ;  /* 0x0000000002027210 */ /* 0x000fc80007f1e0ff */
[----:B------:R-:W-:-:S05]  /*dc90*/  IADD3.X R3, RZ, R3, RZ, P0, !PT ;  /* 0x00000003ff037210 */ /* 0x000fca00007fe4ff */
        /* <DEDUP_REMOVED lines=9> */
.L_x_144:
[----:B------:R-:W-:Y:S05]  /*dd30*/  BRA `(.L_x_145) ;  /* 0xffffffd8002c7947 */ /* 0x000fea000383ffff */
.L_x_79:
[----:B--2---:R2:W3:Y:S02]  /*dd40*/  SYNCS.PHASECHK.TRANS64.TRYWAIT P0, [R9+URZ+0x28c60], R20 ;  /* 0x028c6014090075a7 */ /* 0x0044e4000800017f */
[----:B---3--:R-:W-:Y:S05]  /*dd50*/  @!P0 NANOSLEEP.SYNCS 0x989680 ;  /* 0x009896800000895d */ /* 0x008fea0003900000 */
[----:B------:R-:W3:Y:S02]  /*dd60*/  @!P0 SYNCS.PHASECHK.TRANS64 P0, [R9+URZ+0x28c60], R20 ;  /* 0x028c6014090085a7 */ /* 0x000ee4000800007f */
[----:B---3--:R-:W-:Y:S05]  /*dd70*/  @!P0 BRA `(.L_x_79) ;  /* 0xfffffffc00f08947 */ /* 0x008fea000383ffff */
[----:B------:R-:W-:Y:S05]  /*dd80*/  BRA `(.L_x_146) ;  /* 0xffffffd8007c7947 */ /* 0x000fea000383ffff */
.L_x_80:
[----:B------:R-:W-:Y:S01]  /*dd90*/  BSSY B1, `(.L_x_147) ;  /* 0x0000008000017945 */ /* 0x000fe20003800000 */
[----:B------:R-:W-:Y:S01]  /*dda0*/  IMAD.MOV.U32 R13, RZ, RZ, R20 ;  /* 0x000000ffff0d7224 */ /* 0x000fe200078e0014 */
[----:B------:R-:W-:Y:S01]  /*ddb0*/  MOV R11, 0x181f ;  /* 0x0000181f000b7802 */ /* 0x000fe20000000f00 */
[----:B------:R-:W-:Y:S02]  /*ddc0*/  IMAD.MOV.U32 R12, RZ, RZ, RZ ;  /* 0x000000ffff0c7224 */ /* 0x000fe400078e00ff */
[----:B------:R-:W-:-:S07]  /*ddd0*/  IMAD.MOV.U32 R15, RZ, RZ, -0x1 ;  /* 0xffffffffff0f7424 */ /* 0x000fce00078e00ff */
[----:B-1----:R-:W-:Y:S05]  /*dde0*/  WARPSYNC.COLLECTIVE R15, `(.L_x_148) ;  /* 0x000000000f087348 */ /* 0x002fea0003c00000 */
[----:B------:R0:W2:Y:S02]  /*ddf0*/  SHFL.IDX P6, R14, R13, R12, R11 ;  /* 0x0000000c0d0e7389 */ /* 0x0000a400000c000b */
[----:B012---:R-:W-:Y:S01]  /*de00*/  ENDCOLLECTIVE ;  /* 0x000000000000791b */ /* 0x007fe20003800000 */
.L_x_148:
[----:B------:R-:W-:Y:S05]  /*de10*/  BSYNC B1 ;  /* 0x0000000000017941 */ /* 0x000fea0003800000 */
.L_x_147:
[----:B------:R-:W-:Y:S01]  /*de20*/  IMAD.MOV.U32 R13, RZ, RZ, R10 ;  /* 0x000000ffff0d7224 */ /* 0x000fe200078e000a */
[----:B------:R-:W-:Y:S01]  /*de30*/  LEA R19, R19, UR39, 0x1 ;  /* 0x0000002713137c11 */ /* 0x000fe2000f8e08ff */
[----:B------:R-:W-:Y:S01]  /*de40*/  IMAD.MOV.U32 R12, RZ, RZ, RZ ;  /* 0x000000ffff0c7224 */ /* 0x000fe200078e00ff */
[C---:B------:R-:W-:Y:S01]  /*de50*/  LOP3.LUT P2, RZ, R16.reuse, 0x20, RZ, 0xc0, !PT ;  /* 0x0000002010ff7812 */ /* 0x040fe2000784c0ff */
[----:B------:R-:W-:Y:S01]  /*de60*/  IMAD.MOV.U32 R11, RZ, RZ, 0x181f ;  /* 0x0000181fff0b7424 */ /* 0x000fe200078e00ff */
[----:B------:R-:W-:Y:S01]  /*de70*/  LOP3.LUT P1, RZ, R16, 0x10, RZ, 0xc0, !PT ;  /* 0x0000001010ff7812 */ /* 0x000fe2000782c0ff */
[----:B------:R-:W-:Y:S01]  /*de80*/  IMAD.MOV.U32 R15, RZ, RZ, -0x1 ;  /* 0xffffffffff0f7424 */ /* 0x000fe200078e00ff */
[----:B------:R-:W-:Y:S01]  /*de90*/  P2R R4, PR, RZ, 0x20 ;  /* 0x00000020ff047803 */ /* 0x000fe20000000000 */
[----:B------:R-:W-:-:S10]  /*dea0*/  IMAD.MOV.U32 R3, RZ, RZ, R14 ;  /* 0x000000ffff037224 */ /* 0x000fd400078e000e */
[----:B------:R-:W-:Y:S05]  /*deb0*/  WARPSYNC.COLLECTIVE R15, `(.L_x_149) ;  /* 0x000000000f087348 */ /* 0x000fea0003c00000 */
[----:B------:R0:W1:Y:S02]  /*dec0*/  SHFL.IDX P6, R14, R13, R12, R11 ;  /* 0x0000000c0d0e7389 */ /* 0x00006400000c000b */
[----:B01----:R-:W-:Y:S01]  /*ded0*/  ENDCOLLECTIVE ;  /* 0x000000000000791b */ /* 0x003fe20003800000 */
.L_x_149:
[----:B------:R-:W-:Y:S02]  /*dee0*/  IMAD.MOV.U32 R13, RZ, RZ, R20 ;  /* 0x000000ffff0d7224 */ /* 0x000fe400078e0014 */
[----:B------:R-:W-:Y:S01]  /*def0*/  IMAD.MOV.U32 R12, RZ, RZ, 0x1 ;  /* 0x00000001ff0c7424 */ /* 0x000fe200078e00ff */
[----:B------:R-:W-:Y:S02]  /*df00*/  LOP3.LUT P6, RZ, R16, 0x40, RZ, 0xc0, !PT ;  /* 0x0000004010ff7812 */ /* 0x000fe400078cc0ff */
[----:B------:R-:W-:-:S04]  /*df10*/  IADD3 R2, P0, R14, R0, RZ ;  /* 0x000000000e027210 */ /* 0x000fc80007f1e0ff */
[----:B------:R-:W-:Y:S02]  /*df20*/  IADD3.X R3, RZ, R3, RZ, P0, !PT ;  /* 0x00000003ff037210 */ /* 0x000fe400007fe4ff */
[----:B------:R-:W-:-:S05]  /*df30*/  ISETP.NE.U32.AND P0, PT, R29, RZ, PT ;  /* 0x000000ff1d00720c */ /* 0x000fca0003f05070 */
[----:B------:R-:W-:Y:S01]  /*df40*/  @!PT LDS RZ, [RZ] ;  /* 0x00000000fffff984 */ /* 0x000fe20000000800 */
[----:B------:R-:W-:Y:S01]  /*df50*/  @!PT LDS RZ, [RZ] ;  /* 0x00000000fffff984 */ /* 0x000fe20000000800 */
[----:B------:R-:W-:Y:S01]  /*df60*/  @!PT LDS RZ, [RZ] ;  /* 0x00000000fffff984 */ /* 0x000fe20000000800 */
[----:B------:R0:W-:Y:S08]  /*df70*/  LDGSTS.E.BYPASS.LTC128B.128 [R19+0x400], desc[UR50][R2.64], !P6 ;  /* 0x0040000002137fae */ /* 0x0001f0000f101d72 */
[----:B0-----:R-:W-:Y:S05]  /*df80*/  WARPSYNC.COLLECTIVE R15, `(.L_x_150) ;  /* 0x000000000f087348 */ /* 0x001fea0003c00000 */
[----:B------:R1:W2:Y:S02]  /*df90*/  SHFL.IDX P6, R14, R13, R12, R11 ;  /* 0x0000000c0d0e7389 */ /* 0x0002a400000c000b */
[----:B012---:R-:W-:Y:S01]  /*dfa0*/  ENDCOLLECTIVE ;  /* 0x000000000000791b */ /* 0x007fe20003800000 */
.L_x_150:
[----:B------:R-:W-:Y:S01]  /*dfb0*/  @!PT LDS RZ, [RZ] ;  /* 0x00000000fffff984 */ /* 0x000fe20000000800 */
[----:B------:R-:W-:Y:S01]  /*dfc0*/  @!PT LDS RZ, [RZ] ;  /* 0x00000000fffff984 */ /* 0x000fe20000000800 */
[----:B------:R-:W-:Y:S01]  /*dfd0*/  @!PT LDS RZ, [RZ] ;  /* 0x00000000fffff984 */ /* 0x000fe20000000800 */
[----:B------:R-:W-:Y:S04]  /*dfe0*/  LDGSTS.E.BYPASS.LTC128B.128 [R19+0x2400], desc[UR50][R2.64+0x80], !P2 ;  /* 0x0240008002137fae */ /* 0x000fe8000d101d72 */
[----:B------:R-:W-:Y:S01]  /*dff0*/  LDGSTS.E.BYPASS.LTC128B.128 [R19+0x4400], desc[UR50][R2.64+0x100], !P1 ;  /* 0x0440010002137fae */ /* 0x000fe2000c901d72 */
[----:B------:R-:W-:-:S03]  /*e000*/  ISETP.NE.U32.AND P1, PT, R27, RZ, PT ;  /* 0x000000ff1b00720c */ /* 0x000fc60003f25070 */
[----:B------:R-:W-:Y:S01]  /*e010*/  LDGSTS.E.BYPASS.LTC128B.128 [R19+0x6400], desc[UR50][R2.64+0x180], !P5 ;  /* 0x0640018002137fae */ /* 0x000fe2000e901d72 */
[----:B------:R-:W-:Y:S01]  /*e020*/  LOP3.LUT P5, RZ, R16, 0x40, RZ, 0xc0, !PT ;  /* 0x0000004010ff7812 */ /* 0x000fe200078ac0ff */
[----:B------:R-:W-:Y:S02]  /*e030*/  IMAD.MOV.U32 R13, RZ, RZ, R10 ;  /* 0x000000ffff0d7224 */ /* 0x000fe400078e000a */
[----:B------:R-:W-:Y:S04]  /*e040*/  LDGSTS.E.BYPASS.LTC128B.128 [R19+0x8400], desc[UR50][R2.64+0x200], !P4 ;  /* 0x0840020002137fae */ /* 0x000fe8000e101d72 */
[----:B------:R-:W-:Y:S04]  /*e050*/  LDGSTS.E.BYPASS.LTC128B.128 [R19+0xa400], desc[UR50][R2.64+0x280], !P3 ;  /* 0x0a40028002137fae */ /* 0x000fe8000d901d72 */
[----:B------:R-:W-:Y:S04]  /*e060*/  LDGSTS.E.BYPASS.LTC128B.128 [R19+0xc400], desc[UR50][R2.64+0x300], P0 ;  /* 0x0c40030002137fae */ /* 0x000fe80008101d72 */
[----:B------:R0:W-:Y:S02]  /*e070*/  LDGSTS.E.BYPASS.LTC128B.128 [R19+0xe400], desc[UR50][R2.64+0x380], P1 ;  /* 0x0e40038002137fae */ /* 0x0001e40008901d72 */
[----:B0-----:R-:W-:-:S07]  /*e080*/  IMAD.MOV.U32 R3, RZ, RZ, R14 ;  /* 0x000000ffff037224 */ /* 0x001fce00078e000e */
[----:B------:R-:W-:Y:S05]  /*e090*/  WARPSYNC.COLLECTIVE R15, `(.L_x_151) ;  /* 0x000000000f087348 */ /* 0x000fea0003c00000 */
[----:B------:R0:W1:Y:S02]  /*e0a0*/  SHFL.IDX P6, R14, R13, R12, R11 ;  /* 0x0000000c0d0e7389 */ /* 0x00006400000c000b */
[----:B01----:R-:W-:Y:S01]  /*e0b0*/  ENDCOLLECTIVE ;  /* 0x000000000000791b */ /* 0x003fe20003800000 */
.L_x_151:
[----:B------:R-:W-:Y:S01]  /*e0c0*/  IMAD.MOV.U32 R13, RZ, RZ, R20 ;  /* 0x000000ffff0d7224 */ /* 0x000fe200078e0014 */
[----:B------:R-:W-:Y:S02]  /*e0d0*/  MOV R12, 0x2 ;  /* 0x00000002000c7802 */ /* 0x000fe40000000f00 */
[----:B------:R-:W-:Y:S02]  /*e0e0*/  IADD3 R2, P2, R14, R0, RZ ;  /* 0x000000000e027210 */ /* 0x000fe40007f5e0ff */
[----:B------:R-:W-:-:S03]  /*e0f0*/  LOP3.LUT P6, RZ, R16, 0x10, RZ, 0xc0, !PT ;  /* 0x0000001010ff7812 */ /* 0x000fc600078cc0ff */
[----:B------:R-:W-:Y:S01]  /*e100*/  IMAD.X R3, RZ, RZ, R3, P2 ;  /* 0x000000ffff037224 */ /* 0x000fe200010e0603 */
[----:B------:R-:W-:-:S04]  /*e110*/  LOP3.LUT P2, RZ, R16, 0x20, RZ, 0xc0, !PT ;  /* 0x0000002010ff7812 */ /* 0x000fc8000784c0ff */
[----:B------:R-:W-:Y:S01]  /*e120*/  @!PT LDS RZ, [RZ] ;  /* 0x00000000fffff984 */ /* 0x000fe20000000800 */
[----:B------:R-:W-:Y:S01]  /*e130*/  @!PT LDS RZ, [RZ] ;  /* 0x00000000fffff984 */ /* 0x000fe20000000800 */
[----:B------:R-:W-:Y:S01]  /*e140*/  @!PT LDS RZ, [RZ] ;  /* 0x00000000fffff984 */ /* 0x000fe20000000800 */
[----:B------:R0:W-:Y:S01]  /*e150*/  LDGSTS.E.BYPASS.LTC128B.128 [R19+0xc00], desc[UR50][R2.64], !P5 ;  /* 0x00c0000002137fae */ /* 0x0001e2000e901d72 */
[----:B------:R-:W-:-:S04]  /*e160*/  ISETP.NE.AND P5, PT, R4, RZ, PT ;  /* 0x000000ff0400720c */ /* 0x000fc80003fa5270 */
[----:B------:R-:W-:-:S04]  /*e170*/  P2R R4, PR, RZ, 0x20 ;  /* 0x00000020ff047803 */ /* 0x000fc80000000000 */
[----:B------:R0:W-:Y:S04]  /*e180*/  LDGSTS.E.BYPASS.LTC128B.128 [R19+0x2c00], desc[UR50][R2.64+0x80], !P2 ;  /* 0x02c0008002137fae */ /* 0x0001e8000d101d72 */
[----:B------:R0:W-:Y:S02]  /*e190*/  LDGSTS.E.BYPASS.LTC128B.128 [R19+0x4c00], desc[UR50][R2.64+0x100], !P6 ;  /* 0x04c0010002137fae */ /* 0x0001e4000f101d72 */
[----:B0-----:R-:W-:Y:S05]  /*e1a0*/  WARPSYNC.COLLECTIVE R15, `(.L_x_152) ;  /* 0x000000000f087348 */ /* 0x001fea0003c00000 */
[----:B------:R1:W2:Y:S02]  /*e1b0*/  SHFL.IDX P6, R14, R13, R12, R11 ;  /* 0x0000000c0d0e7389 */ /* 0x0002a400000c000b */
[----:B012---:R-:W-:Y:S01]  /*e1c0*/  ENDCOLLECTIVE ;  /* 0x000000000000791b */ /* 0x007fe20003800000 */
.L_x_152:
[----:B------:R-:W-:Y:S01]  /*e1d0*/  @!PT LDS RZ, [RZ] ;  /* 0x00000000fffff984 */ /* 0x000fe20000000800 */
[----:B------:R-:W-:Y:S01]  /*e1e0*/  @!PT LDS RZ, [RZ] ;  /* 0x00000000fffff984 */ /* 0x000fe20000000800 */
[----:B------:R-:W-:Y:S01]  /*e1f0*/  @!PT LDS RZ, [RZ] ;  /* 0x00000000fffff984 */ /* 0x000fe20000000800 */
[----:B------:R-:W-:Y:S01]  /*e200*/  LDGSTS.E.BYPASS.LTC128B.128 [R19+0x6c00], desc[UR50][R2.64+0x180], !P5 ;  /* 0x06c0018002137fae */ /* 0x000fe2000e901d72 */
[----:B------:R-:W-:-:S03]  /*e210*/  LOP3.LUT P5, RZ, R16, 0x40, RZ, 0xc0, !PT ;  /* 0x0000004010ff7812 */ /* 0x000fc600078ac0ff */
[----:B------:R-:W-:Y:S04]  /*e220*/  LDGSTS.E.BYPASS.LTC128B.128 [R19+0x8c00], desc[UR50][R2.64+0x200], !P4 ;  /* 0x08c0020002137fae */ /* 0x000fe8000e101d72 */
[----:B------:R-:W-:Y:S01]  /*e230*/  LDGSTS.E.BYPASS.LTC128B.128 [R19+0xac00], desc[UR50][R2.64+0x280], !P3 ;  /* 0x0ac0028002137fae */ /* 0x000fe2000d901d72 */
[----:B------:R-:W-:-:S03]  /*e240*/  IMAD.MOV.U32 R13, RZ, RZ, R10 ;  /* 0x000000ffff0d7224 */ /* 0x000fc600078e000a */
[----:B------:R-:W-:Y:S04]  /*e250*/  LDGSTS.E.BYPASS.LTC128B.128 [R19+0xcc00], desc[UR50][R2.64+0x300], P0 ;  /* 0x0cc0030002137fae */ /* 0x000fe80008101d72 */
[----:B------:R0:W-:Y:S02]  /*e260*/  LDGSTS.E.BYPASS.LTC128B.128 [R19+0xec00], desc[UR50][R2.64+0x380], P1 ;  /* 0x0ec0038002137fae */ /* 0x0001e40008901d72 */
[----:B0-----:R-:W-:-:S07]  /*e270*/  IMAD.MOV.U32 R3, RZ, RZ, R14 ;  /* 0x000000ffff037224 */ /* 0x001fce00078e000e */
[----:B------:R-:W-:Y:S05]  /*e280*/  WARPSYNC.COLLECTIVE R15, `(.L_x_153) ;  /* 0x000000000f087348 */ /* 0x000fea0003c00000 */
[----:B------:R0:W1:Y:S02]  /*e290*/  SHFL.IDX P6, R14, R13, R12, R11 ;  /* 0x0000000c0d0e7389 */ /* 0x00006400000c000b */
[----:B01----:R-:W-:Y:S01]  /*e2a0*/  ENDCOLLECTIVE ;  /* 0x000000000000791b */ /* 0x003fe20003800000 */
.L_x_153:
[----:B------:R-:W-:Y:S02]  /*e2b0*/  IMAD.MOV.U32 R13, RZ, RZ, R20 ;  /* 0x000000ffff0d7224 */ /* 0x000fe400078e0014 */
[----:B------:R-:W-:Y:S01]  /*e2c0*/  IMAD.MOV.U32 R12, RZ, RZ, 0x3 ;  /* 0x00000003ff0c7424 */ /* 0x000fe200078e00ff */
        /* <DEDUP_REMOVED lines=14> */
.L_x_154:
[----:B------:R-:W-:Y:S01]  /*e3b0*/  @!PT LDS RZ, [RZ] ;  /* 0x00000000fffff984 */ /* 0x000fe20000000800 */
[----:B------:R-:W-:Y:S01]  /*e3c0*/  @!PT LDS RZ, [RZ] ;  /* 0x00000000fffff984 */ /* 0x000fe20000000800 */
[----:B------:R-:W-:Y:S01]  /*e3d0*/  @!PT LDS RZ, [RZ] ;  /* 0x00000000fffff984 */ /* 0x000fe20000000800 */
[----:B------:R0:W-:Y:S04]  /*e3e0*/  LDGSTS.E.BYPASS.LTC128B.128 [R19+0x7400], desc[UR50][R2.64+0x180], !P5 ;  /* 0x0740018002137fae */ /* 0x0001e8000e901d72 */
[----:B------:R0:W-:Y:S04]  /*e3f0*/  LDGSTS.E.BYPASS.LTC128B.128 [R19+0x9400], desc[UR50][R2.64+0x200], !P4 ;  /* 0x0940020002137fae */ /* 0x0001e8000e101d72 */
[----:B------:R0:W-:Y:S01]  /*e400*/  LDGSTS.E.BYPASS.LTC128B.128 [R19+0xb400], desc[UR50][R2.64+0x280], !P3 ;  /* 0x0b40028002137fae */ /* 0x0001e2000d901d72 */
[----:B------:R-:W-:-:S03]  /*e410*/  MOV R13, R10 ;  /* 0x0000000a000d7202 */ /* 0x000fc60000000f00 */
[----:B------:R0:W-:Y:S04]  /*e420*/  LDGSTS.E.BYPASS.LTC128B.128 [R19+0xd400], desc[UR50][R2.64+0x300], P0 ;  /* 0x0d40030002137fae */ /* 0x0001e80008101d72 */
[----:B------:R0:W-:Y:S01]  /*e430*/  LDGSTS.E.BYPASS.LTC128B.128 [R19+0xf400], desc[UR50][R2.64+0x380], P1 ;  /* 0x0f40038002137fae */ /* 0x0001e20008901d72 */
[----:B------:R-:W-:-:S07]  /*e440*/  IMAD.MOV.U32 R20, RZ, RZ, R14 ;  /* 0x000000ffff147224 */ /* 0x000fce00078e000e */
[----:B0-----:R-:W-:Y:S05]  /*e450*/  WARPSYNC.COLLECTIVE R15, `(.L_x_155) ;  /* 0x000000000f087348 */ /* 0x001fea0003c00000 */
[----:B------:R1:W2:Y:S02]  /*e460*/  SHFL.IDX P6, R14, R13, R12, R11 ;  /* 0x0000000c0d0e7389 */ /* 0x0002a400000c000b */
[----:B012---:R-:W-:Y:S01]  /*e470*/  ENDCOLLECTIVE ;  /* 0x000000000000791b */ /* 0x007fe20003800000 */
.L_x_155:
[----:B------:R-:W-:Y:S05]  /*e480*/  BRA `(.L_x_156) ;  /* 0xffffffd400e87947 */ /* 0x000fea000383ffff */
.L_x_86:
[----:B0-----:R0:W2:Y:S02]  /*e490*/  SYNCS.PHASECHK.TRANS64.TRYWAIT P0, [R4+URZ+0x28c20], R2 ;  /* 0x028c2002040075a7 */ /* 0x0010a4000800017f */
[----:B--2---:R-:W-:Y:S05]  /*e4a0*/  @!P0 NANOSLEEP.SYNCS 0x989680 ;  /* 0x009896800000895d */ /* 0x004fea0003900000 */
[----:B------:R-:W2:Y:S02]  /*e4b0*/  @!P0 SYNCS.PHASECHK.TRANS64 P0, [R4+URZ+0x28c20], R2 ;  /* 0x028c2002040085a7 */ /* 0x000ea4000800007f */
[----:B--2---:R-:W-:Y:S05]  /*e4c0*/  @!P0 BRA `(.L_x_86) ;  /* 0xfffffffc00f08947 */ /* 0x004fea000383ffff */
[----:B------:R-:W-:Y:S05]  /*e4d0*/  BRA `(.L_x_157) ;  /* 0xffffffd800c07947 */ /* 0x000fea000383ffff */
.L_x_87:
[----:B------:R-:W2:Y:S01]  /*e4e0*/  S2R R0, SR_TID.X ;  /* 0x0000000000007919 */ /* 0x000ea20000002100 */
[----:B------:R-:W-:Y:S01]  /*e4f0*/  BSSY B0, `(.L_x_158) ;  /* 0x000000a000007945 */ /* 0x000fe20003800000 */
[----:B------:R-:W-:Y:S02]  /*e500*/  IMAD.MOV.U32 R12, RZ, RZ, RZ ;  /* 0x000000ffff0c7224 */ /* 0x000fe400078e00ff */
[----:B------:R-:W-:Y:S02]  /*e510*/  IMAD.MOV.U32 R11, RZ, RZ, 0x1f ;  /* 0x0000001fff0b7424 */ /* 0x000fe400078e00ff */
[----:B------:R-:W-:Y:S01]  /*e520*/  IMAD.MOV.U32 R15, RZ, RZ, -0x1 ;  /* 0xffffffffff0f7424 */ /* 0x000fe200078e00ff */
[----:B--2---:R-:W-:-:S04]  /*e530*/  SHF.R.U32.HI R0, RZ, 0x5, R0 ;  /* 0x00000005ff007819 */ /* 0x004fc80000011600 */
[----:B------:R-:W-:-:S05]  /*e540*/  LOP3.LUT R0, R0, 0x3, RZ, 0xc0, !PT ;  /* 0x0000000300007812 */ /* 0x000fca00078ec0ff */
[----:B------:R-:W-:-:S07]  /*e550*/  IMAD.MOV.U32 R13, RZ, RZ, R0 ;  /* 0x000000ffff0d7224 */ /* 0x000fce00078e0000 */
[----:B01----:R-:W-:Y:S05]  /*e560*/  WARPSYNC.COLLECTIVE R15, `(.L_x_159) ;  /* 0x000000000f087348 */ /* 0x003fea0003c00000 */
[----:B------:R2:W3:Y:S02]  /*e570*/  SHFL.IDX P6, R14, R13, R12, R11 ;  /* 0x0000000c0d0e7389 */ /* 0x0004e400000c000b */
[----:B0123--:R-:W-:Y:S01]  /*e580*/  ENDCOLLECTIVE ;  /* 0x000000000000791b */ /* 0x00ffe20003800000 */
.L_x_159:
[----:B------:R-:W-:Y:S05]  /*e590*/  BSYNC B0 ;  /* 0x0000000000007941 */ /* 0x000fea0003800000 */
.L_x_158:
[----:B------:R-:W-:Y:S05]  /*e5a0*/  BRA `(.L_x_160) ;  /* 0xffffffd800a87947 */ /* 0x000fea000383ffff */
.L_x_90:
[----:B------:R-:W-:Y:S01]  /*e5b0*/  BSSY B1, `(.L_x_161) ;  /* 0x0000006000017945 */ /* 0x000fe20003800000 */
[----:B------:R-:W-:-:S07]  /*e5c0*/  IMAD.MOV.U32 R15, RZ, RZ, -0x1 ;  /* 0xffffffffff0f7424 */ /* 0x000fce00078e00ff */
[----:B012---:R-:W-:Y:S05]  /*e5d0*/  WARPSYNC.COLLECTIVE R15, `(.L_x_162) ;  /* 0x000000000f0c7348 */ /* 0x007fea0003c00000 */
[----:B------:R-:W-:Y:S02]  /*e5e0*/  ELECT P6, UR62, PT ;  /* 0x00000000003e782f */ /* 0x000fe400038c0000 */
[----:B------:R-:W-:Y:S01]  /*e5f0*/  MOV R14, UR62 ;  /* 0x0000003e000e7c02 */ /* 0x000fe20008000f00 */
[----:B012---:R-:W-:Y:S10]  /*e600*/  ENDCOLLECTIVE ;  /* 0x000000000000791b */ /* 0x007ff40003800000 */
.L_x_162:
[----:B------:R-:W-:Y:S05]  /*e610*/  BSYNC B1 ;  /* 0x0000000000017941 */ /* 0x000fea0003800000 */
.L_x_161:
[----:B------:R-:W-:Y:S05]  /*e620*/  BRA `(.L_x_163) ;  /* 0xffffffd800a07947 */ /* 0x000fea000383ffff */
.L_x_92:
[----:B--2---:R2:W3:Y:S02]  /*e630*/  SYNCS.PHASECHK.TRANS64.TRYWAIT P1, [R5+URZ+0x28c40], R0 ;  /* 0x028c4000050075a7 */ /* 0x0044e4000802017f */
[----:B---3--:R-:W-:Y:S05]  /*e640*/  @!P1 NANOSLEEP.SYNCS 0x989680 ;  /* 0x009896800000995d */ /* 0x008fea0003900000 */
[----:B------:R-:W3:Y:S02]  /*e650*/  @!P1 SYNCS.PHASECHK.TRANS64 P1, [R5+URZ+0x28c40], R0 ;  /* 0x028c4000050095a7 */ /* 0x000ee4000802007f */
[----:B---3--:R-:W-:Y:S05]  /*e660*/  @!P1 BRA `(.L_x_92) ;  /* 0xfffffffc00f09947 */ /* 0x008fea000383ffff */
[----:B------:R-:W-:Y:S05]  /*e670*/  BRA `(.L_x_164) ;  /* 0xffffffd800c07947 */ /* 0x000fea000383ffff */
.L_x_94:
[----:B0-----:R0:W3:Y:S02]  /*e680*/  SYNCS.PHASECHK.TRANS64.TRYWAIT P1, [R17+URZ+0x28c40], R2 ;  /* 0x028c4002110075a7 */ /* 0x0010e4000802017f */
[----:B---3--:R-:W-:Y:S05]  /*e690*/  @!P1 NANOSLEEP.SYNCS 0x989680 ;  /* 0x009896800000995d */ /* 0x008fea0003900000 */
[----:B------:R-:W3:Y:S02]  /*e6a0*/  @!P1 SYNCS.PHASECHK.TRANS64 P1, [R17+URZ+0x28c40], R2 ;  /* 0x028c4002110095a7 */ /* 0x000ee4000802007f */
[----:B---3--:R-:W-:Y:S05]  /*e6b0*/  @!P1 BRA `(.L_x_94) ;  /* 0xfffffffc00f09947 */ /* 0x008fea000383ffff */
[----:B------:R-:W-:Y:S05]  /*e6c0*/  BRA `(.L_x_165) ;  /* 0xffffffd800cc7947 */ /* 0x000fea000383ffff */
.L_x_96:
[----:B---3--:R3:W4:Y:S02]  /*e6d0*/  SYNCS.PHASECHK.TRANS64.TRYWAIT P1, [R5+URZ+0x28c60], R0 ;  /* 0x028c6000050075a7 */ /* 0x008724000802017f */
[----:B----4-:R-:W-:Y:S05]  /*e6e0*/  @!P1 NANOSLEEP.SYNCS 0x989680 ;  /* 0x009896800000995d */ /* 0x010fea0003900000 */
[----:B------:R-:W4:Y:S02]  /*e6f0*/  @!P1 SYNCS.PHASECHK.TRANS64 P1, [R5+URZ+0x28c60], R0 ;  /* 0x028c6000050095a7 */ /* 0x000f24000802007f */
[----:B----4-:R-:W-:Y:S05]  /*e700*/  @!P1 BRA `(.L_x_96) ;  /* 0xfffffffc00f09947 */ /* 0x010fea000383ffff */
[----:B------:R-:W-:Y:S05]  /*e710*/  BRA `(.L_x_166) ;  /* 0xffffffd800c87947 */ /* 0x000fea000383ffff */
.L_x_167:
[----:B------:R-:W-:-:S00]  /*e720*/  BRA `(.L_x_167) ;  /* 0xfffffffc00fc7947 */ /* 0x000fc0000383ffff */
[----:B------:R-:W-:-:S00]  /*e730*/  NOP ;  /* 0x0000000000007918 */ /* 0x000fc00000000000 */
        /* <DEDUP_REMOVED lines=12> */
.L_x_5633:


//--------------------- .text._ZN7cutlass13device_kernelIN5flash11enable_sm90INS1_16FlashAttnFwdSm90INS1_25CollectiveMainloopFwdSm90ILi2EN4cute5tupleIJNS5_1CILi1EEES8_S8_EEENS6_IJNS7_ILi64EEESA_SA_EEELi512ENS_10bfloat16_tEfNS_4arch4Sm90ELb0ELb0ELb0ELb0ELb1ELb0ELb1ELb0ELb0ELb1ELb0ELb0EEENS1_21CollectiveEpilogueFwdINS6_IJSA_NS7_ILi512EEESA_EEES9_SC_SE_Li256ELb0ELb1ELb0ELb0EEENS1_29StaticPersistentTileSchedulerILb0EEEEEEEEEvNT_6ParamsE --------------------------
	.section	.text._ZN7cutlass13device_kernelIN5flash11enable_sm90INS1_16FlashAttnFwdSm90INS1_25CollectiveMainloopFwdSm90ILi2EN4cute5tupleIJNS5_1CILi1EEES8_S8_EEENS6_IJNS7_ILi64EEESA_SA_EEELi512ENS_10bfloat16_tEfNS_4arch4Sm90ELb0ELb0ELb0ELb0ELb1ELb0ELb1ELb0ELb0ELb1ELb0ELb0EEENS1_21CollectiveEpilogueFwdINS6_IJSA_NS7_ILi512EEESA_EEES9_SC_SE_Li256ELb0ELb1ELb0ELb0EEENS1_29StaticPersistentTileSchedulerILb0EEEEEEEEEvNT_6ParamsE,"ax",@progbits
	.align	128
.text._ZN7cutlass13device_kernelIN5flash11enable_sm90INS1_16FlashAttnFwdSm90INS1_25CollectiveMainloopFwdSm90ILi2EN4cute5tupleIJNS5_1CILi1EEES8_S8_EEENS6_IJNS7_ILi64EEESA_SA_EEELi512ENS_10bfloat16_tEfNS_4arch4Sm90ELb0ELb0ELb0ELb0ELb1ELb0ELb1ELb0ELb0ELb1ELb0ELb0EEENS1_21CollectiveEpilogueFwdINS6_IJSA_NS7_ILi512EEESA_EEES9_SC_SE_Li256ELb0ELb1ELb0ELb0EEENS1_29StaticPersistentTileSchedulerILb0EEEEEEEEEvNT_6ParamsE:
        .type           _ZN7cutlass13device_kernelIN5flash11enable_sm90INS1_16FlashAttnFwdSm90INS1_25CollectiveMainloopFwdSm90ILi2EN4cute5tupleIJNS5_1CILi1EEES8_S8_EEENS6_IJNS7_ILi64EEESA_SA_EEELi512ENS_10bfloat16_tEfNS_4arch4Sm90ELb0ELb0ELb0ELb0ELb1ELb0ELb1ELb0ELb0ELb1ELb0ELb0EEENS1_21CollectiveEpilogueFwdINS6_IJSA_NS7_ILi512EEESA_EEES9_SC_SE_Li256ELb0ELb1ELb0ELb0EEENS1_29StaticPersistentTileSchedulerILb0EEEEEEEEEvNT_6ParamsE,@function
        .size           _ZN7cutlass13device_kernelIN5flash11enable_sm90INS1_16FlashAttnFwdSm90INS1_25CollectiveMainloopFwdSm90ILi2EN4cute5tupleIJNS5_1CILi1EEES8_S8_EEENS6_IJNS7_ILi64EEESA_SA_EEELi512ENS_10bfloat16_tEfNS_4arch4Sm90ELb0ELb0ELb0ELb0ELb1ELb0ELb1ELb0ELb0ELb1ELb0ELb0EEENS1_21CollectiveEpilogueFwdINS6_IJSA_NS7_ILi512EEESA_EEES9_SC_SE_Li256ELb0ELb1ELb0ELb0EEENS1_29StaticPersistentTileSchedulerILb0EEEEEEEEEvNT_6ParamsE,(.L_x_5634 - _ZN7cutlass13device_kernelIN5flash11enable_sm90INS1_16FlashAttnFwdSm90INS1_25CollectiveMainloopFwdSm90ILi2EN4cute5tupleIJNS5_1CILi1EEES8_S8_EEENS6_IJNS7_ILi64EEESA_SA_EEELi512ENS_10bfloat16_tEfNS_4arch4Sm90ELb0ELb0ELb0ELb0ELb1ELb0ELb1ELb0ELb0ELb1ELb0ELb0EEENS1_21CollectiveEpilogueFwdINS6_IJSA_NS7_ILi512EEESA_EEES9_SC_SE_Li256ELb0ELb1ELb0ELb0EEENS1_29StaticPersistentTileSchedulerILb0EEEEEEEEEvNT_6ParamsE)
        .other          _ZN7cutlass13device_kernelIN5flash11enable_sm90INS1_16FlashAttnFwdSm90INS1_25CollectiveMainloopFwdSm90ILi2EN4cute5tupleIJNS5_1CILi1EEES8_S8_EEENS6_IJNS7_ILi64EEESA_SA_EEELi512ENS_10bfloat16_tEfNS_4arch4Sm90ELb0ELb0ELb0ELb0ELb1ELb0ELb1ELb0ELb0ELb1ELb0ELb0EEENS1_21CollectiveEpilogueFwdINS6_IJSA_NS7_ILi512EEESA_EEES9_SC_SE_Li256ELb0ELb1ELb0ELb0EEENS1_29StaticPersistentTileSchedulerILb0EEEEEEEEEvNT_6ParamsE,@"STO_CUDA_ENTRY STV_DEFAULT"
_ZN7cutlass13device_kernelIN5flash11enable_sm90INS1_16FlashAttnFwdSm90INS1_25CollectiveMainloopFwdSm90ILi2EN4cute5tupleIJNS5_1CILi1EEES8_S8_EEENS6_IJNS7_ILi64EEESA_SA_EEELi512ENS_10bfloat16_tEfNS_4arch4Sm90ELb0ELb0ELb0ELb0ELb1ELb0ELb1ELb0ELb0ELb1ELb0ELb0EEENS1_21CollectiveEpilogueFwdINS6_IJSA_NS7_ILi512EEESA_EEES9_SC_SE_Li256ELb0ELb1ELb0ELb0EEENS1_29StaticPersistentTileSchedulerILb0EEEEEEEEEvNT_6ParamsE:
[----:B------:R-:W0:Y:S02]  /*0000*/  LDC R1, c[0x0][0x28] ;  /* 0x00000a00ff017b82 */ /* 0x000e240000000800 */
[----:B0-----:R-:W-:Y:S01]  /*0010*/  VIADD R1, R1, 0xffffffd0 ;  /* 0xffffffd001017836 */ /* 0x001fe20000000000 */
[----:B------:R-:W0:Y:S01]  /*0020*/  S2R R4, SR_TID.X ;  /* 0x0000000000047919 */ /* 0x000e220000002100 */
[----:B------:R-:W-:Y:S01]  /*0030*/  ELECT P0, URZ, PT ;  /* 0x00000000003f782f */ /* 0x000fe20003800000 */
[----:B------:R-:W-:Y:S01]  /*0040*/  UMOV UR4, 0x80 ;  /* 0x0000008000047882 */ /* 0x000fe20000000000 */
[----:B------:R-:W-:Y:S01]  /*0050*/  UMOV UR7, 0x100 ;  /* 0x0000010000077882 */ /* 0x000fe20000000000 */
[--C-:B0-----:R-:W-:Y:S02]  /*0060*/  SHF.R.U32.HI R0, RZ, 0x5, R4.reuse ;  /* 0x00000005ff007819 */ /* 0x101fe40000011604 */
[----:B------:R-:W-:-:S03]  /*0070*/  SHF.R.U32.HI R3, RZ, 0x7, R4 ;  /* 0x00000007ff037819 */ /* 0x000fc60000011604 */
[----:B------:R-:W0:Y:S04]  /*0080*/  SHFL.IDX PT, R2, R0, RZ, 0x1f ;  /* 0x00001fff00027589 */ /* 0x000e2800000e0000 */
[----:B------:R-:W1:Y:S01]  /*0090*/  SHFL.IDX PT, R3, R3, RZ, 0x1f ;  /* 0x00001fff03037589 */ /* 0x000e6200000e0000 */
[C---:B0-----:R-:W-:Y:S02]  /*00a0*/  ISETP.NE.OR P0, PT, R2.reuse, RZ, !P0 ;  /* 0x000000ff0200720c */ /* 0x041fe40004705670 */
[----:B------:R-:W-:Y:S01]  /*00b0*/  ISETP.NE.AND P1, PT, R2, RZ, PT ;  /* 0x000000ff0200720c */ /* 0x000fe20003f25270 */
[----:B-1----:R0:W-:Y:S10]  /*00c0*/  STL [R1], R3 ;  /* 0x0000000301007387 */ /* 0x0021f40000100800 */
[----:B------:R-:W-:Y:S01]  /*00d0*/  VOTEU.ALL UP0, P0 ;  /* 0x00000000003f7886 */ /* 0x000fe20000000000 */
[----:B------:R-:W-:Y:S01]  /*00e0*/  VOTEU.ALL UP1, P0 ;  /* 0x00000000003f7886 */ /* 0x000fe20000020000 */
[----:B------:R-:W-:-:S03]  /*00f0*/  VOTEU.ALL UP2, P0 ;  /* 0x00000000003f7886 */ /* 0x000fc60000040000 */
        /* <DEDUP_REMOVED lines=10> */
[----:B------:R0:W1:Y:S01]  /*01a0*/  @!UP0 SYNCS.EXCH.64 URZ, [UR8+0x38800], UR4 ;  /* 0x03880004083f85b2 */ /* 0x0000620008000100 */
[----:B------:R0:W2:Y:S05]  /*01b0*/  @!UP1 SYNCS.EXCH.64 URZ, [UR8+0x38810], UR4 ;  /* 0x03881004083f95b2 */ /* 0x0000aa0008000100 */
[----:B------:R0:W3:Y:S02]  /*01c0*/  @!UP2 SYNCS.EXCH.64 URZ, [UR8+0x38820], UR6 ;  /* 0x03882006083fa5b2 */ /* 0x0000e40008000100 */
[----:B0-----:R-:W-:Y:S05]  /*01d0*/  @P1 BRA `(.L_x_168) ;  /* 0x0000000000381947 */ /* 0x001fea0003800000 */
        /* <DEDUP_REMOVED lines=9> */
[----:B0-----:R0:W4:Y:S01]  /*0270*/  SYNCS.EXCH.64 URZ, [UR6+0x38830], UR4 ;  /* 0x03883004063f75b2 */ /* 0x0011220008000100 */
[----:B------:R0:W0:Y:S01]  /*0280*/  SYNCS.EXCH.64 URZ, [UR6+0x38840], UR4 ;  /* 0x03884004063f75b2 */ /* 0x0000220008000100 */
[----:B------:R0:W0:Y:S01]  /*0290*/  SYNCS.EXCH.64 URZ, [UR6+0x38838], UR4 ;  /* 0x03883804063f75b2 */ /* 0x0000220008000100 */
[----:B------:R0:W0:Y:S01]  /*02a0*/  SYNCS.EXCH.64 URZ, [UR6+0x38848], UR4 ;  /* 0x03884804063f75b2 */ /* 0x0000220008000100 */
[----:B------:R-:W-:Y:S01]  /*02b0*/  NOP ;  /* 0x0000000000007918 */ /* 0x000fe20000000000 */
.L_x_168:
        /* <DEDUP_REMOVED lines=22> */
.L_x_169:
        /* <DEDUP_REMOVED lines=18> */
.L_x_170:
        /* <DEDUP_REMOVED lines=22> */
.L_x_171:
        /* <DEDUP_REMOVED lines=22> */
.L_x_172:
[----:B------:R-:W-:Y:S01]  /*0800*/  ISETP.NE.AND P0, PT, R3, RZ, PT ;  /* 0x000000ff0300720c */ /* 0x000fe20003f05270 */
[----:B------:R-:W-:Y:S01]  /*0810*/  IMAD.MOV.U32 R37, RZ, RZ, 0x1 ;  /* 0x00000001ff257424 */ /* 0x000fe200078e00ff */
[----:B------:R-:W-:Y:S01]  /*0820*/  NOP ;  /* 0x0000000000007918 */ /* 0x000fe20000000000 */
[----:B------:R-:W-:-:S03]  /*0830*/  ULDC.64 UR42, c[0x0][0x208] ;  /* 0x00008200002a7ab9 */ /* 0x000fc60000000a00 */
[----:B------:R-:W-:Y:S01]  /*0840*/  SEL R37, R37, 0x2, !P0 ;  /* 0x0000000225257807 */ /* 0x000fe20004000000 */
[----:B01234-:R-:W-:Y:S06]  /*0850*/  BAR.SYNC.DEFER_BLOCKING 0x0 ;  /* 0x0000000000007b1d */ /* 0x01ffec0000010000 */
[----:B------:R-:W-:Y:S05]  /*0860*/  @!P0 BRA `(.L_x_173) ;  /* 0x0000009800bc8947 */ /* 0x000fea0003800000 */
.L_x_174:
        /* <DEDUP_REMOVED lines=17> */
[----:B------:R-:W-:Y:S01]  /*0980*/  LOP3.LUT R17, R37, 0x1, RZ, 0xfc, !PT ;  /* 0x0000000125117812 */ /* 0x000fe200078efcff */
[----:B------:R-:W-:Y:S01]  /*0990*/  IMAD.MOV.U32 R206, RZ, RZ, RZ ;  /* 0x000000ffffce7224 */ /* 0x000fe200078e00ff */
[----:B------:R-:W-:Y:S01]  /*09a0*/  SHF.R.S32.HI R3, RZ, 0x1f, R4 ;  /* 0x0000001fff037819 */ /* 0x000fe20000011404 */
[----:B------:R-:W-:-:S03]  /*09b0*/  UMOV UR36, URZ ;  /* 0x0000003f00247c82 */ /* 0x000fc60008000000 */
[CC--:B------:R-:W-:Y:S02]  /*09c0*/  LEA.HI R5, R3.reuse, R4.reuse, RZ, 0x5 ;  /* 0x0000000403057211 */ /* 0x0c0fe400078f28ff */
[CC--:B------:R-:W-:Y:S02]  /*09d0*/  LEA.HI R2, R3.reuse, R4.reuse, RZ, 0x4 ;  /* 0x0000000403027211 */ /* 0x0c0fe400078f20ff */
[--C-:B------:R-:W-:Y:S02]  /*09e0*/  SHF.R.S32.HI R10, RZ, 0x5, R5.reuse ;  /* 0x00000005ff0a7819 */ /* 0x100fe40000011405 */
[----:B------:R-:W-:Y:S02]  /*09f0*/  SHF.R.S32.HI R9, RZ, 0x1f, R5 ;  /* 0x0000001fff097819 */ /* 0x000fe40000011405 */
[----:B------:R-:W-:Y:S02]  /*0a00*/  LEA.HI R6, R3, R4, RZ, 0x2 ;  /* 0x0000000403067211 */ /* 0x000fe400078f10ff */
[----:B------:R-:W-:-:S02]  /*0a10*/  LOP3.LUT R5, R2, 0xfffffff0, RZ, 0xc0, !PT ;  /* 0xfffffff002057812 */ /* 0x000fc400078ec0ff */
[CC--:B------:R-:W-:Y:S02]  /*0a20*/  LEA.HI R0, R3.reuse, R4.reuse, RZ, 0x7 ;  /* 0x0000000403007211 */ /* 0x0c0fe400078f38ff */
[----:B------:R-:W-:Y:S01]  /*0a30*/  LEA.HI R214, R3, R4, RZ, 0x3 ;  /* 0x0000000403d67211 */ /* 0x000fe200078f18ff */
[----:B0-----:R-:W-:Y:S01]  /*0a40*/  ULEA UR38, UR37, UR38, 0x18 ;  /* 0x0000002625267291 */ /* 0x001fe2000f8ec03f */
[----:B------:R-:W-:Y:S01]  /*0a50*/  LOP3.LUT R11, R6, 0xfffffffc, RZ, 0xc0, !PT ;  /* 0xfffffffc060b7812 */ /* 0x000fe200078ec0ff */
[C---:B------:R-:W-:Y:S01]  /*0a60*/  IMAD.IADD R6, R4.reuse, 0x1, -R5 ;  /* 0x0000000104067824 */ /* 0x040fe200078e0a05 */
[----:B------:R-:W-:Y:S02]  /*0a70*/  LEA.HI R9, R9, R10, RZ, 0x2 ;  /* 0x0000000a09097211 */ /* 0x000fe400078f10ff */
[----:B------:R-:W-:Y:S01]  /*0a80*/  SHF.R.S32.HI R7, RZ, 0x4, R2 ;  /* 0x00000004ff077819 */ /* 0x000fe20000011402 */
[----:B------:R-:W-:Y:S01]  /*0a90*/  IMAD.IADD R11, R4, 0x1, -R11 ;  /* 0x00000001040b7824 */ /* 0x000fe200078e0a0b */
[----:B------:R-:W-:-:S02]  /*0aa0*/  LOP3.LUT R3, R0, 0xffffff80, RZ, 0xc0, !PT ;  /* 0xffffff8000037812 */ /* 0x000fc400078ec0ff */
[----:B------:R-:W-:Y:S02]  /*0ab0*/  LOP3.LUT R13, R214, 0xfffffff8, RZ, 0xc0, !PT ;  /* 0xfffffff8d60d7812 */ /* 0x000fe400078ec0ff */
[----:B------:R-:W-:Y:S01]  /*0ac0*/  SHF.R.S32.HI R213, RZ, 0x7, R0 ;  /* 0x00000007ffd57819 */ /* 0x000fe20000011400 */
[C---:B------:R-:W-:Y:S01]  /*0ad0*/  IMAD.IADD R3, R4.reuse, 0x1, -R3 ;  /* 0x0000000104037824 */ /* 0x040fe200078e0a03 */
[----:B------:R-:W-:Y:S01]  /*0ae0*/  LOP3.LUT R9, R9, 0x3ffffc, RZ, 0xc0, !PT ;  /* 0x003ffffc09097812 */ /* 0x000fe200078ec0ff */
[----:B------:R-:W-:Y:S01]  /*0af0*/  IMAD.IADD R212, R4, 0x1, -R13 ;  /* 0x0000000104d47824 */ /* 0x000fe200078e0a0d */
[--C-:B------:R-:W-:Y:S01]  /*0b00*/  SHF.R.S32.HI R5, RZ, 0x1f, R6.reuse ;  /* 0x0000001fff057819 */ /* 0x100fe20000011406 */
[----:B------:R-:W-:Y:S01]  /*0b10*/  IMAD R4, R213, 0x100, R6 ;  /* 0x00000100d5047824 */ /* 0x000fe200078e0206 */
[----:B------:R-:W-:Y:S01]  /*0b20*/  LEA.HI R2, R2, R7, RZ, 0x1 ;  /* 0x0000000702027211 */ /* 0x000fe200078f08ff */
[----:B------:R-:W-:Y:S01]  /*0b30*/  IMAD.IADD R9, R10, 0x1, -R9 ;  /* 0x000000010a097824 */ /* 0x000fe200078e0a09 */
[----:B------:R-:W-:Y:S01]  /*0b40*/  LEA.HI R5, R5, R6, RZ, 0x3 ;  /* 0x0000000605057211 */ /* 0x000fe200078f18ff */
[----:B------:R-:W-:Y:S01]  /*0b50*/  IMAD.SHL.U32 R18, R212, 0x8, RZ ;  /* 0x00000008d4127824 */ /* 0x000fe200078e00ff */
[----:B------:R-:W-:Y:S01]  /*0b60*/  LOP3.LUT R2, R2, 0x1ffffffe, RZ, 0xc0, !PT ;  /* 0x1ffffffe02027812 */ /* 0x000fe200078ec0ff */
[----:B------:R-:W-:Y:S01]  /*0b70*/  IMAD R13, R9, 0x10, R4 ;  /* 0x00000010090d7824 */ /* 0x000fe200078e0204 */
[----:B------:R-:W-:Y:S01]  /*0b80*/  LEA.HI R0, R0, R213, RZ, 0x1 ;  /* 0x000000d500007211 */ /* 0x000fe200078f08ff */
[C---:B------:R-:W-:Y:S01]  /*0b90*/  IMAD.SHL.U32 R4, R5.reuse, 0x40, RZ ;  /* 0x0000004005047824 */ /* 0x040fe200078e00ff */
[----:B------:R-:W-:Y:S01]  /*0ba0*/  LOP3.LUT R5, R5, 0xfffffff8, RZ, 0xc0, !PT ;  /* 0xfffffff805057812 */ /* 0x000fe200078ec0ff */
[----:B------:R-:W-:Y:S01]  /*0bb0*/  IMAD.IADD R8, R7, 0x1, -R2 ;  /* 0x0000000107087824 */ /* 0x000fe200078e0a02 */
[----:B------:R-:W-:Y:S01]  /*0bc0*/  LEA.HI R7, R11, R11, RZ, 0x1 ;  /* 0x0000000b0b077211 */ /* 0x000fe200078f08ff */
[----:B------:R-:W-:Y:S01]  /*0bd0*/  VIADD R192, R18, 0x40 ;  /* 0x0000004012c07836 */ /* 0x000fe20000000000 */
[----:B------:R-:W-:Y:S01]  /*0be0*/  LOP3.LUT R9, R4, 0x7ffffe00, RZ, 0xc0, !PT ;  /* 0x7ffffe0004097812 */ /* 0x000fe200078ec0ff */
[----:B------:R-:W-:Y:S01]  /*0bf0*/  IMAD.SHL.U32 R8, R8, 0x8, RZ ;  /* 0x0000000808087824 */ /* 0x000fe200078e00ff */
[----:B------:R-:W-:Y:S01]  /*0c00*/  LOP3.LUT R12, R7, 0x1ffffffe, RZ, 0xc0, !PT ;  /* 0x1ffffffe070c7812 */ /* 0x000fe200078ec0ff */
[----:B------:R-:W-:Y:S01]  /*0c10*/  IMAD.IADD R7, R6, 0x1, -R5 ;  /* 0x0000000106077824 */ /* 0x000fe200078e0a05 */
[----:B------:R-:W-:Y:S01]  /*0c20*/  SHF.R.S32.HI R2, RZ, 0x1f, R3 ;  /* 0x0000001fff027819 */ /* 0x000fe20000011403 */
[----:B------:R-:W-:Y:S01]  /*0c30*/  IMAD R10, R10, 0x400, R9 ;  /* 0x000004000a0a7824 */ /* 0x000fe200078e0209 */
[----:B------:R-:W-:Y:S01]  /*0c40*/  LOP3.LUT R0, R0, 0xfffffe, RZ, 0xc0, !PT ;  /* 0x00fffffe00007812 */ /* 0x000fe200078ec0ff */
[----:B------:R-:W-:Y:S01]  /*0c50*/  IMAD.SHL.U32 R9, R7, 0x40, RZ ;  /* 0x0000004007097824 */ /* 0x000fe200078e00ff */
[----:B------:R-:W-:Y:S01]  /*0c60*/  LEA.HI R4, R2, R3, RZ, 0x2 ;  /* 0x0000000302047211 */ /* 0x000fe200078f10ff */
[----:B------:R-:W-:Y:S01]  /*0c70*/  IMAD.U32 R218, R13, 0x40, R8 ;  /* 0x000000400dda7824 */ /* 0x000fe200078e0008 */
[----:B------:R-:W-:Y:S01]  /*0c80*/  R2P PR, R7, 0x6 ;  /* 0x0000000607007804 */ /* 0x000fe20000000000 */
[C---:B------:R-:W-:Y:S01]  /*0c90*/  VIADD R191, R18.reuse, 0x80 ;  /* 0x0000008012bf7836 */ /* 0x040fe20000000000 */
[----:B------:R-:W-:Y:S01]  /*0ca0*/  LOP3.LUT R9, R9, 0x1c0, RZ, 0xc0, !PT ;  /* 0x000001c009097812 */ /* 0x000fe200078ec0ff */
[C---:B------:R-:W-:Y:S01]  /*0cb0*/  VIADD R190, R18.reuse, 0xc0 ;  /* 0x000000c012be7836 */ /* 0x040fe20000000000 */
[----:B------:R-:W-:Y:S01]  /*0cc0*/  SHF.R.S32.HI R5, RZ, 0x2, R4 ;  /* 0x00000002ff057819 */ /* 0x000fe20000011404 */
[C---:B------:R-:W-:Y:S01]  /*0cd0*/  VIADD R189, R18.reuse, 0x100 ;  /* 0x0000010012bd7836 */ /* 0x040fe20000000000 */
[----:B------:R-:W-:Y:S01]  /*0ce0*/  LOP3.LUT R8, R9, 0x8, R8, 0xf8, !PT ;  /* 0x0000000809087812 */ /* 0x000fe200078ef808 */
[C---:B------:R-:W-:Y:S01]  /*0cf0*/  VIADD R188, R18.reuse, 0x140 ;  /* 0x0000014012bc7836 */ /* 0x040fe20000000000 */
[----:B------:R-:W-:Y:S01]  /*0d00*/  SHF.R.U32.HI R9, RZ, 0x3, R9 ;  /* 0x00000003ff097819 */ /* 0x000fe20000011609 */
[C---:B------:R-:W-:Y:S01]  /*0d10*/  VIADD R216, R18.reuse, 0x180 ;  /* 0x0000018012d87836 */ /* 0x040fe20000000000 */
[----:B------:R-:W-:Y:S01]  /*0d20*/  SHF.R.S32.HI R6, RZ, 0x1f, R4 ;  /* 0x0000001fff067819 */ /* 0x000fe20000011404 */
[----:B------:R-:W-:Y:S01]  /*0d30*/  VIADD R215, R18, 0x1c0 ;  /* 0x000001c012d77836 */ /* 0x000fe20000000000 */
[----:B------:R-:W-:Y:S01]  /*0d40*/  LOP3.LUT R9, R8, R9, RZ, 0x3c, !PT ;  /* 0x0000000908097212 */ /* 0x000fe200078e3cff */
[----:B------:R-:W-:Y:S01]  /*0d50*/  IMAD.IADD R217, R11, 0x1, -R12 ;  /* 0x000000010bd97824 */ /* 0x000fe200078e0a0c */
[----:B------:R-:W-:Y:S01]  /*0d60*/  LEA.HI R6, R6, R5, RZ, 0x3 ;  /* 0x0000000506067211 */ /* 0x000fe200078f18ff */
[----:B------:R-:W-:Y:S01]  /*0d70*/  IMAD.IADD R0, R213, 0x1, -R0 ;  /* 0x00000001d5007824 */ /* 0x000fe200078e0a00 */
[----:B------:R-:W-:Y:S01]  /*0d80*/  LEA.HI R2, R2, R3, RZ, 0x5 ;  /* 0x0000000302027211 */ /* 0x000fe200078f28ff */
[----:B------:R-:W-:Y:S01]  /*0d90*/  IMAD.IADD R9, R10, 0x1, R9 ;  /* 0x000000010a097824 */ /* 0x000fe200078e0209 */
[----:B------:R-:W-:Y:S01]  /*0da0*/  LOP3.LUT R6, R6, 0xfffffff8, RZ, 0xc0, !PT ;  /* 0xfffffff806067812 */ /* 0x000fe200078ec0ff */
[----:B------:R-:W-:Y:S01]  /*0db0*/  IMAD.SHL.U32 R22, R0, 0x100, RZ ;  /* 0x0000010000167824 */ /* 0x000fe200078e00ff */
[----:B------:R-:W-:-:S02]  /*0dc0*/  LOP3.LUT R4, R4, 0x7ffffffc, RZ, 0xc0, !PT ;  /* 0x7ffffffc04047812 */ /* 0x000fc400078ec0ff */
[----:B------:R-:W-:Y:S01]  /*0dd0*/  LEA R184, R9, UR38, 0x1 ;  /* 0x0000002609b87c11 */ /* 0x000fe2000f8e08ff */
[----:B------:R-:W-:Y:S01]  /*0de0*/  IMAD.IADD R5, R5, 0x1, -R6 ;  /* 0x0000000105057824 */ /* 0x000fe200078e0a06 */
[----:B------:R-:W-:Y:S01]  /*0df0*/  SHF.R.S32.HI R2, RZ, 0x5, R2 ;  /* 0x00000005ff027819 */ /* 0x000fe20000011402 */
[----:B------:R-:W-:Y:S01]  /*0e00*/  IMAD.IADD R4, R3, 0x1, -R4 ;  /* 0x0000000103047824 */ /* 0x000fe200078e0a04 */
[----:B------:R-:W-:Y:S01]  /*0e10*/  SEL R185, R185, 0xffffffc0, !P2 ;  /* 0xffffffc0b9b97807 */ /* 0x000fe20005000000 */
[C---:B------:R-:W-:Y:S01]  /*0e20*/  VIADD R186, R184.reuse, 0x36400 ;  /* 0x00036400b8ba7836 */ /* 0x040fe20000000000 */
[----:B------:R-:W-:Y:S01]  /*0e30*/  SHF.R.S32.HI R214, RZ, 0x3, R214 ;  /* 0x00000003ffd67819 */ /* 0x000fe200000114d6 */
        /* <DEDUP_REMOVED lines=8> */
[----:B------:R-:W-:Y:S01]  /*0ec0*/  IMAD.MOV.U32 R2, RZ, RZ, RZ ;  /* 0x000000ffff027224 */ /* 0x000fe200078e00ff */
[----:B------:R-:W-:Y:S01]  /*0ed0*/  SHF.R.S32.HI R221, RZ, 0x1f, R188 ;  /* 0x0000001fffdd7819 */ /* 0x000fe200000114bc */
[----:B------:R-:W-:Y:S01]  /*0ee0*/  IMAD.SHL.U32 R19, R4, 0x2, RZ ;  /* 0x0000000204137824 */ /* 0x000fe200078e00ff */
[----:B------:R-:W-:Y:S01]  /*0ef0*/  SHF.R.S32.HI R220, RZ, 0x1f, R216 ;  /* 0x0000001fffdc7819 */ /* 0x000fe200000114d8 */
[----:B------:R-:W-:Y:S01]  /*0f00*/  IMAD R217, R217, 0x8, R16 ;  /* 0x00000008d9d97824 */ /* 0x000fe200078e0210 */
[----:B------:R-:W-:Y:S01]  /*0f10*/  SHF.R.S32.HI R219, RZ, 0x1f, R215 ;  /* 0x0000001fffdb7819 */ /* 0x000fe200000114d7 */
[----:B------:R-:W-:-:S07]  /*0f20*/  IMAD.IADD R185, R185, 0x1, R23 ;  /* 0x00000001b9b97824 */ /* 0x000fce00078e0217 */
.L_x_211:
[----:B--2---:R-:W2:Y:S01]  /*0f30*/  LDL R3, [R1] ;  /* 0x0000000001037983 */ /* 0x004ea20000100800 */
[----:B0-----:R-:W0:Y:S01]  /*0f40*/  LDC R0, c[0x0][0xd44] ;  /* 0x00035100ff007b82 */ /* 0x001e220000000800 */
[----:B------:R-:W-:Y:S01]  /*0f50*/  ULDC UR4, c[0x0][0xd38] ;  /* 0x00034e0000047ab9 */ /* 0x000fe20000000800 */
[----:B------:R-:W-:Y:S01]  /*0f60*/  ULDC.64 UR6, c[0x0][0x418] ;  /* 0x0001060000067ab9 */ /* 0x000fe20000000a00 */
[----:B------:R-:W-:Y:S02]  /*0f70*/  UISETP.NE.AND UP1, UPT, UR4, 0x1, UPT ;  /* 0x000000010400788c */ /* 0x000fe4000bf25270 */
[----:B------:R-:W-:Y:S01]  /*0f80*/  UISETP.NE.U32.AND UP0, UPT, UR6, URZ, UPT ;  /* 0x0000003f0600728c */ /* 0x000fe2000bf05070 */
[----:B------:R-:W-:Y:S02]  /*0f90*/  UMOV UR40, UR39 ;  /* 0x0000002700287c82 */ /* 0x000fe40008000000 */
[----:B-1----:R-:W1:Y:S01]  /*0fa0*/  LDC R152, c[0x0][0x2f0] ;  /* 0x0000bc00ff987b82 */ /* 0x002e620000000800 */
[----:B------:R-:W-:Y:S01]  /*0fb0*/  UISETP.NE.AND.EX UP0, UPT, UR7, URZ, UPT, UP0 ;  /* 0x0000003f0700728c */ /* 0x000fe2000bf05300 */
[----:B------:R-:W-:-:S04]  /*0fc0*/  UMOV UR41, UR39 ;  /* 0x0000002700297c82 */ /* 0x000fc80008000000 */
[----:B------:R-:W-:Y:S01]  /*0fd0*/  @UP1 ULDC UR4, c[0x0][0xd3c] ;  /* 0x00034f0000041ab9 */ /* 0x000fe20000000800 */
[----:B------:R-:W-:Y:S01]  /*0fe0*/  @UP1 ULDC UR6, c[0x0][0xd40] ;  /* 0x0003500000061ab9 */ /* 0x000fe20000000800 */
[----:B------:R-:W-:-:S04]  /*0ff0*/  UIMAD.WIDE.U32 UR4, UR39, UR4, URZ ;  /* 0x00000004270472a5 */ /* 0x000fc8000f8e003f */
[----:B------:R-:W-:-:S03]  /*1000*/  @UP1 USHF.R.U32.HI UR40, URZ, UR6, UR5 ;  /* 0x000000063f281299 */ /* 0x000fc60008011605 */
[----:B------:R-:W-:Y:S01]  /*1010*/  ULDC UR4, c[0x0][0x424] ;  /* 0x0001090000047ab9 */ /* 0x000fe20000000800 */
[----:B0-----:R-:W-:Y:S01]  /*1020*/  ISETP.NE.AND P0, PT, R0, 0x1, PT ;  /* 0x000000010000780c */ /* 0x001fe20003f05270 */
[----:B------:R-:W-:Y:S01]  /*1030*/  USEL UR4, UR4, 0x1, UP0 ;  /* 0x0000000104047887 */ /* 0x000fe20008000000 */
[----:B------:R-:W-:-:S05]  /*1040*/  IMAD.U32 R187, RZ, RZ, UR40 ;  /* 0x00000028ffbb7e24 */ /* 0x000fca000f8e00ff */
[----:B-1----:R-:W-:-:S06]  /*1050*/  IMAD R152, R152, UR4, RZ ;  /* 0x0000000498987c24 */ /* 0x002fcc000f8e02ff */
[----:B---3--:R-:W0:Y:S02]  /*1060*/  @P0 LDC.64 R4, c[0x0][0xd48] ;  /* 0x00035200ff040b82 */ /* 0x008e240000000a00 */
[----:B0-----:R-:W-:-:S05]  /*1070*/  @P0 IMAD.HI.U32 R0, R4, UR40, RZ ;  /* 0x0000002804000c27 */ /* 0x001fca000f8e00ff */
[----:B------:R-:W-:Y:S02]  /*1080*/  @P0 SHF.R.U32.HI R187, RZ, R5, R0 ;  /* 0x00000005ffbb0219 */ /* 0x000fe40000011600 */
[----:B--2---:R-:W-:-:S13]  /*1090*/  ISETP.NE.AND P1, PT, R3, 0x1, PT ;  /* 0x000000010300780c */ /* 0x004fda0003f25270 */
[----:B----4-:R-:W-:Y:S05]  /*10a0*/  @!P1 BRA `(.L_x_175) ;  /* 0x0000001400d89947 */ /* 0x010fea0003800000 */
[----:B------:R-:W0:Y:S01]  /*10b0*/  SHFL.IDX PT, R0, R213, RZ, 0x1f ;  /* 0x00001fffd5007589 */ /* 0x000e2200000e0000 */
[----:B------:R-:W-:Y:S01]  /*10c0*/  UMOV UR9, 0x40000040 ;  /* 0x4000004000097882 */ /* 0x000fe20000000000 */
[----:B------:R-:W-:Y:S01]  /*10d0*/  UMOV UR11, 0x40000040 ;  /* 0x40000040000b7882 */ /* 0x000fe20000000000 */
[----:B------:R-:W-:Y:S01]  /*10e0*/  UMOV UR13, 0x40000040 ;  /* 0x40000040000d7882 */ /* 0x000fe20000000000 */
[----:B------:R-:W-:Y:S01]  /*10f0*/  BAR.SYNC.DEFER_BLOCKING 0xe, 0x100 ;  /* 0x0384000000007b1d */ /* 0x000fe20000010000 */
[----:B------:R-:W-:-:S05]  /*1100*/  ISETP.NE.AND P1, PT, R17, 0x3, PT ;  /* 0x000000031100780c */ /* 0x000fca0003f25270 */
[----:B------:R-:W-:Y:S01]  /*1110*/  UMOV UR15, 0x40000040 ;  /* 0x40000040000f7882 */ /* 0x000fe20000000000 */
[----:B------:R-:W-:Y:S01]  /*1120*/  UMOV UR17, 0x40000040 ;  /* 0x4000004000117882 */ /* 0x000fe20000000000 */
[----:B------:R-:W-:Y:S01]  /*1130*/  UMOV UR19, 0x40000040 ;  /* 0x4000004000137882 */ /* 0x000fe20000000000 */
[----:B------:R-:W-:Y:S01]  /*1140*/  UMOV UR7, 0x40000040 ;  /* 0x4000004000077882 */ /* 0x000fe20000000000 */
[----:B0-----:R-:W-:Y:S01]  /*1150*/  R2UR UR4, R0 ;  /* 0x00000000000472ca */ /* 0x001fe200000e0000 */
[----:B------:R-:W-:-:S12]  /*1160*/  WARPGROUP.ARRIVE ;  /* 0x00000000000079c5 */ /* 0x000fd80000000000 */
[----:B------:R-:W-:-:S04]  /*1170*/  ULEA.HI UR5, UR4, UR4, URZ, 0x1 ;  /* 0x0000000404057291 */ /* 0x000fc8000f8f083f */
[----:B------:R-:W-:-:S04]  /*1180*/  ULOP3.LUT UR5, UR5, 0x1fffe, URZ, 0xc0, !UPT ;  /* 0x0001fffe05057892 */ /* 0x000fc8000f8ec03f */
[----:B------:R-:W-:Y:S02]  /*1190*/  UIADD3 UR5, UR4, -UR5, URZ ;  /* 0x8000000504057290 */ /* 0x000fe4000fffe03f */
[----:B------:R-:W-:Y:S02]  /*11a0*/  UIADD3 UR4, UR38, 0x36400, URZ ;  /* 0x0003640026047890 */ /* 0x000fe4000fffe03f */
[----:B------:R-:W-:Y:S02]  /*11b0*/  ULEA UR5, UR5, UR38, 0xf ;  /* 0x0000002605057291 */ /* 0x000fe4000f8e783f */
[----:B------:R-:W-:Y:S02]  /*11c0*/  USHF.R.U32.HI UR4, URZ, 0x4, UR4 ;  /* 0x000000043f047899 */ /* 0x000fe40008011604 */
[----:B------:R-:W-:Y:S02]  /*11d0*/  UIADD3 UR5, UR5, 0x400, URZ ;  /* 0x0000040005057890 */ /* 0x000fe4000fffe03f */
[----:B------:R-:W-:-:S02]  /*11e0*/  ULOP3.LUT UR4, UR4, 0x3fff, URZ, 0xc0, !UPT ;  /* 0x00003fff04047892 */ /* 0x000fc4000f8ec03f */
[----:B------:R-:W-:Y:S02]  /*11f0*/  USHF.R.U32.HI UR5, URZ, 0x4, UR5 ;  /* 0x000000043f057899 */ /* 0x000fe40008011605 */
[----:B------:R-:W-:Y:S02]  /*1200*/  ULOP3.LUT UR8, UR4, 0x10000, URZ, 0xfc, !UPT ;  /* 0x0001000004087892 */ /* 0x000fe4000f8efc3f */
[----:B------:R-:W-:Y:S02]  /*1210*/  ULOP3.LUT UR5, UR5, 0x3fff, URZ, 0xc0, !UPT ;  /* 0x00003fff05057892 */ /* 0x000fe4000f8ec03f */
[----:B------:R-:W-:Y:S02]  /*1220*/  UIADD3 UR12, UR8, 0x2, URZ ;  /* 0x00000002080c7890 */ /* 0x000fe4000fffe03f */
[----:B------:R-:W-:Y:S02]  /*1230*/  ULOP3.LUT UR20, UR5, 0x2000000, URZ, 0xfc, !UPT ;  /* 0x0200000005147892 */ /* 0x000fe4000f8efc3f */
[----:B------:R-:W-:-:S02]  /*1240*/  UIADD3 UR16, UR8, 0x4, URZ ;  /* 0x0000000408107890 */ /* 0x000fc4000fffe03f */
[----:B------:R-:W-:Y:S02]  /*1250*/  ULEA UR10, UR36, UR20, 0xc ;  /* 0x00000014240a7291 */ /* 0x000fe4000f8e603f */
[----:B------:R-:W-:Y:S02]  /*1260*/  UIADD3 UR4, UR8, 0x6, URZ ;  /* 0x0000000608047890 */ /* 0x000fe4000fffe03f */
[----:B------:R-:W-:Y:S02]  /*1270*/  UIADD3 UR14, UR10, 0x80, URZ ;  /* 0x000000800a0e7890 */ /* 0x000fe4000fffe03f */
[----:B------:R-:W-:Y:S02]  /*1280*/  UIADD3 UR18, UR10, 0x100, URZ ;  /* 0x000001000a127890 */ /* 0x000fe4000fffe03f */
[----:B------:R-:W-:Y:S02]  /*1290*/  UIADD3 UR6, UR10, 0x180, URZ ;  /* 0x000001800a067890 */ /* 0x000fe4000fffe03f */
[----:B------:R-:W-:Y:S01]  /*12a0*/  HGMMA.64x256x16.F32.BF16 R24, gdesc[UR8].tnspB, RZ, !UPT, gsb0 ;  /* 0x43e00000081879f0 */ /* 0x000fe2000c0018ff */
[----:B------:R-:W-:-:S02]  /*12b0*/  UMOV UR5, 0x40000040 ;  /* 0x4000004000057882 */ /* 0x000fc40000000000 */
        /* <DEDUP_REMOVED lines=16> */
.L_x_176:
[----:B------:R-:W-:Y:S01]  /*13c0*/  ULEA UR6, UR36, UR38, 0x3 ;  /* 0x0000002624067291 */ /* 0x000fe2000f8e183f */
[----:B------:R-:W-:-:S03]  /*13d0*/  ISETP.GE.AND P0, PT, R152, 0x41, PT ;  /* 0x000000419800780c */ /* 0x000fc60003f06270 */
[----:B------:R-:W-:-:S04]  /*13e0*/  UIADD3 UR6, UR6, 0x38860, URZ ;  /* 0x0003886006067890 */ /* 0x000fc8000fffe03f */
[----:B------:R-:W-:-:S09]  /*13f0*/  UPRMT UR6, UR37, 0x654, UR6 ;  /* 0x0000065425067896 */ /* 0x000fd20008000006 */
[----:B------:R-:W-:Y:S01]  /*1400*/  SYNCS.ARRIVE.TRANS64.RED.A1T0 RZ, [UR6], RZ ;  /* 0x000000ffffff79a7 */ /* 0x000fe20008100406 */
[----:B------:R-:W-:Y:S05]  /*1410*/  @!P0 BRA `(.L_x_177) ;  /* 0x0000000800c08947 */ /* 0x000fea0003800000 */
[----:B------:R-:W-:-:S05]  /*1420*/  VIADD R152, R152, 0x3f ;  /* 0x0000003f98987836 */ /* 0x000fca0000000000 */
[----:B------:R-:W-:-:S04]  /*1430*/  SHF.R.S32.HI R3, RZ, 0x1f, R152 ;  /* 0x0000001fff037819 */ /* 0x000fc80000011498 */
[----:B------:R-:W-:-:S04]  /*1440*/  LEA.HI R3, R3, R152, RZ, 0x6 ;  /* 0x0000009803037211 */ /* 0x000fc800078f30ff */
[----:B------:R-:W-:-:S07]  /*1450*/  LEA.HI.SX32 R3, R3, 0xfffffffe, 0x1a ;  /* 0xfffffffe03037811 */ /* 0x000fce00078fd2ff */
.L_x_179:
[----:B------:R-:W-:Y:S01]  /*1460*/  BAR.SYNC.DEFER_BLOCKING 0xe, 0x100 ;  /* 0x0384000000007b1d */ /* 0x000fe20000010000 */
[----:B------:R-:W-:Y:S01]  /*1470*/  IMAD.U32 R5, RZ, RZ, UR36 ;  /* 0x00000024ff057e24 */ /* 0x000fe2000f8e00ff */
[----:B------:R-:W-:Y:S01]  /*1480*/  UIADD3 UR36, UR36, 0x1, URZ ;  /* 0x0000000124247890 */ /* 0x000fe2000fffe03f */
[C---:B------:R-:W-:Y:S01]  /*1490*/  ISETP.GT.AND P0, PT, R3.reuse, RZ, PT ;  /* 0x000000ff0300720c */ /* 0x040fe20003f04270 */
[----:B------:R-:W-:Y:S02]  /*14a0*/  VIADD R3, R3, 0xffffffff ;  /* 0xffffffff03037836 */ /* 0x000fe40000000000 */
[----:B------:R-:W-:Y:S01]  /*14b0*/  IMAD R0, R5, 0x40, R16 ;  /* 0x0000004005007824 */ /* 0x000fe200078e0210 */
[----:B------:R-:W-:Y:S01]  /*14c0*/  UISETP.NE.AND UP0, UPT, UR36, 0x2, UPT ;  /* 0x000000022400788c */ /* 0x000fe2000bf05270 */
[----:B------:R-:W-:Y:S01]  /*14d0*/  UMOV UR11, 0x40000040 ;  /* 0x40000040000b7882 */ /* 0x000fe20000000000 */
[----:B------:R-:W-:Y:S02]  /*14e0*/  UMOV UR15, 0x40000040 ;  /* 0x40000040000f7882 */ /* 0x000fe40000000000 */
[----:B------:R-:W-:Y:S01]  /*14f0*/  LEA R0, R0, UR38, 0x2 ;  /* 0x0000002600007c11 */ /* 0x000fe2000f8e10ff */
[----:B------:R-:W-:Y:S01]  /*1500*/  USEL UR36, UR36, URZ, UP0 ;  /* 0x0000003f24247287 */ /* 0x000fe20008000000 */
[----:B------:R-:W-:Y:S01]  /*1510*/  UMOV UR19, 0x40000040 ;  /* 0x4000004000137882 */ /* 0x000fe20000000000 */
[----:B------:R-:W-:-:S02]  /*1520*/  UMOV UR7, 0x40000040 ;  /* 0x4000004000077882 */ /* 0x000fc40000000000 */
[----:B------:R-:W-:-:S04]  /*1530*/  ULEA UR10, UR36, UR20, 0xc ;  /* 0x00000014240a7291 */ /* 0x000fc8000f8e603f */
[----:B------:R-:W-:Y:S02]  /*1540*/  UIADD3 UR14, UR10, 0x80, URZ ;  /* 0x000000800a0e7890 */ /* 0x000fe4000fffe03f */
[----:B------:R-:W-:Y:S01]  /*1550*/  UIADD3 UR18, UR10, 0x100, URZ ;  /* 0x000001000a127890 */ /* 0x000fe2000fffe03f */
[----:B------:R-:W0:Y:S01]  /*1560*/  LDS R4, [R0+0x38400] ;  /* 0x0384000000047984 */ /* 0x000e220000000800 */
[----:B------:R-:W-:-:S03]  /*1570*/  UIADD3 UR6, UR10, 0x180, URZ ;  /* 0x000001800a067890 */ /* 0x000fc6000fffe03f */
        /* <DEDUP_REMOVED lines=128> */
[----:B------:R-:W-:-:S06]  /*1d80*/  FMUL.FTZ R151, R151, R5 ;  /* 0x0000000597977220 */ /* 0x000fcc0000410000 */
[----:B------:R-:W-:-:S06]  /*1d90*/  WARPGROUP.ARRIVE ;  /* 0x00000000000079c5 */ /* 0x000fcc0000000000 */
        /* <DEDUP_REMOVED lines=12> */
[----:B------:R-:W-:Y:S01]  /*1e60*/  HGMMA.64x256x16.F32.BF16 R24, gdesc[UR4].tnspB, R24, gsb0 ;  /* 0x43e00000041879f0 */ /* 0x000fe20008001818 */
[----:B------:R-:W-:-:S06]  /*1e70*/  USEL UR6, URZ, 0x1, UP0 ;  /* 0x000000013f067887 */ /* 0x000fcc0008000000 */
[----:B------:R-:W-:Y:S01]  /*1e80*/  LOP3.LUT R2, R2, UR6, RZ, 0x3c, !PT ;  /* 0x0000000602027c12 */ /* 0x000fe2000f8e3cff */
[----:B------:R-:W-:Y:S02]  /*1e90*/  WARPGROUP.DEPBAR.LE gsb0, 0x0 ;  /* 0x00008000000079c5 */ /* 0x000fe40000010000 */
[----:B------:R-:W-:Y:S06]  /*1ea0*/  BAR.ARV 0xf, 0x100 ;  /* 0x03c4000000007b1d */ /* 0x000fec0000002000 */
[----:B------:R-:W-:Y:S05]  /*1eb0*/  @!P1 BRA `(.L_x_178) ;  /* 0x0000000000049947 */ /* 0x000fea0003800000 */
[----:B------:R-:W-:Y:S01]  /*1ec0*/  BPT.TRAP 0x1 ;  /* 0x000000040000795c */ /* 0x000fe20000300000 */
.L_x_178:
[----:B------:R-:W-:-:S04]  /*1ed0*/  ULEA UR6, UR36, UR38, 0x3 ;  /* 0x0000002624067291 */ /* 0x000fc8000f8e183f */
[----:B------:R-:W-:-:S04]  /*1ee0*/  UIADD3 UR6, UR6, 0x38860, URZ ;  /* 0x0003886006067890 */ /* 0x000fc8000fffe03f */
[----:B------:R-:W-:-:S09]  /*1ef0*/  UPRMT UR6, UR37, 0x654, UR6 ;  /* 0x0000065425067896 */ /* 0x000fd20008000006 */
[----:B------:R-:W-:Y:S01]  /*1f00*/  SYNCS.ARRIVE.TRANS64.RED.A1T0 RZ, [UR6], RZ ;  /* 0x000000ffffff79a7 */ /* 0x000fe20008100406 */
[----:B------:R-:W-:Y:S05]  /*1f10*/  @P0 BRA `(.L_x_179) ;  /* 0xfffffff400500947 */ /* 0x000fea000383ffff */
.L_x_177:
[----:B------:R-:W-:Y:S01]  /*1f20*/  BAR.SYNC.DEFER_BLOCKING 0xe, 0x100 ;  /* 0x0384000000007b1d */ /* 0x000fe20000010000 */
[----:B------:R-:W-:Y:S01]  /*1f30*/  IMAD.U32 R3, RZ, RZ, UR36 ;  /* 0x00000024ff037e24 */ /* 0x000fe2000f8e00ff */
[----:B------:R-:W-:Y:S01]  /*1f40*/  UIADD3 UR36, UR36, 0x1, URZ ;  /* 0x0000000124247890 */ /* 0x000fe2000fffe03f */
[----:B------:R-:W-:Y:S02]  /*1f50*/  IMAD.MOV.U32 R12, RZ, RZ, RZ ;  /* 0x000000ffff0c7224 */ /* 0x000fe400078e00ff */
[----:B------:R-:W-:Y:S01]  /*1f60*/  IMAD R0, R3, 0x40, R16 ;  /* 0x0000004003007824 */ /* 0x000fe200078e0210 */
[----:B------:R-:W-:-:S04]  /*1f70*/  UISETP.NE.AND UP0, UPT, UR36, 0x2, UPT ;  /* 0x000000022400788c */ /* 0x000fc8000bf05270 */
[----:B------:R-:W-:Y:S01]  /*1f80*/  LEA R4, R0, UR38, 0x2 ;  /* 0x0000002600047c11 */ /* 0x000fe2000f8e10ff */
[----:B------:R-:W-:Y:S02]  /*1f90*/  USEL UR4, URZ, 0x1, UP0 ;  /* 0x000000013f047887 */ /* 0x000fe40008000000 */
[----:B------:R-:W-:-:S04]  /*1fa0*/  USEL UR36, UR36, URZ, UP0 ;  /* 0x0000003f24247287 */ /* 0x000fc80008000000 */
[----:B------:R-:W-:Y:S01]  /*1fb0*/  LOP3.LUT R2, R2, UR4, RZ, 0x3c, !PT ;  /* 0x0000000402027c12 */ /* 0x000fe2000f8e3cff */
        /* <DEDUP_REMOVED lines=130> */
[----:B------:R-:W-:Y:S01]  /*27e0*/  IMAD.MOV.U32 R0, RZ, RZ, RZ ;  /* 0x000000ffff007224 */ /* 0x000fe200078e00ff */
[----:B------:R-:W-:Y:S06]  /*27f0*/  BAR.ARV 0xf, 0x100 ;  /* 0x03c4000000007b1d */ /* 0x000fec0000002000 */
[----:B------:R-:W-:Y:S05]  /*2800*/  BRA `(.L_x_180) ;  /* 0x0000005c00187947 */ /* 0x000fea0003800000 */
.L_x_175:
[----:B------:R-:W0:Y:S02]  /*2810*/  SHFL.IDX PT, R0, R213, RZ, 0x1f ;  /* 0x00001fffd5007589 */ /* 0x000e2400000e0000 */
[----:B0-----:R-:W-:Y:S01]  /*2820*/  R2UR UR4, R0 ;  /* 0x00000000000472ca */ /* 0x001fe200000e0000 */
[----:B------:R-:W-:-:S05]  /*2830*/  VIADD R0, R152, 0x3f ;  /* 0x0000003f98007836 */ /* 0x000fca0000000000 */
[----:B------:R-:W-:-:S04]  /*2840*/  SHF.R.S32.HI R3, RZ, 0x1f, R0 ;  /* 0x0000001fff037819 */ /* 0x000fc80000011400 */
[----:B------:R-:W-:-:S03]  /*2850*/  LEA.HI R3, R3, R0, RZ, 0x6 ;  /* 0x0000000003037211 */ /* 0x000fc600078f30ff */
[----:B------:R-:W-:Y:S01]  /*2860*/  ULEA.HI UR5, UR4, UR4, URZ, 0x1 ;  /* 0x0000000404057291 */ /* 0x000fe2000f8f083f */
[----:B------:R-:W-:-:S03]  /*2870*/  SHF.R.S32.HI R153, RZ, 0x6, R3 ;  /* 0x00000006ff997819 */ /* 0x000fc60000011403 */
        /* <DEDUP_REMOVED lines=26> */
.L_x_181:
[----:B------:R-:W-:Y:S02]  /*2a20*/  LEA.HI R0, R206, R206, RZ, 0x1 ;  /* 0x000000cece007211 */ /* 0x000fe400078f08ff */
[----:B------:R-:W-:Y:S02]  /*2a30*/  ISETP.NE.AND P0, PT, R17, 0x3, PT ;  /* 0x000000031100780c */ /* 0x000fe40003f05270 */
[----:B------:R-:W-:-:S05]  /*2a40*/  LOP3.LUT R3, R0, 0xfffffffe, RZ, 0xc0, !PT ;  /* 0xfffffffe00037812 */ /* 0x000fca00078ec0ff */
[----:B------:R-:W-:-:S05]  /*2a50*/  IMAD.IADD R3, R206, 0x1, -R3 ;  /* 0x00000001ce037824 */ /* 0x000fca00078e0a03 */
[----:B------:R-:W-:-:S04]  /*2a60*/  SHF.L.U32 R3, R3, 0x1f, RZ ;  /* 0x0000001f03037819 */ /* 0x000fc800000006ff */
[----:B------:R-:W0:Y:S02]  /*2a70*/  SYNCS.PHASECHK.TRANS64.TRYWAIT P1, [UR38+0x38800], R3 ;  /* 0x03880003ff0075a7 */ /* 0x000e240008020166 */
[----:B0-----:R-:W-:Y:S05]  /*2a80*/  @!P1 BRA `(.L_x_182) ;  /* 0x000000c400b09947 */ /* 0x001fea0003800000 */
.L_x_263:
[----:B------:R-:W-:Y:S05]  /*2a90*/  @!P0 BRA `(.L_x_183) ;  /* 0x0000000000048947 */ /* 0x000fea0003800000 */
[----:B------:R-:W-:Y:S01]  /*2aa0*/  BPT.TRAP 0x1 ;  /* 0x000000040000795c */ /* 0x000fe20000300000 */
.L_x_183:
[----:B------:R-:W-:Y:S01]  /*2ab0*/  IMAD.U32 R8, RZ, RZ, UR36 ;  /* 0x00000024ff087e24 */ /* 0x000fe2000f8e00ff */
[----:B------:R-:W-:-:S04]  /*2ac0*/  SHF.L.U32 R5, R2, 0x1f, RZ ;  /* 0x0000001f02057819 */ /* 0x000fc800000006ff */
[----:B------:R-:W-:-:S04]  /*2ad0*/  LEA R8, R8, UR38, 0x3 ;  /* 0x0000002608087c11 */ /* 0x000fc8000f8e18ff */
[----:B------:R1:W2:Y:S01]  /*2ae0*/  SYNCS.PHASECHK.TRANS64.TRYWAIT P1, [R8+URZ+0x38830], R5 ;  /* 0x03883005080075a7 */ /* 0x0002a2000802017f */
[----:B------:R-:W-:Y:S05]  /*2af0*/  @!P0 BRA `(.L_x_184) ;  /* 0x0000000000048947 */ /* 0x000fea0003800000 */
[----:B------:R-:W-:Y:S01]  /*2b00*/  BPT.TRAP 0x1 ;  /* 0x000000040000795c */ /* 0x000fe20000300000 */
.L_x_184:
[----:B--2---:R-:W-:Y:S05]  /*2b10*/  @P1 BRA `(.L_x_185) ;  /* 0x0000000000081947 */ /* 0x004fea0003800000 */
[----:B------:R-:W2:Y:S02]  /*2b20*/  SYNCS.PHASECHK.TRANS64.TRYWAIT P1, [R8+URZ+0x38830], R5 ;  /* 0x03883005080075a7 */ /* 0x000ea4000802017f */
[----:B--2---:R-:W-:Y:S05]  /*2b30*/  @!P1 BRA `(.L_x_186) ;  /* 0x000000c4009c9947 */ /* 0x004fea0003800000 */
.L_x_185:
[----:B------:R-:W-:-:S04]  /*2b40*/  UIADD3 UR4, UR38, 0x22400, URZ ;  /* 0x0002240026047890 */ /* 0x000fc8000fffe03f */
[----:B------:R-:W-:-:S04]  /*2b50*/  USHF.R.U32.HI UR4, URZ, 0x4, UR4 ;  /* 0x000000043f047899 */ /* 0x000fc80008011604 */
[----:B------:R-:W-:-:S06]  /*2b60*/  ULOP3.LUT UR4, UR4, 0x3fff, URZ, 0xc0, !UPT ;  /* 0x00003fff04047892 */ /* 0x000fcc000f8ec03f */
[----:B0-----:R-:W-:Y:S01]  /*2b70*/  IMAD.U32 R0, RZ, RZ, UR4 ;  /* 0x00000004ff007e24 */ /* 0x001fe2000f8e00ff */
        /* <DEDUP_REMOVED lines=11> */
[----:B------:R-:W-:Y:S01]  /*2c30*/  UMOV UR15, 0x40000040 ;  /* 0x40000040000f7882 */ /* 0x000fe20000000000 */
[----:B------:R-:W-:-:S02]  /*2c40*/  UMOV UR13, 0x40000040 ;  /* 0x40000040000d7882 */ /* 0x000fc40000000000 */
[----:B------:R-:W-:Y:S02]  /*2c50*/  ULEA UR6, UR36, UR6, 0x9 ;  /* 0x0000000624067291 */ /* 0x000fe4000f8e483f */
[----:B------:R-:W-:Y:S02]  /*2c60*/  ULOP3.LUT UR4, UR4, 0x10000, URZ, 0xfc, !UPT ;  /* 0x0001000004047892 */ /* 0x000fe4000f8efc3f */
[----:B------:R-:W-:Y:S02]  /*2c70*/  UIADD3 UR10, UR6, 0x2, URZ ;  /* 0x00000002060a7890 */ /* 0x000fe4000fffe03f */
[----:B------:R-:W-:Y:S02]  /*2c80*/  UIADD3 UR8, UR4, 0x2, URZ ;  /* 0x0000000204087890 */ /* 0x000fe4000fffe03f */
[----:B------:R-:W-:Y:S02]  /*2c90*/  UIADD3 UR14, UR6, 0x4, URZ ;  /* 0x00000004060e7890 */ /* 0x000fe4000fffe03f */
[----:B------:R-:W-:-:S02]  /*2ca0*/  UIADD3 UR12, UR4, 0x4, URZ ;  /* 0x00000004040c7890 */ /* 0x000fc4000fffe03f */
[----:B------:R-:W-:Y:S01]  /*2cb0*/  HGMMA.64x64x16.F32.BF16 R24, gdesc[UR4], RZ, !UPT, gsb0 ;  /* 0x00e00000041879f0 */ /* 0x000fe2000c0018ff */
[----:B------:R-:W-:Y:S02]  /*2cc0*/  UIADD3 UR18, UR6, 0x6, URZ ;  /* 0x0000000606127890 */ /* 0x000fe4000fffe03f */
[----:B------:R-:W-:Y:S01]  /*2cd0*/  UIADD3 UR16, UR4, 0x6, URZ ;  /* 0x0000000604107890 */ /* 0x000fe2000fffe03f */
[----:B------:R-:W-:Y:S01]  /*2ce0*/  UMOV UR19, 0x40000040 ;  /* 0x4000004000137882 */ /* 0x000fe20000000000 */
        /* <DEDUP_REMOVED lines=11> */
[----:B------:R-:W0:Y:S02]  /*2da0*/  SYNCS.PHASECHK.TRANS64.TRYWAIT P1, [UR38+0x38810], R3 ;  /* 0x03881003ff0075a7 */ /* 0x000e240008020166 */
[----:B0-----:R-:W-:Y:S05]  /*2db0*/  @!P1 BRA `(.L_x_187) ;  /* 0x000000c400109947 */ /* 0x001fea0003800000 */
.L_x_264:
[----:B------:R-:W-:Y:S05]  /*2dc0*/  @!P0 BRA `(.L_x_188) ;  /* 0x0000000000048947 */ /* 0x000fea0003800000 */
[----:B------:R-:W-:Y:S01]  /*2dd0*/  BPT.TRAP 0x1 ;  /* 0x000000040000795c */ /* 0x000fe20000300000 */
.L_x_188:
[----:B------:R3:W4:Y:S01]  /*2de0*/  SYNCS.PHASECHK.TRANS64.TRYWAIT P1, [R8+URZ+0x38850], R5 ;  /* 0x03885005080075a7 */ /* 0x000722000802017f */
[----:B------:R-:W-:Y:S05]  /*2df0*/  @!P0 BRA `(.L_x_189) ;  /* 0x0000000000048947 */ /* 0x000fea0003800000 */
[----:B------:R-:W-:Y:S01]  /*2e00*/  BPT.TRAP 0x1 ;  /* 0x000000040000795c */ /* 0x000fe20000300000 */
.L_x_189:
[----:B----4-:R-:W-:Y:S05]  /*2e10*/  @P1 BRA `(.L_x_190) ;  /* 0x0000000000081947 */ /* 0x010fea0003800000 */
[----:B------:R-:W4:Y:S02]  /*2e20*/  SYNCS.PHASECHK.TRANS64.TRYWAIT P1, [R8+URZ+0x38850], R5 ;  /* 0x03885005080075a7 */ /* 0x000f24000802017f */
[----:B----4-:R-:W-:Y:S05]  /*2e30*/  @!P1 BRA `(.L_x_191) ;  /* 0x000000c400089947 */ /* 0x010fea0003800000 */
.L_x_190:
[----:B------:R-:W-:Y:S01]  /*2e40*/  UIADD3 UR4, UR38, 0x400, URZ ;  /* 0x0000040026047890 */ /* 0x000fe2000fffe03f */
[----:B------:R-:W-:Y:S01]  /*2e50*/  WARPGROUP.ARRIVE ;  /* 0x00000000000079c5 */ /* 0x000fe20000000000 */
[----:B------:R-:W-:-:S05]  /*2e60*/  UIADD3 UR5, UR38, 0x26400, URZ ;  /* 0x0002640026057890 */ /* 0x000fca000fffe03f */
[----:B0-----:R-:W0:Y:S01]  /*2e70*/  S2R R3, SR_TID.X ;  /* 0x0000000000037919 */ /* 0x001e220000002100 */
[----:B------:R-:W-:Y:S02]  /*2e80*/  USHF.R.U32.HI UR4, URZ, 0x4, UR4 ;  /* 0x000000043f047899 */ /* 0x000fe40008011604 */
[----:B------:R-:W-:Y:S02]  /*2e90*/  USHF.R.U32.HI UR5, URZ, 0x4, UR5 ;  /* 0x000000043f057899 */ /* 0x000fe40008011605 */
[----:B------:R-:W-:Y:S02]  /*2ea0*/  ULOP3.LUT UR4, UR4, 0x3fff, URZ, 0xc0, !UPT ;  /* 0x00003fff04047892 */ /* 0x000fe4000f8ec03f */
[----:B------:R-:W-:Y:S02]  /*2eb0*/  ULOP3.LUT UR5, UR5, 0x3fff, URZ, 0xc0, !UPT ;  /* 0x00003fff05057892 */ /* 0x000fe4000f8ec03f */
[----:B------:R-:W-:Y:S02]  /*2ec0*/  ULOP3.LUT UR4, UR4, 0x10000, URZ, 0xfc, !UPT ;  /* 0x0001000004047892 */ /* 0x000fe4000f8efc3f */
[----:B------:R-:W-:-:S02]  /*2ed0*/  ULOP3.LUT UR6, UR5, 0x10000, URZ, 0xfc, !UPT ;  /* 0x0001000005067892 */ /* 0x000fc4000f8efc3f */
[----:B------:R-:W-:Y:S01]  /*2ee0*/  ULEA UR5, UR36, UR4, 0xc ;  /* 0x0000000424057291 */ /* 0x000fe2000f8e603f */
[----:B------:R-:W-:Y:S01]  /*2ef0*/  UMOV UR21, 0x40000040 ;  /* 0x4000004000157882 */ /* 0x000fe20000000000 */
[----:B------:R-:W-:Y:S01]  /*2f00*/  UMOV UR23, 0x40000040 ;  /* 0x4000004000177882 */ /* 0x000fe20000000000 */
[----:B------:R-:W-:Y:S02]  /*2f10*/  UIADD3 UR14, UR6, 0x800, URZ ;  /* 0x00000800060e7890 */ /* 0x000fe4000fffe03f */
[----:B------:R-:W-:Y:S02]  /*2f20*/  UMOV UR20, UR6 ;  /* 0x0000000600147c82 */ /* 0x000fe40008000000 */
[----:B------:R-:W-:Y:S01]  /*2f30*/  UMOV UR22, UR5 ;  /* 0x0000000500167c82 */ /* 0x000fe20008000000 */
[----:B------:R-:W-:Y:S01]  /*2f40*/  UIADD3 UR15, UR5, 0x800, URZ ;  /* 0x00000800050f7890 */ /* 0x000fe2000fffe03f */
[----:B------:R-:W-:Y:S01]  /*2f50*/  HGMMA.64x64x16.F32.BF16 R24, gdesc[UR20], R24, gsb0 ;  /* 0x00e00000141879f0 */ /* 0x000fe20008001818 */
[----:B------:R-:W-:-:S02]  /*2f60*/  UIADD3 UR20, UR6, 0x2, URZ ;  /* 0x0000000206147890 */ /* 0x000fc4000fffe03f */
[----:B------:R-:W-:Y:S01]  /*2f70*/  UIADD3 UR22, UR5, 0x2, URZ ;  /* 0x0000000205167890 */ /* 0x000fe2000fffe03f */
[----:B------:R-:W-:Y:S01]  /*2f80*/  UMOV UR21, 0x40000040 ;  /* 0x4000004000157882 */ /* 0x000fe20000000000 */
[----:B------:R-:W-:Y:S01]  /*2f90*/  UMOV UR23, 0x40000040 ;  /* 0x4000004000177882 */ /* 0x000fe20000000000 */
[----:B0-----:R-:W-:-:S06]  /*2fa0*/  SHF.R.U32.HI R3, RZ, 0x7, R3 ;  /* 0x00000007ff037819 */ /* 0x001fcc0000011603 */
[----:B------:R-:W0:Y:S02]  /*2fb0*/  SHFL.IDX PT, R3, R3, RZ, 0x1f ;  /* 0x00001fff03037589 */ /* 0x000e2400000e0000 */
[----:B0-----:R-:W-:-:S13]  /*2fc0*/  R2UR UR7, R3 ;  /* 0x00000000030772ca */ /* 0x001fda00000e0000 */
[----:B------:R-:W-:-:S03]  /*2fd0*/  UISETP.GT.AND UP0, UPT, UR7, 0x7f, UPT ;  /* 0x0000007f0700788c */ /* 0x000fc6000bf04270 */
[----:B------:R-:W-:Y:S01]  /*2fe0*/  UMOV UR7, 0x4 ;  /* 0x0000000400077882 */ /* 0x000fe20000000000 */
[----:B------:R-:W-:Y:S02]  /*2ff0*/  USEL UR11, URZ, 0x2, !UP0 ;  /* 0x000000023f0b7887 */ /* 0x000fe4000c000000 */
[----:B------:R-:W-:Y:S02]  /*3000*/  USEL UR10, UR7, 0x2, UP0 ;  /* 0x00000002070a7887 */ /* 0x000fe40008000000 */
[----:B------:R-:W-:Y:S01]  /*3010*/  USEL UR7, UR7, 0x6, !UP0 ;  /* 0x0000000607077887 */ /* 0x000fe2000c000000 */
[----:B------:R-:W-:Y:S02]  /*3020*/  WARPGROUP.DEPBAR.LE gsb0, 0x0 ;  /* 0x00008000000079c5 */ /* 0x000fe40000010000 */
[----:B------:R-:W-:-:S06]  /*3030*/  WARPGROUP.ARRIVE ;  /* 0x00000000000079c5 */ /* 0x000fcc0000000000 */
[----:B------:R-:W-:Y:S01]  /*3040*/  HGMMA.64x64x16.F32.BF16 R24, gdesc[UR20], R24, gsb0 ;  /* 0x00e00000141879f0 */ /* 0x000fe20008001818 */
[----:B------:R-:W-:Y:S02]  /*3050*/  UIADD3 UR20, UR6, 0x4, URZ ;  /* 0x0000000406147890 */ /* 0x000fe4000fffe03f */
[----:B------:R-:W-:Y:S01]  /*3060*/  UIADD3 UR22, UR5, 0x4, URZ ;  /* 0x0000000405167890 */ /* 0x000fe2000fffe03f */
[----:B------:R-:W-:Y:S01]  /*3070*/  UMOV UR21, 0x40000040 ;  /* 0x4000004000157882 */ /* 0x000fe20000000000 */
[----:B------:R-:W-:Y:S01]  /*3080*/  UMOV UR23, 0x40000040 ;  /* 0x4000004000177882 */ /* 0x000fe20000000000 */
        /* <DEDUP_REMOVED lines=94> */
[----:B------:R-:W-:Y:S02]  /*3670*/  UIADD3 UR20, UR11, UR14, URZ ;  /* 0x0000000e0b147290 */ /* 0x000fe4000fffe03f */
[----:B------:R-:W-:Y:S01]  /*3680*/  UIADD3 UR22, UR11, UR15, URZ ;  /* 0x0000000f0b167290 */ /* 0x000fe2000fffe03f */
        /* <DEDUP_REMOVED lines=16> */
[----:B------:R-:W-:Y:S01]  /*3790*/  UMOV UR14, 0x28 ;  /* 0x00000028000e7882 */ /* 0x000fe20000000000 */
[----:B------:R-:W-:Y:S01]  /*37a0*/  UMOV UR15, 0xa00 ;  /* 0x00000a00000f7882 */ /* 0x000fe20000000000 */
[----:B------:R-:W-:Y:S02]  /*37b0*/  USEL UR14, UR14, 0x26, UP0 ;  /* 0x000000260e0e7887 */ /* 0x000fe40008000000 */
[----:B------:R-:W-:-:S02]  /*37c0*/  USEL UR15, UR15, 0x980, UP0 ;  /* 0x000009800f0f7887 */ /* 0x000fc40008000000 */
[----:B------:R-:W-:Y:S02]  /*37d0*/  ULOP3.LUT UR14, UR14, 0x6, URZ, 0xc0, !UPT ;  /* 0x000000060e0e7892 */ /* 0x000fe4000f8ec03f */
[----:B------:R-:W-:Y:S01]  /*37e0*/  ULOP3.LUT UR15, UR15, 0xa00, URZ, 0xc0, !UPT ;  /* 0x00000a000f0f7892 */ /* 0x000fe2000f8ec03f */
[----:B------:R-:W-:Y:S02]  /*37f0*/  WARPGROUP.DEPBAR.LE gsb0, 0x0 ;  /* 0x00008000000079c5 */ /* 0x000fe40000010000 */
[----:B------:R-:W-:-:S06]  /*3800*/  WARPGROUP.ARRIVE ;  /* 0x00000000000079c5 */ /* 0x000fcc0000000000 */
[----:B------:R-:W-:Y:S01]  /*3810*/  HGMMA.64x64x16.F32.BF16 R24, gdesc[UR20], R24, gsb0 ;  /* 0x00e00000141879f0 */ /* 0x000fe20008001818 */
[----:B------:R-:W-:Y:S02]  /*3820*/  UIADD3 UR20, UR14, UR15, UR6 ;  /* 0x0000000f0e147290 */ /* 0x000fe4000fffe006 */
[----:B------:R-:W-:Y:S01]  /*3830*/  UIADD3 UR22, UR14, UR15, UR5 ;  /* 0x0000000f0e167290 */ /* 0x000fe2000fffe005 */
[----:B------:R-:W-:Y:S01]  /*3840*/  UMOV UR21, 0x40000040 ;  /* 0x4000004000157882 */ /* 0x000fe20000000000 */
[----:B------:R-:W-:Y:S01]  /*3850*/  UMOV UR23, 0x40000040 ;  /* 0x4000004000177882 */ /* 0x000fe20000000000 */
[----:B------:R-:W-:Y:S02]  /*3860*/  UIADD3 UR14, UR6, 0xa00, URZ ;  /* 0x00000a00060e7890 */ /* 0x000fe4000fffe03f */
[----:B------:R-:W-:Y:S01]  /*3870*/  UIADD3 UR15, UR5, 0xa00, URZ ;  /* 0x00000a00050f7890 */ /* 0x000fe2000fffe03f */
        /* <DEDUP_REMOVED lines=86> */
[----:B------:R-:W-:Y:S02]  /*3de0*/  UMOV UR10, 0x1000 ;  /* 0x00001000000a7882 */ /* 0x000fe40000000000 */
[----:B------:R-:W-:-:S04]  /*3df0*/  USEL UR10, UR10, 0xf80, UP0 ;  /* 0x00000f800a0a7887 */ /* 0x000fc80008000000 */
[----:B------:R-:W-:Y:S01]  /*3e00*/  ULOP3.LUT UR10, UR10, 0x1e00, URZ, 0xc0, !UPT ;  /* 0x00001e000a0a7892 */ /* 0x000fe2000f8ec03f */
        /* <DEDUP_REMOVED lines=17> */
[----:B------:R-:W-:Y:S02]  /*3f20*/  WARPGROUP.DEPBAR.LE gsb0, 0x0 ;  /* 0x00008000000079c5 */ /* 0x000fe40000010000 */
[----:B------:R-:W-:-:S06]  /*3f30*/  WARPGROUP.ARRIVE ;  /* 0x00000000000079c5 */ /* 0x000fcc0000000000 */
[----:B------:R-:W-:Y:S03]  /*3f40*/  HGMMA.64x64x16.F32.BF16 R24, gdesc[UR20], R24, gsb0 ;  /* 0x00e00000141879f0 */ /* 0x000fe60008001818 */
[----:B------:R-:W-:Y:S02]  /*3f50*/  WARPGROUP.DEPBAR.LE gsb0, 0x0 ;  /* 0x00008000000079c5 */ /* 0x000fe40000010000 */
[----:B------:R-:W-:Y:S05]  /*3f60*/  @!P0 BRA `(.L_x_192) ;  /* 0x0000000000048947 */ /* 0x000fea0003800000 */
[----:B------:R-:W-:Y:S01]  /*3f70*/  BPT.TRAP 0x1 ;  /* 0x000000040000795c */ /* 0x000fe20000300000 */
.L_x_192:
[----:B------:R-:W-:Y:S01]  /*3f80*/  IMAD R4, R153, -0x40, R152 ;  /* 0xffffffc099047824 */ /* 0x000fe200078e0298 */
[----:B------:R-:W-:Y:S01]  /*3f90*/  ULDC UR5, c[0x0][0xa80] ;  /* 0x0002a00000057ab9 */ /* 0x000fe20000000800 */
[----:B------:R-:W-:Y:S01]  /*3fa0*/  R2UR UR7, R8 ;  /* 0x00000000080772ca */ /* 0x000fe200000e0000 */
[----:B------:R-:W-:Y:S01]  /*3fb0*/  UMOV UR11, 0x40000040 ;  /* 0x40000040000b7882 */ /* 0x000fe20000000000 */
[----:B------:R-:W-:Y:S01]  /*3fc0*/  UMOV UR15, 0x40000040 ;  /* 0x40000040000f7882 */ /* 0x000fe20000000000 */
[----:B------:R-:W-:-:S04]  /*3fd0*/  IADD3 R4, -R19, 0x40, R4 ;  /* 0x0000004013047810 */ /* 0x000fc80007ffe104 */
[C---:B------:R-:W-:Y:S02]  /*3fe0*/  ISETP.GT.AND P5, PT, R4.reuse, RZ, PT ;  /* 0x000000ff0400720c */ /* 0x040fe40003fa4270 */
[C---:B------:R-:W-:Y:S02]  /*3ff0*/  ISETP.GT.AND P4, PT, R4.reuse, 0x1, PT ;  /* 0x000000010400780c */ /* 0x040fe40003f84270 */
[----:B------:R-:W-:Y:S02]  /*4000*/  ISETP.GT.AND P3, PT, R4, 0x8, PT ;  /* 0x000000080400780c */ /* 0x000fe40003f64270 */
[----:B-1234-:R-:W-:Y:S01]  /*4010*/  FSEL R5, R24, -INF , P5 ;  /* 0xff80000018057808 */ /* 0x01efe20002800000 */
[----:B------:R-:W-:Y:S01]  /*4020*/  UIADD3 UR7, UR7, 0x38840, URZ ;  /* 0x0003884007077890 */ /* 0x000fe2000fffe03f */
[----:B------:R-:W-:Y:S02]  /*4030*/  FSEL R7, R25, -INF , P4 ;  /* 0xff80000019077808 */ /* 0x000fe40002000000 */
[----:B------:R-:W-:Y:S01]  /*4040*/  ISETP.GT.AND P2, PT, R4, 0x9, PT ;  /* 0x000000090400780c */ /* 0x000fe20003f44270 */
[----:B------:R-:W-:Y:S01]  /*4050*/  UPRMT UR7, UR37, 0x654, UR7 ;  /* 0x0000065425077896 */ /* 0x000fe20008000007 */
[----:B------:R-:W-:-:S02]  /*4060*/  FSEL R9, R28, -INF , P3 ;  /* 0xff8000001c097808 */ /* 0x000fc40001800000 */
[----:B------:R-:W-:Y:S02]  /*4070*/  FMNMX.FTZ R6, R5, R7, !PT ;  /* 0x0000000705067209 */ /* 0x000fe40007810000 */
[C---:B------:R-:W-:Y:S02]  /*4080*/  ISETP.GT.AND P1, PT, R4.reuse, 0x10, PT ;  /* 0x000000100400780c */ /* 0x040fe40003f24270 */
[----:B------:R-:W-:Y:S02]  /*4090*/  FSEL R11, R29, -INF , P2 ;  /* 0xff8000001d0b7808 */ /* 0x000fe40001000000 */
[----:B------:R-:W-:Y:S01]  /*40a0*/  FMNMX.FTZ R6, R9, R6, !PT ;  /* 0x0000000609067209 */ /* 0x000fe20007810000 */
[----:B------:R-:W-:Y:S01]  /*40b0*/  SYNCS.ARRIVE.TRANS64.RED.A1T0 RZ, [UR7], RZ ;  /* 0x000000ffffff79a7 */ /* 0x000fe20008100407 */
[----:B------:R-:W-:Y:S01]  /*40c0*/  BAR.SYNC.DEFER_BLOCKING 0xf, 0x100 ;  /* 0x03c4000000007b1d */ /* 0x000fe20000010000 */
[----:B------:R-:W-:Y:S02]  /*40d0*/  ISETP.GT.AND P6, PT, R4, 0x11, PT ;  /* 0x000000110400780c */ /* 0x000fe40003fc4270 */
[----:B------:R-:W-:-:S02]  /*40e0*/  FSEL R13, R32, -INF , P1 ;  /* 0xff800000200d7808 */ /* 0x000fc40000800000 */
[----:B------:R-:W-:Y:S02]  /*40f0*/  FMNMX.FTZ R6, R11, R6, !PT ;  /* 0x000000060b067209 */ /* 0x000fe40007810000 */
[----:B------:R-:W-:Y:S02]  /*4100*/  FSEL R25, R26, -INF , P5 ;  /* 0xff8000001a197808 */ /* 0x000fe40002800000 */
[----:B------:R-:W-:Y:S02]  /*4110*/  ISETP.GT.AND P5, PT, R4, 0x18, PT ;  /* 0x000000180400780c */ /* 0x000fe40003fa4270 */
[----:B------:R-:W-:Y:S02]  /*4120*/  FSEL R15, R33, -INF , P6 ;  /* 0xff800000210f7808 */ /* 0x000fe40003000000 */
[----:B------:R-:W-:Y:S02]  /*4130*/  FMNMX.FTZ R6, R13, R6, !PT ;  /* 0x000000060d067209 */ /* 0x000fe40007810000 */
[----:B------:R-:W-:-:S02]  /*4140*/  FSEL R27, R27, -INF , P4 ;  /* 0xff8000001b1b7808 */ /* 0x000fc40002000000 */
[----:B------:R-:W-:Y:S02]  /*4150*/  ISETP.GT.AND P4, PT, R4, 0x19, PT ;  /* 0x000000190400780c */ /* 0x000fe40003f84270 */
[----:B------:R-:W-:Y:S02]  /*4160*/  FSEL R21, R36, -INF , P5 ;  /* 0xff80000024157808 */ /* 0x000fe40002800000 */
[----:B------:R-:W-:Y:S02]  /*4170*/  FMNMX.FTZ R6, R15, R6, !PT ;  /* 0x000000060f067209 */ /* 0x000fe40007810000 */
[----:B------:R-:W-:Y:S02]  /*4180*/  FSEL R29, R30, -INF , P3 ;  /* 0xff8000001e1d7808 */ /* 0x000fe40001800000 */
        /* <DEDUP_REMOVED lines=8> */
[C---:B------:R-:W-:Y:S02]  /*4210*/  ISETP.GT.AND P1, PT, R4.reuse, 0x28, PT ;  /* 0x000000280400780c */ /* 0x040fe40003f24270 */
        /* <DEDUP_REMOVED lines=23> */
[----:B------:R-:W-:Y:S02]  /*4390*/  FMNMX.FTZ R6, R71, R6, !PT ;  /* 0x0000000647067209 */ /* 0x000fe40007810000 */
[----:B------:R-:W-:Y:S02]  /*43a0*/  FMNMX.FTZ R4, R25, R27, !PT ;  /* 0x0000001b19047209 */ /* 0x000fe40007810000 */
[----:B------:R-:W-:Y:S02]  /*43b0*/  FMNMX.FTZ R10, R73, R6, !PT ;  /* 0x00000006490a7209 */ /* 0x000fe40007810000 */
[----:B------:R-:W-:Y:S02]  /*43c0*/  FMNMX.FTZ R4, R29, R4, !PT ;  /* 0x000000041d047209 */ /* 0x000fe40007810000 */
[----:B------:R-:W-:Y:S01]  /*43d0*/  FSEL R45, R46, -INF , P1 ;  /* 0xff8000002e2d7808 */ /* 0x000fe20000800000 */
[----:B------:R-:W0:Y:S01]  /*43e0*/  SHFL.BFLY PT, R3, R10, 0x2, 0x1f ;  /* 0x0c401f000a037f89 */ /* 0x000e2200000e0000 */
[----:B------:R-:W-:-:S02]  /*43f0*/  FMNMX.FTZ R4, R31, R4, !PT ;  /* 0x000000041f047209 */ /* 0x000fc40007810000 */
[----:B------:R-:W-:Y:S02]  /*4400*/  FSEL R47, R47, -INF , P6 ;  /* 0xff8000002f2f7808 */ /* 0x000fe40003000000 */
[----:B------:R-:W-:Y:S02]  /*4410*/  FMNMX.FTZ R4, R33, R4, !PT ;  /* 0x0000000421047209 */ /* 0x000fe40007810000 */
[----:B------:R-:W-:Y:S02]  /*4420*/  FSEL R49, R50, -INF , P5 ;  /* 0xff80000032317808 */ /* 0x000fe40002800000 */
[----:B------:R-:W-:Y:S02]  /*4430*/  FMNMX.FTZ R4, R35, R4, !PT ;  /* 0x0000000423047209 */ /* 0x000fe40007810000 */
[----:B------:R-:W-:Y:S02]  /*4440*/  FSEL R51, R51, -INF , P4 ;  /* 0xff80000033337808 */ /* 0x000fe40002000000 */
[----:B------:R-:W-:Y:S01]  /*4450*/  FMNMX.FTZ R6, R37, R4, !PT ;  /* 0x0000000425067209 */ /* 0x000fe20007810000 */
[----:B------:R-:W-:Y:S01]  /*4460*/  IMAD.U32 R4, RZ, RZ, UR5 ;  /* 0x00000005ff047e24 */ /* 0x000fe2000f8e00ff */
[----:B------:R-:W-:Y:S01]  /*4470*/  FSEL R53, R54, -INF , P3 ;  /* 0xff80000036357808 */ /* 0x000fe20001800000 */
[----:B------:R-:W-:Y:S01]  /*4480*/  ULOP3.LUT UR5, UR44, 0x2000000, URZ, 0xfc, !UPT ;  /* 0x020000002c057892 */ /* 0x000fe2000f8efc3f */
[----:B------:R-:W-:-:S02]  /*4490*/  FMNMX.FTZ R6, R39, R6, !PT ;  /* 0x0000000627067209 */ /* 0x000fc40007810000 */
[----:B------:R-:W-:Y:S01]  /*44a0*/  FSEL R55, R55, -INF , P2 ;  /* 0xff80000037377808 */ /* 0x000fe20001000000 */
[----:B------:R-:W-:Y:S01]  /*44b0*/  ULEA UR10, UR36, UR5, 0xc ;  /* 0x00000005240a7291 */ /* 0x000fe2000f8e603f */
[----:B------:R-:W-:Y:S02]  /*44c0*/  FMNMX.FTZ R6, R41, R6, !PT ;  /* 0x0000000629067209 */ /* 0x000fe40007810000 */
[----:B0-----:R-:W-:Y:S01]  /*44d0*/  FMNMX.FTZ R12, R10, R3, !PT ;  /* 0x000000030a0c7209 */ /* 0x001fe20007810000 */
[----:B------:R-:W-:Y:S01]  /*44e0*/  UIADD3 UR14, UR10, 0x80, URZ ;  /* 0x000000800a0e7890 */ /* 0x000fe2000fffe03f */
[----:B------:R-:W-:-:S03]  /*44f0*/  FMNMX.FTZ R6, R43, R6, !PT ;  /* 0x000000062b067209 */ /* 0x000fc60007810000 */
[----:B------:R-:W0:Y:S01]  /*4500*/  SHFL.BFLY PT, R3, R12, 0x1, 0x1f ;  /* 0x0c201f000c037f89 */ /* 0x000e2200000e0000 */
[----:B------:R-:W-:Y:S02]  /*4510*/  FMNMX.FTZ R6, R45, R6, !PT ;  /* 0x000000062d067209 */ /* 0x000fe40007810000 */
[----:B0-----:R-:W-:-:S04]  /*4520*/  FMNMX.FTZ R3, R12, R3, !PT ;  /* 0x000000030c037209 */ /* 0x001fc80007810000 */
[C---:B------:R-:W-:Y:S01]  /*4530*/  FSETP.NEU.FTZ.AND P1, PT, R3.reuse, -INF , PT ;  /* 0xff8000000300780b */ /* 0x040fe20003f3d000 */
[----:B------:R-:W-:-:S05]  /*4540*/  FMUL.FTZ R10, R3, R4 ;  /* 0x00000004030a7220 */ /* 0x000fca0000410000 */
[----:B------:R-:W-:Y:S02]  /*4550*/  FSEL R26, R10, RZ, P1 ;  /* 0x000000ff0a1a7208 */ /* 0x000fe40000800000 */
[----:B------:R-:W-:-:S03]  /*4560*/  FMNMX.FTZ R10, R47, R6, !PT ;  /* 0x000000062f0a7209 */ /* 0x000fc60007810000 */
[--C-:B------:R-:W-:Y:S01]  /*4570*/  FFMA.FTZ R12, R5, R4, -R26.reuse ;  /* 0x00000004050c7223 */ /* 0x100fe2000001081a */
[----:B------:R-:W-:Y:S01]  /*4580*/  FMNMX.FTZ R10, R49, R10, !PT ;  /* 0x0000000a310a7209 */ /* 0x000fe20007810000 */
[-CC-:B------:R-:W-:Y:S01]  /*4590*/  FFMA.FTZ R7, R7, R4.reuse, -R26.reuse ;  /* 0x0000000407077223 */ /* 0x180fe2000001081a */
[--C-:B------:R-:W-:Y:S01]  /*45a0*/  FFMA.FTZ R9, R9, R4, -R26.reuse ;  /* 0x0000000409097223 */ /* 0x100fe2000001081a */
[----:B------:R0:W-:Y:S01]  /*45b0*/  MUFU.EX2 R6, R12 ;  /* 0x0000000c00067308 */ /* 0x0001e20000000800 */
[----:B------:R-:W-:Y:S01]  /*45c0*/  FMNMX.FTZ R10, R51, R10, !PT ;  /* 0x0000000a330a7209 */ /* 0x000fe20007810000 */
[-CC-:B------:R-:W-:Y:S01]  /*45d0*/  FFMA.FTZ R14, R57, R4.reuse, -R26.reuse ;  /* 0x00000004390e7223 */ /* 0x180fe2000001081a */
[-CC-:B------:R-:W-:Y:S01]  /*45e0*/  FFMA.FTZ R154, R65, R4.reuse, -R26.reuse ;  /* 0x00000004419a7223 */ /* 0x180fe2000001081a */
[--C-:B------:R-:W-:Y:S01]  /*45f0*/  FFMA.FTZ R155, R67, R4, -R26.reuse ;  /* 0x00000004439b7223 */ /* 0x100fe2000001081a */
[----:B------:R-:W-:Y:S01]  /*4600*/  FMNMX.FTZ R10, R53, R10, !PT ;  /* 0x0000000a350a7209 */ /* 0x000fe20007810000 */
[-CC-:B------:R-:W-:Y:S01]  /*4610*/  FFMA.FTZ R172, R69, R4.reuse, -R26.reuse ;  /* 0x0000000445ac7223 */ /* 0x180fe2000001081a */
[-CC-:B------:R-:W-:Y:S01]  /*4620*/  FFMA.FTZ R173, R71, R4.reuse, -R26.reuse ;  /* 0x0000000447ad7223 */ /* 0x180fe2000001081a */
[--C-:B------:R-:W-:Y:S01]  /*4630*/  FFMA.FTZ R174, R73, R4, -R26.reuse ;  /* 0x0000000449ae7223 */ /* 0x100fe2000001081a */
[----:B------:R-:W-:Y:S01]  /*4640*/  FMNMX.FTZ R5, R55, R10, !PT ;  /* 0x0000000a37057209 */ /* 0x000fe20007810000 */
[-CC-:B------:R-:W-:Y:S01]  /*4650*/  FFMA.FTZ R10, R11, R4.reuse, -R26.reuse ;  /* 0x000000040b0a7223 */ /* 0x180fe2000001081a */
[-CC-:B------:R-:W-:Y:S01]  /*4660*/  FFMA.FTZ R11, R13, R4.reuse, -R26.reuse ;  /* 0x000000040d0b7223 */ /* 0x180fe2000001081a */
[-CC-:B0-----:R-:W-:Y:S01]  /*4670*/  FFMA.FTZ R12, R15, R4.reuse, -R26.reuse ;  /* 0x000000040f0c7223 */ /* 0x181fe2000001081a */
[-CC-:B------:R-:W-:Y:S01]  /*4680*/  FFMA.FTZ R13, R21, R4.reuse, -R26.reuse ;  /* 0x00000004150d7223 */ /* 0x180fe2000001081a */
[----:B------:R-:W0:Y:S01]  /*4690*/  SHFL.BFLY PT, R20, R5, 0x2, 0x1f ;  /* 0x0c401f0005147f89 */ /* 0x000e2200000e0000 */
[-CC-:B------:R-:W-:Y:S01]  /*46a0*/  FFMA.FTZ R15, R59, R4.reuse, -R26.reuse ;  /* 0x000000043b0f7223 */ /* 0x180fe2000001081a */
[--C-:B------:R-:W-:Y:S01]  /*46b0*/  FFMA.FTZ R21, R63, R4, -R26.reuse ;  /* 0x000000043f157223 */ /* 0x100fe2000001081a */
[----:B------:R-:W1:Y:S08]  /*46c0*/  MUFU.EX2 R7, R7 ;  /* 0x0000000700077308 */ /* 0x000e700000000800 */
[----:B------:R-:W-:Y:S08]  /*46d0*/  MUFU.EX2 R9, R9 ;  /* 0x0000000900097308 */ /* 0x000ff00000000800 */
[----:B------:R-:W2:Y:S01]  /*46e0*/  MUFU.EX2 R10, R10 ;  /* 0x0000000a000a7308 */ /* 0x000ea20000000800 */
[----:B-1----:R-:W-:Y:S01]  /*46f0*/  F2FP.BF16.F32.PACK_AB R156, R7, R6 ;  /* 0x00000006079c723e */ /* 0x002fe200000010ff */
[----:B------:R-:W-:Y:S01]  /*4700*/  FADD.FTZ R6, R6, R7 ;  /* 0x0000000706067221 */ /* 0x000fe20000010000 */
[----:B0-----:R-:W-:Y:S01]  /*4710*/  FMNMX.FTZ R24, R5, R20, !PT ;  /* 0x0000001405187209 */ /* 0x001fe20007810000 */
[----:B------:R-:W-:-:S04]  /*4720*/  FFMA.FTZ R20, R61, R4, -R26 ;  /* 0x000000043d147223 */ /* 0x000fc8000001081a */
[----:B------:R-:W-:Y:S01]  /*4730*/  MUFU.EX2 R11, R11 ;  /* 0x0000000b000b7308 */ /* 0x000fe20000000800 */
[----:B------:R-:W0:Y:S07]  /*4740*/  SHFL.BFLY PT, R5, R24, 0x1, 0x1f ;  /* 0x0c201f0018057f89 */ /* 0x000e2e00000e0000 */
[----:B------:R-:W1:Y:S01]  /*4750*/  MUFU.EX2 R12, R12 ;  /* 0x0000000c000c7308 */ /* 0x000e620000000800 */
[----:B--2---:R-:W-:Y:S01]  /*4760*/  F2FP.BF16.F32.PACK_AB R158, R10, R9 ;  /* 0x000000090a9e723e */ /* 0x004fe200000010ff */
[----:B------:R-:W-:-:S04]  /*4770*/  FADD.FTZ R9, R9, R6 ;  /* 0x0000000609097221 */ /* 0x000fc80000010000 */
[----:B------:R-:W-:Y:S02]  /*4780*/  FADD.FTZ R10, R10, R9 ;  /* 0x000000090a0a7221 */ /* 0x000fe40000010000 */
[----:B------:R-:W-:Y:S08]  /*4790*/  MUFU.EX2 R13, R13 ;  /* 0x0000000d000d7308 */ /* 0x000ff00000000800 */
[----:B------:R-:W2:Y:S01]  /*47a0*/  MUFU.EX2 R14, R14 ;  /* 0x0000000e000e7308 */ /* 0x000ea20000000800 */
[----:B-1----:R-:W-:Y:S01]  /*47b0*/  F2FP.BF16.F32.PACK_AB R160, R12, R11 ;  /* 0x0000000b0ca0723e */ /* 0x002fe200000010ff */
[----:B------:R-:W-:Y:S01]  /*47c0*/  FADD.FTZ R11, R11, R10 ;  /* 0x0000000a0b0b7221 */ /* 0x000fe20000010000 */
[----:B0-----:R-:W-:-:S03]  /*47d0*/  FMNMX.FTZ R5, R24, R5, !PT ;  /* 0x0000000518057209 */ /* 0x001fc60007810000 */
[----:B------:R-:W-:Y:S01]  /*47e0*/  FADD.FTZ R12, R12, R11 ;  /* 0x0000000b0c0c7221 */ /* 0x000fe20000010000 */
[C---:B------:R-:W-:Y:S01]  /*47f0*/  FSETP.NEU.FTZ.AND P1, PT, R5.reuse, -INF , PT ;  /* 0xff8000000500780b */ /* 0x040fe20003f3d000 */
[----:B------:R-:W-:Y:S01]  /*4800*/  FMUL.FTZ R24, R5, R4 ;  /* 0x0000000405187220 */ /* 0x000fe20000410000 */
[----:B------:R-:W-:Y:S04]  /*4810*/  MUFU.EX2 R15, R15 ;  /* 0x0000000f000f7308 */ /* 0x000fe80000000800 */
[----:B------:R-:W-:-:S04]  /*4820*/  FSEL R24, R24, RZ, P1 ;  /* 0x000000ff18187208 */ /* 0x000fc80000800000 */
[----:B------:R-:W0:Y:S01]  /*4830*/  MUFU.EX2 R20, R20 ;  /* 0x0000001400147308 */ /* 0x000e220000000800 */
[-CC-:B------:R-:W-:Y:S01]  /*4840*/  FFMA.FTZ R175, R25, R4.reuse, -R24.reuse ;  /* 0x0000000419af7223 */ /* 0x180fe20000010818 */
        /* <DEDUP_REMOVED lines=14> */
[----:B------:R-:W-:Y:S01]  /*4930*/  FFMA.FTZ R200, R55, R4, -R24 ;  /* 0x0000000437c87223 */ /* 0x000fe20000010818 */
[----:B------:R-:W-:Y:S01]  /*4940*/  MUFU.EX2 R175, R175 ;  /* 0x000000af00af7308 */ /* 0x000fe20000000800 */
[----:B--2---:R-:W-:Y:S01]  /*4950*/  F2FP.BF16.F32.PACK_AB R162, R14, R13 ;  /* 0x0000000d0ea2723e */ /* 0x004fe200000010ff */
[----:B------:R-:W-:Y:S01]  /*4960*/  FADD.FTZ R13, R13, R12 ;  /* 0x0000000c0d0d7221 */ /* 0x000fe20000010000 */
[----:B0-----:R-:W-:-:S03]  /*4970*/  F2FP.BF16.F32.PACK_AB R164, R20, R15 ;  /* 0x0000000f14a4723e */ /* 0x001fc600000010ff */
[----:B------:R-:W-:Y:S02]  /*4980*/  FADD.FTZ R14, R14, R13 ;  /* 0x0000000d0e0e7221 */ /* 0x000fe40000010000 */
[----:B------:R-:W0:Y:S02]  /*4990*/  MUFU.EX2 R176, R176 ;  /* 0x000000b000b07308 */ /* 0x000e240000000800 */
[----:B------:R-:W-:-:S04]  /*49a0*/  FADD.FTZ R15, R15, R14 ;  /* 0x0000000e0f0f7221 */ /* 0x000fc80000010000 */
[----:B------:R-:W-:Y:S02]  /*49b0*/  FADD.FTZ R20, R20, R15 ;  /* 0x0000000f14147221 */ /* 0x000fe40000010000 */
[----:B------:R-:W-:Y:S08]  /*49c0*/  MUFU.EX2 R177, R177 ;  /* 0x000000b100b17308 */ /* 0x000ff00000000800 */
[----:B------:R-:W1:Y:S01]  /*49d0*/  MUFU.EX2 R178, R178 ;  /* 0x000000b200b27308 */ /* 0x000e620000000800 */
[----:B0-----:R-:W-:Y:S01]  /*49e0*/  F2FP.BF16.F32.PACK_AB R157, R176, R175 ;  /* 0x000000afb09d723e */ /* 0x001fe200000010ff */
[----:B------:R-:W-:-:S06]  /*49f0*/  FADD.FTZ R176, R175, R176 ;  /* 0x000000b0afb07221 */ /* 0x000fcc0000010000 */
[----:B------:R-:W-:Y:S08]  /*4a00*/  MUFU.EX2 R179, R179 ;  /* 0x000000b300b37308 */ /* 0x000ff00000000800 */
[----:B------:R-:W0:Y:S01]  /*4a10*/  MUFU.EX2 R180, R180 ;  /* 0x000000b400b47308 */ /* 0x000e220000000800 */
[----:B-1----:R-:W-:Y:S01]  /*4a20*/  F2FP.BF16.F32.PACK_AB R159, R178, R177 ;  /* 0x000000b1b29f723e */ /* 0x002fe200000010ff */
[----:B------:R-:W-:-:S04]  /*4a30*/  FADD.FTZ R177, R177, R176 ;  /* 0x000000b0b1b17221 */ /* 0x000fc80000010000 */
[----:B------:R1:W-:Y:S01]  /*4a40*/  STSM.16.M88.4 [R184+0x36400], R156 ;  /* 0x0364009cb8007844 */ /* 0x0003e20000000200 */
[----:B------:R-:W-:Y:S01]  /*4a50*/  FADD.FTZ R178, R178, R177 ;  /* 0x000000b1b2b27221 */ /* 0x000fe20000010000 */
[----:B------:R-:W-:Y:S08]  /*4a60*/  MUFU.EX2 R181, R181 ;  /* 0x000000b500b57308 */ /* 0x000ff00000000800 */
[----:B------:R-:W2:Y:S01]  /*4a70*/  MUFU.EX2 R182, R182 ;  /* 0x000000b600b67308 */ /* 0x000ea20000000800 */
[----:B0-----:R-:W-:Y:S01]  /*4a80*/  F2FP.BF16.F32.PACK_AB R161, R180, R179 ;  /* 0x000000b3b4a1723e */ /* 0x001fe200000010ff */
[----:B------:R-:W-:-:S04]  /*4a90*/  FADD.FTZ R179, R179, R178 ;  /* 0x000000b2b3b37221 */ /* 0x000fc80000010000 */
[----:B------:R-:W-:Y:S02]  /*4aa0*/  FADD.FTZ R180, R180, R179 ;  /* 0x000000b3b4b47221 */ /* 0x000fe40000010000 */
[----:B------:R-:W-:Y:S08]  /*4ab0*/  MUFU.EX2 R21, R21 ;  /* 0x0000001500157308 */ /* 0x000ff00000000800 */
[----:B------:R-:W0:Y:S01]  /*4ac0*/  MUFU.EX2 R154, R154 ;  /* 0x0000009a009a7308 */ /* 0x000e220000000800 */
[----:B--2---:R-:W-:Y:S01]  /*4ad0*/  F2FP.BF16.F32.PACK_AB R163, R182, R181 ;  /* 0x000000b5b6a3723e */ /* 0x004fe200000010ff */
[----:B------:R-:W-:-:S04]  /*4ae0*/  FADD.FTZ R181, R181, R180 ;  /* 0x000000b4b5b57221 */ /* 0x000fc80000010000 */
[----:B------:R1:W-:Y:S01]  /*4af0*/  STSM.16.M88.4 [R23], R160 ;  /* 0x000000a017007844 */ /* 0x0003e20000000200 */
        /* <DEDUP_REMOVED lines=10> */
[----:B------:R-:W-:Y:S02]  /*4ba0*/  FADD.FTZ R194, R194, R183 ;  /* 0x000000b7c2c27221 */ /* 0x000fe40000010000 */
[----:B------:R-:W-:Y:S08]  /*4bb0*/  MUFU.EX2 R155, R155 ;  /* 0x0000009b009b7308 */ /* 0x000ff00000000800 */
[----:B------:R-:W2:Y:S01]  /*4bc0*/  MUFU.EX2 R172, R172 ;  /* 0x000000ac00ac7308 */ /* 0x000ea20000000800 */
[----:B0-----:R-:W-:Y:S01]  /*4bd0*/  F2FP.BF16.F32.PACK_AB R167, R196, R193 ;  /* 0x000000c1c4a7723e */ /* 0x001fe200000010ff */
[----:B------:R-:W-:-:S04]  /*4be0*/  FADD.FTZ R193, R193, R194 ;  /* 0x000000c2c1c17221 */ /* 0x000fc80000010000 */
[----:B------:R1:W-:Y:S01]  /*4bf0*/  STSM.16.M88.4 [R186], R164 ;  /* 0x000000a4ba007844 */ /* 0x0003e20000000200 */
[----:B------:R-:W-:Y:S01]  /*4c00*/  FADD.FTZ R196, R196, R193 ;  /* 0x000000c1c4c47221 */ /* 0x000fe20000010000 */
        /* <DEDUP_REMOVED lines=9> */
[----:B------:R-:W-:Y:S02]  /*4ca0*/  FADD.FTZ R6, R174, R173 ;  /* 0x000000adae067221 */ /* 0x000fe40000010000 */
[----:B------:R-:W0:Y:S08]  /*4cb0*/  MUFU.EX2 R197, R197 ;  /* 0x000000c500c57308 */ /* 0x000e300000000800 */
[----:B------:R-:W3:Y:S01]  /*4cc0*/  MUFU.EX2 R200, R200 ;  /* 0x000000c800c87308 */ /* 0x000ee20000000800 */
[----:B--2---:R-:W-:Y:S01]  /*4cd0*/  F2FP.BF16.F32.PACK_AB R169, R198, R195 ;  /* 0x000000c3c6a9723e */ /* 0x004fe200000010ff */
[----:B------:R-:W-:-:S04]  /*4ce0*/  FADD.FTZ R195, R195, R196 ;  /* 0x000000c4c3c37221 */ /* 0x000fc80000010000 */
[----:B------:R-:W-:-:S04]  /*4cf0*/  FADD.FTZ R198, R198, R195 ;  /* 0x000000c3c6c67221 */ /* 0x000fc80000010000 */
[----:B0-----:R-:W-:Y:S01]  /*4d00*/  FADD.FTZ R7, R197, R198 ;  /* 0x000000c6c5077221 */ /* 0x001fe20000010000 */
[----:B---3--:R-:W-:-:S03]  /*4d10*/  F2FP.BF16.F32.PACK_AB R171, R200, R197 ;  /* 0x000000c5c8ab723e */ /* 0x008fc600000010ff */
[----:B------:R-:W-:Y:S02]  /*4d20*/  FADD.FTZ R7, R200, R7 ;  /* 0x00000007c8077221 */ /* 0x000fe40000010000 */
[----:B------:R1:W-:Y:S01]  /*4d30*/  STSM.16.M88.4 [R185], R168 ;  /* 0x000000a8b9007844 */ /* 0x0003e20000000200 */
[----:B------:R-:W-:-:S06]  /*4d40*/  WARPGROUP.ARRIVE ;  /* 0x00000000000079c5 */ /* 0x000fcc0000000000 */
[----:B------:R-:W-:Y:S01]  /*4d50*/  HGMMA.64x256x16.F32.BF16 R24, R156, gdesc[UR8].tnspB, RZ, !UPT, gsb0 ;  /* 0x43e000089c187df0 */ /* 0x000fe2000c0018ff */
[----:B------:R-:W-:Y:S02]  /*4d60*/  UMOV UR11, 0x40000040 ;  /* 0x40000040000b7882 */ /* 0x000fe40000000000 */
[----:B------:R-:W-:Y:S02]  /*4d70*/  WARPGROUP.DEPBAR.LE gsb0, 0x0 ;  /* 0x00008000000079c5 */ /* 0x000fe40000010000 */
[----:B------:R-:W-:-:S15]  /*4d80*/  WARPGROUP.ARRIVE ;  /* 0x00000000000079c5 */ /* 0x000fde0000000000 */
[----:B------:R-:W-:-:S08]  /*4d90*/  NOP ;  /* 0x0000000000007918 */ /* 0x000fd00000000000 */
[----:B------:R-:W-:Y:S01]  /*4da0*/  HGMMA.64x256x16.F32.BF16 R24, R160, gdesc[UR12].tnspB, R24, gsb0 ;  /* 0x43e0000ca0187df0 */ /* 0x000fe20008001818 */
[----:B------:R-:W-:Y:S01]  /*4db0*/  UIADD3 UR14, UR10, 0x100, URZ ;  /* 0x000001000a0e7890 */ /* 0x000fe2000fffe03f */
[----:B------:R-:W-:Y:S01]  /*4dc0*/  UMOV UR15, 0x40000040 ;  /* 0x40000040000f7882 */ /* 0x000fe20000000000 */
[----:B------:R-:W-:Y:S01]  /*4dd0*/  UIADD3 UR10, UR10, 0x180, URZ ;  /* 0x000001800a0a7890 */ /* 0x000fe2000fffe03f */
[----:B------:R-:W-:Y:S02]  /*4de0*/  WARPGROUP.DEPBAR.LE gsb0, 0x0 ;  /* 0x00008000000079c5 */ /* 0x000fe40000010000 */
[----:B------:R-:W-:-:S15]  /*4df0*/  WARPGROUP.ARRIVE ;  /* 0x00000000000079c5 */ /* 0x000fde0000000000 */
[----:B------:R-:W-:-:S07]  /*4e00*/  NOP ;  /* 0x0000000000007918 */ /* 0x000fce0000000000 */
[----:B------:R-:W-:Y:S03]  /*4e10*/  HGMMA.64x256x16.F32.BF16 R24, R164, gdesc[UR12].tnspB, R24, gsb0 ;  /* 0x43e0000ca4187df0 */ /* 0x000fe60008001818 */
[----:B------:R-:W-:Y:S02]  /*4e20*/  WARPGROUP.DEPBAR.LE gsb0, 0x0 ;  /* 0x00008000000079c5 */ /* 0x000fe40000010000 */
[----:B------:R-:W-:-:S15]  /*4e30*/  WARPGROUP.ARRIVE ;  /* 0x00000000000079c5 */ /* 0x000fde0000000000 */
[----:B------:R-:W-:-:S08]  /*4e40*/  NOP ;  /* 0x0000000000007918 */ /* 0x000fd00000000000 */
[----:B------:R-:W-:Y:S03]  /*4e50*/  HGMMA.64x256x16.F32.BF16 R24, R168, gdesc[UR8].tnspB, R24, gsb0 ;  /* 0x43e00008a8187df0 */ /* 0x000fe60008001818 */
[----:B------:R-:W-:Y:S02]  /*4e60*/  WARPGROUP.DEPBAR.LE gsb0, 0x0 ;  /* 0x00008000000079c5 */ /* 0x000fe40000010000 */
[----:B------:R0:W-:Y:S06]  /*4e70*/  MEMBAR.ALL.CTA ;  /* 0x0000000000007992 */ /* 0x0001ec0000008000 */
[----:B0-----:R-:W0:Y:S02]  /*4e80*/  FENCE.VIEW.ASYNC.S ;  /* 0x00000000000073c6 */ /* 0x001e240000000000 */
[----:B0-----:R-:W-:Y:S01]  /*4e90*/  NOP ;  /* 0x0000000000007918 */ /* 0x001fe20000000000 */
[----:B------:R-:W-:Y:S06]  /*4ea0*/  BAR.ARV 0xe, 0x100 ;  /* 0x0384000000007b1d */ /* 0x000fec0000002000 */
[----:B-1----:R-:W-:Y:S05]  /*4eb0*/  @!P0 BRA `(.L_x_193) ;  /* 0x0000000000048947 */ /* 0x002fea0003800000 */
[----:B------:R-:W-:Y:S01]  /*4ec0*/  BPT.TRAP 0x1 ;  /* 0x000000040000795c */ /* 0x000fe20000300000 */
.L_x_193:
[----:B------:R-:W-:Y:S02]  /*4ed0*/  R2UR UR7, R8 ;  /* 0x00000000080772ca */ /* 0x000fe400000e0000 */
[----:B------:R-:W-:-:S11]  /*4ee0*/  ISETP.GE.AND P1, PT, R152, 0x41, PT ;  /* 0x000000419800780c */ /* 0x000fd60003f26270 */
[----:B------:R-:W-:-:S04]  /*4ef0*/  UIADD3 UR7, UR7, 0x38860, URZ ;  /* 0x0003886007077890 */ /* 0x000fc8000fffe03f */
[----:B------:R-:W-:-:S09]  /*4f00*/  UPRMT UR7, UR37, 0x654, UR7 ;  /* 0x0000065425077896 */ /* 0x000fd20008000007 */
[----:B------:R-:W-:Y:S01]  /*4f10*/  SYNCS.ARRIVE.TRANS64.RED.A1T0 RZ, [UR7], RZ ;  /* 0x000000ffffff79a7 */ /* 0x000fe20008100407 */
[----:B------:R-:W-:Y:S05]  /*4f20*/  @!P1 BRA `(.L_x_194) ;  /* 0x0000002800b09947 */ /* 0x000fea0003800000 */
[----:B------:R-:W-:Y:S01]  /*4f30*/  VIADD R8, R153, 0xfffffffe ;  /* 0xfffffffe99087836 */ /* 0x000fe20000000000 */
[----:B------:R-:W-:Y:S01]  /*4f40*/  UMOV UR10, UR36 ;  /* 0x00000024000a7c82 */ /* 0x000fe20008000000 */
[----:B------:R-:W-:Y:S02]  /*4f50*/  IMAD.MOV.U32 R193, RZ, RZ, R5 ;  /* 0x000000ffffc17224 */ /* 0x000fe400078e0005 */
[----:B------:R-:W-:-:S07]  /*4f60*/  IMAD.MOV.U32 R9, RZ, RZ, R3 ;  /* 0x000000ffff097224 */ /* 0x000fce00078e0003 */
.L_x_205:
[----:B------:R-:W-:Y:S01]  /*4f70*/  UIADD3 UR36, UR10, 0x1, URZ ;  /* 0x000000010a247890 */ /* 0x000fe2000fffe03f */
[C---:B------:R-:W-:Y:S01]  /*4f80*/  ISETP.GT.AND P1, PT, R8.reuse, RZ, PT ;  /* 0x000000ff0800720c */ /* 0x040fe20003f24270 */
[----:B------:R-:W-:Y:S02]  /*4f90*/  VIADD R8, R8, 0xffffffff ;  /* 0xffffffff08087836 */ /* 0x000fe40000000000 */
[----:B------:R-:W-:-:S04]  /*4fa0*/  UISETP.NE.AND UP0, UPT, UR36, 0x2, UPT ;  /* 0x000000022400788c */ /* 0x000fc8000bf05270 */
[----:B------:R-:W-:Y:S02]  /*4fb0*/  USEL UR7, URZ, 0x1, UP0 ;  /* 0x000000013f077887 */ /* 0x000fe40008000000 */
[----:B------:R-:W-:-:S04]  /*4fc0*/  USEL UR36, UR36, URZ, UP0 ;  /* 0x0000003f24247287 */ /* 0x000fc80008000000 */
[----:B------:R-:W-:Y:S01]  /*4fd0*/  LOP3.LUT R2, R2, UR7, RZ, 0x3c, !PT ;  /* 0x0000000702027c12 */ /* 0x000fe2000f8e3cff */
[----:B------:R-:W-:Y:S07]  /*4fe0*/  @!P0 BRA `(.L_x_195) ;  /* 0x0000000000048947 */ /* 0x000fee0003800000 */
[----:B------:R-:W-:Y:S01]  /*4ff0*/  BPT.TRAP 0x1 ;  /* 0x000000040000795c */ /* 0x000fe20000300000 */
.L_x_195:
[----:B------:R-:W-:Y:S01]  /*5000*/  ULEA UR7, UR36, UR38, 0x3 ;  /* 0x0000002624077291 */ /* 0x000fe2000f8e183f */
[----:B------:R-:W-:-:S08]  /*5010*/  SHF.L.U32 R3, R2, 0x1f, RZ ;  /* 0x0000001f02037819 */ /* 0x000fd000000006ff */
[----:B------:R0:W1:Y:S01]  /*5020*/  SYNCS.PHASECHK.TRANS64.TRYWAIT P2, [UR7+0x38830], R3 ;  /* 0x03883003ff0075a7 */ /* 0x0000620008040147 */
[----:B------:R-:W-:Y:S05]  /*5030*/  @!P0 BRA `(.L_x_196) ;  /* 0x0000000000048947 */ /* 0x000fea0003800000 */
[----:B------:R-:W-:Y:S01]  /*5040*/  BPT.TRAP 0x1 ;  /* 0x000000040000795c */ /* 0x000fe20000300000 */
.L_x_196:
[----:B-1----:R-:W-:Y:S05]  /*5050*/  @P2 BRA `(.L_x_197) ;  /* 0x0000000000082947 */ /* 0x002fea0003800000 */
[----:B------:R-:W1:Y:S02]  /*5060*/  SYNCS.PHASECHK.TRANS64.TRYWAIT P2, [UR7+0x38830], R3 ;  /* 0x03883003ff0075a7 */ /* 0x000e640008040147 */
[----:B-1----:R-:W-:Y:S05]  /*5070*/  @!P2 BRA `(.L_x_198) ;  /* 0x000000a0008ca947 */ /* 0x002fea0003800000 */
.L_x_197:
        /* <DEDUP_REMOVED lines=8> */
[----:B------:R-:W-:-:S04]  /*5100*/  ULOP3.LUT UR11, UR11, 0x3fff, URZ, 0xc0, !UPT ;  /* 0x00003fff0b0b7892 */ /* 0x000fc8000f8ec03f */
[----:B------:R-:W-:Y:S02]  /*5110*/  ULEA UR18, UR36, UR18, 0x9 ;  /* 0x0000001224127291 */ /* 0x000fe4000f8e483f */
[----:B------:R-:W-:Y:S02]  /*5120*/  ULOP3.LUT UR20, UR11, 0x10000, URZ, 0xfc, !UPT ;  /* 0x000100000b147892 */ /* 0x000fe4000f8efc3f */
[----:B------:R-:W-:-:S03]  /*5130*/  UIADD3 UR14, UR18, 0x4, URZ ;  /* 0x00000004120e7890 */ /* 0x000fc6000fffe03f */
[----:B------:R-:W-:-:S04]  /*5140*/  UMOV UR22, UR18 ;  /* 0x0000001200167c82 */ /* 0x000fc80008000000 */
[----:B------:R-:W-:Y:S01]  /*5150*/  HGMMA.64x64x16.F32.BF16 R152, gdesc[UR20], RZ, !UPT, gsb0 ;  /* 0x00e00000149879f0 */ /* 0x000fe2000c0018ff */
[----:B------:R-:W-:Y:S01]  /*5160*/  UIADD3 UR22, UR18, 0x2, URZ ;  /* 0x0000000212167890 */ /* 0x000fe2000fffe03f */
[----:B------:R-:W-:Y:S01]  /*5170*/  UMOV UR20, UR8 ;  /* 0x0000000800147c82 */ /* 0x000fe20008000000 */
[----:B------:R-:W-:Y:S01]  /*5180*/  UMOV UR21, UR9 ;  /* 0x0000000900157c82 */ /* 0x000fe20008000000 */
[----:B------:R-:W-:Y:S01]  /*5190*/  UMOV UR23, 0x40000040 ;  /* 0x4000004000177882 */ /* 0x000fe20000000000 */
[----:B------:R-:W-:Y:S01]  /*51a0*/  UIADD3 UR18, UR18, 0x6, URZ ;  /* 0x0000000612127890 */ /* 0x000fe2000fffe03f */
        /* <DEDUP_REMOVED lines=12> */
.L_x_199:
[----:B------:R2:W3:Y:S01]  /*5270*/  SYNCS.PHASECHK.TRANS64.TRYWAIT P2, [UR7+0x38850], R3 ;  /* 0x03885003ff0075a7 */ /* 0x0004e20008040147 */
[----:B------:R-:W-:Y:S05]  /*5280*/  @!P0 BRA `(.L_x_200) ;  /* 0x0000000000048947 */ /* 0x000fea0003800000 */
[----:B------:R-:W-:Y:S01]  /*5290*/  BPT.TRAP 0x1 ;  /* 0x000000040000795c */ /* 0x000fe20000300000 */
.L_x_200:
[----:B---3--:R-:W-:Y:S05]  /*52a0*/  @P2 BRA `(.L_x_201) ;  /* 0x0000000000082947 */ /* 0x008fea0003800000 */
[----:B------:R-:W3:Y:S02]  /*52b0*/  SYNCS.PHASECHK.TRANS64.TRYWAIT P2, [UR7+0x38850], R3 ;  /* 0x03885003ff0075a7 */ /* 0x000ee40008040147 */
[----:B---3--:R-:W-:Y:S05]  /*52c0*/  @!P2 BRA `(.L_x_202) ;  /* 0x000000a00010a947 */ /* 0x008fea0003800000 */
.L_x_201:
[----:B------:R-:W-:Y:S01]  /*52d0*/  UIADD3 UR11, UR38, 0x26400, URZ ;  /* 0x00026400260b7890 */ /* 0x000fe2000fffe03f */
[----:B------:R-:W-:Y:S01]  /*52e0*/  WARPGROUP.ARRIVE ;  /* 0x00000000000079c5 */ /* 0x000fe20000000000 */
[----:B------:R-:W-:-:S05]  /*52f0*/  UIADD3 UR19, UR6, 0x4, URZ ;  /* 0x0000000406137890 */ /* 0x000fca000fffe03f */
[----:B-1----:R-:W1:Y:S01]  /*5300*/  S2R R4, SR_TID.X ;  /* 0x0000000000047919 */ /* 0x002e620000002100 */
[----:B------:R-:W-:Y:S02]  /*5310*/  USHF.R.U32.HI UR11, URZ, 0x4, UR11 ;  /* 0x000000043f0b7899 */ /* 0x000fe4000801160b */
[----:B------:R-:W-:Y:S02]  /*5320*/  UIADD3 UR14, UR6, 0x202, URZ ;  /* 0x00000202060e7890 */ /* 0x000fe4000fffe03f */
[----:B------:R-:W-:Y:S02]  /*5330*/  ULOP3.LUT UR20, UR11, 0x3fff, URZ, 0xc0, !UPT ;  /* 0x00003fff0b147892 */ /* 0x000fe4000f8ec03f */
[----:B------:R-:W-:Y:S02]  /*5340*/  UIADD3 UR15, UR6, 0x200, URZ ;  /* 0x00000200060f7890 */ /* 0x000fe4000fffe03f */
[----:B------:R-:W-:Y:S02]  /*5350*/  UIADD3 UR18, UR6, 0x6, URZ ;  /* 0x0000000606127890 */ /* 0x000fe4000fffe03f */
[----:B------:R-:W-:-:S02]  /*5360*/  ULEA UR11, UR36, UR4, 0xc ;  /* 0x00000004240b7291 */ /* 0x000fc4000f8e603f */
[----:B------:R-:W-:Y:S01]  /*5370*/  ULOP3.LUT UR6, UR20, 0x10000, URZ, 0xfc, !UPT ;  /* 0x0001000014067892 */ /* 0x000fe2000f8efc3f */
[----:B------:R-:W-:Y:S01]  /*5380*/  UMOV UR23, 0x40000040 ;  /* 0x4000004000177882 */ /* 0x000fe20000000000 */
[----:B------:R-:W-:Y:S02]  /*5390*/  UMOV UR21, 0x40000040 ;  /* 0x4000004000157882 */ /* 0x000fe40000000000 */
[----:B------:R-:W-:Y:S01]  /*53a0*/  UIADD3 UR24, UR6, 0x800, URZ ;  /* 0x0000080006187890 */ /* 0x000fe2000fffe03f */
[----:B------:R-:W-:Y:S02]  /*53b0*/  UMOV UR22, UR11 ;  /* 0x0000000b00167c82 */ /* 0x000fe40008000000 */
[----:B------:R-:W-:Y:S02]  /*53c0*/  UMOV UR20, UR6 ;  /* 0x0000000600147c82 */ /* 0x000fe40008000000 */
[----:B------:R-:W-:Y:S01]  /*53d0*/  HGMMA.64x64x16.F32.BF16 R152, gdesc[UR20], R152, gsb0 ;  /* 0x00e00000149879f0 */ /* 0x000fe20008001898 */
[----:B------:R-:W-:-:S02]  /*53e0*/  UIADD3 UR22, UR11, 0x2, URZ ;  /* 0x000000020b167890 */ /* 0x000fc4000fffe03f */
[----:B------:R-:W-:Y:S01]  /*53f0*/  UIADD3 UR20, UR6, 0x2, URZ ;  /* 0x0000000206147890 */ /* 0x000fe2000fffe03f */
[----:B------:R-:W-:Y:S01]  /*5400*/  UMOV UR23, 0x40000040 ;  /* 0x4000004000177882 */ /* 0x000fe20000000000 */
[----:B------:R-:W-:Y:S01]  /*5410*/  UMOV UR21, 0x40000040 ;  /* 0x4000004000157882 */ /* 0x000fe20000000000 */
[----:B-1----:R-:W-:-:S05]  /*5420*/  SHF.R.U32.HI R4, RZ, 0x7, R4 ;  /* 0x00000007ff047819 */ /* 0x002fca0000011604 */
[----:B0-2---:R-:W0:Y:S01]  /*5430*/  SHFL.IDX PT, R3, R4, RZ, 0x1f ;  /* 0x00001fff04037589 */ /* 0x005e2200000e0000 */
[----:B------:R-:W-:Y:S02]  /*5440*/  WARPGROUP.DEPBAR.LE gsb0, 0x0 ;  /* 0x00008000000079c5 */ /* 0x000fe40000010000 */
[----:B------:R-:W-:-:S06]  /*5450*/  WARPGROUP.ARRIVE ;  /* 0x00000000000079c5 */ /* 0x000fcc0000000000 */
[----:B------:R-:W-:Y:S01]  /*5460*/  HGMMA.64x64x16.F32.BF16 R152, gdesc[UR20], R152, gsb0 ;  /* 0x00e00000149879f0 */ /* 0x000fe20008001898 */
[----:B------:R-:W-:Y:S01]  /*5470*/  UIADD3 UR22, UR11, 0x4, URZ ;  /* 0x000000040b167890 */ /* 0x000fe2000fffe03f */
[----:B------:R-:W-:Y:S01]  /*5480*/  UMOV UR20, UR19 ;  /* 0x0000001300147c82 */ /* 0x000fe20008000000 */
[----:B------:R-:W-:Y:S01]  /*5490*/  UMOV UR21, 0x40000040 ;  /* 0x4000004000157882 */ /* 0x000fe20000000000 */
[----:B------:R-:W-:Y:S01]  /*54a0*/  UMOV UR23, 0x40000040 ;  /* 0x4000004000177882 */ /* 0x000fe20000000000 */
[----:B------:R-:W-:Y:S01]  /*54b0*/  UIADD3 UR19, UR11, 0x800, URZ ;  /* 0x000008000b137890 */ /* 0x000fe2000fffe03f */
[----:B------:R-:W-:Y:S02]  /*54c0*/  WARPGROUP.DEPBAR.LE gsb0, 0x0 ;  /* 0x00008000000079c5 */ /* 0x000fe40000010000 */
[----:B------:R-:W-:-:S06]  /*54d0*/  WARPGROUP.ARRIVE ;  /* 0x00000000000079c5 */ /* 0x000fcc0000000000 */
[----:B------:R-:W-:Y:S01]  /*54e0*/  HGMMA.64x64x16.F32.BF16 R152, gdesc[UR20], R152, gsb0 ;  /* 0x00e00000149879f0 */ /* 0x000fe20008001898 */
[----:B------:R-:W-:Y:S01]  /*54f0*/  UIADD3 UR22, UR11, 0x6, URZ ;  /* 0x000000060b167890 */ /* 0x000fe2000fffe03f */
[----:B------:R-:W-:Y:S01]  /*5500*/  UMOV UR20, UR18 ;  /* 0x0000001200147c82 */ /* 0x000fe20008000000 */
[----:B------:R-:W-:Y:S01]  /*5510*/  UMOV UR21, 0x40000040 ;  /* 0x4000004000157882 */ /* 0x000fe20000000000 */
[----:B------:R-:W-:Y:S01]  /*5520*/  UMOV UR23, 0x40000040 ;  /* 0x4000004000177882 */ /* 0x000fe20000000000 */
        /* <DEDUP_REMOVED lines=112> */
[----:B------:R-:W-:Y:S02]  /*5c30*/  UIADD3 UR24, UR6, 0xa00, URZ ;  /* 0x00000a0006187890 */ /* 0x000fe4000fffe03f */
[----:B------:R-:W-:-:S04]  /*5c40*/  USEL UR19, UR19, 0x26, UP0 ;  /* 0x0000002613137887 */ /* 0x000fc80008000000 */
[----:B------:R-:W-:Y:S01]  /*5c50*/  ULOP3.LUT UR19, UR19, 0x6, URZ, 0xc0, !UPT ;  /* 0x0000000613137892 */ /* 0x000fe2000f8ec03f */
[----:B------:R-:W-:Y:S02]  /*5c60*/  WARPGROUP.DEPBAR.LE gsb0, 0x0 ;  /* 0x00008000000079c5 */ /* 0x000fe40000010000 */
[----:B------:R-:W-:-:S06]  /*5c70*/  WARPGROUP.ARRIVE ;  /* 0x00000000000079c5 */ /* 0x000fcc0000000000 */
[----:B------:R-:W-:Y:S01]  /*5c80*/  HGMMA.64x64x16.F32.BF16 R152, gdesc[UR20], R152, gsb0 ;  /* 0x00e00000149879f0 */ /* 0x000fe20008001898 */
[----:B------:R-:W-:Y:S01]  /*5c90*/  UMOV UR20, 0xa00 ;  /* 0x00000a0000147882 */ /* 0x000fe20000000000 */
[----:B------:R-:W-:Y:S01]  /*5ca0*/  UMOV UR21, 0x40000040 ;  /* 0x4000004000157882 */ /* 0x000fe20000000000 */
[----:B------:R-:W-:Y:S01]  /*5cb0*/  USEL UR20, UR20, 0x980, UP0 ;  /* 0x0000098014147887 */ /* 0x000fe20008000000 */
[----:B------:R-:W-:-:S03]  /*5cc0*/  UMOV UR23, 0x40000040 ;  /* 0x4000004000177882 */ /* 0x000fc60000000000 */
[----:B------:R-:W-:-:S04]  /*5cd0*/  ULOP3.LUT UR20, UR20, 0xa00, URZ, 0xc0, !UPT ;  /* 0x00000a0014147892 */ /* 0x000fc8000f8ec03f */
[----:B------:R-:W-:Y:S02]  /*5ce0*/  UIADD3 UR22, UR19, UR20, UR6 ;  /* 0x0000001413167290 */ /* 0x000fe4000fffe006 */
[----:B------:R-:W-:-:S05]  /*5cf0*/  UIADD3 UR19, UR19, UR20, UR11 ;  /* 0x0000001413137290 */ /* 0x000fca000fffe00b */
[----:B------:R-:W-:Y:S02]  /*5d00*/  UMOV UR20, UR22 ;  /* 0x0000001600147c82 */ /* 0x000fe40008000000 */
[----:B------:R-:W-:Y:S01]  /*5d10*/  UMOV UR22, UR19 ;  /* 0x0000001300167c82 */ /* 0x000fe20008000000 */
        /* <DEDUP_REMOVED lines=117> */
.L_x_203:
[----:B------:R-:W-:Y:S01]  /*6470*/  FMNMX.FTZ R4, R152, R9, !PT ;  /* 0x0000000998047209 */ /* 0x000fe20007810000 */
[----:B------:R-:W-:Y:S01]  /*6480*/  UIADD3 UR11, UR7, 0x38840, URZ ;  /* 0x00038840070b7890 */ /* 0x000fe2000fffe03f */
[----:B------:R-:W-:Y:S01]  /*6490*/  FMNMX.FTZ R10, R154, R193, !PT ;  /* 0x000000c19a0a7209 */ /* 0x000fe20007810000 */
[----:B------:R-:W-:Y:S01]  /*64a0*/  UMOV UR15, 0x40000040 ;  /* 0x40000040000f7882 */ /* 0x000fe20000000000 */
[----:B------:R-:W-:Y:S01]  /*64b0*/  FMNMX.FTZ R3, R153, R4, !PT ;  /* 0x0000000499037209 */ /* 0x000fe20007810000 */
[----:B------:R-:W-:-:S03]  /*64c0*/  UPRMT UR11, UR37, 0x654, UR11 ;  /* 0x00000654250b7896 */ /* 0x000fc6000800000b */
[----:B------:R-:W-:-:S04]  /*64d0*/  FMNMX.FTZ R4, R156, R3, !PT ;  /* 0x000000039c047209 */ /* 0x000fc80007810000 */
[----:B------:R-:W-:Y:S02]  /*64e0*/  FMNMX.FTZ R3, R157, R4, !PT ;  /* 0x000000049d037209 */ /* 0x000fe40007810000 */
[----:B------:R-:W-:Y:S01]  /*64f0*/  SYNCS.ARRIVE.TRANS64.RED.A1T0 RZ, [UR11], RZ ;  /* 0x000000ffffff79a7 */ /* 0x000fe2000810040b */
[----:B------:R-:W-:Y:S01]  /*6500*/  UMOV UR11, 0x40000040 ;  /* 0x40000040000b7882 */ /* 0x000fe20000000000 */
        /* <DEDUP_REMOVED lines=10> */
[----:B------:R-:W-:Y:S02]  /*65b0*/  FMNMX.FTZ R4, R180, R3, !PT ;  /* 0x00000003b4047209 */ /* 0x000fe40007810000 */
[----:B------:R-:W-:Y:S02]  /*65c0*/  FMNMX.FTZ R3, R155, R10, !PT ;  /* 0x0000000a9b037209 */ /* 0x000fe40007810000 */
[----:B------:R-:W-:Y:S02]  /*65d0*/  FMNMX.FTZ R11, R181, R4, !PT ;  /* 0x00000004b50b7209 */ /* 0x000fe40007810000 */
[----:B------:R-:W-:-:S03]  /*65e0*/  FMNMX.FTZ R10, R158, R3, !PT ;  /* 0x000000039e0a7209 */ /* 0x000fc60007810000 */
[----:B------:R-:W0:Y:S01]  /*65f0*/  SHFL.BFLY PT, R4, R11, 0x2, 0x1f ;  /* 0x0c401f000b047f89 */ /* 0x000e2200000e0000 */
[----:B------:R-:W-:-:S04]  /*6600*/  FMNMX.FTZ R3, R159, R10, !PT ;  /* 0x0000000a9f037209 */ /* 0x000fc80007810000 */
[----:B------:R-:W-:Y:S02]  /*6610*/  FMNMX.FTZ R10, R162, R3, !PT ;  /* 0x00000003a20a7209 */ /* 0x000fe40007810000 */
[----:B0-----:R-:W-:Y:S02]  /*6620*/  FMNMX.FTZ R12, R11, R4, !PT ;  /* 0x000000040b0c7209 */ /* 0x001fe40007810000 */
[----:B------:R-:W0:Y:S03]  /*6630*/  LDC R4, c[0x0][0xa80] ;  /* 0x0002a000ff047b82 */ /* 0x000e260000000800 */
[----:B------:R-:W1:Y:S02]  /*6640*/  SHFL.BFLY PT, R5, R12, 0x1, 0x1f ;  /* 0x0c201f000c057f89 */ /* 0x000e6400000e0000 */
[----:B-1----:R-:W-:Y:S02]  /*6650*/  FMNMX.FTZ R3, R12, R5, !PT ;  /* 0x000000050c037209 */ /* 0x002fe40007810000 */
[----:B------:R-:W-:-:S03]  /*6660*/  FMNMX.FTZ R5, R163, R10, !PT ;  /* 0x0000000aa3057209 */ /* 0x000fc60007810000 */
[CC--:B0-----:R-:W-:Y:S01]  /*6670*/  FMUL.FTZ R195, R3.reuse, R4.reuse ;  /* 0x0000000403c37220 */ /* 0x0c1fe20000410000 */
[----:B------:R-:W-:Y:S01]  /*6680*/  FMNMX.FTZ R10, R166, R5, !PT ;  /* 0x00000005a60a7209 */ /* 0x000fe20007810000 */
[----:B------:R-:W-:Y:S02]  /*6690*/  FADD.FTZ R9, -R3, R9 ;  /* 0x0000000903097221 */ /* 0x000fe40000010100 */
[--C-:B------:R-:W-:Y:S01]  /*66a0*/  FFMA.FTZ R152, R152, R4, -R195.reuse ;  /* 0x0000000498987223 */ /* 0x100fe200000108c3 */
[----:B------:R-:W-:Y:S01]  /*66b0*/  FMNMX.FTZ R5, R167, R10, !PT ;  /* 0x0000000aa7057209 */ /* 0x000fe20007810000 */
[-CC-:B------:R-:W-:Y:S01]  /*66c0*/  FFMA.FTZ R11, R153, R4.reuse, -R195.reuse ;  /* 0x00000004990b7223 */ /* 0x180fe200000108c3 */
[-C--:B------:R-:W-:Y:S01]  /*66d0*/  FMUL.FTZ R9, R9, R4.reuse ;  /* 0x0000000409097220 */ /* 0x080fe20000410000 */
[-CC-:B------:R-:W-:Y:S01]  /*66e0*/  FFMA.FTZ R156, R156, R4.reuse, -R195.reuse ;  /* 0x000000049c9c7223 */ /* 0x180fe200000108c3 */
[----:B------:R-:W-:Y:S01]  /*66f0*/  FMNMX.FTZ R10, R170, R5, !PT ;  /* 0x00000005aa0a7209 */ /* 0x000fe20007810000 */
[-CC-:B------:R-:W-:Y:S01]  /*6700*/  FFMA.FTZ R13, R157, R4.reuse, -R195.reuse ;  /* 0x000000049d0d7223 */ /* 0x180fe200000108c3 */
[-CC-:B------:R-:W-:Y:S01]  /*6710*/  FFMA.FTZ R15, R161, R4.reuse, -R195.reuse ;  /* 0x00000004a10f7223 */ /* 0x180fe200000108c3 */
[--C-:B------:R-:W-:Y:S01]  /*6720*/  FFMA.FTZ R20, R164, R4, -R195.reuse ;  /* 0x00000004a4147223 */ /* 0x100fe200000108c3 */
[----:B------:R-:W-:Y:S01]  /*6730*/  FMNMX.FTZ R5, R171, R10, !PT ;  /* 0x0000000aab057209 */ /* 0x000fe20007810000 */
[----:B------:R-:W0:Y:S01]  /*6740*/  MUFU.EX2 R9, R9 ;  /* 0x0000000900097308 */ /* 0x000e220000000800 */
[-CC-:B------:R-:W-:Y:S01]  /*6750*/  FFMA.FTZ R21, R165, R4.reuse, -R195.reuse ;  /* 0x00000004a5157223 */ /* 0x180fe200000108c3 */
[-CC-:B------:R-:W-:Y:S01]  /*6760*/  FFMA.FTZ R168, R168, R4.reuse, -R195.reuse ;  /* 0x00000004a8a87223 */ /* 0x180fe200000108c3 */
[----:B------:R-:W-:Y:S01]  /*6770*/  FMNMX.FTZ R12, R174, R5, !PT ;  /* 0x00000005ae0c7209 */ /* 0x000fe20007810000 */
[-CC-:B------:R-:W-:Y:S01]  /*6780*/  FFMA.FTZ R169, R169, R4.reuse, -R195.reuse ;  /* 0x00000004a9a97223 */ /* 0x180fe200000108c3 */
[-CC-:B------:R-:W-:Y:S01]  /*6790*/  FFMA.FTZ R172, R172, R4.reuse, -R195.reuse ;  /* 0x00000004acac7223 */ /* 0x180fe200000108c3 */
[--C-:B------:R-:W-:Y:S01]  /*67a0*/  FFMA.FTZ R173, R173, R4, -R195.reuse ;  /* 0x00000004adad7223 */ /* 0x100fe200000108c3 */
[----:B------:R-:W-:Y:S01]  /*67b0*/  FMNMX.FTZ R5, R175, R12, !PT ;  /* 0x0000000caf057209 */ /* 0x000fe20007810000 */
[----:B------:R1:W-:Y:S01]  /*67c0*/  MUFU.EX2 R10, R152 ;  /* 0x00000098000a7308 */ /* 0x0003e20000000800 */
[-CC-:B------:R-:W-:Y:S01]  /*67d0*/  FFMA.FTZ R176, R176, R4.reuse, -R195.reuse ;  /* 0x00000004b0b07223 */ /* 0x180fe200000108c3 */
[-CC-:B------:R-:W-:Y:S01]  /*67e0*/  FFMA.FTZ R177, R177, R4.reuse, -R195.reuse ;  /* 0x00000004b1b17223 */ /* 0x180fe200000108c3 */
[----:B------:R-:W-:Y:S01]  /*67f0*/  FMNMX.FTZ R12, R178, R5, !PT ;  /* 0x00000005b20c7209 */ /* 0x000fe20007810000 */
[-CC-:B------:R-:W-:Y:S01]  /*6800*/  FFMA.FTZ R180, R180, R4.reuse, -R195.reuse ;  /* 0x00000004b4b47223 */ /* 0x180fe200000108c3 */
[----:B------:R-:W-:-:S02]  /*6810*/  FFMA.FTZ R181, R181, R4, -R195 ;  /* 0x00000004b5b57223 */ /* 0x000fc400000108c3 */
[----:B------:R-:W-:Y:S01]  /*6820*/  FMNMX.FTZ R5, R179, R12, !PT ;  /* 0x0000000cb3057209 */ /* 0x000fe20007810000 */
[----:B------:R-:W-:Y:S01]  /*6830*/  MUFU.EX2 R11, R11 ;  /* 0x0000000b000b7308 */ /* 0x000fe20000000800 */
[-C--:B0-----:R-:W-:Y:S01]  /*6840*/  FMUL.FTZ R24, R24, R9.reuse ;  /* 0x0000000918187220 */ /* 0x081fe20000410000 */
[----:B------:R-:W-:Y:S01]  /*6850*/  FMUL.FTZ R25, R25, R9 ;  /* 0x0000000919197220 */ /* 0x000fe20000410000 */
[----:B------:R-:W-:Y:S01]  /*6860*/  FMNMX.FTZ R14, R182, R5, !PT ;  /* 0x00000005b60e7209 */ /* 0x000fe20007810000 */
[-C--:B------:R-:W-:Y:S01]  /*6870*/  FMUL.FTZ R28, R28, R9.reuse ;  /* 0x000000091c1c7220 */ /* 0x080fe20000410000 */
[-C--:B------:R-:W-:Y:S01]  /*6880*/  FMUL.FTZ R29, R29, R9.reuse ;  /* 0x000000091d1d7220 */ /* 0x080fe20000410000 */
[-C--:B------:R-:W-:Y:S01]  /*6890*/  FMUL.FTZ R32, R32, R9.reuse ;  /* 0x0000000920207220 */ /* 0x080fe20000410000 */
[----:B------:R-:W-:Y:S01]  /*68a0*/  FMNMX.FTZ R5, R183, R14, !PT ;  /* 0x0000000eb7057209 */ /* 0x000fe20007810000 */
[----:B------:R-:W-:Y:S01]  /*68b0*/  FFMA.FTZ R14, R160, R4, -R195 ;  /* 0x00000004a00e7223 */ /* 0x000fe200000108c3 */
[----:B------:R-:W-:Y:S01]  /*68c0*/  MUFU.EX2 R12, R156 ;  /* 0x0000009c000c7308 */ /* 0x000fe20000000800 */
[-C--:B------:R-:W-:Y:S01]  /*68d0*/  FMUL.FTZ R33, R33, R9.reuse ;  /* 0x0000000921217220 */ /* 0x080fe20000410000 */
[-C--:B------:R-:W-:Y:S01]  /*68e0*/  FMUL.FTZ R36, R36, R9.reuse ;  /* 0x0000000924247220 */ /* 0x080fe20000410000 */
[----:B-1----:R-:W0:Y:S01]  /*68f0*/  SHFL.BFLY PT, R152, R5, 0x2, 0x1f ;  /* 0x0c401f0005987f89 */ /* 0x002e2200000e0000 */
        /* <DEDUP_REMOVED lines=20> */
[----:B------:R-:W1:Y:S01]  /*6a40*/  MUFU.EX2 R15, R15 ;  /* 0x0000000f000f7308 */ /* 0x000e620000000800 */
[-C--:B------:R-:W-:Y:S01]  /*6a50*/  FMUL.FTZ R73, R73, R9.reuse ;  /* 0x0000000949497220 */ /* 0x080fe20000410000 */
[-C--:B------:R-:W-:Y:S01]  /*6a60*/  FMUL.FTZ R76, R76, R9.reuse ;  /* 0x000000094c4c7220 */ /* 0x080fe20000410000 */
[----:B0-----:R-:W-:Y:S01]  /*6a70*/  FMNMX.FTZ R152, R5, R152, !PT ;  /* 0x0000009805987209 */ /* 0x001fe20007810000 */
[-C--:B------:R-:W-:Y:S01]  /*6a80*/  FMUL.FTZ R77, R77, R9.reuse ;  /* 0x000000094d4d7220 */ /* 0x080fe20000410000 */
[-C--:B------:R-:W-:Y:S01]  /*6a90*/  FMUL.FTZ R80, R80, R9.reuse ;  /* 0x0000000950507220 */ /* 0x080fe20000410000 */
[-C--:B------:R-:W-:Y:S01]  /*6aa0*/  FMUL.FTZ R81, R81, R9.reuse ;  /* 0x0000000951517220 */ /* 0x080fe20000410000 */
[-C--:B------:R-:W-:Y:S01]  /*6ab0*/  FMUL.FTZ R84, R84, R9.reuse ;  /* 0x0000000954547220 */ /* 0x080fe20000410000 */
[----:B------:R-:W0:Y:S01]  /*6ac0*/  SHFL.BFLY PT, R5, R152, 0x1, 0x1f ;  /* 0x0c201f0098057f89 */ /* 0x000e2200000e0000 */
        /* <DEDUP_REMOVED lines=9> */
[----:B-1----:R-:W-:Y:S01]  /*6b60*/  F2FP.BF16.F32.PACK_AB R156, R15, R14 ;  /* 0x0000000e0f9c723e */ /* 0x002fe200000010ff */
        /* <DEDUP_REMOVED lines=12> */
[----:B------:R-:W-:Y:S01]  /*6c30*/  FMUL.FTZ R121, R121, R9 ;  /* 0x0000000979797220 */ /* 0x000fe20000410000 */
[----:B0-----:R-:W-:Y:S01]  /*6c40*/  FMNMX.FTZ R5, R152, R5, !PT ;  /* 0x0000000598057209 */ /* 0x001fe20007810000 */
[----:B------:R-:W-:Y:S01]  /*6c50*/  IMAD.MOV R152, RZ, RZ, -R22 ;  /* 0x000000ffff987224 */ /* 0x000fe200078e0a16 */
[----:B------:R-:W-:Y:S01]  /*6c60*/  MUFU.EX2 R169, R169 ;  /* 0x000000a900a97308 */ /* 0x000fe20000000800 */
[-C--:B------:R-:W-:Y:S01]  /*6c70*/  FMUL.FTZ R124, R124, R9.reuse ;  /* 0x000000097c7c7220 */ /* 0x080fe20000410000 */
[-C--:B------:R-:W-:Y:S01]  /*6c80*/  FMUL.FTZ R125, R125, R9.reuse ;  /* 0x000000097d7d7220 */ /* 0x080fe20000410000 */
[----:B------:R-:W-:Y:S01]  /*6c90*/  FADD.FTZ R153, -R5, R193 ;  /* 0x000000c105997221 */ /* 0x000fe20000010100 */
[----:B------:R-:W-:Y:S01]  /*6ca0*/  ISETP.NE.AND P2, PT, R19, R152, PT ;  /* 0x000000981300720c */ /* 0x000fe20003f45270 */
[-C--:B------:R-:W-:Y:S01]  /*6cb0*/  FMUL.FTZ R128, R128, R9.reuse ;  /* 0x0000000980807220 */ /* 0x080fe20000410000 */
[-C--:B------:R-:W-:Y:S01]  /*6cc0*/  FMUL.FTZ R129, R129, R9.reuse ;  /* 0x0000000981817220 */ /* 0x080fe20000410000 */
[-C--:B------:R-:W-:Y:S01]  /*6cd0*/  FMUL.FTZ R194, R153, R4.reuse ;  /* 0x0000000499c27220 */ /* 0x080fe20000410000 */
[-C--:B------:R-:W-:Y:S01]  /*6ce0*/  FMUL.FTZ R153, R5, R4.reuse ;  /* 0x0000000405997220 */ /* 0x080fe20000410000 */
[----:B------:R-:W-:Y:S01]  /*6cf0*/  MUFU.EX2 R172, R172 ;  /* 0x000000ac00ac7308 */ /* 0x000fe20000000800 */
[-C--:B------:R-:W-:Y:S01]  /*6d00*/  FMUL.FTZ R132, R132, R9.reuse ;  /* 0x0000000984847220 */ /* 0x080fe20000410000 */
[----:B------:R-:W-:Y:S01]  /*6d10*/  FMUL.FTZ R133, R133, R9 ;  /* 0x0000000985857220 */ /* 0x000fe20000410000 */
[----:B------:R-:W-:Y:S01]  /*6d20*/  FFMA.FTZ R196, R155, R4, -R153 ;  /* 0x000000049bc47223 */ /* 0x000fe20000010899 */
[----:B------:R-:W-:-:S02]  /*6d30*/  IMAD.U32 R155, RZ, RZ, UR10 ;  /* 0x0000000aff9b7e24 */ /* 0x000fc4000f8e00ff */
[-CC-:B------:R-:W-:Y:S01]  /*6d40*/  FFMA.FTZ R193, R154, R4.reuse, -R153.reuse ;  /* 0x000000049ac17223 */ /* 0x180fe20000010899 */
[-CC-:B------:R-:W-:Y:S01]  /*6d50*/  FFMA.FTZ R195, R158, R4.reuse, -R153.reuse ;  /* 0x000000049ec37223 */ /* 0x180fe20000010899 */
[-CC-:B------:R-:W-:Y:S01]  /*6d60*/  FFMA.FTZ R198, R159, R4.reuse, -R153.reuse ;  /* 0x000000049fc67223 */ /* 0x180fe20000010899 */
[----:B------:R-:W0:Y:S01]  /*6d70*/  MUFU.EX2 R194, R194 ;  /* 0x000000c200c27308 */ /* 0x000e220000000800 */
[----:B------:R-:W-:Y:S02]  /*6d80*/  @!P2 IMAD R152, R155, 0x40, R16 ;  /* 0x000000409b98a824 */ /* 0x000fe400078e0210 */
[-CC-:B------:R-:W-:Y:S01]  /*6d90*/  FFMA.FTZ R197, R162, R4.reuse, -R153.reuse ;  /* 0x00000004a2c57223 */ /* 0x180fe20000010899 */
[-CC-:B------:R-:W-:Y:S01]  /*6da0*/  FFMA.FTZ R200, R163, R4.reuse, -R153.reuse ;  /* 0x00000004a3c87223 */ /* 0x180fe20000010899 */
[-CC-:B------:R-:W-:Y:S01]  /*6db0*/  FFMA.FTZ R199, R166, R4.reuse, -R153.reuse ;  /* 0x00000004a6c77223 */ /* 0x180fe20000010899 */
[-CC-:B------:R-:W-:Y:S01]  /*6dc0*/  FFMA.FTZ R202, R167, R4.reuse, -R153.reuse ;  /* 0x00000004a7ca7223 */ /* 0x180fe20000010899 */
[----:B------:R-:W-:Y:S01]  /*6dd0*/  @!P2 LEA R152, R152, UR38, 0x2 ;  /* 0x000000269898ac11 */ /* 0x000fe2000f8e10ff */
        /* <DEDUP_REMOVED lines=8> */
[----:B------:R-:W-:Y:S01]  /*6e60*/  @!P2 STS [R152+0x38400], R9 ;  /* 0x038400099800a388 */ /* 0x000fe20000000800 */
[----:B------:R-:W-:Y:S01]  /*6e70*/  MUFU.EX2 R193, R193 ;  /* 0x000000c100c17308 */ /* 0x000fe20000000800 */
[----:B------:R-:W-:Y:S01]  /*6e80*/  F2FP.BF16.F32.PACK_AB R154, R13, R12 ;  /* 0x0000000c0d9a723e */ /* 0x000fe200000010ff */
[----:B0-----:R-:W-:Y:S01]  /*6e90*/  FMUL.FTZ R26, R26, R194 ;  /* 0x000000c21a1a7220 */ /* 0x001fe20000410000 */
[----:B------:R0:W-:Y:S01]  /*6ea0*/  @!P2 STS [R152+0x38420], R194 ;  /* 0x038420c29800a388 */ /* 0x0001e20000000800 */
[----:B------:R-:W-:Y:S01]  /*6eb0*/  F2FP.BF16.F32.PACK_AB R158, R21, R20 ;  /* 0x00000014159e723e */ /* 0x000fe200000010ff */
[----:B------:R-:W-:Y:S01]  /*6ec0*/  FMUL.FTZ R27, R27, R194 ;  /* 0x000000c21b1b7220 */ /* 0x000fe20000410000 */
[----:B------:R-:W-:Y:S01]  /*6ed0*/  F2FP.BF16.F32.PACK_AB R160, R169, R168 ;  /* 0x000000a8a9a0723e */ /* 0x000fe200000010ff */
[-C--:B------:R-:W-:Y:S01]  /*6ee0*/  FMUL.FTZ R30, R30, R194.reuse ;  /* 0x000000c21e1e7220 */ /* 0x080fe20000410000 */
[----:B------:R-:W1:Y:S01]  /*6ef0*/  MUFU.EX2 R196, R196 ;  /* 0x000000c400c47308 */ /* 0x000e620000000800 */
[-C--:B------:R-:W-:Y:S01]  /*6f00*/  FMUL.FTZ R31, R31, R194.reuse ;  /* 0x000000c21f1f7220 */ /* 0x080fe20000410000 */
[-C--:B------:R-:W-:Y:S01]  /*6f10*/  FMUL.FTZ R34, R34, R194.reuse ;  /* 0x000000c222227220 */ /* 0x080fe20000410000 */
[-C--:B------:R-:W-:Y:S01]  /*6f20*/  FMUL.FTZ R35, R35, R194.reuse ;  /* 0x000000c223237220 */ /* 0x080fe20000410000 */
[----:B------:R-:W-:Y:S01]  /*6f30*/  FMUL.FTZ R38, R38, R194 ;  /* 0x000000c226267220 */ /* 0x000fe20000410000 */
[----:B0-----:R-:W-:Y:S01]  /*6f40*/  F2FP.BF16.F32.PACK_AB R152, R11, R10 ;  /* 0x0000000a0b98723e */ /* 0x001fe200000010ff */
        /* <DEDUP_REMOVED lines=10> */
[----:B------:R-:W0:Y:S01]  /*6ff0*/  MUFU.EX2 R198, R198 ;  /* 0x000000c600c67308 */ /* 0x000e220000000800 */
        /* <DEDUP_REMOVED lines=16> */
[----:B0-----:R-:W-:Y:S01]  /*7100*/  F2FP.BF16.F32.PACK_AB R155, R198, R195 ;  /* 0x000000c3c69b723e */ /* 0x001fe200000010ff */
[----:B------:R-:W-:Y:S01]  /*7110*/  BAR.SYNC.DEFER_BLOCKING 0xf, 0x100 ;  /* 0x03c4000000007b1d */ /* 0x000fe20000010000 */
        /* <DEDUP_REMOVED lines=30> */
[----:B0-----:R-:W-:Y:S01]  /*7300*/  F2FP.BF16.F32.PACK_AB R159, R202, R199 ;  /* 0x000000c7ca9f723e */ /* 0x001fe200000010ff */
[-C--:B------:R-:W-:Y:S01]  /*7310*/  FMUL.FTZ R134, R134, R194.reuse ;  /* 0x000000c286867220 */ /* 0x080fe20000410000 */
[-C--:B------:R-:W-:Y:S01]  /*7320*/  FMUL.FTZ R135, R135, R194.reuse ;  /* 0x000000c287877220 */ /* 0x080fe20000410000 */
[-C--:B------:R-:W-:Y:S01]  /*7330*/  FMUL.FTZ R136, R136, R9.reuse ;  /* 0x0000000988887220 */ /* 0x080fe20000410000 */
[-C--:B------:R-:W-:Y:S01]  /*7340*/  FMUL.FTZ R137, R137, R9.reuse ;  /* 0x0000000989897220 */ /* 0x080fe20000410000 */
[-C--:B------:R-:W-:Y:S01]  /*7350*/  FMUL.FTZ R138, R138, R194.reuse ;  /* 0x000000c28a8a7220 */ /* 0x080fe20000410000 */
[----:B------:R-:W-:Y:S01]  /*7360*/  FMUL.FTZ R139, R139, R194 ;  /* 0x000000c28b8b7220 */ /* 0x000fe20000410000 */
        /* <DEDUP_REMOVED lines=12> */
[----:B------:R-:W-:Y:S01]  /*7430*/  FMUL.FTZ R149, R149, R9 ;  /* 0x0000000995957220 */ /* 0x000fe20000410000 */
[-C--:B------:R-:W-:Y:S01]  /*7440*/  FMUL.FTZ R150, R150, R194.reuse ;  /* 0x000000c296967220 */ /* 0x080fe20000410000 */
[----:B------:R-:W-:Y:S01]  /*7450*/  FMUL.FTZ R151, R151, R194 ;  /* 0x000000c297977220 */ /* 0x000fe20000410000 */
[----:B------:R1:W-:Y:S01]  /*7460*/  STSM.16.M88.4 [R184+0x36400], R152 ;  /* 0x03640098b8007844 */ /* 0x0003e20000000200 */
[----:B------:R-:W2:Y:S01]  /*7470*/  MUFU.EX2 R175, R175 ;  /* 0x000000af00af7308 */ /* 0x000ea20000000800 */
[----:B0-----:R-:W-:Y:S01]  /*7480*/  F2FP.BF16.F32.PACK_AB R161, R171, R170 ;  /* 0x000000aaaba1723e */ /* 0x001fe200000010ff */
[----:B------:R-:W-:Y:S01]  /*7490*/  ULEA UR10, UR36, UR5, 0xc ;  /* 0x00000005240a7291 */ /* 0x000fe2000f8e603f */
[----:B------:R1:W-:Y:S01]  /*74a0*/  STSM.16.M88.4 [R23], R156 ;  /* 0x0000009c17007844 */ /* 0x0003e20000000200 */
[----:B------:R-:W-:Y:S01]  /*74b0*/  FFMA.FTZ R6, R9, R6, R10 ;  /* 0x0000000609067223 */ /* 0x000fe2000001000a */
[----:B------:R-:W-:Y:S01]  /*74c0*/  FFMA.FTZ R7, R194, R7, R193 ;  /* 0x00000007c2077223 */ /* 0x000fe200000100c1 */
[----:B------:R-:W-:-:S02]  /*74d0*/  UIADD3 UR14, UR10, 0x80, URZ ;  /* 0x000000800a0e7890 */ /* 0x000fc4000fffe03f */
[----:B------:R-:W-:Y:S01]  /*74e0*/  MUFU.EX2 R176, R176 ;  /* 0x000000b000b07308 */ /* 0x000fe20000000800 */
[----:B------:R-:W-:Y:S01]  /*74f0*/  FADD.FTZ R11, R11, R6 ;  /* 0x000000060b0b7221 */ /* 0x000fe20000010000 */
[----:B------:R-:W-:-:S03]  /*7500*/  FADD.FTZ R196, R196, R7 ;  /* 0x00000007c4c47221 */ /* 0x000fc60000010000 */
[----:B------:R-:W-:Y:S01]  /*7510*/  FADD.FTZ R12, R12, R11 ;  /* 0x0000000b0c0c7221 */ /* 0x000fe20000010000 */
[----:B------:R-:W-:Y:S02]  /*7520*/  FADD.FTZ R195, R195, R196 ;  /* 0x000000c4c3c37221 */ /* 0x000fe40000010000 */
[----:B------:R-:W0:Y:S01]  /*7530*/  MUFU.EX2 R177, R177 ;  /* 0x000000b100b17308 */ /* 0x000e220000000800 */
[----:B--2---:R-:W-:Y:S01]  /*7540*/  F2FP.BF16.F32.PACK_AB R163, R175, R174 ;  /* 0x000000aeafa3723e */ /* 0x004fe200000010ff */
[----:B------:R-:W-:Y:S01]  /*7550*/  FADD.FTZ R13, R13, R12 ;  /* 0x0000000c0d0d7221 */ /* 0x000fe20000010000 */
[----:B------:R-:W-:-:S03]  /*7560*/  FADD.FTZ R198, R198, R195 ;  /* 0x000000c3c6c67221 */ /* 0x000fc60000010000 */
[----:B------:R1:W-:Y:S01]  /*7570*/  STSM.16.M88.4 [R186], R160 ;  /* 0x000000a0ba007844 */ /* 0x0003e20000000200 */
[----:B------:R-:W-:Y:S01]  /*7580*/  FADD.FTZ R14, R14, R13 ;  /* 0x0000000d0e0e7221 */ /* 0x000fe20000010000 */
[----:B------:R-:W-:Y:S01]  /*7590*/  MUFU.EX2 R180, R180 ;  /* 0x000000b400b47308 */ /* 0x000fe20000000800 */
[----:B------:R-:W-:Y:S02]  /*75a0*/  FADD.FTZ R197, R197, R198 ;  /* 0x000000c6c5c57221 */ /* 0x000fe40000010000 */
[----:B------:R-:W-:Y:S02]  /*75b0*/  FADD.FTZ R15, R15, R14 ;  /* 0x0000000e0f0f7221 */ /* 0x000fe40000010000 */
[----:B------:R-:W-:Y:S02]  /*75c0*/  FADD.FTZ R200, R200, R197 ;  /* 0x000000c5c8c87221 */ /* 0x000fe40000010000 */
[----:B------:R-:W-:Y:S01]  /*75d0*/  FADD.FTZ R20, R20, R15 ;  /* 0x0000000f14147221 */ /* 0x000fe20000010000 */
[----:B------:R-:W2:Y:S01]  /*75e0*/  MUFU.EX2 R181, R181 ;  /* 0x000000b500b57308 */ /* 0x000ea20000000800 */
[----:B0-----:R-:W-:Y:S01]  /*75f0*/  F2FP.BF16.F32.PACK_AB R164, R177, R176 ;  /* 0x000000b0b1a4723e */ /* 0x001fe200000010ff */
[----:B------:R-:W-:Y:S01]  /*7600*/  FADD.FTZ R199, R199, R200 ;  /* 0x000000c8c7c77221 */ /* 0x000fe20000010000 */
[----:B------:R-:W-:-:S03]  /*7610*/  FADD.FTZ R21, R21, R20 ;  /* 0x0000001415157221 */ /* 0x000fc60000010000 */
[----:B------:R-:W-:Y:S01]  /*7620*/  FADD.FTZ R199, R202, R199 ;  /* 0x000000c7cac77221 */ /* 0x000fe20000010000 */
[----:B------:R-:W-:Y:S01]  /*7630*/  FADD.FTZ R168, R168, R21 ;  /* 0x00000015a8a87221 */ /* 0x000fe20000010000 */
[----:B------:R-:W-:Y:S02]  /*7640*/  MUFU.EX2 R178, R178 ;  /* 0x000000b200b27308 */ /* 0x000fe40000000800 */
[----:B------:R-:W-:Y:S01]  /*7650*/  FADD.FTZ R170, R170, R199 ;  /* 0x000000c7aaaa7221 */ /* 0x000fe20000010000 */
[----:B------:R-:W-:-:S03]  /*7660*/  FADD.FTZ R169, R169, R168 ;  /* 0x000000a8a9a97221 */ /* 0x000fc60000010000 */
[----:B------:R-:W-:Y:S01]  /*7670*/  FADD.FTZ R171, R171, R170 ;  /* 0x000000aaabab7221 */ /* 0x000fe20000010000 */
[----:B------:R-:W-:Y:S01]  /*7680*/  FADD.FTZ R172, R172, R169 ;  /* 0x000000a9acac7221 */ /* 0x000fe20000010000 */
[----:B------:R-:W0:Y:S01]  /*7690*/  MUFU.EX2 R179, R179 ;  /* 0x000000b300b37308 */ /* 0x000e220000000800 */
[----:B--2---:R-:W-:Y:S01]  /*76a0*/  F2FP.BF16.F32.PACK_AB R166, R181, R180 ;  /* 0x000000b4b5a6723e */ /* 0x004fe200000010ff */
[----:B------:R-:W-:Y:S01]  /*76b0*/  FADD.FTZ R174, R174, R171 ;  /* 0x000000abaeae7221 */ /* 0x000fe20000010000 */
[----:B------:R-:W-:-:S03]  /*76c0*/  FADD.FTZ R173, R173, R172 ;  /* 0x000000acadad7221 */ /* 0x000fc60000010000 */
[----:B------:R-:W-:Y:S01]  /*76d0*/  FADD.FTZ R175, R175, R174 ;  /* 0x000000aeafaf7221 */ /* 0x000fe20000010000 */
[----:B------:R-:W-:Y:S01]  /*76e0*/  FADD.FTZ R176, R176, R173 ;  /* 0x000000adb0b07221 */ /* 0x000fe20000010000 */
[----:B------:R-:W-:Y:S03]  /*76f0*/  MUFU.EX2 R182, R182 ;  /* 0x000000b600b67308 */ /* 0x000fe60000000800 */
[----:B------:R-:W-:-:S04]  /*7700*/  FADD.FTZ R177, R177, R176 ;  /* 0x000000b0b1b17221 */ /* 0x000fc80000010000 */
[----:B------:R-:W-:Y:S01]  /*7710*/  FADD.FTZ R6, R180, R177 ;  /* 0x000000b1b4067221 */ /* 0x000fe20000010000 */
[----:B------:R-:W2:Y:S01]  /*7720*/  MUFU.EX2 R183, R183 ;  /* 0x000000b700b77308 */ /* 0x000ea20000000800 */
[----:B0-----:R-:W-:Y:S01]  /*7730*/  F2FP.BF16.F32.PACK_AB R165, R179, R178 ;  /* 0x000000b2b3a5723e */ /* 0x001fe200000010ff */
[----:B------:R-:W-:Y:S01]  /*7740*/  FADD.FTZ R178, R178, R175 ;  /* 0x000000afb2b27221 */ /* 0x000fe20000010000 */
[----:B------:R-:W-:-:S03]  /*7750*/  FADD.FTZ R6, R181, R6 ;  /* 0x00000006b5067221 */ /* 0x000fc60000010000 */
[----:B------:R-:W-:Y:S01]  /*7760*/  FADD.FTZ R179, R179, R178 ;  /* 0x000000b2b3b37221 */ /* 0x000fe20000010000 */
[----:B--2---:R-:W-:-:S03]  /*7770*/  F2FP.BF16.F32.PACK_AB R167, R183, R182 ;  /* 0x000000b6b7a7723e */ /* 0x004fc600000010ff */
[----:B------:R-:W-:Y:S02]  /*7780*/  FADD.FTZ R182, R182, R179 ;  /* 0x000000b3b6b67221 */ /* 0x000fe40000010000 */
[----:B------:R1:W-:Y:S01]  /*7790*/  STSM.16.M88.4 [R185], R164 ;  /* 0x000000a4b9007844 */ /* 0x0003e20000000200 */
[----:B------:R-:W-:Y:S01]  /*77a0*/  WARPGROUP.ARRIVE ;  /* 0x00000000000079c5 */ /* 0x000fe20000000000 */
[----:B------:R-:W-:-:S05]  /*77b0*/  FADD.FTZ R7, R183, R182 ;  /* 0x000000b6b7077221 */ /* 0x000fca0000010000 */
[----:B------:R-:W-:Y:S01]  /*77c0*/  HGMMA.64x256x16.F32.BF16 R24, R152, gdesc[UR8].tnspB, R24, gsb0 ;  /* 0x43e0000898187df0 */ /* 0x000fe20008001818 */
        /* <DEDUP_REMOVED lines=22> */
[----:B0-----:R-:W0:Y:S02]  /*7930*/  FENCE.VIEW.ASYNC.S ;  /* 0x00000000000073c6 */ /* 0x001e240000000000 */
[----:B0-----:R-:W-:Y:S01]  /*7940*/  NOP ;  /* 0x0000000000007918 */ /* 0x001fe20000000000 */
[----:B------:R-:W-:Y:S06]  /*7950*/  BAR.ARV 0xe, 0x100 ;  /* 0x0384000000007b1d */ /* 0x000fec0000002000 */
[----:B-1----:R-:W-:Y:S05]  /*7960*/  @!P0 BRA `(.L_x_204) ;  /* 0x0000000000048947 */ /* 0x002fea0003800000 */
[----:B------:R-:W-:Y:S01]  /*7970*/  BPT.TRAP 0x1 ;  /* 0x000000040000795c */ /* 0x000fe20000300000 */
.L_x_204:
[----:B------:R-:W-:Y:S01]  /*7980*/  UIADD3 UR7, UR7, 0x38860, URZ ;  /* 0x0003886007077890 */ /* 0x000fe2000fffe03f */
[----:B------:R-:W-:Y:S01]  /*7990*/  IMAD.MOV.U32 R193, RZ, RZ, R5 ;  /* 0x000000ffffc17224 */ /* 0x000fe200078e0005 */
[----:B------:R-:W-:Y:S01]  /*79a0*/  UMOV UR10, UR36 ;  /* 0x00000024000a7c82 */ /* 0x000fe20008000000 */
[----:B------:R-:W-:Y:S01]  /*79b0*/  IMAD.MOV.U32 R9, RZ, RZ, R3 ;  /* 0x000000ffff097224 */ /* 0x000fe200078e0003 */
[----:B------:R-:W-:-:S09]  /*79c0*/  UPRMT UR7, UR37, 0x654, UR7 ;  /* 0x0000065425077896 */ /* 0x000fd20008000007 */
[----:B------:R-:W-:Y:S01]  /*79d0*/  SYNCS.ARRIVE.TRANS64.RED.A1T0 RZ, [UR7], RZ ;  /* 0x000000ffffff79a7 */ /* 0x000fe20008100407 */
[----:B------:R-:W-:Y:S05]  /*79e0*/  @P1 BRA `(.L_x_205) ;  /* 0xffffffd400601947 */ /* 0x000fea000383ffff */
.L_x_194:
[----:B------:R-:W0:Y:S01]  /*79f0*/  SHFL.BFLY PT, R9, R6, 0x2, 0x1f ;  /* 0x0c401f0006097f89 */ /* 0x000e2200000e0000 */
[----:B------:R-:W-:Y:S02]  /*7a00*/  IMAD.MOV R14, RZ, RZ, -R22 ;  /* 0x000000ffff0e7224 */ /* 0x000fe400078e0a16 */
[----:B------:R-:W-:Y:S01]  /*7a10*/  VIADD R206, R206, 0x1 ;  /* 0x00000001cece7836 */ /* 0x000fe20000000000 */
[----:B------:R-:W1:Y:S01]  /*7a20*/  SHFL.BFLY PT, R8, R7, 0x2, 0x1f ;  /* 0x0c401f0007087f89 */ /* 0x000e6200000e0000 */
[----:B------:R-:W-:Y:S08]  /*7a30*/  BAR.ARV 0x8, 0x100 ;  /* 0x0204000000007b1d */ /* 0x000ff00000002000 */
[----:B------:R-:W-:Y:S01]  /*7a40*/  BAR.SYNC.DEFER_BLOCKING 0xf, 0x100 ;  /* 0x03c4000000007b1d */ /* 0x000fe20000010000 */
[----:B------:R-:W-:Y:S01]  /*7a50*/  ISETP.NE.AND P2, PT, R19, R14, PT ;  /* 0x0000000e1300720c */ /* 0x000fe20003f45270 */
[----:B0-----:R-:W-:Y:S01]  /*7a60*/  FADD.FTZ R0, R9, R6 ;  /* 0x0000000609007221 */ /* 0x001fe20000010000 */
[----:B------:R-:W-:-:S02]  /*7a70*/  IMAD.MOV.U32 R6, RZ, RZ, RZ ;  /* 0x000000ffff067224 */ /* 0x000fc400078e00ff */
[----:B-1----:R-:W-:Y:S02]  /*7a80*/  FADD.FTZ R11, R8, R7 ;  /* 0x00000007080b7221 */ /* 0x002fe40000010000 */
[----:B------:R-:W0:Y:S01]  /*7a90*/  SHFL.BFLY PT, R9, R0, 0x1, 0x1f ;  /* 0x0c201f0000097f89 */ /* 0x000e2200000e0000 */
[----:B------:R-:W-:Y:S02]  /*7aa0*/  IMAD.MOV.U32 R8, RZ, RZ, RZ ;  /* 0x000000ffff087224 */ /* 0x000fe400078e00ff */
[----:B------:R-:W-:Y:S01]  /*7ab0*/  IMAD.U32 R7, RZ, RZ, UR36 ;  /* 0x00000024ff077e24 */ /* 0x000fe2000f8e00ff */
[----:B------:R-:W1:Y:S01]  /*7ac0*/  SHFL.BFLY PT, R12, R11, 0x1, 0x1f ;  /* 0x0c201f000b0c7f89 */ /* 0x000e6200000e0000 */
[----:B------:R-:W-:-:S04]  /*7ad0*/  UIADD3 UR36, UR36, 0x1, URZ ;  /* 0x0000000124247890 */ /* 0x000fc8000fffe03f */
[----:B------:R-:W-:-:S04]  /*7ae0*/  UISETP.NE.AND UP0, UPT, UR36, 0x2, UPT ;  /* 0x000000022400788c */ /* 0x000fc8000bf05270 */
[----:B------:R-:W-:Y:S02]  /*7af0*/  USEL UR4, URZ, 0x1, UP0 ;  /* 0x000000013f047887 */ /* 0x000fe40008000000 */
[----:B------:R-:W-:-:S04]  /*7b00*/  USEL UR36, UR36, URZ, UP0 ;  /* 0x0000003f24247287 */ /* 0x000fc80008000000 */
[----:B------:R-:W-:Y:S01]  /*7b10*/  LOP3.LUT R2, R2, UR4, RZ, 0x3c, !PT ;  /* 0x0000000402027c12 */ /* 0x000fe2000f8e3cff */
[----:B0-----:R-:W-:Y:S01]  /*7b20*/  FADD.FTZ R10, R0, R9 ;  /* 0x00000009000a7221 */ /* 0x001fe20000010000 */
[----:B------:R-:W-:Y:S02]  /*7b30*/  @!P2 IMAD R0, R7, 0x40, R16 ;  /* 0x000000400700a824 */ /* 0x000fe400078e0210 */
[----:B-1----:R-:W-:Y:S02]  /*7b40*/  FADD.FTZ R9, R11, R12 ;  /* 0x0000000c0b097221 */ /* 0x002fe40000010000 */
[----:B------:R-:W-:Y:S01]  /*7b50*/  FSETP.NE.FTZ.AND P0, PT, R10, RZ, PT ;  /* 0x000000ff0a00720b */ /* 0x000fe20003f15000 */
[----:B------:R-:W-:Y:S01]  /*7b60*/  IMAD.MOV.U32 R12, RZ, RZ, -0x800000 ;  /* 0xff800000ff0c7424 */ /* 0x000fe200078e00ff */
[----:B------:R-:W-:Y:S02]  /*7b70*/  @!P2 LEA R0, R0, UR38, 0x2 ;  /* 0x000000260000ac11 */ /* 0x000fe4000f8e10ff */
[----:B------:R-:W-:-:S09]  /*7b80*/  FSETP.NE.FTZ.AND P1, PT, R9, RZ, PT ;  /* 0x000000ff0900720b */ /* 0x000fd20003f35000 */
[----:B------:R-:W0:Y:S08]  /*7b90*/  @P0 MUFU.RCP R8, R10 ;  /* 0x0000000a00080308 */ /* 0x000e300000001000 */
        /* <DEDUP_REMOVED lines=69> */
[C---:B0-----:R-:W-:Y:S01]  /*7ff0*/  @P0 FMUL.FTZ R8, R4.reuse, 0.69314718246459960938 ;  /* 0x3f31721804080820 */ /* 0x041fe20000410000 */
[----:B------:R-:W-:Y:S01]  /*8000*/  @P1 FMUL.FTZ R4, R4, 0.69314718246459960938 ;  /* 0x3f31721804041820 */ /* 0x000fe20000410000 */
[----:B--2---:R-:W-:Y:S01]  /*8010*/  @P0 FMUL.FTZ R11, R10, 0.69314718246459960938 ;  /* 0x3f3172180a0b0820 */ /* 0x004fe20000410000 */
[----:B---3--:R-:W-:Y:S01]  /*8020*/  @P1 FMUL.FTZ R9, R9, 0.69314718246459960938 ;  /* 0x3f31721809091820 */ /* 0x008fe20000410000 */
[----:B-1----:R-:W-:-:S02]  /*8030*/  IMAD.MOV.U32 R0, RZ, RZ, -0x800000 ;  /* 0xff800000ff007424 */ /* 0x002fc400078e00ff */
        /* <DEDUP_REMOVED lines=66> */
[----:B------:R-:W-:Y:S06]  /*8460*/  BAR.ARV 0xe, 0x100 ;  /* 0x0384000000007b1d */ /* 0x000fec0000002000 */
.L_x_180:
[----:B------:R-:W0:Y:S01]  /*8470*/  S2UR UR6, SR_SWINHI ;  /* 0x00000000000679c3 */ /* 0x000e220000002f00 */
[----:B------:R-:W-:-:S07]  /*8480*/  IMAD R3, R214, 0x40, R18 ;  /* 0x00000040d6037824 */ /* 0x000fce00078e0212 */
[----:B------:R-:W-:Y:S01]  /*8490*/  BAR.SYNC.DEFER_BLOCKING 0x1, 0x100 ;  /* 0x0044000000007b1d */ /* 0x000fe20000010000 */
[----:B------:R-:W-:Y:S02]  /*84a0*/  F2FP.BF16.F32.PACK_AB R112, R113, R112 ;  /* 0x000000707170723e */ /* 0x000fe400000010ff */
[----:B------:R-:W-:Y:S02]  /*84b0*/  F2FP.BF16.F32.PACK_AB R113, R115, R114 ;  /* 0x000000727371723e */ /* 0x000fe400000010ff */
[----:B------:R-:W-:Y:S02]  /*84c0*/  F2FP.BF16.F32.PACK_AB R114, R117, R116 ;  /* 0x000000747572723e */ /* 0x000fe400000010ff */
[----:B------:R-:W-:Y:S02]  /*84d0*/  F2FP.BF16.F32.PACK_AB R115, R152, R13 ;  /* 0x0000000d9873723e */ /* 0x000fe400000010ff */
        /* <DEDUP_REMOVED lines=11> */
[----:B------:R-:W-:Y:S01]  /*8590*/  F2FP.BF16.F32.PACK_AB R146, R149, R148 ;  /* 0x000000949592723e */ /* 0x000fe200000010ff */
[----:B------:R-:W-:Y:S01]  /*85a0*/  IMAD.U32 R73, RZ, RZ, UR5 ;  /* 0x00000005ff497e24 */ /* 0x000fe2000f8e00ff */
[----:B------:R-:W-:Y:S01]  /*85b0*/  F2FP.BF16.F32.PACK_AB R147, R151, R150 ;  /* 0x000000969793723e */ /* 0x000fe200000010ff */
[----:B------:R-:W-:Y:S01]  /*85c0*/  ULDC UR4, c[0x0][0xc] ;  /* 0x0000030000047ab9 */ /* 0x000fe20000000800 */
[----:B------:R-:W-:Y:S01]  /*85d0*/  IMAD.WIDE R4, R218, 0x2, R72 ;  /* 0x00000002da047825 */ /* 0x000fe200078e0248 */
[----:B------:R-:W-:-:S03]  /*85e0*/  UIADD3 UR39, UR4, UR39, URZ ;  /* 0x0000002704277290 */ /* 0x000fc6000fffe03f */
[----:B------:R-:W-:Y:S01]  /*85f0*/  IMAD.WIDE R72, R3, 0x2, R72 ;  /* 0x0000000203487825 */ /* 0x000fe200078e0248 */
[C---:B------:R-:W-:Y:S02]  /*8600*/  IADD3 R40, P1, R4.reuse, 0x20, RZ ;  /* 0x0000002004287810 */ /* 0x040fe40007f3e0ff */
[----:B------:R-:W-:Y:S02]  /*8610*/  IADD3 R48, P3, R4, 0x2000, RZ ;  /* 0x0000200004307810 */ /* 0x000fe40007f7e0ff */
[----:B------:R-:W-:Y:S01]  /*8620*/  LOP3.LUT R37, R40, 0x380, RZ, 0xc0, !PT ;  /* 0x0000038028257812 */ /* 0x000fe200078ec0ff */
[--C-:B------:R-:W-:Y:S01]  /*8630*/  IMAD.X R123, RZ, RZ, R5.reuse, P1 ;  /* 0x000000ffff7b7224 */ /* 0x100fe200008e0605 */
[----:B------:R-:W-:Y:S01]  /*8640*/  IADD3 R44, P0, R4, 0x40, RZ ;  /* 0x00000040042c7810 */ /* 0x000fe20007f1e0ff */
[--C-:B------:R-:W-:Y:S01]  /*8650*/  IMAD.X R135, RZ, RZ, R5.reuse, P3 ;  /* 0x000000ffff877224 */ /* 0x100fe200018e0605 */
[----:B------:R-:W-:Y:S02]  /*8660*/  SHF.R.U64 R37, R37, 0x3, RZ ;  /* 0x0000000325257819 */ /* 0x000fe400000012ff */
[----:B------:R-:W-:Y:S01]  /*8670*/  LOP3.LUT R45, R48, 0x380, RZ, 0xc0, !PT ;  /* 0x00000380302d7812 */ /* 0x000fe200078ec0ff */
[----:B------:R-:W-:Y:S01]  /*8680*/  IMAD.X R127, RZ, RZ, R5, P0 ;  /* 0x000000ffff7f7224 */ /* 0x000fe200000e0605 */
[----:B------:R-:W-:-:S02]  /*8690*/  LOP3.LUT R122, R37, R40, RZ, 0x3c, !PT ;  /* 0x00000028257a7212 */ /* 0x000fc400078e3cff */
[----:B------:R-:W-:Y:S02]  /*86a0*/  LOP3.LUT R37, R44, 0x380, RZ, 0xc0, !PT ;  /* 0x000003802c257812 */ /* 0x000fe400078ec0ff */
[----:B------:R-:W-:Y:S02]  /*86b0*/  SHF.R.U64 R45, R45, 0x3, RZ ;  /* 0x000000032d2d7819 */ /* 0x000fe400000012ff */
[C---:B------:R-:W-:Y:S02]  /*86c0*/  IADD3 R10, P1, R4.reuse, 0x4000, RZ ;  /* 0x00004000040a7810 */ /* 0x040fe40007f3e0ff */
[----:B------:R-:W-:Y:S02]  /*86d0*/  SHF.R.U64 R37, R37, 0x3, RZ ;  /* 0x0000000325257819 */ /* 0x000fe400000012ff */
[C---:B------:R-:W-:Y:S01]  /*86e0*/  IADD3 R52, P6, R4.reuse, 0x2020, RZ ;  /* 0x0000202004347810 */ /* 0x040fe20007fde0ff */
[----:B------:R-:W-:Y:S01]  /*86f0*/  IMAD.X R11, RZ, RZ, R5, P1 ;  /* 0x000000ffff0b7224 */ /* 0x000fe200008e0605 */
[----:B------:R-:W-:-:S02]  /*8700*/  IADD3 R8, P5, R4, 0x2040, RZ ;  /* 0x0000204004087810 */ /* 0x000fc40007fbe0ff */
[----:B------:R-:W-:Y:S01]  /*8710*/  LOP3.LUT R134, R45, R48, RZ, 0x3c, !PT ;  /* 0x000000302d867212 */ /* 0x000fe200078e3cff */
[--C-:B------:R-:W-:Y:S01]  /*8720*/  IMAD.X R139, RZ, RZ, R5.reuse, P6 ;  /* 0x000000ffff8b7224 */ /* 0x100fe200030e0605 */
[----:B------:R-:W-:Y:S01]  /*8730*/  LOP3.LUT R45, R10, 0x380, RZ, 0xc0, !PT ;  /* 0x000003800a2d7812 */ /* 0x000fe200078ec0ff */
[--C-:B------:R-:W-:Y:S01]  /*8740*/  IMAD.X R143, RZ, RZ, R5.reuse, P5 ;  /* 0x000000ffff8f7224 */ /* 0x100fe200028e0605 */
[----:B------:R-:W-:Y:S02]  /*8750*/  IADD3 R41, P4, R4, 0x60, RZ ;  /* 0x0000006004297810 */ /* 0x000fe40007f9e0ff */
[----:B------:R-:W-:Y:S02]  /*8760*/  LOP3.LUT R126, R37, R44, RZ, 0x3c, !PT ;  /* 0x0000002c257e7212 */ /* 0x000fe400078e3cff */
[----:B------:R-:W-:Y:S01]  /*8770*/  LOP3.LUT R37, R8, 0x380, RZ, 0xc0, !PT ;  /* 0x0000038008257812 */ /* 0x000fe200078ec0ff */
[----:B------:R-:W-:Y:S01]  /*8780*/  IMAD.X R131, RZ, RZ, R5, P4 ;  /* 0x000000ffff837224 */ /* 0x000fe200020e0605 */
[----:B------:R-:W-:-:S02]  /*8790*/  SHF.R.U64 R45, R45, 0x3, RZ ;  /* 0x000000032d2d7819 */ /* 0x000fc400000012ff */
[C---:B------:R-:W-:Y:S02]  /*87a0*/  IADD3 R28, P6, R4.reuse, 0x6000, RZ ;  /* 0x00006000041c7810 */ /* 0x040fe40007fde0ff */
[----:B------:R-:W-:Y:S02]  /*87b0*/  SHF.R.U64 R37, R37, 0x3, RZ ;  /* 0x0000000325257819 */ /* 0x000fe400000012ff */
[----:B------:R-:W-:Y:S01]  /*87c0*/  IADD3 R14, P4, R4, 0x4040, RZ ;  /* 0x00004040040e7810 */ /* 0x000fe20007f9e0ff */
[--C-:B------:R-:W-:Y:S01]  /*87d0*/  IMAD.X R101, RZ, RZ, R5.reuse, P6 ;  /* 0x000000ffff657224 */ /* 0x100fe200030e0605 */
[----:B------:R-:W-:Y:S02]  /*87e0*/  LOP3.LUT R10, R45, R10, RZ, 0x3c, !PT ;  /* 0x0000000a2d0a7212 */ /* 0x000fe400078e3cff */
[----:B------:R-:W-:Y:S01]  /*87f0*/  LOP3.LUT R45, R28, 0x380, RZ, 0xc0, !PT ;  /* 0x000003801c2d7812 */ /* 0x000fe200078ec0ff */
[----:B------:R-:W-:Y:S01]  /*8800*/  IMAD.X R53, RZ, RZ, R5, P4 ;  /* 0x000000ffff357224 */ /* 0x000fe200020e0605 */
[----:B------:R-:W-:-:S02]  /*8810*/  LOP3.LUT R49, R52, 0x380, RZ, 0xc0, !PT ;  /* 0x0000038034317812 */ /* 0x000fc400078ec0ff */
[----:B------:R-:W-:Y:S02]  /*8820*/  LOP3.LUT R142, R37, R8, RZ, 0x3c, !PT ;  /* 0x00000008258e7212 */ /* 0x000fe400078e3cff */
[----:B------:R-:W-:Y:S02]  /*8830*/  LOP3.LUT R25, R4, 0x380, RZ, 0xc0, !PT ;  /* 0x0000038004197812 */ /* 0x000fe400078ec0ff */
[----:B------:R-:W-:Y:S02]  /*8840*/  LOP3.LUT R37, R14, 0x380, RZ, 0xc0, !PT ;  /* 0x000003800e257812 */ /* 0x000fe400078ec0ff */
[C---:B------:R-:W-:Y:S02]  /*8850*/  IADD3 R36, P2, R4.reuse, 0x2060, RZ ;  /* 0x0000206004247810 */ /* 0x040fe40007f5e0ff */
[----:B------:R-:W-:Y:S02]  /*8860*/  SHF.R.U64 R45, R45, 0x3, RZ ;  /* 0x000000032d2d7819 */ /* 0x000fe400000012ff */
[C---:B------:R-:W-:Y:S01]  /*8870*/  IADD3 R3, P1, R4.reuse, 0x6060, RZ ;  /* 0x0000606004037810 */ /* 0x040fe20007f3e0ff */
[----:B------:R-:W-:Y:S01]  /*8880*/  IMAD.X R9, RZ, RZ, R5, P2 ;  /* 0x000000ffff097224 */ /* 0x000fe200010e0605 */
[----:B------:R-:W-:-:S02]  /*8890*/  IADD3 R24, P3, R4, 0x4060, RZ ;  /* 0x0000406004187810 */ /* 0x000fc40007f7e0ff */
[----:B------:R-:W-:Y:S01]  /*88a0*/  SHF.R.U64 R49, R49, 0x3, RZ ;  /* 0x0000000331317819 */ /* 0x000fe200000012ff */
[--C-:B------:R-:W-:Y:S01]  /*88b0*/  IMAD.X R29, RZ, RZ, R5.reuse, P1 ;  /* 0x000000ffff1d7224 */ /* 0x100fe200008e0605 */
[----:B------:R-:W-:Y:S01]  /*88c0*/  SHF.R.U64 R25, R25, 0x3, RZ ;  /* 0x0000000319197819 */ /* 0x000fe200000012ff */
[----:B------:R-:W-:Y:S01]  /*88d0*/  IMAD.X R69, RZ, RZ, R5, P3 ;  /* 0x000000ffff457224 */ /* 0x000fe200018e0605 */
[----:B------:R-:W-:Y:S02]  /*88e0*/  SHF.R.U64 R37, R37, 0x3, RZ ;  /* 0x0000000325257819 */ /* 0x000fe400000012ff */
[----:B------:R-:W-:Y:S02]  /*88f0*/  LOP3.LUT R100, R45, R28, RZ, 0x3c, !PT ;  /* 0x0000001c2d647212 */ /* 0x000fe400078e3cff */
[----:B------:R-:W-:Y:S02]  /*8900*/  LOP3.LUT R40, R41, 0x380, RZ, 0xc0, !PT ;  /* 0x0000038029287812 */ /* 0x000fe400078ec0ff */
[----:B------:R-:W-:-:S02]  /*8910*/  LOP3.LUT R28, R3, 0x380, RZ, 0xc0, !PT ;  /* 0x00000380031c7812 */ /* 0x000fc400078ec0ff */
[C---:B------:R-:W-:Y:S02]  /*8920*/  IADD3 R32, P0, R4.reuse, 0x4020, RZ ;  /* 0x0000402004207810 */ /* 0x040fe40007f1e0ff */
[C---:B------:R-:W-:Y:S02]  /*8930*/  IADD3 R20, P5, R4.reuse, 0x6020, RZ ;  /* 0x0000602004147810 */ /* 0x040fe40007fbe0ff */
[----:B------:R-:W-:Y:S01]  /*8940*/  IADD3 R6, P2, R4, 0x6040, RZ ;  /* 0x0000604004067810 */ /* 0x000fe20007f5e0ff */
[--C-:B------:R-:W-:Y:S01]  /*8950*/  IMAD.X R33, RZ, RZ, R5.reuse, P0 ;  /* 0x000000ffff217224 */ /* 0x100fe200000e0605 */
[----:B------:R-:W-:Y:S01]  /*8960*/  LOP3.LUT R138, R49, R52, RZ, 0x3c, !PT ;  /* 0x00000034318a7212 */ /* 0x000fe200078e3cff */
[--C-:B------:R-:W-:Y:S01]  /*8970*/  IMAD.X R119, RZ, RZ, R5.reuse, P5 ;  /* 0x000000ffff777224 */ /* 0x100fe200028e0605 */
[----:B------:R-:W-:Y:S01]  /*8980*/  LOP3.LUT R4, R25, R4, RZ, 0x3c, !PT ;  /* 0x0000000419047212 */ /* 0x000fe200078e3cff */
[----:B------:R-:W-:Y:S01]  /*8990*/  IMAD.X R25, RZ, RZ, R5, P2 ;  /* 0x000000ffff197224 */ /* 0x000fe200010e0605 */
[----:B------:R-:W-:-:S02]  /*89a0*/  LOP3.LUT R52, R37, R14, RZ, 0x3c, !PT ;  /* 0x0000000e25347212 */ /* 0x000fc400078e3cff */
[----:B------:R-:W-:Y:S02]  /*89b0*/  IADD3 R37, P3, R72, 0x2000, RZ ;  /* 0x0000200048257810 */ /* 0x000fe40007f7e0ff */
[----:B------:R-:W-:Y:S02]  /*89c0*/  SHF.R.U64 R40, R40, 0x3, RZ ;  /* 0x0000000328287819 */ /* 0x000fe400000012ff */
[----:B------:R-:W-:Y:S02]  /*89d0*/  SHF.R.U64 R28, R28, 0x3, RZ ;  /* 0x000000031c1c7819 */ /* 0x000fe400000012ff */
[----:B------:R-:W-:Y:S02]  /*89e0*/  MOV R57, R4 ;  /* 0x0000000400397202 */ /* 0x000fe40000000f00 */
[----:B------:R-:W-:Y:S01]  /*89f0*/  F2FP.BF16.F32.PACK_AB R4, R15, R21 ;  /* 0x000000150f04723e */ /* 0x000fe200000010ff */
[----:B------:R-:W-:Y:S01]  /*8a00*/  IMAD.X R21, RZ, RZ, R73, P3 ;  /* 0x000000ffff157224 */ /* 0x000fe200018e0649 */
[----:B------:R-:W-:-:S02]  /*8a10*/  LOP3.LUT R130, R40, R41, RZ, 0x3c, !PT ;  /* 0x0000002928827212 */ /* 0x000fc400078e3cff */
[----:B------:R-:W-:Y:S02]  /*8a20*/  LOP3.LUT R28, R28, R3, RZ, 0x3c, !PT ;  /* 0x000000031c1c7212 */ /* 0x000fe400078e3cff */
[----:B------:R-:W-:Y:S02]  /*8a30*/  LOP3.LUT R41, R36, 0x380, RZ, 0xc0, !PT ;  /* 0x0000038024297812 */ /* 0x000fe400078ec0ff */
[----:B------:R-:W-:Y:S02]  /*8a40*/  IADD3 R3, P3, R72, 0x9000, RZ ;  /* 0x0000900048037810 */ /* 0x000fe40007f7e0ff */
[----:B------:R-:W-:Y:S02]  /*8a50*/  LOP3.LUT R49, R32, 0x380, RZ, 0xc0, !PT ;  /* 0x0000038020317812 */ /* 0x000fe400078ec0ff */
[----:B------:R-:W-:Y:S02]  /*8a60*/  SHF.R.U64 R41, R41, 0x3, RZ ;  /* 0x0000000329297819 */ /* 0x000fe400000012ff */
[----:B------:R-:W-:-:S02]  /*8a70*/  LOP3.LUT R56, R3, 0x380, RZ, 0xc0, !PT ;  /* 0x0000038003387812 */ /* 0x000fc400078ec0ff */
[----:B------:R-:W-:Y:S02]  /*8a80*/  SHF.R.U64 R49, R49, 0x3, RZ ;  /* 0x0000000331317819 */ /* 0x000fe400000012ff */
[----:B------:R-:W-:Y:S02]  /*8a90*/  LOP3.LUT R8, R41, R36, RZ, 0x3c, !PT ;  /* 0x0000002429087212 */ /* 0x000fe400078e3cff */
[----:B------:R-:W-:Y:S02]  /*8aa0*/  SHF.R.U64 R56, R56, 0x3, RZ ;  /* 0x0000000338387819 */ /* 0x000fe400000012ff */
[----:B------:R-:W-:Y:S02]  /*8ab0*/  LOP3.LUT R41, R24, 0x380, RZ, 0xc0, !PT ;  /* 0x0000038018297812 */ /* 0x000fe400078ec0ff */
[----:B------:R-:W-:Y:S02]  /*8ac0*/  LOP3.LUT R32, R49, R32, RZ, 0x3c, !PT ;  /* 0x0000002031207212 */ /* 0x000fe400078e3cff */
[----:B------:R-:W-:-:S02]  /*8ad0*/  LOP3.LUT R56, R56, R3, RZ, 0x3c, !PT ;  /* 0x0000000338387212 */ /* 0x000fc400078e3cff */
[----:B------:R-:W-:Y:S01]  /*8ae0*/  LOP3.LUT R49, R20, 0x380, RZ, 0xc0, !PT ;  /* 0x0000038014317812 */ /* 0x000fe200078ec0ff */
[----:B------:R-:W0:Y:S01]  /*8af0*/  SHFL.IDX PT, R3, R213, RZ, 0x1f ;  /* 0x00001fffd5037589 */ /* 0x000e2200000e0000 */
[----:B------:R-:W-:Y:S02]  /*8b00*/  SHF.R.U64 R41, R41, 0x3, RZ ;  /* 0x0000000329297819 */ /* 0x000fe400000012ff */
[----:B------:R-:W-:Y:S02]  /*8b10*/  SHF.R.U64 R49, R49, 0x3, RZ ;  /* 0x0000000331317819 */ /* 0x000fe400000012ff */
[----:B------:R-:W-:Y:S02]  /*8b20*/  LOP3.LUT R68, R41, R24, RZ, 0x3c, !PT ;  /* 0x0000001829447212 */ /* 0x000fe400078e3cff */
[----:B------:R-:W-:Y:S02]  /*8b30*/  IADD3 R41, P2, R72, 0x1000, RZ ;  /* 0x0000100048297810 */ /* 0x000fe40007f5e0ff */
[----:B------:R-:W-:-:S02]  /*8b40*/  LOP3.LUT R45, R6, 0x380, RZ, 0xc0, !PT ;  /* 0x00000380062d7812 */ /* 0x000fc400078ec0ff */
[----:B------:R-:W-:Y:S01]  /*8b50*/  LOP3.LUT R118, R49, R20, RZ, 0x3c, !PT ;  /* 0x0000001431767212 */ /* 0x000fe200078e3cff */
[----:B------:R-:W-:Y:S01]  /*8b60*/  IMAD.X R15, RZ, RZ, R73, P2 ;  /* 0x000000ffff0f7224 */ /* 0x000fe200010e0649 */
[----:B------:R-:W-:Y:S02]  /*8b70*/  LOP3.LUT R14, R41, 0x380, RZ, 0xc0, !PT ;  /* 0x00000380290e7812 */ /* 0x000fe400078ec0ff */
[----:B------:R-:W-:Y:S02]  /*8b80*/  LOP3.LUT R20, R37, 0x380, RZ, 0xc0, !PT ;  /* 0x0000038025147812 */ /* 0x000fe400078ec0ff */
[----:B------:R-:W-:Y:S02]  /*8b90*/  SHF.R.U64 R45, R45, 0x3, RZ ;  /* 0x000000032d2d7819 */ /* 0x000fe400000012ff */
[----:B------:R-:W-:Y:S02]  /*8ba0*/  SHF.R.U64 R14, R14, 0x3, RZ ;  /* 0x000000030e0e7819 */ /* 0x000fe400000012ff */
[----:B------:R-:W-:-:S02]  /*8bb0*/  SHF.R.U64 R20, R20, 0x3, RZ ;  /* 0x0000000314147819 */ /* 0x000fc400000012ff */
[----:B------:R-:W-:Y:S02]  /*8bc0*/  LOP3.LUT R24, R45, R6, RZ, 0x3c, !PT ;  /* 0x000000062d187212 */ /* 0x000fe400078e3cff */
[----:B------:R-:W-:Y:S02]  /*8bd0*/  F2FP.BF16.F32.PACK_AB R6, R7, R193 ;  /* 0x000000c10706723e */ /* 0x000fe400000010ff */
[----:B------:R-:W-:Y:S02]  /*8be0*/  LOP3.LUT R14, R14, R41, RZ, 0x3c, !PT ;  /* 0x000000290e0e7212 */ /* 0x000fe400078e3cff */
[----:B------:R-:W-:Y:S02]  /*8bf0*/  LOP3.LUT R20, R20, R37, RZ, 0x3c, !PT ;  /* 0x0000002514147212 */ /* 0x000fe400078e3cff */
[----:B------:R-:W-:Y:S02]  /*8c00*/  F2FP.BF16.F32.PACK_AB R5, R27, R26 ;  /* 0x0000001a1b05723e */ /* 0x000fe400000010ff */
[----:B------:R-:W-:-:S02]  /*8c10*/  F2FP.BF16.F32.PACK_AB R7, R31, R30 ;  /* 0x0000001e1f07723e */ /* 0x000fc400000010ff */
[C---:B------:R-:W-:Y:S02]  /*8c20*/  IADD3 R37, P4, R72.reuse, 0x3000, RZ ;  /* 0x0000300048257810 */ /* 0x040fe40007f9e0ff */
[C---:B------:R-:W-:Y:S01]  /*8c30*/  IADD3 R41, P5, R72.reuse, 0x4000, RZ ;  /* 0x0000400048297810 */ /* 0x040fe20007fbe0ff */
[----:B------:R1:W-:Y:S01]  /*8c40*/  STSM.16.M88.4 [R57], R4 ;  /* 0x0000000439007844 */ /* 0x0003e20000000200 */
[C---:B------:R-:W-:Y:S02]  /*8c50*/  IADD3 R45, P6, R72.reuse, 0x5000, RZ ;  /* 0x00005000482d7810 */ /* 0x040fe40007fde0ff */
[C---:B------:R-:W-:Y:S02]  /*8c60*/  IADD3 R49, P0, R72.reuse, 0x6000, RZ ;  /* 0x0000600048317810 */ /* 0x040fe40007f1e0ff */
[C---:B------:R-:W-:Y:S02]  /*8c70*/  IADD3 R65, P1, R72.reuse, 0x7000, RZ ;  /* 0x0000700048417810 */ /* 0x040fe40007f3e0ff */
[----:B------:R-:W-:-:S02]  /*8c80*/  IADD3 R61, P2, R72, 0x8000, RZ ;  /* 0x00008000483d7810 */ /* 0x000fc40007f5e0ff */
[----:B------:R-:W-:Y:S02]  /*8c90*/  LOP3.LUT R36, R37, 0x380, RZ, 0xc0, !PT ;  /* 0x0000038025247812 */ /* 0x000fe400078ec0ff */
[----:B------:R-:W-:Y:S02]  /*8ca0*/  LOP3.LUT R40, R41, 0x380, RZ, 0xc0, !PT ;  /* 0x0000038029287812 */ /* 0x000fe400078ec0ff */
[----:B------:R-:W-:Y:S02]  /*8cb0*/  LOP3.LUT R44, R45, 0x380, RZ, 0xc0, !PT ;  /* 0x000003802d2c7812 */ /* 0x000fe400078ec0ff */
[----:B------:R-:W-:Y:S01]  /*8cc0*/  LOP3.LUT R48, R49, 0x380, RZ, 0xc0, !PT ;  /* 0x0000038031307812 */ /* 0x000fe200078ec0ff */
[----:B-1----:R-:W-:Y:S01]  /*8cd0*/  IMAD.X R57, RZ, RZ, R73, P3 ;  /* 0x000000ffff397224 */ /* 0x002fe200018e0649 */
[----:B------:R-:W-:Y:S02]  /*8ce0*/  LOP3.LUT R64, R65, 0x380, RZ, 0xc0, !PT ;  /* 0x0000038041407812 */ /* 0x000fe400078ec0ff */
[----:B------:R-:W-:-:S02]  /*8cf0*/  LOP3.LUT R60, R61, 0x380, RZ, 0xc0, !PT ;  /* 0x000003803d3c7812 */ /* 0x000fc400078ec0ff */
[----:B0-----:R-:W-:Y:S02]  /*8d00*/  ISETP.NE.AND P3, PT, R3, RZ, PT ;  /* 0x000000ff0300720c */ /* 0x001fe40003f65270 */
[----:B------:R-:W-:Y:S02]  /*8d10*/  LOP3.LUT R3, R72, 0x380, RZ, 0xc0, !PT ;  /* 0x0000038048037812 */ /* 0x000fe400078ec0ff */
        /* <DEDUP_REMOVED lines=24> */
[----:B------:R-:W-:Y:S02]  /*8ea0*/  IADD3 R77, P2, R72, 0xf000, RZ ;  /* 0x0000f000484d7810 */ /* 0x000fe40007f5e0ff */
[----:B------:R-:W-:-:S02]  /*8eb0*/  MOV R27, R126 ;  /* 0x0000007e001b7202 */ /* 0x000fc40000000f00 */
[----:B------:R-:W-:Y:S02]  /*8ec0*/  LOP3.LUT R72, R3, R72, RZ, 0x3c, !PT ;  /* 0x0000004803487212 */ /* 0x000fe400078e3cff */
[----:B------:R-:W-:Y:S02]  /*8ed0*/  MOV R26, R122 ;  /* 0x0000007a001a7202 */ /* 0x000fe40000000f00 */
[----:B------:R-:W-:Y:S02]  /*8ee0*/  MOV R127, R8 ;  /* 0x00000008007f7202 */ /* 0x000fe40000000f00 */
[----:B------:R-:W-:Y:S02]  /*8ef0*/  MOV R3, R10 ;  /* 0x0000000a00037202 */ /* 0x000fe40000000f00 */
[----:B------:R-:W-:Y:S02]  /*8f00*/  F2FP.BF16.F32.PACK_AB R4, R210, R211 ;  /* 0x000000d3d204723e */ /* 0x000fe400000010ff */
        /* <DEDUP_REMOVED lines=8> */
[----:B------:R-:W-:Y:S02]  /*8f90*/  MOV R38, R24 ;  /* 0x0000001800267202 */ /* 0x000fe40000000f00 */
[----:B------:R-:W-:Y:S01]  /*8fa0*/  MOV R130, R130 ;  /* 0x0000008200827202 */ /* 0x000fe20000000f00 */
[----:B------:R1:W-:Y:S01]  /*8fb0*/  STSM.16.M88.4 [R27], R8 ;  /* 0x000000081b007844 */ /* 0x0003e20000000200 */
[----:B------:R-:W-:Y:S02]  /*8fc0*/  MOV R39, R28 ;  /* 0x0000001c00277202 */ /* 0x000fe40000000f00 */
[----:B------:R-:W-:Y:S02]  /*8fd0*/  F2FP.BF16.F32.PACK_AB R24, R201, R202 ;  /* 0x000000cac918723e */ /* 0x000fe400000010ff */
[----:B------:R-:W-:Y:S02]  /*8fe0*/  F2FP.BF16.F32.PACK_AB R25, R51, R50 ;  /* 0x000000323319723e */ /* 0x000fe400000010ff */
[----:B------:R-:W-:-:S02]  /*8ff0*/  MOV R134, R134 ;  /* 0x0000008600867202 */ /* 0x000fc40000000f00 */
[----:B0-----:R-:W-:Y:S02]  /*9000*/  F2FP.BF16.F32.PACK_AB R26, R199, R200 ;  /* 0x000000c8c71a723e */ /* 0x001fe400000010ff */
[----:B------:R-:W-:Y:S02]  /*9010*/  F2FP.BF16.F32.PACK_AB R28, R197, R198 ;  /* 0x000000c6c51c723e */ /* 0x000fe400000010ff */
[----:B------:R-:W-:Y:S02]  /*9020*/  F2FP.BF16.F32.PACK_AB R29, R59, R58 ;  /* 0x0000003a3b1d723e */ /* 0x000fe400000010ff */
[----:B------:R-:W-:Y:S02]  /*9030*/  F2FP.BF16.F32.PACK_AB R30, R195, R196 ;  /* 0x000000c4c31e723e */ /* 0x000fe400000010ff */
[----:B-1----:R-:W-:Y:S02]  /*9040*/  F2FP.BF16.F32.PACK_AB R27, R55, R54 ;  /* 0x00000036371b723e */ /* 0x002fe400000010ff */
[----:B------:R-:W-:-:S02]  /*9050*/  F2FP.BF16.F32.PACK_AB R31, R63, R62 ;  /* 0x0000003e3f1f723e */ /* 0x000fc400000010ff */
[----:B------:R-:W-:Y:S01]  /*9060*/  MOV R138, R138 ;  /* 0x0000008a008a7202 */ /* 0x000fe20000000f00 */
[----:B------:R-:W-:Y:S01]  /*9070*/  STSM.16.M88.4 [R130], R24 ;  /* 0x0000001882007844 */ /* 0x000fe20000000200 */
[----:B------:R-:W-:Y:S02]  /*9080*/  F2FP.BF16.F32.PACK_AB R4, R183, R194 ;  /* 0x000000c2b704723e */ /* 0x000fe400000010ff */
[----:B------:R-:W-:Y:S01]  /*9090*/  F2FP.BF16.F32.PACK_AB R5, R67, R66 ;  /* 0x000000424305723e */ /* 0x000fe200000010ff */
[----:B------:R-:W-:Y:S01]  /*90a0*/  STSM.16.M88.4 [R134], R28 ;  /* 0x0000001c86007844 */ /* 0x000fe20000000200 */
[----:B------:R-:W-:Y:S02]  /*90b0*/  F2FP.BF16.F32.PACK_AB R6, R181, R182 ;  /* 0x000000b6b506723e */ /* 0x000fe400000010ff */
[----:B------:R-:W-:Y:S02]  /*90c0*/  F2FP.BF16.F32.PACK_AB R7, R71, R70 ;  /* 0x000000464707723e */ /* 0x000fe400000010ff */
[----:B------:R-:W-:-:S02]  /*90d0*/  MOV R142, R142 ;  /* 0x0000008e008e7202 */ /* 0x000fc40000000f00 */
[----:B------:R-:W-:Y:S01]  /*90e0*/  F2FP.BF16.F32.PACK_AB R8, R179, R180 ;  /* 0x000000b4b308723e */ /* 0x000fe200000010ff */
[----:B------:R-:W-:Y:S01]  /*90f0*/  STSM.16.M88.4 [R138], R4 ;  /* 0x000000048a007844 */ /* 0x000fe20000000200 */
[----:B------:R-:W-:Y:S02]  /*9100*/  F2FP.BF16.F32.PACK_AB R9, R75, R74 ;  /* 0x0000004a4b09723e */ /* 0x000fe400000010ff */
[----:B------:R-:W-:Y:S02]  /*9110*/  F2FP.BF16.F32.PACK_AB R10, R177, R178 ;  /* 0x000000b2b10a723e */ /* 0x000fe400000010ff */
[----:B------:R-:W-:Y:S02]  /*9120*/  F2FP.BF16.F32.PACK_AB R11, R79, R78 ;  /* 0x0000004e4f0b723e */ /* 0x000fe400000010ff */
[----:B------:R-:W-:Y:S02]  /*9130*/  MOV R122, R32 ;  /* 0x00000020007a7202 */ /* 0x000fe40000000f00 */
[----:B------:R-:W-:Y:S01]  /*9140*/  MOV R123, R52 ;  /* 0x00000034007b7202 */ /* 0x000fe20000000f00 */
[----:B------:R0:W-:Y:S01]  /*9150*/  STSM.16.M88.4 [R142], R8 ;  /* 0x000000088e007844 */ /* 0x0001e20000000200 */
[----:B------:R-:W-:-:S02]  /*9160*/  F2FP.BF16.F32.PACK_AB R32, R175, R176 ;  /* 0x000000b0af20723e */ /* 0x000fc400000010ff */
[----:B------:R-:W-:Y:S02]  /*9170*/  F2FP.BF16.F32.PACK_AB R33, R83, R82 ;  /* 0x000000525321723e */ /* 0x000fe400000010ff */
[----:B------:R-:W-:Y:S02]  /*9180*/  F2FP.BF16.F32.PACK_AB R34, R173, R174 ;  /* 0x000000aead22723e */ /* 0x000fe400000010ff */
[----:B------:R-:W-:Y:S02]  /*9190*/  F2FP.BF16.F32.PACK_AB R35, R87, R86 ;  /* 0x000000565723723e */ /* 0x000fe400000010ff */
[----:B------:R-:W-:Y:S02]  /*91a0*/  MOV R126, R68 ;  /* 0x00000044007e7202 */ /* 0x000fe40000000f00 */
[----:B------:R-:W-:Y:S01]  /*91b0*/  F2FP.BF16.F32.PACK_AB R52, R171, R172 ;  /* 0x000000acab34723e */ /* 0x000fe200000010ff */
[----:B------:R-:W-:Y:S01]  /*91c0*/  STSM.16.M88.4 [R127], R32 ;  /* 0x000000207f007844 */ /* 0x000fe20000000200 */
[----:B------:R-:W-:-:S02]  /*91d0*/  F2FP.BF16.F32.PACK_AB R53, R91, R90 ;  /* 0x0000005a5b35723e */ /* 0x000fc400000010ff */
[----:B------:R-:W-:Y:S01]  /*91e0*/  F2FP.BF16.F32.PACK_AB R54, R169, R170 ;  /* 0x000000aaa936723e */ /* 0x000fe200000010ff */
[----:B0-----:R-:W0:Y:S01]  /*91f0*/  LDC R10, c[0x0][0xd44] ;  /* 0x00035100ff0a7b82 */ /* 0x001e220000000800 */
[----:B------:R-:W-:Y:S02]  /*9200*/  F2FP.BF16.F32.PACK_AB R55, R95, R94 ;  /* 0x0000005e5f37723e */ /* 0x000fe400000010ff */
[----:B------:R-:W-:Y:S02]  /*9210*/  F2FP.BF16.F32.PACK_AB R68, R167, R168 ;  /* 0x000000a8a744723e */ /* 0x000fe400000010ff */
[----:B------:R-:W-:Y:S01]  /*9220*/  F2FP.BF16.F32.PACK_AB R69, R99, R98 ;  /* 0x000000626345723e */ /* 0x000fe200000010ff */
[----:B------:R1:W-:Y:S01]  /*9230*/  STSM.16.M88.4 [R3], R52 ;  /* 0x0000003403007844 */ /* 0x0003e20000000200 */
[----:B------:R-:W-:Y:S02]  /*9240*/  F2FP.BF16.F32.PACK_AB R70, R155, R159 ;  /* 0x0000009f9b46723e */ /* 0x000fe400000010ff */
[----:B------:R-:W-:-:S02]  /*9250*/  F2FP.BF16.F32.PACK_AB R71, R103, R102 ;  /* 0x000000666747723e */ /* 0x000fc400000010ff */
[----:B------:R-:W-:Y:S02]  /*9260*/  F2FP.BF16.F32.PACK_AB R4, R105, R104 ;  /* 0x000000686904723e */ /* 0x000fe400000010ff */
[----:B------:R-:W-:Y:S01]  /*9270*/  F2FP.BF16.F32.PACK_AB R5, R107, R106 ;  /* 0x0000006a6b05723e */ /* 0x000fe200000010ff */
[----:B------:R2:W-:Y:S01]  /*9280*/  STSM.16.M88.4 [R122], R68 ;  /* 0x000000447a007844 */ /* 0x0005e20000000200 */
[----:B------:R-:W-:Y:S02]  /*9290*/  F2FP.BF16.F32.PACK_AB R6, R109, R108 ;  /* 0x0000006c6d06723e */ /* 0x000fe400000010ff */
[----:B------:R-:W-:Y:S02]  /*92a0*/  F2FP.BF16.F32.PACK_AB R7, R111, R110 ;  /* 0x0000006e6f07723e */ /* 0x000fe400000010ff */
[----:B------:R-:W-:Y:S02]  /*92b0*/  MOV R100, R100 ;  /* 0x0000006400647202 */ /* 0x000fe40000000f00 */
[----:B------:R-:W-:Y:S01]  /*92c0*/  MOV R118, R118 ;  /* 0x0000007600767202 */ /* 0x000fe20000000f00 */
[----:B------:R3:W-:Y:S01]  /*92d0*/  STSM.16.M88.4 [R123], R4 ;  /* 0x000000047b007844 */ /* 0x0007e20000000200 */
[----:B------:R-:W-:Y:S01]  /*92e0*/  F2FP.BF16.F32.PACK_AB R130, R133, R132 ;  /* 0x000000848582723e */ /* 0x000fe200000010ff */
[----:B-1----:R-:W-:Y:S01]  /*92f0*/  IMAD.MOV R3, RZ, RZ, -R187 ;  /* 0x000000ffff037224 */ /* 0x002fe200078e0abb */
[----:B------:R-:W-:Y:S01]  /*9300*/  F2FP.BF16.F32.PACK_AB R131, R162, R161 ;  /* 0x000000a1a283723e */ /* 0x000fe200000010ff */
[----:B------:R1:W-:Y:S01]  /*9310*/  STSM.16.M88.4 [R126], R112 ;  /* 0x000000707e007844 */ /* 0x0003e20000000200 */
[----:B------:R-:W-:Y:S01]  /*9320*/  F2FP.BF16.F32.PACK_AB R138, R141, R140 ;  /* 0x0000008c8d8a723e */ /* 0x000fe200000010ff */
[----:B0-----:R-:W-:Y:S01]  /*9330*/  IMAD R10, R10, R3, UR40 ;  /* 0x000000280a0a7e24 */ /* 0x001fe2000f8e0203 */
[----:B------:R-:W-:-:S02]  /*9340*/  F2FP.BF16.F32.PACK_AB R139, R166, R165 ;  /* 0x000000a5a68b723e */ /* 0x000fc400000010ff */
[----:B--2---:R-:W-:Y:S02]  /*9350*/  F2FP.BF16.F32.PACK_AB R122, R125, R124 ;  /* 0x0000007c7d7a723e */ /* 0x004fe400000010ff */
[----:B------:R-:W-:Y:S02]  /*9360*/  LOP3.LUT R96, R97, 0x380, RZ, 0xc0, !PT ;  /* 0x0000038061607812 */ /* 0x000fe400078ec0ff */
[----:B------:R-:W-:Y:S02]  /*9370*/  LOP3.LUT R92, R93, 0x380, RZ, 0xc0, !PT ;  /* 0x000003805d5c7812 */ /* 0x000fe400078ec0ff */
[----:B------:R-:W-:Y:S02]  /*9380*/  LOP3.LUT R88, R89, 0x380, RZ, 0xc0, !PT ;  /* 0x0000038059587812 */ /* 0x000fe400078ec0ff */
[----:B---3--:R-:W-:Y:S02]  /*9390*/  F2FP.BF16.F32.PACK_AB R123, R157, R156 ;  /* 0x0000009c9d7b723e */ /* 0x008fe400000010ff */
[----:B------:R-:W-:-:S02]  /*93a0*/  LOP3.LUT R84, R85, 0x380, RZ, 0xc0, !PT ;  /* 0x0000038055547812 */ /* 0x000fc400078ec0ff */
[----:B------:R-:W-:Y:S01]  /*93b0*/  LOP3.LUT R80, R81, 0x380, RZ, 0xc0, !PT ;  /* 0x0000038051507812 */ /* 0x000fe200078ec0ff */
[----:B------:R1:W-:Y:S01]  /*93c0*/  STSM.16.M88.4 [R100], R120 ;  /* 0x0000007864007844 */ /* 0x0003e20000000200 */
[----:B------:R-:W-:Y:S02]  /*93d0*/  LOP3.LUT R76, R77, 0x380, RZ, 0xc0, !PT ;  /* 0x000003804d4c7812 */ /* 0x000fe400078ec0ff */
[----:B------:R-:W-:Y:S01]  /*93e0*/  SHF.R.U64 R96, R96, 0x3, RZ ;  /* 0x0000000360607819 */ /* 0x000fe200000012ff */
[----:B------:R1:W-:Y:S01]  /*93f0*/  STSM.16.M88.4 [R118], R128 ;  /* 0x0000008076007844 */ /* 0x0003e20000000200 */
[----:B------:R-:W-:Y:S02]  /*9400*/  SHF.R.U64 R92, R92, 0x3, RZ ;  /* 0x000000035c5c7819 */ /* 0x000fe400000012ff */
[----:B------:R-:W-:Y:S01]  /*9410*/  SHF.R.U64 R88, R88, 0x3, RZ ;  /* 0x0000000358587819 */ /* 0x000fe200000012ff */
[----:B------:R1:W-:Y:S01]  /*9420*/  STSM.16.M88.4 [R38], R136 ;  /* 0x0000008826007844 */ /* 0x0003e20000000200 */
[----:B------:R-:W-:-:S02]  /*9430*/  SHF.R.U64 R84, R84, 0x3, RZ ;  /* 0x0000000354547819 */ /* 0x000fc400000012ff */
[----:B------:R-:W-:Y:S01]  /*9440*/  SHF.R.U64 R80, R80, 0x3, RZ ;  /* 0x0000000350507819 */ /* 0x000fe200000012ff */
[----:B------:R1:W-:Y:S01]  /*9450*/  STSM.16.M88.4 [R39], R144 ;  /* 0x0000009027007844 */ /* 0x0003e20000000200 */
        /* <DEDUP_REMOVED lines=12> */
[----:B------:R-:W-:Y:S02]  /*9520*/  IADD3.X R85, RZ, R73, RZ, P0, !PT ;  /* 0x00000049ff557210 */ /* 0x000fe400007fe4ff */
[----:B------:R-:W-:Y:S02]  /*9530*/  SHF.R.S32.HI R24, RZ, 0x1f, R187 ;  /* 0x0000001fff187819 */ /* 0x000fe400000114bb */
[----:B------:R-:W-:Y:S01]  /*9540*/  SHF.R.S32.HI R11, RZ, 0x1f, R10 ;  /* 0x0000001fff0b7819 */ /* 0x000fe2000001140a */
[----:B------:R-:W-:Y:S06]  /*9550*/  BAR.SYNC.DEFER_BLOCKING 0x1, 0x100 ;  /* 0x0044000000007b1d */ /* 0x000fec0000010000 */
[----:B-1----:R-:W-:Y:S05]  /*9560*/  @P3 BRA `(.L_x_206) ;  /* 0x0000000000c03947 */ /* 0x002fea0003800000 */
[----:B------:R-:W0:Y:S01]  /*9570*/  LDC R8, c[0x0][0xce8] ;  /* 0x00033a00ff087b82 */ /* 0x000e220000000800 */
[----:B------:R-:W-:Y:S01]  /*9580*/  IMAD R3, RZ, RZ, -UR40 ;  /* 0x80000028ff037e24 */ /* 0x000fe2000f8e02ff */
[----:B------:R-:W-:Y:S01]  /*9590*/  ULDC.64 UR4, c[0x0][0xc90] ;  /* 0x0003240000047ab9 */ /* 0x000fe20000000a00 */
[----:B------:R-:W-:-:S05]  /*95a0*/  IMAD.MOV R28, RZ, RZ, -R22 ;  /* 0x000000ffff1c7224 */ /* 0x000fca00078e0a16 */
[----:B------:R-:W1:Y:S01]  /*95b0*/  LDC R4, c[0x0][0xd38] ;  /* 0x00034e00ff047b82 */ /* 0x000e620000000800 */
[----:B0-----:R-:W-:Y:S01]  /*95c0*/  ISETP.NE.AND P0, PT, R8, 0x1, PT ;  /* 0x000000010800780c */ /* 0x001fe20003f05270 */
[----:B-1----:R-:W-:Y:S02]  /*95d0*/  IMAD R13, R4, R3, UR41 ;  /* 0x00000029040d7e24 */ /* 0x002fe4000f8e0203 */
[----:B------:R-:W-:Y:S02]  /*95e0*/  IMAD R3, R11, UR4, RZ ;  /* 0x000000040b037c24 */ /* 0x000fe4000f8e02ff */
[----:B------:R-:W-:-:S08]  /*95f0*/  IMAD R25, R13, 0x40, R217 ;  /* 0x000000400d197824 */ /* 0x000fd000078e02d9 */
[----:B------:R-:W0:Y:S01]  /*9600*/  @P0 LDC R6, c[0x0][0xcec] ;  /* 0x00033b00ff060b82 */ /* 0x000e220000000800 */
[C---:B------:R-:W-:Y:S02]  /*9610*/  IMAD R7, R10.reuse, UR5, R3 ;  /* 0x000000050a077c24 */ /* 0x040fe4000f8e0203 */
[----:B------:R-:W-:Y:S02]  /*9620*/  IMAD.MOV.U32 R3, RZ, RZ, R25 ;  /* 0x000000ffff037224 */ /* 0x000fe400078e0019 */
[----:B------:R-:W-:Y:S01]  /*9630*/  IMAD.WIDE.U32 R4, R10, UR4, RZ ;  /* 0x000000040a047c25 */ /* 0x000fe2000f8e00ff */
[----:B------:R-:W-:Y:S02]  /*9640*/  ULDC.64 UR4, c[0x0][0xc98] ;  /* 0x0003260000047ab9 */ /* 0x000fe40000000a00 */
[----:B------:R-:W1:Y:S01]  /*9650*/  @P0 LDC R9, c[0x0][0xcf0] ;  /* 0x00033c00ff090b82 */ /* 0x000e620000000800 */
[----:B------:R-:W-:Y:S02]  /*9660*/  IMAD.IADD R5, R5, 0x1, R7 ;  /* 0x0000000105057824 */ /* 0x000fe400078e0207 */
[----:B------:R-:W-:-:S02]  /*9670*/  IMAD R26, R13, 0x40, R16 ;  /* 0x000000400d1a7824 */ /* 0x000fc400078e0210 */
[----:B------:R-:W-:-:S04]  /*9680*/  IMAD.WIDE.U32 R4, R187, UR4, R4 ;  /* 0x00000004bb047c25 */ /* 0x000fc8000f8e0004 */
[----:B0-----:R-:W-:-:S05]  /*9690*/  @P0 IMAD.HI.U32 R6, R25, R6, RZ ;  /* 0x0000000619060227 */ /* 0x001fca00078e00ff */
[----:B-1----:R-:W-:Y:S01]  /*96a0*/  @P0 SHF.R.U32.HI R3, RZ, R9, R6 ;  /* 0x00000009ff030219 */ /* 0x002fe20000011606 */
[----:B------:R-:W-:-:S03]  /*96b0*/  IMAD R6, R24, UR4, RZ ;  /* 0x0000000418067c24 */ /* 0x000fc6000f8e02ff */
[--C-:B------:R-:W-:Y:S01]  /*96c0*/  SHF.R.S32.HI R9, RZ, 0x1f, R3.reuse ;  /* 0x0000001fff097819 */ /* 0x100fe20000011403 */
[----:B------:R-:W-:Y:S01]  /*96d0*/  IMAD.MOV R7, RZ, RZ, -R3 ;  /* 0x000000ffff077224 */ /* 0x000fe200078e0a03 */
[----:B------:R-:W-:Y:S01]  /*96e0*/  IADD3 R4, P0, R3, R4, RZ ;  /* 0x0000000403047210 */ /* 0x000fe20007f1e0ff */
[----:B------:R-:W-:Y:S01]  /*96f0*/  IMAD R6, R187, UR5, R6 ;  /* 0x00000005bb067c24 */ /* 0x000fe2000f8e0206 */
[----:B------:R-:W-:Y:S01]  /*9700*/  ULDC.64 UR4, c[0x0][0xc88] ;  /* 0x0003220000047ab9 */ /* 0x000fe20000000a00 */
[----:B------:R-:W-:-:S03]  /*9710*/  IMAD R7, R8, R7, R25 ;  /* 0x0000000708077224 */ /* 0x000fc600078e0219 */
[----:B------:R-:W-:Y:S02]  /*9720*/  IADD3.X R5, R9, R5, R6, P0, !PT ;  /* 0x0000000509057210 */ /* 0x000fe400007fe406 */
[----:B------:R-:W-:Y:S01]  /*9730*/  SHF.R.S32.HI R3, RZ, 0x1f, R7 ;  /* 0x0000001fff037819 */ /* 0x000fe20000011407 */
[----:B------:R-:W-:-:S04]  /*9740*/  IMAD.WIDE.U32 R4, R7, UR4, R4 ;  /* 0x0000000407047c25 */ /* 0x000fc8000f8e0004 */
[----:B------:R-:W-:-:S04]  /*9750*/  IMAD R6, R3, UR4, RZ ;  /* 0x0000000403067c24 */ /* 0x000fc8000f8e02ff */
[----:B------:R-:W-:Y:S01]  /*9760*/  IMAD R3, R7, UR5, R6 ;  /* 0x0000000507037c24 */ /* 0x000fe2000f8e0206 */
[----:B------:R-:W-:Y:S02]  /*9770*/  ULDC.64 UR4, c[0x0][0xc50] ;  /* 0x0003140000047ab9 */ /* 0x000fe40000000a00 */
[----:B------:R-:W-:Y:S01]  /*9780*/  LEA R9, P0, R4, UR4, 0x2 ;  /* 0x0000000404097c11 */ /* 0x000fe2000f8010ff */
[----:B------:R-:W-:Y:S01]  /*9790*/  IMAD.IADD R3, R5, 0x1, R3 ;  /* 0x0000000105037824 */ /* 0x000fe200078e0203 */
[----:B------:R-:W-:-:S03]  /*97a0*/  ULDC UR4, c[0x0][0xb88] ;  /* 0x0002e20000047ab9 */ /* 0x000fc60000000800 */
[----:B------:R-:W-:Y:S01]  /*97b0*/  SHFL.IDX PT, R6, R9, 0x1, 0x1c1f ;  /* 0x003c1f0009067f89 */ /* 0x000fe200000e0000 */
[----:B------:R-:W-:Y:S01]  /*97c0*/  LEA.HI.X R25, R4, UR5, R3, 0x2, P0 ;  /* 0x0000000504197c11 */ /* 0x000fe200080f1403 */
[----:B------:R-:W-:Y:S01]  /*97d0*/  IMAD R3, R8, UR4, RZ ;  /* 0x0000000408037c24 */ /* 0x000fe2000f8e02ff */
[----:B------:R-:W-:Y:S01]  /*97e0*/  ISETP.NE.AND P0, PT, R19, R28, PT ;  /* 0x0000001c1300720c */ /* 0x000fe20003f05270 */
[----:B------:R-:W-:Y:S01]  /*97f0*/  SHFL.IDX PT, R4, R9, RZ, 0x1c1f ;  /* 0x001c1fff09047589 */ /* 0x000fe200000e0000 */
[C---:B------:R-:W-:Y:S02]  /*9800*/  VIADD R8, R26.reuse, 0x8 ;  /* 0x000000081a087836 */ /* 0x040fe40000000000 */
[-C--:B------:R-:W-:Y:S01]  /*9810*/  ISETP.GE.OR P1, PT, R26, R3.reuse, P0 ;  /* 0x000000031a00720c */ /* 0x080fe20000726670 */
[----:B------:R-:W0:Y:S02]  /*9820*/  SHFL.IDX PT, R5, R25, RZ, 0x1c1f ;  /* 0x001c1fff19057589 */ /* 0x000e2400000e0000 */
[----:B------:R-:W-:-:S02]  /*9830*/  ISETP.GE.OR P0, PT, R8, R3, P0 ;  /* 0x000000030800720c */ /* 0x000fc40000706670 */
[----:B------:R-:W1:Y:S08]  /*9840*/  SHFL.IDX PT, R7, R25, 0x1, 0x1c1f ;  /* 0x003c1f0019077f89 */ /* 0x000e7000000e0000 */
[----:B0-----:R0:W-:Y:S04]  /*9850*/  @!P1 ST.E desc[UR42][R4.64], R12 ;  /* 0x0000000c04009985 */ /* 0x0011e8000c10192a */
[----:B-1----:R0:W-:Y:S02]  /*9860*/  @!P0 ST.E desc[UR42][R6.64], R0 ;  /* 0x0000000006008985 */ /* 0x0021e4000c10192a */
.L_x_206:
[----:B------:R-:W1:Y:S01]  /*9870*/  LDC R27, c[0x0][0xce8] ;  /* 0x00033a00ff1b7b82 */ /* 0x000e620000000800 */
[----:B------:R-:W-:Y:S01]  /*9880*/  ULDC UR8, c[0x0][0xbc8] ;  /* 0x0002f20000087ab9 */ /* 0x000fe20000000800 */
[----:B0-----:R0:W5:Y:S01]  /*9890*/  LD.E.128 R4, desc[UR42][R20.64] ;  /* 0x0000002a14047980 */ /* 0x001162000c101d00 */
[----:B------:R-:W-:Y:S01]  /*98a0*/  ISETP.GE.AND P0, PT, R192, UR8, PT ;  /* 0x00000008c0007c0c */ /* 0x000fe2000bf06270 */
[----:B------:R-:W-:Y:S01]  /*98b0*/  ULDC.64 UR4, c[0x0][0xbe8] ;  /* 0x0002fa0000047ab9 */ /* 0x000fe20000000a00 */
[----:B------:R-:W-:Y:S01]  /*98c0*/  ULDC.64 UR6, c[0x0][0xb80] ;  /* 0x0002e00000067ab9 */ /* 0x000fe20000000a00 */
[----:B------:R-:W5:Y:S01]  /*98d0*/  LD.E.128 R72, desc[UR42][R72.64] ;  /* 0x0000002a48487980 */ /* 0x000f62000c101d00 */
[----:B------:R-:W-:Y:S02]  /*98e0*/  SEL R3, RZ, 0xffffffff, P0 ;  /* 0xffffffffff037807 */ /* 0x000fe40000000000 */
[----:B------:R-:W-:Y:S01]  /*98f0*/  ISETP.GE.AND P0, PT, R191, UR8, PT ;  /* 0x00000008bf007c0c */ /* 0x000fe2000bf06270 */
[----:B------:R-:W5:Y:S01]  /*9900*/  LD.E.128 R12, desc[UR42][R14.64] ;  /* 0x0000002a0e0c7980 */ /* 0x000f62000c101d00 */
[----:B0-----:R-:W0:Y:S01]  /*9910*/  LDC R21, c[0x0][0xd38] ;  /* 0x00034e00ff157b82 */ /* 0x001e220000000800 */
[----:B------:R-:W-:-:S02]  /*9920*/  ISETP.GE.AND P1, PT, R18, UR8, PT ;  /* 0x0000000812007c0c */ /* 0x000fc4000bf26270 */
[----:B------:R-:W5:Y:S04]  /*9930*/  LD.E.128 R36, desc[UR42][R36.64] ;  /* 0x0000002a24247980 */ /* 0x000f68000c101d00 */
[----:B------:R-:W5:Y:S04]  /*9940*/  LD.E.128 R40, desc[UR42][R40.64] ;  /* 0x0000002a28287980 */ /* 0x000f68000c101d00 */
[----:B------:R-:W5:Y:S01]  /*9950*/  LD.E.128 R44, desc[UR42][R44.64] ;  /* 0x0000002a2c2c7980 */ /* 0x000f62000c101d00 */
[----:B-1----:R-:W-:Y:S01]  /*9960*/  ISETP.NE.AND P2, PT, R27, 0x1, PT ;  /* 0x000000011b00780c */ /* 0x002fe20003f45270 */
[----:B------:R-:W-:Y:S01]  /*9970*/  IMAD.SHL.U32 R9, R3, 0x2, RZ ;  /* 0x0000000203097824 */ /* 0x000fe200078e00ff */
[----:B------:R-:W-:Y:S01]  /*9980*/  SEL R3, RZ, 0xffffffff, P0 ;  /* 0xffffffffff037807 */ /* 0x000fe20000000000 */
[----:B------:R-:W5:Y:S01]  /*9990*/  LD.E.128 R48, desc[UR42][R48.64] ;  /* 0x0000002a30307980 */ /* 0x000f62000c101d00 */
[----:B------:R-:W-:-:S03]  /*99a0*/  SEL R0, RZ, 0x1, P1 ;  /* 0x00000001ff007807 */ /* 0x000fc60000800000 */
[----:B------:R-:W-:Y:S01]  /*99b0*/  IMAD.SHL.U32 R3, R3, 0x4, RZ ;  /* 0x0000000403037824 */ /* 0x000fe200078e00ff */
[----:B------:R-:W-:Y:S01]  /*99c0*/  LOP3.LUT R0, R9, 0x2, R0, 0xe2, !PT ;  /* 0x0000000209007812 */ /* 0x000fe200078ee200 */
[----:B------:R-:W5:Y:S04]  /*99d0*/  LD.E.128 R64, desc[UR42][R64.64] ;  /* 0x0000002a40407980 */ /* 0x000f68000c101d00 */
[----:B------:R-:W1:Y:S01]  /*99e0*/  @P2 LDC R29, c[0x0][0xcec] ;  /* 0x00033b00ff1d2b82 */ /* 0x000e620000000800 */
[----:B------:R-:W-:Y:S01]  /*99f0*/  ISETP.GE.AND P0, PT, R190, UR8, PT ;  /* 0x00000008be007c0c */ /* 0x000fe2000bf06270 */
[----:B------:R-:W-:Y:S01]  /*9a00*/  IMAD R8, R11, UR4, RZ ;  /* 0x000000040b087c24 */ /* 0x000fe2000f8e02ff */
[----:B------:R-:W-:Y:S01]  /*9a10*/  LOP3.LUT R3, R3, 0x4, R0, 0xe2, !PT ;  /* 0x0000000403037812 */ /* 0x000fe200078ee200 */
[----:B------:R-:W5:Y:S04]  /*9a20*/  LD.E.128 R60, desc[UR42][R60.64] ;  /* 0x0000002a3c3c7980 */ /* 0x000f68000c101d00 */
[----:B------:R-:W2:Y:S01]  /*9a30*/  @P2 LDC R31, c[0x0][0xcf0] ;  /* 0x00033c00ff1f2b82 */ /* 0x000ea20000000800 */
[----:B------:R-:W-:Y:S01]  /*9a40*/  SEL R0, RZ, 0xffffffff, P0 ;  /* 0xffffffffff007807 */ /* 0x000fe20000000000 */
[----:B------:R-:W-:Y:S01]  /*9a50*/  IMAD R20, RZ, RZ, -UR40 ;  /* 0x80000028ff147e24 */ /* 0x000fe2000f8e02ff */
[----:B------:R-:W5:Y:S01]  /*9a60*/  LD.E.128 R56, desc[UR42][R56.64] ;  /* 0x0000002a38387980 */ /* 0x000f62000c101d00 */
[----:B------:R-:W-:-:S02]  /*9a70*/  IMAD R11, R10, UR5, R8 ;  /* 0x000000050a0b7c24 */ /* 0x000fc4000f8e0208 */
[----:B------:R-:W-:Y:S01]  /*9a80*/  IMAD.WIDE.U32 R8, R10, UR4, RZ ;  /* 0x000000040a087c25 */ /* 0x000fe2000f8e00ff */
[----:B------:R-:W-:Y:S01]  /*9a90*/  ISETP.GE.AND P0, PT, R189, UR8, PT ;  /* 0x00000008bd007c0c */ /* 0x000fe2000bf06270 */
[----:B------:R-:W-:Y:S01]  /*9aa0*/  ULDC.64 UR4, c[0x0][0xbf0] ;  /* 0x0002fc0000047ab9 */ /* 0x000fe20000000a00 */
[----:B------:R-:W5:Y:S01]  /*9ab0*/  LD.E.128 R96, desc[UR42][R96.64] ;  /* 0x0000002a60607980 */ /* 0x000f62000c101d00 */
[----:B------:R-:W-:Y:S02]  /*9ac0*/  IMAD.SHL.U32 R10, R0, 0x8, RZ ;  /* 0x00000008000a7824 */ /* 0x000fe400078e00ff */
[----:B0-----:R-:W-:Y:S01]  /*9ad0*/  IMAD R25, R21, R20, UR41 ;  /* 0x0000002915197e24 */ /* 0x001fe2000f8e0214 */
[----:B------:R-:W5:Y:S01]  /*9ae0*/  LD.E.128 R92, desc[UR42][R92.64] ;  /* 0x0000002a5c5c7980 */ /* 0x000f62000c101d00 */
[----:B------:R-:W-:Y:S01]  /*9af0*/  IMAD R0, R212, 0x20, R214 ;  /* 0x00000020d4007824 */ /* 0x000fe200078e02d6 */
[----:B------:R-:W-:Y:S02]  /*9b00*/  LOP3.LUT R10, R10, 0x8, R3, 0xe2, !PT ;  /* 0x000000080a0a7812 */ /* 0x000fe400078ee203 */
[----:B------:R-:W5:Y:S01]  /*9b10*/  LD.E.128 R88, desc[UR42][R88.64] ;  /* 0x0000002a58587980 */ /* 0x000f62000c101d00 */
[----:B------:R-:W-:Y:S01]  /*9b20*/  IMAD R26, R25, 0x40, R0 ;  /* 0x00000040191a7824 */ /* 0x000fe200078e0200 */
[----:B------:R-:W-:Y:S01]  /*9b30*/  SEL R3, RZ, 0xffffffff, P0 ;  /* 0xffffffffff037807 */ /* 0x000fe20000000000 */
[----:B------:R-:W-:Y:S01]  /*9b40*/  IMAD.IADD R9, R9, 0x1, R11 ;  /* 0x0000000109097824 */ /* 0x000fe200078e020b */
[----:B------:R-:W5:Y:S01]  /*9b50*/  LD.E.128 R84, desc[UR42][R84.64] ;  /* 0x0000002a54547980 */ /* 0x000f62000c101d00 */
[----:B------:R-:W-:-:S02]  /*9b60*/  IMAD R20, R24, UR4, RZ ;  /* 0x0000000418147c24 */ /* 0x000fc4000f8e02ff */
[----:B-1----:R-:W-:Y:S01]  /*9b70*/  @P2 IMAD.HI.U32 R0, R26, R29, RZ ;  /* 0x0000001d1a002227 */ /* 0x002fe200078e00ff */
[----:B------:R-:W5:Y:S03]  /*9b80*/  LD.E.128 R80, desc[UR42][R80.64] ;  /* 0x0000002a50507980 */ /* 0x000f66000c101d00 */
[----:B------:R-:W-:Y:S01]  /*9b90*/  IMAD.SHL.U32 R21, R3, 0x10, RZ ;  /* 0x0000001003157824 */ /* 0x000fe200078e00ff */
[----:B------:R-:W5:Y:S01]  /*9ba0*/  LD.E.128 R76, desc[UR42][R76.64] ;  /* 0x0000002a4c4c7980 */ /* 0x000f62000c101d00 */
[----:B------:R-:W-:Y:S01]  /*9bb0*/  IMAD.MOV.U32 R3, RZ, RZ, R26 ;  /* 0x000000ffff037224 */ /* 0x000fe200078e001a */
[----:B--2---:R-:W-:Y:S01]  /*9bc0*/  @P2 SHF.R.U32.HI R3, RZ, R31, R0 ;  /* 0x0000001fff032219 */ /* 0x004fe20000011600 */
[C---:B------:R-:W-:Y:S02]  /*9bd0*/  IMAD R11, R187.reuse, UR5, R20 ;  /* 0x00000005bb0b7c24 */ /* 0x040fe4000f8e0214 */
[----:B------:R-:W-:Y:S01]  /*9be0*/  IMAD.WIDE.U32 R8, R187, UR4, R8 ;  /* 0x00000004bb087c25 */ /* 0x000fe2000f8e0008 */
[----:B------:R-:W-:Y:S01]  /*9bf0*/  LOP3.LUT R10, R21, 0x10, R10, 0xe2, !PT ;  /* 0x00000010150a7812 */ /* 0x000fe200078ee20a */
[----:B------:R-:W-:Y:S01]  /*9c00*/  ULDC.64 UR4, c[0x0][0xbe0] ;  /* 0x0002f80000047ab9 */ /* 0x000fe20000000a00 */
[----:B------:R-:W-:Y:S01]  /*9c10*/  ISETP.GE.AND P0, PT, R188, UR8, PT ;  /* 0x00000008bc007c0c */ /* 0x000fe2000bf06270 */
[----:B------:R-:W-:Y:S01]  /*9c20*/  IMAD.IADD R9, R9, 0x1, R11 ;  /* 0x0000000109097824 */ /* 0x000fe200078e020b */
[--C-:B------:R-:W-:Y:S01]  /*9c30*/  SHF.R.S32.HI R11, RZ, 0x1f, R3.reuse ;  /* 0x0000001fff0b7819 */ /* 0x100fe20000011403 */
[----:B------:R-:W-:Y:S01]  /*9c40*/  IMAD.MOV R21, RZ, RZ, -R3 ;  /* 0x000000ffff157224 */ /* 0x000fe200078e0a03 */
[----:B------:R-:W-:Y:S01]  /*9c50*/  SEL R0, RZ, 0xffffffff, P0 ;  /* 0xffffffffff007807 */ /* 0x000fe20000000000 */
[----:B------:R-:W-:Y:S01]  /*9c60*/  @!PT LDS RZ, [RZ] ;  /* 0x00000000fffff984 */ /* 0x000fe20000000800 */
[----:B------:R-:W-:Y:S01]  /*9c70*/  @!PT LDS RZ, [RZ] ;  /* 0x00000000fffff984 */ /* 0x000fe20000000800 */
[----:B------:R-:W-:Y:S01]  /*9c80*/  @!PT LDS RZ, [RZ] ;  /* 0x00000000fffff984 */ /* 0x000fe20000000800 */
[----:B------:R-:W-:Y:S01]  /*9c90*/  @!PT LDS RZ, [RZ] ;  /* 0x00000000fffff984 */ /* 0x000fe20000000800 */
[----:B------:R0:W-:Y:S06]  /*9ca0*/  MEMBAR.ALL.CTA ;  /* 0x0000000000007992 */ /* 0x0001ec0000008000 */
[----:B0-----:R-:W0:Y:S01]  /*9cb0*/  FENCE.VIEW.ASYNC.S ;  /* 0x00000000000073c6 */ /* 0x001e220000000000 */
[----:B------:R-:W-:-:S02]  /*9cc0*/  IMAD R20, R11, UR4, RZ ;  /* 0x000000040b147c24 */ /* 0x000fc4000f8e02ff */
[----:B------:R-:W-:Y:S02]  /*9cd0*/  IMAD R11, R27, R21, R26 ;  /* 0x000000151b0b7224 */ /* 0x000fe400078e021a */
[----:B------:R-:W-:-:S03]  /*9ce0*/  IMAD.SHL.U32 R29, R0, 0x20, RZ ;  /* 0x00000020001d7824 */ /* 0x000fc600078e00ff */
[----:B------:R-:W-:Y:S01]  /*9cf0*/  SHF.R.S32.HI R0, RZ, 0x1f, R11 ;  /* 0x0000001fff007819 */ /* 0x000fe2000001140b */
[C---:B------:R-:W-:Y:S02]  /*9d00*/  IMAD R21, R3.reuse, UR5, R20 ;  /* 0x0000000503157c24 */ /* 0x040fe4000f8e0214 */
[----:B------:R-:W-:Y:S01]  /*9d10*/  IMAD.WIDE.U32 R8, R3, UR4, R8 ;  /* 0x0000000403087c25 */ /* 0x000fe2000f8e0008 */
[----:B------:R-:W-:Y:S01]  /*9d20*/  ULDC.64 UR4, c[0x0][0xbd8] ;  /* 0x0002f60000047ab9 */ /* 0x000fe20000000a00 */
[----:B------:R-:W-:Y:S02]  /*9d30*/  ISETP.GE.AND P0, PT, R216, UR8, PT ;  /* 0x00000008d8007c0c */ /* 0x000fe4000bf06270 */
[----:B------:R-:W-:Y:S02]  /*9d40*/  IMAD R0, R0, UR4, RZ ;  /* 0x0000000400007c24 */ /* 0x000fe4000f8e02ff */
[----:B------:R-:W-:Y:S02]  /*9d50*/  IMAD.IADD R9, R9, 0x1, R21 ;  /* 0x0000000109097824 */ /* 0x000fe400078e0215 */
[----:B------:R-:W-:Y:S01]  /*9d60*/  IMAD R21, R11, UR5, R0 ;  /* 0x000000050b157c24 */ /* 0x000fe2000f8e0200 */
[----:B------:R-:W-:Y:S01]  /*9d70*/  ULDC UR5, c[0x0][0xb88] ;  /* 0x0002e20000057ab9 */ /* 0x000fe20000000800 */
[----:B------:R-:W-:Y:S01]  /*9d80*/  SEL R3, RZ, 0x40, P0 ;  /* 0x00000040ff037807 */ /* 0x000fe20000000000 */
[----:B------:R-:W-:Y:S01]  /*9d90*/  IMAD R31, R27, UR5, RZ ;  /* 0x000000051b1f7c24 */ /* 0x000fe2000f8e02ff */
[----:B------:R-:W-:Y:S01]  /*9da0*/  ISETP.GE.AND P0, PT, R215, UR8, PT ;  /* 0x00000008d7007c0c */ /* 0x000fe2000bf06270 */
[----:B------:R-:W-:-:S02]  /*9db0*/  IMAD R30, R25, 0x40, R214 ;  /* 0x00000040191e7824 */ /* 0x000fc400078e02d6 */
[----:B------:R-:W-:Y:S01]  /*9dc0*/  IMAD.WIDE.U32 R8, R11, UR4, R8 ;  /* 0x000000040b087c25 */ /* 0x000fe2000f8e0008 */
[----:B------:R-:W-:Y:S01]  /*9dd0*/  SEL R0, RZ, 0x80, P0 ;  /* 0x00000080ff007807 */ /* 0x000fe20000000000 */
[----:B------:R-:W-:Y:S01]  /*9de0*/  UIADD3 UR4, UR38, 0x38820, URZ ;  /* 0x0003882026047890 */ /* 0x000fe2000fffe03f */
[----:B------:R-:W-:Y:S01]  /*9df0*/  ISETP.GE.AND P0, PT, R30, R31, PT ;  /* 0x0000001f1e00720c */ /* 0x000fe20003f06270 */
[----:B------:R-:W-:Y:S01]  /*9e00*/  IMAD.IADD R9, R9, 0x1, R21 ;  /* 0x0000000109097824 */ /* 0x000fe200078e0215 */
[C---:B------:R-:W-:Y:S01]  /*9e10*/  LEA R28, P1, R8.reuse, UR6, 0x1 ;  /* 0x00000006081c7c11 */ /* 0x040fe2000f8208ff */
[----:B------:R-:W-:Y:S01]  /*9e20*/  UPRMT UR4, URZ, 0x654, UR4 ;  /* 0x000006543f047896 */ /* 0x000fe20008000004 */
[----:B------:R-:W-:Y:S02]  /*9e30*/  LOP3.LUT R10, R29, 0x20, R10, 0xe2, !PT ;  /* 0x000000201d0a7812 */ /* 0x000fe400078ee20a */
[----:B------:R-:W-:Y:S01]  /*9e40*/  LEA.HI.X R29, R8, UR7, R9, 0x1, P1 ;  /* 0x00000007081d7c11 */ /* 0x000fe200088f0c09 */
[----:B------:R-:W-:Y:S01]  /*9e50*/  BSSY B0, `(.L_x_207) ;  /* 0x0000026000007945 */ /* 0x000fe20003800000 */
[----:B------:R-:W-:-:S02]  /*9e60*/  LOP3.LUT R3, R10, R3, RZ, 0xfc, !PT ;  /* 0x000000030a037212 */ /* 0x000fc400078efcff */
[----:B0-----:R0:W1:Y:S02]  /*9e70*/  SHFL.IDX PT, R10, R28, RZ, 0x181f ;  /* 0x00181fff1c0a7589 */ /* 0x00106400000e0000 */
[----:B------:R-:W-:Y:S02]  /*9e80*/  SYNCS.ARRIVE.TRANS64.RED.A1T0 RZ, [UR4], RZ ;  /* 0x000000ffffff79a7 */ /* 0x000fe40008100404 */
[----:B------:R0:W2:Y:S01]  /*9e90*/  SHFL.IDX PT, R11, R29, RZ, 0x181f ;  /* 0x00181fff1d0b7589 */ /* 0x0000a200000e0000 */
[----:B------:R-:W-:Y:S01]  /*9ea0*/  LOP3.LUT R0, R3, R0, RZ, 0xfc, !PT ;  /* 0x0000000003007212 */ /* 0x000fe200078efcff */
[----:B------:R-:W-:Y:S06]  /*9eb0*/  @P0 BRA `(.L_x_208) ;  /* 0x00000000007c0947 */ /* 0x000fec0003800000 */
[----:B------:R-:W-:Y:S02]  /*9ec0*/  ISETP.GE.AND P1, PT, R192, UR8, PT ;  /* 0x00000008c0007c0c */ /* 0x000fe4000bf26270 */
[----:B------:R-:W-:Y:S02]  /*9ed0*/  ISETP.GE.AND P0, PT, R18, UR8, PT ;  /* 0x0000000812007c0c */ /* 0x000fe4000bf06270 */
[----:B------:R-:W-:Y:S02]  /*9ee0*/  ISETP.GE.AND P5, PT, R191, UR8, PT ;  /* 0x00000008bf007c0c */ /* 0x000fe4000bfa6270 */
[----:B------:R-:W-:-:S07]  /*9ef0*/  ISETP.GE.AND P3, PT, R190, UR8, PT ;  /* 0x00000008be007c0c */ /* 0x000fce000bf66270 */
[-C--:B-1----:R-:W-:Y:S02]  /*9f00*/  @!P1 LEA R20, P2, R192, R10.reuse, 0x1 ;  /* 0x0000000ac0149211 */ /* 0x082fe400078408ff */
        /* <DEDUP_REMOVED lines=26> */
.L_x_208:
[----:B------:R-:W-:Y:S05]  /*a0b0*/  BSYNC B0 ;  /* 0x0000000000007941 */ /* 0x000fea0003800000 */
.L_x_207:
[----:B---3-5:R-:W-:Y:S01]  /*a0c0*/  VIADD R4, R30, 0x20 ;  /* 0x000000201e047836 */ /* 0x028fe20000000000 */
[----:B------:R3:W4:Y:S01]  /*a0d0*/  SHFL.IDX PT, R7, R29, 0x1, 0x181f ;  /* 0x00381f001d077f89 */ /* 0x00072200000e0000 */
[----:B------:R-:W-:Y:S03]  /*a0e0*/  BSSY B0, `(.L_x_209) ;  /* 0x0000023000007945 */ /* 0x000fe60003800000 */
        /* <DEDUP_REMOVED lines=8> */
[-C--:B0-----:R-:W-:Y:S02]  /*a170*/  @!P2 LEA R8, P0, R192, R6.reuse, 0x1 ;  /* 0x00000006c008a211 */ /* 0x081fe400078008ff */
        /* <DEDUP_REMOVED lines=25> */
.L_x_210:
[----:B------:R-:W-:Y:S05]  /*a310*/  BSYNC B0 ;  /* 0x0000000000007941 */ /* 0x000fea0003800000 */
.L_x_209:
[----:B------:R-:W5:Y:S02]  /*a320*/  LDC R0, c[0x0][0xd34] ;  /* 0x00034d00ff007b82 */ /* 0x000f640000000800 */
[----:B-----5:R-:W-:-:S13]  /*a330*/  ISETP.LE.AND P0, PT, R0, UR39, PT ;  /* 0x0000002700007c0c */ /* 0x020fda000bf03270 */
[----:B------:R-:W-:Y:S05]  /*a340*/  @!P0 BRA `(.L_x_211) ;  /* 0xffffff6800f88947 */ /* 0x000fea000383ffff */
[----:B------:R-:W-:Y:S05]  /*a350*/  EXIT ;  /* 0x000000000000794d */ /* 0x000fea0003800000 */
.L_x_173:
        /* <DEDUP_REMOVED lines=11> */
[----:B------:R-:W-:Y:S01]  /*a410*/  ULDC UR7, c[0x0][0x3b8] ;  /* 0x0000ee0000077ab9 */ /* 0x000fe20000000800 */
[----:B------:R-:W-:Y:S01]  /*a420*/  LOP3.LUT R16, R16, 0xffffffdf, RZ, 0xc0, !PT ;  /* 0xffffffdf10107812 */ /* 0x000fe200078ec0ff */
[----:B------:R-:W-:Y:S01]  /*a430*/  ULDC.64 UR4, c[0x0][0x418] ;  /* 0x0001060000047ab9 */ /* 0x000fe20000000a00 */
[----:B------:R-:W-:Y:S01]  /*a440*/  LOP3.LUT R19, R29, 0x38, RZ, 0xc0, !PT ;  /* 0x000000381d137812 */ /* 0x000fe200078ec0ff */
[----:B------:R-:W-:Y:S01]  /*a450*/  UISETP.NE.U32.AND UP0, UPT, UR4, URZ, UPT ;  /* 0x0000003f0400728c */ /* 0x000fe2000bf05070 */
[----:B------:R-:W-:Y:S01]  /*a460*/  IMAD.SHL.U32 R24, R4, 0x10, RZ ;  /* 0x0000001004187824 */ /* 0x000fe200078e00ff */
[----:B------:R-:W-:Y:S01]  /*a470*/  LOP3.LUT R17, R17, 0xfffdffff, RZ, 0xc0, !PT ;  /* 0xfffdffff11117812 */ /* 0x000fe200078ec0ff */
[----:B------:R-:W-:Y:S01]  /*a480*/  ULDC UR4, c[0x0][0x424] ;  /* 0x0001090000047ab9 */ /* 0x000fe20000000800 */
[C---:B------:R-:W-:Y:S01]  /*a490*/  LOP3.LUT R0, R19.reuse, 0x40, RZ, 0xfc, !PT ;  /* 0x0000004013007812 */ /* 0x040fe200078efcff */
[----:B------:R-:W-:Y:S01]  /*a4a0*/  UISETP.NE.AND.EX UP0, UPT, UR5, URZ, UPT, UP0 ;  /* 0x0000003f0500728c */ /* 0x000fe2000bf05300 */
[C---:B------:R-:W-:Y:S01]  /*a4b0*/  LOP3.LUT R2, R19.reuse, 0x80, RZ, 0xfc, !PT ;  /* 0x0000008013027812 */ /* 0x040fe200078efcff */
[----:B------:R-:W0:Y:S01]  /*a4c0*/  S2UR UR5, SR_CgaCtaId ;  /* 0x00000000000579c3 */ /* 0x000e220000008800 */
[C---:B------:R-:W-:Y:S01]  /*a4d0*/  ISETP.GE.AND P0, PT, R0.reuse, UR6, PT ;  /* 0x0000000600007c0c */ /* 0x040fe2000bf06270 */
[----:B------:R-:W-:Y:S01]  /*a4e0*/  USEL UR4, UR4, 0x1, UP0 ;  /* 0x0000000104047887 */ /* 0x000fe20008000000 */
[----:B------:R-:W-:Y:S01]  /*a4f0*/  ISETP.GE.AND P5, PT, R0, UR7, PT ;  /* 0x0000000700007c0c */ /* 0x000fe2000bfa6270 */
[----:B------:R-:W-:Y:S01]  /*a500*/  UMOV UR37, 0x400 ;  /* 0x0000040000257882 */ /* 0x000fe20000000000 */
[C---:B------:R-:W-:Y:S01]  /*a510*/  ISETP.GE.AND P4, PT, R2.reuse, UR6, PT ;  /* 0x0000000602007c0c */ /* 0x040fe2000bf86270 */
[----:B------:R-:W-:Y:S01]  /*a520*/  IMAD.MOV.U32 R23, RZ, RZ, 0x1 ;  /* 0x00000001ff177424 */ /* 0x000fe200078e00ff */
[----:B------:R-:W-:Y:S01]  /*a530*/  ISETP.GE.AND P3, PT, R2, UR7, PT ;  /* 0x0000000702007c0c */ /* 0x000fe2000bf66270 */
[----:B------:R-:W-:Y:S01]  /*a540*/  ULDC UR36, c[0x0][0x448] ;  /* 0x0001120000247ab9 */ /* 0x000fe20000000800 */
[C---:B------:R-:W-:Y:S01]  /*a550*/  LOP3.LUT R3, R19.reuse, 0x180, RZ, 0xfc, !PT ;  /* 0x0000018013037812 */ /* 0x040fe200078efcff */
[----:B------:R-:W-:Y:S01]  /*a560*/  ULDC UR38, c[0x0][0xc] ;  /* 0x0000030000267ab9 */ /* 0x000fe20000000800 */
[----:B------:R-:W-:-:S02]  /*a570*/  ISETP.GE.AND P6, PT, R19, UR6, PT ;  /* 0x0000000613007c0c */ /* 0x000fc4000bfc6270 */
[C---:B------:R-:W-:Y:S02]  /*a580*/  ISETP.GE.AND P2, PT, R3.reuse, UR7, PT ;  /* 0x0000000703007c0c */ /* 0x040fe4000bf46270 */
[----:B------:R-:W-:Y:S02]  /*a590*/  @P0 LOP3.LUT R16, R16, 0x20, RZ, 0xfc, !PT ;  /* 0x0000002010100812 */ /* 0x000fe400078efcff */
[----:B------:R-:W-:Y:S02]  /*a5a0*/  SEL R6, RZ, 0x40, P2 ;  /* 0x00000040ff067807 */ /* 0x000fe40001000000 */
[----:B------:R-:W-:Y:S02]  /*a5b0*/  LOP3.LUT R16, R16, 0xffbfffff, RZ, 0xc0, !PT ;  /* 0xffbfffff10107812 */ /* 0x000fe400078ec0ff */
[----:B------:R-:W-:Y:S02]  /*a5c0*/  ISETP.GE.AND P2, PT, R0, UR6, PT ;  /* 0x0000000600007c0c */ /* 0x000fe4000bf46270 */
[----:B------:R-:W-:Y:S01]  /*a5d0*/  @P5 LOP3.LUT R16, R16, 0x400000, RZ, 0xfc, !PT ;  /* 0x0040000010105812 */ /* 0x000fe200078efcff */
[----:B0-----:R-:W-:Y:S01]  /*a5e0*/  ULEA UR37, UR5, UR37, 0x18 ;  /* 0x0000002505257291 */ /* 0x001fe2000f8ec03f */
[----:B------:R-:W-:-:S02]  /*a5f0*/  ISETP.GE.AND P0, PT, R3, UR6, PT ;  /* 0x0000000603007c0c */ /* 0x000fc4000bf06270 */
[----:B------:R-:W-:Y:S02]  /*a600*/  LOP3.LUT R16, R16, 0xffffffef, RZ, 0xc0, !PT ;  /* 0xffffffef10107812 */ /* 0x000fe400078ec0ff */
[C---:B------:R-:W-:Y:S02]  /*a610*/  LOP3.LUT R5, R19.reuse, 0x1c0, RZ, 0xfc, !PT ;  /* 0x000001c013057812 */ /* 0x040fe400078efcff */
[----:B------:R-:W-:Y:S02]  /*a620*/  @P4 LOP3.LUT R16, R16, 0x10, RZ, 0xfc, !PT ;  /* 0x0000001010104812 */ /* 0x000fe400078efcff */
[----:B------:R-:W-:Y:S02]  /*a630*/  SEL R3, RZ, 0xffffffff, P2 ;  /* 0xffffffffff037807 */ /* 0x000fe40001000000 */
[----:B------:R-:W-:Y:S02]  /*a640*/  LOP3.LUT R16, R16, 0xffdfffff, RZ, 0xc0, !PT ;  /* 0xffdfffff10107812 */ /* 0x000fe400078ec0ff */
[----:B------:R-:W-:Y:S01]  /*a650*/  ISETP.GE.AND P2, PT, R19, UR7, PT ;  /* 0x0000000713007c0c */ /* 0x000fe2000bf46270 */
[----:B------:R-:W-:Y:S01]  /*a660*/  IMAD.SHL.U32 R9, R3, 0x2, RZ ;  /* 0x0000000203097824 */ /* 0x000fe200078e00ff */
[----:B------:R-:W-:-:S02]  /*a670*/  @P3 LOP3.LUT R16, R16, 0x200000, RZ, 0xfc, !PT ;  /* 0x0020000010103812 */ /* 0x000fc400078efcff */
[----:B------:R-:W-:Y:S02]  /*a680*/  ISETP.GE.AND P1, PT, R5, UR6, PT ;  /* 0x0000000605007c0c */ /* 0x000fe4000bf26270 */
[----:B------:R-:W-:Y:S02]  /*a690*/  LOP3.LUT R16, R16, 0xfffffdff, RZ, 0xc0, !PT ;  /* 0xfffffdff10107812 */ /* 0x000fe400078ec0ff */
[----:B------:R-:W-:Y:S02]  /*a6a0*/  LOP3.LUT R11, R19, 0xc0, RZ, 0xfc, !PT ;  /* 0x000000c0130b7812 */ /* 0x000fe400078efcff */
[----:B------:R-:W-:Y:S02]  /*a6b0*/  @P6 LOP3.LUT R16, R16, 0x200, RZ, 0xfc, !PT ;  /* 0x0000020010106812 */ /* 0x000fe400078efcff */
[----:B------:R-:W-:Y:S02]  /*a6c0*/  SEL R7, RZ, 0x40, P0 ;  /* 0x00000040ff077807 */ /* 0x000fe40000000000 */
[----:B------:R-:W-:-:S02]  /*a6d0*/  SEL R0, RZ, 0x80, P1 ;  /* 0x00000080ff007807 */ /* 0x000fc40000800000 */
[----:B------:R-:W-:Y:S02]  /*a6e0*/  ISETP.GE.AND P0, PT, R5, UR7, PT ;  /* 0x0000000705007c0c */ /* 0x000fe4000bf06270 */
[----:B------:R-:W-:Y:S02]  /*a6f0*/  ISETP.GE.AND P1, PT, R11, UR6, PT ;  /* 0x000000060b007c0c */ /* 0x000fe4000bf26270 */
[----:B------:R-:W-:Y:S02]  /*a700*/  SEL R5, RZ, 0xffffffff, P5 ;  /* 0xffffffffff057807 */ /* 0x000fe40002800000 */
[----:B------:R-:W-:Y:S02]  /*a710*/  LOP3.LUT R16, R16, 0xff7fffff, RZ, 0xc0, !PT ;  /* 0xff7fffff10107812 */ /* 0x000fe400078ec0ff */
[----:B------:R-:W-:Y:S01]  /*a720*/  SEL R2, RZ, 0x1, P6 ;  /* 0x00000001ff027807 */ /* 0x000fe20003000000 */
[----:B------:R-:W-:Y:S01]  /*a730*/  IMAD.SHL.U32 R8, R5, 0x2, RZ ;  /* 0x0000000205087824 */ /* 0x000fe200078e00ff */
[----:B------:R-:W-:-:S02]  /*a740*/  @P2 LOP3.LUT R16, R16, 0x800000, RZ, 0xfc, !PT ;  /* 0x0080000010102812 */ /* 0x000fc400078efcff */
[----:B------:R-:W-:Y:S02]  /*a750*/  SEL R5, RZ, 0xffffff80, P0 ;  /* 0xffffff80ff057807 */ /* 0x000fe40000000000 */
[----:B------:R-:W-:Y:S02]  /*a760*/  ISETP.GE.AND P0, PT, R11, UR7, PT ;  /* 0x000000070b007c0c */ /* 0x000fe4000bf06270 */
[----:B------:R-:W-:Y:S02]  /*a770*/  LOP3.LUT R16, R16, 0xfffffff7, RZ, 0xc0, !PT ;  /* 0xfffffff710107812 */ /* 0x000fe400078ec0ff */
[----:B------:R-:W-:Y:S02]  /*a780*/  SEL R3, RZ, 0x1, P2 ;  /* 0x00000001ff037807 */ /* 0x000fe40001000000 */
[----:B------:R-:W-:Y:S02]  /*a790*/  @P1 LOP3.LUT R16, R16, 0x8, RZ, 0xfc, !PT ;  /* 0x0000000810101812 */ /* 0x000fe400078efcff */
[----:B------:R-:W-:-:S02]  /*a7a0*/  LOP3.LUT R13, R19, 0x100, RZ, 0xfc, !PT ;  /* 0x00000100130d7812 */ /* 0x000fc400078efcff */
[----:B------:R-:W-:Y:S02]  /*a7b0*/  LOP3.LUT R16, R16, 0xffefffff, RZ, 0xc0, !PT ;  /* 0xffefffff10107812 */ /* 0x000fe400078ec0ff */
[----:B------:R-:W-:Y:S02]  /*a7c0*/  LOP3.LUT R2, R9, 0x2, R2, 0xe2, !PT ;  /* 0x0000000209027812 */ /* 0x000fe400078ee202 */
[----:B------:R-:W-:Y:S02]  /*a7d0*/  LOP3.LUT R9, R8, 0x2, R3, 0xe2, !PT ;  /* 0x0000000208097812 */ /* 0x000fe400078ee203 */
[----:B------:R-:W-:Y:S02]  /*a7e0*/  SEL R3, RZ, 0x4, P4 ;  /* 0x00000004ff037807 */ /* 0x000fe40002000000 */
[----:B------:R-:W-:Y:S02]  /*a7f0*/  @P0 LOP3.LUT R16, R16, 0x100000, RZ, 0xfc, !PT ;  /* 0x0010000010100812 */ /* 0x000fe400078efcff */
[----:B------:R-:W-:-:S02]  /*a800*/  SEL R11, RZ, 0x8, P0 ;  /* 0x00000008ff0b7807 */ /* 0x000fc40000000000 */
[----:B------:R-:W-:Y:S02]  /*a810*/  SEL R8, RZ, 0x8, P1 ;  /* 0x00000008ff087807 */ /* 0x000fe40000800000 */
[----:B------:R-:W-:Y:S02]  /*a820*/  ISETP.GE.AND P0, PT, R13, UR6, PT ;  /* 0x000000060d007c0c */ /* 0x000fe4000bf06270 */
[----:B------:R-:W-:Y:S02]  /*a830*/  LOP3.LUT R8, R8, R2, R3, 0xfe, !PT ;  /* 0x0000000208087212 */ /* 0x000fe400078efe03 */
[----:B------:R-:W0:Y:S01]  /*a840*/  LDC.64 R2, c[0x0][0x2f0] ;  /* 0x0000bc00ff027b82 */ /* 0x000e220000000a00 */
[----:B------:R-:W-:Y:S02]  /*a850*/  SEL R10, RZ, 0x4, P3 ;  /* 0x00000004ff0a7807 */ /* 0x000fe40001800000 */
[----:B------:R-:W-:Y:S02]  /*a860*/  LOP3.LUT R16, R16, 0xfffffffb, RZ, 0xc0, !PT ;  /* 0xfffffffb10107812 */ /* 0x000fe400078ec0ff */
[----:B------:R-:W-:-:S02]  /*a870*/  LOP3.LUT R14, R19, 0x140, RZ, 0xfc, !PT ;  /* 0x00000140130e7812 */ /* 0x000fc400078efcff */
[----:B------:R-:W-:Y:S02]  /*a880*/  LOP3.LUT R12, R11, R9, R10, 0xfe, !PT ;  /* 0x000000090b0c7212 */ /* 0x000fe400078efe0a */
[----:B------:R-:W-:Y:S02]  /*a890*/  @P0 LOP3.LUT R16, R16, 0x4, RZ, 0xfc, !PT ;  /* 0x0000000410100812 */ /* 0x000fe400078efcff */
[----:B------:R-:W-:Y:S02]  /*a8a0*/  SEL R11, RZ, 0x10, P0 ;  /* 0x00000010ff0b7807 */ /* 0x000fe40000000000 */
[----:B------:R-:W-:Y:S02]  /*a8b0*/  ISETP.GE.AND P0, PT, R14, UR6, PT ;  /* 0x000000060e007c0c */ /* 0x000fe4000bf06270 */
[----:B------:R-:W-:Y:S02]  /*a8c0*/  LOP3.LUT R16, R16, 0xfffffffd, RZ, 0xc0, !PT ;  /* 0xfffffffd10107812 */ /* 0x000fe400078ec0ff */
[----:B------:R-:W-:-:S02]  /*a8d0*/  SEL R10, RZ, 0x20, P0 ;  /* 0x00000020ff0a7807 */ /* 0x000fc40000000000 */
[----:B------:R-:W-:Y:S02]  /*a8e0*/  LOP3.LUT R9, R29, 0x1f8, RZ, 0xc0, !PT ;  /* 0x000001f81d097812 */ /* 0x000fe400078ec0ff */
[----:B------:R-:W-:Y:S01]  /*a8f0*/  LOP3.LUT R8, R10, R8, R11, 0xfe, !PT ;  /* 0x000000080a087212 */ /* 0x000fe200078efe0b */
[----:B0-----:R-:W-:Y:S01]  /*a900*/  IMAD R18, R2, UR4, RZ ;  /* 0x0000000402127c24 */ /* 0x001fe2000f8e02ff */
[----:B------:R-:W-:Y:S01]  /*a910*/  LOP3.LUT R2, R9, 0x38, R4, 0x78, !PT ;  /* 0x0000003809027812 */ /* 0x000fe200078e7804 */
[----:B------:R-:W-:Y:S02]  /*a920*/  ULDC UR4, c[0x0][0x288] ;  /* 0x0000a20000047ab9 */ /* 0x000fe40000000800 */
[----:B------:R-:W-:Y:S01]  /*a930*/  @P0 LOP3.LUT R16, R16, 0x2, RZ, 0xfc, !PT ;  /* 0x0000000210100812 */ /* 0x000fe200078efcff */
[----:B------:R-:W-:Y:S01]  /*a940*/  VIADD R15, R18, 0x3f ;  /* 0x0000003f120f7836 */ /* 0x000fe20000000000 */
[----:B------:R-:W-:Y:S01]  /*a950*/  ISETP.GE.AND P0, PT, R13, UR7, PT ;  /* 0x000000070d007c0c */ /* 0x000fe2000bf06270 */
[----:B------:R-:W-:Y:S01]  /*a960*/  STL [R1+0x20], R18 ;  /* 0x0000201201007387 */ /* 0x000fe20000100800 */
[----:B------:R-:W-:Y:S01]  /*a970*/  LOP3.LUT R16, R16, 0xfff7ffff, RZ, 0xc0, !PT ;  /* 0xfff7ffff10107812 */ /* 0x000fe200078ec0ff */
[----:B------:R-:W-:Y:S01]  /*a980*/  UIMAD UR36, UR36, UR4, URZ ;  /* 0x00000004242472a4 */ /* 0x000fe2000f8e023f */
[----:B------:R-:W-:-:S02]  /*a990*/  SHF.R.S32.HI R10, RZ, 0x1f, R15 ;  /* 0x0000001fff0a7819 */ /* 0x000fc4000001140f */
[----:B------:R-:W-:Y:S02]  /*a9a0*/  LOP3.LUT R29, R2, 0x200, R29, 0xf8, !PT ;  /* 0x00000200021d7812 */ /* 0x000fe400078ef81d */
[----:B------:R-:W-:Y:S02]  /*a9b0*/  SHF.R.U32.HI R2, RZ, 0x3, R4 ;  /* 0x00000003ff027819 */ /* 0x000fe40000011604 */
[----:B------:R-:W-:Y:S02]  /*a9c0*/  SEL R13, RZ, 0x10, P0 ;  /* 0x00000010ff0d7807 */ /* 0x000fe40000000000 */
[----:B------:R-:W-:Y:S02]  /*a9d0*/  LEA.HI R10, R10, R15, RZ, 0x6 ;  /* 0x0000000f0a0a7211 */ /* 0x000fe400078f30ff */
[----:B------:R-:W-:Y:S02]  /*a9e0*/  @P0 LOP3.LUT R16, R16, 0x80000, RZ, 0xfc, !PT ;  /* 0x0008000010100812 */ /* 0x000fe400078efcff */
[----:B------:R-:W-:Y:S01]  /*a9f0*/  ISETP.GE.AND P0, PT, R14, UR7, PT ;  /* 0x000000070e007c0c */ /* 0x000fe2000bf06270 */
[----:B------:R-:W-:Y:S01]  /*aa00*/  ULDC UR7, c[0x0][0x2b8] ;  /* 0x0000ae0000077ab9 */ /* 0x000fe20000000800 */
[----:B------:R-:W-:Y:S01]  /*aa10*/  LOP3.LUT R7, R8, R7, RZ, 0xfc, !PT ;  /* 0x0000000708077212 */ /* 0x000fe200078efcff */
[----:B------:R-:W-:Y:S01]  /*aa20*/  IMAD.U32 R8, RZ, RZ, UR8 ;  /* 0x00000008ff087e24 */ /* 0x000fe2000f8e00ff */
[----:B------:R-:W-:-:S02]  /*aa30*/  LOP3.LUT R2, R2, 0xf, RZ, 0xc0, !PT ;  /* 0x0000000f02027812 */ /* 0x000fc400078ec0ff */
[----:B------:R-:W-:Y:S02]  /*aa40*/  LOP3.LUT R4, R37, 0x2, RZ, 0xfc, !PT ;  /* 0x0000000225047812 */ /* 0x000fe400078efcff */
[C---:B------:R-:W-:Y:S01]  /*aa50*/  LEA.HI.SX32 R4, R10.reuse, 0xfffffffe, 0x1a ;  /* 0xfffffffe0a047811 */ /* 0x040fe200078fd2ff */
[----:B------:R-:W-:Y:S01]  /*aa60*/  STL [R1+0xc], R8 ;  /* 0x00000c0801007387 */ /* 0x000fe20000100800 */
[----:B------:R-:W-:Y:S02]  /*aa70*/  LOP3.LUT R9, R10, 0xffffffc0, RZ, 0xc0, !PT ;  /* 0xffffffc00a097812 */ /* 0x000fe400078ec0ff */
[----:B------:R-:W-:Y:S01]  /*aa80*/  LOP3.LUT R24, R2, 0x70, R24, 0xf8, !PT ;  /* 0x0000007002187812 */ /* 0x000fe200078ef818 */
[----:B------:R0:W-:Y:S01]  /*aa90*/  STL [R1+0x28], R4 ;  /* 0x0000280401007387 */ /* 0x0001e20000100800 */
[----:B------:R-:W-:Y:S02]  /*aaa0*/  LOP3.LUT R16, R16, 0xfffbffff, RZ, 0xc0, !PT ;  /* 0xfffbffff10107812 */ /* 0x000fe400078ec0ff */
[----:B------:R-:W-:-:S02]  /*aab0*/  SEL R14, RZ, 0x20, P0 ;  /* 0x00000020ff0e7807 */ /* 0x000fc40000000000 */
[----:B------:R-:W-:Y:S02]  /*aac0*/  @P0 LOP3.LUT R16, R16, 0x40000, RZ, 0xfc, !PT ;  /* 0x0004000010100812 */ /* 0x000fe400078efcff */
[--C-:B------:R-:W-:Y:S02]  /*aad0*/  IADD3 R36, R18, 0x40, -R9.reuse ;  /* 0x0000004012247810 */ /* 0x100fe40007ffe809 */
[----:B------:R-:W-:Y:S02]  /*aae0*/  LOP3.LUT R16, R16, 0xffffbfff, RZ, 0xc0, !PT ;  /* 0xffffbfff10107812 */ /* 0x000fe400078ec0ff */
[----:B0-----:R-:W-:Y:S01]  /*aaf0*/  IADD3 R4, R24, -0x40, R9 ;  /* 0xffffffc018047810 */ /* 0x001fe20007ffe009 */
[----:B------:R-:W-:Y:S01]  /*ab00*/  IMAD.IADD R36, R36, 0x1, -R2 ;  /* 0x0000000124247824 */ /* 0x000fe200078e0a02 */
[----:B------:R-:W-:Y:S02]  /*ab10*/  LOP3.LUT R0, R7, R0, RZ, 0xfc, !PT ;  /* 0x0000000007007212 */ /* 0x000fe400078efcff */
[----:B------:R-:W-:Y:S01]  /*ab20*/  ISETP.GE.AND P0, PT, R4, R18, PT ;  /* 0x000000120400720c */ /* 0x000fe20003f06270 */
[----:B------:R-:W-:Y:S01]  /*ab30*/  STL [R1+0x24], R4 ;  /* 0x0000240401007387 */ /* 0x000fe20000100800 */
[----:B------:R-:W-:Y:S01]  /*ab40*/  LOP3.LUT R13, R14, R12, R13, 0xfe, !PT ;  /* 0x0000000c0e0d7212 */ /* 0x000fe200078efe0d */
[----:B------:R-:W-:Y:S01]  /*ab50*/  IMAD.MOV.U32 R18, RZ, RZ, RZ ;  /* 0x000000ffff127224 */ /* 0x000fe200078e00ff */
[----:B------:R-:W-:-:S02]  /*ab60*/  ISETP.LT.U32.AND P1, PT, R24, 0x40, !P0 ;  /* 0x000000401800780c */ /* 0x000fc40004721070 */
[----:B------:R-:W-:Y:S02]  /*ab70*/  ISETP.GE.AND P0, PT, R19, UR6, PT ;  /* 0x0000000613007c0c */ /* 0x000fe4000bf06270 */
[----:B------:R-:W-:Y:S02]  /*ab80*/  LOP3.LUT R6, R13, R6, RZ, 0xfc, !PT ;  /* 0x000000060d067212 */ /* 0x000fe400078efcff */
[C---:B------:R-:W-:Y:S02]  /*ab90*/  ISETP.LT.OR P3, PT, R36.reuse, 0x1, P0 ;  /* 0x000000012400780c */ /* 0x040fe40000761670 */
[----:B------:R-:W-:Y:S02]  /*aba0*/  ISETP.LT.OR P2, PT, R36, 0x11, P0 ;  /* 0x000000112400780c */ /* 0x000fe40000741670 */
[C---:B------:R-:W-:Y:S02]  /*abb0*/  LOP3.LUT R5, R6.reuse, 0x80, R5, 0xc8, !PT ;  /* 0x0000008006057812 */ /* 0x040fe400078ec805 */
[----:B------:R-:W-:-:S02]  /*abc0*/  LOP3.LUT R6, R6, 0x40, RZ, 0xc0, !PT ;  /* 0x0000004006067812 */ /* 0x000fc400078ec0ff */
[----:B------:R-:W-:Y:S02]  /*abd0*/  @P1 LOP3.LUT R16, R16, 0x4000, RZ, 0xfc, !PT ;  /* 0x0000400010101812 */ /* 0x000fe400078efcff */
[C---:B------:R-:W-:Y:S02]  /*abe0*/  ISETP.LT.OR P1, PT, R36.reuse, 0x21, P0 ;  /* 0x000000212400780c */ /* 0x040fe40000721670 */
[----:B------:R-:W-:Y:S02]  /*abf0*/  ISETP.LT.OR P0, PT, R36, 0x31, P0 ;  /* 0x000000312400780c */ /* 0x000fe40000701670 */
[----:B------:R-:W-:Y:S02]  /*ac00*/  @P3 LOP3.LUT R17, R17, 0x20000, RZ, 0xfc, !PT ;  /* 0x0002000011113812 */ /* 0x000fe400078efcff */
[----:B------:R-:W-:Y:S02]  /*ac10*/  LOP3.LUT R16, R16, 0xdfffffff, RZ, 0xc0, !PT ;  /* 0xdfffffff10107812 */ /* 0x000fe400078ec0ff */
[----:B------:R-:W-:-:S02]  /*ac20*/  LOP3.LUT R17, R17, 0xfffeffff, RZ, 0xc0, !PT ;  /* 0xfffeffff11117812 */ /* 0x000fc400078ec0ff */
[----:B------:R-:W-:Y:S02]  /*ac30*/  SHF.R.U32.HI R2, RZ, 0x2, R6 ;  /* 0x00000002ff027819 */ /* 0x000fe40000011606 */
[----:B------:R-:W-:Y:S02]  /*ac40*/  @P2 LOP3.LUT R17, R17, 0x10000, RZ, 0xfc, !PT ;  /* 0x0001000011112812 */ /* 0x000fe400078efcff */
[----:B------:R-:W-:Y:S01]  /*ac50*/  SHF.R.U32.HI R5, RZ, 0x3, R5 ;  /* 0x00000003ff057819 */ /* 0x000fe20000011605 */
[----:B------:R0:W-:Y:S01]  /*ac60*/  STL [R1+0x8], R2 ;  /* 0x0000080201007387 */ /* 0x0001e20000100800 */
[----:B------:R-:W-:Y:S02]  /*ac70*/  LOP3.LUT R17, R17, 0xffff7fff, RZ, 0xc0, !PT ;  /* 0xffff7fff11117812 */ /* 0x000fe400078ec0ff */
[----:B------:R-:W-:Y:S01]  /*ac80*/  LOP3.LUT R31, R7, 0x40, RZ, 0xc0, !PT ;  /* 0x00000040071f7812 */ /* 0x000fe200078ec0ff */
[----:B------:R1:W-:Y:S01]  /*ac90*/  STL [R1+0x4], R5 ;  /* 0x0000040501007387 */ /* 0x0003e20000100800 */
[----:B------:R-:W-:-:S02]  /*aca0*/  @P1 LOP3.LUT R17, R17, 0x8000, RZ, 0xfc, !PT ;  /* 0x0000800011111812 */ /* 0x000fc400078efcff */
[C---:B------:R-:W-:Y:S01]  /*acb0*/  LOP3.LUT R30, R0.reuse, 0x80, RZ, 0xc0, !PT ;  /* 0x00000080001e7812 */ /* 0x040fe200078ec0ff */
[----:B------:R1:W-:Y:S01]  /*acc0*/  STL [R1+0x1c], RZ ;  /* 0x00001cff01007387 */ /* 0x0003e20000100800 */
[----:B------:R-:W-:Y:S02]  /*acd0*/  LOP3.LUT R17, R17, 0xfdffffff, RZ, 0xc0, !PT ;  /* 0xfdffffff11117812 */ /* 0x000fe400078ec0ff */
[C---:B0-----:R-:W-:Y:S02]  /*ace0*/  PRMT R2, R0.reuse, 0x8880, RZ ;  /* 0x0000888000027816 */ /* 0x041fe400000000ff */
[----:B------:R-:W-:Y:S02]  /*acf0*/  @P0 LOP3.LUT R17, R17, 0x2000000, RZ, 0xfc, !PT ;  /* 0x0200000011110812 */ /* 0x000fe400078efcff */
[----:B------:R-:W-:Y:S02]  /*ad00*/  LOP3.LUT P0, RZ, R0, 0x2, RZ, 0xc0, !PT ;  /* 0x0000000200ff7812 */ /* 0x000fe4000780c0ff */
[----:B------:R-:W-:-:S02]  /*ad10*/  LOP3.LUT R17, R17, 0xffffbfff, RZ, 0xc0, !PT ;  /* 0xffffbfff11117812 */ /* 0x000fc400078ec0ff */
[C---:B------:R-:W-:Y:S02]  /*ad20*/  ISETP.LT.OR P1, PT, R36.reuse, 0x1, !P0 ;  /* 0x000000012400780c */ /* 0x040fe40004721670 */
[C---:B------:R-:W-:Y:S02]  /*ad30*/  ISETP.LT.OR P3, PT, R36.reuse, 0x11, !P0 ;  /* 0x000000112400780c */ /* 0x040fe40004761670 */
[----:B------:R-:W-:Y:S02]  /*ad40*/  ISETP.LT.OR P2, PT, R36, 0x21, !P0 ;  /* 0x000000212400780c */ /* 0x000fe40004741670 */
[----:B------:R-:W-:Y:S02]  /*ad50*/  SHF.R.U32.HI R31, RZ, 0x2, R31 ;  /* 0x00000002ff1f7819 */ /* 0x000fe4000001161f */
[----:B------:R-:W-:-:S05]  /*ad60*/  SHF.R.U32.HI R30, RZ, 0x3, R30 ;  /* 0x00000003ff1e7819 */ /* 0x000fca000001161e */
        /* <DEDUP_REMOVED lines=9> */
[----:B------:R-:W-:-:S04]  /*ae00*/  LOP3.LUT R17, R17, 0xfeffffff, RZ, 0xc0, !PT ;  /* 0xfeffffff11117812 */ /* 0x000fc800078ec0ff */
[----:B------:R-:W-:Y:S02]  /*ae10*/  @P1 LOP3.LUT R17, R17, 0x1000000, RZ, 0xfc, !PT ;  /* 0x0100000011111812 */ /* 0x000fe400078efcff */
[----:B------:R-:W-:Y:S02]  /*ae20*/  ISETP.LT.OR P1, PT, R36, 0x21, !P0 ;  /* 0x000000212400780c */ /* 0x000fe40004721670 */
[----:B------:R-:W-:-:S04]  /*ae30*/  LOP3.LUT R17, R17, 0xfffff7ff, RZ, 0xc0, !PT ;  /* 0xfffff7ff11117812 */ /* 0x000fc800078ec0ff */
        /* <DEDUP_REMOVED lines=31> */
[----:B------:R-:W-:-:S02]  /*b030*/  @P1 LOP3.LUT R16, R16, 0x20000000, RZ, 0xfc, !PT ;  /* 0x2000000010101812 */ /* 0x000fc400078efcff */
[C---:B------:R-:W-:Y:S02]  /*b040*/  ISETP.LT.OR P1, PT, R36.reuse, 0x1, !P0 ;  /* 0x000000012400780c */ /* 0x040fe40004721670 */
[----:B------:R-:W-:Y:S02]  /*b050*/  LOP3.LUT R17, R17, 0xffdfffff, RZ, 0xc0, !PT ;  /* 0xffdfffff11117812 */ /* 0x000fe400078ec0ff */
[C---:B------:R-:W-:Y:S02]  /*b060*/  ISETP.LT.OR P3, PT, R36.reuse, 0x11, !P0 ;  /* 0x000000112400780c */ /* 0x040fe40004761670 */
[----:B------:R-:W-:Y:S02]  /*b070*/  @P2 LOP3.LUT R17, R17, 0x200000, RZ, 0xfc, !PT ;  /* 0x0020000011112812 */ /* 0x000fe400078efcff */
[----:B------:R-:W-:Y:S02]  /*b080*/  ISETP.LT.OR P2, PT, R36, 0x21, !P0 ;  /* 0x000000212400780c */ /* 0x000fe40004741670 */
[----:B------:R-:W-:-:S02]  /*b090*/  LOP3.LUT R17, R17, 0xffffffef, RZ, 0xc0, !PT ;  /* 0xffffffef11117812 */ /* 0x000fc400078ec0ff */
[----:B------:R-:W-:Y:S02]  /*b0a0*/  LOP3.LUT R16, R16, 0xefffffff, RZ, 0xc0, !PT ;  /* 0xefffffff10107812 */ /* 0x000fe400078ec0ff */
[----:B------:R-:W-:Y:S02]  /*b0b0*/  @P1 LOP3.LUT R17, R17, 0x10, RZ, 0xfc, !PT ;  /* 0x0000001011111812 */ /* 0x000fe400078efcff */
[----:B------:R-:W-:Y:S02]  /*b0c0*/  ISETP.LT.OR P1, PT, R36, 0x31, !P0 ;  /* 0x000000312400780c */ /* 0x000fe40004721670 */
[----:B------:R-:W-:Y:S02]  /*b0d0*/  LOP3.LUT R17, R17, 0xfffffffe, RZ, 0xc0, !PT ;  /* 0xfffffffe11117812 */ /* 0x000fe400078ec0ff */
[----:B------:R-:W-:Y:S02]  /*b0e0*/  LOP3.LUT P0, RZ, R0, 0x40, RZ, 0xc0, !PT ;  /* 0x0000004000ff7812 */ /* 0x000fe4000780c0ff */
[----:B------:R-:W-:-:S02]  /*b0f0*/  @P3 LOP3.LUT R17, R17, 0x1, RZ, 0xfc, !PT ;  /* 0x0000000111113812 */ /* 0x000fc400078efcff */
[----:B------:R-:W-:Y:S02]  /*b100*/  ISETP.LT.OR P3, PT, R36, 0x11, !P0 ;  /* 0x000000112400780c */ /* 0x000fe40004761670 */
[----:B------:R-:W-:Y:S02]  /*b110*/  LOP3.LUT R17, R17, 0xffefffff, RZ, 0xc0, !PT ;  /* 0xffefffff11117812 */ /* 0x000fe400078ec0ff */
[----:B------:R-:W-:Y:S02]  /*b120*/  @P2 LOP3.LUT R16, R16, 0x10000000, RZ, 0xfc, !PT ;  /* 0x1000000010102812 */ /* 0x000fe400078efcff */
[----:B------:R-:W-:Y:S02]  /*b130*/  @P1 LOP3.LUT R17, R17, 0x100000, RZ, 0xfc, !PT ;  /* 0x0010000011111812 */ /* 0x000fe400078efcff */
[C---:B------:R-:W-:Y:S02]  /*b140*/  ISETP.LT.OR P1, PT, R36.reuse, 0x1, !P0 ;  /* 0x000000012400780c */ /* 0x040fe40004721670 */
[----:B------:R-:W-:-:S02]  /*b150*/  ISETP.LT.OR P2, PT, R36, 0x21, !P0 ;  /* 0x000000212400780c */ /* 0x000fc40004741670 */
[----:B------:R-:W-:Y:S02]  /*b160*/  LOP3.LUT R16, R16, 0x7fffffff, RZ, 0xc0, !PT ;  /* 0x7fffffff10107812 */ /* 0x000fe400078ec0ff */
[----:B------:R-:W-:Y:S02]  /*b170*/  LOP3.LUT R17, R17, 0xfffffff7, RZ, 0xc0, !PT ;  /* 0xfffffff711117812 */ /* 0x000fe400078ec0ff */
[----:B------:R-:W-:Y:S02]  /*b180*/  @P3 LOP3.LUT R16, R16, 0x80000000, RZ, 0xfc, !PT ;  /* 0x8000000010103812 */ /* 0x000fe400078efcff */
[----:B------:R-:W-:Y:S02]  /*b190*/  LEA R0, R29, UR37, 0x1 ;  /* 0x000000251d007c11 */ /* 0x000fe4000f8e08ff */
[----:B------:R-:W-:Y:S02]  /*b1a0*/  LOP3.LUT R16, R16, 0xf7ffffff, RZ, 0xc0, !PT ;  /* 0xf7ffffff10107812 */ /* 0x000fe400078ec0ff */
[----:B------:R-:W-:-:S02]  /*b1b0*/  @P1 LOP3.LUT R17, R17, 0x8, RZ, 0xfc, !PT ;  /* 0x0000000811111812 */ /* 0x000fc400078efcff */
[----:B------:R-:W-:Y:S02]  /*b1c0*/  ISETP.LT.OR P1, PT, R36, 0x31, !P0 ;  /* 0x000000312400780c */ /* 0x000fe40004721670 */
[----:B------:R-:W-:Y:S02]  /*b1d0*/  ISETP.GT.AND P0, PT, R2, -0x1, PT ;  /* 0xffffffff0200780c */ /* 0x000fe40003f04270 */
[----:B------:R-:W-:Y:S02]  /*b1e0*/  @P2 LOP3.LUT R16, R16, 0x8000000, RZ, 0xfc, !PT ;  /* 0x0800000010102812 */ /* 0x000fe400078efcff */
[----:B------:R-:W-:Y:S02]  /*b1f0*/  ISETP.LT.OR P2, PT, R36, 0x11, P0 ;  /* 0x000000112400780c */ /* 0x000fe40000741670 */
[----:B------:R-:W-:Y:S02]  /*b200*/  LOP3.LUT R17, R17, 0xfff7ffff, RZ, 0xc0, !PT ;  /* 0xfff7ffff11117812 */ /* 0x000fe400078ec0ff */
[----:B------:R-:W-:-:S02]  /*b210*/  LOP3.LUT R16, R16, 0xbfffffff, RZ, 0xc0, !PT ;  /* 0xbfffffff10107812 */ /* 0x000fc400078ec0ff */
[C---:B------:R-:W-:Y:S02]  /*b220*/  ISETP.LT.OR P3, PT, R36.reuse, 0x1, P0 ;  /* 0x000000012400780c */ /* 0x040fe40000761670 */
[----:B------:R-:W-:Y:S02]  /*b230*/  @P1 LOP3.LUT R17, R17, 0x80000, RZ, 0xfc, !PT ;  /* 0x0008000011111812 */ /* 0x000fe400078efcff */
[C---:B------:R-:W-:Y:S02]  /*b240*/  ISETP.LT.OR P1, PT, R36.reuse, 0x21, P0 ;  /* 0x000000212400780c */ /* 0x040fe40000721670 */
[----:B------:R-:W-:Y:S02]  /*b250*/  ISETP.LT.OR P0, PT, R36, 0x31, P0 ;  /* 0x000000312400780c */ /* 0x000fe40000701670 */
[----:B------:R-:W-:Y:S02]  /*b260*/  @P2 LOP3.LUT R16, R16, 0x40000000, RZ, 0xfc, !PT ;  /* 0x4000000010102812 */ /* 0x000fe400078efcff */
[----:B------:R-:W-:-:S02]  /*b270*/  ISETP.GE.AND P2, PT, R19, R3, PT ;  /* 0x000000031300720c */ /* 0x000fc40003f46270 */
[----:B------:R-:W-:Y:S02]  /*b280*/  LOP3.LUT R16, R16, 0xfbffffff, RZ, 0xc0, !PT ;  /* 0xfbffffff10107812 */ /* 0x000fe400078ec0ff */
[----:B------:R-:W-:-:S03]  /*b290*/  LOP3.LUT R17, R17, 0xfffffffb, RZ, 0xc0, !PT ;  /* 0xfffffffb11117812 */ /* 0x000fc600078ec0ff */
[----:B------:R-:W-:Y:S02]  /*b2a0*/  @P1 LOP3.LUT R16, R16, 0x4000000, RZ, 0xfc, !PT ;  /* 0x0400000010101812 */ /* 0x000fe400078efcff */
[----:B------:R-:W-:Y:S02]  /*b2b0*/  @P3 LOP3.LUT R17, R17, 0x4, RZ, 0xfc, !PT ;  /* 0x0000000411113812 */ /* 0x000fe400078efcff */
[----:B------:R-:W-:Y:S02]  /*b2c0*/  ISETP.GE.AND P1, PT, R36, 0x1, PT ;  /* 0x000000012400780c */ /* 0x000fe40003f26270 */
[----:B------:R-:W-:Y:S02]  /*b2d0*/  LOP3.LUT R16, R16, 0xfffffffe, RZ, 0xc0, !PT ;  /* 0xfffffffe10107812 */ /* 0x000fe400078ec0ff */
[----:B------:R-:W-:Y:S02]  /*b2e0*/  LOP3.LUT R17, R17, 0xfffbffff, RZ, 0xc0, !PT ;  /* 0xfffbffff11117812 */ /* 0x000fe400078ec0ff */
[----:B------:R-:W-:-:S02]  /*b2f0*/  @P2 LOP3.LUT R16, R16, 0x1, RZ, 0xfc, !PT ;  /* 0x0000000110102812 */ /* 0x000fc400078efcff */
[----:B------:R-:W-:Y:S02]  /*b300*/  @P0 LOP3.LUT R17, R17, 0x40000, RZ, 0xfc, !PT ;  /* 0x0004000011110812 */ /* 0x000fe400078efcff */
[----:B------:R-:W-:Y:S02]  /*b310*/  ISETP.GE.AND P0, PT, R36, 0x11, PT ;  /* 0x000000112400780c */ /* 0x000fe40003f06270 */
[----:B------:R-:W-:Y:S02]  /*b320*/  LOP3.LUT R16, R16, 0xfffdffff, RZ, 0xc0, !PT ;  /* 0xfffdffff10107812 */ /* 0x000fe400078ec0ff */
[----:B------:R-:W-:Y:S02]  /*b330*/  ISETP.GE.AND P2, PT, R36, 0x21, PT ;  /* 0x000000212400780c */ /* 0x000fe40003f46270 */
[----:B------:R-:W-:Y:S02]  /*b340*/  @P1 LOP3.LUT R16, R16, 0x20000, RZ, 0xfc, !PT ;  /* 0x0002000010101812 */ /* 0x000fe400078efcff */
[----:B------:R-:W-:-:S02]  /*b350*/  ISETP.GE.AND P1, PT, R36, 0x31, PT ;  /* 0x000000312400780c */ /* 0x000fc40003f26270 */
        /* <DEDUP_REMOVED lines=9> */
.L_x_249:
[----:B------:R-:W2:Y:S01]  /*b3f0*/  LDL R2, [R1+0xc] ;  /* 0x00000c0001027983 */ /* 0x000ea20000100800 */
[----:B0-----:R-:W0:Y:S01]  /*b400*/  LDC R0, c[0x0][0xd38] ;  /* 0x00034e00ff007b82 */ /* 0x001e220000000800 */
        /* <DEDUP_REMOVED lines=23> */
[----:B0--3--:R-:W-:Y:S05]  /*b580*/  @!P0 BRA `(.L_x_213) ;  /* 0x0000000000408947 */ /* 0x009fea0003800000 */
[----:B------:R-:W-:Y:S01]  /*b590*/  MOV R2, 0x0 ;  /* 0x0000000000027802 */ /* 0x000fe20000000f00 */
[----:B------:R-:W-:Y:S01]  /*b5a0*/  ULDC.64 UR6, c[0x4][0x90] ;  /* 0x0100240000067ab9 */ /* 0x000fe20000000a00 */
[----:B------:R-:W-:Y:S01]  /*b5b0*/  ULDC.64 UR8, c[0x4][0x98] ;  /* 0x0100260000087ab9 */ /* 0x000fe20000000a00 */
[----:B------:R-:W-:Y:S01]  /*b5c0*/  ULDC.64 UR4, c[0x4][0x8] ;  /* 0x0100020000047ab9 */ /* 0x000fe20000000a00 */
[----:B------:R-:W-:Y:S02]  /*b5d0*/  IMAD.U32 R4, RZ, RZ, UR6 ;  /* 0x00000006ff047e24 */ /* 0x000fe4000f8e00ff */
[----:B------:R-:W0:Y:S01]  /*b5e0*/  LDC.64 R2, c[0x4][R2] ;  /* 0x0100000002027b82 */ /* 0x000e220000000a00 */
[----:B------:R-:W-:Y:S02]  /*b5f0*/  IMAD.U32 R5, RZ, RZ, UR7 ;  /* 0x00000007ff057e24 */ /* 0x000fe4000f8e00ff */
[----:B------:R-:W-:Y:S02]  /*b600*/  IMAD.U32 R6, RZ, RZ, UR8 ;  /* 0x00000008ff067e24 */ /* 0x000fe4000f8e00ff */
[----:B------:R-:W-:-:S02]  /*b610*/  IMAD.U32 R7, RZ, RZ, UR9 ;  /* 0x00000009ff077e24 */ /* 0x000fc4000f8e00ff */
[----:B------:R-:W-:Y:S02]  /*b620*/  IMAD.U32 R10, RZ, RZ, UR4 ;  /* 0x00000004ff0a7e24 */ /* 0x000fe4000f8e00ff */
[----:B------:R-:W-:Y:S02]  /*b630*/  IMAD.U32 R11, RZ, RZ, UR5 ;  /* 0x00000005ff0b7e24 */ /* 0x000fe4000f8e00ff */
[----:B------:R-:W-:Y:S02]  /*b640*/  IMAD.MOV.U32 R8, RZ, RZ, 0x70 ;  /* 0x00000070ff087424 */ /* 0x000fe400078e00ff */
[----:B------:R-:W-:Y:S02]  /*b650*/  IMAD.MOV.U32 R12, RZ, RZ, 0x1 ;  /* 0x00000001ff0c7424 */ /* 0x000fe400078e00ff */
[----:B------:R-:W-:-:S07]  /*b660*/  IMAD.MOV.U32 R13, RZ, RZ, RZ ;  /* 0x000000ffff0d7224 */ /* 0x000fce00078e00ff */
[----:B------:R-:W-:-:S07]  /*b670*/  LEPC R20, `(.L_x_213) ;  /* 0x000000001014794e */ /* 0x000fce0000000000 */
[----:B0----5:R-:W-:Y:S05]  /*b680*/  CALL.ABS.NOINC R2 ;  /* 0x0000000002007343 */ /* 0x021fea0003c00000 */
.L_x_213:
        /* <DEDUP_REMOVED lines=9> */
[----:B------:R-:W-:Y:S01]  /*b720*/  MOV R4, UR6 ;  /* 0x0000000600047c02 */ /* 0x000fe20008000f00 */
[----:B------:R-:W-:Y:S02]  /*b730*/  IMAD.U32 R5, RZ, RZ, UR7 ;  /* 0x00000007ff057e24 */ /* 0x000fe4000f8e00ff */
[----:B------:R-:W-:Y:S02]  /*b740*/  IMAD.U32 R6, RZ, RZ, UR8 ;  /* 0x00000008ff067e24 */ /* 0x000fe4000f8e00ff */
[----:B------:R-:W-:-:S02]  /*b750*/  IMAD.U32 R7, RZ, RZ, UR9 ;  /* 0x00000009ff077e24 */ /* 0x000fc4000f8e00ff */
[----:B------:R-:W-:Y:S02]  /*b760*/  IMAD.U32 R10, RZ, RZ, UR4 ;  /* 0x00000004ff0a7e24 */ /* 0x000fe4000f8e00ff */
[----:B------:R-:W-:Y:S02]  /*b770*/  IMAD.U32 R11, RZ, RZ, UR5 ;  /* 0x00000005ff0b7e24 */ /* 0x000fe4000f8e00ff */
[----:B------:R-:W-:Y:S02]  /*b780*/  IMAD.MOV.U32 R8, RZ, RZ, 0x70 ;  /* 0x00000070ff087424 */ /* 0x000fe400078e00ff */
[----:B------:R-:W-:Y:S02]  /*b790*/  IMAD.MOV.U32 R12, RZ, RZ, 0x1 ;  /* 0x00000001ff0c7424 */ /* 0x000fe400078e00ff */
[----:B0-----:R-:W-:-:S07]  /*b7a0*/  IMAD.MOV.U32 R13, RZ, RZ, RZ ;  /* 0x000000ffff0d7224 */ /* 0x001fce00078e00ff */
[----:B------:R-:W-:-:S07]  /*b7b0*/  LEPC R20, `(.L_x_215) ;  /* 0x000000001014794e */ /* 0x000fce0000000000 */
[----:B-1---5:R-:W-:Y:S05]  /*b7c0*/  CALL.ABS.NOINC R2 ;  /* 0x0000000002007343 */ /* 0x022fea0003c00000 */
.L_x_215:
[----:B------:R0:W1:Y:S01]  /*b7d0*/  LDC.64 R2, c[0x4][R19] ;  /* 0x0100000013027b82 */ /* 0x0000620000000a00 */
[----:B------:R-:W-:Y:S01]  /*b7e0*/  ULDC.64 UR6, c[0x4][0x90] ;  /* 0x0100240000067ab9 */ /* 0x000fe20000000a00 */
[----:B------:R-:W-:Y:S01]  /*b7f0*/  ULDC.64 UR8, c[0x4][0x98] ;  /* 0x0100260000087ab9 */ /* 0x000fe20000000a00 */
[----:B------:R-:W-:Y:S01]  /*b800*/  ULDC.64 UR4, c[0x4][0x18] ;  /* 0x0100060000047ab9 */ /* 0x000fe20000000a00 */
[----:B------:R-:W-:Y:S02]  /*b810*/  IMAD.U32 R4, RZ, RZ, UR6 ;  /* 0x00000006ff047e24 */ /* 0x000fe4000f8e00ff */
        /* <DEDUP_REMOVED lines=9> */
[----:B-1----:R-:W-:Y:S05]  /*b8b0*/  CALL.ABS.NOINC R2 ;  /* 0x0000000002007343 */ /* 0x002fea0003c00000 */
.L_x_214:
[----:B------:R-:W-:Y:S01]  /*b8c0*/  ULDC.64 UR4, c[0x0][0xaf0] ;  /* 0x0002bc0000047ab9 */ /* 0x000fe20000000a00 */
[--C-:B------:R-:W-:Y:S01]  /*b8d0*/  IMAD.MOV.U32 R28, RZ, RZ, R27.reuse ;  /* 0x000000ffff1c7224 */ /* 0x100fe200078e001b */
[----:B------:R-:W-:Y:S01]  /*b8e0*/  ISETP.NE.U32.AND P0, PT, RZ, UR4, PT ;  /* 0x00000004ff007c0c */ /* 0x000fe2000bf05070 */
[----:B------:R-:W0:Y:S01]  /*b8f0*/  LDC R10, c[0x0][0x430] ;  /* 0x00010c00ff0a7b82 */ /* 0x000e220000000800 */
[----:B------:R-:W-:Y:S01]  /*b900*/  IMAD.MOV R19, RZ, RZ, -R27 ;  /* 0x000000ffff137224 */ /* 0x000fe200078e0a1b */
        /* <DEDUP_REMOVED lines=8> */
.L_x_267:
[----:B------:R-:W2:Y:S01]  /*b990*/  LDL R0, [R1+0x24] ;  /* 0x0000240001007983 */ /* 0x000ea20000100800 */
[----:B------:R-:W-:Y:S01]  /*b9a0*/  ISETP.NE.AND P0, PT, R10, 0x1, PT ;  /* 0x000000010a00780c */ /* 0x000fe20003f05270 */
[----:B------:R-:W-:Y:S01]  /*b9b0*/  IMAD.MOV.U32 R35, RZ, RZ, RZ ;  /* 0x000000ffff237224 */ /* 0x000fe200078e00ff */
[C---:B------:R-:W-:Y:S02]  /*b9c0*/  LOP3.LUT P1, RZ, R16.reuse, 0x4000, RZ, 0xc0, !PT ;  /* 0x0000400010ff7812 */ /* 0x040fe4000782c0ff */
[----:B-----5:R-:W-:Y:S02]  /*b9d0*/  SHF.R.S32.HI R33, RZ, 0x1f, R28 ;  /* 0x0000001fff217819 */ /* 0x020fe4000001141c */
[----:B------:R-:W-:-:S07]  /*b9e0*/  LOP3.LUT R16, R16, 0xffffefff, RZ, 0xc0, !PT ;  /* 0xffffefff10107812 */ /* 0x000fce00078ec0ff */
[----:B------:R-:W0:Y:S01]  /*b9f0*/  @P0 LDC R5, c[0x0][0x434] ;  /* 0x00010d00ff050b82 */ /* 0x000e220000000800 */
[----:B------:R-:W-:-:S07]  /*ba00*/  @P0 LOP3.LUT R16, R16, 0x1000, RZ, 0xfc, !PT ;  /* 0x0000100010100812 */ /* 0x000fce00078efcff */
[----:B------:R-:W3:Y:S08]  /*ba10*/  @P0 LDC R7, c[0x0][0x438] ;  /* 0x00010e00ff070b82 */ /* 0x000ef00000000800 */
[----:B-1----:R-:W1:Y:S02]  /*ba20*/  @P1 LDC.64 R2, c[0x0][0x428] ;  /* 0x00010a00ff021b82 */ /* 0x002e640000000a00 */
[----:B-1----:R-:W-:-:S04]  /*ba30*/  @P1 IMAD R8, R33, R2, RZ ;  /* 0x0000000221081224 */ /* 0x002fc800078e02ff */
[----:B------:R-:W-:Y:S02]  /*ba40*/  @P1 IMAD R8, R28, R3, R8 ;  /* 0x000000031c081224 */ /* 0x000fe400078e0208 */
[----:B--2---:R-:W-:-:S04]  /*ba50*/  IMAD.IADD R0, R0, 0x1, R32 ;  /* 0x0000000100007824 */ /* 0x004fc800078e0220 */
[----:B0-----:R-:W-:-:S04]  /*ba60*/  @P0 IMAD.HI.U32 R4, R0, R5, RZ ;  /* 0x0000000500040227 */ /* 0x001fc800078e00ff */
[----:B------:R-:W-:Y:S01]  /*ba70*/  IMAD.MOV.U32 R6, RZ, RZ, R0 ;  /* 0x000000ffff067224 */ /* 0x000fe200078e0000 */
[----:B---3--:R-:W-:Y:S02]  /*ba80*/  @P0 SHF.R.U32.HI R6, RZ, R7, R4 ;  /* 0x00000007ff060219 */ /* 0x008fe40000011604 */
[----:B------:R-:W0:Y:S02]  /*ba90*/  @P1 LDC.64 R4, c[0x0][0x418] ;  /* 0x00010600ff041b82 */ /* 0x000e240000000a00 */
[----:B------:R-:W-:-:S03]  /*baa0*/  @P1 SHF.R.S32.HI R7, RZ, 0x1f, R6 ;  /* 0x0000001fff071819 */ /* 0x000fc60000011406 */
[----:B------:R-:W-:-:S04]  /*bab0*/  @P1 IMAD.WIDE.U32 R2, R28, R2, R6 ;  /* 0x000000021c021225 */ /* 0x000fc800078e0006 */
[----:B------:R-:W-:Y:S01]  /*bac0*/  @P1 IMAD.IADD R8, R3, 0x1, R8 ;  /* 0x0000000103081824 */ /* 0x000fe200078e0208 */
[----:B0-----:R-:W-:-:S04]  /*bad0*/  @P1 LEA R4, P0, R2, R4, 0x2 ;  /* 0x0000000402041211 */ /* 0x001fc800078010ff */
[----:B------:R-:W-:-:S05]  /*bae0*/  @P1 LEA.HI.X R5, R2, R5, R8, 0x2, P0 ;  /* 0x0000000502051211 */ /* 0x000fca00000f1408 */
[----:B------:R0:W5:Y:S01]  /*baf0*/  @P1 LDG.E R35, desc[UR42][R4.64] ;  /* 0x0000002a04231981 */ /* 0x000162000c1e1900 */
[----:B------:R-:W-:Y:S01]  /*bb00*/  IMAD.MOV R3, RZ, RZ, -R6 ;  /* 0x000000ffff037224 */ /* 0x000fe200078e0a06 */
[----:B------:R-:W-:Y:S02]  /*bb10*/  LOP3.LUT R9, R37, 0x2, RZ, 0xfc, !PT ;  /* 0x0000000225097812 */ /* 0x000fe400078efcff */
[----:B------:R-:W-:Y:S01]  /*bb20*/  LOP3.LUT R16, R16, 0xfffffbff, RZ, 0xc0, !PT ;  /* 0xfffffbff10107812 */ /* 0x000fe200078ec0ff */
[----:B------:R-:W-:Y:S01]  /*bb30*/  IMAD R0, R10, R3, R0 ;  /* 0x000000030a007224 */ /* 0x000fe200078e0200 */
[----:B------:R-:W-:Y:S02]  /*bb40*/  ISETP.NE.AND P0, PT, R9, 0x3, PT ;  /* 0x000000030900780c */ /* 0x000fe40003f05270 */
[----:B------:R-:W-:Y:S02]  /*bb50*/  SHF.R.S32.HI R26, RZ, 0x1f, R19 ;  /* 0x0000001fff1a7819 */ /* 0x000fe40000011413 */
[----:B------:R0:W-:Y:S09]  /*bb60*/  STL [R1], R0 ;  /* 0x0000000001007387 */ /* 0x0001f20000100800 */
[----:B------:R-:W-:Y:S01]  /*bb70*/  @P0 LOP3.LUT R16, R16, 0x400, RZ, 0xfc, !PT ;  /* 0x0000040010100812 */ /* 0x000fe200078efcff */
[----:B0-----:R-:W-:Y:S06]  /*bb80*/  @!P0 BRA `(.L_x_217) ;  /* 0x0000000000048947 */ /* 0x001fec0003800000 */
[----:B------:R-:W-:Y:S01]  /*bb90*/  BPT.TRAP 0x1 ;  /* 0x000000040000795c */ /* 0x000fe20000300000 */
.L_x_217:
[----:B------:R-:W-:Y:S01]  /*bba0*/  LEA R25, R18, UR37, 0x3 ;  /* 0x0000002512197c11 */ /* 0x000fe2000f8e18ff */
[----:B------:R-:W-:Y:S01]  /*bbb0*/  BSSY B0, `(.L_x_218) ;  /* 0x0000004000007945 */ /* 0x000fe20003800000 */
[----:B------:R-:W-:-:S04]  /*bbc0*/  SHF.L.U32 R0, R23, 0x1f, RZ ;  /* 0x0000001f17007819 */ /* 0x000fc800000006ff */
[----:B------:R-:W0:Y:S02]  /*bbd0*/  SYNCS.PHASECHK.TRANS64.TRYWAIT P0, [R25+URZ+0x38840], R0 ;  /* 0x03884000190075a7 */ /* 0x000e24000800017f */
[----:B0-----:R-:W-:Y:S05]  /*bbe0*/  @!P0 BRA `(.L_x_219) ;  /* 0x0000003800148947 */ /* 0x001fea0003800000 */
.L_x_268:
[----:B------:R-:W-:Y:S05]  /*bbf0*/  BSYNC B0 ;  /* 0x0000000000007941 */ /* 0x000fea0003800000 */
.L_x_218:
[----:B------:R-:W0:Y:S01]  /*bc00*/  LDL R2, [R1] ;  /* 0x0000000001027983 */ /* 0x000e220000100800 */
[----:B------:R-:W-:Y:S01]  /*bc10*/  ULDC.64 UR4, c[0x0][0x300] ;  /* 0x0000c00000047ab9 */ /* 0x000fe20000000a00 */
[----:B-----5:R-:W-:Y:S01]  /*bc20*/  SHF.R.S32.HI R4, RZ, 0x1f, R35 ;  /* 0x0000001fff047819 */ /* 0x020fe20000011423 */
[----:B------:R-:W-:Y:S01]  /*bc30*/  IMAD R5, R18, 0x1000, R29 ;  /* 0x0000100012057824 */ /* 0x000fe200078e021d */
[----:B------:R-:W1:Y:S01]  /*bc40*/  S2R R7, SR_TID.X ;  /* 0x0000000000077919 */ /* 0x000e620000002100 */
[----:B------:R-:W-:Y:S01]  /*bc50*/  LOP3.LUT P1, RZ, R16, 0x1, RZ, 0xc0, !PT ;  /* 0x0000000110ff7812 */ /* 0x000fe2000782c0ff */
[----:B-1----:R-:W-:-:S05]  /*bc60*/  IMAD.SHL.U32 R7, R7, 0x8, RZ ;  /* 0x0000000807077824 */ /* 0x002fca00078e00ff */
[----:B------:R-:W-:Y:S02]  /*bc70*/  LOP3.LUT R7, R7, 0x38, RZ, 0xc0, !PT ;  /* 0x0000003807077812 */ /* 0x000fe400078ec0ff */
[----:B0-----:R-:W-:-:S05]  /*bc80*/  SHF.R.S32.HI R0, RZ, 0x1f, R2 ;  /* 0x0000001fff007819 */ /* 0x001fca0000011402 */
[----:B------:R0:W-:Y:S04]  /*bc90*/  STL [R1+0x14], R0 ;  /* 0x0000140001007387 */ /* 0x0001e80000100800 */
[----:B------:R1:W-:Y:S01]  /*bca0*/  STL [R1+0x18], R4 ;  /* 0x0000180401007387 */ /* 0x0003e20000100800 */
[----:B0-----:R-:W-:-:S04]  /*bcb0*/  IMAD R0, R0, UR4, RZ ;  /* 0x0000000400007c24 */ /* 0x001fc8000f8e02ff */
        /* <DEDUP_REMOVED lines=12> */
[----:B------:R-:W-:-:S03]  /*bd80*/  ULDC.64 UR4, c[0x0][0x2e8] ;  /* 0x0000ba0000047ab9 */ /* 0x000fc60000000a00 */
[----:B-1----:R-:W-:Y:S01]  /*bd90*/  IMAD.IADD R4, R3, 0x1, R0 ;  /* 0x0000000103047824 */ /* 0x002fe200078e0200 */
[----:B------:R-:W-:Y:S01]  /*bda0*/  LEA R0, P0, R2, UR4, 0x1 ;  /* 0x0000000402007c11 */ /* 0x000fe2000f8008ff */
[----:B------:R-:W-:-:S03]  /*bdb0*/  UMOV UR4, 0xffffffff ;  /* 0xffffffff00047882 */ /* 0x000fc60000000000 */
[----:B------:R-:W-:Y:S01]  /*bdc0*/  LEA.HI.X R4, R2, UR5, R4, 0x1, P0 ;  /* 0x0000000502047c11 */ /* 0x000fe200080f0c04 */
[----:B------:R-:W-:Y:S08]  /*bdd0*/  BRA.DIV UR4, `(.L_x_220) ;  /* 0x0000003604ac7947 */ /* 0x000ff0000b800000 */
[----:B------:R-:W0:Y:S01]  /*bde0*/  SHFL.IDX PT, R3, R0, RZ, 0x181f ;  /* 0x00181fff00037589 */ /* 0x000e2200000e0000 */
[C---:B------:R-:W-:Y:S02]  /*bdf0*/  ISETP.GE.AND P2, PT, R36.reuse, 0x1, PT ;  /* 0x000000012400780c */ /* 0x040fe40003f46270 */
[----:B------:R-:W-:Y:S01]  /*be00*/  ISETP.GE.AND P3, PT, R36, 0x11, PT ;  /* 0x000000112400780c */ /* 0x000fe20003f66270 */
[----:B------:R-:W1:Y:S10]  /*be10*/  SHFL.IDX PT, R2, R4, RZ, 0x181f ;  /* 0x00181fff04027589 */ /* 0x000e7400000e0000 */
[----:B------:R-:W-:-:S02]  /*be20*/  @P2 LEA R6, R5, UR37, 0x1 ;  /* 0x0000002505062c11 */ /* 0x000fc4000f8e08ff */
[----:B0-----:R-:W-:-:S05]  /*be30*/  @P2 LEA R3, P0, R7, R3, 0x1 ;  /* 0x0000000307032211 */ /* 0x001fca00078008ff */
[----:B-1----:R-:W-:-:S05]  /*be40*/  @P2 IMAD.X R2, RZ, RZ, R2, P0 ;  /* 0x000000ffff022224 */ /* 0x002fca00000e0602 */
[----:B------:R-:W-:-:S04]  /*be50*/  @P2 LOP3.LUT R3, R3, R2, RZ, 0x3c, !PT ;  /* 0x0000000203032212 */ /* 0x000fc800078e3cff */
[----:B------:R-:W-:-:S04]  /*be60*/  @P2 LOP3.LUT R2, R3, R2, RZ, 0x3c, !PT ;  /* 0x0000000203022212 */ /* 0x000fc800078e3cff */
[----:B------:R-:W-:-:S05]  /*be70*/  @P2 LOP3.LUT R3, R3, R2, RZ, 0x3c, !PT ;  /* 0x0000000203032212 */ /* 0x000fca00078e3cff */
[----:B------:R-:W-:Y:S01]  /*be80*/  @!PT LDS RZ, [RZ] ;  /* 0x00000000fffff984 */ /* 0x000fe20000000800 */
[----:B------:R0:W-:Y:S01]  /*be90*/  @P2 LDGSTS.E.BYPASS.LTC128B.128 [R6+0x22400], desc[UR42][R2.64], !P1 ;  /* 0x2240000002062fae */ /* 0x0001e2000c901d6a */
[----:B------:R-:W-:-:S03]  /*bea0*/  ISETP.GE.AND P2, PT, R36, 0x21, PT ;  /* 0x000000212400780c */ /* 0x000fc60003f46270 */
[----:B0-----:R-:W0:Y:S01]  /*beb0*/  SHFL.IDX PT, R3, R0, 0x1, 0x181f ;  /* 0x00381f0000037f89 */ /* 0x001e2200000e0000 */
[----:B------:R-:W-:-:S03]  /*bec0*/  @P3 LEA R6, R5, UR37, 0x1 ;  /* 0x0000002505063c11 */ /* 0x000fc6000f8e08ff */
[----:B------:R-:W1:Y:S01]  /*bed0*/  SHFL.IDX PT, R2, R4, 0x1, 0x181f ;  /* 0x00381f0004027f89 */ /* 0x000e6200000e0000 */
[----:B0-----:R-:W-:-:S05]  /*bee0*/  @P3 LEA R3, P0, R7, R3, 0x1 ;  /* 0x0000000307033211 */ /* 0x001fca00078008ff */
[----:B-1----:R-:W-:-:S05]  /*bef0*/  @P3 IMAD.X R2, RZ, RZ, R2, P0 ;  /* 0x000000ffff023224 */ /* 0x002fca00000e0602 */
[----:B------:R-:W-:-:S04]  /*bf00*/  @P3 LOP3.LUT R3, R3, R2, RZ, 0x3c, !PT ;  /* 0x0000000203033212 */ /* 0x000fc800078e3cff */
[----:B------:R-:W-:-:S04]  /*bf10*/  @P3 LOP3.LUT R2, R3, R2, RZ, 0x3c, !PT ;  /* 0x0000000203023212 */ /* 0x000fc800078e3cff */
[----:B------:R-:W-:-:S05]  /*bf20*/  @P3 LOP3.LUT R3, R3, R2, RZ, 0x3c, !PT ;  /* 0x0000000203033212 */ /* 0x000fca00078e3cff */
[----:B------:R0:W-:Y:S04]  /*bf30*/  @P3 LDGSTS.E.BYPASS.LTC128B.128 [R6+0x22c00], desc[UR42][R2.64], !P1 ;  /* 0x22c0000002063fae */ /* 0x0001e8000c901d6a */
[----:B0-----:R-:W0:Y:S01]  /*bf40*/  SHFL.IDX PT, R3, R0, 0x2, 0x181f ;  /* 0x00581f0000037f89 */ /* 0x001e2200000e0000 */
[----:B------:R-:W-:-:S03]  /*bf50*/  @P2 LEA R6, R5, UR37, 0x1 ;  /* 0x0000002505062c11 */ /* 0x000fc6000f8e08ff */
[----:B------:R-:W1:Y:S04]  /*bf60*/  SHFL.IDX PT, R2, R4, 0x2, 0x181f ;  /* 0x00581f0004027f89 */ /* 0x000e6800000e0000 */
[----:B------:R-:W2:Y:S04]  /*bf70*/  SHFL.IDX PT, R4, R4, 0x3, 0x181f ;  /* 0x00781f0004047f89 */ /* 0x000ea800000e0000 */
[----:B------:R-:W3:Y:S01]  /*bf80*/  SHFL.IDX PT, R0, R0, 0x3, 0x181f ;  /* 0x00781f0000007f89 */ /* 0x000ee200000e0000 */
[----:B0-----:R-:W-:-:S05]  /*bf90*/  @P2 LEA R3, P0, R7, R3, 0x1 ;  /* 0x0000000307032211 */ /* 0x001fca00078008ff */
[----:B-1----:R-:W-:-:S05]  /*bfa0*/  @P2 IMAD.X R2, RZ, RZ, R2, P0 ;  /* 0x000000ffff022224 */ /* 0x002fca00000e0602 */
[----:B------:R-:W-:-:S04]  /*bfb0*/  @P2 LOP3.LUT R3, R3, R2, RZ, 0x3c, !PT ;  /* 0x0000000203032212 */ /* 0x000fc800078e3cff */
[----:B------:R-:W-:-:S04]  /*bfc0*/  @P2 LOP3.LUT R2, R3, R2, RZ, 0x3c, !PT ;  /* 0x0000000203022212 */ /* 0x000fc800078e3cff */
[----:B------:R-:W-:-:S05]  /*bfd0*/  @P2 LOP3.LUT R3, R3, R2, RZ, 0x3c, !PT ;  /* 0x0000000203032212 */ /* 0x000fca00078e3cff */
[----:B--23--:R1:W-:Y:S02]  /*bfe0*/  @P2 LDGSTS.E.BYPASS.LTC128B.128 [R6+0x23400], desc[UR42][R2.64], !P1 ;  /* 0x2340000002062fae */ /* 0x00c3e4000c901d6a */
.L_x_278:
[----:B------:R-:W-:-:S13]  /*bff0*/  ISETP.GE.AND P2, PT, R36, 0x31, PT ;  /* 0x000000312400780c */ /* 0x000fda0003f46270 */
[----:B01----:R-:W-:Y:S02]  /*c000*/  @P2 LEA R2, P0, R7, R0, 0x1 ;  /* 0x0000000007022211 */ /* 0x003fe400078008ff */
[----:B------:R-:W-:-:S03]  /*c010*/  @P2 LEA R5, R5, UR37, 0x1 ;  /* 0x0000002505052c11 */ /* 0x000fc6000f8e08ff */
[----:B------:R-:W-:Y:S01]  /*c020*/  @P2 IMAD.X R3, RZ, RZ, R4, P0 ;  /* 0x000000ffff032224 */ /* 0x000fe200000e0604 */
[----:B------:R-:W-:-:S04]  /*c030*/  PLOP3.LUT P0, PT, PT, PT, PT, 0x80, 0x0 ;  /* 0x000000000000781c */ /* 0x000fc80003f0f070 */
[----:B------:R-:W-:Y:S01]  /*c040*/  @!PT LDS RZ, [RZ] ;  /* 0x00000000fffff984 */ /* 0x000fe20000000800 */
[----:B------:R-:W-:Y:S01]  /*c050*/  @!PT LDS RZ, [RZ] ;  /* 0x00000000fffff984 */ /* 0x000fe20000000800 */
[----:B------:R-:W-:Y:S01]  /*c060*/  @!PT LDS RZ, [RZ] ;  /* 0x00000000fffff984 */ /* 0x000fe20000000800 */
[----:B------:R0:W-:Y:S01]  /*c070*/  @P2 LDGSTS.E.BYPASS.LTC128B.128 [R5+0x23c00], desc[UR42][R2.64], !P1 ;  /* 0x23c0000002052fae */ /* 0x0001e2000c901d6a */
[----:B------:R-:W-:-:S08]  /*c080*/  NOP ;  /* 0x0000000000007918 */ /* 0x000fd00000000000 */
.L_x_221:
[----:B------:R-:W-:Y:S02]  /*c090*/  PLOP3.LUT P1, PT, P1, P0, PT, 0xa2, 0x0 ;  /* 0x000000000000781c */ /* 0x000fe40000f21472 */
[----:B------:R-:W-:-:S08]  /*c0a0*/  @P0 R2UR P1, UR4, R25 ;  /* 0x00000000190402ca */ /* 0x000fd00000020000 */
[----:B------:R-:W-:-:S05]  /*c0b0*/  @P0 PLOP3.LUT P0, PT, P1, PT, PT, 0x80, 0x0 ;  /* 0x000000000000081c */ /* 0x000fca0000f0f070 */
[----:B------:R-:W-:Y:S01]  /*c0c0*/  @!P1 SYNCS.ARRIVE.TRANS64.RED.A0T1 RZ, [UR4+0x38830], RZ ;  /* 0x038830ffffff99a7 */ /* 0x000fe20008200404 */
[----:B------:R-:W-:Y:S07]  /*c0d0*/  @!P1 ARRIVES.LDGSTSBAR.64.TRANSCNT [UR4+0x38830] ;  /* 0x03883000ff0099b0 */ /* 0x000fee0008000a84 */
[----:B------:R-:W-:Y:S05]  /*c0e0*/  @P0 BRA.U.ANY `(.L_x_221) ;  /* 0xfffffffd00e80947 */ /* 0x000fea000393ffff */
[----:B------:R-:W-:Y:S01]  /*c0f0*/  NOP ;  /* 0x0000000000007918 */ /* 0x000fe20000000000 */
[----:B------:R-:W-:-:S04]  /*c100*/  LOP3.LUT R0, R37, 0x2, RZ, 0xfc, !PT ;  /* 0x0000000225007812 */ /* 0x000fc800078efcff */
[----:B------:R-:W-:-:S13]  /*c110*/  ISETP.NE.AND P2, PT, R0, 0x3, PT ;  /* 0x000000030000780c */ /* 0x000fda0003f45270 */
[----:B------:R-:W-:Y:S05]  /*c120*/  @!P2 BRA `(.L_x_222) ;  /* 0x000000000004a947 */ /* 0x000fea0003800000 */
[----:B------:R-:W-:Y:S01]  /*c130*/  BPT.TRAP 0x1 ;  /* 0x000000040000795c */ /* 0x000fe20000300000 */
.L_x_222:
[----:B------:R1:W-:Y:S02]  /*c140*/  SYNCS.ARRIVE.TRANS64.A1T0 RZ, [R25+URZ+0x38830], RZ ;  /* 0x038830ff19ff79a7 */ /* 0x0003e4000810003f */
[----:B------:R-:W-:Y:S05]  /*c150*/  WARPSYNC.ALL ;  /* 0x0000000000007948 */ /* 0x000fea0003800000 */
[----:B------:R-:W-:Y:S01]  /*c160*/  UIADD3 UR4, UR37, 0x20400, URZ ;  /* 0x0002040025047890 */ /* 0x000fe2000fffe03f */
[----:B------:R-:W-:-:S03]  /*c170*/  SHF.R.S32.HI R0, RZ, 0x1f, R27 ;  /* 0x0000001fff007819 */ /* 0x000fc6000001141b */
[----:B------:R-:W-:Y:S02]  /*c180*/  ULOP3.LUT UP0, URZ, UR4, 0x3ff, URZ, 0xc0, !UPT ;  /* 0x000003ff043f7892 */ /* 0x000fe4000f80c03f */
[----:B------:R2:W-:Y:S01]  /*c190*/  STL [R1+0x10], R0 ;  /* 0x0000100001007387 */ /* 0x0005e20000100800 */
[----:B------:R-:W-:Y:S03]  /*c1a0*/  BAR.SYNC.DEFER_BLOCKING 0x8, 0x100 ;  /* 0x0204000000007b1d */ /* 0x000fe60000010000 */
[----:B------:R-:W-:-:S13]  /*c1b0*/  PLOP3.LUT P0, PT, PT, PT, UP0, 0x80, 0x0 ;  /* 0x000000000000781c */ /* 0x000fda0003f0f008 */
[----:B--2---:R-:W-:Y:S05]  /*c1c0*/  @!P0 BRA `(.L_x_223) ;  /* 0x0000000000408947 */ /* 0x004fea0003800000 */
[----:B0-----:R-:W-:Y:S01]  /*c1d0*/  MOV R2, 0x0 ;  /* 0x0000000000027802 */ /* 0x001fe20000000f00 */
        /* <DEDUP_REMOVED lines=14> */
[----:B01----:R-:W-:Y:S05]  /*c2c0*/  CALL.ABS.NOINC R2 ;  /* 0x0000000002007343 */ /* 0x003fea0003c00000 */
.L_x_223:
[----:B0-----:R-:W2:Y:S01]  /*c2d0*/  LDL R2, [R1+0x10] ;  /* 0x0000100001027983 */ /* 0x001ea20000100800 */
[----:B------:R-:W0:Y:S03]  /*c2e0*/  LDC R3, c[0x0][0x448] ;  /* 0x00011200ff037b82 */ /* 0x000e260000000800 */
[----:B------:R-:W3:Y:S01]  /*c2f0*/  LDL R21, [R1+0xc] ;  /* 0x00000c0001157983 */ /* 0x000ee20000100800 */
[----:B------:R-:W-:Y:S01]  /*c300*/  IMAD.MOV R5, RZ, RZ, -R34 ;  /* 0x000000ffff057224 */ /* 0x000fe200078e0a22 */
[----:B------:R-:W-:Y:S01]  /*c310*/  ULDC UR4, c[0x0][0xd38] ;  /* 0x00034e0000047ab9 */ /* 0x000fe20000000800 */
[----:B------:R-:W-:Y:S01]  /*c320*/  LOP3.LUT R16, R16, 0xffffdfff, RZ, 0xc0, !PT ;  /* 0xffffdfff10107812 */ /* 0x000fe200078ec0ff */
[----:B------:R-:W4:Y:S01]  /*c330*/  S2R R9, SR_TID.X ;  /* 0x0000000000097919 */ /* 0x000f220000002100 */
[----:B------:R-:W-:Y:S01]  /*c340*/  LEA R8, R29, UR37, 0x1 ;  /* 0x000000251d087c11 */ /* 0x000fe2000f8e08ff */
[----:B------:R-:W5:Y:S01]  /*c350*/  S2R R10, SR_TID.X ;  /* 0x00000000000a7919 */ /* 0x000f620000002100 */
[----:B0-----:R-:W-:-:S13]  /*c360*/  ISETP.NE.AND P0, PT, R3, 0x1, PT ;  /* 0x000000010300780c */ /* 0x001fda0003f05270 */
[----:B------:R-:W0:Y:S01]  /*c370*/  @P0 LDC R0, c[0x0][0x450] ;  /* 0x00011400ff000b82 */ /* 0x000e220000000800 */
[----:B------:R-:W-:Y:S01]  /*c380*/  @P0 LOP3.LUT R16, R16, 0x2000, RZ, 0xfc, !PT ;  /* 0x0000200010100812 */ /* 0x000fe200078efcff */
[----:B----4-:R-:W-:-:S03]  /*c390*/  IMAD.SHL.U32 R9, R9, 0x8, RZ ;  /* 0x0000000809097824 */ /* 0x010fc600078e00ff */
[----:B------:R-:W-:Y:S02]  /*c3a0*/  LOP3.LUT P1, RZ, R16, 0x1000000, RZ, 0xc0, !PT ;  /* 0x0100000010ff7812 */ /* 0x000fe4000782c0ff */
[----:B-----5:R-:W-:Y:S02]  /*c3b0*/  SHF.R.U32.HI R10, RZ, 0x3, R10 ;  /* 0x00000003ff0a7819 */ /* 0x020fe4000001160a */
[----:B------:R-:W-:Y:S02]  /*c3c0*/  LOP3.LUT R9, R9, 0x38, RZ, 0xc0, !PT ;  /* 0x0000003809097812 */ /* 0x000fe400078ec0ff */
[----:B------:R-:W-:Y:S01]  /*c3d0*/  LOP3.LUT R10, R10, 0xf, RZ, 0xc0, !PT ;  /* 0x0000000f0a0a7812 */ /* 0x000fe200078ec0ff */
[----:B--2---:R-:W-:Y:S02]  /*c3e0*/  IMAD.MOV.U32 R20, RZ, RZ, R2 ;  /* 0x000000ffff147224 */ /* 0x004fe400078e0002 */
[----:B------:R-:W2:Y:S01]  /*c3f0*/  @P0 LDC R2, c[0x0][0x44c] ;  /* 0x00011300ff020b82 */ /* 0x000ea20000000800 */
[----:B---3--:R-:W-:Y:S01]  /*c400*/  IMAD R5, R5, UR4, R21 ;  /* 0x0000000405057c24 */ /* 0x008fe2000f8e0215 */
[----:B------:R-:W-:-:S02]  /*c410*/  ULDC.64 UR4, c[0x0][0x2d8] ;  /* 0x0000b60000047ab9 */ /* 0x000fc40000000a00 */
[----:B------:R-:W-:Y:S02]  /*c420*/  IMAD R6, R26, UR4, RZ ;  /* 0x000000041a067c24 */ /* 0x000fe4000f8e02ff */
[----:B------:R-:W-:Y:S02]  /*c430*/  IMAD R34, R5, 0x40, R24 ;  /* 0x0000004005227824 */ /* 0x000fe400078e0218 */
[----:B------:R-:W-:Y:S02]  /*c440*/  IMAD R6, R19, UR5, R6 ;  /* 0x0000000513067c24 */ /* 0x000fe4000f8e0206 */
[----:B------:R-:W-:Y:S02]  /*c450*/  IMAD.MOV.U32 R4, RZ, RZ, R34 ;  /* 0x000000ffff047224 */ /* 0x000fe400078e0022 */
[----:B--2---:R-:W-:-:S05]  /*c460*/  @P0 IMAD.HI.U32 R2, R34, R2, RZ ;  /* 0x0000000222020227 */ /* 0x004fca00078e00ff */
[----:B0-----:R-:W-:-:S05]  /*c470*/  @P0 SHF.R.U32.HI R4, RZ, R0, R2 ;  /* 0x00000000ff040219 */ /* 0x001fca0000011602 */
[----:B------:R-:W-:-:S04]  /*c480*/  IMAD.MOV R0, RZ, RZ, -R4 ;  /* 0x000000ffff007224 */ /* 0x000fc800078e0a04 */
[----:B------:R-:W-:Y:S02]  /*c490*/  IMAD R0, R3, R0, R34 ;  /* 0x0000000003007224 */ /* 0x000fe400078e0222 */
[----:B------:R-:W-:Y:S01]  /*c4a0*/  IMAD.WIDE.U32 R2, R19, UR4, RZ ;  /* 0x0000000413027c25 */ /* 0x000fe2000f8e00ff */
[----:B------:R-:W-:-:S03]  /*c4b0*/  ULDC.64 UR4, c[0x0][0x2e0] ;  /* 0x0000b80000047ab9 */ /* 0x000fc60000000a00 */
[----:B------:R-:W-:Y:S02]  /*c4c0*/  IMAD.IADD R3, R3, 0x1, R6 ;  /* 0x0000000103037824 */ /* 0x000fe400078e0206 */
[----:B------:R-:W-:Y:S02]  /*c4d0*/  IMAD R6, R20, UR4, RZ ;  /* 0x0000000414067c24 */ /* 0x000fe4000f8e02ff */
[----:B------:R-:W-:-:S04]  /*c4e0*/  IMAD.WIDE.U32 R2, R27, UR4, R2 ;  /* 0x000000041b027c25 */ /* 0x000fc8000f8e0002 */
[----:B------:R-:W-:Y:S01]  /*c4f0*/  IMAD R6, R27, UR5, R6 ;  /* 0x000000051b067c24 */ /* 0x000fe2000f8e0206 */
[----:B------:R-:W-:-:S03]  /*c500*/  ULDC.64 UR4, c[0x0][0x2d0] ;  /* 0x0000b40000047ab9 */ /* 0x000fc60000000a00 */
[----:B------:R-:W-:Y:S01]  /*c510*/  IMAD.IADD R3, R3, 0x1, R6 ;  /* 0x0000000103037824 */ /* 0x000fe200078e0206 */
[----:B------:R-:W-:Y:S01]  /*c520*/  SHF.R.S32.HI R6, RZ, 0x1f, R4 ;  /* 0x0000001fff067819 */ /* 0x000fe20000011404 */
[----:B------:R-:W-:-:S04]  /*c530*/  IMAD.WIDE.U32 R2, R4, UR4, R2 ;  /* 0x0000000404027c25 */ /* 0x000fc8000f8e0002 */
[----:B------:R-:W-:-:S04]  /*c540*/  IMAD R6, R6, UR4, RZ ;  /* 0x0000000406067c24 */ /* 0x000fc8000f8e02ff */
        /* <DEDUP_REMOVED lines=14> */
[----:B------:R-:W-:Y:S02]  /*c630*/  LEA R5, R5, R10, 0x6 ;  /* 0x0000000a05057211 */ /* 0x000fe400078e30ff */
[----:B------:R-:W-:Y:S01]  /*c640*/  LOP3.LUT R16, R16, 0xfffffeff, RZ, 0xc0, !PT ;  /* 0xfffffeff10107812 */ /* 0x000fe200078ec0ff */
[----:B------:R-:W2:Y:S01]  /*c650*/  SHFL.IDX PT, R3, R2, RZ, 0x181f ;  /* 0x00181fff02037589 */ /* 0x000ea200000e0000 */
[----:B------:R-:W-:-:S13]  /*c660*/  ISETP.GE.AND P2, PT, R5, UR36, PT ;  /* 0x0000002405007c0c */ /* 0x000fda000bf46270 */
[----:B------:R-:W-:-:S04]  /*c670*/  @P2 LOP3.LUT R16, R16, 0x100, RZ, 0xfc, !PT ;  /* 0x0000010010102812 */ /* 0x000fc800078efcff */
[----:B------:R-:W-:Y:S02]  /*c680*/  LOP3.LUT R16, R16, 0xffffff7f, RZ, 0xc0, !PT ;  /* 0xffffff7f10107812 */ /* 0x000fe400078ec0ff */
[----:B0-----:R-:W-:-:S05]  /*c690*/  @!P2 LEA R4, P0, R9, R4, 0x1 ;  /* 0x000000040904a211 */ /* 0x001fca00078008ff */
[----:B--2---:R-:W-:Y:S02]  /*c6a0*/  @!P2 IMAD.X R3, RZ, RZ, R3, P0 ;  /* 0x000000ffff03a224 */ /* 0x004fe400000e0603 */
[----:B------:R-:W-:Y:S02]  /*c6b0*/  @!P2 IMAD.MOV.U32 R6, RZ, RZ, R4 ;  /* 0x000000ffff06a224 */ /* 0x000fe400078e0004 */
[----:B------:R-:W-:Y:S02]  /*c6c0*/  @!P2 IMAD.MOV.U32 R7, RZ, RZ, R3 ;  /* 0x000000ffff07a224 */ /* 0x000fe400078e0003 */
[----:B------:R-:W-:-:S03]  /*c6d0*/  VIADD R3, R5, 0x10 ;  /* 0x0000001005037836 */ /* 0x000fc60000000000 */
[----:B------:R-:W-:Y:S01]  /*c6e0*/  @!PT LDS RZ, [RZ] ;  /* 0x00000000fffff984 */ /* 0x000fe20000000800 */
[----:B------:R0:W-:Y:S02]  /*c6f0*/  @!P2 LDGSTS.E.BYPASS.LTC128B.128 [R8+0x20400], desc[UR42][R6.64], !P1 ;  /* 0x204000000608afae */ /* 0x0001e4000c901d6a */
[----:B------:R-:W-:Y:S02]  /*c700*/  ISETP.GE.AND P2, PT, R3, UR36, PT ;  /* 0x0000002403007c0c */ /* 0x000fe4000bf46270 */
[----:B------:R-:W-:Y:S04]  /*c710*/  SHFL.IDX PT, R3, R2, 0x1, 0x181f ;  /* 0x00381f0002037f89 */ /* 0x000fe800000e0000 */
[----:B0-----:R-:W0:Y:S07]  /*c720*/  SHFL.IDX PT, R6, R0, 0x1, 0x181f ;  /* 0x00381f0000067f89 */ /* 0x001e2e00000e0000 */
[----:B------:R-:W-:-:S04]  /*c730*/  @P2 LOP3.LUT R16, R16, 0x80, RZ, 0xfc, !PT ;  /* 0x0000008010102812 */ /* 0x000fc800078efcff */
[----:B------:R-:W-:Y:S02]  /*c740*/  LOP3.LUT R16, R16, 0xffffffbf, RZ, 0xc0, !PT ;  /* 0xffffffbf10107812 */ /* 0x000fe400078ec0ff */
[----:B0-----:R-:W-:-:S05]  /*c750*/  @!P2 LEA R6, P0, R9, R6, 0x1 ;  /* 0x000000060906a211 */ /* 0x001fca00078008ff */
[----:B------:R-:W-:-:S04]  /*c760*/  @!P2 IMAD.X R3, RZ, RZ, R3, P0 ;  /* 0x000000ffff03a224 */ /* 0x000fc800000e0603 */
[----:B------:R-:W-:Y:S02]  /*c770*/  @!P2 IMAD.MOV.U32 R7, RZ, RZ, R3 ;  /* 0x000000ffff07a224 */ /* 0x000fe400078e0003 */
[----:B------:R-:W-:-:S03]  /*c780*/  VIADD R3, R5, 0x20 ;  /* 0x0000002005037836 */ /* 0x000fc60000000000 */
[----:B------:R0:W-:Y:S02]  /*c790*/  @!P2 LDGSTS.E.BYPASS.LTC128B.128 [R8+0x20c00], desc[UR42][R6.64], !P1 ;  /* 0x20c000000608afae */ /* 0x0001e4000c901d6a */
[----:B------:R-:W-:Y:S02]  /*c7a0*/  ISETP.GE.AND P2, PT, R3, UR36, PT ;  /* 0x0000002403007c0c */ /* 0x000fe4000bf46270 */
[----:B------:R-:W-:Y:S04]  /*c7b0*/  SHFL.IDX PT, R3, R2, 0x2, 0x181f ;  /* 0x00581f0002037f89 */ /* 0x000fe800000e0000 */
[----:B0-----:R-:W0:Y:S07]  /*c7c0*/  SHFL.IDX PT, R6, R0, 0x2, 0x181f ;  /* 0x00581f0000067f89 */ /* 0x001e2e00000e0000 */
[----:B------:R-:W-:Y:S01]  /*c7d0*/  @P2 LOP3.LUT R16, R16, 0x40, RZ, 0xfc, !PT ;  /* 0x0000004010102812 */ /* 0x000fe200078efcff */
[----:B------:R-:W2:Y:S01]  /*c7e0*/  SHFL.IDX PT, R0, R0, 0x3, 0x181f ;  /* 0x00781f0000007f89 */ /* 0x000ea200000e0000 */
[----:B0-----:R-:W-:-:S05]  /*c7f0*/  @!P2 LEA R6, P0, R9, R6, 0x1 ;  /* 0x000000060906a211 */ /* 0x001fca00078008ff */
[----:B------:R-:W-:-:S04]  /*c800*/  @!P2 IMAD.X R3, RZ, RZ, R3, P0 ;  /* 0x000000ffff03a224 */ /* 0x000fc800000e0603 */
[----:B------:R-:W-:Y:S02]  /*c810*/  @!P2 IMAD.MOV.U32 R7, RZ, RZ, R3 ;  /* 0x000000ffff07a224 */ /* 0x000fe400078e0003 */
[----:B------:R0:W3:Y:S04]  /*c820*/  SHFL.IDX PT, R3, R2, 0x3, 0x181f ;  /* 0x00781f0002037f89 */ /* 0x0000e800000e0000 */
[----:B--2---:R0:W-:Y:S02]  /*c830*/  @!P2 LDGSTS.E.BYPASS.LTC128B.128 [R8+0x21400], desc[UR42][R6.64], !P1 ;  /* 0x214000000608afae */ /* 0x0041e4000c901d6a */
.L_x_287:
[----:B------:R-:W-:Y:S01]  /*c840*/  VIADD R5, R5, 0x30 ;  /* 0x0000003005057836 */ /* 0x000fe20000000000 */
[----:B------:R-:W-:-:S04]  /*c850*/  LOP3.LUT R16, R16, 0xfffff7ff, RZ, 0xc0, !PT ;  /* 0xfffff7ff10107812 */ /* 0x000fc800078ec0ff */
[----:B------:R-:W-:-:S13]  /*c860*/  ISETP.GE.AND P2, PT, R5, UR36, PT ;  /* 0x0000002405007c0c */ /* 0x000fda000bf46270 */
[----:B0-----:R-:W-:Y:S02]  /*c870*/  @!P2 LEA R2, P0, R9, R0, 0x1 ;  /* 0x000000000902a211 */ /* 0x001fe400078008ff */
[----:B------:R-:W-:-:S03]  /*c880*/  @P2 LOP3.LUT R16, R16, 0x800, RZ, 0xfc, !PT ;  /* 0x0000080010102812 */ /* 0x000fc600078efcff */
        /* <DEDUP_REMOVED lines=8> */
[----:B------:R-:W-:Y:S01]  /*c910*/  NOP ;  /* 0x0000000000007918 */ /* 0x000fe20000000000 */
[----:B------:R-:W-:Y:S02]  /*c920*/  UIADD3 UR4, UR37, 0x26400, URZ ;  /* 0x0002640025047890 */ /* 0x000fe4000fffe03f */
[----:B------:R-:W-:Y:S02]  /*c930*/  SYNCS.ARRIVE.TRANS64.A1T0 RZ, [UR37+0x38800], RZ ;  /* 0x038800ffffff79a7 */ /* 0x000fe40008100025 */
[----:B------:R-:W-:-:S06]  /*c940*/  ULOP3.LUT UP0, URZ, UR4, 0x3ff, URZ, 0xc0, !UPT ;  /* 0x000003ff043f7892 */ /* 0x000fcc000f80c03f */
[----:B------:R-:W-:-:S13]  /*c950*/  PLOP3.LUT P0, PT, PT, PT, UP0, 0x80, 0x0 ;  /* 0x000000000000781c */ /* 0x000fda0003f0f008 */
[----:B0-----:R-:W-:Y:S05]  /*c960*/  @!P0 BRA `(.L_x_225) ;  /* 0x0000000000408947 */ /* 0x001fea0003800000 */
        /* <DEDUP_REMOVED lines=16> */
.L_x_225:
[----:B------:R-:W2:Y:S01]  /*ca70*/  LDL.LU R20, [R1+0x10] ;  /* 0x0000100001147983 */ /* 0x000ea20000300800 */
[----:B------:R-:W0:Y:S01]  /*ca80*/  LDC R2, c[0x0][0x448] ;  /* 0x00011200ff027b82 */ /* 0x000e220000000800 */
[----:B------:R-:W-:Y:S01]  /*ca90*/  ULDC.64 UR4, c[0x0][0x3d8] ;  /* 0x0000f60000047ab9 */ /* 0x000fe20000000a00 */
[----:B------:R-:W-:Y:S01]  /*caa0*/  IMAD.MOV.U32 R0, RZ, RZ, R34 ;  /* 0x000000ffff007224 */ /* 0x000fe200078e0022 */
[----:B------:R3:W5:Y:S01]  /*cab0*/  LDL R9, [R1+0x8] ;  /* 0x0000080001097983 */ /* 0x0007620000100800 */
[----:B------:R-:W-:Y:S01]  /*cac0*/  IMAD R4, R26, UR4, RZ ;  /* 0x000000041a047c24 */ /* 0x000fe2000f8e02ff */
[C---:B------:R-:W-:Y:S02]  /*cad0*/  LOP3.LUT P5, RZ, R16.reuse, 0x200000, RZ, 0xc0, !PT ;  /* 0x0020000010ff7812 */ /* 0x040fe400078ac0ff */
[----:B------:R3:W5:Y:S01]  /*cae0*/  LDL R8, [R1+0x4] ;  /* 0x0000040001087983 */ /* 0x0007620000100800 */
[----:B------:R-:W-:Y:S01]  /*caf0*/  IMAD R4, R19, UR5, R4 ;  /* 0x0000000513047c24 */ /* 0x000fe2000f8e0204 */
[----:B------:R-:W-:-:S02]  /*cb00*/  LOP3.LUT P4, RZ, R16, 0x100000, RZ, 0xc0, !PT ;  /* 0x0010000010ff7812 */ /* 0x000fc4000788c0ff */
[C---:B------:R-:W-:Y:S02]  /*cb10*/  LOP3.LUT P3, RZ, R16.reuse, 0x80000, RZ, 0xc0, !PT ;  /* 0x0008000010ff7812 */ /* 0x040fe4000786c0ff */
[----:B------:R-:W-:Y:S02]  /*cb20*/  LOP3.LUT P2, RZ, R16, 0x40000, RZ, 0xc0, !PT ;  /* 0x0004000010ff7812 */ /* 0x000fe4000784c0ff */
[----:B0-----:R-:W-:-:S13]  /*cb30*/  ISETP.NE.AND P6, PT, R2, 0x1, PT ;  /* 0x000000010200780c */ /* 0x001fda0003fc5270 */
[----:B------:R-:W0:Y:S08]  /*cb40*/  @P6 LDC R3, c[0x0][0x44c] ;  /* 0x00011300ff036b82 */ /* 0x000e300000000800 */
[----:B------:R-:W4:Y:S01]  /*cb50*/  @P6 LDC R2, c[0x0][0x450] ;  /* 0x00011400ff026b82 */ /* 0x000f220000000800 */
[----:B0-----:R-:W-:-:S05]  /*cb60*/  @P6 IMAD.HI.U32 R3, R34, R3, RZ ;  /* 0x0000000322036227 */ /* 0x001fca00078e00ff */
[----:B----4-:R-:W-:Y:S01]  /*cb70*/  @P6 SHF.R.U32.HI R0, RZ, R2, R3 ;  /* 0x00000002ff006219 */ /* 0x010fe20000011603 */
[----:B------:R-:W-:Y:S01]  /*cb80*/  IMAD.WIDE.U32 R2, R19, UR4, RZ ;  /* 0x0000000413027c25 */ /* 0x000fe2000f8e00ff */
[----:B------:R-:W-:-:S03]  /*cb90*/  ULDC.64 UR4, c[0x0][0x3e0] ;  /* 0x0000f80000047ab9 */ /* 0x000fc60000000a00 */
[----:B------:R-:W-:Y:S01]  /*cba0*/  IMAD.IADD R3, R3, 0x1, R4 ;  /* 0x0000000103037824 */ /* 0x000fe200078e0204 */
[----:B------:R-:W0:Y:S01]  /*cbb0*/  S2R R21, SR_TID.X ;  /* 0x0000000000157919 */ /* 0x000e220000002100 */
[----:B------:R-:W-:Y:S01]  /*cbc0*/  IMAD.WIDE.U32 R2, R27, UR4, R2 ;  /* 0x000000041b027c25 */ /* 0x000fe2000f8e0002 */
[----:B------:R-:W-:-:S03]  /*cbd0*/  SHF.R.S32.HI R5, RZ, 0x1f, R0 ;  /* 0x0000001fff057819 */ /* 0x000fc60000011400 */
[----:B0-----:R-:W-:-:S05]  /*cbe0*/  IMAD.SHL.U32 R21, R21, 0x8, RZ ;  /* 0x0000000815157824 */ /* 0x001fca00078e00ff */
[----:B------:R-:W-:Y:S01]  /*cbf0*/  LOP3.LUT R21, R21, 0x38, RZ, 0xc0, !PT ;  /* 0x0000003815157812 */ /* 0x000fe200078ec0ff */
[----:B--2---:R-:W-:Y:S01]  /*cc00*/  IMAD R4, R20, UR4, RZ ;  /* 0x0000000414047c24 */ /* 0x004fe2000f8e02ff */
[----:B------:R-:W-:-:S03]  /*cc10*/  ULDC UR4, c[0x0][0x448] ;  /* 0x0001120000047ab9 */ /* 0x000fc60000000800 */
[----:B------:R-:W-:-:S04]  /*cc20*/  IMAD R4, R27, UR5, R4 ;  /* 0x000000051b047c24 */ /* 0x000fc8000f8e0204 */
[----:B------:R-:W-:Y:S02]  /*cc30*/  IMAD.IADD R3, R3, 0x1, R4 ;  /* 0x0000000103037824 */ /* 0x000fe400078e0204 */
[----:B------:R-:W-:-:S04]  /*cc40*/  IMAD.MOV R4, RZ, RZ, -R0 ;  /* 0x000000ffff047224 */ /* 0x000fc800078e0a00 */
[----:B------:R-:W-:Y:S01]  /*cc50*/  IMAD R4, R4, UR4, R34 ;  /* 0x0000000404047c24 */ /* 0x000fe2000f8e0222 */
[----:B------:R-:W-:Y:S02]  /*cc60*/  ULDC.64 UR4, c[0x0][0x3d0] ;  /* 0x0000f40000047ab9 */ /* 0x000fe40000000a00 */
        /* <DEDUP_REMOVED lines=9> */
[----:B------:R-:W-:-:S03]  /*cd00*/  ULDC.64 UR4, c[0x0][0x390] ;  /* 0x0000e40000047ab9 */ /* 0x000fc60000000a00 */
[----:B------:R-:W-:Y:S01]  /*cd10*/  IMAD.IADD R4, R3, 0x1, R0 ;  /* 0x0000000103047824 */ /* 0x000fe200078e0200 */
[----:B------:R-:W-:Y:S01]  /*cd20*/  LEA R0, P0, R2, UR4, 0x1 ;  /* 0x0000000402007c11 */ /* 0x000fe2000f8008ff */
[----:B------:R-:W-:-:S03]  /*cd30*/  UMOV UR4, 0xffffffff ;  /* 0xffffffff00047882 */ /* 0x000fc60000000000 */
[----:B------:R-:W-:Y:S02]  /*cd40*/  LEA.HI.X R4, R2, UR5, R4, 0x1, P0 ;  /* 0x0000000502047c11 */ /* 0x000fe400080f0c04 */
[----:B------:R-:W-:Y:S01]  /*cd50*/  LEA R20, R29, UR37, 0x1 ;  /* 0x000000251d147c11 */ /* 0x000fe2000f8e08ff */
[----:B---3--:R-:W-:Y:S06]  /*cd60*/  BRA.DIV UR4, `(.L_x_226) ;  /* 0x0000003204607947 */ /* 0x008fec000b800000 */
[----:B------:R-:W-:Y:S01]  /*cd70*/  LOP3.LUT P1, RZ, R16, 0x40, RZ, 0xc0, !PT ;  /* 0x0000004010ff7812 */ /* 0x000fe2000782c0ff */
[----:B------:R-:W0:Y:S01]  /*cd80*/  SHFL.IDX PT, R3, R0, RZ, 0x181f ;  /* 0x00181fff00037589 */ /* 0x000e2200000e0000 */
[----:B------:R-:W-:Y:S02]  /*cd90*/  LOP3.LUT R22, R22, 0xfbffffff, RZ, 0xc0, !PT ;  /* 0xfbffffff16167812 */ /* 0x000fe400078ec0ff */
[----:B------:R-:W-:Y:S01]  /*cda0*/  LOP3.LUT P6, RZ, R16, 0x400000, RZ, 0xc0, !PT ;  /* 0x0040000010ff7812 */ /* 0x000fe200078cc0ff */
[----:B------:R-:W2:Y:S04]  /*cdb0*/  SHFL.IDX PT, R2, R4, RZ, 0x181f ;  /* 0x00181fff04027589 */ /* 0x000ea800000e0000 */
[----:B------:R-:W3:Y:S04]  /*cdc0*/  SHFL.IDX PT, R14, R0, 0x1, 0x181f ;  /* 0x00381f00000e7f89 */ /* 0x000ee800000e0000 */
[----:B------:R-:W-:Y:S01]  /*cdd0*/  @P1 LOP3.LUT R22, R22, 0x4000000, RZ, 0xfc, !PT ;  /* 0x0400000016161812 */ /* 0x000fe200078efcff */
[----:B------:R-:W4:Y:S01]  /*cde0*/  SHFL.IDX PT, R5, R4, 0x1, 0x181f ;  /* 0x00381f0004057f89 */ /* 0x000f2200000e0000 */
[----:B------:R-:W-:-:S02]  /*cdf0*/  LOP3.LUT P1, RZ, R16, 0x80, RZ, 0xc0, !PT ;  /* 0x0000008010ff7812 */ /* 0x000fc4000782c0ff */
[----:B------:R-:W-:-:S11]  /*ce00*/  LOP3.LUT R22, R22, 0xf7ffffff, RZ, 0xc0, !PT ;  /* 0xf7ffffff16167812 */ /* 0x000fd600078ec0ff */
[----:B------:R-:W-:Y:S02]  /*ce10*/  @P1 LOP3.LUT R22, R22, 0x8000000, RZ, 0xfc, !PT ;  /* 0x0800000016161812 */ /* 0x000fe400078efcff */
[----:B------:R-:W-:-:S13]  /*ce20*/  LOP3.LUT P1, RZ, R16, 0x100, RZ, 0xc0, !PT ;  /* 0x0000010010ff7812 */ /* 0x000fda000782c0ff */
[----:B0-----:R-:W-:-:S05]  /*ce30*/  @!P1 LEA R3, P0, R21, R3, 0x1 ;  /* 0x0000000315039211 */ /* 0x001fca00078008ff */
[----:B--2---:R-:W-:Y:S01]  /*ce40*/  @!P1 IMAD.X R2, RZ, RZ, R2, P0 ;  /* 0x000000ffff029224 */ /* 0x004fe200000e0602 */
[----:B------:R-:W-:-:S04]  /*ce50*/  LOP3.LUT P0, RZ, R16, 0x800000, RZ, 0xc0, !PT ;  /* 0x0080000010ff7812 */ /* 0x000fc8000780c0ff */
[----:B------:R-:W-:-:S04]  /*ce60*/  @!P1 LOP3.LUT R3, R3, R2, RZ, 0x3c, !PT ;  /* 0x0000000203039212 */ /* 0x000fc800078e3cff */
[----:B------:R-:W-:-:S04]  /*ce70*/  @!P1 LOP3.LUT R2, R3, R2, RZ, 0x3c, !PT ;  /* 0x0000000203029212 */ /* 0x000fc800078e3cff */
[----:B------:R-:W-:-:S05]  /*ce80*/  @!P1 LOP3.LUT R3, R3, R2, RZ, 0x3c, !PT ;  /* 0x0000000203039212 */ /* 0x000fca00078e3cff */
[----:B------:R-:W-:Y:S01]  /*ce90*/  @!P1 LDGSTS.E.BYPASS.LTC128B.128 [R20+0x26400], desc[UR42][R2.64], !P0 ;  /* 0x2640000002149fae */ /* 0x000fe2000c101d6a */
[----:B-----5:R-:W-:-:S03]  /*cea0*/  @!P1 ISETP.NE.U32.AND P0, PT, R9, RZ, PT ;  /* 0x000000ff0900920c */ /* 0x020fc60003f05070 */
[----:B------:R-:W-:Y:S04]  /*ceb0*/  @!P1 LDGSTS.E.BYPASS.LTC128B.128 [R20+0x28400], desc[UR42][R2.64+0x80], !P6 ;  /* 0x2840008002149fae */ /* 0x000fe8000f101d6a */
[----:B------:R-:W-:Y:S04]  /*cec0*/  @!P1 LDGSTS.E.BYPASS.LTC128B.128 [R20+0x2a400], desc[UR42][R2.64+0x100], !P5 ;  /* 0x2a40010002149fae */ /* 0x000fe8000e901d6a */
[----:B------:R-:W-:Y:S04]  /*ced0*/  @!P1 LDGSTS.E.BYPASS.LTC128B.128 [R20+0x2c400], desc[UR42][R2.64+0x180], !P4 ;  /* 0x2c40018002149fae */ /* 0x000fe8000e101d6a */
[----:B------:R-:W-:Y:S04]  /*cee0*/  @!P1 LDGSTS.E.BYPASS.LTC128B.128 [R20+0x2e400], desc[UR42][R2.64+0x200], !P3 ;  /* 0x2e40020002149fae */ /* 0x000fe8000d901d6a */
[----:B------:R-:W-:Y:S04]  /*cef0*/  @!P1 LDGSTS.E.BYPASS.LTC128B.128 [R20+0x30400], desc[UR42][R2.64+0x280], !P2 ;  /* 0x3040028002149fae */ /* 0x000fe8000d101d6a */
[----:B------:R-:W-:Y:S01]  /*cf00*/  @!P1 LDGSTS.E.BYPASS.LTC128B.128 [R20+0x32400], desc[UR42][R2.64+0x300], P0 ;  /* 0x3240030002149fae */ /* 0x000fe20008101d6a */
[----:B------:R-:W-:-:S13]  /*cf10*/  @!P1 ISETP.NE.U32.AND P0, PT, R8, RZ, PT ;  /* 0x000000ff0800920c */ /* 0x000fda0003f05070 */
[----:B------:R0:W-:Y:S01]  /*cf20*/  @!P1 LDGSTS.E.BYPASS.LTC128B.128 [R20+0x34400], desc[UR42][R2.64+0x380], P0 ;  /* 0x3440038002149fae */ /* 0x0001e20008101d6a */
[----:B------:R-:W-:-:S13]  /*cf30*/  LOP3.LUT P1, RZ, R22, 0x8000000, RZ, 0xc0, !PT ;  /* 0x0800000016ff7812 */ /* 0x000fda000782c0ff */
[----:B---3--:R-:W-:Y:S02]  /*cf40*/  @!P1 LEA R6, P0, R21, R14, 0x1 ;  /* 0x0000000e15069211 */ /* 0x008fe400078008ff */
[----:B------:R-:W2:Y:S03]  /*cf50*/  SHFL.IDX PT, R14, R0, 0x2, 0x181f ;  /* 0x00581f00000e7f89 */ /* 0x000ea600000e0000 */
[----:B----4-:R-:W-:Y:S01]  /*cf60*/  @!P1 IMAD.X R7, RZ, RZ, R5, P0 ;  /* 0x000000ffff079224 */ /* 0x010fe200000e0605 */
[----:B------:R-:W-:Y:S01]  /*cf70*/  LOP3.LUT P0, RZ, R16, 0x800000, RZ, 0xc0, !PT ;  /* 0x0080000010ff7812 */ /* 0x000fe2000780c0ff */
[----:B0-----:R-:W-:Y:S01]  /*cf80*/  @!P1 IMAD.MOV.U32 R2, RZ, RZ, R6 ;  /* 0x000000ffff029224 */ /* 0x001fe200078e0006 */
[----:B------:R-:W0:Y:S01]  /*cf90*/  SHFL.IDX PT, R5, R4, 0x2, 0x181f ;  /* 0x00581f0004057f89 */ /* 0x000e2200000e0000 */
[----:B------:R-:W-:-:S03]  /*cfa0*/  @!P1 IMAD.MOV.U32 R3, RZ, RZ, R7 ;  /* 0x000000ffff039224 */ /* 0x000fc600078e0007 */
[----:B------:R-:W3:Y:S07]  /*cfb0*/  SHFL.IDX PT, R4, R4, 0x3, 0x181f ;  /* 0x00781f0004047f89 */ /* 0x000eee00000e0000 */
[----:B------:R-:W-:Y:S01]  /*cfc0*/  @!P1 LDGSTS.E.BYPASS.LTC128B.128 [R20+0x26c00], desc[UR42][R2.64], !P0 ;  /* 0x26c0000002149fae */ /* 0x000fe2000c101d6a */
[----:B------:R-:W-:-:S03]  /*cfd0*/  @!P1 ISETP.NE.U32.AND P0, PT, R9, RZ, PT ;  /* 0x000000ff0900920c */ /* 0x000fc60003f05070 */
        /* <DEDUP_REMOVED lines=9> */
[----:B--2---:R-:W-:Y:S02]  /*d070*/  @!P1 LEA R6, P0, R21, R14, 0x1 ;  /* 0x0000000e15069211 */ /* 0x004fe400078008ff */
[----:B------:R2:W1:Y:S03]  /*d080*/  SHFL.IDX PT, R14, R0, 0x3, 0x181f ;  /* 0x00781f00000e7f89 */ /* 0x00046600000e0000 */
[----:B0-----:R-:W-:Y:S01]  /*d090*/  @!P1 IMAD.X R7, RZ, RZ, R5, P0 ;  /* 0x000000ffff079224 */ /* 0x001fe200000e0605 */
[----:B------:R-:W-:Y:S01]  /*d0a0*/  LOP3.LUT P0, RZ, R16, 0x800000, RZ, 0xc0, !PT ;  /* 0x0080000010ff7812 */ /* 0x000fe2000780c0ff */
[----:B----4-:R-:W-:Y:S02]  /*d0b0*/  @!P1 IMAD.MOV.U32 R2, RZ, RZ, R6 ;  /* 0x000000ffff029224 */ /* 0x010fe400078e0006 */
[----:B------:R-:W-:-:S10]  /*d0c0*/  @!P1 IMAD.MOV.U32 R3, RZ, RZ, R7 ;  /* 0x000000ffff039224 */ /* 0x000fd400078e0007 */
[----:B------:R2:W-:Y:S01]  /*d0d0*/  @!P1 LDGSTS.E.BYPASS.LTC128B.128 [R20+0x27400], desc[UR42][R2.64], !P0 ;  /* 0x2740000002149fae */ /* 0x0005e2000c101d6a */
[----:B------:R-:W-:-:S03]  /*d0e0*/  @!P1 ISETP.NE.U32.AND P0, PT, R9, RZ, PT ;  /* 0x000000ff0900920c */ /* 0x000fc60003f05070 */
[----:B------:R2:W-:Y:S04]  /*d0f0*/  @!P1 LDGSTS.E.BYPASS.LTC128B.128 [R20+0x29400], desc[UR42][R2.64+0x80], !P6 ;  /* 0x2940008002149fae */ /* 0x0005e8000f101d6a */
[----:B------:R2:W-:Y:S04]  /*d100*/  @!P1 LDGSTS.E.BYPASS.LTC128B.128 [R20+0x2b400], desc[UR42][R2.64+0x100], !P5 ;  /* 0x2b40010002149fae */ /* 0x0005e8000e901d6a */
[----:B------:R2:W-:Y:S04]  /*d110*/  @!P1 LDGSTS.E.BYPASS.LTC128B.128 [R20+0x2d400], desc[UR42][R2.64+0x180], !P4 ;  /* 0x2d40018002149fae */ /* 0x0005e8000e101d6a */
[----:B------:R2:W-:Y:S04]  /*d120*/  @!P1 LDGSTS.E.BYPASS.LTC128B.128 [R20+0x2f400], desc[UR42][R2.64+0x200], !P3 ;  /* 0x2f40020002149fae */ /* 0x0005e8000d901d6a */
[----:B------:R2:W-:Y:S04]  /*d130*/  @!P1 LDGSTS.E.BYPASS.LTC128B.128 [R20+0x31400], desc[UR42][R2.64+0x280], !P2 ;  /* 0x3140028002149fae */ /* 0x0005e8000d101d6a */
[----:B------:R2:W-:Y:S01]  /*d140*/  @!P1 LDGSTS.E.BYPASS.LTC128B.128 [R20+0x33400], desc[UR42][R2.64+0x300], P0 ;  /* 0x3340030002149fae */ /* 0x0005e20008101d6a */
[----:B------:R-:W-:-:S13]  /*d150*/  @!P1 ISETP.NE.U32.AND P0, PT, R8, RZ, PT ;  /* 0x000000ff0800920c */ /* 0x000fda0003f05070 */
[----:B-1-3--:R2:W-:Y:S02]  /*d160*/  @!P1 LDGSTS.E.BYPASS.LTC128B.128 [R20+0x35400], desc[UR42][R2.64+0x380], P0 ;  /* 0x3540038002149fae */ /* 0x00a5e40008101d6a */
.L_x_297:
[----:B--2---:R-:W2:Y:S01]  /*d170*/  LDL R0, [R1+0x1c] ;  /* 0x00001c0001007983 */ /* 0x004ea20000100800 */
[C---:B------:R-:W-:Y:S02]  /*d180*/  LOP3.LUT P1, RZ, R16.reuse, 0x800, RZ, 0xc0, !PT ;  /* 0x0000080010ff7812 */ /* 0x040fe4000782c0ff */
[----:B------:R-:W-:-:S11]  /*d190*/  LOP3.LUT P6, RZ, R16, 0x400000, RZ, 0xc0, !PT ;  /* 0x0040000010ff7812 */ /* 0x000fd600078cc0ff */
[----:B0-----:R-:W-:-:S05]  /*d1a0*/  @!P1 LEA R2, P0, R21, R14, 0x1 ;  /* 0x0000000e15029211 */ /* 0x001fca00078008ff */
[----:B------:R-:W-:Y:S01]  /*d1b0*/  @!P1 IMAD.X R3, RZ, RZ, R4, P0 ;  /* 0x000000ffff039224 */ /* 0x000fe200000e0604 */
[----:B------:R-:W-:-:S13]  /*d1c0*/  LOP3.LUT P0, RZ, R16, 0x800000, RZ, 0xc0, !PT ;  /* 0x0080000010ff7812 */ /* 0x000fda000780c0ff */
[----:B------:R-:W-:Y:S01]  /*d1d0*/  @!PT LDS RZ, [RZ] ;  /* 0x00000000fffff984 */ /* 0x000fe20000000800 */
[----:B------:R-:W-:Y:S01]  /*d1e0*/  @!PT LDS RZ, [RZ] ;  /* 0x00000000fffff984 */ /* 0x000fe20000000800 */
[----:B------:R-:W-:Y:S01]  /*d1f0*/  @!PT LDS RZ, [RZ] ;  /* 0x00000000fffff984 */ /* 0x000fe20000000800 */
        /* <DEDUP_REMOVED lines=9> */
[----:B------:R0:W-:Y:S01]  /*d290*/  @!P1 LDGSTS.E.BYPASS.LTC128B.128 [R20+0x35c00], desc[UR42][R2.64+0x380], P0 ;  /* 0x35c0038002149fae */ /* 0x0001e20008101d6a */
        /* <DEDUP_REMOVED lines=8> */
[----:B------:R-:W1:Y:S03]  /*d320*/  SYNCS.PHASECHK.TRANS64.TRYWAIT P0, [UR37+0x38820], R0 ;  /* 0x03882000ff0075a7 */ /* 0x000e660008000165 */
[----:B01----:R-:W-:Y:S05]  /*d330*/  @!P0 BRA `(.L_x_228) ;  /* 0x0000003000d48947 */ /* 0x003fea0003800000 */
.L_x_298:
[----:B------:R-:W-:Y:S05]  /*d340*/  BSYNC B0 ;  /* 0x0000000000007941 */ /* 0x000fea0003800000 */
.L_x_227:
[----:B------:R-:W-:-:S04]  /*d350*/  LOP3.LUT R2, R37, 0x2, RZ, 0xfc, !PT ;  /* 0x0000000225027812 */ /* 0x000fc800078efcff */
[----:B------:R-:W-:-:S13]  /*d360*/  ISETP.NE.AND P0, PT, R2, 0x3, PT ;  /* 0x000000030200780c */ /* 0x000fda0003f05270 */
[----:B------:R-:W-:Y:S05]  /*d370*/  @!P0 BRA `(.L_x_229) ;  /* 0x0000000000048947 */ /* 0x000fea0003800000 */
[----:B------:R-:W-:Y:S01]  /*d380*/  BPT.TRAP 0x1 ;  /* 0x000000040000795c */ /* 0x000fe20000300000 */
.L_x_229:
[----:B0-----:R-:W-:Y:S01]  /*d390*/  SHF.L.U32 R0, R23, 0x1f, RZ ;  /* 0x0000001f17007819 */ /* 0x001fe200000006ff */
[----:B------:R-:W-:Y:S03]  /*d3a0*/  BSSY B0, `(.L_x_230) ;  /* 0x0000003000007945 */ /* 0x000fe60003800000 */
[----:B------:R-:W0:Y:S02]  /*d3b0*/  SYNCS.PHASECHK.TRANS64.TRYWAIT P0, [R25+URZ+0x38860], R0 ;  /* 0x03886000190075a7 */ /* 0x000e24000800017f */
[----:B0-----:R-:W-:Y:S05]  /*d3c0*/  @!P0 BRA `(.L_x_231) ;  /* 0x0000003000c88947 */ /* 0x001fea0003800000 */
.L_x_299:
[----:B------:R-:W-:Y:S05]  /*d3d0*/  BSYNC B0 ;  /* 0x0000000000007941 */ /* 0x000fea0003800000 */
.L_x_230:
[----:B------:R-:W0:Y:S01]  /*d3e0*/  LDL.LU R3, [R1+0x14] ;  /* 0x0000140001037983 */ /* 0x000e220000300800 */
[----:B------:R-:W-:-:S03]  /*d3f0*/  ULDC.64 UR4, c[0x0][0x328] ;  /* 0x0000ca0000047ab9 */ /* 0x000fc60000000a00 */
[----:B------:R-:W2:Y:S04]  /*d400*/  LDL.LU R2, [R1] ;  /* 0x0000000001027983 */ /* 0x000ea80000300800 */
[----:B------:R-:W3:Y:S01]  /*d410*/  LDL.LU R4, [R1+0x18] ;  /* 0x0000180001047983 */ /* 0x000ee20000300800 */
[----:B------:R-:W-:Y:S02]  /*d420*/  IMAD R9, R18, 0x8000, R29 ;  /* 0x0000800012097824 */ /* 0x000fe400078e021d */
[----:B0-----:R-:W-:-:S04]  /*d430*/  IMAD R0, R3, UR4, RZ ;  /* 0x0000000403007c24 */ /* 0x001fc8000f8e02ff */
[C---:B--2---:R-:W-:Y:S02]  /*d440*/  IMAD R5, R2.reuse, UR5, R0 ;  /* 0x0000000502057c24 */ /* 0x044fe4000f8e0200 */
[----:B------:R-:W-:Y:S01]  /*d450*/  IMAD.WIDE.U32 R2, R2, UR4, RZ ;  /* 0x0000000402027c25 */ /* 0x000fe2000f8e00ff */
[----:B------:R-:W-:-:S03]  /*d460*/  ULDC.64 UR4, c[0x0][0x338] ;  /* 0x0000ce0000047ab9 */ /* 0x000fc60000000a00 */
[----:B------:R-:W-:Y:S02]  /*d470*/  IMAD.IADD R3, R3, 0x1, R5 ;  /* 0x0000000103037824 */ /* 0x000fe400078e0205 */
[----:B---3--:R-:W-:Y:S02]  /*d480*/  IMAD R0, R4, UR4, RZ ;  /* 0x0000000404007c24 */ /* 0x008fe4000f8e02ff */
        /* <DEDUP_REMOVED lines=9> */
[----:B------:R-:W-:Y:S01]  /*d520*/  LEA R8, P0, R2, UR4, 0x1 ;  /* 0x0000000402087c11 */ /* 0x000fe2000f8008ff */
[----:B------:R-:W-:-:S03]  /*d530*/  UMOV UR4, 0xffffffff ;  /* 0xffffffff00047882 */ /* 0x000fc60000000000 */
[----:B------:R-:W-:Y:S01]  /*d540*/  LEA.HI.X R10, R2, UR5, R3, 0x1, P0 ;  /* 0x00000005020a7c11 */ /* 0x000fe200080f0c03 */
[----:B------:R-:W-:Y:S08]  /*d550*/  BRA.DIV UR4, `(.L_x_232) ;  /* 0x0000003204787947 */ /* 0x000ff0000b800000 */
[C---:B------:R-:W-:Y:S01]  /*d560*/  LOP3.LUT P6, RZ, R17.reuse, 0x200, RZ, 0xc0, !PT ;  /* 0x0000020011ff7812 */ /* 0x040fe200078cc0ff */
[----:B------:R-:W0:Y:S01]  /*d570*/  S2R R2, SR_TID.X ;  /* 0x0000000000027919 */ /* 0x000e220000002100 */
[----:B------:R-:W-:Y:S02]  /*d580*/  LOP3.LUT R17, R17, 0xfbffffff, RZ, 0xc0, !PT ;  /* 0xfbffffff11117812 */ /* 0x000fe400078ec0ff */
[----:B------:R-:W-:Y:S01]  /*d590*/  LOP3.LUT R22, R22, 0xfffffffe, RZ, 0xc0, !PT ;  /* 0xfffffffe16167812 */ /* 0x000fe200078ec0ff */
[----:B------:R-:W1:Y:S01]  /*d5a0*/  SHFL.IDX PT, R14, R8, RZ, 0x181f ;  /* 0x00181fff080e7589 */ /* 0x000e6200000e0000 */
[----:B------:R-:W-:Y:S02]  /*d5b0*/  LEA R9, R9, UR37, 0x1 ;  /* 0x0000002509097c11 */ /* 0x000fe4000f8e08ff */
[C---:B------:R-:W-:Y:S01]  /*d5c0*/  LOP3.LUT P4, RZ, R16.reuse, 0x20000000, RZ, 0xc0, !PT ;  /* 0x2000000010ff7812 */ /* 0x040fe2000788c0ff */
[----:B------:R-:W2:Y:S01]  /*d5d0*/  SHFL.IDX PT, R3, R10, RZ, 0x181f ;  /* 0x00181fff0a037589 */ /* 0x000ea200000e0000 */
[----:B------:R-:W-:-:S02]  /*d5e0*/  LOP3.LUT P3, RZ, R16, 0x10000000, RZ, 0xc0, !PT ;  /* 0x1000000010ff7812 */ /* 0x000fc4000786c0ff */
[C---:B------:R-:W-:Y:S01]  /*d5f0*/  LOP3.LUT P2, RZ, R16.reuse, 0x8000000, RZ, 0xc0, !PT ;  /* 0x0800000010ff7812 */ /* 0x040fe2000784c0ff */
[----:B------:R-:W-:Y:S01]  /*d600*/  SHFL.IDX PT, R20, R10, 0x2, 0x181f ;  /* 0x00581f000a147f89 */ /* 0x000fe200000e0000 */
[----:B------:R-:W-:Y:S02]  /*d610*/  @P6 LOP3.LUT R17, R17, 0x4000000, RZ, 0xfc, !PT ;  /* 0x0400000011116812 */ /* 0x000fe400078efcff */
[----:B------:R-:W-:Y:S02]  /*d620*/  LOP3.LUT P1, RZ, R16, 0x4000000, RZ, 0xc0, !PT ;  /* 0x0400000010ff7812 */ /* 0x000fe4000782c0ff */
[C---:B------:R-:W-:Y:S02]  /*d630*/  LOP3.LUT P6, RZ, R17.reuse, 0x8000, RZ, 0xc0, !PT ;  /* 0x0000800011ff7812 */ /* 0x040fe400078cc0ff */
[----:B------:R-:W-:-:S11]  /*d640*/  LOP3.LUT R17, R17, 0xf7ffffff, RZ, 0xc0, !PT ;  /* 0xf7ffffff11117812 */ /* 0x000fd600078ec0ff */
[----:B------:R-:W-:Y:S02]  /*d650*/  @P6 LOP3.LUT R17, R17, 0x8000000, RZ, 0xfc, !PT ;  /* 0x0800000011116812 */ /* 0x000fe400078efcff */
[----:B------:R-:W-:Y:S01]  /*d660*/  LOP3.LUT P6, RZ, R16, 0x40000000, RZ, 0xc0, !PT ;  /* 0x4000000010ff7812 */ /* 0x000fe200078cc0ff */
[----:B0-----:R-:W-:Y:S01]  /*d670*/  IMAD.SHL.U32 R2, R2, 0x8, RZ ;  /* 0x0000000802027824 */ /* 0x001fe200078e00ff */
[----:B------:R-:W-:-:S04]  /*d680*/  LOP3.LUT R17, R17, 0xefffffff, RZ, 0xc0, !PT ;  /* 0xefffffff11117812 */ /* 0x000fc800078ec0ff */
[----:B------:R-:W-:-:S05]  /*d690*/  LOP3.LUT R2, R2, 0x38, RZ, 0xc0, !PT ;  /* 0x0000003802027812 */ /* 0x000fca00078ec0ff */
[----:B------:R-:W-:Y:S02]  /*d6a0*/  IMAD.SHL.U32 R0, R2, 0x2, RZ ;  /* 0x0000000202007824 */ /* 0x000fe400078e00ff */
[----:B------:R-:W-:Y:S01]  /*d6b0*/  @P6 LOP3.LUT R17, R17, 0x10000000, RZ, 0xfc, !PT ;  /* 0x1000000011116812 */ /* 0x000fe200078efcff */
[----:B------:R-:W0:Y:S01]  /*d6c0*/  SHFL.IDX PT, R2, R8, 0x1, 0x181f ;  /* 0x00381f0008027f89 */ /* 0x000e2200000e0000 */
[----:B------:R-:W-:Y:S02]  /*d6d0*/  LOP3.LUT P6, RZ, R16, 0x80000000, RZ, 0xc0, !PT ;  /* 0x8000000010ff7812 */ /* 0x000fe400078cc0ff */
[----:B------:R-:W-:Y:S02]  /*d6e0*/  LOP3.LUT R17, R17, 0xdfffffff, RZ, 0xc0, !PT ;  /* 0xdfffffff11117812 */ /* 0x000fe400078ec0ff */
[----:B-1----:R-:W-:Y:S02]  /*d6f0*/  IADD3 R4, P0, R14, R0, RZ ;  /* 0x000000000e047210 */ /* 0x002fe40007f1e0ff */
[----:B------:R-:W-:Y:S03]  /*d700*/  SHFL.IDX PT, R14, R8, 0x2, 0x181f ;  /* 0x00581f00080e7f89 */ /* 0x000fe600000e0000 */
[----:B--2---:R-:W-:-:S02]  /*d710*/  IMAD.X R5, RZ, RZ, R3, P0 ;  /* 0x000000ffff057224 */ /* 0x004fc400000e0603 */
[----:B------:R-:W1:Y:S02]  /*d720*/  SHFL.IDX PT, R3, R10, 0x1, 0x181f ;  /* 0x00381f000a037f89 */ /* 0x000e6400000e0000 */
[----:B------:R-:W-:Y:S02]  /*d730*/  @P6 LOP3.LUT R17, R17, 0x20000000, RZ, 0xfc, !PT ;  /* 0x2000000011116812 */ /* 0x000fe400078efcff */
[----:B------:R-:W2:Y:S02]  /*d740*/  SHFL.IDX PT, R10, R10, 0x3, 0x181f ;  /* 0x00781f000a0a7f89 */ /* 0x000ea400000e0000 */
[C---:B------:R-:W-:Y:S02]  /*d750*/  LOP3.LUT P6, RZ, R17.reuse, 0x1, RZ, 0xc0, !PT ;  /* 0x0000000111ff7812 */ /* 0x040fe400078cc0ff */
[----:B------:R-:W-:Y:S02]  /*d760*/  LOP3.LUT R17, R17, 0xbfffffff, RZ, 0xc0, !PT ;  /* 0xbfffffff11117812 */ /* 0x000fe400078ec0ff */
[----:B0-----:R-:W-:-:S09]  /*d770*/  IADD3 R6, P0, R2, R0, RZ ;  /* 0x0000000002067210 */ /* 0x001fd20007f1e0ff */
[----:B------:R-:W-:-:S04]  /*d780*/  @P6 LOP3.LUT R17, R17, 0x40000000, RZ, 0xfc, !PT ;  /* 0x4000000011116812 */ /* 0x000fc800078efcff */
[C---:B------:R-:W-:Y:S01]  /*d790*/  LOP3.LUT P6, RZ, R17.reuse, 0x2, RZ, 0xc0, !PT ;  /* 0x0000000211ff7812 */ /* 0x040fe200078cc0ff */
[----:B-1----:R-:W-:Y:S01]  /*d7a0*/  IMAD.X R7, RZ, RZ, R3, P0 ;  /* 0x000000ffff077224 */ /* 0x002fe200000e0603 */
[----:B------:R-:W-:-:S11]  /*d7b0*/  LOP3.LUT R17, R17, 0x7fffffff, RZ, 0xc0, !PT ;  /* 0x7fffffff11117812 */ /* 0x000fd600078ec0ff */
[----:B------:R-:W-:-:S04]  /*d7c0*/  @P6 LOP3.LUT R17, R17, 0x80000000, RZ, 0xfc, !PT ;  /* 0x8000000011116812 */ /* 0x000fc800078efcff */
[C---:B------:R-:W-:Y:S02]  /*d7d0*/  LOP3.LUT P6, RZ, R17.reuse, 0x80, RZ, 0xc0, !PT ;  /* 0x0000008011ff7812 */ /* 0x040fe400078cc0ff */
[C---:B------:R-:W-:Y:S02]  /*d7e0*/  LOP3.LUT P0, RZ, R17.reuse, 0x4, RZ, 0xc0, !PT ;  /* 0x0000000411ff7812 */ /* 0x040fe4000780c0ff */
[----:B------:R-:W-:-:S09]  /*d7f0*/  LOP3.LUT P5, RZ, R17, 0x40, RZ, 0xc0, !PT ;  /* 0x0000004011ff7812 */ /* 0x000fd200078ac0ff */
[----:B------:R-:W-:Y:S02]  /*d800*/  @P6 LOP3.LUT R22, R22, 0x1, RZ, 0xfc, !PT ;  /* 0x0000000116166812 */ /* 0x000fe400078efcff */
[----:B------:R-:W-:Y:S02]  /*d810*/  LOP3.LUT P6, RZ, R17, 0x400, RZ, 0xc0, !PT ;  /* 0x0000040011ff7812 */ /* 0x000fe400078cc0ff */
[----:B------:R-:W-:-:S11]  /*d820*/  LOP3.LUT R22, R22, 0xfffffffd, RZ, 0xc0, !PT ;  /* 0xfffffffd16167812 */ /* 0x000fd600078ec0ff */
        /* <DEDUP_REMOVED lines=25> */
[----:B------:R-:W-:-:S13]  /*d9c0*/  LOP3.LUT P6, RZ, R17, 0x20000, RZ, 0xc0, !PT ;  /* 0x0002000011ff7812 */ /* 0x000fda00078cc0ff */
[----:B------:R0:W-:Y:S01]  /*d9d0*/  LDGSTS.E.BYPASS.LTC128B.128 [R9+0x400], desc[UR42][R4.64], !P6 ;  /* 0x0040000004097fae */ /* 0x0001e2000f101d6a */
        /* <DEDUP_REMOVED lines=12> */
[----:B------:R-:W-:-:S03]  /*daa0*/  LOP3.LUT P6, RZ, R22, 0x8, RZ, 0xc0, !PT ;  /* 0x0000000816ff7812 */ /* 0x000fc600078cc0ff */
[----:B------:R0:W-:Y:S01]  /*dab0*/  LDGSTS.E.BYPASS.LTC128B.128 [R9+0xe400], desc[UR42][R4.64+0x380], !P0 ;  /* 0x0e40038004097fae */ /* 0x0001e2000c101d6a */
[----:B------:R-:W-:-:S03]  /*dac0*/  IADD3 R2, P0, R14, R0, RZ ;  /* 0x000000000e027210 */ /* 0x000fc60007f1e0ff */
[----:B------:R0:W1:Y:S02]  /*dad0*/  SHFL.IDX PT, R14, R8, 0x3, 0x181f ;  /* 0x00781f00080e7f89 */ /* 0x00006400000e0000 */
[----:B------:R-:W-:Y:S01]  /*dae0*/  IMAD.X R3, RZ, RZ, R20, P0 ;  /* 0x000000ffff037224 */ /* 0x000fe200000e0614 */
[----:B------:R-:W-:-:S03]  /*daf0*/  LOP3.LUT P0, RZ, R17, 0x1000, RZ, 0xc0, !PT ;  /* 0x0000100011ff7812 */ /* 0x000fc6000780c0ff */
        /* <DEDUP_REMOVED lines=18> */
[----:B------:R0:W-:Y:S10]  /*dc20*/  LDGSTS.E.BYPASS.LTC128B.128 [R9+0x3400], desc[UR42][R2.64+0x80], !P0 ;  /* 0x0340008002097fae */ /* 0x0001f4000c101d6a */
[----:B------:R0:W-:Y:S04]  /*dc30*/  LDGSTS.E.BYPASS.LTC128B.128 [R9+0x5400], desc[UR42][R2.64+0x100], !P6 ;  /* 0x0540010002097fae */ /* 0x0001e8000f101d6a */
[----:B------:R0:W-:Y:S04]  /*dc40*/  LDGSTS.E.BYPASS.LTC128B.128 [R9+0x7400], desc[UR42][R2.64+0x180], !P5 ;  /* 0x0740018002097fae */ /* 0x0001e8000e901d6a */
[----:B------:R0:W-:Y:S04]  /*dc50*/  LDGSTS.E.BYPASS.LTC128B.128 [R9+0x9400], desc[UR42][R2.64+0x200], !P4 ;  /* 0x0940020002097fae */ /* 0x0001e8000e101d6a */
[----:B------:R0:W-:Y:S04]  /*dc60*/  LDGSTS.E.BYPASS.LTC128B.128 [R9+0xb400], desc[UR42][R2.64+0x280], !P3 ;  /* 0x0b40028002097fae */ /* 0x0001e8000d901d6a */
[----:B------:R0:W-:Y:S04]  /*dc70*/  LDGSTS.E.BYPASS.LTC128B.128 [R9+0xd400], desc[UR42][R2.64+0x300], !P2 ;  /* 0x0d40030002097fae */ /* 0x0001e8000d101d6a */
[----:B-12---:R0:W-:Y:S02]  /*dc80*/  LDGSTS.E.BYPASS.LTC128B.128 [R9+0xf400], desc[UR42][R2.64+0x380], !P1 ;  /* 0x0f40038002097fae */ /* 0x0061e4000c901d6a */
.L_x_309:
[C---:B------:R-:W-:Y:S02]  /*dc90*/  LOP3.LUT P6, RZ, R17.reuse, 0x800000, RZ, 0xc0, !PT ;  /* 0x0080000011ff7812 */ /* 0x040fe400078cc0ff */
[----:B0-----:R-:W-:Y:S02]  /*dca0*/  IADD3 R2, P0, R14, R0, RZ ;  /* 0x000000000e027210 */ /* 0x001fe40007f1e0ff */
[----:B------:R-:W-:Y:S02]  /*dcb0*/  P2R R4, PR, RZ, 0x40 ;  /* 0x00000040ff047803 */ /* 0x000fe40000000000 */
[C---:B------:R-:W-:Y:S01]  /*dcc0*/  LOP3.LUT P6, RZ, R17.reuse, 0x2000000, RZ, 0xc0, !PT ;  /* 0x0200000011ff7812 */ /* 0x040fe200078cc0ff */
[----:B------:R-:W-:Y:S01]  /*dcd0*/  IMAD.X R3, RZ, RZ, R10, P0 ;  /* 0x000000ffff037224 */ /* 0x000fe200000e060a */
        /* <DEDUP_REMOVED lines=20> */
.L_x_233:
[----:B------:R-:W-:Y:S02]  /*de20*/  PLOP3.LUT P1, PT, P1, P0, PT, 0xa2, 0x0 ;  /* 0x000000000000781c */ /* 0x000fe40000f21472 */
[----:B------:R-:W-:-:S08]  /*de30*/  @P0 R2UR P1, UR4, R25 ;  /* 0x00000000190402ca */ /* 0x000fd00000020000 */
[----:B------:R-:W-:-:S05]  /*de40*/  @P0 PLOP3.LUT P0, PT, P1, PT, PT, 0x80, 0x0 ;  /* 0x000000000000081c */ /* 0x000fca0000f0f070 */
[----:B------:R-:W-:Y:S01]  /*de50*/  @!P1 SYNCS.ARRIVE.TRANS64.RED.A0T1 RZ, [UR4+0x38850], RZ ;  /* 0x038850ffffff99a7 */ /* 0x000fe20008200404 */
[----:B------:R-:W-:Y:S07]  /*de60*/  @!P1 ARRIVES.LDGSTSBAR.64.TRANSCNT [UR4+0x38850] ;  /* 0x03885000ff0099b0 */ /* 0x000fee0008000a84 */
[----:B------:R-:W-:Y:S05]  /*de70*/  @P0 BRA.U.ANY `(.L_x_233) ;  /* 0xfffffffd00e80947 */ /* 0x000fea000393ffff */
[----:B------:R-:W-:Y:S01]  /*de80*/  NOP ;  /* 0x0000000000007918 */ /* 0x000fe20000000000 */
[----:B0-----:R-:W-:-:S04]  /*de90*/  LOP3.LUT R2, R37, 0x2, RZ, 0xfc, !PT ;  /* 0x0000000225027812 */ /* 0x001fc800078efcff */
[----:B------:R-:W-:-:S13]  /*dea0*/  ISETP.NE.AND P2, PT, R2, 0x3, PT ;  /* 0x000000030200780c */ /* 0x000fda0003f45270 */
[----:B------:R-:W-:Y:S05]  /*deb0*/  @!P2 BRA `(.L_x_234) ;  /* 0x000000000004a947 */ /* 0x000fea0003800000 */
[----:B------:R-:W-:Y:S01]  /*dec0*/  BPT.TRAP 0x1 ;  /* 0x000000040000795c */ /* 0x000fe20000300000 */
.L_x_234:
[----:B------:R-:W2:Y:S01]  /*ded0*/  LDL R3, [R1+0x20] ;  /* 0x0000200001037983 */ /* 0x000ea20000100800 */
[----:B------:R-:W-:Y:S01]  /*dee0*/  VIADD R18, R18, 0x1 ;  /* 0x0000000112127836 */ /* 0x000fe20000000000 */
[----:B------:R0:W-:Y:S04]  /*def0*/  SYNCS.ARRIVE.TRANS64.A1T0 RZ, [R25+URZ+0x38850], RZ ;  /* 0x038850ff19ff79a7 */ /* 0x0001e8000810003f */
[----:B------:R-:W-:-:S04]  /*df00*/  ISETP.NE.AND P0, PT, R18, 0x2, PT ;  /* 0x000000021200780c */ /* 0x000fc80003f05270 */
[----:B------:R-:W-:Y:S02]  /*df10*/  SEL R18, R18, RZ, P0 ;  /* 0x000000ff12127207 */ /* 0x000fe40000000000 */
[----:B------:R-:W-:-:S04]  /*df20*/  SEL R2, RZ, 0x1, P0 ;  /* 0x00000001ff027807 */ /* 0x000fc80000000000 */
[----:B------:R-:W-:Y:S02]  /*df30*/  LOP3.LUT R23, R23, R2, RZ, 0x3c, !PT ;  /* 0x0000000217177212 */ /* 0x000fe400078e3cff */
[----:B--2---:R-:W-:-:S13]  /*df40*/  ISETP.GE.AND P0, PT, R3, 0x41, PT ;  /* 0x000000410300780c */ /* 0x004fda0003f06270 */
[----:B0-----:R-:W-:Y:S05]  /*df50*/  @!P0 BRA `(.L_x_235) ;  /* 0x0000000c00848947 */ /* 0x001fea0003800000 */
[----:B------:R0:W5:Y:S01]  /*df60*/  LDL R9, [R1+0x28] ;  /* 0x0000280001097983 */ /* 0x0001620000100800 */
[----:B------:R-:W-:Y:S01]  /*df70*/  BSSY B0, `(.L_x_235) ;  /* 0x00000df000007945 */ /* 0x000fe20003800000 */
.L_x_248:
[----:B------:R-:W1:Y:S01]  /*df80*/  LDC R2, c[0x0][0x430] ;  /* 0x00010c00ff027b82 */ /* 0x000e620000000800 */
[C---:B------:R-:W-:Y:S01]  /*df90*/  ISETP.GT.U32.AND P0, PT, R24.reuse, 0x3f, PT ;  /* 0x0000003f1800780c */ /* 0x040fe20003f04070 */
[----:B-----5:R-:W-:Y:S01]  /*dfa0*/  IMAD R3, R9, 0x40, R32 ;  /* 0x0000004009037824 */ /* 0x020fe200078e0220 */
[----:B------:R-:W-:Y:S01]  /*dfb0*/  LOP3.LUT R11, R37, 0x2, RZ, 0xfc, !PT ;  /* 0x00000002250b7812 */ /* 0x000fe200078efcff */
[----:B------:R-:W-:Y:S02]  /*dfc0*/  ULDC UR4, c[0x0][0x430] ;  /* 0x00010c0000047ab9 */ /* 0x000fe40000000800 */
[----:B---3--:R-:W-:-:S04]  /*dfd0*/  IMAD.IADD R8, R24, 0x1, R3 ;  /* 0x0000000118087824 */ /* 0x008fc800078e0203 */
[----:B------:R-:W-:-:S04]  /*dfe0*/  IMAD.MOV.U32 R10, RZ, RZ, R8 ;  /* 0x000000ffff0a7224 */ /* 0x000fc800078e0008 */
[----:B------:R-:W2:Y:S01]  /*dff0*/  @!P0 LDC.64 R4, c[0x0][0x428] ;  /* 0x00010a00ff048b82 */ /* 0x000ea20000000a00 */
[----:B-1----:R-:W-:-:S13]  /*e000*/  ISETP.NE.AND P1, PT, R2, 0x1, PT ;  /* 0x000000010200780c */ /* 0x002fda0003f25270 */
[----:B------:R-:W1:Y:S08]  /*e010*/  @P1 LDC R7, c[0x0][0x434] ;  /* 0x00010d00ff071b82 */ /* 0x000e700000000800 */
[----:B------:R-:W3:Y:S01]  /*e020*/  @P1 LDC R2, c[0x0][0x438] ;  /* 0x00010e00ff021b82 */ /* 0x000ee20000000800 */
[----:B-1----:R-:W-:-:S07]  /*e030*/  @P1 IMAD.HI.U32 R3, R8, R7, RZ ;  /* 0x0000000708031227 */ /* 0x002fce00078e00ff */
[----:B------:R-:W1:Y:S01]  /*e040*/  @!P0 LDC.64 R6, c[0x0][0x418] ;  /* 0x00010600ff068b82 */ /* 0x000e620000000a00 */
[----:B---3--:R-:W-:Y:S01]  /*e050*/  @P1 SHF.R.U32.HI R10, RZ, R2, R3 ;  /* 0x00000002ff0a1219 */ /* 0x008fe20000011603 */
[----:B--2---:R-:W-:-:S03]  /*e060*/  @!P0 IMAD R2, R33, R4, RZ ;  /* 0x0000000421028224 */ /* 0x004fc600078e02ff */
[----:B------:R-:W-:Y:S01]  /*e070*/  @!P0 SHF.R.S32.HI R3, RZ, 0x1f, R10 ;  /* 0x0000001fff038819 */ /* 0x000fe2000001140a */
[----:B------:R-:W-:Y:S02]  /*e080*/  @!P0 IMAD R5, R28, R5, R2 ;  /* 0x000000051c058224 */ /* 0x000fe400078e0202 */
[----:B------:R-:W-:-:S04]  /*e090*/  @!P0 IMAD.MOV.U32 R2, RZ, RZ, R10 ;  /* 0x000000ffff028224 */ /* 0x000fc800078e000a */
[----:B------:R-:W-:-:S04]  /*e0a0*/  @!P0 IMAD.WIDE.U32 R2, R28, R4, R2 ;  /* 0x000000041c028225 */ /* 0x000fc800078e0002 */
[----:B------:R-:W-:Y:S02]  /*e0b0*/  @!P0 IMAD.IADD R5, R5, 0x1, R3 ;  /* 0x0000000105058824 */ /* 0x000fe400078e0203 */
[----:B------:R-:W-:Y:S01]  /*e0c0*/  IMAD.MOV.U32 R4, RZ, RZ, RZ ;  /* 0x000000ffff047224 */ /* 0x000fe200078e00ff */
[----:B-1----:R-:W-:-:S04]  /*e0d0*/  @!P0 LEA R6, P1, R2, R6, 0x2 ;  /* 0x0000000602068211 */ /* 0x002fc800078210ff */
[----:B------:R-:W-:-:S05]  /*e0e0*/  @!P0 LEA.HI.X R7, R2, R7, R5, 0x2, P1 ;  /* 0x0000000702078211 */ /* 0x000fca00008f1405 */
[----:B------:R1:W5:Y:S01]  /*e0f0*/  @!P0 LDG.E R4, desc[UR42][R6.64] ;  /* 0x0000002a06048981 */ /* 0x000362000c1e1900 */
[----:B------:R-:W-:Y:S02]  /*e100*/  ISETP.NE.AND P2, PT, R11, 0x3, PT ;  /* 0x000000030b00780c */ /* 0x000fe40003f45270 */
[----:B------:R-:W-:-:S05]  /*e110*/  IADD3 R5, -R10, RZ, RZ ;  /* 0x000000ff0a057210 */ /* 0x000fca0007ffe1ff */
[----:B------:R-:W-:-:S06]  /*e120*/  IMAD R5, R5, UR4, R8 ;  /* 0x0000000405057c24 */ /* 0x000fcc000f8e0208 */
[----:B-1----:R-:W-:Y:S05]  /*e130*/  @!P2 BRA `(.L_x_236) ;  /* 0x000000000004a947 */ /* 0x002fea0003800000 */
[----:B------:R-:W-:Y:S01]  /*e140*/  BPT.TRAP 0x1 ;  /* 0x000000040000795c */ /* 0x000fe20000300000 */
.L_x_236:
[----:B------:R-:W-:Y:S01]  /*e150*/  LEA R8, R18, UR37, 0x3 ;  /* 0x0000002512087c11 */ /* 0x000fe2000f8e18ff */
[----:B------:R-:W-:Y:S01]  /*e160*/  BSSY B1, `(.L_x_237) ;  /* 0x0000005000017945 */ /* 0x000fe20003800000 */
[----:B------:R-:W-:Y:S02]  /*e170*/  SHF.L.U32 R20, R23, 0x1f, RZ ;  /* 0x0000001f17147819 */ /* 0x000fe400000006ff */
[----:B------:R-:W-:Y:S02]  /*e180*/  SHF.R.S32.HI R7, RZ, 0x1f, R5 ;  /* 0x0000001fff077819 */ /* 0x000fe40000011405 */
[----:B------:R-:W1:Y:S02]  /*e190*/  SYNCS.PHASECHK.TRANS64.TRYWAIT P0, [R8+URZ+0x38840], R20 ;  /* 0x03884014080075a7 */ /* 0x000e64000800017f */
[----:B-1----:R-:W-:Y:S05]  /*e1a0*/  @!P0 BRA `(.L_x_238) ;  /* 0x0000002c00748947 */ /* 0x002fea0003800000 */
.L_x_310:
[----:B------:R-:W-:Y:S05]  /*e1b0*/  BSYNC B1 ;  /* 0x0000000000017941 */ /* 0x000fea0003800000 */
.L_x_237:
[----:B------:R-:W-:Y:S01]  /*e1c0*/  ULDC.64 UR4, c[0x0][0x300] ;  /* 0x0000c00000047ab9 */ /* 0x000fe20000000a00 */
[----:B-----5:R-:W-:Y:S01]  /*e1d0*/  SHF.R.S32.HI R10, RZ, 0x1f, R4 ;  /* 0x0000001fff0a7819 */ /* 0x020fe20000011404 */
[----:B------:R-:W-:Y:S01]  /*e1e0*/  IMAD R6, R7, UR4, RZ ;  /* 0x0000000407067c24 */ /* 0x000fe2000f8e02ff */
[----:B------:R-:W-:Y:S01]  /*e1f0*/  LOP3.LUT P1, RZ, R16, 0x1, RZ, 0xc0, !PT ;  /* 0x0000000110ff7812 */ /* 0x000fe2000782c0ff */
[----:B------:R-:W-:-:S04]  /*e200*/  IMAD.WIDE.U32 R2, R5, UR4, RZ ;  /* 0x0000000405027c25 */ /* 0x000fc8000f8e00ff */
[----:B------:R-:W-:Y:S01]  /*e210*/  IMAD R6, R5, UR5, R6 ;  /* 0x0000000505067c24 */ /* 0x000fe2000f8e0206 */
        /* <DEDUP_REMOVED lines=15> */
[----:B------:R-:W-:Y:S01]  /*e310*/  IMAD R6, R18, 0x1000, R29 ;  /* 0x0000100012067824 */ /* 0x000fe200078e021d */
[----:B------:R-:W-:Y:S06]  /*e320*/  BRA.DIV UR4, `(.L_x_239) ;  /* 0x0000002e04287947 */ /* 0x000fec000b800000 */
[----:B------:R-:W2:Y:S01]  /*e330*/  SHFL.IDX PT, R2, R21, RZ, 0x181f ;  /* 0x00181fff15027589 */ /* 0x000ea200000e0000 */
[----:B------:R-:W-:-:S03]  /*e340*/  LEA R25, R6, UR37, 0x1 ;  /* 0x0000002506197c11 */ /* 0x000fc6000f8e08ff */
[----:B------:R-:W3:Y:S01]  /*e350*/  SHFL.IDX PT, R3, R27, RZ, 0x181f ;  /* 0x00181fff1b037589 */ /* 0x000ee200000e0000 */
[----:B--2---:R-:W-:-:S05]  /*e360*/  IADD3 R2, P0, R2, R0, RZ ;  /* 0x0000000002027210 */ /* 0x004fca0007f1e0ff */
[----:B---3--:R-:W-:-:S05]  /*e370*/  IMAD.X R3, RZ, RZ, R3, P0 ;  /* 0x000000ffff037224 */ /* 0x008fca00000e0603 */
[----:B------:R-:W-:Y:S01]  /*e380*/  @!PT LDS RZ, [RZ] ;  /* 0x00000000fffff984 */ /* 0x000fe20000000800 */
[----:B------:R2:W-:Y:S04]  /*e390*/  LDGSTS.E.BYPASS.LTC128B.128 [R25+0x22400], desc[UR42][R2.64], !P1 ;  /* 0x2240000002197fae */ /* 0x0005e8000c901d6a */
[----:B--2---:R-:W2:Y:S04]  /*e3a0*/  SHFL.IDX PT, R2, R21, 0x1, 0x181f ;  /* 0x00381f0015027f89 */ /* 0x004ea800000e0000 */
[----:B------:R-:W3:Y:S01]  /*e3b0*/  SHFL.IDX PT, R3, R27, 0x1, 0x181f ;  /* 0x00381f001b037f89 */ /* 0x000ee200000e0000 */
[----:B--2---:R-:W-:-:S05]  /*e3c0*/  IADD3 R2, P0, R2, R0, RZ ;  /* 0x0000000002027210 */ /* 0x004fca0007f1e0ff */
[----:B---3--:R-:W-:-:S05]  /*e3d0*/  IMAD.X R3, RZ, RZ, R3, P0 ;  /* 0x000000ffff037224 */ /* 0x008fca00000e0603 */
[----:B------:R2:W-:Y:S04]  /*e3e0*/  LDGSTS.E.BYPASS.LTC128B.128 [R25+0x22c00], desc[UR42][R2.64], !P1 ;  /* 0x22c0000002197fae */ /* 0x0005e8000c901d6a */
[----:B--2---:R-:W2:Y:S04]  /*e3f0*/  SHFL.IDX PT, R2, R21, 0x2, 0x181f ;  /* 0x00581f0015027f89 */ /* 0x004ea800000e0000 */
[----:B------:R-:W3:Y:S04]  /*e400*/  SHFL.IDX PT, R3, R27, 0x2, 0x181f ;  /* 0x00581f001b037f89 */ /* 0x000ee800000e0000 */
[----:B------:R-:W4:Y:S01]  /*e410*/  SHFL.IDX PT, R27, R27, 0x3, 0x181f ;  /* 0x00781f001b1b7f89 */ /* 0x000f2200000e0000 */
[----:B--2---:R-:W-:-:S05]  /*e420*/  IADD3 R2, P0, R2, R0, RZ ;  /* 0x0000000002027210 */ /* 0x004fca0007f1e0ff */
[----:B---3--:R-:W-:-:S05]  /*e430*/  IMAD.X R3, RZ, RZ, R3, P0 ;  /* 0x000000ffff037224 */ /* 0x008fca00000e0603 */
[----:B------:R2:W-:Y:S04]  /*e440*/  LDGSTS.E.BYPASS.LTC128B.128 [R25+0x23400], desc[UR42][R2.64], !P1 ;  /* 0x2340000002197fae */ /* 0x0005e8000c901d6a */
[----:B--2-4-:R2:W3:Y:S02]  /*e450*/  SHFL.IDX PT, R2, R21, 0x3, 0x181f ;  /* 0x00781f0015027f89 */ /* 0x0144e400000e0000 */
.L_x_320:
[----:B---3--:R-:W-:-:S05]  /*e460*/  IADD3 R2, P0, R2, R0, RZ ;  /* 0x0000000002027210 */ /* 0x008fca0007f1e0ff */
[----:B------:R-:W-:Y:S01]  /*e470*/  IMAD.X R3, RZ, RZ, R27, P0 ;  /* 0x000000ffff037224 */ /* 0x000fe200000e061b */
[----:B------:R-:W-:-:S04]  /*e480*/  PLOP3.LUT P0, PT, PT, PT, PT, 0x80, 0x0 ;  /* 0x000000000000781c */ /* 0x000fc80003f0f070 */
[----:B------:R-:W-:Y:S01]  /*e490*/  @!PT LDS RZ, [RZ] ;  /* 0x00000000fffff984 */ /* 0x000fe20000000800 */
[----:B------:R-:W-:Y:S01]  /*e4a0*/  @!PT LDS RZ, [RZ] ;  /* 0x00000000fffff984 */ /* 0x000fe20000000800 */
[----:B------:R-:W-:Y:S01]  /*e4b0*/  @!PT LDS RZ, [RZ] ;  /* 0x00000000fffff984 */ /* 0x000fe20000000800 */
[----:B------:R3:W-:Y:S01]  /*e4c0*/  LDGSTS.E.BYPASS.LTC128B.128 [R25+0x23c00], desc[UR42][R2.64], !P1 ;  /* 0x23c0000002197fae */ /* 0x0007e2000c901d6a */
[----:B------:R-:W-:-:S08]  /*e4d0*/  NOP ;  /* 0x0000000000007918 */ /* 0x000fd00000000000 */
.L_x_240:
[----:B------:R-:W-:Y:S02]  /*e4e0*/  PLOP3.LUT P1, PT, P1, P0, PT, 0xa2, 0x0 ;  /* 0x000000000000781c */ /* 0x000fe40000f21472 */
[----:B------:R-:W-:-:S08]  /*e4f0*/  @P0 R2UR P1, UR4, R8 ;  /* 0x00000000080402ca */ /* 0x000fd00000020000 */
[----:B------:R-:W-:-:S05]  /*e500*/  @P0 PLOP3.LUT P0, PT, P1, PT, PT, 0x80, 0x0 ;  /* 0x000000000000081c */ /* 0x000fca0000f0f070 */
[----:B------:R-:W-:Y:S01]  /*e510*/  @!P1 SYNCS.ARRIVE.TRANS64.RED.A0T1 RZ, [UR4+0x38830], RZ ;  /* 0x038830ffffff99a7 */ /* 0x000fe20008200404 */
[----:B------:R-:W-:Y:S07]  /*e520*/  @!P1 ARRIVES.LDGSTSBAR.64.TRANSCNT [UR4+0x38830] ;  /* 0x03883000ff0099b0 */ /* 0x000fee0008000a84 */
[----:B------:R-:W-:Y:S05]  /*e530*/  @P0 BRA.U.ANY `(.L_x_240) ;  /* 0xfffffffd00e80947 */ /* 0x000fea000393ffff */
[----:B------:R-:W-:Y:S01]  /*e540*/  NOP ;  /* 0x0000000000007918 */ /* 0x000fe20000000000 */
[----:B---3--:R-:W-:-:S04]  /*e550*/  LOP3.LUT R2, R37, 0x2, RZ, 0xfc, !PT ;  /* 0x0000000225027812 */ /* 0x008fc800078efcff */
[----:B------:R-:W-:-:S13]  /*e560*/  ISETP.NE.AND P2, PT, R2, 0x3, PT ;  /* 0x000000030200780c */ /* 0x000fda0003f45270 */
[----:B------:R-:W-:Y:S05]  /*e570*/  @!P2 BRA `(.L_x_241) ;  /* 0x000000000004a947 */ /* 0x000fea0003800000 */
[----:B------:R-:W-:Y:S01]  /*e580*/  BPT.TRAP 0x1 ;  /* 0x000000040000795c */ /* 0x000fe20000300000 */
.L_x_241:
[----:B------:R3:W-:Y:S01]  /*e590*/  SYNCS.ARRIVE.TRANS64.A1T0 RZ, [R8+URZ+0x38830], RZ ;  /* 0x038830ff08ff79a7 */ /* 0x0007e2000810003f */
[----:B------:R-:W-:Y:S05]  /*e5a0*/  @!P2 BRA `(.L_x_242) ;  /* 0x000000000004a947 */ /* 0x000fea0003800000 */
[----:B------:R-:W-:Y:S01]  /*e5b0*/  BPT.TRAP 0x1 ;  /* 0x000000040000795c */ /* 0x000fe20000300000 */
.L_x_242:
[----:B------:R-:W4:Y:S01]  /*e5c0*/  SYNCS.PHASECHK.TRANS64.TRYWAIT P0, [R8+URZ+0x38860], R20 ;  /* 0x03886014080075a7 */ /* 0x000f22000800017f */
[----:B------:R-:W-:Y:S04]  /*e5d0*/  BSSY B1, `(.L_x_243) ;  /* 0x0000002000017945 */ /* 0x000fe80003800000 */
[----:B----4-:R-:W-:Y:S05]  /*e5e0*/  @!P0 BRA `(.L_x_244) ;  /* 0x0000002c00948947 */ /* 0x010fea0003800000 */
.L_x_321:
[----:B------:R-:W-:Y:S05]  /*e5f0*/  BSYNC B1 ;  /* 0x0000000000017941 */ /* 0x000fea0003800000 */
.L_x_243:
[----:B------:R-:W-:Y:S01]  /*e600*/  ULDC.64 UR4, c[0x0][0x328] ;  /* 0x0000ca0000047ab9 */ /* 0x000fe20000000a00 */
[C---:B------:R-:W-:Y:S01]  /*e610*/  LOP3.LUT P5, RZ, R16.reuse, 0x8, RZ, 0xc0, !PT ;  /* 0x0000000810ff7812 */ /* 0x040fe200078ac0ff */
[----:B------:R-:W-:Y:S01]  /*e620*/  IMAD R2, R7, UR4, RZ ;  /* 0x0000000407027c24 */ /* 0x000fe2000f8e02ff */
[----:B------:R-:W-:Y:S01]  /*e630*/  LOP3.LUT P4, RZ, R16, 0x4, RZ, 0xc0, !PT ;  /* 0x0000000410ff7812 */ /* 0x000fe2000788c0ff */
[----:B--2---:R-:W-:Y:S01]  /*e640*/  IMAD R21, R18, 0x7000, R6 ;  /* 0x0000700012157824 */ /* 0x004fe200078e0206 */
        /* <DEDUP_REMOVED lines=17> */
[----:B-1--4-:R-:W-:Y:S01]  /*e760*/  LEA.HI.X R20, R2, UR5, R3, 0x1, P0 ;  /* 0x0000000502147c11 */ /* 0x012fe200080f0c03 */
[----:B------:R-:W-:Y:S08]  /*e770*/  BRA.DIV UR4, `(.L_x_245) ;  /* 0x0000002e04447947 */ /* 0x000ff0000b800000 */
[----:B------:R-:W1:Y:S01]  /*e780*/  SHFL.IDX PT, R14, R10, RZ, 0x181f ;  /* 0x00181fff0a0e7589 */ /* 0x000e6200000e0000 */
[C---:B------:R-:W-:Y:S02]  /*e790*/  LOP3.LUT P1, RZ, R16.reuse, 0x200, RZ, 0xc0, !PT ;  /* 0x0000020010ff7812 */ /* 0x040fe4000782c0ff */
[C---:B------:R-:W-:Y:S01]  /*e7a0*/  LOP3.LUT P2, RZ, R16.reuse, 0x20, RZ, 0xc0, !PT ;  /* 0x0000002010ff7812 */ /* 0x040fe2000784c0ff */
[----:B------:R-:W2:Y:S01]  /*e7b0*/  SHFL.IDX PT, R3, R20, RZ, 0x181f ;  /* 0x00181fff14037589 */ /* 0x000ea200000e0000 */
[----:B------:R-:W-:Y:S02]  /*e7c0*/  LOP3.LUT P6, RZ, R16, 0x10, RZ, 0xc0, !PT ;  /* 0x0000001010ff7812 */ /* 0x000fe400078cc0ff */
[----:B------:R-:W-:Y:S01]  /*e7d0*/  LEA R21, R21, UR37, 0x1 ;  /* 0x0000002515157c11 */ /* 0x000fe2000f8e08ff */
[----:B------:R-:W4:Y:S01]  /*e7e0*/  SHFL.IDX PT, R2, R10, 0x1, 0x181f ;  /* 0x00381f000a027f89 */ /* 0x000f2200000e0000 */
[----:B------:R-:W-:-:S09]  /*e7f0*/  LOP3.LUT R17, R17, 0xf7ffffff, RZ, 0xc0, !PT ;  /* 0xf7ffffff11117812 */ /* 0x000fd200078ec0ff */
[----:B------:R-:W-:Y:S02]  /*e800*/  @P6 LOP3.LUT R17, R17, 0x8000000, RZ, 0xfc, !PT ;  /* 0x0800000011116812 */ /* 0x000fe400078efcff */
[-C--:B-1----:R-:W-:Y:S02]  /*e810*/  IADD3 R4, P0, R14, R0.reuse, RZ ;  /* 0x000000000e047210 */ /* 0x082fe40007f1e0ff */
[----:B------:R-:W1:Y:S03]  /*e820*/  SHFL.IDX PT, R14, R10, 0x2, 0x181f ;  /* 0x00581f000a0e7f89 */ /* 0x000e6600000e0000 */
[----:B--2---:R-:W-:Y:S02]  /*e830*/  IMAD.X R5, RZ, RZ, R3, P0 ;  /* 0x000000ffff057224 */ /* 0x004fe400000e0603 */
[----:B------:R-:W2:Y:S01]  /*e840*/  SHFL.IDX PT, R3, R20, 0x1, 0x181f ;  /* 0x00381f0014037f89 */ /* 0x000ea200000e0000 */
[----:B----4-:R-:W-:-:S03]  /*e850*/  IADD3 R6, P0, R2, R0, RZ ;  /* 0x0000000002067210 */ /* 0x010fc60007f1e0ff */
[----:B------:R4:W-:Y:S01]  /*e860*/  LDGSTS.E.BYPASS.LTC128B.128 [R21+0x400], desc[UR42][R4.64], !P1 ;  /* 0x0040000004157fae */ /* 0x0009e2000c901d6a */
[----:B------:R-:W-:-:S03]  /*e870*/  ISETP.NE.U32.AND P1, PT, R30, RZ, PT ;  /* 0x000000ff1e00720c */ /* 0x000fc60003f25070 */
[----:B------:R4:W-:Y:S04]  /*e880*/  LDGSTS.E.BYPASS.LTC128B.128 [R21+0x2400], desc[UR42][R4.64+0x80], !P2 ;  /* 0x0240008004157fae */ /* 0x0009e8000d101d6a */
[----:B------:R4:W-:Y:S01]  /*e890*/  LDGSTS.E.BYPASS.LTC128B.128 [R21+0x4400], desc[UR42][R4.64+0x100], !P6 ;  /* 0x0440010004157fae */ /* 0x0009e2000f101d6a */
[----:B------:R-:W-:-:S03]  /*e8a0*/  LOP3.LUT P6, RZ, R16, 0x200, RZ, 0xc0, !PT ;  /* 0x0000020010ff7812 */ /* 0x000fc600078cc0ff */
[----:B------:R4:W-:Y:S01]  /*e8b0*/  LDGSTS.E.BYPASS.LTC128B.128 [R21+0x6400], desc[UR42][R4.64+0x180], !P5 ;  /* 0x0640018004157fae */ /* 0x0009e2000e901d6a */
[----:B-1----:R-:W-:-:S03]  /*e8c0*/  IADD3 R2, P2, R14, R0, RZ ;  /* 0x000000000e027210 */ /* 0x002fc60007f5e0ff */
[----:B------:R4:W-:Y:S01]  /*e8d0*/  LDGSTS.E.BYPASS.LTC128B.128 [R21+0x8400], desc[UR42][R4.64+0x200], !P4 ;  /* 0x0840020004157fae */ /* 0x0009e2000e101d6a */
[----:B--2---:R-:W-:Y:S01]  /*e8e0*/  IMAD.X R7, RZ, RZ, R3, P0 ;  /* 0x000000ffff077224 */ /* 0x004fe200000e0603 */
[----:B------:R-:W-:Y:S02]  /*e8f0*/  ISETP.NE.U32.AND P0, PT, R31, RZ, PT ;  /* 0x000000ff1f00720c */ /* 0x000fe40003f05070 */
[----:B------:R-:W1:Y:S04]  /*e900*/  SHFL.IDX PT, R3, R20, 0x2, 0x181f ;  /* 0x00581f0014037f89 */ /* 0x000e6800000e0000 */
[----:B------:R4:W-:Y:S04]  /*e910*/  LDGSTS.E.BYPASS.LTC128B.128 [R21+0xa400], desc[UR42][R4.64+0x280], !P3 ;  /* 0x0a40028004157fae */ /* 0x0009e8000d901d6a */
[----:B------:R4:W2:Y:S04]  /*e920*/  SHFL.IDX PT, R14, R10, 0x3, 0x181f ;  /* 0x00781f000a0e7f89 */ /* 0x0008a800000e0000 */
[----:B------:R4:W-:Y:S04]  /*e930*/  LDGSTS.E.BYPASS.LTC128B.128 [R21+0xc400], desc[UR42][R4.64+0x300], P0 ;  /* 0x0c40030004157fae */ /* 0x0009e80008101d6a */
[----:B------:R4:W-:Y:S04]  /*e940*/  LDGSTS.E.BYPASS.LTC128B.128 [R21+0xe400], desc[UR42][R4.64+0x380], P1 ;  /* 0x0e40038004157fae */ /* 0x0009e80008901d6a */
[----:B------:R4:W-:Y:S01]  /*e950*/  LDGSTS.E.BYPASS.LTC128B.128 [R21+0xc00], desc[UR42][R6.64], !P6 ;  /* 0x00c0000006157fae */ /* 0x0009e2000f101d6a */
[----:B------:R-:W-:-:S02]  /*e960*/  LOP3.LUT P6, RZ, R17, 0x8000000, RZ, 0xc0, !PT ;  /* 0x0800000011ff7812 */ /* 0x000fc400078cc0ff */
[----:B------:R-:W-:Y:S01]  /*e970*/  LOP3.LUT R17, R17, 0xfbffffff, RZ, 0xc0, !PT ;  /* 0xfbffffff11117812 */ /* 0x000fe200078ec0ff */
[----:B-1----:R-:W-:Y:S01]  /*e980*/  IMAD.X R3, RZ, RZ, R3, P2 ;  /* 0x000000ffff037224 */ /* 0x002fe200010e0603 */
[----:B------:R-:W-:Y:S01]  /*e990*/  LOP3.LUT P2, RZ, R16, 0x20, RZ, 0xc0, !PT ;  /* 0x0000002010ff7812 */ /* 0x000fe2000784c0ff */
[----:B------:R-:W1:-:S12]  /*e9a0*/  SHFL.IDX PT, R20, R20, 0x3, 0x181f ;  /* 0x00781f0014147f89 */ /* 0x000e5800000e0000 */
[----:B------:R4:W-:Y:S01]  /*e9b0*/  LDGSTS.E.BYPASS.LTC128B.128 [R21+0x2c00], desc[UR42][R6.64+0x80], !P2 ;  /* 0x02c0008006157fae */ /* 0x0009e2000d101d6a */
[----:B------:R-:W-:Y:S02]  /*e9c0*/  @P2 LOP3.LUT R17, R17, 0x4000000, RZ, 0xfc, !PT ;  /* 0x0400000011112812 */ /* 0x000fe400078efcff */
[----:B------:R-:W-:Y:S01]  /*e9d0*/  LOP3.LUT P2, RZ, R16, 0x200, RZ, 0xc0, !PT ;  /* 0x0000020010ff7812 */ /* 0x000fe2000784c0ff */
[----:B------:R4:W-:Y:S04]  /*e9e0*/  LDGSTS.E.BYPASS.LTC128B.128 [R21+0x4c00], desc[UR42][R6.64+0x100], !P6 ;  /* 0x04c0010006157fae */ /* 0x0009e8000f101d6a */
[----:B------:R4:W-:Y:S04]  /*e9f0*/  LDGSTS.E.BYPASS.LTC128B.128 [R21+0x6c00], desc[UR42][R6.64+0x180], !P5 ;  /* 0x06c0018006157fae */ /* 0x0009e8000e901d6a */
[----:B------:R4:W-:Y:S04]  /*ea00*/  LDGSTS.E.BYPASS.LTC128B.128 [R21+0x8c00], desc[UR42][R6.64+0x200], !P4 ;  /* 0x08c0020006157fae */ /* 0x0009e8000e101d6a */
[----:B------:R4:W-:Y:S04]  /*ea10*/  LDGSTS.E.BYPASS.LTC128B.128 [R21+0xac00], desc[UR42][R6.64+0x280], !P3 ;  /* 0x0ac0028006157fae */ /* 0x0009e8000d901d6a */
[----:B------:R4:W-:Y:S04]  /*ea20*/  LDGSTS.E.BYPASS.LTC128B.128 [R21+0xcc00], desc[UR42][R6.64+0x300], P0 ;  /* 0x0cc0030006157fae */ /* 0x0009e80008101d6a */
[----:B------:R4:W-:Y:S04]  /*ea30*/  LDGSTS.E.BYPASS.LTC128B.128 [R21+0xec00], desc[UR42][R6.64+0x380], P1 ;  /* 0x0ec0038006157fae */ /* 0x0009e80008901d6a */
[----:B------:R4:W-:Y:S01]  /*ea40*/  LDGSTS.E.BYPASS.LTC128B.128 [R21+0x1400], desc[UR42][R2.64], !P2 ;  /* 0x0140000002157fae */ /* 0x0009e2000d101d6a */
[----:B------:R-:W-:-:S13]  /*ea50*/  LOP3.LUT P2, RZ, R17, 0x4000000, RZ, 0xc0, !PT ;  /* 0x0400000011ff7812 */ /* 0x000fda000784c0ff */
[----:B------:R4:W-:Y:S04]  /*ea60*/  LDGSTS.E.BYPASS.LTC128B.128 [R21+0x3400], desc[UR42][R2.64+0x80], !P2 ;  /* 0x0340008002157fae */ /* 0x0009e8000d101d6a */
[----:B------:R4:W-:Y:S04]  /*ea70*/  LDGSTS.E.BYPASS.LTC128B.128 [R21+0x5400], desc[UR42][R2.64+0x100], !P6 ;  /* 0x0540010002157fae */ /* 0x0009e8000f101d6a */
[----:B------:R4:W-:Y:S04]  /*ea80*/  LDGSTS.E.BYPASS.LTC128B.128 [R21+0x7400], desc[UR42][R2.64+0x180], !P5 ;  /* 0x0740018002157fae */ /* 0x0009e8000e901d6a */
[----:B------:R4:W-:Y:S04]  /*ea90*/  LDGSTS.E.BYPASS.LTC128B.128 [R21+0x9400], desc[UR42][R2.64+0x200], !P4 ;  /* 0x0940020002157fae */ /* 0x0009e8000e101d6a */
[----:B------:R4:W-:Y:S04]  /*eaa0*/  LDGSTS.E.BYPASS.LTC128B.128 [R21+0xb400], desc[UR42][R2.64+0x280], !P3 ;  /* 0x0b40028002157fae */ /* 0x0009e8000d901d6a */
[----:B------:R4:W-:Y:S04]  /*eab0*/  LDGSTS.E.BYPASS.LTC128B.128 [R21+0xd400], desc[UR42][R2.64+0x300], P0 ;  /* 0x0d40030002157fae */ /* 0x0009e80008101d6a */
[----:B-12---:R4:W-:Y:S02]  /*eac0*/  LDGSTS.E.BYPASS.LTC128B.128 [R21+0xf400], desc[UR42][R2.64+0x380], P1 ;  /* 0x0f40038002157fae */ /* 0x0069e40008901d6a */
.L_x_331:
[----:B----4-:R-:W-:Y:S02]  /*ead0*/  P2R R4, PR, RZ, 0x2 ;  /* 0x00000002ff047803 */ /* 0x010fe40000000000 */
        /* <DEDUP_REMOVED lines=19> */
.L_x_246:
[----:B------:R-:W-:Y:S02]  /*ec10*/  PLOP3.LUT P1, PT, P1, P0, PT, 0xa2, 0x0 ;  /* 0x000000000000781c */ /* 0x000fe40000f21472 */
[----:B------:R-:W-:-:S08]  /*ec20*/  @P0 R2UR P1, UR4, R8 ;  /* 0x00000000080402ca */ /* 0x000fd00000020000 */
[----:B------:R-:W-:-:S05]  /*ec30*/  @P0 PLOP3.LUT P0, PT, P1, PT, PT, 0x80, 0x0 ;  /* 0x000000000000081c */ /* 0x000fca0000f0f070 */
[----:B------:R-:W-:Y:S01]  /*ec40*/  @!P1 SYNCS.ARRIVE.TRANS64.RED.A0T1 RZ, [UR4+0x38850], RZ ;  /* 0x038850ffffff99a7 */ /* 0x000fe20008200404 */
[----:B------:R-:W-:Y:S07]  /*ec50*/  @!P1 ARRIVES.LDGSTSBAR.64.TRANSCNT [UR4+0x38850] ;  /* 0x03885000ff0099b0 */ /* 0x000fee0008000a84 */
[----:B------:R-:W-:Y:S05]  /*ec60*/  @P0 BRA.U.ANY `(.L_x_246) ;  /* 0xfffffffd00e80947 */ /* 0x000fea000393ffff */
[----:B------:R-:W-:Y:S01]  /*ec70*/  NOP ;  /* 0x0000000000007918 */ /* 0x000fe20000000000 */
[----:B-1----:R-:W-:-:S04]  /*ec80*/  LOP3.LUT R2, R37, 0x2, RZ, 0xfc, !PT ;  /* 0x0000000225027812 */ /* 0x002fc800078efcff */
[----:B------:R-:W-:-:S13]  /*ec90*/  ISETP.NE.AND P2, PT, R2, 0x3, PT ;  /* 0x000000030200780c */ /* 0x000fda0003f45270 */
[----:B------:R-:W-:Y:S05]  /*eca0*/  @!P2 BRA `(.L_x_247) ;  /* 0x000000000004a947 */ /* 0x000fea0003800000 */
[----:B------:R-:W-:Y:S01]  /*ecb0*/  BPT.TRAP 0x1 ;  /* 0x000000040000795c */ /* 0x000fe20000300000 */
.L_x_247:
[----:B------:R-:W-:Y:S01]  /*ecc0*/  VIADD R18, R18, 0x1 ;  /* 0x0000000112127836 */ /* 0x000fe20000000000 */
[----:B------:R1:W-:Y:S04]  /*ecd0*/  SYNCS.ARRIVE.TRANS64.A1T0 RZ, [R8+URZ+0x38850], RZ ;  /* 0x038850ff08ff79a7 */ /* 0x0003e8000810003f */
[----:B------:R-:W-:-:S04]  /*ece0*/  ISETP.NE.AND P0, PT, R18, 0x2, PT ;  /* 0x000000021200780c */ /* 0x000fc80003f05270 */
[----:B------:R-:W-:Y:S02]  /*ecf0*/  SEL R18, R18, RZ, P0 ;  /* 0x000000ff12127207 */ /* 0x000fe40000000000 */
[----:B------:R-:W-:Y:S02]  /*ed00*/  SEL R2, RZ, 0x1, P0 ;  /* 0x00000001ff027807 */ /* 0x000fe40000000000 */
[----:B------:R-:W-:Y:S02]  /*ed10*/  ISETP.GT.AND P0, PT, R9, RZ, PT ;  /* 0x000000ff0900720c */ /* 0x000fe40003f04270 */
[----:B------:R-:W-:Y:S01]  /*ed20*/  LOP3.LUT R23, R23, R2, RZ, 0x3c, !PT ;  /* 0x0000000217177212 */ /* 0x000fe200078e3cff */
[----:B------:R-:W-:-:S04]  /*ed30*/  VIADD R2, R9, 0xffffffff ;  /* 0xffffffff09027836 */ /* 0x000fc80000000000 */
[----:B------:R-:W-:-:S06]  /*ed40*/  IMAD.MOV.U32 R9, RZ, RZ, R2 ;  /* 0x000000ffff097224 */ /* 0x000fcc00078e0002 */
[----:B-1----:R-:W-:Y:S05]  /*ed50*/  @P0 BRA `(.L_x_248) ;  /* 0xfffffff000880947 */ /* 0x002fea000383ffff */
[----:B------:R-:W-:Y:S05]  /*ed60*/  BSYNC B0 ;  /* 0x0000000000007941 */ /* 0x000fea0003800000 */
.L_x_235:
[----:B------:R-:W2:Y:S01]  /*ed70*/  LDL.LU R2, [R1+0xc] ;  /* 0x00000c0001027983 */ /* 0x000ea20000300800 */
[----:B------:R-:W-:-:S03]  /*ed80*/  ULDC UR4, c[0x0][0xd34] ;  /* 0x00034d0000047ab9 */ /* 0x000fc60000000800 */
[----:B------:R-:W4:Y:S01]  /*ed90*/  LDL.LU R0, [R1+0x1c] ;  /* 0x00001c0001007983 */ /* 0x000f220000300800 */
[----:B--2---:R-:W-:Y:S02]  /*eda0*/  VIADD R2, R2, UR38 ;  /* 0x0000002602027c36 */ /* 0x004fe40008000000 */
[----:B----4-:R-:W-:-:S03]  /*edb0*/  VIADD R0, R0, 0x1 ;  /* 0x0000000100007836 */ /* 0x010fc60000000000 */
[----:B------:R1:W-:Y:S01]  /*edc0*/  STL [R1+0xc], R2 ;  /* 0x00000c0201007387 */ /* 0x0003e20000100800 */
[----:B------:R-:W-:-:S03]  /*edd0*/  ISETP.GE.AND P0, PT, R2, UR4, PT ;  /* 0x0000000402007c0c */ /* 0x000fc6000bf06270 */
[----:B------:R1:W-:Y:S10]  /*ede0*/  STL [R1+0x1c], R0 ;  /* 0x00001c0001007387 */ /* 0x0003f40000100800 */
[----:B-1----:R-:W-:Y:S05]  /*edf0*/  @!P0 BRA `(.L_x_249) ;  /* 0xffffffc4007c8947 */ /* 0x002fea000383ffff */
[----:B------:R-:W-:-:S07]  /*ee00*/  LOP3.LUT R0, R0, 0x1, RZ, 0xc, !PT ;  /* 0x0000000100007812 */ /* 0x000fce00078e0cff */
.L_x_212:
[----:B------:R-:W1:Y:S01]  /*ee10*/  S2R R3, SR_CgaCtaId ;  /* 0x0000000000037919 */ /* 0x000e620000008800 */
[----:B------:R-:W-:Y:S01]  /*ee20*/  MOV R2, 0x400 ;  /* 0x0000040000027802 */ /* 0x000fe20000000f00 */
[----:B------:R-:W-:Y:S01]  /*ee30*/  BSSY B0, `(.L_x_250) ;  /* 0x0000005000007945 */ /* 0x000fe20003800000 */
[----:B------:R-:W-:Y:S02]  /*ee40*/  SHF.L.U32 R0, R0, 0x1f, RZ ;  /* 0x0000001f00007819 */ /* 0x000fe400000006ff */
[----:B-1----:R-:W-:-:S04]  /*ee50*/  LEA R5, R3, R2, 0x18 ;  /* 0x0000000203057211 */ /* 0x002fc800078ec0ff */
[----:B------:R-:W1:Y:S02]  /*ee60*/  SYNCS.PHASECHK.TRANS64.TRYWAIT P0, [R5+URZ+0x38820], R0 ;  /* 0x03882000050075a7 */ /* 0x000e64000800017f */
[----:B-1----:R-:W-:Y:S05]  /*ee70*/  @!P0 BRA `(.L_x_251) ;  /* 0x0000002c00488947 */ /* 0x002fea0003800000 */
.L_x_332:
[----:B------:R-:W-:Y:S05]  /*ee80*/  BSYNC B0 ;  /* 0x0000000000007941 */ /* 0x000fea0003800000 */
.L_x_250:
[----:B------:R-:W-:-:S03]  /*ee90*/  UMOV UR4, 0xffffffff ;  /* 0xffffffff00047882 */ /* 0x000fc60000000000 */
[----:B------:R-:W-:Y:S05]  /*eea0*/  BRA.DIV UR4, `(.L_x_252) ;  /* 0x0000002e04507947 */ /* 0x000fea000b800000 */
[----:B-1----:R-:W1:Y:S02]  /*eeb0*/  S2R R0, SR_TID.X ;  /* 0x0000000000007919 */ /* 0x002e640000002100 */
[----:B-1----:R-:W-:-:S04]  /*eec0*/  SHF.R.U32.HI R0, RZ, 0x5, R0 ;  /* 0x00000005ff007819 */ /* 0x002fc80000011600 */
[----:B------:R-:W-:-:S05]  /*eed0*/  LOP3.LUT R0, R0, 0x3, RZ, 0xc0, !PT ;  /* 0x0000000300007812 */ /* 0x000fca00078ec0ff */
[----:B------:R1:W2:Y:S02]  /*eee0*/  SHFL.IDX PT, R14, R0, RZ, 0x1f ;  /* 0x00001fff000e7589 */ /* 0x0002a400000e0000 */
.L_x_335:
[----:B--2---:R-:W-:Y:S01]  /*eef0*/  ISETP.NE.AND P0, PT, R14, RZ, PT ;  /* 0x000000ff0e00720c */ /* 0x004fe20003f05270 */
[----:B------:R-:W-:-:S12]  /*ef00*/  BSSY B0, `(.L_x_253) ;  /* 0x0000023000007945 */ /* 0x000fd80003800000 */
[----:B------:R-:W-:Y:S05]  /*ef10*/  @P0 BRA `(.L_x_254) ;  /* 0x0000000000840947 */ /* 0x000fea0003800000 */
[----:B------:R-:W-:-:S03]  /*ef20*/  UMOV UR4, 0xffffffff ;  /* 0xffffffff00047882 */ /* 0x000fc60000000000 */
[----:B------:R-:W-:Y:S05]  /*ef30*/  BRA.DIV UR4, `(.L_x_255) ;  /* 0x0000002e04607947 */ /* 0x000fea000b800000 */
[----:B------:R-:W-:-:S13]  /*ef40*/  ELECT P6, URZ, PT ;  /* 0x00000000003f782f */ /* 0x000fda00038c0000 */
.L_x_338:
[----:B------:R-:W-:Y:S05]  /*ef50*/  @!P6 BRA `(.L_x_254) ;  /* 0x000000000074e947 */ /* 0x000fea0003800000 */
[----:B------:R-:W-:-:S04]  /*ef60*/  LOP3.LUT R37, R37, 0x2, RZ, 0xfc, !PT ;  /* 0x0000000225257812 */ /* 0x000fc800078efcff */
[----:B------:R-:W-:-:S13]  /*ef70*/  ISETP.NE.AND P0, PT, R37, 0x3, PT ;  /* 0x000000032500780c */ /* 0x000fda0003f05270 */
[----:B------:R-:W-:Y:S05]  /*ef80*/  @!P0 BRA `(.L_x_256) ;  /* 0x0000000000048947 */ /* 0x000fea0003800000 */
[----:B------:R-:W-:Y:S01]  /*ef90*/  BPT.TRAP 0x1 ;  /* 0x000000040000795c */ /* 0x000fe20000300000 */
.L_x_256:
[C---:B------:R-:W-:Y:S01]  /*efa0*/  IMAD R3, R18.reuse, 0x8, R5 ;  /* 0x0000000812037824 */ /* 0x040fe200078e0205 */
[----:B------:R-:W-:Y:S01]  /*efb0*/  SHF.L.U32 R2, R23, 0x1f, RZ ;  /* 0x0000001f17027819 */ /* 0x000fe200000006ff */
[----:B------:R-:W-:-:S03]  /*efc0*/  VIADD R18, R18, 0x1 ;  /* 0x0000000112127836 */ /* 0x000fc60000000000 */
[----:B------:R-:W2:Y:S02]  /*efd0*/  SYNCS.PHASECHK.TRANS64.TRYWAIT P1, [R3+URZ+0x38840], R2 ;  /* 0x03884002030075a7 */ /* 0x000ea4000802017f */
[----:B------:R-:W-:-:S04]  /*efe0*/  ISETP.NE.AND P2, PT, R18, 0x2, PT ;  /* 0x000000021200780c */ /* 0x000fc80003f45270 */
[----:B-1----:R-:W-:Y:S01]  /*eff0*/  SEL R0, RZ, 0x1, P2 ;  /* 0x00000001ff007807 */ /* 0x002fe20001000000 */
[----:B--2---:R-:W-:Y:S08]  /*f000*/  @!P1 BRA `(.L_x_257) ;  /* 0x0000002c004c9947 */ /* 0x004ff00003800000 */
.L_x_339:
[----:B------:R-:W-:Y:S02]  /*f010*/  SEL R18, R18, RZ, P2 ;  /* 0x000000ff12127207 */ /* 0x000fe40001000000 */
[----:B------:R-:W-:Y:S01]  /*f020*/  LOP3.LUT R0, R23, R0, RZ, 0x3c, !PT ;  /* 0x0000000017007212 */ /* 0x000fe200078e3cff */
[----:B------:R-:W-:Y:S06]  /*f030*/  @!P0 BRA `(.L_x_258) ;  /* 0x0000000000048947 */ /* 0x000fec0003800000 */
[----:B------:R-:W-:Y:S01]  /*f040*/  BPT.TRAP 0x1 ;  /* 0x000000040000795c */ /* 0x000fe20000300000 */
.L_x_258:
[----:B------:R-:W-:Y:S01]  /*f050*/  IMAD R5, R18, 0x8, R5 ;  /* 0x0000000812057824 */ /* 0x000fe200078e0205 */
[----:B------:R-:W-:-:S04]  /*f060*/  SHF.L.U32 R0, R0, 0x1f, RZ ;  /* 0x0000001f00007819 */ /* 0x000fc800000006ff */
[----:B------:R-:W2:Y:S02]  /*f070*/  SYNCS.PHASECHK.TRANS64.TRYWAIT P1, [R5+URZ+0x38840], R0 ;  /* 0x03884000050075a7 */ /* 0x000ea4000802017f */
[----:B--2---:R-:W-:Y:S05]  /*f080*/  @!P1 BRA `(.L_x_259) ;  /* 0x0000002c00409947 */ /* 0x004fea0003800000 */
.L_x_340:
[----:B------:R-:W-:Y:S05]  /*f090*/  @!P0 BRA `(.L_x_260) ;  /* 0x0000000000048947 */ /* 0x000fea0003800000 */
[----:B------:R-:W-:Y:S01]  /*f0a0*/  BPT.TRAP 0x1 ;  /* 0x000000040000795c */ /* 0x000fe20000300000 */
.L_x_260:
[----:B------:R-:W4:Y:S02]  /*f0b0*/  SYNCS.PHASECHK.TRANS64.TRYWAIT P1, [R3+URZ+0x38860], R2 ;  /* 0x03886002030075a7 */ /* 0x000f24000802017f */
[----:B----4-:R-:W-:Y:S05]  /*f0c0*/  @!P1 BRA `(.L_x_261) ;  /* 0x0000002c00449947 */ /* 0x010fea0003800000 */
.L_x_341:
[----:B------:R-:W-:Y:S05]  /*f0d0*/  @!P0 BRA `(.L_x_262) ;  /* 0x0000000000048947 */ /* 0x000fea0003800000 */
[----:B------:R-:W-:Y:S01]  /*f0e0*/  BPT.TRAP 0x1 ;  /* 0x000000040000795c */ /* 0x000fe20000300000 */
.L_x_262:
[----:B------:R0:W0:Y:S02]  /*f0f0*/  SYNCS.PHASECHK.TRANS64.TRYWAIT P0, [R5+URZ+0x38860], R0 ;  /* 0x03886000050075a7 */ /* 0x000024000800017f */
[----:B0-----:R-:W-:Y:S05]  /*f100*/  @!P0 NANOSLEEP.SYNCS 0x989680 ;  /* 0x009896800000895d */ /* 0x001fea0003900000 */
[----:B------:R-:W0:Y:S02]  /*f110*/  @!P0 SYNCS.PHASECHK.TRANS64 P0, [R5+URZ+0x38860], R0 ;  /* 0x03886000050085a7 */ /* 0x000e24000800007f */
[----:B0-----:R-:W-:Y:S05]  /*f120*/  @!P0 BRA `(.L_x_262) ;  /* 0xfffffffc00f08947 */ /* 0x001fea000383ffff */
.L_x_254:
[----:B------:R-:W-:Y:S05]  /*f130*/  BSYNC B0 ;  /* 0x0000000000007941 */ /* 0x000fea0003800000 */
.L_x_253:
[----:B------:R-:W-:Y:S05]  /*f140*/  EXIT ;  /* 0x000000000000794d */ /* 0x000fea0003800000 */
.L_x_182:
[----:B0-----:R-:W-:-:S04]  /*f150*/  IMAD.U32 R0, RZ, RZ, UR38 ;  /* 0x00000026ff007e24 */ /* 0x001fc8000f8e00ff */
[----:B------:R0:W1:Y:S03]  /*f160*/  SYNCS.PHASECHK.TRANS64.TRYWAIT P1, [R0+URZ+0x38800], R3 ;  /* 0x03880003000075a7 */ /* 0x000066000802017f */
[----:B-1----:R-:W-:Y:S05]  /*f170*/  @!P1 NANOSLEEP.SYNCS 0x989680 ;  /* 0x009896800000995d */ /* 0x002fea0003900000 */
[----:B------:R-:W1:Y:S02]  /*f180*/  @!P1 SYNCS.PHASECHK.TRANS64 P1, [R0+URZ+0x38800], R3 ;  /* 0x03880003000095a7 */ /* 0x000e64000802007f */
[----:B-1----:R-:W-:Y:S05]  /*f190*/  @!P1 BRA `(.L_x_182) ;  /* 0xfffffffc00ec9947 */ /* 0x002fea000383ffff */
[----:B------:R-:W-:Y:S05]  /*f1a0*/  BRA `(.L_x_263) ;  /* 0xffffff3800387947 */ /* 0x000fea000383ffff */
.L_x_186:
[----:B--2---:R2:W3:Y:S02]  /*f1b0*/  SYNCS.PHASECHK.TRANS64.TRYWAIT P1, [R8+URZ+0x38830], R5 ;  /* 0x03883005080075a7 */ /* 0x0044e4000802017f */
[----:B---3--:R-:W-:Y:S05]  /*f1c0*/  @!P1 NANOSLEEP.SYNCS 0x989680 ;  /* 0x009896800000995d */ /* 0x008fea0003900000 */
[----:B------:R-:W3:Y:S02]  /*f1d0*/  @!P1 SYNCS.PHASECHK.TRANS64 P1, [R8+URZ+0x38830], R5 ;  /* 0x03883005080095a7 */ /* 0x000ee4000802007f */
[----:B---3--:R-:W-:Y:S05]  /*f1e0*/  @!P1 BRA `(.L_x_186) ;  /* 0xfffffffc00f09947 */ /* 0x008fea000383ffff */
[----:B------:R-:W-:Y:S05]  /*f1f0*/  BRA `(.L_x_185) ;  /* 0xffffff3800507947 */ /* 0x000fea000383ffff */
.L_x_187:
[----:B0-----:R-:W-:-:S04]  /*f200*/  IMAD.U32 R4, RZ, RZ, UR38 ;  /* 0x00000026ff047e24 */ /* 0x001fc8000f8e00ff */
[----:B------:R0:W3:Y:S03]  /*f210*/  SYNCS.PHASECHK.TRANS64.TRYWAIT P1, [R4+URZ+0x38810], R3 ;  /* 0x03881003040075a7 */ /* 0x0000e6000802017f */
[----:B---3--:R-:W-:Y:S05]  /*f220*/  @!P1 NANOSLEEP.SYNCS 0x989680 ;  /* 0x009896800000995d */ /* 0x008fea0003900000 */
[----:B------:R-:W3:Y:S02]  /*f230*/  @!P1 SYNCS.PHASECHK.TRANS64 P1, [R4+URZ+0x38810], R3 ;  /* 0x03881003040095a7 */ /* 0x000ee4000802007f */
[----:B---3--:R-:W-:Y:S05]  /*f240*/  @!P1 BRA `(.L_x_187) ;  /* 0xfffffffc00ec9947 */ /* 0x008fea000383ffff */
[----:B------:R-:W-:Y:S05]  /*f250*/  BRA `(.L_x_264) ;  /* 0xffffff3800d87947 */ /* 0x000fea000383ffff */
.L_x_191:
[----:B----4-:R4:W0:Y:S02]  /*f260*/  SYNCS.PHASECHK.TRANS64.TRYWAIT P1, [R8+URZ+0x38850], R5 ;  /* 0x03885005080075a7 */ /* 0x010824000802017f */
[----:B0-----:R-:W-:Y:S05]  /*f270*/  @!P1 NANOSLEEP.SYNCS 0x989680 ;  /* 0x009896800000995d */ /* 0x001fea0003900000 */
[----:B------:R-:W0:Y:S02]  /*f280*/  @!P1 SYNCS.PHASECHK.TRANS64 P1, [R8+URZ+0x38850], R5 ;  /* 0x03885005080095a7 */ /* 0x000e24000802007f */
[----:B0-----:R-:W-:Y:S05]  /*f290*/  @!P1 BRA `(.L_x_191) ;  /* 0xfffffffc00f09947 */ /* 0x001fea000383ffff */
[----:B------:R-:W-:Y:S05]  /*f2a0*/  BRA `(.L_x_190) ;  /* 0xffffff3800e47947 */ /* 0x000fea000383ffff */
.L_x_198:
[----:B-1----:R-:W-:-:S04]  /*f2b0*/  IMAD.U32 R4, RZ, RZ, UR7 ;  /* 0x00000007ff047e24 */ /* 0x002fc8000f8e00ff */
[----:B------:R1:W2:Y:S03]  /*f2c0*/  SYNCS.PHASECHK.TRANS64.TRYWAIT P2, [R4+URZ+0x38830], R3 ;  /* 0x03883003040075a7 */ /* 0x0002a6000804017f */
[----:B--2---:R-:W-:Y:S05]  /*f2d0*/  @!P2 NANOSLEEP.SYNCS 0x989680 ;  /* 0x009896800000a95d */ /* 0x004fea0003900000 */
[----:B------:R-:W2:Y:S02]  /*f2e0*/  @!P2 SYNCS.PHASECHK.TRANS64 P2, [R4+URZ+0x38830], R3 ;  /* 0x038830030400a5a7 */ /* 0x000ea4000804007f */
[----:B--2---:R-:W-:Y:S05]  /*f2f0*/  @!P2 BRA `(.L_x_198) ;  /* 0xfffffffc00eca947 */ /* 0x004fea000383ffff */
[----:B------:R-:W-:Y:S05]  /*f300*/  BRA `(.L_x_197) ;  /* 0xffffff5c005c7947 */ /* 0x000fea000383ffff */
.L_x_202:
[----:B-1----:R-:W-:-:S04]  /*f310*/  IMAD.U32 R4, RZ, RZ, UR7 ;  /* 0x00000007ff047e24 */ /* 0x002fc8000f8e00ff */
[----:B------:R1:W3:Y:S03]  /*f320*/  SYNCS.PHASECHK.TRANS64.TRYWAIT P2, [R4+URZ+0x38850], R3 ;  /* 0x03885003040075a7 */ /* 0x0002e6000804017f */
[----:B---3--:R-:W-:Y:S05]  /*f330*/  @!P2 NANOSLEEP.SYNCS 0x989680 ;  /* 0x009896800000a95d */ /* 0x008fea0003900000 */
[----:B------:R-:W3:Y:S02]  /*f340*/  @!P2 SYNCS.PHASECHK.TRANS64 P2, [R4+URZ+0x38850], R3 ;  /* 0x038850030400a5a7 */ /* 0x000ee4000804007f */
[----:B---3--:R-:W-:Y:S05]  /*f350*/  @!P2 BRA `(.L_x_202) ;  /* 0xfffffffc00eca947 */ /* 0x008fea000383ffff */
[----:B------:R-:W-:Y:S05]  /*f360*/  BRA `(.L_x_201) ;  /* 0xffffff5c00d87947 */ /* 0x000fea000383ffff */
.L_x_216:
[----:B------:R-:W0:Y:S01]  /*f370*/  S2R R20, SR_TID.X ;  /* 0x0000000000147919 */ /* 0x000e220000002100 */
[----:B------:R-:W-:Y:S01]  /*f380*/  BSSY B0, `(.L_x_265) ;  /* 0x000000a000007945 */ /* 0x000fe20003800000 */
[----:B------:R-:W-:Y:S02]  /*f390*/  IMAD.MOV.U32 R12, RZ, RZ, RZ ;  /* 0x000000ffff0c7224 */ /* 0x000fe400078e00ff */
[----:B------:R-:W-:Y:S02]  /*f3a0*/  IMAD.MOV.U32 R11, RZ, RZ, 0x1f ;  /* 0x0000001fff0b7424 */ /* 0x000fe400078e00ff */
[----:B------:R-:W-:Y:S01]  /*f3b0*/  IMAD.MOV.U32 R15, RZ, RZ, -0x1 ;  /* 0xffffffffff0f7424 */ /* 0x000fe200078e00ff */
[----:B0-----:R-:W-:-:S04]  /*f3c0*/  SHF.R.U32.HI R20, RZ, 0x5, R20 ;  /* 0x00000005ff147819 */ /* 0x001fc80000011614 */
[----:B------:R-:W-:-:S05]  /*f3d0*/  LOP3.LUT R20, R20, 0x3, RZ, 0xc0, !PT ;  /* 0x0000000314147812 */ /* 0x000fca00078ec0ff */
[----:B------:R-:W-:-:S07]  /*f3e0*/  IMAD.MOV.U32 R13, RZ, RZ, R20 ;  /* 0x000000ffff0d7224 */ /* 0x000fce00078e0014 */
[----:B-1---5:R-:W-:Y:S05]  /*f3f0*/  WARPSYNC.COLLECTIVE R15, `(.L_x_266) ;  /* 0x000000000f087348 */ /* 0x022fea0003c00000 */
[----:B------:R0:W2:Y:S02]  /*f400*/  SHFL.IDX P6, R14, R13, R12, R11 ;  /* 0x0000000c0d0e7389 */ /* 0x0000a400000c000b */
[----:B012--5:R-:W-:Y:S01]  /*f410*/  ENDCOLLECTIVE ;  /* 0x000000000000791b */ /* 0x027fe20003800000 */
.L_x_266:
[----:B------:R-:W-:Y:S05]  /*f420*/  BSYNC B0 ;  /* 0x0000000000007941 */ /* 0x000fea0003800000 */
.L_x_265:
[----:B------:R-:W-:Y:S05]  /*f430*/  BRA `(.L_x_267) ;  /* 0xffffffc400547947 */ /* 0x000fea000383ffff */
.L_x_219:
[----:B0-----:R0:W1:Y:S02]  /*f440*/  SYNCS.PHASECHK.TRANS64.TRYWAIT P0, [R25+URZ+0x38840], R0 ;  /* 0x03884000190075a7 */ /* 0x001064000800017f */
[----:B-1----:R-:W-:Y:S05]  /*f450*/  @!P0 NANOSLEEP.SYNCS 0x989680 ;  /* 0x009896800000895d */ /* 0x002fea0003900000 */
[----:B------:R-:W1:Y:S02]  /*f460*/  @!P0 SYNCS.PHASECHK.TRANS64 P0, [R25+URZ+0x38840], R0 ;  /* 0x03884000190085a7 */ /* 0x000e64000800007f */
[----:B-1----:R-:W-:Y:S05]  /*f470*/  @!P0 BRA `(.L_x_219) ;  /* 0xfffffffc00f08947 */ /* 0x002fea000383ffff */
[----:B------:R-:W-:Y:S05]  /*f480*/  BRA `(.L_x_268) ;  /* 0xffffffc400d87947 */ /* 0x000fea000383ffff */
.L_x_220:
        /* <DEDUP_REMOVED lines=8> */
.L_x_270:
[----:B------:R-:W-:Y:S05]  /*f510*/  BSYNC B0 ;  /* 0x0000000000007941 */ /* 0x000fea0003800000 */
.L_x_269:
[----:B------:R-:W-:Y:S01]  /*f520*/  IMAD.MOV.U32 R13, RZ, RZ, R0 ;  /* 0x000000ffff0d7224 */ /* 0x000fe200078e0000 */
[----:B------:R-:W-:Y:S01]  /*f530*/  ISETP.GE.AND P2, PT, R36, 0x1, PT ;  /* 0x000000012400780c */ /* 0x000fe20003f46270 */
[----:B------:R-:W-:Y:S02]  /*f540*/  IMAD.MOV.U32 R12, RZ, RZ, RZ ;  /* 0x000000ffff0c7224 */ /* 0x000fe400078e00ff */
[----:B------:R-:W-:Y:S02]  /*f550*/  IMAD.MOV.U32 R11, RZ, RZ, 0x181f ;  /* 0x0000181fff0b7424 */ /* 0x000fe400078e00ff */
[----:B------:R-:W-:Y:S02]  /*f560*/  IMAD.MOV.U32 R15, RZ, RZ, -0x1 ;  /* 0xffffffffff0f7424 */ /* 0x000fe400078e00ff */
[----:B------:R-:W-:-:S07]  /*f570*/  IMAD.MOV.U32 R2, RZ, RZ, R14 ;  /* 0x000000ffff027224 */ /* 0x000fce00078e000e */
[----:B------:R-:W-:Y:S05]  /*f580*/  WARPSYNC.COLLECTIVE R15, `(.L_x_271) ;  /* 0x000000000f087348 */ /* 0x000fea0003c00000 */
[----:B------:R0:W1:Y:S02]  /*f590*/  SHFL.IDX P6, R14, R13, R12, R11 ;  /* 0x0000000c0d0e7389 */ /* 0x00006400000c000b */
[----:B01----:R-:W-:Y:S01]  /*f5a0*/  ENDCOLLECTIVE ;  /* 0x000000000000791b */ /* 0x003fe20003800000 */
.L_x_271:
[----:B------:R-:W-:Y:S01]  /*f5b0*/  @P2 LEA R6, R5, UR37, 0x1 ;  /* 0x0000002505062c11 */ /* 0x000fe2000f8e08ff */
[----:B------:R-:W-:Y:S02]  /*f5c0*/  IMAD.MOV.U32 R13, RZ, RZ, R4 ;  /* 0x000000ffff0d7224 */ /* 0x000fe400078e0004 */
[----:B------:R-:W-:Y:S02]  /*f5d0*/  IMAD.MOV.U32 R12, RZ, RZ, 0x1 ;  /* 0x00000001ff0c7424 */ /* 0x000fe400078e00ff */
[----:B------:R-:W-:-:S07]  /*f5e0*/  IMAD.MOV.U32 R3, RZ, RZ, R14 ;  /* 0x000000ffff037224 */ /* 0x000fce00078e000e */
[----:B------:R-:W-:Y:S05]  /*f5f0*/  WARPSYNC.COLLECTIVE R15, `(.L_x_272) ;  /* 0x000000000f087348 */ /* 0x000fea0003c00000 */
[----:B------:R0:W1:Y:S02]  /*f600*/  SHFL.IDX P6, R14, R13, R12, R11 ;  /* 0x0000000c0d0e7389 */ /* 0x00006400000c000b */
[----:B01----:R-:W-:Y:S01]  /*f610*/  ENDCOLLECTIVE ;  /* 0x000000000000791b */ /* 0x003fe20003800000 */
.L_x_272:
[----:B------:R-:W-:-:S05]  /*f620*/  @P2 LEA R3, P0, R7, R3, 0x1 ;  /* 0x0000000307032211 */ /* 0x000fca00078008ff */
[----:B------:R-:W-:-:S05]  /*f630*/  @P2 IMAD.X R2, RZ, RZ, R2, P0 ;  /* 0x000000ffff022224 */ /* 0x000fca00000e0602 */
[----:B------:R-:W-:Y:S01]  /*f640*/  @P2 LOP3.LUT R3, R3, R2, RZ, 0x3c, !PT ;  /* 0x0000000203032212 */ /* 0x000fe200078e3cff */
[----:B------:R-:W-:-:S03]  /*f650*/  IMAD.MOV.U32 R13, RZ, RZ, R0 ;  /* 0x000000ffff0d7224 */ /* 0x000fc600078e0000 */
[----:B------:R-:W-:-:S04]  /*f660*/  @P2 LOP3.LUT R2, R3, R2, RZ, 0x3c, !PT ;  /* 0x0000000203022212 */ /* 0x000fc800078e3cff */
[----:B------:R-:W-:-:S05]  /*f670*/  @P2 LOP3.LUT R3, R3, R2, RZ, 0x3c, !PT ;  /* 0x0000000203032212 */ /* 0x000fca00078e3cff */
[----:B------:R-:W-:Y:S01]  /*f680*/  @!PT LDS RZ, [RZ] ;  /* 0x00000000fffff984 */ /* 0x000fe20000000800 */
[----:B------:R-:W-:Y:S01]  /*f690*/  @!PT LDS RZ, [RZ] ;  /* 0x00000000fffff984 */ /* 0x000fe20000000800 */
[----:B------:R-:W-:Y:S01]  /*f6a0*/  @!PT LDS RZ, [RZ] ;  /* 0x00000000fffff984 */ /* 0x000fe20000000800 */
[----:B------:R0:W-:Y:S01]  /*f6b0*/  @P2 LDGSTS.E.BYPASS.LTC128B.128 [R6+0x22400], desc[UR42][R2.64], !P1 ;  /* 0x2240000002062fae */ /* 0x0001e2000c901d6a */
[----:B------:R-:W-:Y:S01]  /*f6c0*/  ISETP.GE.AND P2, PT, R36, 0x11, PT ;  /* 0x000000112400780c */ /* 0x000fe20003f46270 */
[----:B0-----:R-:W-:-:S12]  /*f6d0*/  IMAD.MOV.U32 R2, RZ, RZ, R14 ;  /* 0x000000ffff027224 */ /* 0x001fd800078e000e */
[----:B------:R-:W-:Y:S05]  /*f6e0*/  WARPSYNC.COLLECTIVE R15, `(.L_x_273) ;  /* 0x000000000f087348 */ /* 0x000fea0003c00000 */
[----:B------:R0:W1:Y:S02]  /*f6f0*/  SHFL.IDX P6, R14, R13, R12, R11 ;  /* 0x0000000c0d0e7389 */ /* 0x00006400000c000b */
[----:B01----:R-:W-:Y:S01]  /*f700*/  ENDCOLLECTIVE ;  /* 0x000000000000791b */ /* 0x003fe20003800000 */
.L_x_273:
[----:B------:R-:W-:Y:S01]  /*f710*/  @P2 LEA R6, R5, UR37, 0x1 ;  /* 0x0000002505062c11 */ /* 0x000fe2000f8e08ff */
[----:B------:R-:W-:Y:S02]  /*f720*/  IMAD.MOV.U32 R13, RZ, RZ, R4 ;  /* 0x000000ffff0d7224 */ /* 0x000fe400078e0004 */
[----:B------:R-:W-:Y:S02]  /*f730*/  IMAD.MOV.U32 R12, RZ, RZ, 0x2 ;  /* 0x00000002ff0c7424 */ /* 0x000fe400078e00ff */
[----:B------:R-:W-:-:S07]  /*f740*/  IMAD.MOV.U32 R3, RZ, RZ, R14 ;  /* 0x000000ffff037224 */ /* 0x000fce00078e000e */
[----:B------:R-:W-:Y:S05]  /*f750*/  WARPSYNC.COLLECTIVE R15, `(.L_x_274) ;  /* 0x000000000f087348 */ /* 0x000fea0003c00000 */
[----:B------:R0:W1:Y:S02]  /*f760*/  SHFL.IDX P6, R14, R13, R12, R11 ;  /* 0x0000000c0d0e7389 */ /* 0x00006400000c000b */
[----:B01----:R-:W-:Y:S01]  /*f770*/  ENDCOLLECTIVE ;  /* 0x000000000000791b */ /* 0x003fe20003800000 */
.L_x_274:
[----:B------:R-:W-:-:S05]  /*f780*/  @P2 LEA R3, P0, R7, R3, 0x1 ;  /* 0x0000000307032211 */ /* 0x000fca00078008ff */
[----:B------:R-:W-:-:S05]  /*f790*/  @P2 IMAD.X R2, RZ, RZ, R2, P0 ;  /* 0x000000ffff022224 */ /* 0x000fca00000e0602 */
[----:B------:R-:W-:Y:S02]  /*f7a0*/  @P2 LOP3.LUT R3, R3, R2, RZ, 0x3c, !PT ;  /* 0x0000000203032212 */ /* 0x000fe400078e3cff */
[----:B------:R-:W-:Y:S02]  /*f7b0*/  MOV R13, R0 ;  /* 0x00000000000d7202 */ /* 0x000fe40000000f00 */
        /* <DEDUP_REMOVED lines=11> */
.L_x_275:
[----:B------:R-:W-:Y:S01]  /*f870*/  @P2 LEA R6, R5, UR37, 0x1 ;  /* 0x0000002505062c11 */ /* 0x000fe2000f8e08ff */
[----:B------:R-:W-:Y:S02]  /*f880*/  IMAD.MOV.U32 R13, RZ, RZ, R4 ;  /* 0x000000ffff0d7224 */ /* 0x000fe400078e0004 */
[----:B------:R-:W-:Y:S02]  /*f890*/  IMAD.MOV.U32 R12, RZ, RZ, 0x3 ;  /* 0x00000003ff0c7424 */ /* 0x000fe400078e00ff */
[----:B------:R-:W-:-:S07]  /*f8a0*/  IMAD.MOV.U32 R3, RZ, RZ, R14 ;  /* 0x000000ffff037224 */ /* 0x000fce00078e000e */
[----:B------:R-:W-:Y:S05]  /*f8b0*/  WARPSYNC.COLLECTIVE R15, `(.L_x_276) ;  /* 0x000000000f087348 */ /* 0x000fea0003c00000 */
[----:B------:R0:W1:Y:S02]  /*f8c0*/  SHFL.IDX P6, R14, R13, R12, R11 ;  /* 0x0000000c0d0e7389 */ /* 0x00006400000c000b */
[----:B01----:R-:W-:Y:S01]  /*f8d0*/  ENDCOLLECTIVE ;  /* 0x000000000000791b */ /* 0x003fe20003800000 */
.L_x_276:
[----:B------:R-:W-:-:S05]  /*f8e0*/  @P2 LEA R3, P0, R7, R3, 0x1 ;  /* 0x0000000307032211 */ /* 0x000fca00078008ff */
[----:B------:R-:W-:-:S05]  /*f8f0*/  @P2 IMAD.X R2, RZ, RZ, R2, P0 ;  /* 0x000000ffff022224 */ /* 0x000fca00000e0602 */
[----:B------:R-:W-:Y:S01]  /*f900*/  @P2 LOP3.LUT R3, R3, R2, RZ, 0x3c, !PT ;  /* 0x0000000203032212 */ /* 0x000fe200078e3cff */
[----:B------:R-:W-:-:S03]  /*f910*/  IMAD.MOV.U32 R13, RZ, RZ, R0 ;  /* 0x000000ffff0d7224 */ /* 0x000fc600078e0000 */
[----:B------:R-:W-:-:S04]  /*f920*/  @P2 LOP3.LUT R2, R3, R2, RZ, 0x3c, !PT ;  /* 0x0000000203022212 */ /* 0x000fc800078e3cff */
[----:B------:R-:W-:Y:S01]  /*f930*/  @P2 LOP3.LUT R3, R3, R2, RZ, 0x3c, !PT ;  /* 0x0000000203032212 */ /* 0x000fe200078e3cff */
[----:B------:R-:W-:-:S07]  /*f940*/  IMAD.MOV.U32 R4, RZ, RZ, R14 ;  /* 0x000000ffff047224 */ /* 0x000fce00078e000e */
[----:B------:R-:W-:Y:S05]  /*f950*/  WARPSYNC.COLLECTIVE R15, `(.L_x_277) ;  /* 0x000000000f087348 */ /* 0x000fea0003c00000 */
[----:B------:R0:W1:Y:S02]  /*f960*/  SHFL.IDX P6, R14, R13, R12, R11 ;  /* 0x0000000c0d0e7389 */ /* 0x00006400000c000b */
[----:B01----:R-:W-:Y:S01]  /*f970*/  ENDCOLLECTIVE ;  /* 0x000000000000791b */ /* 0x003fe20003800000 */
.L_x_277:
[----:B------:R-:W-:Y:S01]  /*f980*/  @!PT LDS RZ, [RZ] ;  /* 0x00000000fffff984 */ /* 0x000fe20000000800 */
[----:B------:R-:W-:Y:S01]  /*f990*/  @!PT LDS RZ, [RZ] ;  /* 0x00000000fffff984 */ /* 0x000fe20000000800 */
[----:B------:R-:W-:Y:S01]  /*f9a0*/  @!PT LDS RZ, [RZ] ;  /* 0x00000000fffff984 */ /* 0x000fe20000000800 */
[----:B------:R0:W-:Y:S01]  /*f9b0*/  @P2 LDGSTS.E.BYPASS.LTC128B.128 [R6+0x23400], desc[UR42][R2.64], !P1 ;  /* 0x2340000002062fae */ /* 0x0001e2000c901d6a */
[----:B------:R-:W-:Y:S01]  /*f9c0*/  IMAD.MOV.U32 R0, RZ, RZ, R14 ;  /* 0x000000ffff007224 */ /* 0x000fe200078e000e */
[----:B------:R-:W-:Y:S06]  /*f9d0*/  BRA `(.L_x_278) ;  /* 0xffffffc400847947 */ /* 0x000fec000383ffff */
.L_x_224:
[----:B------:R-:W-:Y:S01]  /*f9e0*/  IMAD.MOV.U32 R13, RZ, RZ, R2 ;  /* 0x000000ffff0d7224 */ /* 0x000fe200078e0002 */
[----:B------:R-:W-:Y:S01]  /*f9f0*/  LOP3.LUT R16, R16, 0xfffffeff, RZ, 0xc0, !PT ;  /* 0xfffffeff10107812 */ /* 0x000fe200078ec0ff */
[----:B------:R-:W-:Y:S02]  /*fa00*/  IMAD.MOV.U32 R12, RZ, RZ, RZ ;  /* 0x000000ffff0c7224 */ /* 0x000fe400078e00ff */
[----:B------:R-:W-:Y:S02]  /*fa10*/  IMAD.MOV.U32 R11, RZ, RZ, 0x181f ;  /* 0x0000181fff0b7424 */ /* 0x000fe400078e00ff */
[----:B------:R-:W-:Y:S02]  /*fa20*/  IMAD.MOV.U32 R15, RZ, RZ, -0x1 ;  /* 0xffffffffff0f7424 */ /* 0x000fe400078e00ff */
[----:B------:R-:W-:-:S07]  /*fa30*/  IMAD R5, R5, 0x40, R10 ;  /* 0x0000004005057824 */ /* 0x000fce00078e020a */
[----:B-1----:R-:W-:Y:S05]  /*fa40*/  WARPSYNC.COLLECTIVE R15, `(.L_x_279) ;  /* 0x000000000f087348 */ /* 0x002fea0003c00000 */
[----:B------:R0:W2:Y:S02]  /*fa50*/  SHFL.IDX P6, R14, R13, R12, R11 ;  /* 0x0000000c0d0e7389 */ /* 0x0000a400000c000b */
[----:B012---:R-:W-:Y:S01]  /*fa60*/  ENDCOLLECTIVE ;  /* 0x000000000000791b */ /* 0x007fe20003800000 */
.L_x_279:
[----:B------:R-:W-:Y:S01]  /*fa70*/  ISETP.GE.AND P2, PT, R5, UR36, PT ;  /* 0x0000002405007c0c */ /* 0x000fe2000bf46270 */
[----:B------:R-:W-:-:S12]  /*fa80*/  IMAD.MOV.U32 R13, RZ, RZ, R0 ;  /* 0x000000ffff0d7224 */ /* 0x000fd800078e0000 */
[----:B------:R-:W-:-:S04]  /*fa90*/  @P2 LOP3.LUT R16, R16, 0x100, RZ, 0xfc, !PT ;  /* 0x0000010010102812 */ /* 0x000fc800078efcff */
[----:B------:R-:W-:Y:S01]  /*faa0*/  LOP3.LUT R16, R16, 0xffffff7f, RZ, 0xc0, !PT ;  /* 0xffffff7f10107812 */ /* 0x000fe200078ec0ff */
[----:B------:R-:W-:-:S07]  /*fab0*/  IMAD.MOV.U32 R3, RZ, RZ, R14 ;  /* 0x000000ffff037224 */ /* 0x000fce00078e000e */
[----:B------:R-:W-:Y:S05]  /*fac0*/  WARPSYNC.COLLECTIVE R15, `(.L_x_280) ;  /* 0x000000000f087348 */ /* 0x000fea0003c00000 */
[----:B------:R0:W1:Y:S02]  /*fad0*/  SHFL.IDX P6, R14, R13, R12, R11 ;  /* 0x0000000c0d0e7389 */ /* 0x00006400000c000b */
[----:B01----:R-:W-:Y:S01]  /*fae0*/  ENDCOLLECTIVE ;  /* 0x000000000000791b */ /* 0x003fe20003800000 */
.L_x_280:
[----:B------:R-:W-:Y:S02]  /*faf0*/  IMAD.MOV.U32 R13, RZ, RZ, R2 ;  /* 0x000000ffff0d7224 */ /* 0x000fe400078e0002 */
[----:B------:R-:W-:Y:S02]  /*fb00*/  IMAD.MOV.U32 R12, RZ, RZ, 0x1 ;  /* 0x00000001ff0c7424 */ /* 0x000fe400078e00ff */
[----:B------:R-:W-:-:S07]  /*fb10*/  IMAD.MOV.U32 R4, RZ, RZ, R14 ;  /* 0x000000ffff047224 */ /* 0x000fce00078e000e */
[----:B------:R-:W-:Y:S05]  /*fb20*/  WARPSYNC.COLLECTIVE R15, `(.L_x_281) ;  /* 0x000000000f087348 */ /* 0x000fea0003c00000 */
[----:B------:R0:W1:Y:S02]  /*fb30*/  SHFL.IDX P6, R14, R13, R12, R11 ;  /* 0x0000000c0d0e7389 */ /* 0x00006400000c000b */
[----:B01----:R-:W-:Y:S01]  /*fb40*/  ENDCOLLECTIVE ;  /* 0x000000000000791b */ /* 0x003fe20003800000 */
.L_x_281:
[----:B------:R-:W-:-:S05]  /*fb50*/  @!P2 LEA R4, P0, R9, R4, 0x1 ;  /* 0x000000040904a211 */ /* 0x000fca00078008ff */
[----:B------:R-:W-:Y:S02]  /*fb60*/  @!P2 IMAD.X R3, RZ, RZ, R3, P0 ;  /* 0x000000ffff03a224 */ /* 0x000fe400000e0603 */
[----:B------:R-:W-:Y:S02]  /*fb70*/  @!P2 IMAD.MOV.U32 R6, RZ, RZ, R4 ;  /* 0x000000ffff06a224 */ /* 0x000fe400078e0004 */
[----:B------:R-:W-:Y:S02]  /*fb80*/  @!P2 IMAD.MOV.U32 R7, RZ, RZ, R3 ;  /* 0x000000ffff07a224 */ /* 0x000fe400078e0003 */
[----:B------:R-:W-:Y:S02]  /*fb90*/  VIADD R3, R5, 0x10 ;  /* 0x0000001005037836 */ /* 0x000fe40000000000 */
[----:B------:R-:W-:Y:S01]  /*fba0*/  IMAD.MOV.U32 R13, RZ, RZ, R0 ;  /* 0x000000ffff0d7224 */ /* 0x000fe200078e0000 */
[----:B------:R-:W-:Y:S01]  /*fbb0*/  @!PT LDS RZ, [RZ] ;  /* 0x00000000fffff984 */ /* 0x000fe20000000800 */
[----:B------:R-:W-:Y:S01]  /*fbc0*/  @!PT LDS RZ, [RZ] ;  /* 0x00000000fffff984 */ /* 0x000fe20000000800 */
[----:B------:R-:W-:Y:S01]  /*fbd0*/  @!PT LDS RZ, [RZ] ;  /* 0x00000000fffff984 */ /* 0x000fe20000000800 */
[----:B------:R0:W-:Y:S02]  /*fbe0*/  @!P2 LDGSTS.E.BYPASS.LTC128B.128 [R8+0x20400], desc[UR42][R6.64], !P1 ;  /* 0x204000000608afae */ /* 0x0001e4000c901d6a */
[----:B------:R-:W-:Y:S01]  /*fbf0*/  ISETP.GE.AND P2, PT, R3, UR36, PT ;  /* 0x0000002403007c0c */ /* 0x000fe2000bf46270 */
[----:B------:R-:W-:-:S12]  /*fc00*/  IMAD.MOV.U32 R3, RZ, RZ, R14 ;  /* 0x000000ffff037224 */ /* 0x000fd800078e000e */
[----:B0-----:R-:W-:Y:S05]  /*fc10*/  WARPSYNC.COLLECTIVE R15, `(.L_x_282) ;  /* 0x000000000f087348 */ /* 0x001fea0003c00000 */
[----:B------:R1:W2:Y:S02]  /*fc20*/  SHFL.IDX P6, R14, R13, R12, R11 ;  /* 0x0000000c0d0e7389 */ /* 0x0002a400000c000b */
[----:B012---:R-:W-:Y:S01]  /*fc30*/  ENDCOLLECTIVE ;  /* 0x000000000000791b */ /* 0x007fe20003800000 */
.L_x_282:
[----:B------:R-:W-:-:S04]  /*fc40*/  @P2 LOP3.LUT R16, R16, 0x80, RZ, 0xfc, !PT ;  /* 0x0000008010102812 */ /* 0x000fc800078efcff */
[----:B------:R-:W-:Y:S01]  /*fc50*/  LOP3.LUT R16, R16, 0xffffffbf, RZ, 0xc0, !PT ;  /* 0xffffffbf10107812 */ /* 0x000fe200078ec0ff */
[----:B------:R-:W-:Y:S02]  /*fc60*/  IMAD.MOV.U32 R13, RZ, RZ, R2 ;  /* 0x000000ffff0d7224 */ /* 0x000fe400078e0002 */
[----:B------:R-:W-:Y:S02]  /*fc70*/  IMAD.MOV.U32 R12, RZ, RZ, 0x2 ;  /* 0x00000002ff0c7424 */ /* 0x000fe400078e00ff */
[----:B------:R-:W-:-:S07]  /*fc80*/  IMAD.MOV.U32 R6, RZ, RZ, R14 ;  /* 0x000000ffff067224 */ /* 0x000fce00078e000e */
[----:B------:R-:W-:Y:S05]  /*fc90*/  WARPSYNC.COLLECTIVE R15, `(.L_x_283) ;  /* 0x000000000f087348 */ /* 0x000fea0003c00000 */
[----:B------:R0:W1:Y:S02]  /*fca0*/  SHFL.IDX P6, R14, R13, R12, R11 ;  /* 0x0000000c0d0e7389 */ /* 0x00006400000c000b */
[----:B01----:R-:W-:Y:S01]  /*fcb0*/  ENDCOLLECTIVE ;  /* 0x000000000000791b */ /* 0x003fe20003800000 */
.L_x_283:
[----:B------:R-:W-:-:S05]  /*fcc0*/  @!P2 LEA R6, P0, R9, R6, 0x1 ;  /* 0x000000060906a211 */ /* 0x000fca00078008ff */
[----:B------:R-:W-:-:S04]  /*fcd0*/  @!P2 IMAD.X R3, RZ, RZ, R3, P0 ;  /* 0x000000ffff03a224 */ /* 0x000fc800000e0603 */
        /* <DEDUP_REMOVED lines=12> */
.L_x_284:
[----:B------:R-:W-:Y:S01]  /*fda0*/  @P2 LOP3.LUT R16, R16, 0x40, RZ, 0xfc, !PT ;  /* 0x0000004010102812 */ /* 0x000fe200078efcff */
[----:B------:R-:W-:Y:S02]  /*fdb0*/  IMAD.MOV.U32 R13, RZ, RZ, R2 ;  /* 0x000000ffff0d7224 */ /* 0x000fe400078e0002 */
[----:B------:R-:W-:Y:S02]  /*fdc0*/  IMAD.MOV.U32 R12, RZ, RZ, 0x3 ;  /* 0x00000003ff0c7424 */ /* 0x000fe400078e00ff */
[----:B------:R-:W-:-:S07]  /*fdd0*/  IMAD.MOV.U32 R6, RZ, RZ, R14 ;  /* 0x000000ffff067224 */ /* 0x000fce00078e000e */
[----:B------:R-:W-:Y:S05]  /*fde0*/  WARPSYNC.COLLECTIVE R15, `(.L_x_285) ;  /* 0x000000000f087348 */ /* 0x000fea0003c00000 */
[----:B------:R0:W1:Y:S02]  /*fdf0*/  SHFL.IDX P6, R14, R13, R12, R11 ;  /* 0x0000000c0d0e7389 */ /* 0x00006400000c000b */
[----:B01----:R-:W-:Y:S01]  /*fe00*/  ENDCOLLECTIVE ;  /* 0x000000000000791b */ /* 0x003fe20003800000 */
.L_x_285:
[----:B------:R-:W-:-:S05]  /*fe10*/  @!P2 LEA R6, P0, R9, R6, 0x1 ;  /* 0x000000060906a211 */ /* 0x000fca00078008ff */
[----:B------:R-:W-:-:S04]  /*fe20*/  @!P2 IMAD.X R3, RZ, RZ, R3, P0 ;  /* 0x000000ffff03a224 */ /* 0x000fc800000e0603 */
[----:B------:R-:W-:Y:S02]  /*fe30*/  @!P2 IMAD.MOV.U32 R7, RZ, RZ, R3 ;  /* 0x000000ffff07a224 */ /* 0x000fe400078e0003 */
[----:B------:R-:W-:-:S03]  /*fe40*/  IMAD.MOV.U32 R13, RZ, RZ, R0 ;  /* 0x000000ffff0d7224 */ /* 0x000fc600078e0000 */
[----:B------:R-:W-:Y:S01]  /*fe50*/  @!PT LDS RZ, [RZ] ;  /* 0x00000000fffff984 */ /* 0x000fe20000000800 */
[----:B------:R-:W-:Y:S01]  /*fe60*/  @!PT LDS RZ, [RZ] ;  /* 0x00000000fffff984 */ /* 0x000fe20000000800 */
[----:B------:R-:W-:Y:S01]  /*fe70*/  @!PT LDS RZ, [RZ] ;  /* 0x00000000fffff984 */ /* 0x000fe20000000800 */
[----:B------:R0:W-:Y:S01]  /*fe80*/  @!P2 LDGSTS.E.BYPASS.LTC128B.128 [R8+0x21400], desc[UR42][R6.64], !P1 ;  /* 0x214000000608afae */ /* 0x0001e2000c901d6a */
[----:B------:R-:W-:-:S07]  /*fe90*/  IMAD.MOV.U32 R3, RZ, RZ, R14 ;  /* 0x000000ffff037224 */ /* 0x000fce00078e000e */
[----:B0-----:R-:W-:Y:S05]  /*fea0*/  WARPSYNC.COLLECTIVE R15, `(.L_x_286) ;  /* 0x000000000f087348 */ /* 0x001fea0003c00000 */
[----:B------:R1:W2:Y:S02]  /*feb0*/  SHFL.IDX P6, R14, R13, R12, R11 ;  /* 0x0000000c0d0e7389 */ /* 0x0002a400000c000b */
[----:B012---:R-:W-:Y:S01]  /*fec0*/  ENDCOLLECTIVE ;  /* 0x000000000000791b */ /* 0x007fe20003800000 */
.L_x_286:
[----:B------:R-:W-:Y:S01]  /*fed0*/  IMAD.MOV.U32 R0, RZ, RZ, R14 ;  /* 0x000000ffff007224 */ /* 0x000fe200078e000e */
[----:B------:R-:W-:Y:S06]  /*fee0*/  BRA `(.L_x_287) ;  /* 0xffffffc800547947 */ /* 0x000fec000383ffff */
.L_x_226:
[----:B------:R-:W-:Y:S01]  /*fef0*/  BSSY B0, `(.L_x_288) ;  /* 0x0000008000007945 */ /* 0x000fe20003800000 */
[----:B------:R-:W-:Y:S02]  /*ff00*/  IMAD.MOV.U32 R13, RZ, RZ, R4 ;  /* 0x000000ffff0d7224 */ /* 0x000fe400078e0004 */
[----:B------:R-:W-:Y:S02]  /*ff10*/  IMAD.MOV.U32 R12, RZ, RZ, RZ ;  /* 0x000000ffff0c7224 */ /* 0x000fe400078e00ff */
[----:B------:R-:W-:Y:S02]  /*ff20*/  IMAD.MOV.U32 R11, RZ, RZ, 0x181f ;  /* 0x0000181fff0b7424 */ /* 0x000fe400078e00ff */
[----:B------:R-:W-:-:S07]  /*ff30*/  IMAD.MOV.U32 R15, RZ, RZ, -0x1 ;  /* 0xffffffffff0f7424 */ /* 0x000fce00078e00ff */
[----:B-1---5:R-:W-:Y:S05]  /*ff40*/  WARPSYNC.COLLECTIVE R15, `(.L_x_289) ;  /* 0x000000000f087348 */ /* 0x022fea0003c00000 */
[----:B------:R0:W2:Y:S02]  /*ff50*/  SHFL.IDX P6, R14, R13, R12, R11 ;  /* 0x0000000c0d0e7389 */ /* 0x0000a400000c000b */
[----:B012--5:R-:W-:Y:S01]  /*ff60*/  ENDCOLLECTIVE ;  /* 0x000000000000791b */ /* 0x027fe20003800000 */
.L_x_289:
[----:B------:R-:W-:Y:S05]  /*ff70*/  BSYNC B0 ;  /* 0x0000000000007941 */ /* 0x000fea0003800000 */
.L_x_288:
[----:B------:R-:W-:Y:S01]  /*ff80*/  IMAD.MOV.U32 R13, RZ, RZ, R0 ;  /* 0x000000ffff0d7224 */ /* 0x000fe200078e0000 */
[----:B------:R-:W-:Y:S01]  /*ff90*/  LOP3.LUT P1, RZ, R16, 0x100, RZ, 0xc0, !PT ;  /* 0x0000010010ff7812 */ /* 0x000fe2000782c0ff */
[----:B------:R-:W-:Y:S01]  /*ffa0*/  IMAD.MOV.U32 R12, RZ, RZ, RZ ;  /* 0x000000ffff0c7224 */ /* 0x000fe200078e00ff */
[----:B------:R-:W-:Y:S01]  /*ffb0*/  LOP3.LUT R22, R22, 0xfbffffff, RZ, 0xc0, !PT ;  /* 0xfbffffff16167812 */ /* 0x000fe200078ec0ff */
[----:B------:R-:W-:Y:S02]  /*ffc0*/  IMAD.MOV.U32 R11, RZ, RZ, 0x181f ;  /* 0x0000181fff0b7424 */ /* 0x000fe400078e00ff */
[----:B------:R-:W-:Y:S01]  /*ffd0*/  IMAD.MOV.U32 R15, RZ, RZ, -0x1 ;  /* 0xffffffffff0f7424 */ /* 0x000fe200078e00ff */
[----:B------:R-:W-:Y:S01]  /*ffe0*/  @P5 LOP3.LUT R22, R22, 0x4000000, RZ, 0xfc, !PT ;  /* 0x0400000016165812 */ /* 0x000fe200078efcff */
[----:B------:R-:W-:-:S07]  /*fff0*/  IMAD.MOV.U32 R2, RZ, RZ, R14 ;  /* 0x000000ffff027224 */ /* 0x000fce00078e000e */
[----:B------:R-:W-:Y:S05]  /*10000*/  WARPSYNC.COLLECTIVE R15, `(.L_x_290) ;  /* 0x000000000f087348 */ /* 0x000fea0003c00000 */
[----:B------:R0:W1:Y:S02]  /*10010*/  SHFL.IDX P6, R14, R13, R12, R11 ;  /* 0x0000000c0d0e7389 */ /* 0x00006400000c000b */
[----:B01----:R-:W-:Y:S01]  /*10020*/  ENDCOLLECTIVE ;  /* 0x000000000000791b */ /* 0x003fe20003800000 */
.L_x_290:
[----:B------:R-:W-:Y:S01]  /*10030*/  IMAD.MOV.U32 R13, RZ, RZ, R4 ;  /* 0x000000ffff0d7224 */ /* 0x000fe200078e0004 */
[----:B------:R-:W-:Y:S01]  /*10040*/  MOV R12, 0x1 ;  /* 0x00000001000c7802 */ /* 0x000fe20000000f00 */
[----:B------:R-:W-:Y:S01]  /*10050*/  IMAD.MOV.U32 R3, RZ, RZ, R14 ;  /* 0x000000ffff037224 */ /* 0x000fe200078e000e */
[----:B------:R-:W-:-:S04]  /*10060*/  LOP3.LUT P6, RZ, R16, 0x400000, RZ, 0xc0, !PT ;  /* 0x0040000010ff7812 */ /* 0x000fc800078cc0ff */
[----:B------:R-:W-:-:S05]  /*10070*/  @!P1 LEA R3, P0, R21, R3, 0x1 ;  /* 0x0000000315039211 */ /* 0x000fca00078008ff */
[----:B------:R-:W-:Y:S01]  /*10080*/  @!P1 IMAD.X R2, RZ, RZ, R2, P0 ;  /* 0x000000ffff029224 */ /* 0x000fe200000e0602 */
[----:B------:R-:W-:-:S04]  /*10090*/  LOP3.LUT P0, RZ, R16, 0x800000, RZ, 0xc0, !PT ;  /* 0x0080000010ff7812 */ /* 0x000fc8000780c0ff */
[----:B------:R-:W-:-:S04]  /*100a0*/  @!P1 LOP3.LUT R3, R3, R2, RZ, 0x3c, !PT ;  /* 0x0000000203039212 */ /* 0x000fc800078e3cff */
[----:B------:R-:W-:-:S04]  /*100b0*/  @!P1 LOP3.LUT R2, R3, R2, RZ, 0x3c, !PT ;  /* 0x0000000203029212 */ /* 0x000fc800078e3cff */
[----:B------:R-:W-:-:S05]  /*100c0*/  @!P1 LOP3.LUT R3, R3, R2, RZ, 0x3c, !PT ;  /* 0x0000000203039212 */ /* 0x000fca00078e3cff */
[----:B------:R-:W-:Y:S01]  /*100d0*/  @!PT LDS RZ, [RZ] ;  /* 0x00000000fffff984 */ /* 0x000fe20000000800 */
[----:B------:R-:W-:Y:S01]  /*100e0*/  @!PT LDS RZ, [RZ] ;  /* 0x00000000fffff984 */ /* 0x000fe20000000800 */
[----:B------:R-:W-:Y:S01]  /*100f0*/  @!PT LDS RZ, [RZ] ;  /* 0x00000000fffff984 */ /* 0x000fe20000000800 */
[----:B------:R0:W-:Y:S01]  /*10100*/  @!P1 LDGSTS.E.BYPASS.LTC128B.128 [R20+0x26400], desc[UR42][R2.64], !P0 ;  /* 0x2640000002149fae */ /* 0x0001e2000c101d6a */
[----:B------:R-:W-:-:S03]  /*10110*/  @!P1 ISETP.NE.U32.AND P0, PT, R9, RZ, PT ;  /* 0x000000ff0900920c */ /* 0x000fc60003f05070 */
[----:B------:R0:W-:Y:S10]  /*10120*/  @!P1 LDGSTS.E.BYPASS.LTC128B.128 [R20+0x28400], desc[UR42][R2.64+0x80], !P6 ;  /* 0x2840008002149fae */ /* 0x0001f4000f101d6a */
[----:B0-----:R-:W-:Y:S05]  /*10130*/  WARPSYNC.COLLECTIVE R15, `(.L_x_291) ;  /* 0x000000000f087348 */ /* 0x001fea0003c00000 */
[----:B------:R1:W2:Y:S02]  /*10140*/  SHFL.IDX P6, R14, R13, R12, R11 ;  /* 0x0000000c0d0e7389 */ /* 0x0002a400000c000b */
[----:B012---:R-:W-:Y:S01]  /*10150*/  ENDCOLLECTIVE ;  /* 0x000000000000791b */ /* 0x007fe20003800000 */
.L_x_291:
[----:B------:R-:W-:Y:S01]  /*10160*/  @!PT LDS RZ, [RZ] ;  /* 0x00000000fffff984 */ /* 0x000fe20000000800 */
[----:B------:R-:W-:Y:S01]  /*10170*/  @!PT LDS RZ, [RZ] ;  /* 0x00000000fffff984 */ /* 0x000fe20000000800 */
[----:B------:R-:W-:Y:S01]  /*10180*/  @!PT LDS RZ, [RZ] ;  /* 0x00000000fffff984 */ /* 0x000fe20000000800 */
[----:B------:R0:W-:Y:S01]  /*10190*/  @!P1 LDGSTS.E.BYPASS.LTC128B.128 [R20+0x2a400], desc[UR42][R2.64+0x100], !P5 ;  /* 0x2a40010002149fae */ /* 0x0001e2000e901d6a */
[----:B------:R-:W-:-:S03]  /*101a0*/  LOP3.LUT P5, RZ, R16, 0x800000, RZ, 0xc0, !PT ;  /* 0x0080000010ff7812 */ /* 0x000fc600078ac0ff */
[----:B------:R0:W-:Y:S04]  /*101b0*/  @!P1 LDGSTS.E.BYPASS.LTC128B.128 [R20+0x2c400], desc[UR42][R2.64+0x180], !P4 ;  /* 0x2c40018002149fae */ /* 0x0001e8000e101d6a */
[----:B------:R0:W-:Y:S01]  /*101c0*/  @!P1 LDGSTS.E.BYPASS.LTC128B.128 [R20+0x2e400], desc[UR42][R2.64+0x200], !P3 ;  /* 0x2e40020002149fae */ /* 0x0001e2000d901d6a */
[----:B------:R-:W-:-:S03]  /*101d0*/  IMAD.MOV.U32 R13, RZ, RZ, R0 ;  /* 0x000000ffff0d7224 */ /* 0x000fc600078e0000 */
[----:B------:R0:W-:Y:S04]  /*101e0*/  @!P1 LDGSTS.E.BYPASS.LTC128B.128 [R20+0x30400], desc[UR42][R2.64+0x280], !P2 ;  /* 0x3040028002149fae */ /* 0x0001e8000d101d6a */
[----:B------:R0:W-:Y:S01]  /*101f0*/  @!P1 LDGSTS.E.BYPASS.LTC128B.128 [R20+0x32400], desc[UR42][R2.64+0x300], P0 ;  /* 0x3240030002149fae */ /* 0x0001e20008101d6a */
[----:B------:R-:W-:Y:S01]  /*10200*/  @!P1 ISETP.NE.U32.AND P0, PT, R8, RZ, PT ;  /* 0x000000ff0800920c */ /* 0x000fe20003f05070 */
[----:B------:R-:W-:-:S12]  /*10210*/  IMAD.MOV.U32 R5, RZ, RZ, R14 ;  /* 0x000000ffff057224 */ /* 0x000fd800078e000e */
[----:B0-----:R-:W-:Y:S05]  /*10220*/  WARPSYNC.COLLECTIVE R15, `(.L_x_292) ;  /* 0x000000000f087348 */ /* 0x001fea0003c00000 */
[----:B------:R1:W2:Y:S02]  /*10230*/  SHFL.IDX P6, R14, R13, R12, R11 ;  /* 0x0000000c0d0e7389 */ /* 0x0002a400000c000b */
[----:B012---:R-:W-:Y:S01]  /*10240*/  ENDCOLLECTIVE ;  /* 0x000000000000791b */ /* 0x007fe20003800000 */
.L_x_292:
[----:B------:R-:W-:Y:S01]  /*10250*/  @!PT LDS RZ, [RZ] ;  /* 0x00000000fffff984 */ /* 0x000fe20000000800 */
[----:B------:R-:W-:Y:S01]  /*10260*/  @!PT LDS RZ, [RZ] ;  /* 0x00000000fffff984 */ /* 0x000fe20000000800 */
[----:B------:R-:W-:Y:S01]  /*10270*/  @!PT LDS RZ, [RZ] ;  /* 0x00000000fffff984 */ /* 0x000fe20000000800 */
[----:B------:R0:W-:Y:S01]  /*10280*/  @!P1 LDGSTS.E.BYPASS.LTC128B.128 [R20+0x34400], desc[UR42][R2.64+0x380], P0 ;  /* 0x3440038002149fae */ /* 0x0001e20008101d6a */
[C---:B------:R-:W-:Y:S01]  /*10290*/  LOP3.LUT P1, RZ, R16.reuse, 0x40, RZ, 0xc0, !PT ;  /* 0x0000004010ff7812 */ /* 0x040fe2000782c0ff */
[----:B------:R-:W-:Y:S02]  /*102a0*/  IMAD.MOV.U32 R13, RZ, RZ, R4 ;  /* 0x000000ffff0d7224 */ /* 0x000fe400078e0004 */
[----:B------:R-:W-:Y:S01]  /*102b0*/  IMAD.MOV.U32 R12, RZ, RZ, 0x2 ;  /* 0x00000002ff0c7424 */ /* 0x000fe200078e00ff */
[----:B------:R-:W-:-:S13]  /*102c0*/  LOP3.LUT P6, RZ, R16, 0x80, RZ, 0xc0, !PT ;  /* 0x0000008010ff7812 */ /* 0x000fda00078cc0ff */
[----:B------:R-:W-:-:S05]  /*102d0*/  @!P6 LEA R6, P0, R21, R14, 0x1 ;  /* 0x0000000e1506e211 */ /* 0x000fca00078008ff */
[----:B------:R-:W-:Y:S01]  /*102e0*/  @!P6 IMAD.X R7, RZ, RZ, R5, P0 ;  /* 0x000000ffff07e224 */ /* 0x000fe200000e0605 */
[----:B------:R-:W-:Y:S01]  /*102f0*/  LOP3.LUT P0, RZ, R16, 0x400000, RZ, 0xc0, !PT ;  /* 0x0040000010ff7812 */ /* 0x000fe2000780c0ff */
[----:B0-----:R-:W-:Y:S02]  /*10300*/  @!P6 IMAD.MOV.U32 R2, RZ, RZ, R6 ;  /* 0x000000ffff02e224 */ /* 0x001fe400078e0006 */
[----:B------:R-:W-:-:S05]  /*10310*/  @!P6 IMAD.MOV.U32 R3, RZ, RZ, R7 ;  /* 0x000000ffff03e224 */ /* 0x000fca00078e0007 */
[----:B------:R0:W-:Y:S01]  /*10320*/  @!P6 LDGSTS.E.BYPASS.LTC128B.128 [R20+0x26c00], desc[UR42][R2.64], !P5 ;  /* 0x26c000000214efae */ /* 0x0001e2000e901d6a */
[----:B------:R-:W-:-:S04]  /*10330*/  LOP3.LUT P5, RZ, R22, 0x4000000, RZ, 0xc0, !PT ;  /* 0x0400000016ff7812 */ /* 0x000fc800078ac0ff */
[----:B------:R0:W-:Y:S01]  /*10340*/  @!P6 LDGSTS.E.BYPASS.LTC128B.128 [R20+0x28c00], desc[UR42][R2.64+0x80], !P0 ;  /* 0x28c000800214efae */ /* 0x0001e2000c101d6a */
[----:B------:R-:W-:-:S08]  /*10350*/  @!P6 ISETP.NE.U32.AND P0, PT, R9, RZ, PT ;  /* 0x000000ff0900e20c */ /* 0x000fd00003f05070 */
[----:B------:R0:W-:Y:S04]  /*10360*/  @!P6 LDGSTS.E.BYPASS.LTC128B.128 [R20+0x2ac00], desc[UR42][R2.64+0x100], !P5 ;  /* 0x2ac001000214efae */ /* 0x0001e8000e901d6a */
[----:B------:R0:W-:Y:S04]  /*10370*/  @!P6 LDGSTS.E.BYPASS.LTC128B.128 [R20+0x2cc00], desc[UR42][R2.64+0x180], !P4 ;  /* 0x2cc001800214efae */ /* 0x0001e8000e101d6a */
[----:B------:R0:W-:Y:S04]  /*10380*/  @!P6 LDGSTS.E.BYPASS.LTC128B.128 [R20+0x2ec00], desc[UR42][R2.64+0x200], !P3 ;  /* 0x2ec002000214efae */ /* 0x0001e8000d901d6a */
[----:B------:R0:W-:Y:S04]  /*10390*/  @!P6 LDGSTS.E.BYPASS.LTC128B.128 [R20+0x30c00], desc[UR42][R2.64+0x280], !P2 ;  /* 0x30c002800214efae */ /* 0x0001e8000d101d6a */
[----:B------:R0:W-:Y:S01]  /*103a0*/  @!P6 LDGSTS.E.BYPASS.LTC128B.128 [R20+0x32c00], desc[UR42][R2.64+0x300], P0 ;  /* 0x32c003000214efae */ /* 0x0001e20008101d6a */
[----:B------:R-:W-:-:S13]  /*103b0*/  @!P6 ISETP.NE.U32.AND P0, PT, R8, RZ, PT ;  /* 0x000000ff0800e20c */ /* 0x000fda0003f05070 */
[----:B------:R0:W-:Y:S02]  /*103c0*/  @!P6 LDGSTS.E.BYPASS.LTC128B.128 [R20+0x34c00], desc[UR42][R2.64+0x380], P0 ;  /* 0x34c003800214efae */ /* 0x0001e40008101d6a */
[----:B0-----:R-:W-:Y:S05]  /*103d0*/  WARPSYNC.COLLECTIVE R15, `(.L_x_293) ;  /* 0x000000000f087348 */ /* 0x001fea0003c00000 */
[----:B------:R1:W2:Y:S02]  /*103e0*/  SHFL.IDX P6, R14, R13, R12, R11 ;  /* 0x0000000c0d0e7389 */ /* 0x0002a400000c000b */
[----:B012---:R-:W-:Y:S01]  /*103f0*/  ENDCOLLECTIVE ;  /* 0x000000000000791b */ /* 0x007fe20003800000 */
.L_x_293:
[----:B------:R-:W-:Y:S02]  /*10400*/  IMAD.MOV.U32 R13, RZ, RZ, R0 ;  /* 0x000000ffff0d7224 */ /* 0x000fe400078e0000 */
[----:B------:R-:W-:-:S07]  /*10410*/  IMAD.MOV.U32 R5, RZ, RZ, R14 ;  /* 0x000000ffff057224 */ /* 0x000fce00078e000e */
[----:B------:R-:W-:Y:S05]  /*10420*/  WARPSYNC.COLLECTIVE R15, `(.L_x_294) ;  /* 0x000000000f087348 */ /* 0x000fea0003c00000 */
[----:B------:R0:W1:Y:S02]  /*10430*/  SHFL.IDX P6, R14, R13, R12, R11 ;  /* 0x0000000c0d0e7389 */ /* 0x00006400000c000b */
[----:B01----:R-:W-:Y:S01]  /*10440*/  ENDCOLLECTIVE ;  /* 0x000000000000791b */ /* 0x003fe20003800000 */
.L_x_294:
[----:B------:R-:W-:Y:S02]  /*10450*/  IMAD.MOV.U32 R13, RZ, RZ, R4 ;  /* 0x000000ffff0d7224 */ /* 0x000fe400078e0004 */
[----:B------:R-:W-:Y:S01]  /*10460*/  IMAD.MOV.U32 R12, RZ, RZ, 0x3 ;  /* 0x00000003ff0c7424 */ /* 0x000fe200078e00ff */
[----:B------:R-:W-:Y:S02]  /*10470*/  @!P1 LEA R6, P0, R21, R14, 0x1 ;  /* 0x0000000e15069211 */ /* 0x000fe400078008ff */
[----:B------:R-:W-:-:S03]  /*10480*/  LOP3.LUT P6, RZ, R16, 0x400000, RZ, 0xc0, !PT ;  /* 0x0040000010ff7812 */ /* 0x000fc600078cc0ff */
[----:B------:R-:W-:Y:S01]  /*10490*/  @!P1 IMAD.X R7, RZ, RZ, R5, P0 ;  /* 0x000000ffff079224 */ /* 0x000fe200000e0605 */
[----:B------:R-:W-:Y:S01]  /*104a0*/  LOP3.LUT P0, RZ, R16, 0x800000, RZ, 0xc0, !PT ;  /* 0x0080000010ff7812 */ /* 0x000fe2000780c0ff */
[----:B------:R-:W-:Y:S02]  /*104b0*/  @!P1 IMAD.MOV.U32 R2, RZ, RZ, R6 ;  /* 0x000000ffff029224 */ /* 0x000fe400078e0006 */
[----:B------:R-:W-:-:S10]  /*104c0*/  @!P1 IMAD.MOV.U32 R3, RZ, RZ, R7 ;  /* 0x000000ffff039224 */ /* 0x000fd400078e0007 */
        /* <DEDUP_REMOVED lines=9> */
.L_x_295:
[----:B------:R-:W-:Y:S01]  /*10560*/  @!PT LDS RZ, [RZ] ;  /* 0x00000000fffff984 */ /* 0x000fe20000000800 */
[----:B------:R-:W-:Y:S01]  /*10570*/  @!PT LDS RZ, [RZ] ;  /* 0x00000000fffff984 */ /* 0x000fe20000000800 */
[----:B------:R-:W-:Y:S01]  /*10580*/  @!PT LDS RZ, [RZ] ;  /* 0x00000000fffff984 */ /* 0x000fe20000000800 */
[----:B------:R0:W-:Y:S04]  /*10590*/  @!P1 LDGSTS.E.BYPASS.LTC128B.128 [R20+0x2b400], desc[UR42][R2.64+0x100], !P5 ;  /* 0x2b40010002149fae */ /* 0x0001e8000e901d6a */
        /* <DEDUP_REMOVED lines=10> */
.L_x_296:
[----:B------:R-:W-:Y:S01]  /*10640*/  @!PT LDS RZ, [RZ] ;  /* 0x00000000fffff984 */ /* 0x000fe20000000800 */
[----:B------:R-:W-:Y:S01]  /*10650*/  @!PT LDS RZ, [RZ] ;  /* 0x00000000fffff984 */ /* 0x000fe20000000800 */
[----:B------:R-:W-:Y:S01]  /*10660*/  @!PT LDS RZ, [RZ] ;  /* 0x00000000fffff984 */ /* 0x000fe20000000800 */
[----:B------:R0:W-:Y:S01]  /*10670*/  @!P1 LDGSTS.E.BYPASS.LTC128B.128 [R20+0x35400], desc[UR42][R2.64+0x380], P0 ;  /* 0x3540038002149fae */ /* 0x0001e20008101d6a */
[----:B------:R-:W-:Y:S05]  /*10680*/  BRA `(.L_x_297) ;  /* 0xffffffc800b87947 */ /* 0x000fea000383ffff */
.L_x_228:
[----:B0-----:R-:W-:-:S04]  /*10690*/  IMAD.U32 R3, RZ, RZ, UR37 ;  /* 0x00000025ff037e24 */ /* 0x001fc8000f8e00ff */
[----:B------:R0:W1:Y:S03]  /*106a0*/  SYNCS.PHASECHK.TRANS64.TRYWAIT P0, [R3+URZ+0x38820], R0 ;  /* 0x03882000030075a7 */ /* 0x000066000800017f */
[----:B-1----:R-:W-:Y:S05]  /*106b0*/  @!P0 NANOSLEEP.SYNCS 0x989680 ;  /* 0x009896800000895d */ /* 0x002fea0003900000 */
[----:B------:R-:W1:Y:S02]  /*106c0*/  @!P0 SYNCS.PHASECHK.TRANS64 P0, [R3+URZ+0x38820], R0 ;  /* 0x03882000030085a7 */ /* 0x000e64000800007f */
[----:B-1----:R-:W-:Y:S05]  /*106d0*/  @!P0 BRA `(.L_x_228) ;  /* 0xfffffffc00ec8947 */ /* 0x002fea000383ffff */
[----:B------:R-:W-:Y:S05]  /*106e0*/  BRA `(.L_x_298) ;  /* 0xffffffcc00147947 */ /* 0x000fea000383ffff */
.L_x_231:
[----:B0-----:R0:W1:Y:S02]  /*106f0*/  SYNCS.PHASECHK.TRANS64.TRYWAIT P0, [R25+URZ+0x38860], R0 ;  /* 0x03886000190075a7 */ /* 0x001064000800017f */
[----:B-1----:R-:W-:Y:S05]  /*10700*/  @!P0 NANOSLEEP.SYNCS 0x989680 ;  /* 0x009896800000895d */ /* 0x002fea0003900000 */
[----:B------:R-:W1:Y:S02]  /*10710*/  @!P0 SYNCS.PHASECHK.TRANS64 P0, [R25+URZ+0x38860], R0 ;  /* 0x03886000190085a7 */ /* 0x000e64000800007f */
[----:B-1----:R-:W-:Y:S05]  /*10720*/  @!P0 BRA `(.L_x_231) ;  /* 0xfffffffc00f08947 */ /* 0x002fea000383ffff */
[----:B------:R-:W-:Y:S05]  /*10730*/  BRA `(.L_x_299) ;  /* 0xffffffcc00247947 */ /* 0x000fea000383ffff */
.L_x_232:
        /* <DEDUP_REMOVED lines=8> */
.L_x_301:
[----:B------:R-:W-:Y:S05]  /*107c0*/  BSYNC B0 ;  /* 0x0000000000007941 */ /* 0x000fea0003800000 */
.L_x_300:
[----:B------:R-:W0:Y:S01]  /*107d0*/  S2R R6, SR_TID.X ;  /* 0x0000000000067919 */ /* 0x000e220000002100 */
[----:B------:R-:W-:Y:S01]  /*107e0*/  IMAD.MOV.U32 R13, RZ, RZ, R8 ;  /* 0x000000ffff0d7224 */ /* 0x000fe200078e0008 */
[----:B------:R-:W-:Y:S01]  /*107f0*/  LOP3.LUT P5, RZ, R17, 0x100, RZ, 0xc0, !PT ;  /* 0x0000010011ff7812 */ /* 0x000fe200078ac0ff */
[----:B------:R-:W-:Y:S01]  /*10800*/  IMAD.MOV.U32 R12, RZ, RZ, RZ ;  /* 0x000000ffff0c7224 */ /* 0x000fe200078e00ff */
[----:B------:R-:W-:Y:S01]  /*10810*/  LEA R9, R9, UR37, 0x1 ;  /* 0x0000002509097c11 */ /* 0x000fe2000f8e08ff */
[----:B------:R-:W-:Y:S01]  /*10820*/  IMAD.MOV.U32 R11, RZ, RZ, 0x181f ;  /* 0x0000181fff0b7424 */ /* 0x000fe200078e00ff */
[----:B------:R-:W-:Y:S01]  /*10830*/  P2R R4, PR, RZ, 0x20 ;  /* 0x00000020ff047803 */ /* 0x000fe20000000000 */
[----:B------:R-:W-:Y:S01]  /*10840*/  IMAD.MOV.U32 R15, RZ, RZ, -0x1 ;  /* 0xffffffffff0f7424 */ /* 0x000fe200078e00ff */
[C---:B------:R-:W-:Y:S01]  /*10850*/  LOP3.LUT P5, RZ, R17.reuse, 0x20000, RZ, 0xc0, !PT ;  /* 0x0002000011ff7812 */ /* 0x040fe200078ac0ff */
[----:B------:R-:W-:Y:S01]  /*10860*/  IMAD.MOV.U32 R3, RZ, RZ, R14 ;  /* 0x000000ffff037224 */ /* 0x000fe200078e000e */
[----:B------:R-:W-:-:S13]  /*10870*/  LOP3.LUT P4, RZ, R17, 0x20, RZ, 0xc0, !PT ;  /* 0x0000002011ff7812 */ /* 0x000fda000788c0ff */
[----:B0-----:R-:W-:Y:S05]  /*10880*/  WARPSYNC.COLLECTIVE R15, `(.L_x_302) ;  /* 0x000000000f087348 */ /* 0x001fea0003c00000 */
[----:B------:R1:W2:Y:S02]  /*10890*/  SHFL.IDX P6, R14, R13, R12, R11 ;  /* 0x0000000c0d0e7389 */ /* 0x0002a400000c000b */
[----:B012---:R-:W-:Y:S01]  /*108a0*/  ENDCOLLECTIVE ;  /* 0x000000000000791b */ /* 0x007fe20003800000 */
.L_x_302:
[C---:B------:R-:W-:Y:S02]  /*108b0*/  LOP3.LUT P3, RZ, R17.reuse, 0x10, RZ, 0xc0, !PT ;  /* 0x0000001011ff7812 */ /* 0x040fe4000786c0ff */
[C---:B------:R-:W-:Y:S02]  /*108c0*/  LOP3.LUT P2, RZ, R17.reuse, 0x8, RZ, 0xc0, !PT ;  /* 0x0000000811ff7812 */ /* 0x040fe4000784c0ff */
[C---:B------:R-:W-:Y:S01]  /*108d0*/  LOP3.LUT P1, RZ, R17.reuse, 0x4, RZ, 0xc0, !PT ;  /* 0x0000000411ff7812 */ /* 0x040fe2000782c0ff */
[----:B------:R-:W-:Y:S02]  /*108e0*/  IMAD.MOV.U32 R13, RZ, RZ, R10 ;  /* 0x000000ffff0d7224 */ /* 0x000fe400078e000a */
[----:B------:R-:W-:Y:S02]  /*108f0*/  IMAD.MOV.U32 R12, RZ, RZ, 0x1 ;  /* 0x00000001ff0c7424 */ /* 0x000fe400078e00ff */
[----:B------:R-:W-:Y:S01]  /*10900*/  IMAD.SHL.U32 R6, R6, 0x8, RZ ;  /* 0x0000000806067824 */ /* 0x000fe200078e00ff */
[----:B------:R-:W-:-:S04]  /*10910*/  LOP3.LUT P6, RZ, R17, 0x800, RZ, 0xc0, !PT ;  /* 0x0000080011ff7812 */ /* 0x000fc800078cc0ff */
        /* <DEDUP_REMOVED lines=15> */
.L_x_303:
[----:B------:R-:W-:Y:S01]  /*10a10*/  @!PT LDS RZ, [RZ] ;  /* 0x00000000fffff984 */ /* 0x000fe20000000800 */
[----:B------:R-:W-:Y:S01]  /*10a20*/  @!PT LDS RZ, [RZ] ;  /* 0x00000000fffff984 */ /* 0x000fe20000000800 */
[----:B------:R-:W-:Y:S01]  /*10a30*/  @!PT LDS RZ, [RZ] ;  /* 0x00000000fffff984 */ /* 0x000fe20000000800 */
[----:B------:R-:W-:Y:S01]  /*10a40*/  LDGSTS.E.BYPASS.LTC128B.128 [R9+0x6400], desc[UR42][R2.64+0x180], !P5 ;  /* 0x0640018002097fae */ /* 0x000fe2000e901d6a */
[----:B------:R-:W-:-:S03]  /*10a50*/  LOP3.LUT P5, RZ, R17, 0x80, RZ, 0xc0, !PT ;  /* 0x0000008011ff7812 */ /* 0x000fc600078ac0ff */
[----:B------:R-:W-:Y:S01]  /*10a60*/  LDGSTS.E.BYPASS.LTC128B.128 [R9+0x8400], desc[UR42][R2.64+0x200], !P4 ;  /* 0x0840020002097fae */ /* 0x000fe2000e101d6a */
[----:B------:R-:W-:Y:S02]  /*10a70*/  P2R R4, PR, RZ, 0x20 ;  /* 0x00000020ff047803 */ /* 0x000fe40000000000 */
[C---:B------:R-:W-:Y:S01]  /*10a80*/  LOP3.LUT P5, RZ, R17.reuse, 0x10000, RZ, 0xc0, !PT ;  /* 0x0001000011ff7812 */ /* 0x040fe200078ac0ff */
[----:B------:R-:W-:Y:S01]  /*10a90*/  LDGSTS.E.BYPASS.LTC128B.128 [R9+0xa400], desc[UR42][R2.64+0x280], !P3 ;  /* 0x0a40028002097fae */ /* 0x000fe2000d901d6a */
[C---:B------:R-:W-:Y:S01]  /*10aa0*/  LOP3.LUT P4, RZ, R17.reuse, 0x2, RZ, 0xc0, !PT ;  /* 0x0000000211ff7812 */ /* 0x040fe2000788c0ff */
[----:B------:R-:W-:Y:S01]  /*10ab0*/  IMAD.MOV.U32 R13, RZ, RZ, R8 ;  /* 0x000000ffff0d7224 */ /* 0x000fe200078e0008 */
[----:B------:R-:W-:Y:S01]  /*10ac0*/  LOP3.LUT P3, RZ, R17, 0x1, RZ, 0xc0, !PT ;  /* 0x0000000111ff7812 */ /* 0x000fe2000786c0ff */
[----:B------:R-:W-:Y:S01]  /*10ad0*/  LDGSTS.E.BYPASS.LTC128B.128 [R9+0xc400], desc[UR42][R2.64+0x300], !P2 ;  /* 0x0c40030002097fae */ /* 0x000fe2000d101d6a */
[----:B------:R-:W-:-:S03]  /*10ae0*/  LOP3.LUT P2, RZ, R16, 0x80000000, RZ, 0xc0, !PT ;  /* 0x8000000010ff7812 */ /* 0x000fc6000784c0ff */
[----:B------:R0:W-:Y:S01]  /*10af0*/  LDGSTS.E.BYPASS.LTC128B.128 [R9+0xe400], desc[UR42][R2.64+0x380], !P1 ;  /* 0x0e40038002097fae */ /* 0x0001e2000c901d6a */
[----:B------:R-:W-:Y:S01]  /*10b00*/  LOP3.LUT P1, RZ, R16, 0x40000000, RZ, 0xc0, !PT ;  /* 0x4000000010ff7812 */ /* 0x000fe2000782c0ff */
[----:B0-----:R-:W-:-:S12]  /*10b10*/  IMAD.MOV.U32 R3, RZ, RZ, R14 ;  /* 0x000000ffff037224 */ /* 0x001fd800078e000e */
[----:B------:R-:W-:Y:S05]  /*10b20*/  WARPSYNC.COLLECTIVE R15, `(.L_x_304) ;  /* 0x000000000f087348 */ /* 0x000fea0003c00000 */
[----:B------:R0:W1:Y:S02]  /*10b30*/  SHFL.IDX P6, R14, R13, R12, R11 ;  /* 0x0000000c0d0e7389 */ /* 0x00006400000c000b */
[----:B01----:R-:W-:Y:S01]  /*10b40*/  ENDCOLLECTIVE ;  /* 0x000000000000791b */ /* 0x003fe20003800000 */
.L_x_304:
        /* <DEDUP_REMOVED lines=17> */
.L_x_305:
[----:B------:R-:W-:Y:S01]  /*10c60*/  @!PT LDS RZ, [RZ] ;  /* 0x00000000fffff984 */ /* 0x000fe20000000800 */
[----:B------:R-:W-:Y:S01]  /*10c70*/  @!PT LDS RZ, [RZ] ;  /* 0x00000000fffff984 */ /* 0x000fe20000000800 */
[----:B------:R-:W-:Y:S01]  /*10c80*/  @!PT LDS RZ, [RZ] ;  /* 0x00000000fffff984 */ /* 0x000fe20000000800 */
[----:B------:R0:W-:Y:S01]  /*10c90*/  LDGSTS.E.BYPASS.LTC128B.128 [R9+0x6c00], desc[UR42][R2.64+0x180], !P5 ;  /* 0x06c0018002097fae */ /* 0x0001e2000e901d6a */
[----:B------:R-:W-:-:S03]  /*10ca0*/  LOP3.LUT P5, RZ, R17, 0x40, RZ, 0xc0, !PT ;  /* 0x0000004011ff7812 */ /* 0x000fc600078ac0ff */
[----:B------:R0:W-:Y:S01]  /*10cb0*/  LDGSTS.E.BYPASS.LTC128B.128 [R9+0x8c00], desc[UR42][R2.64+0x200], !P4 ;  /* 0x08c0020002097fae */ /* 0x0001e2000e101d6a */
[----:B------:R-:W-:Y:S02]  /*10cc0*/  P2R R4, PR, RZ, 0x20 ;  /* 0x00000020ff047803 */ /* 0x000fe40000000000 */
[----:B------:R-:W-:Y:S01]  /*10cd0*/  LOP3.LUT P5, RZ, R17, 0x8000, RZ, 0xc0, !PT ;  /* 0x0000800011ff7812 */ /* 0x000fe200078ac0ff */
[----:B------:R0:W-:Y:S01]  /*10ce0*/  LDGSTS.E.BYPASS.LTC128B.128 [R9+0xac00], desc[UR42][R2.64+0x280], !P3 ;  /* 0x0ac0028002097fae */ /* 0x0001e2000d901d6a */
[C---:B------:R-:W-:Y:S01]  /*10cf0*/  LOP3.LUT P4, RZ, R16.reuse, 0x20000000, RZ, 0xc0, !PT ;  /* 0x2000000010ff7812 */ /* 0x040fe2000788c0ff */
[----:B------:R-:W-:Y:S01]  /*10d00*/  IMAD.MOV.U32 R13, RZ, RZ, R8 ;  /* 0x000000ffff0d7224 */ /* 0x000fe200078e0008 */
[C---:B------:R-:W-:Y:S01]  /*10d10*/  LOP3.LUT P3, RZ, R16.reuse, 0x10000000, RZ, 0xc0, !PT ;  /* 0x1000000010ff7812 */ /* 0x040fe2000786c0ff */
[----:B------:R0:W-:Y:S01]  /*10d20*/  LDGSTS.E.BYPASS.LTC128B.128 [R9+0xcc00], desc[UR42][R2.64+0x300], !P2 ;  /* 0x0cc0030002097fae */ /* 0x0001e2000d101d6a */
[----:B------:R-:W-:-:S03]  /*10d30*/  LOP3.LUT P2, RZ, R16, 0x8000000, RZ, 0xc0, !PT ;  /* 0x0800000010ff7812 */ /* 0x000fc6000784c0ff */
[----:B------:R0:W-:Y:S01]  /*10d40*/  LDGSTS.E.BYPASS.LTC128B.128 [R9+0xec00], desc[UR42][R2.64+0x380], !P1 ;  /* 0x0ec0038002097fae */ /* 0x0001e2000c901d6a */
[----:B------:R-:W-:Y:S01]  /*10d50*/  LOP3.LUT P1, RZ, R16, 0x4000000, RZ, 0xc0, !PT ;  /* 0x0400000010ff7812 */ /* 0x000fe2000782c0ff */
[----:B------:R-:W-:-:S12]  /*10d60*/  IMAD.MOV.U32 R20, RZ, RZ, R14 ;  /* 0x000000ffff147224 */ /* 0x000fd800078e000e */
[----:B0-----:R-:W-:Y:S05]  /*10d70*/  WARPSYNC.COLLECTIVE R15, `(.L_x_306) ;  /* 0x000000000f087348 */ /* 0x001fea0003c00000 */
[----:B------:R1:W2:Y:S02]  /*10d80*/  SHFL.IDX P6, R14, R13, R12, R11 ;  /* 0x0000000c0d0e7389 */ /* 0x0002a400000c000b */
[----:B012---:R-:W-:Y:S01]  /*10d90*/  ENDCOLLECTIVE ;  /* 0x000000000000791b */ /* 0x007fe20003800000 */
.L_x_306:
        /* <DEDUP_REMOVED lines=16> */
.L_x_307:
        /* <DEDUP_REMOVED lines=13> */
.L_x_308:
[----:B------:R-:W-:Y:S05]  /*10f70*/  BRA `(.L_x_309) ;  /* 0xffffffcc00447947 */ /* 0x000fea000383ffff */
.L_x_238:
[----:B-1----:R1:W2:Y:S02]  /*10f80*/  SYNCS.PHASECHK.TRANS64.TRYWAIT P0, [R8+URZ+0x38840], R20 ;  /* 0x03884014080075a7 */ /* 0x0022a4000800017f */
[----:B--2---:R-:W-:Y:S05]  /*10f90*/  @!P0 NANOSLEEP.SYNCS 0x989680 ;  /* 0x009896800000895d */ /* 0x004fea0003900000 */
[----:B------:R-:W2:Y:S02]  /*10fa0*/  @!P0 SYNCS.PHASECHK.TRANS64 P0, [R8+URZ+0x38840], R20 ;  /* 0x03884014080085a7 */ /* 0x000ea4000800007f */
[----:B--2---:R-:W-:Y:S05]  /*10fb0*/  @!P0 BRA `(.L_x_238) ;  /* 0xfffffffc00f08947 */ /* 0x004fea000383ffff */
[----:B------:R-:W-:Y:S05]  /*10fc0*/  BRA `(.L_x_310) ;  /* 0xffffffd000787947 */ /* 0x000fea000383ffff */
.L_x_239:
[----:B------:R-:W-:Y:S01]  /*10fd0*/  BSSY B1, `(.L_x_311) ;  /* 0x0000008000017945 */ /* 0x000fe20003800000 */
[----:B------:R-:W-:Y:S02]  /*10fe0*/  IMAD.MOV.U32 R13, RZ, RZ, R27 ;  /* 0x000000ffff0d7224 */ /* 0x000fe400078e001b */
[----:B------:R-:W-:Y:S02]  /*10ff0*/  IMAD.MOV.U32 R12, RZ, RZ, RZ ;  /* 0x000000ffff0c7224 */ /* 0x000fe400078e00ff */
[----:B------:R-:W-:Y:S02]  /*11000*/  IMAD.MOV.U32 R11, RZ, RZ, 0x181f ;  /* 0x0000181fff0b7424 */ /* 0x000fe400078e00ff */
[----:B------:R-:W-:-:S07]  /*11010*/  IMAD.MOV.U32 R15, RZ, RZ, -0x1 ;  /* 0xffffffffff0f7424 */ /* 0x000fce00078e00ff */
[----:B01----:R-:W-:Y:S05]  /*11020*/  WARPSYNC.COLLECTIVE R15, `(.L_x_312) ;  /* 0x000000000f087348 */ /* 0x003fea0003c00000 */
[----:B------:R2:W3:Y:S02]  /*11030*/  SHFL.IDX P6, R14, R13, R12, R11 ;  /* 0x0000000c0d0e7389 */ /* 0x0004e400000c000b */
[----:B0123--:R-:W-:Y:S01]  /*11040*/  ENDCOLLECTIVE ;  /* 0x000000000000791b */ /* 0x00ffe20003800000 */
.L_x_312:
[----:B------:R-:W-:Y:S05]  /*11050*/  BSYNC B1 ;  /* 0x0000000000017941 */ /* 0x000fea0003800000 */
.L_x_311:
        /* <DEDUP_REMOVED lines=9> */
.L_x_313:
[----:B------:R-:W-:Y:S02]  /*110f0*/  IMAD.MOV.U32 R13, RZ, RZ, R27 ;  /* 0x000000ffff0d7224 */ /* 0x000fe400078e001b */
[----:B------:R-:W-:Y:S02]  /*11100*/  IMAD.MOV.U32 R12, RZ, RZ, 0x1 ;  /* 0x00000001ff0c7424 */ /* 0x000fe400078e00ff */
[----:B------:R-:W-:-:S07]  /*11110*/  IMAD.MOV.U32 R2, RZ, RZ, R14 ;  /* 0x000000ffff027224 */ /* 0x000fce00078e000e */
[----:B------:R-:W-:Y:S05]  /*11120*/  WARPSYNC.COLLECTIVE R15, `(.L_x_314) ;  /* 0x000000000f087348 */ /* 0x000fea0003c00000 */
[----:B------:R0:W1:Y:S02]  /*11130*/  SHFL.IDX P6, R14, R13, R12, R11 ;  /* 0x0000000c0d0e7389 */ /* 0x00006400000c000b */
[----:B01----:R-:W-:Y:S01]  /*11140*/  ENDCOLLECTIVE ;  /* 0x000000000000791b */ /* 0x003fe20003800000 */
.L_x_314:
        /* <DEDUP_REMOVED lines=11> */
.L_x_315:
[----:B------:R-:W-:Y:S02]  /*11200*/  IMAD.MOV.U32 R13, RZ, RZ, R27 ;  /* 0x000000ffff0d7224 */ /* 0x000fe400078e001b */
[----:B------:R-:W-:Y:S02]  /*11210*/  IMAD.MOV.U32 R12, RZ, RZ, 0x2 ;  /* 0x00000002ff0c7424 */ /* 0x000fe400078e00ff */
[----:B------:R-:W-:-:S07]  /*11220*/  IMAD.MOV.U32 R2, RZ, RZ, R14 ;  /* 0x000000ffff027224 */ /* 0x000fce00078e000e */
[----:B------:R-:W-:Y:S05]  /*11230*/  WARPSYNC.COLLECTIVE R15, `(.L_x_316) ;  /* 0x000000000f087348 */ /* 0x000fea0003c00000 */
[----:B------:R0:W1:Y:S02]  /*11240*/  SHFL.IDX P6, R14, R13, R12, R11 ;  /* 0x0000000c0d0e7389 */ /* 0x00006400000c000b */
[----:B01----:R-:W-:Y:S01]  /*11250*/  ENDCOLLECTIVE ;  /* 0x000000000000791b */ /* 0x003fe20003800000 */
.L_x_316:
        /* <DEDUP_REMOVED lines=11> */
.L_x_317:
[----:B------:R-:W-:Y:S02]  /*11310*/  IMAD.MOV.U32 R13, RZ, RZ, R27 ;  /* 0x000000ffff0d7224 */ /* 0x000fe400078e001b */
[----:B------:R-:W-:Y:S02]  /*11320*/  IMAD.MOV.U32 R12, RZ, RZ, 0x3 ;  /* 0x00000003ff0c7424 */ /* 0x000fe400078e00ff */
[----:B------:R-:W-:-:S07]  /*11330*/  IMAD.MOV.U32 R2, RZ, RZ, R14 ;  /* 0x000000ffff027224 */ /* 0x000fce00078e000e */
[----:B------:R-:W-:Y:S05]  /*11340*/  WARPSYNC.COLLECTIVE R15, `(.L_x_318) ;  /* 0x000000000f087348 */ /* 0x000fea0003c00000 */
[----:B------:R0:W1:Y:S02]  /*11350*/  SHFL.IDX P6, R14, R13, R12, R11 ;  /* 0x0000000c0d0e7389 */ /* 0x00006400000c000b */
[----:B01----:R-:W-:Y:S01]  /*11360*/  ENDCOLLECTIVE ;  /* 0x000000000000791b */ /* 0x003fe20003800000 */
.L_x_318:
[----:B------:R-:W-:-:S05]  /*11370*/  IADD3 R2, P0, R2, R0, RZ ;  /* 0x0000000002027210 */ /* 0x000fca0007f1e0ff */
        /* <DEDUP_REMOVED lines=10> */
.L_x_319:
[----:B------:R-:W-:Y:S01]  /*11420*/  IMAD.MOV.U32 R2, RZ, RZ, R14 ;  /* 0x000000ffff027224 */ /* 0x000fe200078e000e */
[----:B------:R-:W-:Y:S06]  /*11430*/  BRA `(.L_x_320) ;  /* 0xffffffd000087947 */ /* 0x000fec000383ffff */
.L_x_244:
[----:B----4-:R4:W0:Y:S02]  /*11440*/  SYNCS.PHASECHK.TRANS64.TRYWAIT P0, [R8+URZ+0x38860], R20 ;  /* 0x03886014080075a7 */ /* 0x010824000800017f */
[----:B0-----:R-:W-:Y:S05]  /*11450*/  @!P0 NANOSLEEP.SYNCS 0x989680 ;  /* 0x009896800000895d */ /* 0x001fea0003900000 */
[----:B------:R-:W0:Y:S02]  /*11460*/  @!P0 SYNCS.PHASECHK.TRANS64 P0, [R8+URZ+0x38860], R20 ;  /* 0x03886014080085a7 */ /* 0x000e24000800007f */
[----:B0-----:R-:W-:Y:S05]  /*11470*/  @!P0 BRA `(.L_x_244) ;  /* 0xfffffffc00f08947 */ /* 0x001fea000383ffff */
[----:B------:R-:W-:Y:S05]  /*11480*/  BRA `(.L_x_321) ;  /* 0xffffffd000587947 */ /* 0x000fea000383ffff */
.L_x_245:
[----:B------:R-:W-:Y:S01]  /*11490*/  BSSY B1, `(.L_x_322) ;  /* 0x0000008000017945 */ /* 0x000fe20003800000 */
[----:B------:R-:W-:Y:S02]  /*114a0*/  IMAD.MOV.U32 R13, RZ, RZ, R20 ;  /* 0x000000ffff0d7224 */ /* 0x000fe400078e0014 */
[----:B------:R-:W-:Y:S02]  /*114b0*/  IMAD.MOV.U32 R12, RZ, RZ, RZ ;  /* 0x000000ffff0c7224 */ /* 0x000fe400078e00ff */
[----:B------:R-:W-:Y:S02]  /*114c0*/  IMAD.MOV.U32 R11, RZ, RZ, 0x181f ;  /* 0x0000181fff0b7424 */ /* 0x000fe400078e00ff */
[----:B------:R-:W-:-:S07]  /*114d0*/  IMAD.MOV.U32 R15, RZ, RZ, -0x1 ;  /* 0xffffffffff0f7424 */ /* 0x000fce00078e00ff */
[----:B0--3--:R-:W-:Y:S05]  /*114e0*/  WARPSYNC.COLLECTIVE R15, `(.L_x_323) ;  /* 0x000000000f087348 */ /* 0x009fea0003c00000 */
[----:B------:R1:W2:Y:S02]  /*114f0*/  SHFL.IDX P6, R14, R13, R12, R11 ;  /* 0x0000000c0d0e7389 */ /* 0x0002a400000c000b */
[----:B0123--:R-:W-:Y:S01]  /*11500*/  ENDCOLLECTIVE ;  /* 0x000000000000791b */ /* 0x00ffe20003800000 */
.L_x_323:
[----:B------:R-:W-:Y:S05]  /*11510*/  BSYNC B1 ;  /* 0x0000000000017941 */ /* 0x000fea0003800000 */
.L_x_322:
        /* <DEDUP_REMOVED lines=12> */
.L_x_324:
[----:B------:R-:W-:Y:S02]  /*115e0*/  IMAD.MOV.U32 R13, RZ, RZ, R20 ;  /* 0x000000ffff0d7224 */ /* 0x000fe400078e0014 */
[----:B------:R-:W-:Y:S01]  /*115f0*/  IMAD.MOV.U32 R12, RZ, RZ, 0x1 ;  /* 0x00000001ff0c7424 */ /* 0x000fe200078e00ff */
[----:B------:R-:W-:Y:S02]  /*11600*/  LOP3.LUT P6, RZ, R16, 0x200, RZ, 0xc0, !PT ;  /* 0x0000020010ff7812 */ /* 0x000fe400078cc0ff */
[----:B------:R-:W-:-:S05]  /*11610*/  IADD3 R2, P0, R14, R0, RZ ;  /* 0x000000000e027210 */ /* 0x000fca0007f1e0ff */
[----:B------:R-:W-:Y:S01]  /*11620*/  IMAD.X R3, RZ, RZ, R3, P0 ;  /* 0x000000ffff037224 */ /* 0x000fe200000e0603 */
        /* <DEDUP_REMOVED lines=8> */
.L_x_325:
        /* <DEDUP_REMOVED lines=17> */
.L_x_326:
        /* <DEDUP_REMOVED lines=18> */
.L_x_327:
        /* <DEDUP_REMOVED lines=14> */
.L_x_328:
        /* <DEDUP_REMOVED lines=16> */
.L_x_329:
[----:B------:R-:W-:Y:S01]  /*11ac0*/  @!PT LDS RZ, [RZ] ;  /* 0x00000000fffff984 */ /* 0x000fe20000000800 */
[----:B------:R-:W-:Y:S01]  /*11ad0*/  @!PT LDS RZ, [RZ] ;  /* 0x00000000fffff984 */ /* 0x000fe20000000800 */
[----:B------:R-:W-:Y:S01]  /*11ae0*/  @!PT LDS RZ, [RZ] ;  /* 0x00000000fffff984 */ /* 0x000fe20000000800 */
[----:B------:R0:W-:Y:S04]  /*11af0*/  LDGSTS.E.BYPASS.LTC128B.128 [R21+0x7400], desc[UR42][R2.64+0x180], !P5 ;  /* 0x0740018002157fae */ /* 0x0001e8000e901d6a */
[----:B------:R0:W-:Y:S04]  /*11b00*/  LDGSTS.E.BYPASS.LTC128B.128 [R21+0x9400], desc[UR42][R2.64+0x200], !P4 ;  /* 0x0940020002157fae */ /* 0x0001e8000e101d6a */
[----:B------:R0:W-:Y:S01]  /*11b10*/  LDGSTS.E.BYPASS.LTC128B.128 [R21+0xb400], desc[UR42][R2.64+0x280], !P3 ;  /* 0x0b40028002157fae */ /* 0x0001e2000d901d6a */
[----:B------:R-:W-:-:S03]  /*11b20*/  IMAD.MOV.U32 R13, RZ, RZ, R10 ;  /* 0x000000ffff0d7224 */ /* 0x000fc600078e000a */
[----:B------:R0:W-:Y:S04]  /*11b30*/  LDGSTS.E.BYPASS.LTC128B.128 [R21+0xd400], desc[UR42][R2.64+0x300], P0 ;  /* 0x0d40030002157fae */ /* 0x0001e80008101d6a */
[----:B------:R0:W-:Y:S01]  /*11b40*/  LDGSTS.E.BYPASS.LTC128B.128 [R21+0xf400], desc[UR42][R2.64+0x380], P1 ;  /* 0x0f40038002157fae */ /* 0x0001e20008901d6a */
[----:B------:R-:W-:-:S07]  /*11b50*/  IMAD.MOV.U32 R20, RZ, RZ, R14 ;  /* 0x000000ffff147224 */ /* 0x000fce00078e000e */
[----:B0-----:R-:W-:Y:S05]  /*11b60*/  WARPSYNC.COLLECTIVE R15, `(.L_x_330) ;  /* 0x000000000f087348 */ /* 0x001fea0003c00000 */
[----:B------:R1:W2:Y:S02]  /*11b70*/  SHFL.IDX P6, R14, R13, R12, R11 ;  /* 0x0000000c0d0e7389 */ /* 0x0002a400000c000b */
[----:B012---:R-:W-:Y:S01]  /*11b80*/  ENDCOLLECTIVE ;  /* 0x000000000000791b */ /* 0x007fe20003800000 */
.L_x_330:
[----:B------:R-:W-:Y:S05]  /*11b90*/  BRA `(.L_x_331) ;  /* 0xffffffcc00cc7947 */ /* 0x000fea000383ffff */
.L_x_251:
[----:B-1----:R1:W2:Y:S02]  /*11ba0*/  SYNCS.PHASECHK.TRANS64.TRYWAIT P0, [R5+URZ+0x38820], R0 ;  /* 0x03882000050075a7 */ /* 0x0022a4000800017f */
[----:B--2---:R-:W-:Y:S05]  /*11bb0*/  @!P0 NANOSLEEP.SYNCS 0x989680 ;  /* 0x009896800000895d */ /* 0x004fea0003900000 */
[----:B------:R-:W2:Y:S02]  /*11bc0*/  @!P0 SYNCS.PHASECHK.TRANS64 P0, [R5+URZ+0x38820], R0 ;  /* 0x03882000050085a7 */ /* 0x000ea4000800007f */
[----:B--2---:R-:W-:Y:S05]  /*11bd0*/  @!P0 BRA `(.L_x_251) ;  /* 0xfffffffc00f08947 */ /* 0x004fea000383ffff */
[----:B------:R-:W-:Y:S05]  /*11be0*/  BRA `(.L_x_332) ;  /* 0xffffffd000a47947 */ /* 0x000fea000383ffff */
.L_x_252:
        /* <DEDUP_REMOVED lines=8> */
[----:B01-3--:R-:W-:Y:S05]  /*11c70*/  WARPSYNC.COLLECTIVE R15, `(.L_x_334) ;  /* 0x000000000f087348 */ /* 0x00bfea0003c00000 */
[----:B------:R2:W4:Y:S02]  /*11c80*/  SHFL.IDX P6, R14, R13, R12, R11 ;  /* 0x0000000c0d0e7389 */ /* 0x00052400000c000b */
[----:B01234-:R-:W-:Y:S01]  /*11c90*/  ENDCOLLECTIVE ;  /* 0x000000000000791b */ /* 0x01ffe20003800000 */
.L_x_334:
[----:B------:R-:W-:Y:S05]  /*11ca0*/  BSYNC B0 ;  /* 0x0000000000007941 */ /* 0x000fea0003800000 */
.L_x_333:
[----:B------:R-:W-:Y:S05]  /*11cb0*/  BRA `(.L_x_335) ;  /* 0xffffffd0008c7947 */ /* 0x000fea000383ffff */
.L_x_255:
[----:B------:R-:W-:Y:S01]  /*11cc0*/  BSSY B1, `(.L_x_336) ;  /* 0x0000006000017945 */ /* 0x000fe20003800000 */
[----:B------:R-:W-:-:S07]  /*11cd0*/  IMAD.MOV.U32 R15, RZ, RZ, -0x1 ;  /* 0xffffffffff0f7424 */ /* 0x000fce00078e00ff */
[----:B01-3--:R-:W-:Y:S05]  /*11ce0*/  WARPSYNC.COLLECTIVE R15, `(.L_x_337) ;  /* 0x000000000f0c7348 */ /* 0x00bfea0003c00000 */
[----:B------:R-:W-:Y:S02]  /*11cf0*/  ELECT P6, UR62, PT ;  /* 0x00000000003e782f */ /* 0x000fe400038c0000 */
[----:B------:R-:W-:Y:S01]  /*11d00*/  MOV R14, UR62 ;  /* 0x0000003e000e7c02 */ /* 0x000fe20008000f00 */
[----:B01-3--:R-:W-:Y:S10]  /*11d10*/  ENDCOLLECTIVE ;  /* 0x000000000000791b */ /* 0x00bff40003800000 */
.L_x_337:
[----:B------:R-:W-:Y:S05]  /*11d20*/  BSYNC B1 ;  /* 0x0000000000017941 */ /* 0x000fea0003800000 */
.L_x_336:
[----:B------:R-:W-:Y:S05]  /*11d30*/  BRA `(.L_x_338) ;  /* 0xffffffd000847947 */ /* 0x000fea000383ffff */
.L_x_257:
[----:B-1----:R1:W2:Y:S02]  /*11d40*/  SYNCS.PHASECHK.TRANS64.TRYWAIT P1, [R3+URZ+0x38840], R2 ;  /* 0x03884002030075a7 */ /* 0x0022a4000802017f */
[----:B--2---:R-:W-:Y:S05]  /*11d50*/  @!P1 NANOSLEEP.SYNCS 0x989680 ;  /* 0x009896800000995d */ /* 0x004fea0003900000 */
[----:B------:R-:W2:Y:S02]  /*11d60*/  @!P1 SYNCS.PHASECHK.TRANS64 P1, [R3+URZ+0x38840], R2 ;  /* 0x03884002030095a7 */ /* 0x000ea4000802007f */
[----:B--2---:R-:W-:Y:S05]  /*11d70*/  @!P1 BRA `(.L_x_257) ;  /* 0xfffffffc00f09947 */ /* 0x004fea000383ffff */
[----:B------:R-:W-:Y:S05]  /*11d80*/  BRA `(.L_x_339) ;  /* 0xffffffd000a07947 */ /* 0x000fea000383ffff */
.L_x_259:
[----:B--2---:R2:W4:Y:S02]  /*11d90*/  SYNCS.PHASECHK.TRANS64.TRYWAIT P1, [R5+URZ+0x38840], R0 ;  /* 0x03884000050075a7 */ /* 0x004524000802017f */
[----:B----4-:R-:W-:Y:S05]  /*11da0*/  @!P1 NANOSLEEP.SYNCS 0x989680 ;  /* 0x009896800000995d */ /* 0x010fea0003900000 */
[----:B------:R-:W4:Y:S02]  /*11db0*/  @!P1 SYNCS.PHASECHK.TRANS64 P1, [R5+URZ+0x38840], R0 ;  /* 0x03884000050095a7 */ /* 0x000f24000802007f */
[----:B----4-:R-:W-:Y:S05]  /*11dc0*/  @!P1 BRA `(.L_x_259) ;  /* 0xfffffffc00f09947 */ /* 0x010fea000383ffff */
[----:B------:R-:W-:Y:S05]  /*11dd0*/  BRA `(.L_x_340) ;  /* 0xffffffd000ac7947 */ /* 0x000fea000383ffff */
.L_x_261:
[----:B----4-:R4:W0:Y:S02]  /*11de0*/  SYNCS.PHASECHK.TRANS64.TRYWAIT P1, [R3+URZ+0x38860], R2 ;  /* 0x03886002030075a7 */ /* 0x010824000802017f */
[----:B0-----:R-:W-:Y:S05]  /*11df0*/  @!P1 NANOSLEEP.SYNCS 0x989680 ;  /* 0x009896800000995d */ /* 0x001fea0003900000 */
[----:B------:R-:W0:Y:S02]  /*11e00*/  @!P1 SYNCS.PHASECHK.TRANS64 P1, [R3+URZ+0x38860], R2 ;  /* 0x03886002030095a7 */ /* 0x000e24000802007f */
[----:B0-----:R-:W-:Y:S05]  /*11e10*/  @!P1 BRA `(.L_x_261) ;  /* 0xfffffffc00f09947 */ /* 0x001fea000383ffff */
[----:B------:R-:W-:Y:S05]  /*11e20*/  BRA `(.L_x_341) ;  /* 0xffffffd000a87947 */ /* 0x000fea000383ffff */
.L_x_342:
        /* <DEDUP_REMOVED lines=13> */
.L_x_5634:


//--------------------- .text._ZN7cutlass13device_kernelIN5flash11enable_sm90INS1_16FlashAttnFwdSm90INS1_25CollectiveMainloopFwdSm90ILi2EN4cute5tupleIJNS5_1CILi1EEES8_S8_EEENS6_IJNS7_ILi64EEESA_SA_EEELi512ENS_10bfloat16_tEfNS_4arch4Sm90ELb0ELb0ELb0ELb1ELb1ELb0ELb0ELb0ELb0ELb1ELb0ELb0EEENS1_21CollectiveEpilogueFwdINS6_IJSA_NS7_ILi512EEESA_EEES9_SC_SE_Li256ELb1ELb1ELb0ELb0EEENS1_36VarlenDynamicPersistentTileSchedulerILi64ELi64ELi256ELi128ELb0ELb1ELb1ELb0ELb1ELb1EEEEEEEEEvNT_6ParamsE --------------------------
	.section	.text._ZN7cutlass13device_kernelIN5flash11enable_sm90INS1_16FlashAttnFwdSm90INS1_25CollectiveMainloopFwdSm90ILi2EN4cute5tupleIJNS5_1CILi1EEES8_S8_EEENS6_IJNS7_ILi64EEESA_SA_EEELi512ENS_10bfloat16_tEfNS_4arch4Sm90ELb0ELb0ELb0ELb1ELb1ELb0ELb0ELb0ELb0ELb1ELb0ELb0EEENS1_21CollectiveEpilogueFwdINS6_IJSA_NS7_ILi512EEESA_EEES9_SC_SE_Li256ELb1ELb1ELb0ELb0EEENS1_36VarlenDynamicPersistentTileSchedulerILi64ELi64ELi256ELi128ELb0ELb1ELb1ELb0ELb1ELb1EEEEEEEEEvNT_6ParamsE,"ax",@progbits
	.align	128
.text._ZN7cutlass13device_kernelIN5flash11enable_sm90INS1_16FlashAttnFwdSm90INS1_25CollectiveMainloopFwdSm90ILi2EN4cute5tupleIJNS5_1CILi1EEES8_S8_EEENS6_IJNS7_ILi64EEESA_SA_EEELi512ENS_10bfloat16_tEfNS_4arch4Sm90ELb0ELb0ELb0ELb1ELb1ELb0ELb0ELb0ELb0ELb1ELb0ELb0EEENS1_21CollectiveEpilogueFwdINS6_IJSA_NS7_ILi512EEESA_EEES9_SC_SE_Li256ELb1ELb1ELb0ELb0EEENS1_36VarlenDynamicPersistentTileSchedulerILi64ELi64ELi256ELi128ELb0ELb1ELb1ELb0ELb1ELb1EEEEEEEEEvNT_6ParamsE:
        .type           _ZN7cutlass13device_kernelIN5flash11enable_sm90INS1_16FlashAttnFwdSm90INS1_25CollectiveMainloopFwdSm90ILi2EN4cute5tupleIJNS5_1CILi1EEES8_S8_EEENS6_IJNS7_ILi64EEESA_SA_EEELi512ENS_10bfloat16_tEfNS_4arch4Sm90ELb0ELb0ELb0ELb1ELb1ELb0ELb0ELb0ELb0ELb1ELb0ELb0EEENS1_21CollectiveEpilogueFwdINS6_IJSA_NS7_ILi512EEESA_EEES9_SC_SE_Li256ELb1ELb1ELb0ELb0EEENS1_36VarlenDynamicPersistentTileSchedulerILi64ELi64ELi256ELi128ELb0ELb1ELb1ELb0ELb1ELb1EEEEEEEEEvNT_6ParamsE,@function
        .size           _ZN7cutlass13device_kernelIN5flash11enable_sm90INS1_16FlashAttnFwdSm90INS1_25CollectiveMainloopFwdSm90ILi2EN4cute5tupleIJNS5_1CILi1EEES8_S8_EEENS6_IJNS7_ILi64EEESA_SA_EEELi512ENS_10bfloat16_tEfNS_4arch4Sm90ELb0ELb0ELb0ELb1ELb1ELb0ELb0ELb0ELb0ELb1ELb0ELb0EEENS1_21CollectiveEpilogueFwdINS6_IJSA_NS7_ILi512EEESA_EEES9_SC_SE_Li256ELb1ELb1ELb0ELb0EEENS1_36VarlenDynamicPersistentTileSchedulerILi64ELi64ELi256ELi128ELb0ELb1ELb1ELb0ELb1ELb1EEEEEEEEEvNT_6ParamsE,(.L_x_5635 - _ZN7cutlass13device_kernelIN5flash11enable_sm90INS1_16FlashAttnFwdSm90INS1_25CollectiveMainloopFwdSm90ILi2EN4cute5tupleIJNS5_1CILi1EEES8_S8_EEENS6_IJNS7_ILi64EEESA_SA_EEELi512ENS_10bfloat16_tEfNS_4arch4Sm90ELb0ELb0ELb0ELb1ELb1ELb0ELb0ELb0ELb0ELb1ELb0ELb0EEENS1_21CollectiveEpilogueFwdINS6_IJSA_NS7_ILi512EEESA_EEES9_SC_SE_Li256ELb1ELb1ELb0ELb0EEENS1_36VarlenDynamicPersistentTileSchedulerILi64ELi64ELi256ELi128ELb0ELb1ELb1ELb0ELb1ELb1EEEEEEEEEvNT_6ParamsE)
        .other          _ZN7cutlass13device_kernelIN5flash11enable_sm90INS1_16FlashAttnFwdSm90INS1_25CollectiveMainloopFwdSm90ILi2EN4cute5tupleIJNS5_1CILi1EEES8_S8_EEENS6_IJNS7_ILi64EEESA_SA_EEELi512ENS_10bfloat16_tEfNS_4arch4Sm90ELb0ELb0ELb0ELb1ELb1ELb0ELb0ELb0ELb0ELb1ELb0ELb0EEENS1_21CollectiveEpilogueFwdINS6_IJSA_NS7_ILi512EEESA_EEES9_SC_SE_Li256ELb1ELb1ELb0ELb0EEENS1_36VarlenDynamicPersistentTileSchedulerILi64ELi64ELi256ELi128ELb0ELb1ELb1ELb0ELb1ELb1EEEEEEEEEvNT_6ParamsE,@"STO_CUDA_ENTRY STV_DEFAULT"
_ZN7cutlass13device_kernelIN5flash11enable_sm90INS1_16FlashAttnFwdSm90INS1_25CollectiveMainloopFwdSm90ILi2EN4cute5tupleIJNS5_1CILi1EEES8_S8_EEENS6_IJNS7_ILi64EEESA_SA_EEELi512ENS_10bfloat16_tEfNS_4arch4Sm90ELb0ELb0ELb0ELb1ELb1ELb0ELb0ELb0ELb0ELb1ELb0ELb0EEENS1_21CollectiveEpilogueFwdINS6_IJSA_NS7_ILi512EEESA_EEES9_SC_SE_Li256ELb1ELb1ELb0ELb0EEENS1_36VarlenDynamicPersistentTileSchedulerILi64ELi64ELi256ELi128ELb0ELb1ELb1ELb0ELb1ELb1EEEEEEEEEvNT_6ParamsE:
        /* <DEDUP_REMOVED lines=41> */
.L_x_343:
        /* <DEDUP_REMOVED lines=22> */
.L_x_344:
        /* <DEDUP_REMOVED lines=18> */
.L_x_345:
        /* <DEDUP_REMOVED lines=22> */
.L_x_346:
        /* <DEDUP_REMOVED lines=23> */
.L_x_347:
        /* <DEDUP_REMOVED lines=8> */
.L_x_349:
[----:B------:R-:W-:-:S08]  /*0860*/  NOP ;  /* 0x0000000000007918 */ /* 0x000fd00000000000 */
[----:B------:R-:W0:Y:S02]  /*0870*/  USETMAXREG.TRY_ALLOC.CTAPOOL UP0, 0xe8 ;  /* 0x000000e8000079c8 */ /* 0x000e240008000600 */
[----:B0-----:R-:W-:-:S13]  /*0880*/  PLOP3.LUT P0, PT, PT, PT, UP0, 0x80, 0x0 ;  /* 0x000000000000781c */ /* 0x001fda0003f0f008 */
[----:B------:R-:W-:Y:S05]  /*0890*/  @!P0 BRA `(.L_x_349) ;  /* 0xfffffffc00f08947 */ /* 0x000fea000383ffff */
[----:B------:R-:W0:Y:S01]  /*08a0*/  S2R R2, SR_TID.X ;  /* 0x0000000000027919 */ /* 0x000e220000002100 */
[----:B------:R-:W1:Y:S01]  /*08b0*/  S2UR UR40, SR_CgaCtaId ;  /* 0x00000000002879c3 */ /* 0x000e620000008800 */
[----:B------:R-:W-:Y:S01]  /*08c0*/  UMOV UR41, 0x400 ;  /* 0x0000040000297882 */ /* 0x000fe20000000000 */
[----:B------:R-:W-:Y:S01]  /*08d0*/  ULDC UR4, c[0x0][0xc3c] ;  /* 0x00030f0000047ab9 */ /* 0x000fe20000000800 */
[----:B-1----:R-:W-:Y:S01]  /*08e0*/  ULEA UR41, UR40, UR41, 0x18 ;  /* 0x0000002928297291 */ /* 0x002fe2000f8ec03f */
[----:B0-----:R-:W-:-:S04]  /*08f0*/  LOP3.LUT R0, R2, 0xffffff80, RZ, 0xc0, !PT ;  /* 0xffffff8002007812 */ /* 0x001fc800078ec0ff */
[----:B------:R-:W-:-:S13]  /*0900*/  ISETP.NE.AND P0, PT, R0, 0x80, PT ;  /* 0x000000800000780c */ /* 0x000fda0003f05270 */
[----:B------:R-:W-:Y:S06]  /*0910*/  @!P0 BAR.ARV 0x8, 0x100 ;  /* 0x0204000000008b1d */ /* 0x000fec0000002000 */
[----:B------:R-:W-:-:S13]  /*0920*/  ISETP.GE.U32.AND P0, PT, R2, 0x100, PT ;  /* 0x000001000200780c */ /* 0x000fda0003f06070 */
[----:B------:R-:W-:Y:S08]  /*0930*/  @P0 BAR.ARV 0xf, 0x100 ;  /* 0x03c4000000000b1d */ /* 0x000ff00000002000 */
[----:B------:R-:W-:Y:S06]  /*0940*/  BAR.SYNC.DEFER_BLOCKING 0x5, 0x180 ;  /* 0x0146000000007b1d */ /* 0x000fec0000010000 */
[----:B------:R-:W0:Y:S02]  /*0950*/  LDS.128 R4, [UR41+0x28cd0] ;  /* 0x028cd029ff047984 */ /* 0x000e240008000c00 */
[----:B------:R-:W-:Y:S06]  /*0960*/  BAR.ARV 0x4, 0x180 ;  /* 0x0106000000007b1d */ /* 0x000fec0000002000 */
[----:B0-----:R-:W-:-:S13]  /*0970*/  ISETP.GE.AND P0, PT, R7, UR4, PT ;  /* 0x0000000407007c0c */ /* 0x001fda000bf06270 */
[----:B------:R-:W-:Y:S05]  /*0980*/  @P0 EXIT ;  /* 0x000000000000094d */ /* 0x000fea0003800000 */
[----:B------:R-:W-:Y:S01]  /*0990*/  VIADD R197, R2, 0xffffff80 ;  /* 0xffffff8002c57836 */ /* 0x000fe20000000000 */
[----:B------:R-:W-:Y:S01]  /*09a0*/  R2UR UR5, R5 ;  /* 0x00000000050572ca */ /* 0x000fe200000e0000 */
[----:B------:R-:W-:Y:S01]  /*09b0*/  IMAD.MOV.U32 R23, RZ, RZ, 0x40 ;  /* 0x00000040ff177424 */ /* 0x000fe200078e00ff */
[----:B------:R-:W-:Y:S01]  /*09c0*/  R2UR UR7, R7 ;  /* 0x00000000070772ca */ /* 0x000fe200000e0000 */
[----:B------:R-:W-:Y:S01]  /*09d0*/  ULOP3.LUT UR46, UR39, 0x1, URZ, 0xfc, !UPT ;  /* 0x00000001272e7892 */ /* 0x000fe2000f8efc3f */
[----:B------:R-:W-:Y:S01]  /*09e0*/  SHF.R.S32.HI R0, RZ, 0x1f, R197 ;  /* 0x0000001fff007819 */ /* 0x000fe200000114c5 */
[----:B------:R-:W-:Y:S01]  /*09f0*/  UMOV UR36, URZ ;  /* 0x0000003f00247c82 */ /* 0x000fe20008000000 */
[----:B------:R-:W-:Y:S01]  /*0a00*/  R2UR UR6, R6 ;  /* 0x00000000060672ca */ /* 0x000fe200000e0000 */
[----:B------:R-:W-:Y:S01]  /*0a10*/  UMOV UR37, URZ ;  /* 0x0000003f00257c82 */ /* 0x000fe20008000000 */
[CC--:B------:R-:W-:Y:S01]  /*0a20*/  LEA.HI R2, R0.reuse, R197.reuse, RZ, 0x4 ;  /* 0x000000c500027211 */ /* 0x0c0fe200078f20ff */
[----:B------:R-:W-:Y:S01]  /*0a30*/  UMOV UR38, URZ ;  /* 0x0000003f00267c82 */ /* 0x000fe20008000000 */
[----:B------:R-:W-:-:S02]  /*0a40*/  LEA.HI R5, R0, R197, RZ, 0x5 ;  /* 0x000000c500057211 */ /* 0x000fc400078f28ff */
[----:B------:R-:W-:Y:S02]  /*0a50*/  SHF.R.S32.HI R3, RZ, 0x4, R2 ;  /* 0x00000004ff037819 */ /* 0x000fe40000011402 */
[----:B------:R-:W-:Y:S02]  /*0a60*/  LEA.HI R7, R0, R197, RZ, 0x2 ;  /* 0x000000c500077211 */ /* 0x000fe400078f10ff */
[----:B------:R-:W-:Y:S02]  /*0a70*/  LEA.HI R4, R2, R3, RZ, 0x1 ;  /* 0x0000000302047211 */ /* 0x000fe400078f08ff */
[--C-:B------:R-:W-:Y:S02]  /*0a80*/  SHF.R.S32.HI R11, RZ, 0x5, R5.reuse ;  /* 0x00000005ff0b7819 */ /* 0x100fe40000011405 */
[----:B------:R-:W-:Y:S02]  /*0a90*/  LOP3.LUT R4, R4, 0x1ffffffe, RZ, 0xc0, !PT ;  /* 0x1ffffffe04047812 */ /* 0x000fe400078ec0ff */
[----:B------:R-:W-:-:S02]  /*0aa0*/  SHF.R.S32.HI R6, RZ, 0x1f, R5 ;  /* 0x0000001fff067819 */ /* 0x000fc40000011405 */
[----:B------:R-:W-:Y:S01]  /*0ab0*/  LOP3.LUT R8, R7, 0xfffffffc, RZ, 0xc0, !PT ;  /* 0xfffffffc07087812 */ /* 0x000fe200078ec0ff */
[----:B------:R-:W-:Y:S01]  /*0ac0*/  IMAD.IADD R9, R3, 0x1, -R4 ;  /* 0x0000000103097824 */ /* 0x000fe200078e0a04 */
[----:B------:R-:W-:Y:S02]  /*0ad0*/  LOP3.LUT R4, R2, 0xfffffff0, RZ, 0xc0, !PT ;  /* 0xfffffff002047812 */ /* 0x000fe400078ec0ff */
[----:B------:R-:W-:Y:S01]  /*0ae0*/  LEA.HI R3, R0, R197, RZ, 0x7 ;  /* 0x000000c500037211 */ /* 0x000fe200078f38ff */
[C---:B------:R-:W-:Y:S01]  /*0af0*/  IMAD.IADD R10, R197.reuse, 0x1, -R8 ;  /* 0x00000001c50a7824 */ /* 0x040fe200078e0a08 */
[----:B------:R-:W-:Y:S01]  /*0b00*/  LEA.HI R6, R6, R11, RZ, 0x2 ;  /* 0x0000000b06067211 */ /* 0x000fe200078f10ff */
[----:B------:R-:W-:Y:S01]  /*0b10*/  IMAD.IADD R7, R197, 0x1, -R4 ;  /* 0x00000001c5077824 */ /* 0x000fe200078e0a04 */
[----:B------:R-:W-:Y:S01]  /*0b20*/  LOP3.LUT R2, R3, 0xffffff80, RZ, 0xc0, !PT ;  /* 0xffffff8003027812 */ /* 0x000fe200078ec0ff */
[----:B------:R-:W-:Y:S01]  /*0b30*/  IMAD.SHL.U32 R9, R9, 0x8, RZ ;  /* 0x0000000809097824 */ /* 0x000fe200078e00ff */
[----:B------:R-:W-:-:S02]  /*0b40*/  SHF.R.S32.HI R192, RZ, 0x7, R3 ;  /* 0x00000007ffc07819 */ /* 0x000fc40000011403 */
[--C-:B------:R-:W-:Y:S01]  /*0b50*/  SHF.R.S32.HI R4, RZ, 0x1f, R7.reuse ;  /* 0x0000001fff047819 */ /* 0x100fe20000011407 */
[----:B------:R-:W-:Y:S01]  /*0b60*/  IMAD.IADD R2, R197, 0x1, -R2 ;  /* 0x00000001c5027824 */ /* 0x000fe200078e0a02 */
[----:B------:R-:W-:Y:S01]  /*0b70*/  LOP3.LUT R6, R6, 0x3ffffc, RZ, 0xc0, !PT ;  /* 0x003ffffc06067812 */ /* 0x000fe200078ec0ff */
[----:B------:R-:W-:Y:S01]  /*0b80*/  IMAD R15, R192, 0x100, R7 ;  /* 0x00000100c00f7824 */ /* 0x000fe200078e0207 */
[----:B------:R-:W-:Y:S02]  /*0b90*/  LEA.HI R8, R4, R7, RZ, 0x3 ;  /* 0x0000000704087211 */ /* 0x000fe400078f18ff */
[----:B------:R-:W-:Y:S01]  /*0ba0*/  LEA.HI R12, R10, R10, RZ, 0x1 ;  /* 0x0000000a0a0c7211 */ /* 0x000fe200078f08ff */
[----:B------:R-:W-:Y:S01]  /*0bb0*/  IMAD.IADD R4, R11, 0x1, -R6 ;  /* 0x000000010b047824 */ /* 0x000fe200078e0a06 */
[----:B------:R-:W-:Y:S02]  /*0bc0*/  SHF.R.S32.HI R5, RZ, 0x1f, R2 ;  /* 0x0000001fff057819 */ /* 0x000fe40000011402 */
[----:B------:R-:W-:Y:S01]  /*0bd0*/  LOP3.LUT R13, R12, 0x1ffffffe, RZ, 0xc0, !PT ;  /* 0x1ffffffe0c0d7812 */ /* 0x000fe200078ec0ff */
[----:B------:R-:W-:Y:S01]  /*0be0*/  IMAD R196, R4, 0x10, R15 ;  /* 0x0000001004c47824 */ /* 0x000fe200078e020f */
[----:B------:R-:W-:-:S02]  /*0bf0*/  LEA.HI R4, R5, R2, RZ, 0x2 ;  /* 0x0000000205047211 */ /* 0x000fc400078f10ff */
[C---:B------:R-:W-:Y:S01]  /*0c00*/  LOP3.LUT R6, R8.reuse, 0xfffffff8, RZ, 0xc0, !PT ;  /* 0xfffffff808067812 */ /* 0x040fe200078ec0ff */
[----:B------:R-:W-:Y:S01]  /*0c10*/  IMAD.SHL.U32 R8, R8, 0x40, RZ ;  /* 0x0000004008087824 */ /* 0x000fe200078e00ff */
[----:B------:R-:W-:Y:S01]  /*0c20*/  IADD3 R195, R10, -R13, RZ ;  /* 0x8000000d0ac37210 */ /* 0x000fe20007ffe0ff */
[----:B------:R-:W-:Y:S01]  /*0c30*/  IMAD.U32 R196, R196, 0x40, R9 ;  /* 0x00000040c4c47824 */ /* 0x000fe200078e0009 */
[----:B------:R-:W-:Y:S01]  /*0c40*/  LOP3.LUT R13, R4, 0x7ffffffc, RZ, 0xc0, !PT ;  /* 0x7ffffffc040d7812 */ /* 0x000fe200078ec0ff */
[----:B------:R-:W-:Y:S01]  /*0c50*/  IMAD.IADD R7, R7, 0x1, -R6 ;  /* 0x0000000107077824 */ /* 0x000fe200078e0a06 */
[----:B------:R-:W-:Y:S02]  /*0c60*/  LEA.HI R6, R5, R2, RZ, 0x5 ;  /* 0x0000000205067211 */ /* 0x000fe400078f28ff */
[----:B------:R-:W-:Y:S01]  /*0c70*/  LOP3.LUT R8, R8, 0x7ffffe00, RZ, 0xc0, !PT ;  /* 0x7ffffe0008087812 */ /* 0x000fe200078ec0ff */
[----:B------:R-:W-:Y:S01]  /*0c80*/  IMAD.IADD R13, R2, 0x1, -R13 ;  /* 0x00000001020d7824 */ /* 0x000fe200078e0a0d */
[----:B------:R-:W-:Y:S01]  /*0c90*/  SHF.R.S32.HI R5, RZ, 0x2, R4 ;  /* 0x00000002ff057819 */ /* 0x000fe20000011404 */
[----:B------:R-:W-:Y:S01]  /*0ca0*/  IMAD.SHL.U32 R2, R7, 0x40, RZ ;  /* 0x0000004007027824 */ /* 0x000fe200078e00ff */
[----:B------:R-:W-:Y:S01]  /*0cb0*/  LEA.HI R0, R0, R197, RZ, 0x3 ;  /* 0x000000c500007211 */ /* 0x000fe200078f18ff */
[----:B------:R-:W-:Y:S01]  /*0cc0*/  IMAD R8, R11, 0x400, R8 ;  /* 0x000004000b087824 */ /* 0x000fe200078e0208 */
[----:B------:R-:W-:Y:S01]  /*0cd0*/  SHF.R.S32.HI R4, RZ, 0x1f, R4 ;  /* 0x0000001fff047819 */ /* 0x000fe20000011404 */
[----:B------:R-:W-:Y:S01]  /*0ce0*/  IMAD.SHL.U32 R17, R13, 0x2, RZ ;  /* 0x000000020d117824 */ /* 0x000fe200078e00ff */
[----:B------:R-:W-:-:S02]  /*0cf0*/  LOP3.LUT R2, R2, 0x1c0, RZ, 0xc0, !PT ;  /* 0x000001c002027812 */ /* 0x000fc400078ec0ff */
[----:B------:R-:W-:Y:S02]  /*0d00*/  LOP3.LUT R190, R0, 0xfffffff8, RZ, 0xc0, !PT ;  /* 0xfffffff800be7812 */ /* 0x000fe400078ec0ff */
[----:B------:R-:W-:Y:S02]  /*0d10*/  LOP3.LUT R9, R2, 0x8, R9, 0xf8, !PT ;  /* 0x0000000802097812 */ /* 0x000fe400078ef809 */
[----:B------:R-:W-:Y:S01]  /*0d20*/  SHF.R.U32.HI R2, RZ, 0x3, R2 ;  /* 0x00000003ff027819 */ /* 0x000fe20000011602 */
[----:B------:R-:W-:Y:S01]  /*0d30*/  IMAD.IADD R190, R197, 0x1, -R190 ;  /* 0x00000001c5be7824 */ /* 0x000fe200078e0abe */
[----:B------:R-:W-:Y:S02]  /*0d40*/  LEA.HI R4, R4, R5, RZ, 0x3 ;  /* 0x0000000504047211 */ /* 0x000fe400078f18ff */
[----:B------:R-:W-:Y:S01]  /*0d50*/  LOP3.LUT R9, R9, R2, RZ, 0x3c, !PT ;  /* 0x0000000209097212 */ /* 0x000fe200078e3cff */
[----:B------:R-:W-:Y:S01]  /*0d60*/  IMAD.SHL.U32 R2, R190, 0x8, RZ ;  /* 0x00000008be027824 */ /* 0x000fe200078e00ff */
[----:B------:R-:W-:-:S02]  /*0d70*/  R2P PR, R7, 0x6 ;  /* 0x0000000607007804 */ /* 0x000fc40000000000 */
[----:B------:R-:W-:Y:S01]  /*0d80*/  IADD3 R8, R8, R9, RZ ;  /* 0x0000000908087210 */ /* 0x000fe20007ffe0ff */
[----:B------:R-:W-:Y:S01]  /*0d90*/  VIADD R189, R2, 0x40 ;  /* 0x0000004002bd7836 */ /* 0x000fe20000000000 */
[----:B------:R-:W-:Y:S01]  /*0da0*/  LOP3.LUT R4, R4, 0xfffffff8, RZ, 0xc0, !PT ;  /* 0xfffffff804047812 */ /* 0x000fe200078ec0ff */
[C---:B------:R-:W-:Y:S01]  /*0db0*/  VIADD R188, R2.reuse, 0x80 ;  /* 0x0000008002bc7836 */ /* 0x040fe20000000000 */
[----:B------:R-:W-:Y:S01]  /*0dc0*/  LEA.HI R3, R3, R192, RZ, 0x1 ;  /* 0x000000c003037211 */ /* 0x000fe200078f08ff */
[----:B------:R-:W-:Y:S01]  /*0dd0*/  VIADD R187, R2, 0xc0 ;  /* 0x000000c002bb7836 */ /* 0x000fe20000000000 */
[----:B------:R-:W-:Y:S01]  /*0de0*/  LEA R19, R8, UR41, 0x1 ;  /* 0x0000002908137c11 */ /* 0x000fe2000f8e08ff */
[----:B------:R-:W-:Y:S01]  /*0df0*/  IMAD.IADD R5, R5, 0x1, -R4 ;  /* 0x0000000105057824 */ /* 0x000fe200078e0a04 */
[----:B------:R-:W-:Y:S01]  /*0e00*/  SHF.R.S32.HI R6, RZ, 0x5, R6 ;  /* 0x00000005ff067819 */ /* 0x000fe20000011406 */
[C---:B------:R-:W-:Y:S01]  /*0e10*/  VIADD R186, R2.reuse, 0x100 ;  /* 0x0000010002ba7836 */ /* 0x040fe20000000000 */
[----:B------:R-:W-:Y:S01]  /*0e20*/  LOP3.LUT R3, R3, 0xfffffe, RZ, 0xc0, !PT ;  /* 0x00fffffe03037812 */ /* 0x000fe200078ec0ff */
[----:B------:R-:W-:Y:S01]  /*0e30*/  VIADD R184, R19, 0x26800 ;  /* 0x0002680013b87836 */ /* 0x000fe20000000000 */
[----:B------:R-:W-:Y:S01]  /*0e40*/  SEL R23, R23, 0xffffffc0, !P2 ;  /* 0xffffffc017177807 */ /* 0x000fe20005000000 */
[C---:B------:R-:W-:Y:S01]  /*0e50*/  VIADD R185, R2.reuse, 0x140 ;  /* 0x0000014002b97836 */ /* 0x040fe20000000000 */
[C---:B------:R-:W-:Y:S01]  /*0e60*/  IADD3 R194, R2.reuse, 0x180, RZ ;  /* 0x0000018002c27810 */ /* 0x040fe20007ffe0ff */
[----:B------:R-:W-:Y:S01]  /*0e70*/  VIADD R193, R2, 0x1c0 ;  /* 0x000001c002c17836 */ /* 0x000fe20000000000 */
[----:B------:R-:W-:Y:S01]  /*0e80*/  SHF.R.S32.HI R191, RZ, 0x3, R0 ;  /* 0x00000003ffbf7819 */ /* 0x000fe20000011400 */
[----:B------:R-:W-:Y:S01]  /*0e90*/  VIADD R22, R19, 0x26820 ;  /* 0x0002682013167836 */ /* 0x000fe20000000000 */
[----:B------:R-:W-:Y:S01]  /*0ea0*/  SHF.R.S32.HI R204, RZ, 0x1f, R189 ;  /* 0x0000001fffcc7819 */ /* 0x000fe200000114bd */
[----:B------:R-:W-:Y:S01]  /*0eb0*/  IMAD R16, R6, 0x10, R5 ;  /* 0x0000001006107824 */ /* 0x000fe200078e0205 */
[----:B------:R-:W-:Y:S01]  /*0ec0*/  SHF.R.S32.HI R203, RZ, 0x1f, R188 ;  /* 0x0000001fffcb7819 */ /* 0x000fe200000114bc */
[----:B------:R-:W-:Y:S01]  /*0ed0*/  IMAD.IADD R3, R192, 0x1, -R3 ;  /* 0x00000001c0037824 */ /* 0x000fe200078e0a03 */
[----:B------:R-:W-:Y:S01]  /*0ee0*/  SHF.R.S32.HI R202, RZ, 0x1f, R187 ;  /* 0x0000001fffca7819 */ /* 0x000fe200000114bb */
[C---:B------:R-:W-:Y:S01]  /*0ef0*/  @P1 VIADD R22, R184.reuse, 0xffffffe0 ;  /* 0xffffffe0b8161836 */ /* 0x040fe20000000000 */
[----:B------:R-:W-:Y:S01]  /*0f00*/  SHF.R.S32.HI R201, RZ, 0x1f, R186 ;  /* 0x0000001fffc97819 */ /* 0x000fe200000114ba */
[----:B------:R-:W-:Y:S01]  /*0f10*/  IMAD.IADD R184, R184, 0x1, R23 ;  /* 0x00000001b8b87824 */ /* 0x000fe200078e0217 */
[----:B------:R-:W-:Y:S01]  /*0f20*/  SHF.R.S32.HI R200, RZ, 0x1f, R185 ;  /* 0x0000001fffc87819 */ /* 0x000fe200000114b9 */
[----:B------:R-:W-:Y:S01]  /*0f30*/  IMAD.SHL.U32 R18, R3, 0x100, RZ ;  /* 0x0000010003127824 */ /* 0x000fe200078e00ff */
[----:B------:R-:W-:Y:S01]  /*0f40*/  SHF.R.S32.HI R199, RZ, 0x1f, R194 ;  /* 0x0000001fffc77819 */ /* 0x000fe200000114c2 */
[----:B------:R-:W-:Y:S01]  /*0f50*/  IMAD R195, R195, 0x8, R16 ;  /* 0x00000008c3c37824 */ /* 0x000fe200078e0210 */
[----:B------:R-:W-:Y:S01]  /*0f60*/  SHF.R.S32.HI R198, RZ, 0x1f, R193 ;  /* 0x0000001fffc67819 */ /* 0x000fe200000114c1 */
[----:B------:R-:W-:-:S07]  /*0f70*/  IMAD.IADD R23, R23, 0x1, R22 ;  /* 0x0000000117177824 */ /* 0x000fce00078e0216 */
.L_x_399:
[----:B------:R-:W-:Y:S01]  /*0f80*/  ULDC.64 UR8, c[0x0][0xc88] ;  /* 0x0003220000087ab9 */ /* 0x000fe20000000a00 */
[----:B------:R-:W-:Y:S01]  /*0f90*/  ULDC.64 UR10, c[0x0][0xa20] ;  /* 0x00028800000a7ab9 */ /* 0x000fe20000000a00 */
[----:B------:R-:W-:Y:S01]  /*0fa0*/  UIMAD.WIDE UR8, UR7, 0x4, UR8 ;  /* 0x00000004070878a5 */ /* 0x000fe2000f8e0208 */
[----:B------:R-:W-:-:S05]  /*0fb0*/  ULDC UR4, c[0x0][0x424] ;  /* 0x0001090000047ab9 */ /* 0x000fca0000000800 */
[----:B0-2-4-:R-:W-:Y:S01]  /*0fc0*/  MOV R4, UR8 ;  /* 0x0000000800047c02 */ /* 0x015fe20008000f00 */
[----:B------:R-:W-:Y:S01]  /*0fd0*/  IMAD.U32 R5, RZ, RZ, UR9 ;  /* 0x00000009ff057e24 */ /* 0x000fe2000f8e00ff */
[----:B------:R-:W-:-:S04]  /*0fe0*/  ULDC.64 UR8, c[0x0][0xa28] ;  /* 0x00028a0000087ab9 */ /* 0x000fc80000000a00 */
[----:B------:R-:W2:Y:S01]  /*0ff0*/  LDG.E R4, desc[UR50][R4.64] ;  /* 0x0000003204047981 */ /* 0x000ea2000c1e1900 */
[----:B------:R-:W-:Y:S02]  /*1000*/  UISETP.NE.U32.AND UP0, UPT, UR8, URZ, UPT ;  /* 0x0000003f0800728c */ /* 0x000fe4000bf05070 */
[----:B------:R-:W-:Y:S02]  /*1010*/  UISETP.NE.U32.AND UP1, UPT, UR10, URZ, UPT ;  /* 0x0000003f0a00728c */ /* 0x000fe4000bf25070 */
[----:B------:R-:W-:Y:S02]  /*1020*/  UISETP.NE.AND.EX UP0, UPT, UR9, URZ, UPT, UP0 ;  /* 0x0000003f0900728c */ /* 0x000fe4000bf05300 */
[----:B------:R-:W-:-:S04]  /*1030*/  UISETP.NE.AND.EX UP1, UPT, UR11, URZ, UPT, UP1 ;  /* 0x0000003f0b00728c */ /* 0x000fc8000bf25310 */
[----:B------:R-:W-:Y:S02]  /*1040*/  PLOP3.LUT P0, PT, PT, PT, UP0, 0x80, 0x0 ;  /* 0x000000000000781c */ /* 0x000fe40003f0f008 */
[----:B------:R-:W-:Y:S02]  /*1050*/  PLOP3.LUT P1, PT, PT, PT, UP1, 0x80, 0x0 ;  /* 0x000000000000781c */ /* 0x000fe40003f2f018 */
[----:B--2---:R-:W-:-:S13]  /*1060*/  R2UR UR42, R4 ;  /* 0x00000000042a72ca */ /* 0x004fda00000e0000 */
[----:B------:R-:W-:Y:S02]  /*1070*/  USHF.R.S32.HI UR43, URZ, 0x1f, UR42 ;  /* 0x0000001f3f2b7899 */ /* 0x000fe4000801142a */
[----:B------:R-:W-:Y:S02]  /*1080*/  @UP0 ULEA UR8, UP2, UR42, UR8, 0x2 ;  /* 0x000000082a080291 */ /* 0x000fe4000f84103f */
[----:B------:R-:W-:Y:S02]  /*1090*/  @UP1 ULEA UR10, UP3, UR42, UR10, 0x2 ;  /* 0x0000000a2a0a1291 */ /* 0x000fe4000f86103f */
[----:B------:R-:W-:Y:S02]  /*10a0*/  @UP0 ULEA.HI.X UR9, UR42, UR9, UR43, 0x2, UP2 ;  /* 0x000000092a090291 */ /* 0x000fe400090f142b */
[----:B------:R-:W-:Y:S01]  /*10b0*/  @UP1 ULEA.HI.X UR11, UR42, UR11, UR43, 0x2, UP3 ;  /* 0x0000000b2a0b1291 */ /* 0x000fe200098f142b */
[----:B------:R-:W-:Y:S02]  /*10c0*/  IMAD.U32 R4, RZ, RZ, UR8 ;  /* 0x00000008ff047e24 */ /* 0x000fe4000f8e00ff */
[----:B-1----:R-:W-:-:S02]  /*10d0*/  IMAD.U32 R6, RZ, RZ, UR10 ;  /* 0x0000000aff067e24 */ /* 0x002fc4000f8e00ff */
[----:B------:R-:W-:Y:S01]  /*10e0*/  IMAD.U32 R5, RZ, RZ, UR9 ;  /* 0x00000009ff057e24 */ /* 0x000fe2000f8e00ff */
[----:B------:R-:W-:Y:S01]  /*10f0*/  ULDC.64 UR8, c[0x0][0x418] ;  /* 0x0001060000087ab9 */ /* 0x000fe20000000a00 */
[----:B---3--:R-:W-:-:S03]  /*1100*/  IMAD.U32 R7, RZ, RZ, UR11 ;  /* 0x0000000bff077e24 */ /* 0x008fc6000f8e00ff */
[----:B------:R-:W2:Y:S04]  /*1110*/  @P0 LDG.E R4, desc[UR50][R4.64] ;  /* 0x0000003204040981 */ /* 0x000ea8000c1e1900 */
[----:B------:R-:W3:Y:S01]  /*1120*/  @P1 LDG.E R6, desc[UR50][R6.64] ;  /* 0x0000003206061981 */ /* 0x000ee2000c1e1900 */
[----:B------:R-:W-:Y:S01]  /*1130*/  UISETP.NE.U32.AND UP0, UPT, UR8, URZ, UPT ;  /* 0x0000003f0800728c */ /* 0x000fe2000bf05070 */
[----:B------:R-:W-:Y:S01]  /*1140*/  CS2R R20, SRZ ;  /* 0x0000000000147805 */ /* 0x000fe2000001ff00 */
[----:B------:R-:W-:Y:S01]  /*1150*/  UMOV UR44, UR5 ;  /* 0x00000005002c7c82 */ /* 0x000fe20008000000 */
[----:B------:R-:W-:Y:S01]  /*1160*/  ULDC UR5, c[0x0][0x2f0] ;  /* 0x0000bc0000057ab9 */ /* 0x000fe20000000800 */
[----:B------:R-:W-:Y:S01]  /*1170*/  UISETP.NE.AND.EX UP0, UPT, UR9, URZ, UPT, UP0 ;  /* 0x0000003f0900728c */ /* 0x000fe2000bf05300 */
[----:B------:R-:W-:Y:S01]  /*1180*/  IMAD.MOV.U32 R0, RZ, RZ, RZ ;  /* 0x000000ffff007224 */ /* 0x000fe200078e00ff */
[----:B------:R-:W-:Y:S01]  /*1190*/  UMOV UR49, URZ ;  /* 0x0000003f00317c82 */ /* 0x000fe20008000000 */
[----:B------:R-:W-:Y:S01]  /*11a0*/  UMOV UR45, UR6 ;  /* 0x00000006002d7c82 */ /* 0x000fe20008000000 */
[----:B------:R-:W-:Y:S01]  /*11b0*/  USEL UR4, UR4, 0x1, UP0 ;  /* 0x0000000104047887 */ /* 0x000fe20008000000 */
[----:B------:R-:W-:Y:S01]  /*11c0*/  IMAD.MOV.U32 R150, RZ, RZ, RZ ;  /* 0x000000ffff967224 */ /* 0x000fe200078e00ff */
[----:B------:R-:W-:Y:S01]  /*11d0*/  UISETP.NE.AND UP0, UPT, UR47, 0x1, UPT ;  /* 0x000000012f00788c */ /* 0x000fe2000bf05270 */
[----:B------:R-:W-:Y:S01]  /*11e0*/  CS2R R148, SRZ ;  /* 0x0000000000947805 */ /* 0x000fe2000001ff00 */
[----:B------:R-:W-:Y:S01]  /*11f0*/  UIMAD UR4, UR4, UR5, URZ ;  /* 0x00000005040472a4 */ /* 0x000fe2000f8e023f */
[----:B------:R-:W-:-:S02]  /*1200*/  CS2R R146, SRZ ;  /* 0x0000000000927805 */ /* 0x000fc4000001ff00 */
[----:B------:R-:W-:Y:S02]  /*1210*/  CS2R R144, SRZ ;  /* 0x0000000000907805 */ /* 0x000fe4000001ff00 */
[----:B------:R-:W-:Y:S02]  /*1220*/  CS2R R142, SRZ ;  /* 0x00000000008e7805 */ /* 0x000fe4000001ff00 */
[----:B------:R-:W-:Y:S02]  /*1230*/  CS2R R140, SRZ ;  /* 0x00000000008c7805 */ /* 0x000fe4000001ff00 */
[----:B------:R-:W-:Y:S02]  /*1240*/  CS2R R138, SRZ ;  /* 0x00000000008a7805 */ /* 0x000fe4000001ff00 */
[----:B------:R-:W-:Y:S02]  /*1250*/  CS2R R136, SRZ ;  /* 0x0000000000887805 */ /* 0x000fe4000001ff00 */
        /* <DEDUP_REMOVED lines=46> */
[----:B------:R-:W-:Y:S01]  /*1540*/  CS2R R164, SRZ ;  /* 0x0000000000a47805 */ /* 0x000fe2000001ff00 */
[----:B------:R-:W-:Y:S02]  /*1550*/  IMAD.MOV.U32 R9, RZ, RZ, RZ ;  /* 0x000000ffff097224 */ /* 0x000fe400078e00ff */
[----:B------:R-:W-:Y:S01]  /*1560*/  IMAD.MOV.U32 R168, RZ, RZ, RZ ;  /* 0x000000ffffa87224 */ /* 0x000fe200078e00ff */
[----:B--2---:R-:W-:-:S02]  /*1570*/  @P0 R2UR UR49, R4 ;  /* 0x00000000043102ca */ /* 0x004fc400000e0000 */
[----:B---3--:R-:W-:Y:S01]  /*1580*/  @P1 R2UR UR4, R6 ;  /* 0x00000000060412ca */ /* 0x008fe200000e0000 */
[----:B------:R-:W-:-:S14]  /*1590*/  @P1 BRA `(.L_x_350) ;  /* 0x0000000000341947 */ /* 0x000fdc0003800000 */
[----:B------:R-:W-:Y:S02]  /*15a0*/  ULDC.64 UR6, c[0x0][0xa08] ;  /* 0x0002820000067ab9 */ /* 0x000fe40000000a00 */
[----:B------:R-:W-:-:S04]  /*15b0*/  ISETP.NE.U32.AND P0, PT, RZ, UR6, PT ;  /* 0x00000006ff007c0c */ /* 0x000fc8000bf05070 */
[----:B------:R-:W-:-:S13]  /*15c0*/  ISETP.NE.AND.EX P0, PT, RZ, UR7, PT, P0 ;  /* 0x00000007ff007c0c */ /* 0x000fda000bf05300 */
[----:B------:R-:W-:Y:S05]  /*15d0*/  @!P0 BRA `(.L_x_350) ;  /* 0x0000000000248947 */ /* 0x000fea0003800000 */
[----:B------:R-:W-:Y:S02]  /*15e0*/  ULDC.64 UR4, c[0x0][0xa08] ;  /* 0x0002820000047ab9 */ /* 0x000fe40000000a00 */
[----:B------:R-:W-:-:S06]  /*15f0*/  UIMAD.WIDE UR4, UR42, 0x4, UR4 ;  /* 0x000000042a0478a5 */ /* 0x000fcc000f8e0204 */
[----:B------:R-:W-:Y:S01]  /*1600*/  MOV R4, UR4 ;  /* 0x0000000400047c02 */ /* 0x000fe20008000f00 */
[----:B------:R-:W-:-:S05]  /*1610*/  IMAD.U32 R5, RZ, RZ, UR5 ;  /* 0x00000005ff057e24 */ /* 0x000fca000f8e00ff */
[----:B------:R-:W2:Y:S04]  /*1620*/  LDG.E R6, desc[UR50][R4.64] ;  /* 0x0000003204067981 */ /* 0x000ea8000c1e1900 */
[----:B------:R-:W3:Y:S01]  /*1630*/  LDG.E R3, desc[UR50][R4.64+0x4] ;  /* 0x0000043204037981 */ /* 0x000ee2000c1e1900 */
[----:B--2---:R-:W-:Y:S02]  /*1640*/  R2UR UR4, R6 ;  /* 0x00000000060472ca */ /* 0x004fe400000e0000 */
[----:B---3--:R-:W-:-:S13]  /*1650*/  R2UR UR5, R3 ;  /* 0x00000000030572ca */ /* 0x008fda00000e0000 */
[----:B------:R-:W-:-:S12]  /*1660*/  UIADD3 UR4, -UR4, UR5, URZ ;  /* 0x0000000504047290 */ /* 0x000fd8000fffe13f */
.L_x_350:
[----:B------:R-:W-:Y:S01]  /*1670*/  UIADD3 UR49, -UR49, UR4, URZ ;  /* 0x0000000431317290 */ /* 0x000fe2000fffe13f */
[----:B------:R-:W-:Y:S02]  /*1680*/  PLOP3.LUT P0, PT, PT, PT, UP0, 0x80, 0x0 ;  /* 0x000000000000781c */ /* 0x000fe40003f0f008 */
[----:B------:R-:W-:Y:S01]  /*1690*/  CS2R R38, SRZ ;  /* 0x0000000000267805 */ /* 0x000fe2000001ff00 */
[----:B------:R-:W-:Y:S01]  /*16a0*/  IMAD.MOV.U32 R8, RZ, RZ, RZ ;  /* 0x000000ffff087224 */ /* 0x000fe200078e00ff */
[----:B------:R-:W-:Y:S01]  /*16b0*/  UIADD3 UR4, UR49, 0x3f, URZ ;  /* 0x0000003f31047890 */ /* 0x000fe2000fffe03f */
[----:B------:R-:W-:Y:S02]  /*16c0*/  CS2R R166, SRZ ;  /* 0x0000000000a67805 */ /* 0x000fe4000001ff00 */
[----:B------:R-:W-:Y:S01]  /*16d0*/  CS2R R34, SRZ ;  /* 0x0000000000227805 */ /* 0x000fe2000001ff00 */
[----:B------:R-:W-:Y:S01]  /*16e0*/  IMAD.MOV.U32 R169, RZ, RZ, RZ ;  /* 0x000000ffffa97224 */ /* 0x000fe200078e00ff */
[----:B------:R-:W-:Y:S01]  /*16f0*/  USHF.R.S32.HI UR5, URZ, 0x1f, UR4 ;  /* 0x0000001f3f057899 */ /* 0x000fe20008011404 */
[----:B------:R-:W-:Y:S01]  /*1700*/  CS2R R30, SRZ ;  /* 0x00000000001e7805 */ /* 0x000fe2000001ff00 */
[----:B------:R-:W-:Y:S01]  /*1710*/  IMAD.MOV.U32 R28, RZ, RZ, RZ ;  /* 0x000000ffff1c7224 */ /* 0x000fe200078e00ff */
[----:B------:R-:W-:Y:S01]  /*1720*/  CS2R R170, SRZ ;  /* 0x0000000000aa7805 */ /* 0x000fe2000001ff00 */
[----:B------:R-:W-:Y:S01]  /*1730*/  ULEA.HI UR5, UR5, UR4, URZ, 0x6 ;  /* 0x0000000405057291 */ /* 0x000fe2000f8f303f */
[----:B------:R-:W-:Y:S01]  /*1740*/  CS2R R26, SRZ ;  /* 0x00000000001a7805 */ /* 0x000fe2000001ff00 */
[----:B------:R-:W-:-:S02]  /*1750*/  IMAD.MOV.U32 R172, RZ, RZ, RZ ;  /* 0x000000ffffac7224 */ /* 0x000fc400078e00ff */
[----:B------:R-:W-:Y:S01]  /*1760*/  USHF.R.S32.HI UR48, URZ, 0x6, UR5 ;  /* 0x000000063f307899 */ /* 0x000fe20008011405 */
[----:B------:R-:W-:Y:S11]  /*1770*/  @!P0 BRA `(.L_x_351) ;  /* 0x0000001800448947 */ /* 0x000ff60003800000 */
[----:B------:R-:W-:Y:S01]  /*1780*/  UISETP.GE.AND UP0, UPT, UR49, 0x1, UPT ;  /* 0x000000013100788c */ /* 0x000fe2000bf06270 */
[----:B------:R-:W-:-:S05]  /*1790*/  PLOP3.LUT P0, PT, PT, PT, PT, 0x80, 0x0 ;  /* 0x000000000000781c */ /* 0x000fca0003f0f070 */
[----:B------:R-:W-:-:S13]  /*17a0*/  PLOP3.LUT P1, PT, PT, PT, UP0, 0x80, 0x0 ;  /* 0x000000000000781c */ /* 0x000fda0003f2f008 */
[----:B------:R-:W-:Y:S05]  /*17b0*/  @!P1 BRA `(.L_x_352) ;  /* 0x0000005000d49947 */ /* 0x000fea0003800000 */
        /* <DEDUP_REMOVED lines=14> */
.L_x_353:
[----:B------:R-:W-:Y:S01]  /*18a0*/  ULEA UR16, UR38, UR41, 0x3 ;  /* 0x0000002926107291 */ /* 0x000fe2000f8e183f */
[----:B------:R-:W-:-:S05]  /*18b0*/  IMAD.U32 R0, RZ, RZ, UR37 ;  /* 0x00000025ff007e24 */ /* 0x000fca000f8e00ff */
[----:B------:R-:W-:-:S04]  /*18c0*/  SHF.L.U32 R0, R0, 0x1f, RZ ;  /* 0x0000001f00007819 */ /* 0x000fc800000006ff */
[----:B------:R-:W0:Y:S02]  /*18d0*/  SYNCS.PHASECHK.TRANS64.TRYWAIT P1, [UR16+0x28c50], R0 ;  /* 0x028c5000ff0075a7 */ /* 0x000e240008020150 */
[----:B0-----:R-:W-:Y:S05]  /*18e0*/  @!P1 BRA `(.L_x_354) ;  /* 0x000000d400849947 */ /* 0x001fea0003800000 */
.L_x_484:
        /* <DEDUP_REMOVED lines=40> */
.L_x_355:
        /* <DEDUP_REMOVED lines=8> */
.L_x_362:
[----:B------:R-:W-:Y:S01]  /*1bf0*/  BAR.SYNC.DEFER_BLOCKING 0xe, 0x100 ;  /* 0x0384000000007b1d */ /* 0x000fe20000010000 */
[----:B01----:R-:W-:Y:S01]  /*1c00*/  IMAD.U32 R3, RZ, RZ, UR38 ;  /* 0x00000026ff037e24 */ /* 0x003fe2000f8e00ff */
[----:B------:R-:W-:Y:S01]  /*1c10*/  UIADD3 UR38, UR38, 0x1, URZ ;  /* 0x0000000126267890 */ /* 0x000fe2000fffe03f */
[C---:B------:R-:W-:Y:S02]  /*1c20*/  ISETP.GT.AND P2, PT, R0.reuse, RZ, PT ;  /* 0x000000ff0000720c */ /* 0x040fe40003f44270 */
[----:B------:R-:W-:Y:S01]  /*1c30*/  IMAD R3, R3, 0x40, R16 ;  /* 0x0000004003037824 */ /* 0x000fe200078e0210 */
[----:B------:R-:W-:Y:S01]  /*1c40*/  UISETP.NE.AND UP0, UPT, UR38, 0x2, UPT ;  /* 0x000000022600788c */ /* 0x000fe2000bf05270 */
[----:B------:R-:W-:-:S03]  /*1c50*/  IADD3 R0, R0, -0x1, RZ ;  /* 0xffffffff00007810 */ /* 0x000fc60007ffe0ff */
        /* <DEDUP_REMOVED lines=136> */
.L_x_357:
[----:B------:R-:W-:Y:S01]  /*24e0*/  ULEA UR21, UR38, UR41, 0x3 ;  /* 0x0000002926157291 */ /* 0x000fe2000f8e183f */
[----:B------:R-:W-:-:S05]  /*24f0*/  IMAD.U32 R3, RZ, RZ, UR37 ;  /* 0x00000025ff037e24 */ /* 0x000fca000f8e00ff */
[----:B------:R-:W-:-:S04]  /*2500*/  SHF.L.U32 R3, R3, 0x1f, RZ ;  /* 0x0000001f03037819 */ /* 0x000fc800000006ff */
[----:B------:R0:W1:Y:S01]  /*2510*/  SYNCS.PHASECHK.TRANS64.TRYWAIT P1, [UR21+0x28c50], R3 ;  /* 0x028c5003ff0075a7 */ /* 0x0000620008020155 */
[----:B------:R-:W-:Y:S05]  /*2520*/  @!P0 BRA `(.L_x_358) ;  /* 0x0000000000048947 */ /* 0x000fea0003800000 */
[----:B------:R-:W-:Y:S01]  /*2530*/  BPT.TRAP 0x1 ;  /* 0x000000040000795c */ /* 0x000fe20000300000 */
.L_x_358:
[----:B-1----:R-:W-:Y:S05]  /*2540*/  @P1 BRA `(.L_x_359) ;  /* 0x0000000000081947 */ /* 0x002fea0003800000 */
[----:B------:R-:W1:Y:S02]  /*2550*/  SYNCS.PHASECHK.TRANS64.TRYWAIT P1, [UR21+0x28c50], R3 ;  /* 0x028c5003ff0075a7 */ /* 0x000e640008020155 */
[----:B-1----:R-:W-:Y:S05]  /*2560*/  @!P1 BRA `(.L_x_360) ;  /* 0x000000c8007c9947 */ /* 0x002fea0003800000 */
.L_x_359:
        /* <DEDUP_REMOVED lines=31> */
.L_x_361:
[----:B------:R-:W-:-:S04]  /*2760*/  UIADD3 UR6, UR21, 0x28c60, URZ ;  /* 0x00028c6015067890 */ /* 0x000fc8000fffe03f */
[----:B------:R-:W-:-:S09]  /*2770*/  UPRMT UR6, UR40, 0x654, UR6 ;  /* 0x0000065428067896 */ /* 0x000fd20008000006 */
[----:B------:R-:W-:Y:S01]  /*2780*/  SYNCS.ARRIVE.TRANS64.RED.A1T0 RZ, [UR6], RZ ;  /* 0x000000ffffff79a7 */ /* 0x000fe20008100406 */
[----:B------:R-:W-:Y:S05]  /*2790*/  @P2 BRA `(.L_x_362) ;  /* 0xfffffff400142947 */ /* 0x000fea000383ffff */
.L_x_356:
[----:B------:R-:W-:Y:S01]  /*27a0*/  BAR.SYNC.DEFER_BLOCKING 0xe, 0x100 ;  /* 0x0384000000007b1d */ /* 0x000fe20000010000 */
[----:B01----:R-:W-:Y:S01]  /*27b0*/  IMAD.U32 R3, RZ, RZ, UR38 ;  /* 0x00000026ff037e24 */ /* 0x003fe2000f8e00ff */
[----:B------:R-:W-:Y:S01]  /*27c0*/  UIADD3 UR38, UR38, 0x1, URZ ;  /* 0x0000000126267890 */ /* 0x000fe2000fffe03f */
[----:B------:R-:W-:Y:S02]  /*27d0*/  PLOP3.LUT P0, PT, PT, PT, PT, 0x8, 0x0 ;  /* 0x000000000000781c */ /* 0x000fe40003f0e170 */
[----:B------:R-:W-:Y:S01]  /*27e0*/  CS2R R20, SRZ ;  /* 0x0000000000147805 */ /* 0x000fe2000001ff00 */
        /* <DEDUP_REMOVED lines=135> */
[----:B------:R-:W-:Y:S01]  /*3060*/  FMUL.FTZ R0, R151, R0 ;  /* 0x0000000097007220 */ /* 0x000fe20000410000 */
[----:B------:R-:W-:Y:S06]  /*3070*/  BAR.ARV 0xf, 0x100 ;  /* 0x03c4000000007b1d */ /* 0x000fec0000002000 */
[----:B------:R-:W-:Y:S05]  /*3080*/  BRA `(.L_x_352) ;  /* 0x0000003800a07947 */ /* 0x000fea0003800000 */
.L_x_351:
[----:B------:R-:W-:Y:S01]  /*3090*/  UISETP.GE.AND UP0, UPT, UR49, 0x1, UPT ;  /* 0x000000013100788c */ /* 0x000fe2000bf06270 */
[----:B------:R-:W-:-:S05]  /*30a0*/  PLOP3.LUT P0, PT, PT, PT, PT, 0x80, 0x0 ;  /* 0x000000000000781c */ /* 0x000fca0003f0f070 */
[----:B------:R-:W-:-:S13]  /*30b0*/  PLOP3.LUT P1, PT, PT, PT, UP0, 0x80, 0x0 ;  /* 0x000000000000781c */ /* 0x000fda0003f2f008 */
[----:B------:R-:W-:Y:S05]  /*30c0*/  @!P1 BRA `(.L_x_352) ;  /* 0x0000003800909947 */ /* 0x000fea0003800000 */
        /* <DEDUP_REMOVED lines=29> */
.L_x_363:
        /* <DEDUP_REMOVED lines=9> */
.L_x_485:
[----:B------:R-:W-:Y:S05]  /*3330*/  @!P0 BRA `(.L_x_365) ;  /* 0x0000000000048947 */ /* 0x000fea0003800000 */
[----:B------:R-:W-:Y:S01]  /*3340*/  BPT.TRAP 0x1 ;  /* 0x000000040000795c */ /* 0x000fe20000300000 */
.L_x_365:
[----:B------:R-:W-:Y:S02]  /*3350*/  IMAD.U32 R7, RZ, RZ, UR38 ;  /* 0x00000026ff077e24 */ /* 0x000fe4000f8e00ff */
[----:B------:R-:W-:-:S03]  /*3360*/  IMAD.U32 R8, RZ, RZ, UR37 ;  /* 0x00000025ff087e24 */ /* 0x000fc6000f8e00ff */
[----:B------:R-:W-:Y:S02]  /*3370*/  LEA R7, R7, UR41, 0x3 ;  /* 0x0000002907077c11 */ /* 0x000fe4000f8e18ff */
[----:B------:R-:W-:-:S04]  /*3380*/  SHF.L.U32 R8, R8, 0x1f, RZ ;  /* 0x0000001f08087819 */ /* 0x000fc800000006ff */
[----:B------:R1:W2:Y:S01]  /*3390*/  SYNCS.PHASECHK.TRANS64.TRYWAIT P1, [R7+URZ+0x28c30], R8 ;  /* 0x028c3008070075a7 */ /* 0x0002a2000802017f */
[----:B------:R-:W-:Y:S05]  /*33a0*/  @!P0 BRA `(.L_x_366) ;  /* 0x0000000000048947 */ /* 0x000fea0003800000 */
[----:B------:R-:W-:Y:S01]  /*33b0*/  BPT.TRAP 0x1 ;  /* 0x000000040000795c */ /* 0x000fe20000300000 */
.L_x_366:
[----:B--2---:R-:W-:Y:S05]  /*33c0*/  @P1 BRA `(.L_x_367) ;  /* 0x0000000000081947 */ /* 0x004fea0003800000 */
[----:B------:R-:W2:Y:S02]  /*33d0*/  SYNCS.PHASECHK.TRANS64.TRYWAIT P1, [R7+URZ+0x28c30], R8 ;  /* 0x028c3008070075a7 */ /* 0x000ea4000802017f */
[----:B--2---:R-:W-:Y:S05]  /*33e0*/  @!P1 BRA `(.L_x_368) ;  /* 0x000000bc000c9947 */ /* 0x004fea0003800000 */
.L_x_367:
        /* <DEDUP_REMOVED lines=42> */
.L_x_369:
[----:B------:R-:W-:Y:S01]  /*3690*/  UIMAD UR6, UR48, -0x40, UR49 ;  /* 0xffffffc0300678a4 */ /* 0x000fe2000f8e0231 */
[----:B------:R-:W-:-:S05]  /*36a0*/  ULDC UR20, c[0x0][0x988] ;  /* 0x0002620000147ab9 */ /* 0x000fca0000000800 */
[----:B------:R-:W-:Y:S01]  /*36b0*/  IMAD.U32 R4, RZ, RZ, UR6 ;  /* 0x00000006ff047e24 */ /* 0x000fe2000f8e00ff */
        /* <DEDUP_REMOVED lines=55> */
[----:B------:R-:W-:Y:S01]  /*3a30*/  FSEL R43, R43, -INF , P2 ;  /* 0xff8000002b2b7808 */ /* 0x000fe20001000000 */
[----:B------:R-:W-:Y:S01]  /*3a40*/  BAR.SYNC.DEFER_BLOCKING 0xf, 0x100 ;  /* 0x03c4000000007b1d */ /* 0x000fe20000010000 */
[----:B------:R-:W-:Y:S02]  /*3a50*/  ISETP.GT.AND P2, PT, R3, 0x39, PT ;  /* 0x000000390300780c */ /* 0x000fe40003f44270 */
[----:B------:R-:W-:Y:S02]  /*3a60*/  FSEL R52, R52, -INF , P3 ;  /* 0xff80000034347808 */ /* 0x000fe40001800000 */
[----:B------:R-:W-:-:S02]  /*3a70*/  FMNMX.FTZ R3, R49, R4, !PT ;  /* 0x0000000431037209 */ /* 0x000fc40007810000 */
[----:B------:R-:W-:Y:S02]  /*3a80*/  FSEL R53, R53, -INF , P2 ;  /* 0xff80000035357808 */ /* 0x000fe40001000000 */
[----:B------:R-:W-:Y:S02]  /*3a90*/  FMNMX.FTZ R4, R52, R3, !PT ;  /* 0x0000000334047209 */ /* 0x000fe40007810000 */
[----:B------:R-:W-:Y:S02]  /*3aa0*/  FSEL R46, R46, -INF , P1 ;  /* 0xff8000002e2e7808 */ /* 0x000fe40000800000 */
[----:B------:R-:W-:Y:S02]  /*3ab0*/  FMNMX.FTZ R6, R53, R4, !PT ;  /* 0x0000000435067209 */ /* 0x000fe40007810000 */
[----:B------:R-:W-:Y:S02]  /*3ac0*/  FSEL R47, R47, -INF , P6 ;  /* 0xff8000002f2f7808 */ /* 0x000fe40003000000 */
[----:B------:R-:W-:Y:S01]  /*3ad0*/  FSEL R50, R50, -INF , P5 ;  /* 0xff80000032327808 */ /* 0x000fe20002800000 */
[----:B------:R-:W0:Y:S01]  /*3ae0*/  SHFL.BFLY PT, R3, R6, 0x2, 0x1f ;  /* 0x0c401f0006037f89 */ /* 0x000e2200000e0000 */
[----:B------:R-:W-:-:S02]  /*3af0*/  FSEL R51, R51, -INF , P4 ;  /* 0xff80000033337808 */ /* 0x000fc40002000000 */
        /* <DEDUP_REMOVED lines=12> */
[----:B------:R-:W-:Y:S02]  /*3bc0*/  FMNMX.FTZ R4, R42, R5, !PT ;  /* 0x000000052a047209 */ /* 0x000fe40007810000 */
        /* <DEDUP_REMOVED lines=19> */
[----:B------:R-:W-:Y:S01]  /*3d00*/  FMNMX.FTZ R4, R55, R4, !PT ;  /* 0x0000000437047209 */ /* 0x000fe20007810000 */
[----:B------:R-:W0:Y:S01]  /*3d10*/  MUFU.EX2 R25, R25 ;  /* 0x0000001900197308 */ /* 0x000e220000000800 */
[--C-:B------:R-:W-:Y:S01]  /*3d20*/  FFMA.FTZ R41, R41, UR20, -R6.reuse ;  /* 0x0000001429297c23 */ /* 0x100fe20008010806 */
[--C-:B------:R-:W-:Y:S01]  /*3d30*/  FFMA.FTZ R44, R44, UR20, -R6.reuse ;  /* 0x000000142c2c7c23 */ /* 0x100fe20008010806 */
[--C-:B------:R-:W-:Y:S01]  /*3d40*/  FFMA.FTZ R45, R45, UR20, -R6.reuse ;  /* 0x000000142d2d7c23 */ /* 0x100fe20008010806 */
[----:B------:R-:W3:Y:S01]  /*3d50*/  SHFL.BFLY PT, R5, R4, 0x2, 0x1f ;  /* 0x0c401f0004057f89 */ /* 0x000ee200000e0000 */
[--C-:B------:R-:W-:Y:S01]  /*3d60*/  FFMA.FTZ R48, R48, UR20, -R6.reuse ;  /* 0x0000001430307c23 */ /* 0x100fe20008010806 */
[--C-:B------:R-:W-:Y:S01]  /*3d70*/  FFMA.FTZ R49, R49, UR20, -R6.reuse ;  /* 0x0000001431317c23 */ /* 0x100fe20008010806 */
[--C-:B------:R-:W-:Y:S01]  /*3d80*/  FFMA.FTZ R52, R52, UR20, -R6.reuse ;  /* 0x0000001434347c23 */ /* 0x100fe20008010806 */
[----:B------:R-:W-:Y:S01]  /*3d90*/  MUFU.EX2 R28, R28 ;  /* 0x0000001c001c7308 */ /* 0x000fe20000000800 */
[----:B------:R-:W-:-:S07]  /*3da0*/  FFMA.FTZ R6, R53, UR20, -R6 ;  /* 0x0000001435067c23 */ /* 0x000fce0008010806 */
[----:B------:R-:W4:Y:S01]  /*3db0*/  MUFU.EX2 R29, R29 ;  /* 0x0000001d001d7308 */ /* 0x000f220000000800 */
[----:B0-----:R-:W-:Y:S01]  /*3dc0*/  FADD.FTZ R11, R24, R25 ;  /* 0x00000019180b7221 */ /* 0x001fe20000010000 */
[----:B------:R-:W-:-:S06]  /*3dd0*/  F2FP.BF16.F32.PACK_AB R152, R25, R24 ;  /* 0x000000181998723e */ /* 0x000fcc00000010ff */
[----:B------:R-:W-:Y:S01]  /*3de0*/  MUFU.EX2 R32, R32 ;  /* 0x0000002000207308 */ /* 0x000fe20000000800 */
[----:B---3--:R-:W-:-:S07]  /*3df0*/  FMNMX.FTZ R5, R4, R5, !PT ;  /* 0x0000000504057209 */ /* 0x008fce0007810000 */
[----:B------:R-:W0:Y:S01]  /*3e00*/  MUFU.EX2 R33, R33 ;  /* 0x0000002100217308 */ /* 0x000e220000000800 */
[----:B------:R-:W3:Y:S01]  /*3e10*/  SHFL.BFLY PT, R4, R5, 0x1, 0x1f ;  /* 0x0c201f0005047f89 */ /* 0x000ee200000e0000 */
[----:B----4-:R-:W-:-:S06]  /*3e20*/  F2FP.BF16.F32.PACK_AB R154, R29, R28 ;  /* 0x0000001c1d9a723e */ /* 0x010fcc00000010ff */
[----:B------:R-:W-:Y:S08]  /*3e30*/  MUFU.EX2 R36, R36 ;  /* 0x0000002400247308 */ /* 0x000ff00000000800 */
[----:B------:R-:W4:Y:S01]  /*3e40*/  MUFU.EX2 R37, R37 ;  /* 0x0000002500257308 */ /* 0x000f220000000800 */
[----:B0-----:R-:W-:-:S07]  /*3e50*/  F2FP.BF16.F32.PACK_AB R156, R33, R32 ;  /* 0x00000020219c723e */ /* 0x001fce00000010ff */
[----:B------:R-:W-:Y:S01]  /*3e60*/  MUFU.EX2 R40, R40 ;  /* 0x0000002800287308 */ /* 0x000fe20000000800 */
[----:B---3--:R-:W-:-:S04]  /*3e70*/  FMNMX.FTZ R4, R5, R4, !PT ;  /* 0x0000000405047209 */ /* 0x008fc80007810000 */
[C---:B------:R-:W-:Y:S01]  /*3e80*/  FSETP.NEU.FTZ.AND P1, PT, R4.reuse, -INF , PT ;  /* 0xff8000000400780b */ /* 0x040fe20003f3d000 */
[----:B------:R-:W-:Y:S02]  /*3e90*/  FMUL.FTZ R5, R4, UR20 ;  /* 0x0000001404057c20 */ /* 0x000fe40008410000 */
[----:B------:R-:W0:Y:S01]  /*3ea0*/  MUFU.EX2 R41, R41 ;  /* 0x0000002900297308 */ /* 0x000e220000000800 */
[----:B----4-:R-:W-:Y:S02]  /*3eb0*/  F2FP.BF16.F32.PACK_AB R158, R37, R36 ;  /* 0x00000024259e723e */ /* 0x010fe400000010ff */
[----:B------:R-:W-:-:S05]  /*3ec0*/  FSEL R9, R5, RZ, P1 ;  /* 0x000000ff05097208 */ /* 0x000fca0000800000 */
        /* <DEDUP_REMOVED lines=13> */
[--C-:B------:R-:W-:Y:S01]  /*3fa0*/  FFMA.FTZ R50, R50, UR20, -R9.reuse ;  /* 0x0000001432327c23 */ /* 0x100fe20008010809 */
[----:B------:R-:W3:Y:S01]  /*3fb0*/  MUFU.EX2 R27, R27 ;  /* 0x0000001b001b7308 */ /* 0x000ee20000000800 */
[--C-:B------:R-:W-:Y:S01]  /*3fc0*/  FFMA.FTZ R51, R51, UR20, -R9.reuse ;  /* 0x0000001433337c23 */ /* 0x100fe20008010809 */
[--C-:B------:R-:W-:Y:S01]  /*3fd0*/  FFMA.FTZ R54, R54, UR20, -R9.reuse ;  /* 0x0000001436367c23 */ /* 0x100fe20008010809 */
[----:B------:R-:W-:Y:S01]  /*3fe0*/  FFMA.FTZ R9, R55, UR20, -R9 ;  /* 0x0000001437097c23 */ /* 0x000fe20008010809 */
[----:B0-----:R-:W-:-:S04]  /*3ff0*/  F2FP.BF16.F32.PACK_AB R160, R41, R40 ;  /* 0x0000002829a0723e */ /* 0x001fc800000010ff */
[----:B------:R-:W-:Y:S08]  /*4000*/  MUFU.EX2 R30, R30 ;  /* 0x0000001e001e7308 */ /* 0x000ff00000000800 */
[----:B------:R-:W0:Y:S01]  /*4010*/  MUFU.EX2 R31, R31 ;  /* 0x0000001f001f7308 */ /* 0x000e220000000800 */
[----:B---3--:R-:W-:-:S07]  /*4020*/  F2FP.BF16.F32.PACK_AB R153, R27, R26 ;  /* 0x0000001a1b99723e */ /* 0x008fce00000010ff */
[----:B------:R-:W3:Y:S08]  /*4030*/  MUFU.EX2 R34, R34 ;  /* 0x0000002200227308 */ /* 0x000ef00000000800 */
[----:B------:R4:W-:Y:S01]  /*4040*/  MUFU.EX2 R5, R6 ;  /* 0x0000000600057308 */ /* 0x0009e20000000800 */
[----:B0-----:R-:W-:-:S05]  /*4050*/  F2FP.BF16.F32.PACK_AB R155, R31, R30 ;  /* 0x0000001e1f9b723e */ /* 0x001fca00000010ff */
[----:B------:R0:W-:Y:S02]  /*4060*/  STSM.16.M88.4 [R19+0x26800], R152 ;  /* 0x0268009813007844 */ /* 0x0001e40000000200 */
[----:B------:R-:W5:Y:S01]  /*4070*/  MUFU.EX2 R35, R35 ;  /* 0x0000002300237308 */ /* 0x000f620000000800 */
[----:B----4-:R-:W-:Y:S01]  /*4080*/  FADD.FTZ R6, R28, R11 ;  /* 0x0000000b1c067221 */ /* 0x010fe20000010000 */
[----:B------:R-:W-:-:S03]  /*4090*/  FADD.FTZ R11, R26, R27 ;  /* 0x0000001b1a0b7221 */ /* 0x000fc60000010000 */
[----:B------:R-:W-:Y:S01]  /*40a0*/  FADD.FTZ R13, R29, R6 ;  /* 0x000000061d0d7221 */ /* 0x000fe20000010000 */
[----:B------:R-:W-:Y:S02]  /*40b0*/  FADD.FTZ R6, R30, R11 ;  /* 0x0000000b1e067221 */ /* 0x000fe40000010000 */
[----:B------:R-:W4:Y:S01]  /*40c0*/  MUFU.EX2 R38, R38 ;  /* 0x0000002600267308 */ /* 0x000f220000000800 */
[----:B------:R-:W-:Y:S01]  /*40d0*/  FADD.FTZ R10, R32, R13 ;  /* 0x0000000d200a7221 */ /* 0x000fe20000010000 */
[----:B------:R-:W-:-:S03]  /*40e0*/  FADD.FTZ R11, R31, R6 ;  /* 0x000000061f0b7221 */ /* 0x000fc60000010000 */
[----:B------:R-:W-:Y:S01]  /*40f0*/  FADD.FTZ R13, R33, R10 ;  /* 0x0000000a210d7221 */ /* 0x000fe20000010000 */
[----:B---3--:R-:W-:Y:S02]  /*4100*/  FADD.FTZ R6, R34, R11 ;  /* 0x0000000b22067221 */ /* 0x008fe40000010000 */
[----:B------:R-:W3:Y:S01]  /*4110*/  MUFU.EX2 R39, R39 ;  /* 0x0000002700277308 */ /* 0x000ee20000000800 */
[----:B------:R-:W-:Y:S01]  /*4120*/  FADD.FTZ R10, R36, R13 ;  /* 0x0000000d240a7221 */ /* 0x000fe20000010000 */
[C---:B-----5:R-:W-:Y:S01]  /*4130*/  FADD.FTZ R11, R35.reuse, R6 ;  /* 0x00000006230b7221 */ /* 0x060fe20000010000 */
[----:B------:R-:W-:Y:S02]  /*4140*/  F2FP.BF16.F32.PACK_AB R157, R35, R34 ;  /* 0x00000022239d723e */ /* 0x000fe400000010ff */
[----:B------:R-:W-:-:S03]  /*4150*/  FADD.FTZ R13, R37, R10 ;  /* 0x0000000a250d7221 */ /* 0x000fc60000010000 */
[----:B------:R-:W5:Y:S01]  /*4160*/  MUFU.EX2 R42, R42 ;  /* 0x0000002a002a7308 */ /* 0x000f620000000800 */
[----:B----4-:R-:W-:Y:S01]  /*4170*/  FADD.FTZ R6, R38, R11 ;  /* 0x0000000b26067221 */ /* 0x010fe20000010000 */
[----:B------:R-:W-:-:S04]  /*4180*/  FADD.FTZ R10, R40, R13 ;  /* 0x0000000d280a7221 */ /* 0x000fc80000010000 */
[----:B------:R-:W-:Y:S02]  /*4190*/  FADD.FTZ R13, R41, R10 ;  /* 0x0000000a290d7221 */ /* 0x000fe40000010000 */
[----:B------:R-:W4:Y:S01]  /*41a0*/  MUFU.EX2 R43, R43 ;  /* 0x0000002b002b7308 */ /* 0x000f220000000800 */
[C---:B---3--:R-:W-:Y:S01]  /*41b0*/  FADD.FTZ R11, R39.reuse, R6 ;  /* 0x00000006270b7221 */ /* 0x048fe20000010000 */
[----:B------:R-:W-:-:S05]  /*41c0*/  F2FP.BF16.F32.PACK_AB R159, R39, R38 ;  /* 0x00000026279f723e */ /* 0x000fca00000010ff */
[----:B------:R0:W-:Y:S01]  /*41d0*/  STSM.16.M88.4 [R22], R156 ;  /* 0x0000009c16007844 */ /* 0x0001e20000000200 */
[----:B------:R-:W3:Y:S01]  /*41e0*/  MUFU.EX2 R44, R44 ;  /* 0x0000002c002c7308 */ /* 0x000ee20000000800 */
[----:B-----5:R-:W-:-:S07]  /*41f0*/  FADD.FTZ R6, R42, R11 ;  /* 0x0000000b2a067221 */ /* 0x020fce0000010000 */
[----:B------:R-:W5:Y:S01]  /*4200*/  MUFU.EX2 R46, R46 ;  /* 0x0000002e002e7308 */ /* 0x000f620000000800 */
[C---:B----4-:R-:W-:Y:S01]  /*4210*/  FADD.FTZ R11, R43.reuse, R6 ;  /* 0x000000062b0b7221 */ /* 0x050fe20000010000 */
[----:B------:R-:W-:-:S06]  /*4220*/  F2FP.BF16.F32.PACK_AB R161, R43, R42 ;  /* 0x0000002a2ba1723e */ /* 0x000fcc00000010ff */
[----:B------:R-:W4:Y:S01]  /*4230*/  MUFU.EX2 R45, R45 ;  /* 0x0000002d002d7308 */ /* 0x000f220000000800 */
[----:B---3--:R-:W-:-:S07]  /*4240*/  FADD.FTZ R6, R44, R13 ;  /* 0x0000000d2c067221 */ /* 0x008fce0000010000 */
[----:B------:R-:W3:Y:S01]  /*4250*/  MUFU.EX2 R47, R47 ;  /* 0x0000002f002f7308 */ /* 0x000ee20000000800 */
[----:B-----5:R-:W-:-:S07]  /*4260*/  FADD.FTZ R10, R46, R11 ;  /* 0x0000000b2e0a7221 */ /* 0x020fce0000010000 */
[----:B------:R-:W-:Y:S01]  /*4270*/  MUFU.EX2 R48, R48 ;  /* 0x0000003000307308 */ /* 0x000fe20000000800 */
[C---:B----4-:R-:W-:Y:S01]  /*4280*/  F2FP.BF16.F32.PACK_AB R162, R45.reuse, R44 ;  /* 0x0000002c2da2723e */ /* 0x050fe200000010ff */
[----:B------:R-:W-:-:S06]  /*4290*/  FADD.FTZ R45, R45, R6 ;  /* 0x000000062d2d7221 */ /* 0x000fcc0000010000 */
[----:B------:R-:W4:Y:S01]  /*42a0*/  MUFU.EX2 R49, R49 ;  /* 0x0000003100317308 */ /* 0x000f220000000800 */
[C---:B---3--:R-:W-:Y:S01]  /*42b0*/  F2FP.BF16.F32.PACK_AB R163, R47.reuse, R46 ;  /* 0x0000002e2fa3723e */ /* 0x048fe200000010ff */
[----:B------:R-:W-:-:S04]  /*42c0*/  FADD.FTZ R47, R47, R10 ;  /* 0x0000000a2f2f7221 */ /* 0x000fc80000010000 */
[----:B------:R0:W-:Y:S02]  /*42d0*/  STSM.16.M88.4 [R184], R160 ;  /* 0x000000a0b8007844 */ /* 0x0001e40000000200 */
[----:B------:R-:W-:Y:S08]  /*42e0*/  MUFU.EX2 R50, R50 ;  /* 0x0000003200327308 */ /* 0x000ff00000000800 */
[----:B------:R-:W3:Y:S01]  /*42f0*/  MUFU.EX2 R51, R51 ;  /* 0x0000003300337308 */ /* 0x000ee20000000800 */
[----:B----4-:R-:W-:Y:S01]  /*4300*/  F2FP.BF16.F32.PACK_AB R164, R49, R48 ;  /* 0x0000003031a4723e */ /* 0x010fe200000010ff */
[----:B------:R-:W-:-:S04]  /*4310*/  FADD.FTZ R48, R48, R45 ;  /* 0x0000002d30307221 */ /* 0x000fc80000010000 */
[----:B------:R-:W-:Y:S02]  /*4320*/  FADD.FTZ R49, R49, R48 ;  /* 0x0000003031317221 */ /* 0x000fe40000010000 */
[----:B------:R-:W4:Y:S08]  /*4330*/  MUFU.EX2 R52, R52 ;  /* 0x0000003400347308 */ /* 0x000f300000000800 */
[----:B------:R-:W5:Y:S01]  /*4340*/  MUFU.EX2 R54, R54 ;  /* 0x0000003600367308 */ /* 0x000f620000000800 */
[----:B---3--:R-:W-:Y:S01]  /*4350*/  F2FP.BF16.F32.PACK_AB R165, R51, R50 ;  /* 0x0000003233a5723e */ /* 0x008fe200000010ff */
[----:B------:R-:W-:-:S04]  /*4360*/  FADD.FTZ R50, R50, R47 ;  /* 0x0000002f32327221 */ /* 0x000fc80000010000 */
[----:B------:R-:W-:Y:S02]  /*4370*/  FADD.FTZ R51, R51, R50 ;  /* 0x0000003233337221 */ /* 0x000fe40000010000 */
[----:B------:R-:W3:Y:S01]  /*4380*/  MUFU.EX2 R9, R9 ;  /* 0x0000000900097308 */ /* 0x000ee20000000800 */
[----:B----4-:R-:W-:Y:S01]  /*4390*/  F2FP.BF16.F32.PACK_AB R166, R5, R52 ;  /* 0x0000003405a6723e */ /* 0x010fe200000010ff */
[----:B------:R-:W-:-:S04]  /*43a0*/  FADD.FTZ R52, R52, R49 ;  /* 0x0000003134347221 */ /* 0x000fc80000010000 */
[----:B------:R-:W-:Y:S01]  /*43b0*/  FADD.FTZ R5, R5, R52 ;  /* 0x0000003405057221 */ /* 0x000fe20000010000 */
[----:B-----5:R-:W-:Y:S01]  /*43c0*/  FADD.FTZ R6, R54, R51 ;  /* 0x0000003336067221 */ /* 0x020fe20000010000 */
[----:B---3--:R-:W-:-:S03]  /*43d0*/  F2FP.BF16.F32.PACK_AB R167, R9, R54 ;  /* 0x0000003609a7723e */ /* 0x008fc600000010ff */
[----:B------:R-:W-:Y:S02]  /*43e0*/  FADD.FTZ R6, R9, R6 ;  /* 0x0000000609067221 */ /* 0x000fe40000010000 */
[----:B------:R0:W-:Y:S01]  /*43f0*/  STSM.16.M88.4 [R23], R164 ;  /* 0x000000a417007844 */ /* 0x0001e20000000200 */
[----:B------:R-:W-:Y:S05]  /*4400*/  @!P0 BRA `(.L_x_370) ;  /* 0x0000000000048947 */ /* 0x000fea0003800000 */
[----:B------:R-:W-:Y:S01]  /*4410*/  BPT.TRAP 0x1 ;  /* 0x000000040000795c */ /* 0x000fe20000300000 */
.L_x_370:
[----:B------:R3:W4:Y:S01]  /*4420*/  SYNCS.PHASECHK.TRANS64.TRYWAIT P1, [R7+URZ+0x28c50], R8 ;  /* 0x028c5008070075a7 */ /* 0x000722000802017f */
[----:B------:R-:W-:Y:S05]  /*4430*/  @!P0 BRA `(.L_x_371) ;  /* 0x0000000000048947 */ /* 0x000fea0003800000 */
[----:B------:R-:W-:Y:S01]  /*4440*/  BPT.TRAP 0x1 ;  /* 0x000000040000795c */ /* 0x000fe20000300000 */
.L_x_371:
[----:B------:R-:W-:Y:S01]  /*4450*/  ULOP3.LUT UR52, UR52, 0x2000000, URZ, 0xfc, !UPT ;  /* 0x0200000034347892 */ /* 0x000fe2000f8efc3f */
[----:B----4-:R-:W-:Y:S11]  /*4460*/  @P1 BRA `(.L_x_372) ;  /* 0x0000000000081947 */ /* 0x010ff60003800000 */
[----:B------:R-:W4:Y:S02]  /*4470*/  SYNCS.PHASECHK.TRANS64.TRYWAIT P1, [R7+URZ+0x28c50], R8 ;  /* 0x028c5008070075a7 */ /* 0x000f24000802017f */
[----:B----4-:R-:W-:Y:S05]  /*4480*/  @!P1 BRA `(.L_x_373) ;  /* 0x000000a800f89947 */ /* 0x010fea0003800000 */
.L_x_372:
        /* <DEDUP_REMOVED lines=34> */
.L_x_374:
        /* <DEDUP_REMOVED lines=8> */
[----:B-1234-:R-:W-:Y:S01]  /*4730*/  MOV R8, R3 ;  /* 0x0000000300087202 */ /* 0x01efe20000000f00 */
[----:B------:R-:W-:Y:S01]  /*4740*/  UIADD3 UR48, UR48, -0x2, URZ ;  /* 0xfffffffe30307890 */ /* 0x000fe2000fffe03f */
[----:B------:R-:W-:Y:S01]  /*4750*/  UMOV UR22, UR38 ;  /* 0x0000002600167c82 */ /* 0x000fe20008000000 */
[----:B------:R-:W-:-:S10]  /*4760*/  ULDC UR20, c[0x0][0x988] ;  /* 0x0002620000147ab9 */ /* 0x000fd40000000800 */
.L_x_386:
        /* <DEDUP_REMOVED lines=8> */
[----:B01-3--:R-:W-:Y:S11]  /*47f0*/  @!P0 BRA `(.L_x_376) ;  /* 0x0000000000048947 */ /* 0x00bff60003800000 */
[----:B------:R-:W-:Y:S01]  /*4800*/  BPT.TRAP 0x1 ;  /* 0x000000040000795c */ /* 0x000fe20000300000 */
.L_x_376:
[----:B------:R-:W-:Y:S01]  /*4810*/  ULEA UR21, UR38, UR41, 0x3 ;  /* 0x0000002926157291 */ /* 0x000fe2000f8e183f */
[----:B------:R-:W-:-:S05]  /*4820*/  IMAD.U32 R7, RZ, RZ, UR37 ;  /* 0x00000025ff077e24 */ /* 0x000fca000f8e00ff */
[----:B------:R-:W-:-:S04]  /*4830*/  SHF.L.U32 R7, R7, 0x1f, RZ ;  /* 0x0000001f07077819 */ /* 0x000fc800000006ff */
[----:B------:R1:W2:Y:S01]  /*4840*/  SYNCS.PHASECHK.TRANS64.TRYWAIT P2, [UR21+0x28c30], R7 ;  /* 0x028c3007ff0075a7 */ /* 0x0002a20008040155 */
[----:B------:R-:W-:Y:S05]  /*4850*/  @!P0 BRA `(.L_x_377) ;  /* 0x0000000000048947 */ /* 0x000fea0003800000 */
[----:B------:R-:W-:Y:S01]  /*4860*/  BPT.TRAP 0x1 ;  /* 0x000000040000795c */ /* 0x000fe20000300000 */
.L_x_377:
[----:B--2---:R-:W-:Y:S05]  /*4870*/  @P2 BRA `(.L_x_378) ;  /* 0x0000000000082947 */ /* 0x004fea0003800000 */
[----:B------:R-:W2:Y:S02]  /*4880*/  SYNCS.PHASECHK.TRANS64.TRYWAIT P2, [UR21+0x28c30], R7 ;  /* 0x028c3007ff0075a7 */ /* 0x000ea40008040155 */
[----:B--2---:R-:W-:Y:S05]  /*4890*/  @!P2 BRA `(.L_x_379) ;  /* 0x000000a80008a947 */ /* 0x004fea0003800000 */
.L_x_378:
        /* <DEDUP_REMOVED lines=28> */
.L_x_380:
[----:B--2---:R-:W-:Y:S01]  /*4a60*/  FMNMX.FTZ R4, R152, R8, !PT ;  /* 0x0000000898047209 */ /* 0x004fe20007810000 */
[----:B------:R-:W-:-:S03]  /*4a70*/  UIADD3 UR6, UR21, 0x28c40, URZ ;  /* 0x00028c4015067890 */ /* 0x000fc6000fffe03f */
[----:B------:R-:W-:Y:S01]  /*4a80*/  FMNMX.FTZ R3, R153, R4, !PT ;  /* 0x0000000499037209 */ /* 0x000fe20007810000 */
        /* <DEDUP_REMOVED lines=16> */
[----:B------:R-:W-:-:S03]  /*4b90*/  FMNMX.FTZ R4, R154, R9, !PT ;  /* 0x000000099a047209 */ /* 0x000fc60007810000 */
[----:B------:R-:W0:Y:S02]  /*4ba0*/  SHFL.BFLY PT, R3, R10, 0x2, 0x1f ;  /* 0x0c401f000a037f89 */ /* 0x000e2400000e0000 */
[----:B0-----:R-:W-:Y:S02]  /*4bb0*/  FMNMX.FTZ R12, R10, R3, !PT ;  /* 0x000000030a0c7209 */ /* 0x001fe40007810000 */
[----:B------:R-:W-:-:S03]  /*4bc0*/  FMNMX.FTZ R3, R155, R4, !PT ;  /* 0x000000049b037209 */ /* 0x000fc60007810000 */
[----:B------:R-:W0:Y:S01]  /*4bd0*/  SHFL.BFLY PT, R11, R12, 0x1, 0x1f ;  /* 0x0c201f000c0b7f89 */ /* 0x000e2200000e0000 */
[----:B------:R-:W-:-:S04]  /*4be0*/  FMNMX.FTZ R4, R158, R3, !PT ;  /* 0x000000039e047209 */ /* 0x000fc80007810000 */
[----:B------:R-:W-:-:S04]  /*4bf0*/  FMNMX.FTZ R3, R159, R4, !PT ;  /* 0x000000049f037209 */ /* 0x000fc80007810000 */
[----:B------:R-:W-:Y:S02]  /*4c00*/  FMNMX.FTZ R4, R162, R3, !PT ;  /* 0x00000003a2047209 */ /* 0x000fe40007810000 */
[----:B0-----:R-:W-:Y:S02]  /*4c10*/  FMNMX.FTZ R3, R12, R11, !PT ;  /* 0x0000000b0c037209 */ /* 0x001fe40007810000 */
[----:B------:R-:W-:-:S03]  /*4c20*/  FMNMX.FTZ R11, R163, R4, !PT ;  /* 0x00000004a30b7209 */ /* 0x000fc60007810000 */
[C---:B------:R-:W-:Y:S01]  /*4c30*/  FMUL.FTZ R205, R3.reuse, UR20 ;  /* 0x0000001403cd7c20 */ /* 0x040fe20008410000 */
[----:B------:R-:W-:Y:S01]  /*4c40*/  FMNMX.FTZ R4, R166, R11, !PT ;  /* 0x0000000ba6047209 */ /* 0x000fe20007810000 */
[----:B------:R-:W-:Y:S02]  /*4c50*/  FADD.FTZ R8, -R3, R8 ;  /* 0x0000000803087221 */ /* 0x000fe40000010100 */
[--C-:B------:R-:W-:Y:S01]  /*4c60*/  FFMA.FTZ R21, R157, UR20, -R205.reuse ;  /* 0x000000149d157c23 */ /* 0x100fe200080108cd */
[----:B------:R-:W-:Y:S01]  /*4c70*/  FMNMX.FTZ R11, R167, R4, !PT ;  /* 0x00000004a70b7209 */ /* 0x000fe20007810000 */
[--C-:B------:R-:W-:Y:S01]  /*4c80*/  FFMA.FTZ R10, R156, UR20, -R205.reuse ;  /* 0x000000149c0a7c23 */ /* 0x100fe200080108cd */
[--C-:B------:R-:W-:Y:S01]  /*4c90*/  FFMA.FTZ R156, R160, UR20, -R205.reuse ;  /* 0x00000014a09c7c23 */ /* 0x100fe200080108cd */
[----:B------:R-:W-:Y:S01]  /*4ca0*/  FMUL.FTZ R8, R8, UR20 ;  /* 0x0000001408087c20 */ /* 0x000fe20008410000 */
        /* <DEDUP_REMOVED lines=8> */
[----:B------:R-:W-:Y:S01]  /*4d30*/  FMNMX.FTZ R4, R174, R13, !PT ;  /* 0x0000000dae047209 */ /* 0x000fe20007810000 */
[--C-:B------:R-:W-:Y:S01]  /*4d40*/  FFMA.FTZ R12, R164, UR20, -R205.reuse ;  /* 0x00000014a40c7c23 */ /* 0x100fe200080108cd */
[--C-:B------:R-:W-:Y:S01]  /*4d50*/  FFMA.FTZ R164, R176, UR20, -R205.reuse ;  /* 0x00000014b0a47c23 */ /* 0x100fe200080108cd */
[--C-:B------:R-:W-:Y:S01]  /*4d60*/  FFMA.FTZ R161, R169, UR20, -R205.reuse ;  /* 0x00000014a9a17c23 */ /* 0x100fe200080108cd */
[----:B------:R-:W-:Y:S01]  /*4d70*/  FMNMX.FTZ R13, R175, R4, !PT ;  /* 0x00000004af0d7209 */ /* 0x000fe20007810000 */
[----:B------:R-:W2:Y:S01]  /*4d80*/  MUFU.EX2 R11, R11 ;  /* 0x0000000b000b7308 */ /* 0x000ea20000000800 */
[--C-:B------:R-:W-:Y:S01]  /*4d90*/  FFMA.FTZ R169, R177, UR20, -R205.reuse ;  /* 0x00000014b1a97c23 */ /* 0x100fe200080108cd */
[--C-:B------:R-:W-:Y:S01]  /*4da0*/  FFMA.FTZ R20, R180, UR20, -R205.reuse ;  /* 0x00000014b4147c23 */ /* 0x100fe200080108cd */
[----:B------:R-:W-:Y:S01]  /*4db0*/  FMNMX.FTZ R4, R178, R13, !PT ;  /* 0x0000000db2047209 */ /* 0x000fe20007810000 */
[----:B------:R-:W-:-:S03]  /*4dc0*/  FFMA.FTZ R181, R181, UR20, -R205 ;  /* 0x00000014b5b57c23 */ /* 0x000fc600080108cd */
[----:B------:R-:W-:Y:S01]  /*4dd0*/  FMNMX.FTZ R13, R179, R4, !PT ;  /* 0x00000004b30d7209 */ /* 0x000fe20007810000 */
[----:B------:R-:W3:Y:S01]  /*4de0*/  MUFU.EX2 R152, R152 ;  /* 0x0000009800987308 */ /* 0x000ee20000000800 */
[-C--:B0-----:R-:W-:Y:S01]  /*4df0*/  FMUL.FTZ R24, R24, R8.reuse ;  /* 0x0000000818187220 */ /* 0x081fe20000410000 */
[-C--:B------:R-:W-:Y:S01]  /*4e00*/  FMUL.FTZ R25, R25, R8.reuse ;  /* 0x0000000819197220 */ /* 0x080fe20000410000 */
[----:B------:R-:W-:Y:S01]  /*4e10*/  FMNMX.FTZ R4, R182, R13, !PT ;  /* 0x0000000db6047209 */ /* 0x000fe20007810000 */
[--C-:B------:R-:W-:Y:S01]  /*4e20*/  FFMA.FTZ R13, R165, UR20, -R205.reuse ;  /* 0x00000014a50d7c23 */ /* 0x100fe200080108cd */
[----:B------:R-:W-:Y:S01]  /*4e30*/  FFMA.FTZ R165, R173, UR20, -R205 ;  /* 0x00000014ada57c23 */ /* 0x000fe200080108cd */
[----:B------:R-:W-:Y:S01]  /*4e40*/  FMUL.FTZ R28, R28, R8 ;  /* 0x000000081c1c7220 */ /* 0x000fe20000410000 */
[----:B------:R-:W-:Y:S01]  /*4e50*/  FMNMX.FTZ R4, R183, R4, !PT ;  /* 0x00000004b7047209 */ /* 0x000fe20007810000 */
[----:B------:R-:W0:Y:S01]  /*4e60*/  MUFU.EX2 R10, R10 ;  /* 0x0000000a000a7308 */ /* 0x000e220000000800 */
[-C--:B------:R-:W-:Y:S01]  /*4e70*/  FMUL.FTZ R29, R29, R8.reuse ;  /* 0x000000081d1d7220 */ /* 0x080fe20000410000 */
[-C--:B------:R-:W-:Y:S01]  /*4e80*/  FMUL.FTZ R32, R32, R8.reuse ;  /* 0x0000000820207220 */ /* 0x080fe20000410000 */
[-C--:B------:R-:W-:Y:S01]  /*4e90*/  FMUL.FTZ R33, R33, R8.reuse ;  /* 0x0000000821217220 */ /* 0x080fe20000410000 */
[----:B------:R-:W4:Y:S01]  /*4ea0*/  SHFL.BFLY PT, R153, R4, 0x2, 0x1f ;  /* 0x0c401f0004997f89 */ /* 0x000f2200000e0000 */
        /* <DEDUP_REMOVED lines=23> */
[----:B----4-:R-:W-:Y:S01]  /*5020*/  FMNMX.FTZ R153, R4, R153, !PT ;  /* 0x0000009904997209 */ /* 0x010fe20007810000 */
[-C--:B------:R-:W-:Y:S01]  /*5030*/  FMUL.FTZ R76, R76, R8.reuse ;  /* 0x000000084c4c7220 */ /* 0x080fe20000410000 */
[-C--:B------:R-:W-:Y:S01]  /*5040*/  FMUL.FTZ R77, R77, R8.reuse ;  /* 0x000000084d4d7220 */ /* 0x080fe20000410000 */
[-C--:B------:R-:W-:Y:S01]  /*5050*/  FMUL.FTZ R80, R80, R8.reuse ;  /* 0x0000000850507220 */ /* 0x080fe20000410000 */
[----:B------:R-:W-:Y:S01]  /*5060*/  MUFU.EX2 R12, R12 ;  /* 0x0000000c000c7308 */ /* 0x000fe20000000800 */
[----:B------:R-:W4:Y:S01]  /*5070*/  SHFL.BFLY PT, R4, R153, 0x1, 0x1f ;  /* 0x0c201f0099047f89 */ /* 0x000f2200000e0000 */
        /* <DEDUP_REMOVED lines=23> */
[----:B----4-:R-:W-:Y:S01]  /*51f0*/  FMNMX.FTZ R4, R153, R4, !PT ;  /* 0x0000000499047209 */ /* 0x010fe20007810000 */
        /* <DEDUP_REMOVED lines=9> */
[----:B------:R-:W-:Y:S01]  /*5290*/  FFMA.FTZ R168, R154, UR20, -R157 ;  /* 0x000000149aa87c23 */ /* 0x000fe2000801089d */
[----:B------:R-:W-:-:S02]  /*52a0*/  IMAD.MOV R154, RZ, RZ, -R18 ;  /* 0x000000ffff9a7224 */ /* 0x000fc400078e0a12 */
[--C-:B------:R-:W-:Y:S01]  /*52b0*/  FFMA.FTZ R153, R155, UR20, -R157.reuse ;  /* 0x000000149b997c23 */ /* 0x100fe2000801089d */
[--C-:B------:R-:W-:Y:S01]  /*52c0*/  FFMA.FTZ R155, R158, UR20, -R157.reuse ;  /* 0x000000149e9b7c23 */ /* 0x100fe2000801089d */
[--C-:B------:R-:W-:Y:S01]  /*52d0*/  FFMA.FTZ R172, R159, UR20, -R157.reuse ;  /* 0x000000149fac7c23 */ /* 0x100fe2000801089d */
[----:B------:R-:W-:Y:S01]  /*52e0*/  MUFU.EX2 R173, R173 ;  /* 0x000000ad00ad7308 */ /* 0x000fe20000000800 */
[----:B------:R-:W-:Y:S01]  /*52f0*/  ISETP.NE.AND P2, PT, R17, R154, PT ;  /* 0x0000009a1100720c */ /* 0x000fe20003f45270 */
[--C-:B------:R-:W-:Y:S01]  /*5300*/  FFMA.FTZ R158, R162, UR20, -R157.reuse ;  /* 0x00000014a29e7c23 */ /* 0x100fe2000801089d */
[--C-:B------:R-:W-:Y:S01]  /*5310*/  FFMA.FTZ R162, R167, UR20, -R157.reuse ;  /* 0x00000014a7a27c23 */ /* 0x100fe2000801089d */
[--C-:B------:R-:W-:Y:S01]  /*5320*/  FFMA.FTZ R167, R171, UR20, -R157.reuse ;  /* 0x00000014aba77c23 */ /* 0x100fe2000801089d */
[----:B------:R-:W-:Y:S02]  /*5330*/  IMAD.U32 R171, RZ, RZ, UR22 ;  /* 0x00000016ffab7e24 */ /* 0x000fe4000f8e00ff */
[--C-:B------:R-:W-:Y:S01]  /*5340*/  FFMA.FTZ R163, R163, UR20, -R157.reuse ;  /* 0x00000014a3a37c23 */ /* 0x100fe2000801089d */
[--C-:B------:R-:W-:Y:S01]  /*5350*/  FFMA.FTZ R159, R166, UR20, -R157.reuse ;  /* 0x00000014a69f7c23 */ /* 0x100fe2000801089d */
[----:B------:R-:W4:Y:S01]  /*5360*/  MUFU.EX2 R168, R168 ;  /* 0x000000a800a87308 */ /* 0x000f220000000800 */
[--C-:B------:R-:W-:Y:S01]  /*5370*/  FFMA.FTZ R166, R170, UR20, -R157.reuse ;  /* 0x00000014aaa67c23 */ /* 0x100fe2000801089d */
[--C-:B------:R-:W-:Y:S01]  /*5380*/  FFMA.FTZ R179, R179, UR20, -R157.reuse ;  /* 0x00000014b3b37c23 */ /* 0x100fe2000801089d */
[--C-:B------:R-:W-:Y:S01]  /*5390*/  FFMA.FTZ R182, R182, UR20, -R157.reuse ;  /* 0x00000014b6b67c23 */ /* 0x100fe2000801089d */
[----:B------:R-:W-:Y:S01]  /*53a0*/  FFMA.FTZ R183, R183, UR20, -R157 ;  /* 0x00000014b7b77c23 */ /* 0x000fe2000801089d */
[----:B------:R-:W-:Y:S01]  /*53b0*/  FMUL.FTZ R132, R132, R8 ;  /* 0x0000000884847220 */ /* 0x000fe20000410000 */
[----:B------:R-:W-:-:S02]  /*53c0*/  @!P2 IMAD R154, R171, 0x40, R16 ;  /* 0x00000040ab9aa824 */ /* 0x000fc400078e0210 */
[----:B--2---:R-:W-:Y:S01]  /*53d0*/  FFMA.FTZ R171, R8, R5, R11 ;  /* 0x0000000508ab7223 */ /* 0x004fe2000001000b */
[----:B------:R-:W2:Y:S01]  /*53e0*/  MUFU.EX2 R153, R153 ;  /* 0x0000009900997308 */ /* 0x000ea20000000800 */
[----:B------:R-:W-:Y:S01]  /*53f0*/  FFMA.FTZ R5, R174, UR20, -R157 ;  /* 0x00000014ae057c23 */ /* 0x000fe2000801089d */
[-C--:B------:R-:W-:Y:S01]  /*5400*/  FMUL.FTZ R133, R133, R8.reuse ;  /* 0x0000000885857220 */ /* 0x080fe20000410000 */
[C---:B---3--:R-:W-:Y:S01]  /*5410*/  FADD.FTZ R171, R152.reuse, R171 ;  /* 0x000000ab98ab7221 */ /* 0x048fe20000010000 */
[----:B------:R-:W-:Y:S01]  /*5420*/  F2FP.BF16.F32.PACK_AB R152, R152, R11 ;  /* 0x0000000b9898723e */ /* 0x000fe200000010ff */
[-C--:B------:R-:W-:Y:S01]  /*5430*/  FMUL.FTZ R136, R136, R8.reuse ;  /* 0x0000000888887220 */ /* 0x080fe20000410000 */
[----:B------:R-:W-:Y:S01]  /*5440*/  FMUL.FTZ R137, R137, R8 ;  /* 0x0000000889897220 */ /* 0x000fe20000410000 */
[----:B0-----:R-:W-:Y:S01]  /*5450*/  FADD.FTZ R176, R10, R171 ;  /* 0x000000ab0ab07221 */ /* 0x001fe20000010000 */
[----:B------:R-:W0:Y:S01]  /*5460*/  MUFU.EX2 R155, R155 ;  /* 0x0000009b009b7308 */ /* 0x000e220000000800 */
[----:B----4-:R-:W-:Y:S01]  /*5470*/  FFMA.FTZ R170, R173, R6, R168 ;  /* 0x00000006adaa7223 */ /* 0x010fe200000100a8 */
[--C-:B------:R-:W-:Y:S01]  /*5480*/  FFMA.FTZ R6, R175, UR20, -R157.reuse ;  /* 0x00000014af067c23 */ /* 0x100fe2000801089d */
[----:B------:R-:W-:Y:S01]  /*5490*/  FADD.FTZ R175, R21, R176 ;  /* 0x000000b015af7221 */ /* 0x000fe20000010000 */
[-C--:B------:R-:W-:Y:S01]  /*54a0*/  FMUL.FTZ R140, R140, R8.reuse ;  /* 0x000000088c8c7220 */ /* 0x080fe20000410000 */
[-C--:B------:R-:W-:Y:S01]  /*54b0*/  FMUL.FTZ R141, R141, R8.reuse ;  /* 0x000000088d8d7220 */ /* 0x080fe20000410000 */
[-C--:B------:R-:W-:Y:S01]  /*54c0*/  FMUL.FTZ R144, R144, R8.reuse ;  /* 0x0000000890907220 */ /* 0x080fe20000410000 */
[-C--:B------:R-:W-:Y:S01]  /*54d0*/  FMUL.FTZ R145, R145, R8.reuse ;  /* 0x0000000891917220 */ /* 0x080fe20000410000 */
[----:B------:R-:W3:Y:S01]  /*54e0*/  MUFU.EX2 R172, R172 ;  /* 0x000000ac00ac7308 */ /* 0x000ee20000000800 */
[C---:B--2---:R-:W-:Y:S01]  /*54f0*/  FADD.FTZ R174, R153.reuse, R170 ;  /* 0x000000aa99ae7221 */ /* 0x044fe20000010000 */
[----:B------:R-:W-:Y:S01]  /*5500*/  FFMA.FTZ R170, R178, UR20, -R157 ;  /* 0x00000014b2aa7c23 */ /* 0x000fe2000801089d */
[----:B------:R-:W-:Y:S01]  /*5510*/  @!P2 LEA R157, R154, UR41, 0x2 ;  /* 0x000000299a9dac11 */ /* 0x000fe2000f8e10ff */
[----:B------:R-:W-:Y:S01]  /*5520*/  FMUL.FTZ R148, R148, R8 ;  /* 0x0000000894947220 */ /* 0x000fe20000410000 */
[----:B------:R-:W-:Y:S01]  /*5530*/  F2FP.BF16.F32.PACK_AB R153, R153, R168 ;  /* 0x000000a89999723e */ /* 0x000fe200000010ff */
[----:B------:R-:W-:Y:S01]  /*5540*/  FMUL.FTZ R149, R149, R8 ;  /* 0x0000000895957220 */ /* 0x000fe20000410000 */
[-C--:B------:R-:W-:Y:S01]  /*5550*/  FMUL.FTZ R26, R26, R173.reuse ;  /* 0x000000ad1a1a7220 */ /* 0x080fe20000410000 */
[----:B------:R-:W2:Y:S01]  /*5560*/  MUFU.EX2 R158, R158 ;  /* 0x0000009e009e7308 */ /* 0x000ea20000000800 */
[----:B0-----:R-:W-:Y:S01]  /*5570*/  FADD.FTZ R171, R155, R174 ;  /* 0x000000ae9bab7221 */ /* 0x001fe20000010000 */
[----:B------:R-:W-:Y:S01]  /*5580*/  FADD.FTZ R174, R156, R175 ;  /* 0x000000af9cae7221 */ /* 0x000fe20000010000 */
[----:B------:R-:W-:Y:S01]  /*5590*/  @!P2 STS [R157+0x28800], R8 ;  /* 0x028800089d00a388 */ /* 0x000fe20000000800 */
[----:B------:R-:W-:Y:S01]  /*55a0*/  F2FP.BF16.F32.PACK_AB R156, R15, R156 ;  /* 0x0000009c0f9c723e */ /* 0x000fe200000010ff */
[-C--:B------:R-:W-:Y:S01]  /*55b0*/  FMUL.FTZ R27, R27, R173.reuse ;  /* 0x000000ad1b1b7220 */ /* 0x080fe20000410000 */
[----:B------:R-:W-:Y:S01]  /*55c0*/  FMUL.FTZ R30, R30, R173 ;  /* 0x000000ad1e1e7220 */ /* 0x000fe20000410000 */
[----:B------:R0:W-:Y:S01]  /*55d0*/  @!P2 STS [R157+0x28820], R173 ;  /* 0x028820ad9d00a388 */ /* 0x0001e20000000800 */
[----:B------:R-:W4:Y:S01]  /*55e0*/  MUFU.EX2 R163, R163 ;  /* 0x000000a300a37308 */ /* 0x000f220000000800 */
        /* <DEDUP_REMOVED lines=8> */
[----:B--2---:R-:W-:Y:S01]  /*5670*/  FADD.FTZ R154, R158, R171 ;  /* 0x000000ab9e9a7221 */ /* 0x004fe20000010000 */
[----:B------:R-:W-:Y:S01]  /*5680*/  FADD.FTZ R171, R15, R174 ;  /* 0x000000ae0fab7221 */ /* 0x000fe20000010000 */
[-C--:B------:R-:W-:Y:S01]  /*5690*/  FMUL.FTZ R42, R42, R173.reuse ;  /* 0x000000ad2a2a7220 */ /* 0x080fe20000410000 */
[-C--:B------:R-:W-:Y:S01]  /*56a0*/  FMUL.FTZ R43, R43, R173.reuse ;  /* 0x000000ad2b2b7220 */ /* 0x080fe20000410000 */
[-C--:B------:R-:W-:Y:S01]  /*56b0*/  FMUL.FTZ R46, R46, R173.reuse ;  /* 0x000000ad2e2e7220 */ /* 0x080fe20000410000 */
[----:B------:R-:W-:Y:S01]  /*56c0*/  FADD.FTZ R174, R12, R171 ;  /* 0x000000ab0cae7221 */ /* 0x000fe20000010000 */
[-C--:B------:R-:W-:Y:S01]  /*56d0*/  FMUL.FTZ R47, R47, R173.reuse ;  /* 0x000000ad2f2f7220 */ /* 0x080fe20000410000 */
[----:B------:R-:W2:Y:S01]  /*56e0*/  MUFU.EX2 R162, R162 ;  /* 0x000000a200a27308 */ /* 0x000ea20000000800 */
[----:B----4-:R-:W-:Y:S01]  /*56f0*/  FADD.FTZ R154, R163, R154 ;  /* 0x0000009aa39a7221 */ /* 0x010fe20000010000 */
[----:B------:R-:W-:Y:S01]  /*5700*/  FADD.FTZ R11, R13, R174 ;  /* 0x000000ae0d0b7221 */ /* 0x000fe20000010000 */
[----:B0-----:R-:W-:Y:S01]  /*5710*/  F2FP.BF16.F32.PACK_AB R157, R163, R158 ;  /* 0x0000009ea39d723e */ /* 0x001fe200000010ff */
[-C--:B------:R-:W-:Y:S01]  /*5720*/  FMUL.FTZ R50, R50, R173.reuse ;  /* 0x000000ad32327220 */ /* 0x080fe20000410000 */
[----:B------:R-:W-:Y:S01]  /*5730*/  F2FP.BF16.F32.PACK_AB R158, R13, R12 ;  /* 0x0000000c0d9e723e */ /* 0x000fe200000010ff */
[-C--:B------:R-:W-:Y:S01]  /*5740*/  FMUL.FTZ R51, R51, R173.reuse ;  /* 0x000000ad33337220 */ /* 0x080fe20000410000 */
[-C--:B------:R-:W-:Y:S01]  /*5750*/  FMUL.FTZ R54, R54, R173.reuse ;  /* 0x000000ad36367220 */ /* 0x080fe20000410000 */
[----:B------:R-:W0:Y:S01]  /*5760*/  MUFU.EX2 R166, R166 ;  /* 0x000000a600a67308 */ /* 0x000e220000000800 */
[----:B---3--:R-:W-:Y:S01]  /*5770*/  FADD.FTZ R171, R159, R154 ;  /* 0x0000009a9fab7221 */ /* 0x008fe20000010000 */
[----:B------:R-:W-:Y:S01]  /*5780*/  F2FP.BF16.F32.PACK_AB R154, R21, R10 ;  /* 0x0000000a159a723e */ /* 0x000fe200000010ff */
[----:B------:R-:W-:Y:S01]  /*5790*/  BAR.SYNC.DEFER_BLOCKING 0xf, 0x100 ;  /* 0x03c4000000007b1d */ /* 0x000fe20000010000 */
[----:B------:R-:W-:Y:S01]  /*57a0*/  FADD.FTZ R10, R160, R11 ;  /* 0x0000000ba00a7221 */ /* 0x000fe20000010000 */
[----:B------:R-:W-:Y:S01]  /*57b0*/  F2FP.BF16.F32.PACK_AB R160, R161, R160 ;  /* 0x000000a0a1a0723e */ /* 0x000fe200000010ff */
[-C--:B------:R-:W-:Y:S01]  /*57c0*/  FMUL.FTZ R55, R55, R173.reuse ;  /* 0x000000ad37377220 */ /* 0x080fe20000410000 */
[----:B------:R-:W-:Y:S01]  /*57d0*/  FMUL.FTZ R58, R58, R173 ;  /* 0x000000ad3a3a7220 */ /* 0x000fe20000410000 */
[----:B------:R-:W-:Y:S01]  /*57e0*/  FADD.FTZ R11, R161, R10 ;  /* 0x0000000aa10b7221 */ /* 0x000fe20000010000 */
[----:B------:R-:W3:Y:S01]  /*57f0*/  MUFU.EX2 R167, R167 ;  /* 0x000000a700a77308 */ /* 0x000ee20000000800 */
[C---:B--2---:R-:W-:Y:S01]  /*5800*/  FADD.FTZ R171, R162.reuse, R171 ;  /* 0x000000aba2ab7221 */ /* 0x044fe20000010000 */
[----:B------:R-:W-:Y:S01]  /*5810*/  F2FP.BF16.F32.PACK_AB R159, R162, R159 ;  /* 0x0000009fa29f723e */ /* 0x000fe200000010ff */
[----:B------:R-:W-:Y:S01]  /*5820*/  FADD.FTZ R10, R14, R11 ;  /* 0x0000000b0e0a7221 */ /* 0x000fe20000010000 */
        /* <DEDUP_REMOVED lines=13> */
[C---:B---3--:R-:W-:Y:S01]  /*5900*/  FADD.FTZ R168, R167.reuse, R168 ;  /* 0x000000a8a7a87221 */ /* 0x048fe20000010000 */
[----:B------:R-:W-:Y:S01]  /*5910*/  F2FP.BF16.F32.PACK_AB R161, R167, R166 ;  /* 0x000000a6a7a1723e */ /* 0x000fe200000010ff */
[----:B------:R3:W-:Y:S01]  /*5920*/  STSM.16.M88.4 [R19+0x26800], R152 ;  /* 0x0268009813007844 */ /* 0x0007e20000000200 */
[-C--:B------:R-:W-:Y:S01]  /*5930*/  FMUL.FTZ R79, R79, R173.reuse ;  /* 0x000000ad4f4f7220 */ /* 0x080fe20000410000 */
[-C--:B------:R-:W-:Y:S01]  /*5940*/  FMUL.FTZ R82, R82, R173.reuse ;  /* 0x000000ad52527220 */ /* 0x080fe20000410000 */
[-C--:B------:R-:W-:Y:S01]  /*5950*/  FMUL.FTZ R83, R83, R173.reuse ;  /* 0x000000ad53537220 */ /* 0x080fe20000410000 */
[----:B------:R3:W-:Y:S01]  /*5960*/  STSM.16.M88.4 [R22], R156 ;  /* 0x0000009c16007844 */ /* 0x0007e20000000200 */
[----:B------:R-:W4:Y:S01]  /*5970*/  MUFU.EX2 R6, R6 ;  /* 0x0000000600067308 */ /* 0x000f220000000800 */
[----:B--2---:R-:W-:Y:S01]  /*5980*/  FADD.FTZ R11, R5, R168 ;  /* 0x000000a8050b7221 */ /* 0x004fe20000010000 */
[-C--:B------:R-:W-:Y:S01]  /*5990*/  FMUL.FTZ R86, R86, R173.reuse ;  /* 0x000000ad56567220 */ /* 0x080fe20000410000 */
[-C--:B------:R-:W-:Y:S01]  /*59a0*/  FMUL.FTZ R87, R87, R173.reuse ;  /* 0x000000ad57577220 */ /* 0x080fe20000410000 */
[-C--:B------:R-:W-:Y:S01]  /*59b0*/  FMUL.FTZ R90, R90, R173.reuse ;  /* 0x000000ad5a5a7220 */ /* 0x080fe20000410000 */
[-C--:B------:R-:W-:Y:S01]  /*59c0*/  FMUL.FTZ R91, R91, R173.reuse ;  /* 0x000000ad5b5b7220 */ /* 0x080fe20000410000 */
[-C--:B------:R-:W-:Y:S01]  /*59d0*/  FMUL.FTZ R94, R94, R173.reuse ;  /* 0x000000ad5e5e7220 */ /* 0x080fe20000410000 */
[-C--:B------:R-:W-:Y:S01]  /*59e0*/  FMUL.FTZ R95, R95, R173.reuse ;  /* 0x000000ad5f5f7220 */ /* 0x080fe20000410000 */
[----:B------:R-:W2:Y:S01]  /*59f0*/  MUFU.EX2 R164, R164 ;  /* 0x000000a400a47308 */ /* 0x000ea20000000800 */
[C---:B0-----:R-:W-:Y:S01]  /*5a00*/  FADD.FTZ R13, R165.reuse, R10 ;  /* 0x0000000aa50d7221 */ /* 0x041fe20000010000 */
[----:B------:R-:W-:Y:S01]  /*5a10*/  F2FP.BF16.F32.PACK_AB R162, R165, R14 ;  /* 0x0000000ea5a2723e */ /* 0x000fe200000010ff */
        /* <DEDUP_REMOVED lines=40> */
[----:B------:R-:W-:-:S05]  /*5ca0*/  FMUL.FTZ R151, R151, R173 ;  /* 0x000000ad97977220 */ /* 0x000fca0000410000 */
[----:B------:R-:W2:Y:S01]  /*5cb0*/  MUFU.EX2 R182, R182 ;  /* 0x000000b600b67308 */ /* 0x000ea20000000800 */
[C---:B0-----:R-:W-:Y:S01]  /*5cc0*/  F2FP.BF16.F32.PACK_AB R166, R9.reuse, R20 ;  /* 0x0000001409a6723e */ /* 0x041fe200000010ff */
[----:B------:R-:W-:-:S06]  /*5cd0*/  FADD.FTZ R5, R9, R6 ;  /* 0x0000000609057221 */ /* 0x000fcc0000010000 */
[----:B------:R-:W0:Y:S01]  /*5ce0*/  MUFU.EX2 R183, R183 ;  /* 0x000000b700b77308 */ /* 0x000e220000000800 */
[C---:B----4-:R-:W-:Y:S01]  /*5cf0*/  FADD.FTZ R13, R179.reuse, R12 ;  /* 0x0000000cb30d7221 */ /* 0x050fe20000010000 */
[----:B------:R-:W-:-:S03]  /*5d00*/  F2FP.BF16.F32.PACK_AB R165, R179, R170 ;  /* 0x000000aab3a5723e */ /* 0x000fc600000010ff */
[----:B--2---:R-:W-:Y:S01]  /*5d10*/  FADD.FTZ R10, R182, R13 ;  /* 0x0000000db60a7221 */ /* 0x004fe20000010000 */
[----:B0-----:R-:W-:-:S03]  /*5d20*/  F2FP.BF16.F32.PACK_AB R167, R183, R182 ;  /* 0x000000b6b7a7723e */ /* 0x001fc600000010ff */
[----:B------:R-:W-:Y:S02]  /*5d30*/  FADD.FTZ R6, R183, R10 ;  /* 0x0000000ab7067221 */ /* 0x000fe40000010000 */
[----:B------:R3:W-:Y:S01]  /*5d40*/  STSM.16.M88.4 [R23], R164 ;  /* 0x000000a417007844 */ /* 0x0007e20000000200 */
[----:B------:R-:W-:Y:S05]  /*5d50*/  @!P0 BRA `(.L_x_381) ;  /* 0x0000000000048947 */ /* 0x000fea0003800000 */
[----:B------:R-:W-:Y:S01]  /*5d60*/  BPT.TRAP 0x1 ;  /* 0x000000040000795c */ /* 0x000fe20000300000 */
.L_x_381:
[----:B------:R0:W2:Y:S01]  /*5d70*/  SYNCS.PHASECHK.TRANS64.TRYWAIT P2, [UR21+0x28c50], R7 ;  /* 0x028c5007ff0075a7 */ /* 0x0000a20008040155 */
[----:B------:R-:W-:Y:S05]  /*5d80*/  @!P0 BRA `(.L_x_382) ;  /* 0x0000000000048947 */ /* 0x000fea0003800000 */
[----:B------:R-:W-:Y:S01]  /*5d90*/  BPT.TRAP 0x1 ;  /* 0x000000040000795c */ /* 0x000fe20000300000 */
.L_x_382:
[----:B--2---:R-:W-:Y:S05]  /*5da0*/  @P2 BRA `(.L_x_383) ;  /* 0x0000000000082947 */ /* 0x004fea0003800000 */
[----:B------:R-:W2:Y:S02]  /*5db0*/  SYNCS.PHASECHK.TRANS64.TRYWAIT P2, [UR21+0x28c50], R7 ;  /* 0x028c5007ff0075a7 */ /* 0x000ea40008040155 */
[----:B--2---:R-:W-:Y:S05]  /*5dc0*/  @!P2 BRA `(.L_x_384) ;  /* 0x0000009000d4a947 */ /* 0x004fea0003800000 */
.L_x_383:
        /* <DEDUP_REMOVED lines=34> */
.L_x_385:
[----:B------:R-:W-:Y:S01]  /*5ff0*/  UIADD3 UR21, UR21, 0x28c60, URZ ;  /* 0x00028c6015157890 */ /* 0x000fe2000fffe03f */
[----:B------:R-:W-:Y:S01]  /*6000*/  IMAD.MOV.U32 R9, RZ, RZ, R4 ;  /* 0x000000ffff097224 */ /* 0x000fe200078e0004 */
[----:B------:R-:W-:Y:S01]  /*6010*/  UMOV UR22, UR38 ;  /* 0x0000002600167c82 */ /* 0x000fe20008000000 */
[----:B--2---:R-:W-:Y:S01]  /*6020*/  IMAD.MOV.U32 R8, RZ, RZ, R3 ;  /* 0x000000ffff087224 */ /* 0x004fe200078e0003 */
[----:B------:R-:W-:-:S09]  /*6030*/  UPRMT UR21, UR40, 0x654, UR21 ;  /* 0x0000065428157896 */ /* 0x000fd20008000015 */
[----:B------:R-:W-:Y:S01]  /*6040*/  SYNCS.ARRIVE.TRANS64.RED.A1T0 RZ, [UR21], RZ ;  /* 0x000000ffffff79a7 */ /* 0x000fe20008100415 */
[----:B------:R-:W-:Y:S05]  /*6050*/  @P1 BRA `(.L_x_386) ;  /* 0xffffffe400c41947 */ /* 0x000fea000383ffff */
.L_x_375:
[----:B------:R-:W5:Y:S01]  /*6060*/  SHFL.BFLY PT, R0, R5, 0x2, 0x1f ;  /* 0x0c401f0005007f89 */ /* 0x000f6200000e0000 */
[----:B------:R-:W-:Y:S01]  /*6070*/  IMAD.MOV R10, RZ, RZ, -R18 ;  /* 0x000000ffff0a7224 */ /* 0x000fe200078e0a12 */
[----:B------:R-:W-:Y:S01]  /*6080*/  UIADD3 UR36, UR36, 0x1, URZ ;  /* 0x0000000124247890 */ /* 0x000fe2000fffe03f */
[----:B------:R-:W-:Y:S01]  /*6090*/  IMAD.U32 R13, RZ, RZ, UR20 ;  /* 0x00000014ff0d7e24 */ /* 0x000fe2000f8e00ff */
[----:B01234-:R-:W0:Y:S01]  /*60a0*/  SHFL.BFLY PT, R7, R6, 0x2, 0x1f ;  /* 0x0c401f0006077f89 */ /* 0x01fe2200000e0000 */
[----:B------:R-:W-:Y:S01]  /*60b0*/  IMAD.MOV.U32 R21, RZ, RZ, -0x800000 ;  /* 0xff800000ff157424 */ /* 0x000fe200078e00ff */
[----:B------:R-:W-:Y:S08]  /*60c0*/  BAR.ARV 0x8, 0x100 ;  /* 0x0204000000007b1d */ /* 0x000ff00000002000 */
[----:B------:R-:W-:Y:S01]  /*60d0*/  BAR.SYNC.DEFER_BLOCKING 0xf, 0x100 ;  /* 0x03c4000000007b1d */ /* 0x000fe20000010000 */
[----:B------:R-:W-:Y:S01]  /*60e0*/  ISETP.NE.AND P0, PT, R17, R10, PT ;  /* 0x0000000a1100720c */ /* 0x000fe20003f05270 */
[----:B------:R-:W-:-:S02]  /*60f0*/  IMAD.MOV.U32 R20, RZ, RZ, -0x800000 ;  /* 0xff800000ff147424 */ /* 0x000fc400078e00ff */
[----:B-----5:R-:W-:Y:S01]  /*6100*/  FADD.FTZ R0, R0, R5 ;  /* 0x0000000500007221 */ /* 0x020fe20000010000 */
[----:B0-----:R-:W-:-:S04]  /*6110*/  FADD.FTZ R8, R7, R6 ;  /* 0x0000000607087221 */ /* 0x001fc80000010000 */
[----:B------:R-:W0:Y:S01]  /*6120*/  SHFL.BFLY PT, R9, R0, 0x1, 0x1f ;  /* 0x0c201f0000097f89 */ /* 0x000e2200000e0000 */
[----:B------:R-:W-:-:S03]  /*6130*/  IMAD.MOV.U32 R7, RZ, RZ, RZ ;  /* 0x000000ffff077224 */ /* 0x000fc600078e00ff */
[----:B------:R-:W1:Y:S01]  /*6140*/  SHFL.BFLY PT, R11, R8, 0x1, 0x1f ;  /* 0x0c201f00080b7f89 */ /* 0x000e6200000e0000 */
[----:B0-----:R-:W-:Y:S01]  /*6150*/  FADD.FTZ R9, R0, R9 ;  /* 0x0000000900097221 */ /* 0x001fe20000010000 */
[----:B------:R-:W-:Y:S02]  /*6160*/  IMAD.MOV.U32 R0, RZ, RZ, RZ ;  /* 0x000000ffff007224 */ /* 0x000fe400078e00ff */
[----:B-1----:R-:W-:Y:S02]  /*6170*/  FADD.FTZ R5, R8, R11 ;  /* 0x0000000b08057221 */ /* 0x002fe40000010000 */
[----:B------:R-:W-:Y:S02]  /*6180*/  FSETP.NE.FTZ.AND P1, PT, R9, RZ, PT ;  /* 0x000000ff0900720b */ /* 0x000fe40003f35000 */
[----:B------:R-:W-:Y:S01]  /*6190*/  MOV R11, UR38 ;  /* 0x00000026000b7c02 */ /* 0x000fe20008000f00 */
[----:B------:R-:W-:Y:S01]  /*61a0*/  UIADD3 UR38, UR38, 0x1, URZ ;  /* 0x0000000126267890 */ /* 0x000fe2000fffe03f */
[----:B------:R-:W-:-:S03]  /*61b0*/  FSETP.NE.FTZ.AND P2, PT, R5, RZ, PT ;  /* 0x000000ff0500720b */ /* 0x000fc60003f55000 */
[----:B------:R-:W-:Y:S01]  /*61c0*/  @!P0 IMAD R6, R11, 0x40, R16 ;  /* 0x000000400b068824 */ /* 0x000fe200078e0210 */
[----:B------:R-:W-:Y:S01]  /*61d0*/  UISETP.NE.AND UP0, UPT, UR38, 0x2, UPT ;  /* 0x000000022600788c */ /* 0x000fe2000bf05270 */
[----:B------:R-:W-:-:S03]  /*61e0*/  IMAD.U32 R11, RZ, RZ, UR20 ;  /* 0x00000014ff0b7e24 */ /* 0x000fc6000f8e00ff */
[----:B------:R-:W-:Y:S01]  /*61f0*/  @!P0 LEA R6, R6, UR41, 0x2 ;  /* 0x0000002906068c11 */ /* 0x000fe2000f8e10ff */
[----:B------:R-:W0:Y:S01]  /*6200*/  @P1 MUFU.RCP R7, R9 ;  /* 0x0000000900071308 */ /* 0x000e220000001000 */
[----:B------:R-:W-:Y:S02]  /*6210*/  USEL UR4, URZ, 0x1, UP0 ;  /* 0x000000013f047887 */ /* 0x000fe40008000000 */
[----:B------:R-:W-:Y:S02]  /*6220*/  USEL UR38, UR38, URZ, UP0 ;  /* 0x0000003f26267287 */ /* 0x000fe40008000000 */
[----:B------:R-:W-:-:S03]  /*6230*/  ULOP3.LUT UR37, UR37, UR4, URZ, 0x3c, !UPT ;  /* 0x0000000425257292 */ /* 0x000fc6000f8e3c3f */
[----:B------:R-:W1:Y:S08]  /*6240*/  @P2 MUFU.RCP R0, R5 ;  /* 0x0000000500002308 */ /* 0x000e700000001000 */
[----:B------:R-:W-:Y:S01]  /*6250*/  @P2 MUFU.LG2 R5, R5 ;  /* 0x0000000500052308 */ /* 0x000fe20000000c00 */
[-C--:B0-----:R-:W-:Y:S01]  /*6260*/  FMUL.FTZ R171, R28, R7.reuse ;  /* 0x000000071cab7220 */ /* 0x081fe20000410000 */
[-C--:B------:R-:W-:Y:S01]  /*6270*/  FMUL.FTZ R28, R29, R7.reuse ;  /* 0x000000071d1c7220 */ /* 0x080fe20000410000 */
[----:B------:R-:W-:Y:S01]  /*6280*/  @!P0 STS [R6+0x28800], R7 ;  /* 0x0288000706008388 */ /* 0x000fe20000000800 */
[-C--:B------:R-:W-:Y:S01]  /*6290*/  FMUL.FTZ R172, R24, R7.reuse ;  /* 0x0000000718ac7220 */ /* 0x080fe20000410000 */
[-C--:B------:R-:W-:Y:S01]  /*62a0*/  FMUL.FTZ R170, R25, R7.reuse ;  /* 0x0000000719aa7220 */ /* 0x080fe20000410000 */
[-C--:B------:R-:W-:Y:S01]  /*62b0*/  FMUL.FTZ R169, R32, R7.reuse ;  /* 0x0000000720a97220 */ /* 0x080fe20000410000 */
[-C--:B------:R-:W-:Y:S01]  /*62c0*/  FMUL.FTZ R166, R33, R7.reuse ;  /* 0x0000000721a67220 */ /* 0x080fe20000410000 */
[----:B------:R-:W0:Y:S01]  /*62d0*/  @P1 MUFU.LG2 R29, R9 ;  /* 0x00000009001d1308 */ /* 0x000e220000000c00 */
        /* <DEDUP_REMOVED lines=59> */
[----:B-1----:R-:W-:Y:S01]  /*6690*/  @P1 FMUL.FTZ R6, R11, 0.69314718246459960938 ;  /* 0x3f3172180b061820 */ /* 0x002fe20000410000 */
[----:B------:R-:W-:Y:S01]  /*66a0*/  @P2 FMUL.FTZ R7, R13, 0.69314718246459960938 ;  /* 0x3f3172180d072820 */ /* 0x000fe20000410000 */
[----:B0-----:R-:W-:Y:S01]  /*66b0*/  @P1 FMUL.FTZ R29, R29, 0.69314718246459960938 ;  /* 0x3f3172181d1d1820 */ /* 0x001fe20000410000 */
[----:B------:R-:W-:Y:S01]  /*66c0*/  @P2 FMUL.FTZ R32, R5, 0.69314718246459960938 ;  /* 0x3f31721805202820 */ /* 0x000fe20000410000 */
        /* <DEDUP_REMOVED lines=63> */
[----:B------:R-:W-:Y:S06]  /*6ac0*/  BAR.ARV 0xe, 0x100 ;  /* 0x0384000000007b1d */ /* 0x000fec0000002000 */
[----:B------:R-:W-:Y:S01]  /*6ad0*/  PLOP3.LUT P0, PT, PT, PT, PT, 0x8, 0x0 ;  /* 0x000000000000781c */ /* 0x000fe20003f0e170 */
[----:B------:R-:W-:Y:S01]  /*6ae0*/  FMUL.FTZ R0, R151, R0 ;  /* 0x0000000097007220 */ /* 0x000fe20000410000 */
[----:B------:R-:W-:Y:S01]  /*6af0*/  @P1 FFMA.FTZ R21, R6, R3, R29 ;  /* 0x0000000306151223 */ /* 0x000fe2000001001d */
[----:B------:R-:W-:-:S10]  /*6b00*/  @P2 FFMA.FTZ R20, R7, R4, R32 ;  /* 0x0000000407142223 */ /* 0x000fd40000010020 */
.L_x_352:
[----:B------:R-:W0:Y:S08]  /*6b10*/  S2UR UR40, SR_CgaCtaId ;  /* 0x00000000002879c3 */ /* 0x000e300000008800 */
[----:B------:R-:W-:Y:S06]  /*6b20*/  BAR.SYNC.DEFER_BLOCKING 0x5, 0x180 ;  /* 0x0146000000007b1d */ /* 0x000fec0000010000 */
[----:B------:R-:W-:Y:S01]  /*6b30*/  UMOV UR41, 0x400 ;  /* 0x0000040000297882 */ /* 0x000fe20000000000 */
[----:B------:R-:W-:Y:S01]  /*6b40*/  BSSY B0, `(.L_x_387) ;  /* 0x00002f9000007945 */ /* 0x000fe20003800000 */
[----:B0-----:R-:W-:-:S09]  /*6b50*/  ULEA UR41, UR40, UR41, 0x18 ;  /* 0x0000002928297291 */ /* 0x001fd2000f8ec03f */
[----:B------:R-:W0:Y:S02]  /*6b60*/  LDS.128 R4, [UR41+0x28cd0] ;  /* 0x028cd029ff047984 */ /* 0x000e240008000c00 */
[----:B0-----:R-:W-:Y:S02]  /*6b70*/  R2UR UR5, R5 ;  /* 0x00000000050572ca */ /* 0x001fe400000e0000 */
[----:B------:R-:W-:Y:S02]  /*6b80*/  R2UR UR6, R6 ;  /* 0x00000000060672ca */ /* 0x000fe400000e0000 */
[----:B------:R-:W-:Y:S01]  /*6b90*/  R2UR UR7, R7 ;  /* 0x00000000070772ca */ /* 0x000fe200000e0000 */
[----:B------:R-:W-:Y:S06]  /*6ba0*/  BAR.ARV 0x4, 0x180 ;  /* 0x0106000000007b1d */ /* 0x000fec0000002000 */
[----:B------:R-:W-:Y:S08]  /*6bb0*/  @P0 BRA `(.L_x_388) ;  /* 0x0000002000380947 */ /* 0x000ff00003800000 */
[----:B------:R-:W0:Y:S08]  /*6bc0*/  S2UR UR4, SR_SWINHI ;  /* 0x00000000000479c3 */ /* 0x000e300000002f00 */
[----:B------:R-:W-:Y:S01]  /*6bd0*/  BAR.SYNC.DEFER_BLOCKING 0x1, 0x100 ;  /* 0x0044000000007b1d */ /* 0x000fe20000010000 */
[----:B------:R-:W-:Y:S01]  /*6be0*/  F2FP.BF16.F32.PACK_AB R9, R43, R9 ;  /* 0x000000092b09723e */ /* 0x000fe200000010ff */
[----:B------:R-:W-:Y:S01]  /*6bf0*/  USHF.L.U32 UR10, UR42, 0x2, URZ ;  /* 0x000000022a0a7899 */ /* 0x000fe2000800063f */
[----:B------:R-:W-:Y:S01]  /*6c00*/  F2FP.BF16.F32.PACK_AB R10, R10, R165 ;  /* 0x000000a50a0a723e */ /* 0x000fe200000010ff */
[----:B------:R-:W-:Y:S01]  /*6c10*/  USHF.L.U64.HI UR11, UR42, 0x2, UR43 ;  /* 0x000000022a0b7899 */ /* 0x000fe2000801022b */
[----:B------:R-:W-:-:S02]  /*6c20*/  F2FP.BF16.F32.PACK_AB R11, R47, R11 ;  /* 0x0000000b2f0b723e */ /* 0x000fc400000010ff */
[----:B------:R-:W-:Y:S02]  /*6c30*/  F2FP.BF16.F32.PACK_AB R12, R12, R156 ;  /* 0x0000009c0c0c723e */ /* 0x000fe400000010ff */
[----:B------:R-:W-:Y:S02]  /*6c40*/  F2FP.BF16.F32.PACK_AB R13, R51, R13 ;  /* 0x0000000d330d723e */ /* 0x000fe400000010ff */
[----:B------:R-:W-:Y:S02]  /*6c50*/  F2FP.BF16.F32.PACK_AB R14, R14, R153 ;  /* 0x000000990e0e723e */ /* 0x000fe400000010ff */
[----:B------:R-:W-:Y:S02]  /*6c60*/  F2FP.BF16.F32.PACK_AB R15, R55, R15 ;  /* 0x0000000f370f723e */ /* 0x000fe400000010ff */
[----:B------:R-:W-:Y:S02]  /*6c70*/  F2FP.BF16.F32.PACK_AB R64, R65, R64 ;  /* 0x000000404140723e */ /* 0x000fe400000010ff */
[----:B------:R-:W-:-:S02]  /*6c80*/  F2FP.BF16.F32.PACK_AB R24, R57, R24 ;  /* 0x000000183918723e */ /* 0x000fc400000010ff */
        /* <DEDUP_REMOVED lines=9> */
[----:B------:R-:W-:Y:S01]  /*6d20*/  ULDC.64 UR8, c[0x0][0xc00] ;  /* 0x0003000000087ab9 */ /* 0x000fe20000000a00 */
[----:B------:R-:W-:Y:S01]  /*6d30*/  F2FP.BF16.F32.PACK_AB R73, R75, R74 ;  /* 0x0000004a4b49723e */ /* 0x000fe200000010ff */
[----:B------:R-:W-:Y:S01]  /*6d40*/  IMAD.WIDE R4, R196, 0x2, R174 ;  /* 0x00000002c4047825 */ /* 0x000fe200078e02ae */
[----:B------:R-:W-:Y:S01]  /*6d50*/  F2FP.BF16.F32.PACK_AB R80, R81, R80 ;  /* 0x000000505150723e */ /* 0x000fe200000010ff */
[----:B------:R-:W-:Y:S01]  /*6d60*/  UIADD3 UR4, UP1, UR10, UR8, URZ ;  /* 0x000000080a047290 */ /* 0x000fe2000ff3e03f */
[----:B------:R-:W-:Y:S01]  /*6d70*/  F2FP.BF16.F32.PACK_AB R74, R77, R76 ;  /* 0x0000004c4d4a723e */ /* 0x000fe200000010ff */
[----:B------:R-:W-:Y:S01]  /*6d80*/  UISETP.NE.U32.AND UP0, UPT, UR8, URZ, UPT ;  /* 0x0000003f0800728c */ /* 0x000fe2000bf05070 */
[C---:B------:R-:W-:Y:S01]  /*6d90*/  IADD3 R173, P1, R4.reuse, 0x20, RZ ;  /* 0x0000002004ad7810 */ /* 0x040fe20007f3e0ff */
[----:B------:R-:W-:Y:S01]  /*6da0*/  UIADD3.X UR8, UR11, UR9, URZ, UP1, !UPT ;  /* 0x000000090b087290 */ /* 0x000fe20008ffe43f */
[C---:B------:R-:W-:Y:S01]  /*6db0*/  IADD3 R183, P6, R4.reuse, 0x2020, RZ ;  /* 0x0000202004b77810 */ /* 0x040fe20007fde0ff */
[----:B------:R-:W-:Y:S01]  /*6dc0*/  UISETP.NE.AND.EX UP0, UPT, UR9, URZ, UPT, UP0 ;  /* 0x0000003f0900728c */ /* 0x000fe2000bf05300 */
[C---:B------:R-:W-:Y:S01]  /*6dd0*/  IADD3 R177, P0, R4.reuse, 0x40, RZ ;  /* 0x0000004004b17810 */ /* 0x040fe20007f1e0ff */
[--C-:B------:R-:W-:Y:S01]  /*6de0*/  IMAD.X R33, RZ, RZ, R5.reuse, P1 ;  /* 0x000000ffff217224 */ /* 0x100fe200008e0605 */
[----:B------:R-:W-:Y:S01]  /*6df0*/  LOP3.LUT R32, R173, 0x380, RZ, 0xc0, !PT ;  /* 0x00000380ad207812 */ /* 0x000fe200078ec0ff */
[----:B------:R-:W-:Y:S01]  /*6e00*/  IMAD.X R49, RZ, RZ, R5, P6 ;  /* 0x000000ffff317224 */ /* 0x000fe200030e0605 */
[----:B------:R-:W-:-:S02]  /*6e10*/  IADD3 R7, P6, R4, 0x6000, RZ ;  /* 0x0000600004077810 */ /* 0x000fc40007fde0ff */
[----:B------:R-:W-:Y:S02]  /*6e20*/  IADD3.X R37, RZ, R5, RZ, P0, !PT ;  /* 0x00000005ff257210 */ /* 0x000fe400007fe4ff */
[----:B------:R-:W-:Y:S02]  /*6e30*/  SHF.R.U64 R32, R32, 0x3, RZ ;  /* 0x0000000320207819 */ /* 0x000fe400000012ff */
[C---:B------:R-:W-:Y:S02]  /*6e40*/  IADD3 R209, P1, R4.reuse, 0x4000, RZ ;  /* 0x0000400004d17810 */ /* 0x040fe40007f3e0ff */
[C---:B------:R-:W-:Y:S02]  /*6e50*/  IADD3 R6, P0, R4.reuse, 0x4020, RZ ;  /* 0x0000402004067810 */ /* 0x040fe40007f1e0ff */
[C---:B------:R-:W-:Y:S01]  /*6e60*/  LOP3.LUT R29, R4.reuse, 0x380, RZ, 0xc0, !PT ;  /* 0x00000380041d7812 */ /* 0x040fe200078ec0ff */
[--C-:B------:R-:W-:Y:S01]  /*6e70*/  IMAD.X R103, RZ, RZ, R5.reuse, P1 ;  /* 0x000000ffff677224 */ /* 0x100fe200008e0605 */
[----:B------:R-:W-:Y:S01]  /*6e80*/  LOP3.LUT R118, R7, 0x380, RZ, 0xc0, !PT ;  /* 0x0000038007767812 */ /* 0x000fe200078ec0ff */
[----:B------:R-:W-:Y:S01]  /*6e90*/  IMAD.X R107, RZ, RZ, R5, P0 ;  /* 0x000000ffff6b7224 */ /* 0x000fe200000e0605 */
[----:B------:R-:W-:-:S02]  /*6ea0*/  IADD3 R179, P4, R4, 0x60, RZ ;  /* 0x0000006004b37810 */ /* 0x000fc40007f9e0ff */
[C---:B------:R-:W-:Y:S02]  /*6eb0*/  IADD3 R181, P3, R4.reuse, 0x2000, RZ ;  /* 0x0000200004b57810 */ /* 0x040fe40007f7e0ff */
[C---:B------:R-:W-:Y:S01]  /*6ec0*/  IADD3 R205, P5, R4.reuse, 0x2040, RZ ;  /* 0x0000204004cd7810 */ /* 0x040fe20007fbe0ff */
[--C-:B------:R-:W-:Y:S01]  /*6ed0*/  IMAD.X R41, RZ, RZ, R5.reuse, P4 ;  /* 0x000000ffff297224 */ /* 0x100fe200020e0605 */
[----:B------:R-:W-:Y:S01]  /*6ee0*/  IADD3 R207, P2, R4, 0x2060, RZ ;  /* 0x0000206004cf7810 */ /* 0x000fe20007f5e0ff */
[--C-:B------:R-:W-:Y:S01]  /*6ef0*/  IMAD.X R45, RZ, RZ, R5.reuse, P3 ;  /* 0x000000ffff2d7224 */ /* 0x100fe200018e0605 */
[----:B------:R-:W-:Y:S01]  /*6f00*/  LOP3.LUT R32, R32, R173, RZ, 0x3c, !PT ;  /* 0x000000ad20207212 */ /* 0x000fe200078e3cff */
[--C-:B------:R-:W-:Y:S01]  /*6f10*/  IMAD.X R53, RZ, RZ, R5.reuse, P5 ;  /* 0x000000ffff357224 */ /* 0x100fe200028e0605 */
[----:B------:R-:W-:Y:S01]  /*6f20*/  LOP3.LUT R173, R6, 0x380, RZ, 0xc0, !PT ;  /* 0x0000038006ad7812 */ /* 0x000fe200078ec0ff */
[----:B------:R-:W-:Y:S01]  /*6f30*/  IMAD.X R99, RZ, RZ, R5, P2 ;  /* 0x000000ffff637224 */ /* 0x000fe200010e0605 */
[----:B------:R-:W-:-:S02]  /*6f40*/  SHF.R.U64 R29, R29, 0x3, RZ ;  /* 0x000000031d1d7819 */ /* 0x000fc400000012ff */
[----:B------:R-:W-:Y:S02]  /*6f50*/  SHF.R.U64 R118, R118, 0x3, RZ ;  /* 0x0000000376767819 */ /* 0x000fe400000012ff */
[C---:B------:R-:W-:Y:S02]  /*6f60*/  IADD3 R151, P1, R4.reuse, 0x6060, RZ ;  /* 0x0000606004977810 */ /* 0x040fe40007f3e0ff */
[C---:B------:R-:W-:Y:S02]  /*6f70*/  IADD3 R110, P4, R4.reuse, 0x4040, RZ ;  /* 0x00004040046e7810 */ /* 0x040fe40007f9e0ff */
[C---:B------:R-:W-:Y:S02]  /*6f80*/  IADD3 R114, P3, R4.reuse, 0x4060, RZ ;  /* 0x0000406004727810 */ /* 0x040fe40007f7e0ff */
[C---:B------:R-:W-:Y:S01]  /*6f90*/  IADD3 R3, P5, R4.reuse, 0x6020, RZ ;  /* 0x0000602004037810 */ /* 0x040fe20007fbe0ff */
[--C-:B------:R-:W-:Y:S01]  /*6fa0*/  IMAD.X R111, RZ, RZ, R5.reuse, P4 ;  /* 0x000000ffff6f7224 */ /* 0x100fe200020e0605 */
[----:B------:R-:W-:Y:S01]  /*6fb0*/  IADD3 R126, P2, R4, 0x6040, RZ ;  /* 0x00006040047e7810 */ /* 0x000fe20007f5e0ff */
[--C-:B------:R-:W-:Y:S01]  /*6fc0*/  IMAD.X R115, RZ, RZ, R5.reuse, P3 ;  /* 0x000000ffff737224 */ /* 0x100fe200018e0605 */
[----:B------:R-:W-:Y:S01]  /*6fd0*/  SHF.R.U64 R173, R173, 0x3, RZ ;  /* 0x00000003adad7819 */ /* 0x000fe200000012ff */
[--C-:B------:R-:W-:Y:S01]  /*6fe0*/  IMAD.X R123, RZ, RZ, R5.reuse, P5 ;  /* 0x000000ffff7b7224 */ /* 0x100fe200028e0605 */
[----:B------:R-:W-:Y:S01]  /*6ff0*/  LOP3.LUT R4, R29, R4, RZ, 0x3c, !PT ;  /* 0x000000041d047212 */ /* 0x000fe200078e3cff */
[--C-:B------:R-:W-:Y:S01]  /*7000*/  IMAD.X R127, RZ, RZ, R5.reuse, P2 ;  /* 0x000000ffff7f7224 */ /* 0x100fe200010e0605 */
[----:B------:R-:W-:Y:S01]  /*7010*/  LOP3.LUT R36, R177, 0x380, RZ, 0xc0, !PT ;  /* 0x00000380b1247812 */ /* 0x000fe200078ec0ff */
[----:B------:R-:W-:Y:S01]  /*7020*/  IMAD.X R29, RZ, RZ, R5, P1 ;  /* 0x000000ffff1d7224 */ /* 0x000fe200008e0605 */
[----:B------:R-:W-:-:S02]  /*7030*/  LOP3.LUT R40, R179, 0x380, RZ, 0xc0, !PT ;  /* 0x00000380b3287812 */ /* 0x000fc400078ec0ff */
[----:B------:R-:W-:Y:S02]  /*7040*/  LOP3.LUT R118, R118, R7, RZ, 0x3c, !PT ;  /* 0x0000000776767212 */ /* 0x000fe400078e3cff */
[----:B------:R-:W-:Y:S02]  /*7050*/  LOP3.LUT R7, R151, 0x380, RZ, 0xc0, !PT ;  /* 0x0000038097077812 */ /* 0x000fe400078ec0ff */
[----:B------:R-:W-:Y:S02]  /*7060*/  LOP3.LUT R44, R181, 0x380, RZ, 0xc0, !PT ;  /* 0x00000380b52c7812 */ /* 0x000fe400078ec0ff */
[----:B------:R-:W-:Y:S02]  /*7070*/  LOP3.LUT R106, R173, R6, RZ, 0x3c, !PT ;  /* 0x00000006ad6a7212 */ /* 0x000fe400078e3cff */
[----:B------:R-:W-:Y:S02]  /*7080*/  IADD3.X R119, RZ, R5, RZ, P6, !PT ;  /* 0x00000005ff777210 */ /* 0x000fe400037fe4ff */
[----:B------:R-:W-:-:S02]  /*7090*/  SHF.R.U64 R36, R36, 0x3, RZ ;  /* 0x0000000324247819 */ /* 0x000fc400000012ff */
[----:B------:R-:W-:Y:S02]  /*70a0*/  SHF.R.U64 R40, R40, 0x3, RZ ;  /* 0x0000000328287819 */ /* 0x000fe400000012ff */
[----:B------:R-:W-:Y:S02]  /*70b0*/  LOP3.LUT R48, R183, 0x380, RZ, 0xc0, !PT ;  /* 0x00000380b7307812 */ /* 0x000fe400078ec0ff */
[----:B------:R-:W-:Y:S02]  /*70c0*/  MOV R173, R4 ;  /* 0x0000000400ad7202 */ /* 0x000fe40000000f00 */
[----:B------:R-:W-:Y:S02]  /*70d0*/  F2FP.BF16.F32.PACK_AB R6, R28, R171 ;  /* 0x000000ab1c06723e */ /* 0x000fe400000010ff */
[----:B------:R-:W-:Y:S02]  /*70e0*/  LOP3.LUT R52, R205, 0x380, RZ, 0xc0, !PT ;  /* 0x00000380cd347812 */ /* 0x000fe400078ec0ff */
[----:B------:R-:W-:-:S02]  /*70f0*/  F2FP.BF16.F32.PACK_AB R5, R27, R26 ;  /* 0x0000001a1b05723e */ /* 0x000fc400000010ff */
[----:B------:R-:W-:Y:S02]  /*7100*/  SHF.R.U64 R28, R7, 0x3, RZ ;  /* 0x00000003071c7819 */ /* 0x000fe400000012ff */
[----:B------:R-:W-:Y:S02]  /*7110*/  LOP3.LUT R98, R207, 0x380, RZ, 0xc0, !PT ;  /* 0x00000380cf627812 */ /* 0x000fe400078ec0ff */
[----:B------:R-:W-:Y:S02]  /*7120*/  F2FP.BF16.F32.PACK_AB R4, R170, R172 ;  /* 0x000000acaa04723e */ /* 0x000fe400000010ff */
[----:B------:R-:W-:Y:S02]  /*7130*/  LOP3.LUT R26, R3, 0x380, RZ, 0xc0, !PT ;  /* 0x00000380031a7812 */ /* 0x000fe400078ec0ff */
[----:B------:R-:W-:Y:S02]  /*7140*/  LOP3.LUT R27, R126, 0x380, RZ, 0xc0, !PT ;  /* 0x000003807e1b7812 */ /* 0x000fe400078ec0ff */
[----:B------:R-:W-:-:S02]  /*7150*/  F2FP.BF16.F32.PACK_AB R7, R31, R30 ;  /* 0x0000001e1f07723e */ /* 0x000fc400000010ff */
[----:B------:R-:W-:Y:S02]  /*7160*/  SHF.R.U64 R44, R44, 0x3, RZ ;  /* 0x000000032c2c7819 */ /* 0x000fe400000012ff */
[----:B------:R-:W-:Y:S01]  /*7170*/  LOP3.LUT R102, R209, 0x380, RZ, 0xc0, !PT ;  /* 0x00000380d1667812 */ /* 0x000fe200078ec0ff */
[----:B------:R0:W-:Y:S01]  /*7180*/  STSM.16.M88.4 [R173], R4 ;  /* 0x00000004ad007844 */ /* 0x0001e20000000200 */
[----:B------:R-:W-:Y:S02]  /*7190*/  LOP3.LUT R36, R36, R177, RZ, 0x3c, !PT ;  /* 0x000000b124247212 */ /* 0x000fe400078e3cff */
[----:B------:R-:W-:Y:S02]  /*71a0*/  LOP3.LUT R40, R40, R179, RZ, 0x3c, !PT ;  /* 0x000000b328287212 */ /* 0x000fe400078e3cff */
[----:B------:R-:W-:Y:S02]  /*71b0*/  SHF.R.U64 R48, R48, 0x3, RZ ;  /* 0x0000000330307819 */ /* 0x000fe400000012ff */
[----:B------:R-:W-:-:S02]  /*71c0*/  SHF.R.U64 R52, R52, 0x3, RZ ;  /* 0x0000000334347819 */ /* 0x000fc400000012ff */
[----:B------:R-:W-:Y:S02]  /*71d0*/  LOP3.LUT R177, R110, 0x380, RZ, 0xc0, !PT ;  /* 0x000003806eb17812 */ /* 0x000fe400078ec0ff */
[----:B------:R-:W-:Y:S02]  /*71e0*/  LOP3.LUT R179, R114, 0x380, RZ, 0xc0, !PT ;  /* 0x0000038072b37812 */ /* 0x000fe400078ec0ff */
[----:B------:R-:W-:Y:S02]  /*71f0*/  SHF.R.U64 R98, R98, 0x3, RZ ;  /* 0x0000000362627819 */ /* 0x000fe400000012ff */
[----:B------:R-:W-:Y:S02]  /*7200*/  SHF.R.U64 R26, R26, 0x3, RZ ;  /* 0x000000031a1a7819 */ /* 0x000fe400000012ff */
[----:B------:R-:W-:Y:S02]  /*7210*/  SHF.R.U64 R27, R27, 0x3, RZ ;  /* 0x000000031b1b7819 */ /* 0x000fe400000012ff */
[----:B------:R-:W-:-:S02]  /*7220*/  LOP3.LUT R44, R44, R181, RZ, 0x3c, !PT ;  /* 0x000000b52c2c7212 */ /* 0x000fc400078e3cff */
[----:B------:R-:W-:Y:S02]  /*7230*/  SHF.R.U64 R102, R102, 0x3, RZ ;  /* 0x0000000366667819 */ /* 0x000fe400000012ff */
[----:B------:R-:W-:Y:S02]  /*7240*/  LOP3.LUT R48, R48, R183, RZ, 0x3c, !PT ;  /* 0x000000b730307212 */ /* 0x000fe400078e3cff */
[----:B------:R-:W-:Y:S02]  /*7250*/  MOV R33, R32 ;  /* 0x0000002000217202 */ /* 0x000fe40000000f00 */
[----:B0-----:R-:W-:Y:S02]  /*7260*/  F2FP.BF16.F32.PACK_AB R4, R166, R169 ;  /* 0x000000a9a604723e */ /* 0x001fe400000010ff */
[----:B------:R-:W-:Y:S02]  /*7270*/  F2FP.BF16.F32.PACK_AB R5, R35, R34 ;  /* 0x000000222305723e */ /* 0x000fe400000010ff */
[----:B------:R-:W-:-:S02]  /*7280*/  F2FP.BF16.F32.PACK_AB R6, R8, R167 ;  /* 0x000000a70806723e */ /* 0x000fc400000010ff */
[----:B------:R-:W-:Y:S02]  /*7290*/  F2FP.BF16.F32.PACK_AB R7, R39, R38 ;  /* 0x000000262707723e */ /* 0x000fe400000010ff */
[----:B------:R-:W-:Y:S02]  /*72a0*/  LOP3.LUT R52, R52, R205, RZ, 0x3c, !PT ;  /* 0x000000cd34347212 */ /* 0x000fe400078e3cff */
[----:B------:R-:W-:Y:S01]  /*72b0*/  SHF.R.U64 R177, R177, 0x3, RZ ;  /* 0x00000003b1b17819 */ /* 0x000fe200000012ff */
[----:B------:R0:W-:Y:S01]  /*72c0*/  STSM.16.M88.4 [R33], R4 ;  /* 0x0000000421007844 */ /* 0x0001e20000000200 */
[----:B------:R-:W-:Y:S02]  /*72d0*/  SHF.R.U64 R179, R179, 0x3, RZ ;  /* 0x00000003b3b37819 */ /* 0x000fe400000012ff */
[----:B------:R-:W-:Y:S02]  /*72e0*/  MOV R36, R36 ;  /* 0x0000002400247202 */ /* 0x000fe40000000f00 */
[----:B------:R-:W-:-:S02]  /*72f0*/  F2FP.BF16.F32.PACK_AB R8, R164, R168 ;  /* 0x000000a8a408723e */ /* 0x000fc400000010ff */
[----:B------:R-:W-:Y:S02]  /*7300*/  LOP3.LUT R98, R98, R207, RZ, 0x3c, !PT ;  /* 0x000000cf62627212 */ /* 0x000fe400078e3cff */
[----:B------:R-:W-:Y:S01]  /*7310*/  LOP3.LUT R122, R26, R3, RZ, 0x3c, !PT ;  /* 0x000000031a7a7212 */ /* 0x000fe200078e3cff */
[----:B------:R1:W-:Y:S01]  /*7320*/  STSM.16.M88.4 [R36], R8 ;  /* 0x0000000824007844 */ /* 0x0003e20000000200 */
[----:B------:R-:W-:Y:S02]  /*7330*/  LOP3.LUT R126, R27, R126, RZ, 0x3c, !PT ;  /* 0x0000007e1b7e7212 */ /* 0x000fe400078e3cff */
[----:B------:R-:W-:Y:S02]  /*7340*/  MOV R40, R40 ;  /* 0x0000002800287202 */ /* 0x000fe40000000f00 */
[----:B------:R-:W-:Y:S01]  /*7350*/  LOP3.LUT R102, R102, R209, RZ, 0x3c, !PT ;  /* 0x000000d166667212 */ /* 0x000fe200078e3cff */
[----:B0-----:R-:W-:Y:S01]  /*7360*/  IMAD.U32 R5, RZ, RZ, UR8 ;  /* 0x00000008ff057e24 */ /* 0x001fe2000f8e00ff */
[----:B------:R-:W-:Y:S01]  /*7370*/  MOV R44, R44 ;  /* 0x0000002c002c7202 */ /* 0x000fe20000000f00 */
[----:B------:R0:W-:Y:S01]  /*7380*/  STSM.16.M88.4 [R40], R12 ;  /* 0x0000000c28007844 */ /* 0x0001e20000000200 */
[----:B------:R-:W-:Y:S01]  /*7390*/  F2FP.BF16.F32.PACK_AB R26, R61, R60 ;  /* 0x0000003c3d1a723e */ /* 0x000fe200000010ff */
[----:B------:R-:W-:Y:S01]  /*73a0*/  ULDC.64 UR8, c[0x0][0xc08] ;  /* 0x0003020000087ab9 */ /* 0x000fe20000000a00 */
[----:B------:R-:W-:Y:S01]  /*73b0*/  F2FP.BF16.F32.PACK_AB R27, R63, R62 ;  /* 0x0000003e3f1b723e */ /* 0x000fe200000010ff */
[----:B------:R-:W-:Y:S01]  /*73c0*/  IMAD.U32 R4, RZ, RZ, UR4 ;  /* 0x00000004ff047e24 */ /* 0x000fe2000f8e00ff */
[----:B------:R-:W-:-:S02]  /*73d0*/  MOV R48, R48 ;  /* 0x0000003000307202 */ /* 0x000fc40000000f00 */
[----:B------:R-:W-:Y:S01]  /*73e0*/  LOP3.LUT R110, R177, R110, RZ, 0x3c, !PT ;  /* 0x0000006eb16e7212 */ /* 0x000fe200078e3cff */
[----:B------:R2:W-:Y:S01]  /*73f0*/  STSM.16.M88.4 [R44], R24 ;  /* 0x000000182c007844 */ /* 0x0005e20000000200 */
[----:B------:R-:W-:Y:S02]  /*7400*/  LOP3.LUT R114, R179, R114, RZ, 0x3c, !PT ;  /* 0x00000072b3727212 */ /* 0x000fe400078e3cff */
[----:B------:R-:W-:Y:S01]  /*7410*/  MOV R52, R52 ;  /* 0x0000003400347202 */ /* 0x000fe20000000f00 */
[----:B------:R-:W-:Y:S01]  /*7420*/  STSM.16.M88.4 [R48], R64 ;  /* 0x0000004030007844 */ /* 0x000fe20000000200 */
[----:B------:R-:W-:Y:S02]  /*7430*/  F2FP.BF16.F32.PACK_AB R75, R79, R78 ;  /* 0x0000004e4f4b723e */ /* 0x000fe400000010ff */
[----:B------:R-:W-:Y:S02]  /*7440*/  F2FP.BF16.F32.PACK_AB R81, R83, R82 ;  /* 0x000000525351723e */ /* 0x000fe400000010ff */
[----:B------:R-:W-:Y:S01]  /*7450*/  F2FP.BF16.F32.PACK_AB R88, R89, R88 ;  /* 0x000000585958723e */ /* 0x000fe200000010ff */
[----:B------:R-:W-:Y:S01]  /*7460*/  STSM.16.M88.4 [R52], R72 ;  /* 0x0000004834007844 */ /* 0x000fe20000000200 */
[----:B------:R-:W-:-:S02]  /*7470*/  MOV R32, R98 ;  /* 0x0000006200207202 */ /* 0x000fc40000000f00 */
[----:B------:R-:W-:Y:S02]  /*7480*/  F2FP.BF16.F32.PACK_AB R82, R85, R84 ;  /* 0x000000545552723e */ /* 0x000fe400000010ff */
[----:B------:R-:W-:Y:S02]  /*7490*/  F2FP.BF16.F32.PACK_AB R83, R87, R86 ;  /* 0x000000565753723e */ /* 0x000fe400000010ff */
[----:B------:R-:W-:Y:S02]  /*74a0*/  F2FP.BF16.F32.PACK_AB R89, R91, R90 ;  /* 0x0000005a5b59723e */ /* 0x000fe400000010ff */
[----:B------:R-:W-:Y:S01]  /*74b0*/  MOV R102, R102 ;  /* 0x0000006600667202 */ /* 0x000fe20000000f00 */
[----:B------:R-:W-:Y:S01]  /*74c0*/  STSM.16.M88.4 [R32], R80 ;  /* 0x0000005020007844 */ /* 0x000fe20000000200 */
[----:B------:R-:W-:Y:S02]  /*74d0*/  F2FP.BF16.F32.PACK_AB R90, R93, R92 ;  /* 0x0000005c5d5a723e */ /* 0x000fe400000010ff */
[----:B------:R-:W-:-:S02]  /*74e0*/  F2FP.BF16.F32.PACK_AB R91, R95, R94 ;  /* 0x0000005e5f5b723e */ /* 0x000fc400000010ff */
[----:B------:R-:W-:Y:S02]  /*74f0*/  F2FP.BF16.F32.PACK_AB R96, R97, R96 ;  /* 0x000000606160723e */ /* 0x000fe400000010ff */
[----:B------:R-:W-:Y:S01]  /*7500*/  MOV R31, R106 ;  /* 0x0000006a001f7202 */ /* 0x000fe20000000f00 */
[----:B------:R-:W-:Y:S01]  /*7510*/  STSM.16.M88.4 [R102], R88 ;  /* 0x0000005866007844 */ /* 0x000fe20000000200 */
[----:B------:R-:W-:Y:S02]  /*7520*/  F2FP.BF16.F32.PACK_AB R97, R46, R42 ;  /* 0x0000002a2e61723e */ /* 0x000fe400000010ff */
[----:B------:R-:W-:Y:S02]  /*7530*/  F2FP.BF16.F32.PACK_AB R98, R101, R100 ;  /* 0x000000646562723e */ /* 0x000fe400000010ff */
[----:B------:R-:W-:Y:S02]  /*7540*/  F2FP.BF16.F32.PACK_AB R99, R54, R50 ;  /* 0x000000323663723e */ /* 0x000fe400000010ff */
[----:B------:R-:W-:-:S02]  /*7550*/  F2FP.BF16.F32.PACK_AB R104, R105, R104 ;  /* 0x000000686968723e */ /* 0x000fc400000010ff */
[----:B------:R-:W-:Y:S01]  /*7560*/  MOV R110, R110 ;  /* 0x0000006e006e7202 */ /* 0x000fe20000000f00 */
[----:B------:R-:W-:Y:S01]  /*7570*/  STSM.16.M88.4 [R31], R96 ;  /* 0x000000601f007844 */ /* 0x000fe20000000200 */
[----:B------:R-:W-:Y:S02]  /*7580*/  MOV R30, R114 ;  /* 0x00000072001e7202 */ /* 0x000fe40000000f00 */
[----:B------:R-:W-:Y:S02]  /*7590*/  F2FP.BF16.F32.PACK_AB R105, R58, R56 ;  /* 0x000000383a69723e */ /* 0x000fe400000010ff */
[----:B------:R-:W-:Y:S02]  /*75a0*/  F2FP.BF16.F32.PACK_AB R106, R109, R108 ;  /* 0x0000006c6d6a723e */ /* 0x000fe400000010ff */
[----:B------:R-:W-:Y:S02]  /*75b0*/  F2FP.BF16.F32.PACK_AB R107, R154, R152 ;  /* 0x000000989a6b723e */ /* 0x000fe400000010ff */
[----:B------:R-:W-:-:S02]  /*75c0*/  F2FP.BF16.F32.PACK_AB R112, R113, R112 ;  /* 0x000000707170723e */ /* 0x000fc400000010ff */
[----:B------:R-:W-:Y:S01]  /*75d0*/  LOP3.LUT R28, R28, R151, RZ, 0x3c, !PT ;  /* 0x000000971c1c7212 */ /* 0x000fe200078e3cff */
[----:B------:R-:W-:Y:S01]  /*75e0*/  STSM.16.M88.4 [R110], R104 ;  /* 0x000000686e007844 */ /* 0x000fe20000000200 */
[----:B------:R-:W-:Y:S02]  /*75f0*/  MOV R3, R122 ;  /* 0x0000007a00037202 */ /* 0x000fe40000000f00 */
[----:B------:R-:W-:Y:S02]  /*7600*/  F2FP.BF16.F32.PACK_AB R113, R157, R155 ;  /* 0x0000009b9d71723e */ /* 0x000fe400000010ff */
[----:B------:R-:W-:Y:S02]  /*7610*/  F2FP.BF16.F32.PACK_AB R114, R117, R116 ;  /* 0x000000747572723e */ /* 0x000fe400000010ff */
[----:B------:R-:W-:Y:S02]  /*7620*/  F2FP.BF16.F32.PACK_AB R115, R159, R158 ;  /* 0x0000009e9f73723e */ /* 0x000fe400000010ff */
[----:B------:R-:W-:-:S02]  /*7630*/  F2FP.BF16.F32.PACK_AB R120, R121, R120 ;  /* 0x000000787978723e */ /* 0x000fc400000010ff */
[----:B------:R-:W-:Y:S01]  /*7640*/  F2FP.BF16.F32.PACK_AB R128, R129, R128 ;  /* 0x000000808180723e */ /* 0x000fe200000010ff */
        /* <DEDUP_REMOVED lines=8> */
[----:B------:R-:W-:Y:S02]  /*76d0*/  F2FP.BF16.F32.PACK_AB R130, R133, R132 ;  /* 0x000000848582723e */ /* 0x000fe400000010ff */
        /* <DEDUP_REMOVED lines=11> */
[----:B------:R-:W-:Y:S01]  /*7790*/  F2FP.BF16.F32.PACK_AB R147, R0, R150 ;  /* 0x000000960093723e */ /* 0x000fe200000010ff */
[----:B------:R-:W-:Y:S01]  /*77a0*/  UISETP.NE.U32.AND UP1, UPT, UR8, URZ, UPT ;  /* 0x0000003f0800728c */ /* 0x000fe2000bf25070 */
[----:B------:R-:W-:-:S03]  /*77b0*/  PLOP3.LUT P0, PT, PT, PT, UP0, 0x80, 0x0 ;  /* 0x000000000000781c */ /* 0x000fc60003f0f008 */
[----:B------:R3:W-:Y:S01]  /*77c0*/  STSM.16.M88.4 [R28], R144 ;  /* 0x000000901c007844 */ /* 0x0007e20000000200 */
[----:B------:R-:W-:Y:S01]  /*77d0*/  BAR.SYNC.DEFER_BLOCKING 0x1, 0x100 ;  /* 0x0044000000007b1d */ /* 0x000fe20000010000 */
[----:B------:R-:W-:-:S06]  /*77e0*/  UISETP.NE.AND.EX UP1, UPT, UR9, URZ, UPT, UP1 ;  /* 0x0000003f0900728c */ /* 0x000fcc000bf25310 */
[----:B------:R-:W-:-:S05]  /*77f0*/  PLOP3.LUT P6, PT, PT, PT, UP1, 0x80, 0x0 ;  /* 0x000000000000781c */ /* 0x000fca0003fcf018 */
[----:B------:R-:W-:-:S04]  /*7800*/  @UP1 UIADD3 UR8, UP2, UR10, UR8, URZ ;  /* 0x000000080a081290 */ /* 0x000fc8000ff5e03f */
[----:B------:R-:W-:Y:S01]  /*7810*/  @UP1 UIADD3.X UR9, UR11, UR9, URZ, UP2, !UPT ;  /* 0x000000090b091290 */ /* 0x000fe200097fe43f */
[----:B------:R-:W-:Y:S01]  /*7820*/  ULDC UR4, c[0x0][0xa88] ;  /* 0x0002a20000047ab9 */ /* 0x000fe20000000800 */
[----:B-1----:R-:W-:Y:S02]  /*7830*/  IMAD.U32 R10, RZ, RZ, UR8 ;  /* 0x00000008ff0a7e24 */ /* 0x002fe4000f8e00ff */
[----:B------:R-:W-:Y:S01]  /*7840*/  IMAD.U32 R0, RZ, RZ, UR4 ;  /* 0x00000004ff007e24 */ /* 0x000fe2000f8e00ff */
[----:B------:R-:W4:Y:S01]  /*7850*/  @P0 LDG.E R6, desc[UR50][R4.64] ;  /* 0x0000003204060981 */ /* 0x000f22000c1e1900 */
[----:B------:R-:W-:Y:S02]  /*7860*/  IMAD.U32 R11, RZ, RZ, UR9 ;  /* 0x00000009ff0b7e24 */ /* 0x000fe4000f8e00ff */
[----:B------:R-:W-:-:S03]  /*7870*/  IMAD R7, R191, 0x40, R2 ;  /* 0x00000040bf077824 */ /* 0x000fc600078e0202 */
[----:B------:R1:W5:Y:S01]  /*7880*/  @P6 LDG.E R0, desc[UR50][R10.64] ;  /* 0x000000320a006981 */ /* 0x000362000c1e1900 */
[----:B------:R-:W-:-:S03]  /*7890*/  IMAD.WIDE R174, R7, 0x2, R174 ;  /* 0x0000000207ae7825 */ /* 0x000fc600078e02ae */
[C---:B------:R-:W-:Y:S02]  /*78a0*/  IADD3 R9, P2, R174.reuse, 0x1000, RZ ;  /* 0x00001000ae097810 */ /* 0x040fe40007f5e0ff */
[C---:B0-----:R-:W-:Y:S02]  /*78b0*/  IADD3 R13, P1, R174.reuse, 0x2000, RZ ;  /* 0x00002000ae0d7810 */ /* 0x041fe40007f3e0ff */
[----:B------:R-:W-:Y:S02]  /*78c0*/  P2R R7, PR, RZ, 0x4 ;  /* 0x00000004ff077803 */ /* 0x000fe40000000000 */
[C---:B--2---:R-:W-:Y:S02]  /*78d0*/  IADD3 R25, P2, R174.reuse, 0x3000, RZ ;  /* 0x00003000ae197810 */ /* 0x044fe40007f5e0ff */
[C---:B------:R-:W-:Y:S02]  /*78e0*/  IADD3 R29, P3, R174.reuse, 0x4000, RZ ;  /* 0x00004000ae1d7810 */ /* 0x040fe40007f7e0ff */
[----:B------:R-:W-:-:S02]  /*78f0*/  IADD3 R33, P4, R174, 0x5000, RZ ;  /* 0x00005000ae217810 */ /* 0x000fc40007f9e0ff */
[----:B------:R-:W-:Y:S02]  /*7900*/  IADD3 R37, P5, R174, 0x6000, RZ ;  /* 0x00006000ae257810 */ /* 0x000fe40007fbe0ff */
[----:B------:R-:W-:Y:S02]  /*7910*/  LOP3.LUT R8, R9, 0x380, RZ, 0xc0, !PT ;  /* 0x0000038009087812 */ /* 0x000fe400078ec0ff */
[----:B------:R-:W-:Y:S02]  /*7920*/  LOP3.LUT R12, R13, 0x380, RZ, 0xc0, !PT ;  /* 0x000003800d0c7812 */ /* 0x000fe400078ec0ff */
[----:B------:R-:W-:Y:S02]  /*7930*/  LOP3.LUT R24, R25, 0x380, RZ, 0xc0, !PT ;  /* 0x0000038019187812 */ /* 0x000fe400078ec0ff */
[----:B---3--:R-:W-:Y:S02]  /*7940*/  LOP3.LUT R28, R29, 0x380, RZ, 0xc0, !PT ;  /* 0x000003801d1c7812 */ /* 0x008fe400078ec0ff */
[----:B------:R-:W-:-:S02]  /*7950*/  LOP3.LUT R32, R33, 0x380, RZ, 0xc0, !PT ;  /* 0x0000038021207812 */ /* 0x000fc400078ec0ff */
[----:B------:R-:W-:Y:S01]  /*7960*/  LOP3.LUT R36, R37, 0x380, RZ, 0xc0, !PT ;  /* 0x0000038025247812 */ /* 0x000fe200078ec0ff */
[----:B------:R-:W-:Y:S01]  /*7970*/  UMOV UR4, URZ ;  /* 0x0000003f00047c82 */ /* 0x000fe20008000000 */
[----:B------:R-:W-:Y:S02]  /*7980*/  SHF.R.U64 R8, R8, 0x3, RZ ;  /* 0x0000000308087819 */ /* 0x000fe400000012ff */
[----:B------:R-:W-:Y:S02]  /*7990*/  SHF.R.U64 R12, R12, 0x3, RZ ;  /* 0x000000030c0c7819 */ /* 0x000fe400000012ff */
[----:B------:R-:W-:Y:S02]  /*79a0*/  SHF.R.U64 R24, R24, 0x3, RZ ;  /* 0x0000000318187819 */ /* 0x000fe400000012ff */
[----:B------:R-:W-:Y:S02]  /*79b0*/  SHF.R.U64 R28, R28, 0x3, RZ ;  /* 0x000000031c1c7819 */ /* 0x000fe400000012ff */
[----:B------:R-:W-:-:S02]  /*79c0*/  SHF.R.U64 R32, R32, 0x3, RZ ;  /* 0x0000000320207819 */ /* 0x000fc400000012ff */
[----:B------:R-:W-:Y:S02]  /*79d0*/  SHF.R.U64 R36, R36, 0x3, RZ ;  /* 0x0000000324247819 */ /* 0x000fe400000012ff */
[----:B------:R-:W-:Y:S02]  /*79e0*/  LOP3.LUT R8, R8, R9, RZ, 0x3c, !PT ;  /* 0x0000000908087212 */ /* 0x000fe400078e3cff */
[----:B------:R-:W-:Y:S02]  /*79f0*/  LOP3.LUT R12, R12, R13, RZ, 0x3c, !PT ;  /* 0x0000000d0c0c7212 */ /* 0x000fe400078e3cff */
[----:B------:R-:W-:Y:S02]  /*7a00*/  LOP3.LUT R24, R24, R25, RZ, 0x3c, !PT ;  /* 0x0000001918187212 */ /* 0x000fe400078e3cff */
[----:B------:R-:W-:Y:S02]  /*7a10*/  LOP3.LUT R28, R28, R29, RZ, 0x3c, !PT ;  /* 0x0000001d1c1c7212 */ /* 0x000fe400078e3cff */
[----:B------:R-:W-:-:S02]  /*7a20*/  LOP3.LUT R32, R32, R33, RZ, 0x3c, !PT ;  /* 0x0000002120207212 */ /* 0x000fc400078e3cff */
[----:B------:R-:W-:Y:S02]  /*7a30*/  LOP3.LUT R36, R36, R37, RZ, 0x3c, !PT ;  /* 0x0000002524247212 */ /* 0x000fe400078e3cff */
[----:B----4-:R-:W-:Y:S01]  /*7a40*/  @P0 R2UR UR4, R6 ;  /* 0x00000000060402ca */ /* 0x010fe200000e0000 */
[----:B-1----:R-:W-:-:S14]  /*7a50*/  @P6 BRA `(.L_x_389) ;  /* 0x0000000000106947 */ /* 0x002fdc0003800000 */
[----:B------:R-:W-:Y:S05]  /*7a60*/  @!P0 BRA `(.L_x_389) ;  /* 0x00000000000c8947 */ /* 0x000fea0003800000 */
[----:B------:R-:W2:Y:S04]  /*7a70*/  LDG.E R3, desc[UR50][R4.64] ;  /* 0x0000003204037981 */ /* 0x000ea8000c1e1900 */
[----:B-----5:R-:W2:Y:S02]  /*7a80*/  LDG.E R0, desc[UR50][R4.64+0x4] ;  /* 0x0000043204007981 */ /* 0x020ea4000c1e1900 */
[----:B--2---:R-:W-:-:S07]  /*7a90*/  IADD3 R0, -R3, R0, RZ ;  /* 0x0000000003007210 */ /* 0x004fce0007ffe1ff */
.L_x_389:
[----:B------:R-:W0:Y:S01]  /*7aa0*/  SHFL.IDX PT, R3, R192, RZ, 0x1f ;  /* 0x00001fffc0037589 */ /* 0x000e2200000e0000 */
[----:B------:R-:W-:Y:S01]  /*7ab0*/  ISETP.NE.AND P6, PT, R7, RZ, PT ;  /* 0x000000ff0700720c */ /* 0x000fe20003fc5270 */
[--C-:B------:R-:W-:Y:S01]  /*7ac0*/  IMAD.X R13, RZ, RZ, R175.reuse, P1 ;  /* 0x000000ffff0d7224 */ /* 0x100fe200008e06af */
[C---:B------:R-:W-:Y:S01]  /*7ad0*/  IADD3 R41, P0, R174.reuse, 0x7000, RZ ;  /* 0x00007000ae297810 */ /* 0x040fe20007f1e0ff */
[--C-:B------:R-:W-:Y:S01]  /*7ae0*/  IMAD.X R25, RZ, RZ, R175.reuse, P2 ;  /* 0x000000ffff197224 */ /* 0x100fe200010e06af */
[C---:B------:R-:W-:Y:S01]  /*7af0*/  IADD3 R49, P1, R174.reuse, 0x9000, RZ ;  /* 0x00009000ae317810 */ /* 0x040fe20007f3e0ff */
[--C-:B------:R-:W-:Y:S01]  /*7b00*/  IMAD.X R9, RZ, RZ, R175.reuse, P6 ;  /* 0x000000ffff097224 */ /* 0x100fe200030e06af */
[----:B------:R-:W-:Y:S01]  /*7b10*/  IADD3 R45, P6, R174, 0x8000, RZ ;  /* 0x00008000ae2d7810 */ /* 0x000fe20007fde0ff */
[--C-:B------:R-:W-:Y:S01]  /*7b20*/  IMAD.X R29, RZ, RZ, R175.reuse, P3 ;  /* 0x000000ffff1d7224 */ /* 0x100fe200018e06af */
[----:B------:R-:W-:Y:S01]  /*7b30*/  LOP3.LUT R40, R41, 0x380, RZ, 0xc0, !PT ;  /* 0x0000038029287812 */ /* 0x000fe200078ec0ff */
[--C-:B------:R-:W-:Y:S01]  /*7b40*/  IMAD.X R33, RZ, RZ, R175.reuse, P4 ;  /* 0x000000ffff217224 */ /* 0x100fe200020e06af */
[----:B------:R-:W-:Y:S01]  /*7b50*/  LOP3.LUT R44, R45, 0x380, RZ, 0xc0, !PT ;  /* 0x000003802d2c7812 */ /* 0x000fe200078ec0ff */
[--C-:B------:R-:W-:Y:S01]  /*7b60*/  IMAD.X R37, RZ, RZ, R175.reuse, P5 ;  /* 0x000000ffff257224 */ /* 0x100fe200028e06af */
[----:B------:R-:W-:Y:S01]  /*7b70*/  LOP3.LUT R48, R49, 0x380, RZ, 0xc0, !PT ;  /* 0x0000038031307812 */ /* 0x000fe200078ec0ff */
[----:B------:R-:W-:Y:S01]  /*7b80*/  USHF.R.S32.HI UR14, URZ, 0x1f, UR4 ;  /* 0x0000001f3f0e7899 */ /* 0x000fe20008011404 */
[----:B------:R-:W-:Y:S01]  /*7b90*/  SHF.R.U64 R44, R44, 0x3, RZ ;  /* 0x000000032c2c7819 */ /* 0x000fe200000012ff */
[----:B------:R-:W-:Y:S01]  /*7ba0*/  USHF.R.S32.HI UR15, URZ, 0x1f, UR45 ;  /* 0x0000001f3f0f7899 */ /* 0x000fe2000801142d */
[----:B------:R-:W-:Y:S01]  /*7bb0*/  SHF.R.U64 R40, R40, 0x3, RZ ;  /* 0x0000000328287819 */ /* 0x000fe200000012ff */
[----:B------:R-:W-:Y:S01]  /*7bc0*/  USEL UR42, UR42, URZ, !UP0 ;  /* 0x0000003f2a2a7287 */ /* 0x000fe2000c000000 */
[----:B------:R-:W-:Y:S01]  /*7bd0*/  SHF.R.U64 R48, R48, 0x3, RZ ;  /* 0x0000000330307819 */ /* 0x000fe200000012ff */
[----:B------:R-:W-:Y:S01]  /*7be0*/  USEL UR43, UR43, URZ, !UP0 ;  /* 0x0000003f2b2b7287 */ /* 0x000fe2000c000000 */
[----:B------:R-:W-:Y:S01]  /*7bf0*/  LOP3.LUT R44, R44, R45, RZ, 0x3c, !PT ;  /* 0x0000002d2c2c7212 */ /* 0x000fe200078e3cff */
[--C-:B------:R-:W-:Y:S01]  /*7c00*/  IMAD.X R45, RZ, RZ, R175.reuse, P6 ;  /* 0x000000ffff2d7224 */ /* 0x100fe200030e06af */
[----:B------:R-:W-:Y:S01]  /*7c10*/  LOP3.LUT R40, R40, R41, RZ, 0x3c, !PT ;  /* 0x0000002928287212 */ /* 0x000fe200078e3cff */
[----:B------:R-:W-:Y:S01]  /*7c20*/  IMAD.X R41, RZ, RZ, R175, P0 ;  /* 0x000000ffff297224 */ /* 0x000fe200000e06af */
[----:B0-----:R-:W-:-:S02]  /*7c30*/  ISETP.NE.AND P6, PT, R3, RZ, PT ;  /* 0x000000ff0300720c */ /* 0x001fc40003fc5270 */
[----:B------:R-:W-:Y:S01]  /*7c40*/  LOP3.LUT R48, R48, R49, RZ, 0x3c, !PT ;  /* 0x0000003130307212 */ /* 0x000fe200078e3cff */
[----:B------:R-:W-:Y:S01]  /*7c50*/  IMAD.X R49, RZ, RZ, R175, P1 ;  /* 0x000000ffff317224 */ /* 0x000fe200008e06af */
[C---:B------:R-:W-:Y:S02]  /*7c60*/  IADD3 R57, P2, R174.reuse, 0xa000, RZ ;  /* 0x0000a000ae397810 */ /* 0x040fe40007f5e0ff */
[C---:B------:R-:W-:Y:S02]  /*7c70*/  IADD3 R53, P3, R174.reuse, 0xb000, RZ ;  /* 0x0000b000ae357810 */ /* 0x040fe40007f7e0ff */
[C---:B------:R-:W-:Y:S02]  /*7c80*/  IADD3 R65, P4, R174.reuse, 0xc000, RZ ;  /* 0x0000c000ae417810 */ /* 0x040fe40007f9e0ff */
[C---:B------:R-:W-:Y:S02]  /*7c90*/  IADD3 R61, P5, R174.reuse, 0xd000, RZ ;  /* 0x0000d000ae3d7810 */ /* 0x040fe40007fbe0ff */
[----:B------:R-:W-:-:S02]  /*7ca0*/  IADD3 R73, P0, R174, 0xe000, RZ ;  /* 0x0000e000ae497810 */ /* 0x000fc40007f1e0ff */
[----:B------:R-:W-:Y:S02]  /*7cb0*/  IADD3 R4, P1, R174, 0xf000, RZ ;  /* 0x0000f000ae047810 */ /* 0x000fe40007f3e0ff */
[----:B------:R-:W-:Y:S02]  /*7cc0*/  LOP3.LUT R56, R57, 0x380, RZ, 0xc0, !PT ;  /* 0x0000038039387812 */ /* 0x000fe400078ec0ff */
[----:B------:R-:W-:Y:S01]  /*7cd0*/  LOP3.LUT R52, R53, 0x380, RZ, 0xc0, !PT ;  /* 0x0000038035347812 */ /* 0x000fe200078ec0ff */
[----:B------:R-:W-:Y:S01]  /*7ce0*/  IMAD.X R69, RZ, RZ, R175, P1 ;  /* 0x000000ffff457224 */ /* 0x000fe200008e06af */
[----:B------:R-:W-:Y:S02]  /*7cf0*/  LOP3.LUT R64, R65, 0x380, RZ, 0xc0, !PT ;  /* 0x0000038041407812 */ /* 0x000fe400078ec0ff */
[----:B------:R-:W-:Y:S02]  /*7d00*/  LOP3.LUT R60, R61, 0x380, RZ, 0xc0, !PT ;  /* 0x000003803d3c7812 */ /* 0x000fe400078ec0ff */
[----:B------:R-:W-:-:S02]  /*7d10*/  LOP3.LUT R72, R73, 0x380, RZ, 0xc0, !PT ;  /* 0x0000038049487812 */ /* 0x000fc400078ec0ff */
[----:B------:R-:W-:Y:S02]  /*7d20*/  LOP3.LUT R5, R174, 0x380, RZ, 0xc0, !PT ;  /* 0x00000380ae057812 */ /* 0x000fe400078ec0ff */
        /* <DEDUP_REMOVED lines=8> */
[----:B------:R-:W-:Y:S02]  /*7db0*/  LOP3.LUT R56, R56, R57, RZ, 0x3c, !PT ;  /* 0x0000003938387212 */ /* 0x000fe400078e3cff */
        /* <DEDUP_REMOVED lines=8> */
[----:B------:R-:W-:-:S02]  /*7e40*/  IADD3.X R57, RZ, R175, RZ, P2, !PT ;  /* 0x000000afff397210 */ /* 0x000fc400017fe4ff */
[----:B------:R-:W-:Y:S02]  /*7e50*/  LOP3.LUT R174, R5, R174, RZ, 0x3c, !PT ;  /* 0x000000ae05ae7212 */ /* 0x000fe400078e3cff */
[----:B------:R-:W-:Y:S01]  /*7e60*/  LOP3.LUT R68, R3, R4, RZ, 0x3c, !PT ;  /* 0x0000000403447212 */ /* 0x000fe200078e3cff */
[----:B------:R-:W-:Y:S06]  /*7e70*/  @P6 BRA `(.L_x_390) ;  /* 0x0000000000c46947 */ /* 0x000fec0003800000 */
[----:B------:R-:W0:Y:S01]  /*7e80*/  LDC R11, c[0x0][0xbe8] ;  /* 0x0002fa00ff0b7b82 */ /* 0x000e220000000800 */
[----:B------:R-:W-:Y:S01]  /*7e90*/  IMAD.U32 R10, RZ, RZ, UR44 ;  /* 0x0000002cff0a7e24 */ /* 0x000fe2000f8e00ff */
[----:B------:R-:W-:Y:S01]  /*7ea0*/  ULDC.64 UR12, c[0x0][0xb90] ;  /* 0x0002e400000c7ab9 */ /* 0x000fe20000000a00 */
[----:B------:R-:W-:Y:S01]  /*7eb0*/  UMOV UR8, UR4 ;  /* 0x0000000400087c82 */ /* 0x000fe20008000000 */
[----:B------:R-:W-:Y:S01]  /*7ec0*/  UIMAD UR10, UR15, UR12, URZ ;  /* 0x0000000c0f0a72a4 */ /* 0x000fe2000f8e023f */
[----:B------:R-:W-:Y:S01]  /*7ed0*/  IMAD R10, R10, 0x40, R195 ;  /* 0x000000400a0a7824 */ /* 0x000fe200078e02c3 */
[----:B------:R-:W-:Y:S01]  /*7ee0*/  UMOV UR9, UR14 ;  /* 0x0000000e00097c82 */ /* 0x000fe20008000000 */
[----:B------:R-:W-:Y:S01]  /*7ef0*/  IMAD.U32 R15, RZ, RZ, UR44 ;  /* 0x0000002cff0f7e24 */ /* 0x000fe2000f8e00ff */
[----:B------:R-:W-:Y:S01]  /*7f00*/  UIMAD.WIDE.U32 UR8, UR45, UR12, UR8 ;  /* 0x0000000c2d0872a5 */ /* 0x000fe2000f8e0008 */
[----:B------:R-:W-:Y:S01]  /*7f10*/  IMAD.MOV.U32 R4, RZ, RZ, R10 ;  /* 0x000000ffff047224 */ /* 0x000fe200078e000a */
[----:B------:R-:W-:Y:S01]  /*7f20*/  UIMAD UR10, UR45, UR13, UR10 ;  /* 0x0000000d2d0a72a4 */ /* 0x000fe2000f8e020a */
[----:B------:R-:W-:-:S02]  /*7f30*/  IMAD.MOV R30, RZ, RZ, -R18 ;  /* 0x000000ffff1e7224 */ /* 0x000fc400078e0a12 */
[----:B------:R-:W-:Y:S01]  /*7f40*/  ULDC.64 UR12, c[0x0][0xb98] ;  /* 0x0002e600000c7ab9 */ /* 0x000fe20000000a00 */
[----:B------:R-:W-:Y:S01]  /*7f50*/  UIADD3 UR9, UR9, UR10, URZ ;  /* 0x0000000a09097290 */ /* 0x000fe2000fffe03f */
[----:B------:R-:W-:Y:S01]  /*7f60*/  IMAD R15, R15, 0x40, R16 ;  /* 0x000000400f0f7824 */ /* 0x000fe200078e0210 */
[----:B------:R-:W-:Y:S02]  /*7f70*/  UIMAD UR11, UR43, UR12, URZ ;  /* 0x0000000c2b0b72a4 */ /* 0x000fe4000f8e023f */
[----:B------:R-:W-:Y:S02]  /*7f80*/  UIMAD.WIDE.U32 UR8, UR42, UR12, UR8 ;  /* 0x0000000c2a0872a5 */ /* 0x000fe4000f8e0008 */
[----:B------:R-:W-:Y:S01]  /*7f90*/  UIMAD UR11, UR42, UR13, UR11 ;  /* 0x0000000d2a0b72a4 */ /* 0x000fe2000f8e020b */
[----:B0-----:R-:W-:Y:S01]  /*7fa0*/  ISETP.NE.AND P0, PT, R11, 0x1, PT ;  /* 0x000000010b00780c */ /* 0x001fe20003f05270 */
[----:B-----5:R-:W-:-:S12]  /*7fb0*/  IMAD R26, R0, R11, RZ ;  /* 0x0000000b001a7224 */ /* 0x020fd800078e02ff */
[----:B------:R-:W0:Y:S08]  /*7fc0*/  @P0 LDC R3, c[0x0][0xbec] ;  /* 0x0002fb00ff030b82 */ /* 0x000e300000000800 */
[----:B------:R-:W1:Y:S01]  /*7fd0*/  @P0 LDC R6, c[0x0][0xbf0] ;  /* 0x0002fc00ff060b82 */ /* 0x000e620000000800 */
[----:B0-----:R-:W-:-:S05]  /*7fe0*/  @P0 IMAD.HI.U32 R3, R10, R3, RZ ;  /* 0x000000030a030227 */ /* 0x001fca00078e00ff */
[----:B-1----:R-:W-:-:S04]  /*7ff0*/  @P0 SHF.R.U32.HI R4, RZ, R6, R3 ;  /* 0x00000006ff040219 */ /* 0x002fc80000011603 */
[--C-:B------:R-:W-:Y:S01]  /*8000*/  SHF.R.S32.HI R5, RZ, 0x1f, R4.reuse ;  /* 0x0000001fff057819 */ /* 0x100fe20000011404 */
[----:B------:R-:W-:Y:S01]  /*8010*/  IMAD.MOV R6, RZ, RZ, -R4 ;  /* 0x000000ffff067224 */ /* 0x000fe200078e0a04 */
[----:B------:R-:W-:-:S03]  /*8020*/  IADD3 R4, P0, R4, UR8, RZ ;  /* 0x0000000804047c10 */ /* 0x000fc6000ff1e0ff */
[----:B------:R-:W-:Y:S01]  /*8030*/  IMAD R3, R11, R6, R10 ;  /* 0x000000060b037224 */ /* 0x000fe200078e020a */
[----:B------:R-:W-:-:S04]  /*8040*/  MOV R10, UR11 ;  /* 0x0000000b000a7c02 */ /* 0x000fc80008000f00 */
[----:B------:R-:W-:Y:S02]  /*8050*/  SHF.R.S32.HI R6, RZ, 0x1f, R3 ;  /* 0x0000001fff067819 */ /* 0x000fe40000011403 */
[----:B------:R-:W-:Y:S01]  /*8060*/  IADD3.X R5, R5, UR9, R10, P0, !PT ;  /* 0x0000000905057c10 */ /* 0x000fe200087fe40a */
[----:B------:R-:W-:Y:S02]  /*8070*/  ULDC.64 UR8, c[0x0][0xb88] ;  /* 0x0002e20000087ab9 */ /* 0x000fe40000000a00 */
[----:B------:R-:W-:Y:S02]  /*8080*/  IMAD R6, R6, UR8, RZ ;  /* 0x0000000806067c24 */ /* 0x000fe4000f8e02ff */
[----:B------:R-:W-:-:S04]  /*8090*/  IMAD.WIDE.U32 R4, R3, UR8, R4 ;  /* 0x0000000803047c25 */ /* 0x000fc8000f8e0004 */
[----:B------:R-:W-:Y:S01]  /*80a0*/  IMAD R3, R3, UR9, R6 ;  /* 0x0000000903037c24 */ /* 0x000fe2000f8e0206 */
[----:B------:R-:W-:Y:S02]  /*80b0*/  ULDC.64 UR8, c[0x0][0xb50] ;  /* 0x0002d40000087ab9 */ /* 0x000fe40000000a00 */
[----:B------:R-:W-:Y:S01]  /*80c0*/  LEA R10, P0, R4, UR8, 0x2 ;  /* 0x00000008040a7c11 */ /* 0x000fe2000f8010ff */
[----:B------:R-:W-:-:S04]  /*80d0*/  IMAD.IADD R3, R5, 0x1, R3 ;  /* 0x0000000105037824 */ /* 0x000fc800078e0203 */
[----:B------:R-:W-:Y:S01]  /*80e0*/  SHFL.IDX PT, R6, R10, 0x1, 0x1c1f ;  /* 0x003c1f000a067f89 */ /* 0x000fe200000e0000 */
[----:B------:R-:W-:Y:S01]  /*80f0*/  LEA.HI.X R14, R4, UR9, R3, 0x2, P0 ;  /* 0x00000009040e7c11 */ /* 0x000fe200080f1403 */
[----:B------:R-:W-:Y:S01]  /*8100*/  VIADD R3, R15, 0x8 ;  /* 0x000000080f037836 */ /* 0x000fe20000000000 */
[----:B------:R-:W-:Y:S01]  /*8110*/  ISETP.NE.AND P0, PT, R17, R30, PT ;  /* 0x0000001e1100720c */ /* 0x000fe20003f05270 */
[----:B------:R-:W-:Y:S03]  /*8120*/  SHFL.IDX PT, R4, R10, RZ, 0x1c1f ;  /* 0x001c1fff0a047589 */ /* 0x000fe600000e0000 */
[-C--:B------:R-:W-:Y:S01]  /*8130*/  ISETP.GE.OR P1, PT, R15, R26.reuse, P0 ;  /* 0x0000001a0f00720c */ /* 0x080fe20000726670 */
[----:B------:R-:W0:Y:S01]  /*8140*/  SHFL.IDX PT, R5, R14, RZ, 0x1c1f ;  /* 0x001c1fff0e057589 */ /* 0x000e2200000e0000 */
[----:B------:R-:W-:-:S03]  /*8150*/  ISETP.GE.OR P0, PT, R3, R26, P0 ;  /* 0x0000001a0300720c */ /* 0x000fc60000706670 */
[----:B------:R-:W1:Y:S08]  /*8160*/  SHFL.IDX PT, R7, R14, 0x1, 0x1c1f ;  /* 0x003c1f000e077f89 */ /* 0x000e7000000e0000 */
[----:B0-----:R0:W-:Y:S04]  /*8170*/  @!P1 ST.E desc[UR50][R4.64], R21 ;  /* 0x0000001504009985 */ /* 0x0011e8000c101932 */
[----:B-1----:R0:W-:Y:S02]  /*8180*/  @!P0 ST.E desc[UR50][R6.64], R20 ;  /* 0x0000001406008985 */ /* 0x0021e4000c101932 */
.L_x_390:
[----:B------:R-:W1:Y:S01]  /*8190*/  LDC R81, c[0x0][0xbe8] ;  /* 0x0002fa00ff517b82 */ /* 0x000e620000000800 */
[----:B------:R-:W-:Y:S01]  /*81a0*/  ULDC UR16, c[0x0][0xac8] ;  /* 0x0002b20000107ab9 */ /* 0x000fe20000000800 */
[----:B------:R-:W-:Y:S01]  /*81b0*/  ULDC.64 UR12, c[0x0][0xaa0] ;  /* 0x0002a800000c7ab9 */ /* 0x000fe20000000a00 */
[----:B------:R-:W-:Y:S01]  /*81c0*/  ISETP.GE.AND P0, PT, R189, UR16, PT ;  /* 0x00000010bd007c0c */ /* 0x000fe2000bf06270 */
[----:B0-----:R0:W5:Y:S03]  /*81d0*/  LD.E.128 R4, desc[UR50][R174.64] ;  /* 0x00000032ae047980 */ /* 0x001166000c101d00 */
[----:B------:R-:W-:Y:S01]  /*81e0*/  SEL R20, RZ, 0xffffffff, P0 ;  /* 0xffffffffff147807 */ /* 0x000fe20000000000 */
[----:B------:R-:W5:Y:S01]  /*81f0*/  LD.E.128 R8, desc[UR50][R8.64] ;  /* 0x0000003208087980 */ /* 0x000f62000c101d00 */
[----:B------:R-:W-:-:S03]  /*8200*/  ISETP.GE.AND P0, PT, R188, UR16, PT ;  /* 0x00000010bc007c0c */ /* 0x000fc6000bf06270 */
[----:B------:R-:W5:Y:S04]  /*8210*/  LD.E.128 R12, desc[UR50][R12.64] ;  /* 0x000000320c0c7980 */ /* 0x000f68000c101d00 */
[----:B------:R-:W5:Y:S04]  /*8220*/  LD.E.128 R24, desc[UR50][R24.64] ;  /* 0x0000003218187980 */ /* 0x000f68000c101d00 */
[----:B------:R-:W5:Y:S01]  /*8230*/  LD.E.128 R28, desc[UR50][R28.64] ;  /* 0x000000321c1c7980 */ /* 0x000f62000c101d00 */
[----:B-1----:R-:W-:Y:S01]  /*8240*/  ISETP.NE.AND P2, PT, R81, 0x1, PT ;  /* 0x000000015100780c */ /* 0x002fe20003f45270 */
[----:B------:R-:W-:Y:S01]  /*8250*/  IMAD.SHL.U32 R76, R20, 0x2, RZ ;  /* 0x00000002144c7824 */ /* 0x000fe200078e00ff */
[----:B------:R-:W-:Y:S01]  /*8260*/  ISETP.GE.AND P1, PT, R2, UR16, PT ;  /* 0x0000001002007c0c */ /* 0x000fe2000bf26270 */
[----:B------:R-:W5:Y:S01]  /*8270*/  LD.E.128 R32, desc[UR50][R32.64] ;  /* 0x0000003220207980 */ /* 0x000f62000c101d00 */
[----:B------:R-:W-:-:S02]  /*8280*/  SEL R20, RZ, 0xffffffff, P0 ;  /* 0xffffffffff147807 */ /* 0x000fc40000000000 */
[----:B------:R-:W-:Y:S01]  /*8290*/  SEL R3, RZ, 0x1, P1 ;  /* 0x00000001ff037807 */ /* 0x000fe20000800000 */
[----:B------:R-:W5:Y:S04]  /*82a0*/  LD.E.128 R36, desc[UR50][R36.64] ;  /* 0x0000003224247980 */ /* 0x000f68000c101d00 */
[----:B------:R-:W5:Y:S02]  /*82b0*/  LD.E.128 R40, desc[UR50][R40.64] ;  /* 0x0000003228287980 */ /* 0x000f64000c101d00 */
[----:B------:R-:W1:Y:S01]  /*82c0*/  @P2 LDC R77, c[0x0][0xbec] ;  /* 0x0002fb00ff4d2b82 */ /* 0x000e620000000800 */
[----:B------:R-:W-:Y:S01]  /*82d0*/  IMAD.SHL.U32 R20, R20, 0x4, RZ ;  /* 0x0000000414147824 */ /* 0x000fe200078e00ff */
[----:B------:R-:W-:Y:S01]  /*82e0*/  UIMAD UR10, UR14, UR12, URZ ;  /* 0x0000000c0e0a72a4 */ /* 0x000fe2000f8e023f */
[----:B------:R-:W5:Y:S04]  /*82f0*/  LD.E.128 R44, desc[UR50][R44.64] ;  /* 0x000000322c2c7980 */ /* 0x000f68000c101d00 */
[----:B------:R-:W5:Y:S01]  /*8300*/  LD.E.128 R48, desc[UR50][R48.64] ;  /* 0x0000003230307980 */ /* 0x000f62000c101d00 */
[----:B------:R-:W2:Y:S01]  /*8310*/  @P2 LDC R79, c[0x0][0xbf0] ;  /* 0x0002fc00ff4f2b82 */ /* 0x000ea20000000800 */
[----:B------:R-:W-:-:S02]  /*8320*/  LOP3.LUT R3, R76, 0x2, R3, 0xe2, !PT ;  /* 0x000000024c037812 */ /* 0x000fc400078ee203 */
[----:B------:R-:W-:Y:S01]  /*8330*/  ISETP.GE.AND P0, PT, R187, UR16, PT ;  /* 0x00000010bb007c0c */ /* 0x000fe2000bf06270 */
[----:B------:R-:W-:Y:S01]  /*8340*/  UIMAD.WIDE.U32 UR8, UR4, UR12, URZ ;  /* 0x0000000c040872a5 */ /* 0x000fe2000f8e003f */
[----:B------:R-:W-:Y:S01]  /*8350*/  LOP3.LUT R20, R20, 0x4, R3, 0xe2, !PT ;  /* 0x0000000414147812 */ /* 0x000fe200078ee203 */
[----:B------:R-:W-:Y:S01]  /*8360*/  UIMAD UR10, UR4, UR13, UR10 ;  /* 0x0000000d040a72a4 */ /* 0x000fe2000f8e020a */
[----:B------:R-:W-:Y:S01]  /*8370*/  SEL R21, RZ, 0xffffffff, P0 ;  /* 0xffffffffff157807 */ /* 0x000fe20000000000 */
[----:B------:R-:W-:Y:S01]  /*8380*/  IMAD R3, R190, 0x20, R191 ;  /* 0x00000020be037824 */ /* 0x000fe200078e02bf */
[----:B------:R-:W-:Y:S01]  /*8390*/  ULDC.64 UR12, c[0x0][0xae8] ;  /* 0x0002ba00000c7ab9 */ /* 0x000fe20000000a00 */
[----:B------:R-:W-:Y:S01]  /*83a0*/  IMAD.U32 R82, RZ, RZ, UR44 ;  /* 0x0000002cff527e24 */ /* 0x000fe2000f8e00ff */
[----:B------:R-:W-:Y:S01]  /*83b0*/  ISETP.GE.AND P0, PT, R186, UR16, PT ;  /* 0x00000010ba007c0c */ /* 0x000fe2000bf06270 */
[----:B------:R-:W-:Y:S01]  /*83c0*/  UIADD3 UR9, UR9, UR10, URZ ;  /* 0x0000000a09097290 */ /* 0x000fe2000fffe03f */
[----:B------:R-:W-:Y:S01]  /*83d0*/  SHF.L.U32 R21, R21, 0x3, RZ ;  /* 0x0000000315157819 */ /* 0x000fe200000006ff */
[----:B------:R-:W-:Y:S01]  /*83e0*/  UIMAD UR4, UR15, UR12, URZ ;  /* 0x0000000c0f0472a4 */ /* 0x000fe2000f8e023f */
[----:B------:R-:W-:Y:S01]  /*83f0*/  IMAD R82, R82, 0x40, R3 ;  /* 0x0000004052527824 */ /* 0x000fe200078e0203 */
[----:B------:R-:W-:Y:S01]  /*8400*/  SEL R3, RZ, 0xffffffff, P0 ;  /* 0xffffffffff037807 */ /* 0x000fe20000000000 */
[----:B------:R-:W-:Y:S01]  /*8410*/  UIMAD.WIDE.U32 UR8, UR45, UR12, UR8 ;  /* 0x0000000c2d0872a5 */ /* 0x000fe2000f8e0008 */
[----:B------:R-:W-:Y:S01]  /*8420*/  LOP3.LUT R21, R21, 0x8, R20, 0xe2, !PT ;  /* 0x0000000815157812 */ /* 0x000fe200078ee214 */
[----:B------:R-:W-:Y:S01]  /*8430*/  UIMAD UR4, UR45, UR13, UR4 ;  /* 0x0000000d2d0472a4 */ /* 0x000fe2000f8e0204 */
[----:B-1----:R-:W-:Y:S01]  /*8440*/  @P2 IMAD.HI.U32 R20, R82, R77, RZ ;  /* 0x0000004d52142227 */ /* 0x002fe200078e00ff */
[----:B------:R-:W-:Y:S01]  /*8450*/  ULDC.64 UR10, c[0x0][0xaf0] ;  /* 0x0002bc00000a7ab9 */ /* 0x000fe20000000a00 */
[----:B------:R-:W5:Y:S01]  /*8460*/  LD.E.128 R56, desc[UR50][R56.64] ;  /* 0x0000003238387980 */ /* 0x000f62000c101d00 */
[----:B------:R-:W-:Y:S01]  /*8470*/  UIMAD UR43, UR43, UR10, URZ ;  /* 0x0000000a2b2b72a4 */ /* 0x000fe2000f8e023f */
[----:B------:R-:W-:Y:S01]  /*8480*/  IMAD.SHL.U32 R76, R3, 0x10, RZ ;  /* 0x00000010034c7824 */ /* 0x000fe200078e00ff */
[----:B------:R-:W-:Y:S01]  /*8490*/  UIADD3 UR9, UR9, UR4, URZ ;  /* 0x0000000409097290 */ /* 0x000fe2000fffe03f */
[----:B------:R-:W-:Y:S01]  /*84a0*/  IMAD.MOV.U32 R3, RZ, RZ, R82 ;  /* 0x000000ffff037224 */ /* 0x000fe200078e0052 */
[----:B--2---:R-:W-:Y:S01]  /*84b0*/  @P2 SHF.R.U32.HI R3, RZ, R79, R20 ;  /* 0x0000004fff032219 */ /* 0x004fe20000011614 */
[----:B------:R-:W-:Y:S01]  /*84c0*/  UIMAD UR4, UR42, UR11, UR43 ;  /* 0x0000000b2a0472a4 */ /* 0x000fe2000f8e022b */
[----:B------:R-:W5:Y:S01]  /*84d0*/  LD.E.128 R52, desc[UR50][R52.64] ;  /* 0x0000003234347980 */ /* 0x000f62000c101d00 */
[----:B------:R-:W-:Y:S01]  /*84e0*/  UIMAD.WIDE.U32 UR42, UR42, UR10, UR8 ;  /* 0x0000000a2a2a72a5 */ /* 0x000fe2000f8e0008 */
[--C-:B------:R-:W-:Y:S01]  /*84f0*/  SHF.R.S32.HI R77, RZ, 0x1f, R3.reuse ;  /* 0x0000001fff4d7819 */ /* 0x100fe20000011403 */
[----:B------:R-:W-:Y:S01]  /*8500*/  IMAD.MOV R79, RZ, RZ, -R3 ;  /* 0x000000ffff4f7224 */ /* 0x000fe200078e0a03 */
[----:B------:R-:W-:Y:S01]  /*8510*/  ISETP.GE.AND P0, PT, R185, UR16, PT ;  /* 0x00000010b9007c0c */ /* 0x000fe2000bf06270 */
[----:B------:R-:W-:Y:S01]  /*8520*/  UIADD3 UR4, UR43, UR4, URZ ;  /* 0x000000042b047290 */ /* 0x000fe2000fffe03f */
[----:B------:R-:W5:Y:S01]  /*8530*/  LD.E.128 R64, desc[UR50][R64.64] ;  /* 0x0000003240407980 */ /* 0x000f62000c101d00 */
[----:B------:R-:W-:Y:S01]  /*8540*/  ULDC.64 UR8, c[0x0][0xae0] ;  /* 0x0002b80000087ab9 */ /* 0x000fe20000000a00 */
[----:B------:R-:W-:Y:S01]  /*8550*/  SEL R78, RZ, 0xffffffff, P0 ;  /* 0xffffffffff4e7807 */ /* 0x000fe20000000000 */
[----:B------:R-:W-:Y:S01]  /*8560*/  IMAD R80, R77, UR8, RZ ;  /* 0x000000084d507c24 */ /* 0x000fe2000f8e02ff */
[----:B------:R-:W-:Y:S01]  /*8570*/  LOP3.LUT R76, R76, 0x10, R21, 0xe2, !PT ;  /* 0x000000104c4c7812 */ /* 0x000fe200078ee215 */
[----:B------:R-:W-:Y:S01]  /*8580*/  IMAD R77, R81, R79, R82 ;  /* 0x0000004f514d7224 */ /* 0x000fe200078e0252 */
[----:B------:R-:W5:Y:S01]  /*8590*/  LD.E.128 R60, desc[UR50][R60.64] ;  /* 0x000000323c3c7980 */ /* 0x000f62000c101d00 */
[----:B------:R-:W-:-:S02]  /*85a0*/  IMAD.U32 R21, RZ, RZ, UR43 ;  /* 0x0000002bff157e24 */ /* 0x000fc4000f8e00ff */
[----:B------:R-:W-:Y:S01]  /*85b0*/  IMAD.U32 R20, RZ, RZ, UR42 ;  /* 0x0000002aff147e24 */ /* 0x000fe2000f8e00ff */
[----:B------:R-:W5:Y:S01]  /*85c0*/  LD.E.128 R72, desc[UR50][R72.64] ;  /* 0x0000003248487980 */ /* 0x000f62000c101d00 */
[----:B------:R-:W-:Y:S02]  /*85d0*/  IMAD.U32 R21, RZ, RZ, UR4 ;  /* 0x00000004ff157e24 */ /* 0x000fe4000f8e00ff */
[----:B------:R-:W-:Y:S01]  /*85e0*/  IMAD.SHL.U32 R83, R78, 0x20, RZ ;  /* 0x000000204e537824 */ /* 0x000fe200078e00ff */
[----:B------:R-:W5:Y:S01]  /*85f0*/  LD.E.128 R68, desc[UR50][R68.64] ;  /* 0x0000003244447980 */ /* 0x000f62000c101d00 */
[----:B------:R-:W-:Y:S01]  /*8600*/  SHF.R.S32.HI R78, RZ, 0x1f, R77 ;  /* 0x0000001fff4e7819 */ /* 0x000fe2000001144d */
[C---:B------:R-:W-:Y:S01]  /*8610*/  IMAD R79, R3.reuse, UR9, R80 ;  /* 0x00000009034f7c24 */ /* 0x040fe2000f8e0250 */
[----:B------:R-:W-:Y:S01]  /*8620*/  ISETP.GE.AND P0, PT, R194, UR16, PT ;  /* 0x00000010c2007c0c */ /* 0x000fe2000bf06270 */
[----:B------:R-:W-:Y:S01]  /*8630*/  @!PT LDS RZ, [RZ] ;  /* 0x00000000fffff984 */ /* 0x000fe20000000800 */
[----:B------:R-:W-:Y:S01]  /*8640*/  @!PT LDS RZ, [RZ] ;  /* 0x00000000fffff984 */ /* 0x000fe20000000800 */
[----:B------:R-:W-:Y:S01]  /*8650*/  @!PT LDS RZ, [RZ] ;  /* 0x00000000fffff984 */ /* 0x000fe20000000800 */
[----:B------:R-:W-:Y:S01]  /*8660*/  @!PT LDS RZ, [RZ] ;  /* 0x00000000fffff984 */ /* 0x000fe20000000800 */
[----:B------:R1:W-:Y:S06]  /*8670*/  MEMBAR.ALL.CTA ;  /* 0x0000000000007992 */ /* 0x0003ec0000008000 */
[----:B-1----:R-:W1:Y:S01]  /*8680*/  FENCE.VIEW.ASYNC.S ;  /* 0x00000000000073c6 */ /* 0x002e620000000000 */
[----:B------:R-:W-:Y:S01]  /*8690*/  IMAD.WIDE.U32 R20, R3, UR8, R20 ;  /* 0x0000000803147c25 */ /* 0x000fe2000f8e0014 */
[----:B------:R-:W-:Y:S01]  /*86a0*/  MOV R86, UR44 ;  /* 0x0000002c00567c02 */ /* 0x000fe20008000f00 */
[----:B------:R-:W-:Y:S01]  /*86b0*/  ULDC.64 UR8, c[0x0][0xad8] ;  /* 0x0002b60000087ab9 */ /* 0x000fe20000000a00 */
[----:B------:R-:W-:Y:S01]  /*86c0*/  SEL R3, RZ, 0x40, P0 ;  /* 0x00000040ff037807 */ /* 0x000fe20000000000 */
[----:B------:R-:W-:Y:S01]  /*86d0*/  IMAD.IADD R21, R21, 0x1, R79 ;  /* 0x0000000115157824 */ /* 0x000fe200078e024f */
[----:B------:R-:W-:Y:S01]  /*86e0*/  ISETP.GE.AND P0, PT, R193, UR16, PT ;  /* 0x00000010c1007c0c */ /* 0x000fe2000bf06270 */
[----:B------:R-:W-:Y:S01]  /*86f0*/  IMAD R78, R78, UR8, RZ ;  /* 0x000000084e4e7c24 */ /* 0x000fe2000f8e02ff */
[----:B------:R-:W-:Y:S01]  /*8700*/  UIADD3 UR4, UR41, 0x28c20, URZ ;  /* 0x00028c2029047890 */ /* 0x000fe2000fffe03f */
[----:B-----5:R-:W-:Y:S01]  /*8710*/  IMAD R87, R0, R81, RZ ;  /* 0x0000005100577224 */ /* 0x020fe200078e02ff */
[----:B------:R-:W-:Y:S01]  /*8720*/  SEL R0, RZ, 0x80, P0 ;  /* 0x00000080ff007807 */ /* 0x000fe20000000000 */
[----:B------:R-:W-:Y:S01]  /*8730*/  IMAD R86, R86, 0x40, R191 ;  /* 0x0000004056567824 */ /* 0x000fe200078e02bf */
[----:B------:R-:W-:Y:S01]  /*8740*/  UPRMT UR4, URZ, 0x654, UR4 ;  /* 0x000006543f047896 */ /* 0x000fe20008000004 */
[----:B------:R-:W-:Y:S01]  /*8750*/  IMAD R79, R77, UR9, R78 ;  /* 0x000000094d4f7c24 */ /* 0x000fe2000f8e024e */
[----:B------:R-:W-:Y:S01]  /*8760*/  LOP3.LUT R76, R83, 0x20, R76, 0xe2, !PT ;  /* 0x00000020534c7812 */ /* 0x000fe200078ee24c */
[----:B------:R-:W-:Y:S01]  /*8770*/  IMAD.WIDE.U32 R20, R77, UR8, R20 ;  /* 0x000000084d147c25 */ /* 0x000fe2000f8e0014 */
[----:B------:R-:W-:Y:S01]  /*8780*/  ISETP.GE.AND P0, PT, R86, R87, PT ;  /* 0x000000575600720c */ /* 0x000fe20003f06270 */
[----:B------:R-:W-:Y:S01]  /*8790*/  ULDC.64 UR8, c[0x0][0xa80] ;  /* 0x0002a00000087ab9 */ /* 0x000fe20000000a00 */
[----:B------:R-:W-:Y:S01]  /*87a0*/  LOP3.LUT R3, R76, R3, RZ, 0xfc, !PT ;  /* 0x000000034c037212 */ /* 0x000fe200078efcff */
[----:B------:R-:W-:Y:S01]  /*87b0*/  IMAD.IADD R21, R21, 0x1, R79 ;  /* 0x0000000115157824 */ /* 0x000fe200078e024f */
[----:B------:R-:W-:Y:S01]  /*87c0*/  LEA R84, P1, R20, UR8, 0x1 ;  /* 0x0000000814547c11 */ /* 0x000fe2000f8208ff */
[----:B------:R-:W-:Y:S01]  /*87d0*/  BSSY B1, `(.L_x_391) ;  /* 0x0000026000017945 */ /* 0x000fe20003800000 */
[----:B------:R-:W-:-:S02]  /*87e0*/  LOP3.LUT R0, R3, R0, RZ, 0xfc, !PT ;  /* 0x0000000003007212 */ /* 0x000fc400078efcff */
[----:B------:R-:W-:Y:S01]  /*87f0*/  LEA.HI.X R85, R20, UR9, R21, 0x1, P1 ;  /* 0x0000000914557c11 */ /* 0x000fe200088f0c15 */
[----:B-1----:R-:W-:Y:S01]  /*8800*/  SYNCS.ARRIVE.TRANS64.RED.A1T0 RZ, [UR4], RZ ;  /* 0x000000ffffff79a7 */ /* 0x002fe20008100404 */
[----:B------:R0:W1:Y:S04]  /*8810*/  SHFL.IDX PT, R76, R84, RZ, 0x181f ;  /* 0x00181fff544c7589 */ /* 0x00006800000e0000 */
[----:B------:R0:W2:Y:S01]  /*8820*/  SHFL.IDX PT, R77, R85, RZ, 0x181f ;  /* 0x00181fff554d7589 */ /* 0x0000a200000e0000 */
[----:B------:R-:W-:Y:S05]  /*8830*/  @P0 BRA `(.L_x_392) ;  /* 0x00000000007c0947 */ /* 0x000fea0003800000 */
        /* <DEDUP_REMOVED lines=8> */
[----:B------:R1:W-:Y:S01]  /*88c0*/  @!P0 ST.E.128 desc[UR50][R20.64], R4 ;  /* 0x0000000414008985 */ /* 0x0003e2000c101d32 */
        /* <DEDUP_REMOVED lines=11> */
[-C--:B------:R-:W-:Y:S02]  /*8980*/  @!P1 LEA R6, P6, R185, R76.reuse, 0x1 ;  /* 0x0000004cb9069211 */ /* 0x080fe400078c08ff */
[-C--:B--2---:R-:W-:Y:S02]  /*8990*/  @P0 LEA R12, P3, R194, R76.reuse, 0x1 ;  /* 0x0000004cc20c0211 */ /* 0x084fe400078608ff */
        /* <DEDUP_REMOVED lines=9> */
.L_x_392:
[----:B------:R-:W-:Y:S05]  /*8a30*/  BSYNC B1 ;  /* 0x0000000000017941 */ /* 0x000fea0003800000 */
.L_x_391:
[----:B---3--:R-:W-:Y:S01]  /*8a40*/  VIADD R4, R86, 0x20 ;  /* 0x0000002056047836 */ /* 0x008fe20000000000 */
[----:B------:R4:W3:Y:S04]  /*8a50*/  SHFL.IDX PT, R7, R85, 0x1, 0x181f ;  /* 0x00381f0055077f89 */ /* 0x0008e800000e0000 */
[----:B------:R-:W-:Y:S01]  /*8a60*/  ISETP.GE.AND P0, PT, R4, R87, PT ;  /* 0x000000570400720c */ /* 0x000fe20003f06270 */
[----:B------:R4:W0:-:S12]  /*8a70*/  SHFL.IDX PT, R6, R84, 0x1, 0x181f ;  /* 0x00381f0054067f89 */ /* 0x00081800000e0000 */
[----:B----4-:R-:W-:Y:S05]  /*8a80*/  @P0 BRA `(.L_x_393) ;  /* 0x0000001000100947 */ /* 0x010fea0003800000 */
[----:B------:R-:W-:Y:S02]  /*8a90*/  ISETP.GE.AND P0, PT, R2, UR16, PT ;  /* 0x0000001002007c0c */ /* 0x000fe4000bf06270 */
[----:B------:R-:W-:Y:S02]  /*8aa0*/  ISETP.GE.AND P5, PT, R189, UR16, PT ;  /* 0x00000010bd007c0c */ /* 0x000fe4000bfa6270 */
[----:B------:R-:W-:Y:S02]  /*8ab0*/  ISETP.GE.AND P3, PT, R188, UR16, PT ;  /* 0x00000010bc007c0c */ /* 0x000fe4000bf66270 */
[----:B------:R-:W-:Y:S02]  /*8ac0*/  ISETP.GE.AND P2, PT, R187, UR16, PT ;  /* 0x00000010bb007c0c */ /* 0x000fe4000bf46270 */
[----:B------:R-:W-:-:S05]  /*8ad0*/  ISETP.GE.AND P1, PT, R186, UR16, PT ;  /* 0x00000010ba007c0c */ /* 0x000fca000bf26270 */
[----:B0--3--:R-:W-:Y:S02]  /*8ae0*/  @!P0 IMAD.WIDE R4, R2, 0x2, R6 ;  /* 0x0000000202048825 */ /* 0x009fe400078e0206 */
[-C--:B------:R-:W-:Y:S02]  /*8af0*/  @!P5 LEA R12, P4, R189, R6.reuse, 0x1 ;  /* 0x00000006bd0cd211 */ /* 0x080fe400078808ff */
[----:B------:R-:W-:Y:S01]  /*8b00*/  @!P3 LEA R14, P6, R188, R6, 0x1 ;  /* 0x00000006bc0eb211 */ /* 0x000fe200078c08ff */
[----:B------:R0:W-:Y:S01]  /*8b10*/  @!P0 ST.E.128 desc[UR50][R4.64], R8 ;  /* 0x0000000804008985 */ /* 0x0001e2000c101d32 */
[----:B------:R-:W-:Y:S02]  /*8b20*/  ISETP.GE.AND P0, PT, R185, UR16, PT ;  /* 0x00000010b9007c0c */ /* 0x000fe4000bf06270 */
[----:B------:R-:W-:Y:S02]  /*8b30*/  @!P5 LEA.HI.X R13, R189, R7, R204, 0x1, P4 ;  /* 0x00000007bd0dd211 */ /* 0x000fe400020f0ccc */
[----:B------:R-:W-:-:S02]  /*8b40*/  LOP3.LUT P4, RZ, R3, 0x40, RZ, 0xc0, !PT ;  /* 0x0000004003ff7812 */ /* 0x000fc4000788c0ff */
[----:B------:R-:W-:Y:S01]  /*8b50*/  @!P3 LEA.HI.X R15, R188, R7, R203, 0x1, P6 ;  /* 0x00000007bc0fb211 */ /* 0x000fe200030f0ccb */
[----:B------:R4:W-:Y:S01]  /*8b60*/  @!P5 ST.E.128 desc[UR50][R12.64], R24 ;  /* 0x000000180c00d985 */ /* 0x0009e2000c101d32 */
[----:B------:R-:W-:-:S03]  /*8b70*/  @!P2 LEA R20, P5, R187, R6, 0x1 ;  /* 0x00000006bb14a211 */ /* 0x000fc600078a08ff */
[----:B------:R4:W-:Y:S01]  /*8b80*/  @!P3 ST.E.128 desc[UR50][R14.64], R32 ;  /* 0x000000200e00b985 */ /* 0x0009e2000c101d32 */
[----:B------:R-:W-:Y:S02]  /*8b90*/  @!P2 LEA.HI.X R21, R187, R7, R202, 0x1, P5 ;  /* 0x00000007bb15a211 */ /* 0x000fe400028f0cca */
[----:B0-----:R-:W-:-:S03]  /*8ba0*/  @!P1 LEA R4, P6, R186, R6, 0x1 ;  /* 0x00000006ba049211 */ /* 0x001fc600078c08ff */
[----:B------:R4:W-:Y:S01]  /*8bb0*/  @!P2 ST.E.128 desc[UR50][R20.64], R40 ;  /* 0x000000281400a985 */ /* 0x0009e2000c101d32 */
[CC--:B------:R-:W-:Y:S02]  /*8bc0*/  @!P0 LEA R8, P3, R185.reuse, R6.reuse, 0x1 ;  /* 0x00000006b9088211 */ /* 0x0c0fe400078608ff */
[----:B------:R-:W-:Y:S02]  /*8bd0*/  @P4 LEA R10, P5, R194, R6, 0x1 ;  /* 0x00000006c20a4211 */ /* 0x000fe400078a08ff */
[-C--:B------:R-:W-:Y:S02]  /*8be0*/  @!P1 LEA.HI.X R5, R186, R7.reuse, R201, 0x1, P6 ;  /* 0x00000007ba059211 */ /* 0x080fe400030f0cc9 */
[-C--:B------:R-:W-:Y:S02]  /*8bf0*/  @!P0 LEA.HI.X R9, R185, R7.reuse, R200, 0x1, P3 ;  /* 0x00000007b9098211 */ /* 0x080fe400018f0cc8 */
[----:B------:R-:W-:Y:S01]  /*8c00*/  @P4 LEA.HI.X R11, R194, R7, R199, 0x1, P5 ;  /* 0x00000007c20b4211 */ /* 0x000fe200028f0cc7 */
[----:B------:R4:W-:Y:S04]  /*8c10*/  @!P1 ST.E.128 desc[UR50][R4.64], R48 ;  /* 0x0000003004009985 */ /* 0x0009e8000c101d32 */
[----:B------:R4:W-:Y:S01]  /*8c20*/  @!P0 ST.E.128 desc[UR50][R8.64], R52 ;  /* 0x0000003408008985 */ /* 0x0009e2000c101d32 */
[----:B------:R-:W-:-:S03]  /*8c30*/  LOP3.LUT P0, RZ, R0, 0x80, RZ, 0xc0, !PT ;  /* 0x0000008000ff7812 */ /* 0x000fc6000780c0ff */
[----:B------:R4:W-:Y:S10]  /*8c40*/  @P4 ST.E.128 desc[UR50][R10.64], R60 ;  /* 0x0000003c0a004985 */ /* 0x0009f4000c101d32 */
[----:B------:R-:W-:Y:S05]  /*8c50*/  @!P0 BRA `(.L_x_393) ;  /* 0x0000000c009c8947 */ /* 0x000fea0003800000 */
[----:B----4-:R-:W-:-:S04]  /*8c60*/  LEA R4, P0, R193, R6, 0x1 ;  /* 0x00000006c1047211 */ /* 0x010fc800078008ff */
[----:B------:R-:W-:-:S05]  /*8c70*/  LEA.HI.X R5, R193, R7, R198, 0x1, P0 ;  /* 0x00000007c1057211 */ /* 0x000fca00000f0cc6 */
[----:B------:R0:W-:Y:S01]  /*8c80*/  ST.E.128 desc[UR50][R4.64], R68 ;  /* 0x0000004404007985 */ /* 0x0001e2000c101d32 */
[----:B------:R-:W-:Y:S05]  /*8c90*/  BRA `(.L_x_393) ;  /* 0x0000000c008c7947 */ /* 0x000fea0003800000 */
.L_x_388:
[----:B------:R-:W-:Y:S01]  /*8ca0*/  ULDC.64 UR8, c[0x0][0xc00] ;  /* 0x0003000000087ab9 */ /* 0x000fe20000000a00 */
[----:B------:R-:W-:Y:S01]  /*8cb0*/  ULDC UR4, c[0x0][0xa88] ;  /* 0x0002a20000047ab9 */ /* 0x000fe20000000800 */
[----:B------:R-:W-:Y:S01]  /*8cc0*/  UISETP.NE.U32.AND UP0, UPT, UR8, URZ, UPT ;  /* 0x0000003f0800728c */ /* 0x000fe2000bf05070 */
[----:B------:R-:W0:Y:S03]  /*8cd0*/  LDC R11, c[0x0][0xbe8] ;  /* 0x0002fa00ff0b7b82 */ /* 0x000e260000000800 */
[----:B------:R-:W-:-:S03]  /*8ce0*/  UISETP.NE.AND.EX UP0, UPT, UR9, URZ, UPT, UP0 ;  /* 0x0000003f0900728c */ /* 0x000fc6000bf05300 */
[----:B------:R-:W-:Y:S02]  /*8cf0*/  ULDC.64 UR8, c[0x0][0xc00] ;  /* 0x0003000000087ab9 */ /* 0x000fe40000000a00 */
[----:B------:R-:W-:Y:S01]  /*8d00*/  UIMAD.WIDE UR8, UR42, 0x4, UR8 ;  /* 0x000000042a0878a5 */ /* 0x000fe2000f8e0208 */
[----:B------:R-:W-:-:S05]  /*8d10*/  PLOP3.LUT P1, PT, PT, PT, UP0, 0x80, 0x0 ;  /* 0x000000000000781c */ /* 0x000fca0003f2f008 */
[----:B------:R-:W-:Y:S02]  /*8d20*/  IMAD.U32 R4, RZ, RZ, UR8 ;  /* 0x00000008ff047e24 */ /* 0x000fe4000f8e00ff */
[----:B------:R-:W-:Y:S01]  /*8d30*/  IMAD.U32 R5, RZ, RZ, UR9 ;  /* 0x00000009ff057e24 */ /* 0x000fe2000f8e00ff */
[----:B------:R-:W-:Y:S02]  /*8d40*/  ULDC.64 UR8, c[0x0][0xc08] ;  /* 0x0003020000087ab9 */ /* 0x000fe40000000a00 */
[----:B------:R-:W-:-:S03]  /*8d50*/  UISETP.NE.U32.AND UP1, UPT, UR8, URZ, UPT ;  /* 0x0000003f0800728c */ /* 0x000fc6000bf25070 */
[----:B------:R-:W2:Y:S01]  /*8d60*/  @P1 LDG.E R3, desc[UR50][R4.64] ;  /* 0x0000003204031981 */ /* 0x000ea2000c1e1900 */
[----:B------:R-:W-:Y:S01]  /*8d70*/  UISETP.NE.AND.EX UP1, UPT, UR9, URZ, UPT, UP1 ;  /* 0x0000003f0900728c */ /* 0x000fe2000bf25310 */
[----:B------:R-:W-:-:S05]  /*8d80*/  IMAD.U32 R0, RZ, RZ, UR4 ;  /* 0x00000004ff007e24 */ /* 0x000fca000f8e00ff */
[----:B------:R-:W-:-:S05]  /*8d90*/  PLOP3.LUT P2, PT, PT, PT, UP1, 0x80, 0x0 ;  /* 0x000000000000781c */ /* 0x000fca0003f4f018 */
[----:B------:R-:W-:Y:S02]  /*8da0*/  @UP1 ULDC.64 UR8, c[0x0][0xc08] ;  /* 0x0003020000081ab9 */ /* 0x000fe40000000a00 */
[----:B------:R-:W-:-:S06]  /*8db0*/  @UP1 UIMAD.WIDE UR8, UR42, 0x4, UR8 ;  /* 0x000000042a0818a5 */ /* 0x000fcc000f8e0208 */
[----:B------:R-:W-:Y:S02]  /*8dc0*/  IMAD.U32 R6, RZ, RZ, UR8 ;  /* 0x00000008ff067e24 */ /* 0x000fe4000f8e00ff */
[----:B------:R-:W-:-:S05]  /*8dd0*/  IMAD.U32 R7, RZ, RZ, UR9 ;  /* 0x00000009ff077e24 */ /* 0x000fca000f8e00ff */
[----:B------:R1:W5:Y:S01]  /*8de0*/  @P2 LDG.E R0, desc[UR50][R6.64] ;  /* 0x0000003206002981 */ /* 0x000362000c1e1900 */
[----:B------:R-:W-:Y:S01]  /*8df0*/  UMOV UR4, URZ ;  /* 0x0000003f00047c82 */ /* 0x000fe20008000000 */
[----:B------:R-:W-:Y:S01]  /*8e00*/  USHF.R.S32.HI UR12, URZ, 0x1f, UR45 ;  /* 0x0000001f3f0c7899 */ /* 0x000fe2000801142d */
[----:B------:R-:W-:Y:S02]  /*8e10*/  ISETP.GE.AND P0, PT, R197, 0x40, PT ;  /* 0x00000040c500780c */ /* 0x000fe40003f06270 */
[----:B--2---:R-:W-:-:S13]  /*8e20*/  @P1 R2UR UR4, R3 ;  /* 0x00000000030412ca */ /* 0x004fda00000e0000 */
[----:B------:R-:W-:Y:S01]  /*8e30*/  USHF.R.S32.HI UR11, URZ, 0x1f, UR4 ;  /* 0x0000001f3f0b7899 */ /* 0x000fe20008011404 */
[----:B01----:R-:W-:Y:S11]  /*8e40*/  @P2 BRA `(.L_x_394) ;  /* 0x0000000000102947 */ /* 0x003ff60003800000 */
[----:B------:R-:W-:Y:S05]  /*8e50*/  @!P1 BRA `(.L_x_394) ;  /* 0x00000000000c9947 */ /* 0x000fea0003800000 */
[----:B------:R-:W2:Y:S04]  /*8e60*/  LDG.E R3, desc[UR50][R4.64] ;  /* 0x0000003204037981 */ /* 0x000ea8000c1e1900 */
[----:B-----5:R-:W2:Y:S02]  /*8e70*/  LDG.E R0, desc[UR50][R4.64+0x4] ;  /* 0x0000043204007981 */ /* 0x020ea4000c1e1900 */
[----:B--2---:R-:W-:-:S07]  /*8e80*/  IMAD.IADD R0, R0, 0x1, -R3 ;  /* 0x0000000100007824 */ /* 0x004fce00078e0a03 */
.L_x_394:
[----:B------:R-:W-:Y:S01]  /*8e90*/  USEL UR42, UR42, URZ, !UP0 ;  /* 0x0000003f2a2a7287 */ /* 0x000fe2000c000000 */
[----:B------:R-:W-:Y:S01]  /*8ea0*/  BSSY B1, `(.L_x_395) ;  /* 0x000002d000017945 */ /* 0x000fe20003800000 */
[----:B------:R-:W-:-:S03]  /*8eb0*/  USEL UR43, UR43, URZ, !UP0 ;  /* 0x0000003f2b2b7287 */ /* 0x000fc6000c000000 */
[----:B------:R-:W-:Y:S09]  /*8ec0*/  @P0 BRA `(.L_x_396) ;  /* 0x0000000000a80947 */ /* 0x000ff20003800000 */
[----:B------:R-:W0:Y:S01]  /*8ed0*/  S2R R4, SR_TID.X ;  /* 0x0000000000047919 */ /* 0x000e220000002100 */
[----:B------:R-:W1:Y:S01]  /*8ee0*/  LDC R6, c[0x0][0xbe8] ;  /* 0x0002fa00ff067b82 */ /* 0x000e620000000800 */
[----:B------:R-:W-:-:S05]  /*8ef0*/  MOV R3, UR44 ;  /* 0x0000002c00037c02 */ /* 0x000fca0008000f00 */
[----:B0-----:R-:W-:Y:S02]  /*8f00*/  IMAD R3, R3, 0x40, R4 ;  /* 0x0000004003037824 */ /* 0x001fe400078e0204 */
[----:B-1---5:R-:W-:Y:S02]  /*8f10*/  IMAD R4, R0, R6, RZ ;  /* 0x0000000600047224 */ /* 0x022fe400078e02ff */
[----:B------:R-:W-:-:S05]  /*8f20*/  VIADD R5, R3, 0xffffff80 ;  /* 0xffffff8003057836 */ /* 0x000fca0000000000 */
[----:B------:R-:W-:-:S13]  /*8f30*/  ISETP.GE.AND P0, PT, R5, R4, PT ;  /* 0x000000040500720c */ /* 0x000fda0003f06270 */
[----:B------:R-:W-:Y:S05]  /*8f40*/  @P0 BRA `(.L_x_396) ;  /* 0x0000000000880947 */ /* 0x000fea0003800000 */
[----:B------:R-:W-:Y:S01]  /*8f50*/  ISETP.NE.AND P0, PT, R6, 0x1, PT ;  /* 0x000000010600780c */ /* 0x000fe20003f05270 */
[----:B------:R-:W-:Y:S01]  /*8f60*/  ULDC.64 UR14, c[0x0][0xb90] ;  /* 0x0002e400000e7ab9 */ /* 0x000fe20000000a00 */
[----:B------:R-:W-:Y:S01]  /*8f70*/  UMOV UR8, UR4 ;  /* 0x0000000400087c82 */ /* 0x000fe20008000000 */
[----:B------:R-:W-:Y:S01]  /*8f80*/  UIMAD UR10, UR12, UR14, URZ ;  /* 0x0000000e0c0a72a4 */ /* 0x000fe2000f8e023f */
[----:B------:R-:W-:Y:S02]  /*8f90*/  UMOV UR9, UR11 ;  /* 0x0000000b00097c82 */ /* 0x000fe40008000000 */
[----:B------:R-:W-:Y:S02]  /*8fa0*/  UIMAD.WIDE.U32 UR8, UR45, UR14, UR8 ;  /* 0x0000000e2d0872a5 */ /* 0x000fe4000f8e0008 */
[----:B------:R-:W-:-:S03]  /*8fb0*/  UIMAD UR10, UR45, UR15, UR10 ;  /* 0x0000000f2d0a72a4 */ /* 0x000fc6000f8e020a */
[----:B------:R-:W-:Y:S02]  /*8fc0*/  ULDC.64 UR14, c[0x0][0xb98] ;  /* 0x0002e600000e7ab9 */ /* 0x000fe40000000a00 */
[----:B------:R-:W0:Y:S01]  /*8fd0*/  @P0 LDC R4, c[0x0][0xbec] ;  /* 0x0002fb00ff040b82 */ /* 0x000e220000000800 */
[----:B------:R-:W-:Y:S02]  /*8fe0*/  UIADD3 UR9, UR9, UR10, URZ ;  /* 0x0000000a09097290 */ /* 0x000fe4000fffe03f */
[----:B------:R-:W-:Y:S02]  /*8ff0*/  UIMAD UR10, UR43, UR14, URZ ;  /* 0x0000000e2b0a72a4 */ /* 0x000fe4000f8e023f */
[----:B------:R-:W-:Y:S02]  /*9000*/  UIMAD.WIDE.U32 UR8, UR42, UR14, UR8 ;  /* 0x0000000e2a0872a5 */ /* 0x000fe4000f8e0008 */
[----:B------:R-:W-:Y:S01]  /*9010*/  UIMAD UR10, UR42, UR15, UR10 ;  /* 0x0000000f2a0a72a4 */ /* 0x000fe2000f8e020a */
[----:B------:R-:W1:Y:S02]  /*9020*/  @P0 LDC R8, c[0x0][0xbf0] ;  /* 0x0002fc00ff080b82 */ /* 0x000e640000000800 */
[----:B------:R-:W-:Y:S01]  /*9030*/  ULDC.64 UR14, c[0x0][0xb88] ;  /* 0x0002e200000e7ab9 */ /* 0x000fe20000000a00 */
[----:B0-----:R-:W-:-:S04]  /*9040*/  @P0 IMAD.HI.U32 R3, R5, R4, RZ ;  /* 0x0000000405030227 */ /* 0x001fc800078e00ff */
[----:B------:R-:W-:Y:S01]  /*9050*/  IMAD.MOV.U32 R4, RZ, RZ, R5 ;  /* 0x000000ffff047224 */ /* 0x000fe200078e0005 */
[----:B-1----:R-:W-:Y:S01]  /*9060*/  @P0 SHF.R.U32.HI R4, RZ, R8, R3 ;  /* 0x00000008ff040219 */ /* 0x002fe20000011603 */
[----:B------:R-:W-:-:S04]  /*9070*/  IMAD.U32 R8, RZ, RZ, UR10 ;  /* 0x0000000aff087e24 */ /* 0x000fc8000f8e00ff */
[----:B------:R-:W-:-:S04]  /*9080*/  IMAD.MOV R3, RZ, RZ, -R4 ;  /* 0x000000ffff037224 */ /* 0x000fc800078e0a04 */
[----:B------:R-:W-:Y:S01]  /*9090*/  IMAD R3, R6, R3, R5 ;  /* 0x0000000306037224 */ /* 0x000fe200078e0205 */
[----:B------:R-:W-:Y:S02]  /*90a0*/  SHF.R.S32.HI R5, RZ, 0x1f, R4 ;  /* 0x0000001fff057819 */ /* 0x000fe40000011404 */
[----:B------:R-:W-:Y:S02]  /*90b0*/  IADD3 R4, P0, R4, UR8, RZ ;  /* 0x0000000804047c10 */ /* 0x000fe4000ff1e0ff */
[----:B------:R-:W-:Y:S02]  /*90c0*/  SHF.R.S32.HI R6, RZ, 0x1f, R3 ;  /* 0x0000001fff067819 */ /* 0x000fe40000011403 */
[----:B------:R-:W-:Y:S01]  /*90d0*/  IADD3.X R5, R5, UR9, R8, P0, !PT ;  /* 0x0000000905057c10 */ /* 0x000fe200087fe408 */
[----:B------:R-:W-:Y:S02]  /*90e0*/  ULDC.64 UR8, c[0x0][0xb50] ;  /* 0x0002d40000087ab9 */ /* 0x000fe40000000a00 */
[----:B------:R-:W-:-:S02]  /*90f0*/  IMAD R6, R6, UR14, RZ ;  /* 0x0000000e06067c24 */ /* 0x000fc4000f8e02ff */
[----:B------:R-:W-:-:S04]  /*9100*/  IMAD.WIDE.U32 R4, R3, UR14, R4 ;  /* 0x0000000e03047c25 */ /* 0x000fc8000f8e0004 */
[----:B------:R-:W-:Y:S01]  /*9110*/  IMAD R7, R3, UR15, R6 ;  /* 0x0000000f03077c24 */ /* 0x000fe2000f8e0206 */
[----:B------:R-:W-:-:S03]  /*9120*/  LEA R6, P0, R4, UR8, 0x2 ;  /* 0x0000000804067c11 */ /* 0x000fc6000f8010ff */
[----:B------:R-:W-:-:S05]  /*9130*/  IMAD.IADD R3, R5, 0x1, R7 ;  /* 0x0000000105037824 */ /* 0x000fca00078e0207 */
[----:B------:R-:W-:Y:S01]  /*9140*/  LEA.HI.X R7, R4, UR9, R3, 0x2, P0 ;  /* 0x0000000904077c11 */ /* 0x000fe200080f1403 */
[----:B------:R-:W-:-:S05]  /*9150*/  IMAD.MOV.U32 R3, RZ, RZ, -0x800000 ;  /* 0xff800000ff037424 */ /* 0x000fca00078e00ff */
[----:B------:R0:W-:Y:S02]  /*9160*/  STG.E desc[UR50][R6.64], R3 ;  /* 0x0000000306007986 */ /* 0x0001e4000c101932 */
.L_x_396:
[----:B------:R-:W-:Y:S05]  /*9170*/  BSYNC B1 ;  /* 0x0000000000017941 */ /* 0x000fea0003800000 */
.L_x_395:
[----:B------:R-:W-:Y:S01]  /*9180*/  ISETP.NE.AND P0, PT, R11, 0x1, PT ;  /* 0x000000010b00780c */ /* 0x000fe20003f05270 */
[----:B------:R-:W-:Y:S01]  /*9190*/  ULDC UR13, c[0x0][0xac8] ;  /* 0x0002b200000d7ab9 */ /* 0x000fe20000000800 */
[----:B------:R-:W-:Y:S01]  /*91a0*/  ULDC.64 UR14, c[0x0][0xaa0] ;  /* 0x0002a800000e7ab9 */ /* 0x000fe20000000a00 */
[----:B------:R-:W-:Y:S01]  /*91b0*/  ISETP.GE.AND P1, PT, R189, UR13, PT ;  /* 0x0000000dbd007c0c */ /* 0x000fe2000bf26270 */
[----:B------:R-:W-:Y:S01]  /*91c0*/  UIMAD UR10, UR11, UR14, URZ ;  /* 0x0000000e0b0a72a4 */ /* 0x000fe2000f8e023f */
[----:B------:R-:W-:Y:S01]  /*91d0*/  ISETP.GE.AND P2, PT, R2, UR13, PT ;  /* 0x0000000d02007c0c */ /* 0x000fe2000bf46270 */
[----:B------:R-:W-:Y:S01]  /*91e0*/  UIMAD.WIDE.U32 UR8, UR4, UR14, URZ ;  /* 0x0000000e040872a5 */ /* 0x000fe2000f8e003f */
[----:B------:R-:W-:Y:S01]  /*91f0*/  SEL R4, RZ, 0xffffffff, P1 ;  /* 0xffffffffff047807 */ /* 0x000fe20000800000 */
[----:B------:R-:W-:Y:S01]  /*9200*/  UIMAD UR10, UR4, UR15, UR10 ;  /* 0x0000000f040a72a4 */ /* 0x000fe2000f8e020a */
[----:B0-----:R-:W-:Y:S01]  /*9210*/  SEL R3, RZ, 0x1, P2 ;  /* 0x00000001ff037807 */ /* 0x001fe20001000000 */
[----:B------:R-:W-:Y:S01]  /*9220*/  IMAD.U32 R26, RZ, RZ, UR44 ;  /* 0x0000002cff1a7e24 */ /* 0x000fe2000f8e00ff */
[----:B------:R-:W-:Y:S01]  /*9230*/  ULDC.64 UR14, c[0x0][0xae8] ;  /* 0x0002ba00000e7ab9 */ /* 0x000fe20000000a00 */
[----:B------:R-:W-:Y:S01]  /*9240*/  IMAD.SHL.U32 R4, R4, 0x2, RZ ;  /* 0x0000000204047824 */ /* 0x000fe200078e00ff */
[----:B------:R-:W0:Y:S01]  /*9250*/  @P0 LDC R5, c[0x0][0xbec] ;  /* 0x0002fb00ff050b82 */ /* 0x000e220000000800 */
[----:B------:R-:W-:Y:S01]  /*9260*/  ISETP.GE.AND P2, PT, R188, UR13, PT ;  /* 0x0000000dbc007c0c */ /* 0x000fe2000bf46270 */
[----:B------:R-:W-:Y:S01]  /*9270*/  UIADD3 UR9, UR9, UR10, URZ ;  /* 0x0000000a09097290 */ /* 0x000fe2000fffe03f */
[----:B------:R-:W-:Y:S01]  /*9280*/  MOV R8, UR44 ;  /* 0x0000002c00087c02 */ /* 0x000fe20008000f00 */
[----:B------:R-:W-:Y:S01]  /*9290*/  UIMAD UR4, UR12, UR14, URZ ;  /* 0x0000000e0c0472a4 */ /* 0x000fe2000f8e023f */
[----:B------:R-:W-:Y:S01]  /*92a0*/  LOP3.LUT R4, R4, 0x2, R3, 0xe2, !PT ;  /* 0x0000000204047812 */ /* 0x000fe200078ee203 */
[----:B------:R-:W-:Y:S01]  /*92b0*/  IMAD R3, R190, 0x20, R191 ;  /* 0x00000020be037824 */ /* 0x000fe200078e02bf */
[----:B------:R-:W-:Y:S01]  /*92c0*/  SEL R6, RZ, 0xffffffff, P2 ;  /* 0xffffffffff067807 */ /* 0x000fe20001000000 */
[----:B------:R-:W1:Y:S01]  /*92d0*/  @P0 LDC R7, c[0x0][0xbf0] ;  /* 0x0002fc00ff070b82 */ /* 0x000e620000000800 */
[----:B------:R-:W-:Y:S01]  /*92e0*/  UIMAD UR4, UR45, UR15, UR4 ;  /* 0x0000000f2d0472a4 */ /* 0x000fe2000f8e0204 */
[----:B------:R-:W-:Y:S01]  /*92f0*/  IMAD R8, R8, 0x40, R3 ;  /* 0x0000004008087824 */ /* 0x000fe200078e0203 */
[----:B------:R-:W-:Y:S01]  /*9300*/  UIMAD.WIDE.U32 UR8, UR45, UR14, UR8 ;  /* 0x0000000e2d0872a5 */ /* 0x000fe2000f8e0008 */
[----:B------:R-:W-:Y:S01]  /*9310*/  ISETP.GE.AND P1, PT, R187, UR13, PT ;  /* 0x0000000dbb007c0c */ /* 0x000fe2000bf26270 */
[----:B------:R-:W-:Y:S01]  /*9320*/  ULDC.64 UR10, c[0x0][0xaf0] ;  /* 0x0002bc00000a7ab9 */ /* 0x000fe20000000a00 */
[----:B------:R-:W-:Y:S01]  /*9330*/  IMAD.SHL.U32 R9, R6, 0x4, RZ ;  /* 0x0000000406097824 */ /* 0x000fe200078e00ff */
[----:B------:R-:W-:Y:S01]  /*9340*/  UIMAD UR43, UR43, UR10, URZ ;  /* 0x0000000a2b2b72a4 */ /* 0x000fe2000f8e023f */
[----:B------:R-:W-:Y:S01]  /*9350*/  SEL R10, RZ, 0xffffffff, P1 ;  /* 0xffffffffff0a7807 */ /* 0x000fe20000800000 */
[----:B------:R-:W-:Y:S01]  /*9360*/  UIADD3 UR9, UR9, UR4, URZ ;  /* 0x0000000409097290 */ /* 0x000fe2000fffe03f */
[----:B------:R-:W-:Y:S01]  /*9370*/  IMAD.MOV.U32 R3, RZ, RZ, R8 ;  /* 0x000000ffff037224 */ /* 0x000fe200078e0008 */
[----:B------:R-:W-:Y:S01]  /*9380*/  UIMAD UR4, UR42, UR11, UR43 ;  /* 0x0000000b2a0472a4 */ /* 0x000fe2000f8e022b */
[----:B------:R-:W-:Y:S01]  /*9390*/  LOP3.LUT R9, R9, 0x4, R4, 0xe2, !PT ;  /* 0x0000000409097812 */ /* 0x000fe200078ee204 */
[----:B------:R-:W-:Y:S01]  /*93a0*/  UIMAD.WIDE.U32 UR42, UR42, UR10, UR8 ;  /* 0x0000000a2a2a72a5 */ /* 0x000fe2000f8e0008 */
[----:B------:R-:W-:Y:S01]  /*93b0*/  IMAD.SHL.U32 R10, R10, 0x8, RZ ;  /* 0x000000080a0a7824 */ /* 0x000fe200078e00ff */
[----:B------:R-:W-:Y:S01]  /*93c0*/  ISETP.GE.AND P2, PT, R193, UR13, PT ;  /* 0x0000000dc1007c0c */ /* 0x000fe2000bf46270 */
[----:B0-----:R-:W-:Y:S01]  /*93d0*/  @P0 IMAD.HI.U32 R6, R8, R5, RZ ;  /* 0x0000000508060227 */ /* 0x001fe200078e00ff */
[----:B------:R-:W-:Y:S01]  /*93e0*/  UIADD3 UR4, UR43, UR4, URZ ;  /* 0x000000042b047290 */ /* 0x000fe2000fffe03f */
[----:B------:R-:W-:Y:S01]  /*93f0*/  BSSY B1, `(.L_x_397) ;  /* 0x0000049000017945 */ /* 0x000fe20003800000 */
[----:B------:R-:W-:Y:S01]  /*9400*/  LOP3.LUT R10, R10, 0x8, R9, 0xe2, !PT ;  /* 0x000000080a0a7812 */ /* 0x000fe200078ee209 */
[----:B------:R-:W-:Y:S01]  /*9410*/  ULDC.64 UR8, c[0x0][0xae0] ;  /* 0x0002b80000087ab9 */ /* 0x000fe20000000a00 */
[----:B------:R-:W-:-:S02]  /*9420*/  IMAD.U32 R5, RZ, RZ, UR43 ;  /* 0x0000002bff057e24 */ /* 0x000fc4000f8e00ff */
[----:B------:R-:W-:Y:S01]  /*9430*/  IMAD.U32 R4, RZ, RZ, UR42 ;  /* 0x0000002aff047e24 */ /* 0x000fe2000f8e00ff */
[----:B-1----:R-:W-:Y:S01]  /*9440*/  @P0 SHF.R.U32.HI R3, RZ, R7, R6 ;  /* 0x00000007ff030219 */ /* 0x002fe20000011606 */
[----:B------:R-:W-:Y:S01]  /*9450*/  IMAD.U32 R5, RZ, RZ, UR4 ;  /* 0x00000004ff057e24 */ /* 0x000fe2000f8e00ff */
[----:B------:R-:W-:Y:S01]  /*9460*/  ISETP.GE.AND P0, PT, R186, UR13, PT ;  /* 0x0000000dba007c0c */ /* 0x000fe2000bf06270 */
[----:B-----5:R-:W-:Y:S01]  /*9470*/  IMAD R25, R0, R11, RZ ;  /* 0x0000000b00197224 */ /* 0x020fe200078e02ff */
[--C-:B------:R-:W-:Y:S01]  /*9480*/  SHF.R.S32.HI R6, RZ, 0x1f, R3.reuse ;  /* 0x0000001fff067819 */ /* 0x100fe20000011403 */
[----:B------:R-:W-:Y:S01]  /*9490*/  IMAD.MOV R7, RZ, RZ, -R3 ;  /* 0x000000ffff077224 */ /* 0x000fe200078e0a03 */
[----:B------:R-:W-:Y:S01]  /*94a0*/  SEL R9, RZ, 0xffffffff, P0 ;  /* 0xffffffffff097807 */ /* 0x000fe20000000000 */
[----:B------:R-:W-:Y:S01]  /*94b0*/  IMAD.WIDE.U32 R4, R3, UR8, R4 ;  /* 0x0000000803047c25 */ /* 0x000fe2000f8e0004 */
[----:B------:R-:W-:-:S03]  /*94c0*/  ISETP.GE.AND P0, PT, R185, UR13, PT ;  /* 0x0000000db9007c0c */ /* 0x000fc6000bf06270 */
[----:B------:R-:W-:Y:S02]  /*94d0*/  IMAD R6, R6, UR8, RZ ;  /* 0x0000000806067c24 */ /* 0x000fe4000f8e02ff */
[----:B------:R-:W-:Y:S01]  /*94e0*/  IMAD R7, R11, R7, R8 ;  /* 0x000000070b077224 */ /* 0x000fe200078e0208 */
[----:B------:R-:W-:Y:S01]  /*94f0*/  SEL R8, RZ, 0xffffffff, P0 ;  /* 0xffffffffff087807 */ /* 0x000fe20000000000 */
[----:B------:R-:W-:Y:S01]  /*9500*/  IMAD.SHL.U32 R13, R9, 0x10, RZ ;  /* 0x00000010090d7824 */ /* 0x000fe200078e00ff */
[----:B------:R-:W-:Y:S01]  /*9510*/  ISETP.GE.AND P0, PT, R194, UR13, PT ;  /* 0x0000000dc2007c0c */ /* 0x000fe2000bf06270 */
[----:B------:R-:W-:Y:S01]  /*9520*/  IMAD R9, R3, UR9, R6 ;  /* 0x0000000903097c24 */ /* 0x000fe2000f8e0206 */
[----:B------:R-:W-:Y:S01]  /*9530*/  SHF.R.S32.HI R3, RZ, 0x1f, R7 ;  /* 0x0000001fff037819 */ /* 0x000fe20000011407 */
[----:B------:R-:W-:Y:S01]  /*9540*/  ULDC.64 UR8, c[0x0][0xad8] ;  /* 0x0002b60000087ab9 */ /* 0x000fe20000000a00 */
[----:B------:R-:W-:Y:S01]  /*9550*/  IMAD R26, R26, 0x40, R191 ;  /* 0x000000401a1a7824 */ /* 0x000fe200078e02bf */
[----:B------:R-:W-:Y:S01]  /*9560*/  LOP3.LUT R10, R13, 0x10, R10, 0xe2, !PT ;  /* 0x000000100d0a7812 */ /* 0x000fe200078ee20a */
[----:B------:R-:W-:Y:S01]  /*9570*/  IMAD.IADD R5, R5, 0x1, R9 ;  /* 0x0000000105057824 */ /* 0x000fe200078e0209 */
[----:B------:R-:W-:Y:S01]  /*9580*/  SHF.L.U32 R13, R8, 0x5, RZ ;  /* 0x00000005080d7819 */ /* 0x000fe200000006ff */
[----:B------:R-:W-:-:S02]  /*9590*/  IMAD R0, R3, UR8, RZ ;  /* 0x0000000803007c24 */ /* 0x000fc4000f8e02ff */
[----:B------:R-:W-:Y:S01]  /*95a0*/  IMAD.WIDE.U32 R4, R7, UR8, R4 ;  /* 0x0000000807047c25 */ /* 0x000fe2000f8e0004 */
[----:B------:R-:W-:-:S03]  /*95b0*/  LOP3.LUT R10, R13, 0x20, R10, 0xe2, !PT ;  /* 0x000000200d0a7812 */ /* 0x000fc600078ee20a */
[----:B------:R-:W-:Y:S01]  /*95c0*/  IMAD R3, R7, UR9, R0 ;  /* 0x0000000907037c24 */ /* 0x000fe2000f8e0200 */
[----:B------:R-:W-:Y:S01]  /*95d0*/  SEL R7, RZ, 0x40, P0 ;  /* 0x00000040ff077807 */ /* 0x000fe20000000000 */
[----:B------:R-:W-:Y:S01]  /*95e0*/  ULDC.64 UR8, c[0x0][0xa80] ;  /* 0x0002a00000087ab9 */ /* 0x000fe20000000a00 */
[----:B------:R-:W-:Y:S01]  /*95f0*/  ISETP.GE.AND P0, PT, R26, R25, PT ;  /* 0x000000191a00720c */ /* 0x000fe20003f06270 */
[----:B------:R-:W-:Y:S01]  /*9600*/  IMAD.IADD R3, R5, 0x1, R3 ;  /* 0x0000000105037824 */ /* 0x000fe200078e0203 */
[----:B------:R-:W-:Y:S02]  /*9610*/  LEA R20, P1, R4, UR8, 0x1 ;  /* 0x0000000804147c11 */ /* 0x000fe4000f8208ff */
[----:B------:R-:W-:Y:S02]  /*9620*/  LOP3.LUT R21, R10, R7, RZ, 0xfc, !PT ;  /* 0x000000070a157212 */ /* 0x000fe400078efcff */
[----:B------:R-:W-:Y:S01]  /*9630*/  LEA.HI.X R3, R4, UR9, R3, 0x1, P1 ;  /* 0x0000000904037c11 */ /* 0x000fe200088f0c03 */
[----:B------:R0:W1:Y:S01]  /*9640*/  SHFL.IDX PT, R6, R20, RZ, 0x181f ;  /* 0x00181fff14067589 */ /* 0x00006200000e0000 */
[----:B------:R-:W-:-:S03]  /*9650*/  SEL R0, RZ, 0x80, P2 ;  /* 0x00000080ff007807 */ /* 0x000fc60001000000 */
[----:B------:R0:W2:Y:S01]  /*9660*/  SHFL.IDX PT, R7, R3, RZ, 0x181f ;  /* 0x00181fff03077589 */ /* 0x0000a200000e0000 */
        /* <DEDUP_REMOVED lines=9> */
[----:B------:R-:W-:Y:S01]  /*9700*/  @!P5 LEA R10, P4, R188, R6, 0x1 ;  /* 0x00000006bc0ad211 */ /* 0x000fe200078808ff */
[----:B------:R-:W-:Y:S01]  /*9710*/  @!P1 ST.E.128 desc[UR50][R4.64], RZ ;  /* 0x000000ff04009985 */ /* 0x000fe2000c101d32 */
[----:B------:R-:W-:Y:S02]  /*9720*/  ISETP.GE.AND P1, PT, R185, UR13, PT ;  /* 0x0000000db9007c0c */ /* 0x000fe4000bf26270 */
[----:B------:R-:W-:Y:S01]  /*9730*/  LOP3.LUT P0, RZ, R21, 0x40, RZ, 0xc0, !PT ;  /* 0x0000004015ff7812 */ /* 0x000fe2000780c0ff */
[----:B------:R1:W-:Y:S01]  /*9740*/  @!P2 ST.E.128 desc[UR50][R8.64], RZ ;  /* 0x000000ff0800a985 */ /* 0x0003e2000c101d32 */
[----:B------:R-:W-:-:S02]  /*9750*/  ISETP.GE.AND P2, PT, R186, UR13, PT ;  /* 0x0000000dba007c0c */ /* 0x000fc4000bf46270 */
[-C--:B------:R-:W-:Y:S02]  /*9760*/  @!P5 LEA.HI.X R11, R188, R7.reuse, R203, 0x1, P4 ;  /* 0x00000007bc0bd211 */ /* 0x080fe400020f0ccb */
[----:B------:R-:W-:Y:S02]  /*9770*/  LOP3.LUT P4, RZ, R24, 0x80, RZ, 0xc0, !PT ;  /* 0x0000008018ff7812 */ /* 0x000fe4000788c0ff */
[CC--:B------:R-:W-:Y:S01]  /*9780*/  @!P3 LEA R12, P6, R187.reuse, R6.reuse, 0x1 ;  /* 0x00000006bb0cb211 */ /* 0x0c0fe200078c08ff */
[----:B------:R3:W-:Y:S03]  /*9790*/  @!P5 ST.E.128 desc[UR50][R10.64], RZ ;  /* 0x000000ff0a00d985 */ /* 0x0007e6000c101d32 */
[----:B------:R-:W-:Y:S02]  /*97a0*/  @!P3 LEA.HI.X R13, R187, R7, R202, 0x1, P6 ;  /* 0x00000007bb0db211 */ /* 0x000fe400030f0cca */
[----:B-1----:R-:W-:-:S02]  /*97b0*/  @!P1 LEA R8, P6, R185, R6, 0x1 ;  /* 0x00000006b9089211 */ /* 0x002fc400078c08ff */
[-C--:B------:R-:W-:Y:S01]  /*97c0*/  @!P2 LEA R4, P5, R186, R6.reuse, 0x1 ;  /* 0x00000006ba04a211 */ /* 0x080fe200078a08ff */
[----:B------:R3:W-:Y:S01]  /*97d0*/  @!P3 ST.E.128 desc[UR50][R12.64], RZ ;  /* 0x000000ff0c00b985 */ /* 0x0007e2000c101d32 */
[-C--:B------:R-:W-:Y:S02]  /*97e0*/  @P0 LEA R14, P3, R194, R6.reuse, 0x1 ;  /* 0x00000006c20e0211 */ /* 0x080fe400078608ff */
[-C--:B------:R-:W-:Y:S02]  /*97f0*/  @!P2 LEA.HI.X R5, R186, R7.reuse, R201, 0x1, P5 ;  /* 0x00000007ba05a211 */ /* 0x080fe400028f0cc9 */
[----:B------:R-:W-:Y:S02]  /*9800*/  @P4 LEA R6, P5, R193, R6, 0x1 ;  /* 0x00000006c1064211 */ /* 0x000fe400078a08ff */
[-C--:B------:R-:W-:Y:S01]  /*9810*/  @!P1 LEA.HI.X R9, R185, R7.reuse, R200, 0x1, P6 ;  /* 0x00000007b9099211 */ /* 0x080fe200030f0cc8 */
[----:B------:R3:W-:Y:S01]  /*9820*/  @!P2 ST.E.128 desc[UR50][R4.64], RZ ;  /* 0x000000ff0400a985 */ /* 0x0007e2000c101d32 */
[----:B------:R-:W-:-:S02]  /*9830*/  @P0 LEA.HI.X R15, R194, R7, R199, 0x1, P3 ;  /* 0x00000007c20f0211 */ /* 0x000fc400018f0cc7 */
[----:B------:R-:W-:Y:S01]  /*9840*/  @P4 LEA.HI.X R7, R193, R7, R198, 0x1, P5 ;  /* 0x00000007c1074211 */ /* 0x000fe200028f0cc6 */
[----:B------:R3:W-:Y:S04]  /*9850*/  @!P1 ST.E.128 desc[UR50][R8.64], RZ ;  /* 0x000000ff08009985 */ /* 0x0007e8000c101d32 */
[----:B------:R3:W-:Y:S04]  /*9860*/  @P0 ST.E.128 desc[UR50][R14.64], RZ ;  /* 0x000000ff0e000985 */ /* 0x0007e8000c101d32 */
[----:B------:R3:W-:Y:S02]  /*9870*/  @P4 ST.E.128 desc[UR50][R6.64], RZ ;  /* 0x000000ff06004985 */ /* 0x0007e4000c101d32 */
.L_x_398:
[----:B------:R-:W-:Y:S05]  /*9880*/  BSYNC B1 ;  /* 0x0000000000017941 */ /* 0x000fea0003800000 */
.L_x_397:
[----:B------:R-:W-:Y:S01]  /*9890*/  VIADD R0, R26, 0x20 ;  /* 0x000000201a007836 */ /* 0x000fe20000000000 */
[----:B--23--:R2:W3:Y:S04]  /*98a0*/  SHFL.IDX PT, R7, R3, 0x1, 0x181f ;  /* 0x00381f0003077f89 */ /* 0x00c4e800000e0000 */
[----:B------:R-:W-:Y:S01]  /*98b0*/  ISETP.GE.AND P0, PT, R0, R25, PT ;  /* 0x000000190000720c */ /* 0x000fe20003f06270 */
[----:B-1----:R2:W1:-:S12]  /*98c0*/  SHFL.IDX PT, R6, R20, 0x1, 0x181f ;  /* 0x00381f0014067f89 */ /* 0x00245800000e0000 */
[----:B--2---:R-:W-:Y:S05]  /*98d0*/  @P0 BRA `(.L_x_393) ;  /* 0x00000000007c0947 */ /* 0x004fea0003800000 */
[----:B------:R-:W-:Y:S02]  /*98e0*/  ISETP.GE.AND P2, PT, R189, UR13, PT ;  /* 0x0000000dbd007c0c */ /* 0x000fe4000bf46270 */
[----:B------:R-:W-:Y:S02]  /*98f0*/  ISETP.GE.AND P3, PT, R2, UR13, PT ;  /* 0x0000000d02007c0c */ /* 0x000fe4000bf66270 */
[----:B------:R-:W-:Y:S02]  /*9900*/  ISETP.GE.AND P5, PT, R188, UR13, PT ;  /* 0x0000000dbc007c0c */ /* 0x000fe4000bfa6270 */
[----:B------:R-:W-:Y:S02]  /*9910*/  ISETP.GE.AND P4, PT, R187, UR13, PT ;  /* 0x0000000dbb007c0c */ /* 0x000fe4000bf86270 */
[----:B------:R-:W-:-:S05]  /*9920*/  LOP3.LUT P1, RZ, R21, 0x40, RZ, 0xc0, !PT ;  /* 0x0000004015ff7812 */ /* 0x000fca000782c0ff */
[CC--:B-1----:R-:W-:Y:S02]  /*9930*/  @!P2 LEA R8, P0, R189.reuse, R6.reuse, 0x1 ;  /* 0x00000006bd08a211 */ /* 0x0c2fe400078008ff */
[----:B---3--:R-:W-:Y:S02]  /*9940*/  @!P3 IMAD.WIDE R4, R2, 0x2, R6 ;  /* 0x000000020204b825 */ /* 0x008fe400078e0206 */
[-C--:B------:R-:W-:Y:S02]  /*9950*/  @!P2 LEA.HI.X R9, R189, R7.reuse, R204, 0x1, P0 ;  /* 0x00000007bd09a211 */ /* 0x080fe400000f0ccc */
[----:B------:R-:W-:Y:S01]  /*9960*/  @!P5 LEA R10, P0, R188, R6, 0x1 ;  /* 0x00000006bc0ad211 */ /* 0x000fe200078008ff */
[----:B------:R1:W-:Y:S01]  /*9970*/  @!P3 ST.E.128 desc[UR50][R4.64], RZ ;  /* 0x000000ff0400b985 */ /* 0x0003e2000c101d32 */
[----:B------:R-:W-:Y:S02]  /*9980*/  ISETP.GE.AND P3, PT, R186, UR13, PT ;  /* 0x0000000dba007c0c */ /* 0x000fe4000bf66270 */
[----:B------:R-:W-:Y:S01]  /*9990*/  @!P5 LEA.HI.X R11, R188, R7, R203, 0x1, P0 ;  /* 0x00000007bc0bd211 */ /* 0x000fe200000f0ccb */
[----:B------:R2:W-:Y:S01]  /*99a0*/  @!P2 ST.E.128 desc[UR50][R8.64], RZ ;  /* 0x000000ff0800a985 */ /* 0x0005e2000c101d32 */
[----:B------:R-:W-:-:S02]  /*99b0*/  ISETP.GE.AND P2, PT, R185, UR13, PT ;  /* 0x0000000db9007c0c */ /* 0x000fc4000bf46270 */
[----:B------:R-:W-:Y:S01]  /*99c0*/  LOP3.LUT P0, RZ, R24, 0x80, RZ, 0xc0, !PT ;  /* 0x0000008018ff7812 */ /* 0x000fe2000780c0ff */
[----:B------:R2:W-:Y:S01]  /*99d0*/  @!P5 ST.E.128 desc[UR50][R10.64], RZ ;  /* 0x000000ff0a00d985 */ /* 0x0005e2000c101d32 */
[----:B------:R-:W-:-:S04]  /*99e0*/  @!P4 LEA R12, P6, R187, R6, 0x1 ;  /* 0x00000006bb0cc211 */ /* 0x000fc800078c08ff */
[----:B------:R-:W-:Y:S02]  /*99f0*/  @!P4 LEA.HI.X R13, R187, R7, R202, 0x1, P6 ;  /* 0x00000007bb0dc211 */ /* 0x000fe400030f0cca */
[----:B------:R-:W-:-:S03]  /*9a00*/  @!P3 LEA R14, P5, R186, R6, 0x1 ;  /* 0x00000006ba0eb211 */ /* 0x000fc600078a08ff */
[----:B------:R2:W-:Y:S01]  /*9a10*/  @!P4 ST.E.128 desc[UR50][R12.64], RZ ;  /* 0x000000ff0c00c985 */ /* 0x0005e2000c101d32 */
[-C--:B-1----:R-:W-:Y:S02]  /*9a20*/  @!P2 LEA R4, P6, R185, R6.reuse, 0x1 ;  /* 0x00000006b904a211 */ /* 0x082fe400078c08ff */
[-C--:B0-----:R-:W-:Y:S02]  /*9a30*/  @P1 LEA R20, P4, R194, R6.reuse, 0x1 ;  /* 0x00000006c2141211 */ /* 0x081fe400078808ff */
        /* <DEDUP_REMOVED lines=9> */
.L_x_393:
[----:B------:R-:W-:Y:S05]  /*9ad0*/  BSYNC B0 ;  /* 0x0000000000007941 */ /* 0x000fea0003800000 */
.L_x_387:
[----:B------:R-:W-:Y:S02]  /*9ae0*/  ULDC UR4, c[0x0][0xc3c] ;  /* 0x00030f0000047ab9 */ /* 0x000fe40000000800 */
[----:B------:R-:W-:-:S06]  /*9af0*/  UISETP.GE.AND UP0, UPT, UR7, UR4, UPT ;  /* 0x000000040700728c */ /* 0x000fcc000bf06270 */
[----:B------:R-:W-:-:S13]  /*9b00*/  PLOP3.LUT P0, PT, PT, PT, UP0, 0x80, 0x0 ;  /* 0x000000000000781c */ /* 0x000fda0003f0f008 */
[----:B------:R-:W-:Y:S05]  /*9b10*/  @!P0 BRA `(.L_x_399) ;  /* 0xffffff7400188947 */ /* 0x000fea000383ffff */
[----:B------:R-:W-:Y:S05]  /*9b20*/  EXIT ;  /* 0x000000000000794d */ /* 0x000fea0003800000 */
.L_x_348:
[----:B------:R-:W-:-:S08]  /*9b30*/  NOP ;  /* 0x0000000000007918 */ /* 0x000fd00000000000 */
[----:B------:R-:W0:-:S00]  /*9b40*/  USETMAXREG.DEALLOC.CTAPOOL 0x28 ;  /* 0x00000028000079c8 */ /* 0x000e0000080e0500 */
[----:B0-----:R-:W-:Y:S02]  /*9b50*/  LOP3.LUT R0, R0, 0x3, RZ, 0xc0, !PT ;  /* 0x0000000300007812 */ /* 0x001fe400078ec0ff */
[----:B------:R-:W-:-:S04]  /*9b60*/  LOP3.LUT R22, R22, 0xffffdfff, RZ, 0xc0, !PT ;  /* 0xffffdfff16167812 */ /* 0x000fc800078ec0ff */
[----:B------:R-:W0:Y:S02]  /*9b70*/  SHFL.IDX PT, R0, R0, RZ, 0x1f ;  /* 0x00001fff00007589 */ /* 0x000e2400000e0000 */
[----:B0-----:R-:W-:Y:S01]  /*9b80*/  ISETP.NE.AND P0, PT, R0, RZ, PT ;  /* 0x000000ff0000720c */ /* 0x001fe20003f05270 */
[----:B------:R-:W-:-:S12]  /*9b90*/  IMAD.MOV.U32 R0, RZ, RZ, RZ ;  /* 0x000000ffff007224 */ /* 0x000fd800078e00ff */
[----:B------:R-:W-:Y:S01]  /*9ba0*/  @P0 LOP3.LUT R22, R22, 0x2000, RZ, 0xfc, !PT ;  /* 0x0000200016160812 */ /* 0x000fe200078efcff */
[----:B------:R-:W-:Y:S06]  /*9bb0*/  @!P0 BRA `(.L_x_400) ;  /* 0x00000000001c8947 */ /* 0x000fec0003800000 */
[----:B------:R-:W0:Y:S08]  /*9bc0*/  S2UR UR5, SR_CgaCtaId ;  /* 0x00000000000579c3 */ /* 0x000e300000008800 */
[----:B------:R-:W-:Y:S06]  /*9bd0*/  BAR.SYNC.DEFER_BLOCKING 0x5, 0x180 ;  /* 0x0146000000007b1d */ /* 0x000fec0000010000 */
[----:B------:R-:W-:-:S02]  /*9be0*/  UMOV UR4, 0x400 ;  /* 0x0000040000047882 */ /* 0x000fc40000000000 */
[----:B0-----:R-:W-:-:S09]  /*9bf0*/  ULEA UR4, UR5, UR4, 0x18 ;  /* 0x0000000405047291 */ /* 0x001fd2000f8ec03f */
[----:B------:R-:W0:Y:S01]  /*9c00*/  LDS.128 R16, [UR4+0x28cd0] ;  /* 0x028cd004ff107984 */ /* 0x000e220008000c00 */
[----:B------:R-:W-:Y:S06]  /*9c10*/  BAR.ARV 0x4, 0x180 ;  /* 0x0106000000007b1d */ /* 0x000fec0000002000 */
[----:B------:R-:W-:Y:S05]  /*9c20*/  BRA `(.L_x_401) ;  /* 0x0000000800007947 */ /* 0x000fea0003800000 */
.L_x_400:
[----:B------:R-:W0:Y:S01]  /*9c30*/  S2R R2, SR_TID.X ;  /* 0x0000000000027919 */ /* 0x000e220000002100 */
[----:B------:R-:W-:Y:S01]  /*9c40*/  ULDC UR4, c[0x0][0xc3c] ;  /* 0x00030f0000047ab9 */ /* 0x000fe20000000800 */
[----:B------:R-:W1:Y:S01]  /*9c50*/  S2UR UR6, SR_CTAID.X ;  /* 0x00000000000679c3 */ /* 0x000e620000002500 */
[----:B------:R-:W-:Y:S01]  /*9c60*/  ULDC UR5, c[0x0][0xc38] ;  /* 0x00030e0000057ab9 */ /* 0x000fe20000000800 */
[----:B0-----:R-:W-:-:S04]  /*9c70*/  LOP3.LUT R5, R2, 0x1f, RZ, 0xc0, !PT ;  /* 0x0000001f02057812 */ /* 0x001fc800078ec0ff */
[----:B------:R-:W-:-:S04]  /*9c80*/  ISETP.NE.AND P0, PT, R5, 0x1f, PT ;  /* 0x0000001f0500780c */ /* 0x000fc80003f05270 */
[----:B------:R-:W-:-:S13]  /*9c90*/  ISETP.GE.OR P1, PT, R5, UR4, !P0 ;  /* 0x0000000405007c0c */ /* 0x000fda000c726670 */
[----:B------:R-:W0:Y:S02]  /*9ca0*/  @!P1 LDC.64 R2, c[0x0][0xc80] ;  /* 0x00032000ff029b82 */ /* 0x000e240000000a00 */
[----:B0-----:R-:W-:-:S05]  /*9cb0*/  @!P1 IMAD.WIDE.U32 R2, R5, 0x4, R2 ;  /* 0x0000000405029825 */ /* 0x001fca00078e0002 */
[----:B------:R-:W2:Y:S01]  /*9cc0*/  @!P1 LDG.E R0, desc[UR50][R2.64] ;  /* 0x0000003202009981 */ /* 0x000ea2000c1e1900 */
[C---:B------:R-:W-:Y:S01]  /*9cd0*/  ISETP.NE.AND P1, PT, R5.reuse, RZ, PT ;  /* 0x000000ff0500720c */ /* 0x040fe20003f25270 */
[----:B------:R-:W-:Y:S01]  /*9ce0*/  UMOV UR4, URZ ;  /* 0x0000003f00047c82 */ /* 0x000fe20008000000 */
[C---:B------:R-:W-:Y:S01]  /*9cf0*/  ISETP.GE.U32.AND P2, PT, R5.reuse, 0x2, PT ;  /* 0x000000020500780c */ /* 0x040fe20003f46070 */
[----:B------:R-:W-:Y:S01]  /*9d00*/  IMAD.MOV.U32 R16, RZ, RZ, RZ ;  /* 0x000000ffff107224 */ /* 0x000fe200078e00ff */
[C---:B------:R-:W-:Y:S02]  /*9d10*/  ISETP.GE.U32.AND P3, PT, R5.reuse, 0x4, PT ;  /* 0x000000040500780c */ /* 0x040fe40003f66070 */
[C---:B------:R-:W-:Y:S02]  /*9d20*/  ISETP.GE.U32.AND P4, PT, R5.reuse, 0x8, PT ;  /* 0x000000080500780c */ /* 0x040fe40003f86070 */
[----:B------:R-:W-:Y:S01]  /*9d30*/  ISETP.GE.U32.AND P5, PT, R5, 0x10, PT ;  /* 0x000000100500780c */ /* 0x000fe20003fa6070 */
[----:B--2---:R-:W0:Y:S02]  /*9d40*/  SHFL.UP PT, R4, R0, 0x1, RZ ;  /* 0x0420000000047989 */ /* 0x004e2400000e00ff */
[----:B0-----:R-:W-:-:S05]  /*9d50*/  SEL R7, R4, RZ, P1 ;  /* 0x000000ff04077207 */ /* 0x001fca0000800000 */
[----:B------:R-:W-:-:S05]  /*9d60*/  IMAD.IADD R7, R0, 0x1, R7 ;  /* 0x0000000100077824 */ /* 0x000fca00078e0207 */
[----:B------:R-:W0:Y:S02]  /*9d70*/  SHFL.UP PT, R4, R7, 0x2, RZ ;  /* 0x0440000007047989 */ /* 0x000e2400000e00ff */
[----:B0-----:R-:W-:-:S05]  /*9d80*/  SEL R4, R4, RZ, P2 ;  /* 0x000000ff04047207 */ /* 0x001fca0001000000 */
[----:B------:R-:W-:-:S05]  /*9d90*/  IMAD.IADD R4, R7, 0x1, R4 ;  /* 0x0000000107047824 */ /* 0x000fca00078e0204 */
[----:B------:R-:W0:Y:S02]  /*9da0*/  SHFL.UP PT, R6, R4, 0x4, RZ ;  /* 0x0480000004067989 */ /* 0x000e2400000e00ff */
[----:B0-----:R-:W-:-:S05]  /*9db0*/  SEL R3, R6, RZ, P3 ;  /* 0x000000ff06037207 */ /* 0x001fca0001800000 */
[----:B------:R-:W-:-:S05]  /*9dc0*/  IMAD.IADD R3, R4, 0x1, R3 ;  /* 0x0000000104037824 */ /* 0x000fca00078e0203 */
[----:B------:R-:W0:Y:S02]  /*9dd0*/  SHFL.UP PT, R2, R3, 0x8, RZ ;  /* 0x0500000003027989 */ /* 0x000e2400000e00ff */
[----:B0-----:R-:W-:-:S04]  /*9de0*/  SEL R2, R2, RZ, P4 ;  /* 0x000000ff02027207 */ /* 0x001fc80002000000 */
[----:B------:R-:W-:-:S05]  /*9df0*/  IADD3 R2, R3, R2, RZ ;  /* 0x0000000203027210 */ /* 0x000fca0007ffe0ff */
[----:B------:R-:W0:Y:S02]  /*9e00*/  SHFL.UP PT, R6, R2, 0x10, RZ ;  /* 0x0600000002067989 */ /* 0x000e2400000e00ff */
[----:B0-----:R-:W-:-:S05]  /*9e10*/  SEL R7, R6, RZ, P5 ;  /* 0x000000ff06077207 */ /* 0x001fca0002800000 */
[----:B------:R-:W-:-:S05]  /*9e20*/  IMAD.IADD R7, R2, 0x1, R7 ;  /* 0x0000000102077824 */ /* 0x000fca00078e0207 */
[----:B------:R-:W0:Y:S02]  /*9e30*/  SHFL.IDX PT, R4, R7, 0x1f, 0x1f ;  /* 0x03e01f0007047f89 */ /* 0x000e2400000e0000 */
[----:B0-----:R-:W-:-:S04]  /*9e40*/  IMAD R4, R4, UR5, RZ ;  /* 0x0000000504047c24 */ /* 0x001fc8000f8e02ff */
[----:B------:R-:W-:Y:S01]  /*9e50*/  IMAD.MOV.U32 R3, RZ, RZ, R4 ;  /* 0x000000ffff037224 */ /* 0x000fe200078e0004 */
[----:B-1----:R-:W-:-:S13]  /*9e60*/  ISETP.GT.AND P6, PT, R4, UR6, PT ;  /* 0x0000000604007c0c */ /* 0x002fda000bfc4270 */
[----:B------:R-:W-:Y:S05]  /*9e70*/  @P6 BRA `(.L_x_402) ;  /* 0x0000000000946947 */ /* 0x000fea0003800000 */
[----:B------:R-:W-:Y:S01]  /*9e80*/  IMAD.MOV.U32 R4, RZ, RZ, R3 ;  /* 0x000000ffff047224 */ /* 0x000fe200078e0003 */
[----:B------:R-:W-:Y:S01]  /*9e90*/  UMOV UR4, URZ ;  /* 0x0000003f00047c82 */ /* 0x000fe20008000000 */
[----:B------:R-:W-:-:S05]  /*9ea0*/  ULDC UR5, c[0x0][0xc38] ;  /* 0x00030e0000057ab9 */ /* 0x000fca0000000800 */
.L_x_406:
[----:B------:R-:W0:Y:S01]  /*9eb0*/  LDC R2, c[0x0][0xc3c] ;  /* 0x00030f00ff027b82 */ /* 0x000e220000000800 */
[----:B------:R-:W-:-:S06]  /*9ec0*/  UIADD3 UR4, UR4, 0x1f, URZ ;  /* 0x0000001f04047890 */ /* 0x000fcc000fffe03f */
[----:B0-----:R-:W-:-:S13]  /*9ed0*/  ISETP.LE.AND P6, PT, R2, UR4, PT ;  /* 0x0000000402007c0c */ /* 0x001fda000bfc3270 */
[----:B------:R-:W-:Y:S05]  /*9ee0*/  @P6 BRA `(.L_x_403) ;  /* 0x0000000400246947 */ /* 0x000fea0003800000 */
[----:B------:R-:W-:Y:S01]  /*9ef0*/  VIADD R7, R5, UR4 ;  /* 0x0000000405077c36 */ /* 0x000fe20008000000 */
[----:B------:R-:W-:Y:S01]  /*9f00*/  BSSY B0, `(.L_x_404) ;  /* 0x0000007000007945 */ /* 0x000fe20003800000 */
[----:B------:R-:W-:-:S03]  /*9f10*/  IMAD.MOV.U32 R0, RZ, RZ, RZ ;  /* 0x000000ffff007224 */ /* 0x000fc600078e00ff */
[----:B------:R-:W-:-:S13]  /*9f20*/  ISETP.GE.OR P6, PT, R7, R2, !P0 ;  /* 0x000000020700720c */ /* 0x000fda00047c6670 */
[----:B------:R-:W-:Y:S05]  /*9f30*/  @P6 BRA `(.L_x_405) ;  /* 0x00000000000c6947 */ /* 0x000fea0003800000 */
[----:B------:R-:W0:Y:S02]  /*9f40*/  LDC.64 R2, c[0x0][0xc80] ;  /* 0x00032000ff027b82 */ /* 0x000e240000000a00 */
[----:B0-----:R-:W-:-:S05]  /*9f50*/  IMAD.WIDE R2, R7, 0x4, R2 ;  /* 0x0000000407027825 */ /* 0x001fca00078e0202 */
[----:B------:R0:W5:Y:S02]  /*9f60*/  LDG.E R0, desc[UR50][R2.64] ;  /* 0x0000003202007981 */ /* 0x000164000c1e1900 */
.L_x_405:
[----:B------:R-:W-:Y:S05]  /*9f70*/  BSYNC B0 ;  /* 0x0000000000007941 */ /* 0x000fea0003800000 */
.L_x_404:
[----:B0----5:R-:W0:Y:S02]  /*9f80*/  SHFL.UP PT, R2, R0, 0x1, RZ ;  /* 0x0420000000027989 */ /* 0x021e2400000e00ff */
        /* <DEDUP_REMOVED lines=16> */
[----:B------:R-:W-:-:S05]  /*a090*/  IMAD.IADD R4, R3, 0x1, R4 ;  /* 0x0000000103047824 */ /* 0x000fca00078e0204 */
[----:B------:R-:W-:-:S13]  /*a0a0*/  ISETP.GT.AND P6, PT, R4, UR6, PT ;  /* 0x0000000604007c0c */ /* 0x000fda000bfc4270 */
[----:B------:R-:W-:Y:S05]  /*a0b0*/  @!P6 BRA `(.L_x_406) ;  /* 0xfffffffc007ce947 */ /* 0x000fea000383ffff */
[----:B------:R-:W-:-:S07]  /*a0c0*/  IMAD.MOV.U32 R7, RZ, RZ, R9 ;  /* 0x000000ffff077224 */ /* 0x000fce00078e0009 */
.L_x_402:
[----:B------:R-:W-:-:S04]  /*a0d0*/  IMAD.IADD R8, R4, 0x1, -R3 ;  /* 0x0000000104087824 */ /* 0x000fc800078e0a03 */
[----:B------:R-:W-:-:S05]  /*a0e0*/  IMAD R2, R7, UR5, R8 ;  /* 0x0000000507027c24 */ /* 0x000fca000f8e0208 */
[----:B------:R-:W-:-:S13]  /*a0f0*/  ISETP.GT.AND P0, PT, R2, UR6, PT ;  /* 0x0000000602007c0c */ /* 0x000fda000bf04270 */
[----:B------:R-:W-:-:S04]  /*a100*/  VOTE.ANY R4, PT, !P0 ;  /* 0x0000000000047806 */ /* 0x000fc800040e0100 */
[----:B------:R-:W0:Y:S01]  /*a110*/  POPC R19, R4 ;  /* 0x0000000400137309 */ /* 0x000e220000000000 */
[----:B------:R-:W-:Y:S01]  /*a120*/  ISETP.NE.AND P0, PT, R4, RZ, PT ;  /* 0x000000ff0400720c */ /* 0x000fe20003f05270 */
[----:B0-----:R-:W0:Y:S02]  /*a130*/  SHFL.IDX PT, R10, R0, R19, 0x1f ;  /* 0x00001f13000a7589 */ /* 0x001e2400000e0000 */
[----:B0-----:R-:W-:-:S04]  /*a140*/  IABS R9, R10 ;  /* 0x0000000a00097213 */ /* 0x001fc80000000000 */
[----:B------:R-:W0:Y:S08]  /*a150*/  I2F.RP R6, R9 ;  /* 0x0000000900067306 */ /* 0x000e300000209400 */
[----:B0-----:R-:W0:Y:S02]  /*a160*/  MUFU.RCP R6, R6 ;  /* 0x0000000600067308 */ /* 0x001e240000001000 */
[----:B0-----:R-:W-:-:S06]  /*a170*/  VIADD R2, R6, 0xffffffe ;  /* 0x0ffffffe06027836 */ /* 0x001fcc0000000000 */
[----:B------:R0:W1:Y:S01]  /*a180*/  F2I.FTZ.U32.TRUNC.NTZ R3, R2 ;  /* 0x0000000200037305 */ /* 0x000062000021f000 */
[----:B------:R-:W-:Y:S05]  /*a190*/  @!P0 BRA `(.L_x_407) ;  /* 0x0000000000088947 */ /* 0x000fea0003800000 */
[----:B------:R-:W-:-:S06]  /*a1a0*/  VIADD R16, R19, 0xffffffff ;  /* 0xffffffff13107836 */ /* 0x000fcc0000000000 */
[----:B------:R2:W3:Y:S02]  /*a1b0*/  SHFL.IDX PT, R16, R7, R16, 0x1f ;  /* 0x00001f1007107589 */ /* 0x0004e400000e0000 */
.L_x_407:
[----:B---3--:R-:W-:Y:S01]  /*a1c0*/  IMAD R16, R16, UR5, R8 ;  /* 0x0000000510107c24 */ /* 0x008fe2000f8e0208 */
[----:B0-----:R-:W-:Y:S01]  /*a1d0*/  IABS R2, R10 ;  /* 0x0000000a00027213 */ /* 0x001fe20000000000 */
[----:B-1----:R-:W-:Y:S02]  /*a1e0*/  IMAD.MOV R0, RZ, RZ, -R3 ;  /* 0x000000ffff007224 */ /* 0x002fe400078e0a03 */
[----:B------:R-:W-:Y:S01]  /*a1f0*/  VIADD R19, R19, UR4 ;  /* 0x0000000413137c36 */ /* 0x000fe20008000000 */
[----:B------:R-:W-:Y:S01]  /*a200*/  IADD3 R11, -R16, UR6, RZ ;  /* 0x00000006100b7c10 */ /* 0x000fe2000fffe1ff */
[----:B------:R-:W-:Y:S02]  /*a210*/  IMAD.MOV R4, RZ, RZ, -R2 ;  /* 0x000000ffff047224 */ /* 0x000fe400078e0a02 */
[----:B--2---:R-:W-:Y:S01]  /*a220*/  IMAD R7, R0, R9, RZ ;  /* 0x0000000900077224 */ /* 0x004fe200078e02ff */
[----:B------:R-:W-:Y:S01]  /*a230*/  IABS R0, R11 ;  /* 0x0000000b00007213 */ /* 0x000fe20000000000 */
[----:B------:R-:W-:-:S04]  /*a240*/  IMAD.MOV.U32 R2, RZ, RZ, RZ ;  /* 0x000000ffff027224 */ /* 0x000fc800078e00ff */
[----:B------:R-:W-:Y:S01]  /*a250*/  IMAD.HI.U32 R2, R3, R7, R2 ;  /* 0x0000000703027227 */ /* 0x000fe200078e0002 */
[----:B------:R-:W-:-:S03]  /*a260*/  MOV R3, R0 ;  /* 0x0000000000037202 */ /* 0x000fc60000000f00 */
[----:B------:R-:W-:Y:S02]  /*a270*/  IMAD.MOV.U32 R0, RZ, RZ, R4 ;  /* 0x000000ffff007224 */ /* 0x000fe400078e0004 */
[----:B------:R-:W-:-:S04]  /*a280*/  IMAD.HI.U32 R2, R2, R3, RZ ;  /* 0x0000000302027227 */ /* 0x000fc800078e00ff */
[----:B------:R-:W-:-:S05]  /*a290*/  IMAD R0, R2, R0, R3 ;  /* 0x0000000002007224 */ /* 0x000fca00078e0203 */
[----:B------:R-:W-:-:S13]  /*a2a0*/  ISETP.GT.U32.AND P1, PT, R9, R0, PT ;  /* 0x000000000900720c */ /* 0x000fda0003f24070 */
[----:B------:R-:W-:Y:S02]  /*a2b0*/  @!P1 IMAD.IADD R0, R0, 0x1, -R9 ;  /* 0x0000000100009824 */ /* 0x000fe400078e0a09 */
[----:B------:R-:W-:Y:S01]  /*a2c0*/  @!P1 VIADD R2, R2, 0x1 ;  /* 0x0000000102029836 */ /* 0x000fe20000000000 */
[----:B------:R-:W-:Y:S02]  /*a2d0*/  ISETP.NE.AND P1, PT, R10, RZ, PT ;  /* 0x000000ff0a00720c */ /* 0x000fe40003f25270 */
[----:B------:R-:W-:Y:S02]  /*a2e0*/  ISETP.GE.U32.AND P0, PT, R0, R9, PT ;  /* 0x000000090000720c */ /* 0x000fe40003f06070 */
[----:B------:R-:W-:-:S04]  /*a2f0*/  LOP3.LUT R0, R11, R10, RZ, 0x3c, !PT ;  /* 0x0000000a0b007212 */ /* 0x000fc800078e3cff */
[----:B------:R-:W-:-:S07]  /*a300*/  ISETP.GE.AND P2, PT, R0, RZ, PT ;  /* 0x000000ff0000720c */ /* 0x000fce0003f46270 */
[----:B------:R-:W-:-:S06]  /*a310*/  @P0 VIADD R2, R2, 0x1 ;  /* 0x0000000102020836 */ /* 0x000fcc0000000000 */
[----:B------:R-:W-:Y:S01]  /*a320*/  @!P2 IMAD.MOV R2, RZ, RZ, -R2 ;  /* 0x000000ffff02a224 */ /* 0x000fe200078e0a02 */
[----:B------:R-:W-:-:S05]  /*a330*/  @!P1 LOP3.LUT R2, RZ, R10, RZ, 0x33, !PT ;  /* 0x0000000aff029212 */ /* 0x000fca00078e33ff */
[--C-:B------:R-:W-:Y:S02]  /*a340*/  IMAD.MOV R17, RZ, RZ, -R2.reuse ;  /* 0x000000ffff117224 */ /* 0x100fe400078e0a02 */
[----:B------:R-:W-:Y:S02]  /*a350*/  IMAD.MOV.U32 R18, RZ, RZ, R2 ;  /* 0x000000ffff127224 */ /* 0x000fe400078e0002 */
[----:B------:R-:W-:Y:S01]  /*a360*/  IMAD R17, R10, R17, R11 ;  /* 0x000000110a117224 */ /* 0x000fe200078e020b */
[----:B------:R-:W-:Y:S06]  /*a370*/  BRA `(.L_x_408) ;  /* 0x0000000000147947 */ /* 0x000fec0003800000 */
.L_x_403:
[----:B------:R-:W-:Y:S01]  /*a380*/  ULDC UR4, c[0x0][0xc3c] ;  /* 0x00030f0000047ab9 */ /* 0x000fe20000000800 */
[----:B------:R-:W-:Y:S01]  /*a390*/  IMAD.MOV.U32 R17, RZ, RZ, RZ ;  /* 0x000000ffff117224 */ /* 0x000fe200078e00ff */
[----:B------:R-:W-:Y:S01]  /*a3a0*/  MOV R16, UR6 ;  /* 0x0000000600107c02 */ /* 0x000fe20008000f00 */
[----:B------:R-:W-:Y:S02]  /*a3b0*/  IMAD.MOV.U32 R18, RZ, RZ, RZ ;  /* 0x000000ffff127224 */ /* 0x000fe400078e00ff */
[----:B------:R-:W-:-:S07]  /*a3c0*/  IMAD.U32 R19, RZ, RZ, UR4 ;  /* 0x00000004ff137e24 */ /* 0x000fce000f8e00ff */
.L_x_408:
[----:B------:R-:W-:-:S13]  /*a3d0*/  ISETP.NE.AND P0, PT, R5, RZ, PT ;  /* 0x000000ff0500720c */ /* 0x000fda0003f05270 */
[----:B------:R-:W0:Y:S01]  /*a3e0*/  @!P0 S2R R3, SR_CgaCtaId ;  /* 0x0000000000038919 */ /* 0x000e220000008800 */
[----:B------:R-:W-:-:S04]  /*a3f0*/  @!P0 MOV R0, 0x400 ;  /* 0x0000040000008802 */ /* 0x000fc80000000f00 */
[----:B0-----:R-:W-:-:S05]  /*a400*/  @!P0 LEA R0, R3, R0, 0x18 ;  /* 0x0000000003008211 */ /* 0x001fca00078ec0ff */
[----:B------:R1:W-:Y:S01]  /*a410*/  @!P0 STS.128 [R0+0x28cd0], R16 ;  /* 0x028cd01000008388 */ /* 0x0003e20000000c00 */
[----:B------:R-:W-:Y:S06]  /*a420*/  BAR.ARV 0x5, 0x180 ;  /* 0x0146000000007b1d */ /* 0x000fec0000002000 */
.L_x_401:
[----:B------:R2:W-:Y:S01]  /*a430*/  STL [R1+0x24], RZ ;  /* 0x000024ff01007387 */ /* 0x0005e20000100800 */
[----:B------:R-:W-:Y:S01]  /*a440*/  ULDC UR4, c[0x0][0xc3c] ;  /* 0x00030f0000047ab9 */ /* 0x000fe20000000800 */
[----:B------:R-:W-:Y:S01]  /*a450*/  IMAD.MOV.U32 R25, RZ, RZ, 0x1 ;  /* 0x00000001ff197424 */ /* 0x000fe200078e00ff */
[----:B0-----:R-:W-:Y:S01]  /*a460*/  ISETP.GE.AND P0, PT, R19, UR4, PT ;  /* 0x0000000413007c0c */ /* 0x001fe2000bf06270 */
[----:B------:R-:W-:-:S12]  /*a470*/  IMAD.MOV.U32 R24, RZ, RZ, RZ ;  /* 0x000000ffff187224 */ /* 0x000fd800078e00ff */
[----:B--2---:R-:W-:Y:S05]  /*a480*/  @P0 BRA `(.L_x_409) ;  /* 0x0000004400b40947 */ /* 0x004fea0003800000 */
[----:B------:R-:W0:Y:S01]  /*a490*/  S2R R4, SR_TID.X ;  /* 0x0000000000047919 */ /* 0x000e220000002100 */
[----:B------:R-:W2:Y:S01]  /*a4a0*/  S2UR UR5, SR_CgaCtaId ;  /* 0x00000000000579c3 */ /* 0x000ea20000008800 */
[----:B------:R-:W-:Y:S01]  /*a4b0*/  UMOV UR4, 0x400 ;  /* 0x0000040000047882 */ /* 0x000fe20000000000 */
[----:B------:R-:W-:Y:S01]  /*a4c0*/  BSSY B8, `(.L_x_409) ;  /* 0x0000469000087945 */ /* 0x000fe20003800000 */
[----:B------:R3:W-:Y:S01]  /*a4d0*/  STL [R1+0x24], RZ ;  /* 0x000024ff01007387 */ /* 0x0007e20000100800 */
[----:B------:R-:W-:Y:S01]  /*a4e0*/  IMAD.MOV.U32 R25, RZ, RZ, 0x1 ;  /* 0x00000001ff197424 */ /* 0x000fe200078e00ff */
[----:B------:R-:W-:Y:S01]  /*a4f0*/  ULOP3.LUT UR36, UR39, 0x2, URZ, 0xfc, !UPT ;  /* 0x0000000227247892 */ /* 0x000fe2000f8efc3f */
[----:B------:R-:W-:Y:S01]  /*a500*/  IMAD.MOV.U32 R24, RZ, RZ, RZ ;  /* 0x000000ffff187224 */ /* 0x000fe200078e00ff */
[----:B------:R-:W-:Y:S01]  /*a510*/  ULDC UR37, c[0x0][0xc] ;  /* 0x0000030000257ab9 */ /* 0x000fe20000000800 */
[----:B--2---:R-:W-:-:S06]  /*a520*/  ULEA UR4, UR5, UR4, 0x18 ;  /* 0x0000000405047291 */ /* 0x004fcc000f8ec03f */
[----:B------:R-:W-:Y:S01]  /*a530*/  IMAD.U32 R23, RZ, RZ, UR4 ;  /* 0x00000004ff177e24 */ /* 0x000fe2000f8e00ff */
[C---:B0-----:R-:W-:Y:S01]  /*a540*/  LOP3.LUT R3, R4.reuse, 0x7f, RZ, 0xc0, !PT ;  /* 0x0000007f04037812 */ /* 0x041fe200078ec0ff */
[----:B-1----:R-:W-:-:S03]  /*a550*/  IMAD.SHL.U32 R0, R4, 0x8, RZ ;  /* 0x0000000804007824 */ /* 0x002fc600078e00ff */
[----:B------:R-:W-:Y:S02]  /*a560*/  SHF.R.U32.HI R37, RZ, 0x3, R3 ;  /* 0x00000003ff257819 */ /* 0x000fe40000011603 */
[C---:B------:R-:W-:Y:S02]  /*a570*/  LOP3.LUT R2, R0.reuse, 0x1f8, RZ, 0xc0, !PT ;  /* 0x000001f800027812 */ /* 0x040fe400078ec0ff */
[----:B------:R-:W-:Y:S02]  /*a580*/  LOP3.LUT R3, R0, 0x38, RZ, 0xc0, !PT ;  /* 0x0000003800037812 */ /* 0x000fe400078ec0ff */
[----:B------:R-:W-:Y:S01]  /*a590*/  LOP3.LUT R33, R2, 0x38, R4, 0x78, !PT ;  /* 0x0000003802217812 */ /* 0x000fe200078e7804 */
[----:B------:R-:W-:Y:S01]  /*a5a0*/  IMAD.SHL.U32 R2, R4, 0x10, RZ ;  /* 0x0000001004027824 */ /* 0x000fe200078e00ff */
[----:B------:R-:W-:Y:S02]  /*a5b0*/  LOP3.LUT R4, R3, 0x80, RZ, 0xfc, !PT ;  /* 0x0000008003047812 */ /* 0x000fe400078efcff */
[----:B------:R-:W-:-:S02]  /*a5c0*/  LOP3.LUT R33, R33, 0x200, R0, 0xf8, !PT ;  /* 0x0000020021217812 */ /* 0x000fc400078ef800 */
[----:B------:R-:W-:Y:S02]  /*a5d0*/  LOP3.LUT R0, R37, 0x70, R2, 0xf8, !PT ;  /* 0x0000007025007812 */ /* 0x000fe400078ef802 */
[C---:B------:R-:W-:Y:S02]  /*a5e0*/  LOP3.LUT R0, R3.reuse, 0xc0, RZ, 0xfc, !PT ;  /* 0x000000c003007812 */ /* 0x040fe400078efcff */
[----:B------:R-:W-:Y:S02]  /*a5f0*/  LOP3.LUT R0, R3, 0x140, RZ, 0xfc, !PT ;  /* 0x0000014003007812 */ /* 0x000fe400078efcff */
[----:B------:R-:W-:Y:S02]  /*a600*/  LEA R0, R33, R23, 0x1 ;  /* 0x0000001721007211 */ /* 0x000fe400078e08ff */
[C---:B------:R-:W-:Y:S02]  /*a610*/  LOP3.LUT R2, R3.reuse, 0x40, RZ, 0xfc, !PT ;  /* 0x0000004003027812 */ /* 0x040fe400078efcff */
[C---:B------:R-:W-:Y:S01]  /*a620*/  LOP3.LUT R2, R3.reuse, 0x100, RZ, 0xfc, !PT ;  /* 0x0000010003027812 */ /* 0x040fe200078efcff */
[----:B------:R3:W-:Y:S01]  /*a630*/  STL [R1+0x2c], R0 ;  /* 0x00002c0001007387 */ /* 0x0007e20000100800 */
[----:B------:R-:W-:-:S02]  /*a640*/  LOP3.LUT R4, R3, 0x180, RZ, 0xfc, !PT ;  /* 0x0000018003047812 */ /* 0x000fc400078efcff */
[----:B------:R-:W-:-:S07]  /*a650*/  LOP3.LUT R2, R3, 0x1c0, RZ, 0xfc, !PT ;  /* 0x000001c003027812 */ /* 0x000fce00078efcff */
.L_x_470:
[----:B------:R-:W0:Y:S02]  /*a660*/  LDC.64 R30, c[0x0][0xc88] ;  /* 0x00032200ff1e7b82 */ /* 0x000e240000000a00 */
[----:B0-----:R-:W-:-:S06]  /*a670*/  IMAD.WIDE R30, R19, 0x4, R30 ;  /* 0x00000004131e7825 */ /* 0x001fcc00078e021e */
[----:B---3--:R0:W3:Y:S01]  /*a680*/  LDG.E R30, desc[UR50][R30.64] ;  /* 0x000000321e1e7981 */ /* 0x0080e2000c1e1900 */
[----:B------:R-:W-:Y:S05]  /*a690*/  YIELD ;  /* 0x0000000000007946 */ /* 0x000fea0003800000 */
[----:B------:R-:W-:Y:S01]  /*a6a0*/  ULDC.64 UR4, c[0x0][0xa28] ;  /* 0x00028a0000047ab9 */ /* 0x000fe20000000a00 */
[----:B------:R-:W-:Y:S01]  /*a6b0*/  ULDC.64 UR6, c[0x0][0xa18] ;  /* 0x0002860000067ab9 */ /* 0x000fe20000000a00 */
[----:B------:R-:W-:Y:S01]  /*a6c0*/  ISETP.NE.U32.AND P0, PT, RZ, UR4, PT ;  /* 0x00000004ff007c0c */ /* 0x000fe2000bf05070 */
[----:B0-----:R-:W-:-:S03]  /*a6d0*/  IMAD.MOV.U32 R31, RZ, RZ, RZ ;  /* 0x000000ffff1f7224 */ /* 0x001fc600078e00ff */
[----:B------:R-:W-:Y:S02]  /*a6e0*/  ISETP.NE.AND.EX P0, PT, RZ, UR5, PT, P0 ;  /* 0x00000005ff007c0c */ /* 0x000fe4000bf05300 */
[----:B---3--:R-:W-:-:S11]  /*a6f0*/  SHF.R.S32.HI R0, RZ, 0x1f, R30 ;  /* 0x0000001fff007819 */ /* 0x008fd6000001141e */
[C---:B------:R-:W-:Y:S01]  /*a700*/  @P0 LEA R2, P1, R30.reuse, UR4, 0x2 ;  /* 0x000000041e020c11 */ /* 0x040fe2000f8210ff */
[C---:B------:R-:W-:Y:S01]  /*a710*/  IMAD.SHL.U32 R26, R30.reuse, 0x4, RZ ;  /* 0x000000041e1a7824 */ /* 0x040fe200078e00ff */
[C-C-:B------:R-:W-:Y:S01]  /*a720*/  SHF.L.U64.HI R27, R30.reuse, 0x2, R0.reuse ;  /* 0x000000021e1b7819 */ /* 0x140fe20000010200 */
[----:B------:R0:W-:Y:S01]  /*a730*/  STL [R1+0x8], R0 ;  /* 0x0000080001007387 */ /* 0x0001e20000100800 */
[----:B------:R-:W-:Y:S01]  /*a740*/  @P0 LEA.HI.X R3, R30, UR5, R0, 0x2, P1 ;  /* 0x000000051e030c11 */ /* 0x000fe200088f1400 */
[----:B------:R-:W-:-:S04]  /*a750*/  ULDC.64 UR4, c[0x0][0xa00] ;  /* 0x0002800000047ab9 */ /* 0x000fc80000000a00 */
[----:B-1----:R1:W5:Y:S01]  /*a760*/  @P0 LDG.E R31, desc[UR50][R2.64] ;  /* 0x00000032021f0981 */ /* 0x002362000c1e1900 */
[----:B------:R-:W-:Y:S02]  /*a770*/  ISETP.NE.U32.AND P0, PT, RZ, UR4, PT ;  /* 0x00000004ff007c0c */ /* 0x000fe4000bf05070 */
[----:B------:R-:W-:Y:S01]  /*a780*/  LOP3.LUT R22, R22, 0xfffffeff, RZ, 0xc0, !PT ;  /* 0xfffffeff16167812 */ /* 0x000fe200078ec0ff */
[----:B0-----:R-:W-:Y:S01]  /*a790*/  IMAD.MOV.U32 R0, RZ, RZ, RZ ;  /* 0x000000ffff007224 */ /* 0x001fe200078e00ff */
[----:B------:R-:W-:Y:S02]  /*a7a0*/  ISETP.NE.AND.EX P2, PT, RZ, UR5, PT, P0 ;  /* 0x00000005ff007c0c */ /* 0x000fe4000bf45300 */
[----:B------:R-:W-:Y:S02]  /*a7b0*/  ISETP.NE.U32.AND P0, PT, RZ, UR6, PT ;  /* 0x00000006ff007c0c */ /* 0x000fe4000bf05070 */
[----:B-1----:R-:W-:Y:S02]  /*a7c0*/  IADD3 R2, P1, R26, UR4, RZ ;  /* 0x000000041a027c10 */ /* 0x002fe4000ff3e0ff */
[----:B------:R-:W-:-:S02]  /*a7d0*/  ISETP.NE.AND.EX P0, PT, RZ, UR7, PT, P0 ;  /* 0x00000007ff007c0c */ /* 0x000fc4000bf05300 */
[----:B------:R-:W-:Y:S01]  /*a7e0*/  IADD3.X R3, R27, UR5, RZ, P1, !PT ;  /* 0x000000051b037c10 */ /* 0x000fe20008ffe4ff */
[----:B------:R-:W-:-:S04]  /*a7f0*/  ULDC.64 UR4, c[0x0][0x418] ;  /* 0x0001060000047ab9 */ /* 0x000fc80000000a00 */
[----:B------:R-:W-:Y:S01]  /*a800*/  @P2 LOP3.LUT R22, R22, 0x100, RZ, 0xfc, !PT ;  /* 0x0000010016162812 */ /* 0x000fe200078efcff */
[----:B--2---:R-:W2:Y:S05]  /*a810*/  @P2 LDG.E R0, desc[UR50][R2.64] ;  /* 0x0000003202002981 */ /* 0x004eaa000c1e1900 */
[----:B------:R-:W-:-:S04]  /*a820*/  @P0 IADD3 R4, P1, R26, UR6, RZ ;  /* 0x000000061a040c10 */ /* 0x000fc8000ff3e0ff */
[----:B------:R-:W-:Y:S01]  /*a830*/  @P0 IADD3.X R5, R27, UR7, RZ, P1, !PT ;  /* 0x000000071b050c10 */ /* 0x000fe20008ffe4ff */
[----:B--2---:R0:W-:Y:S04]  /*a840*/  STL [R1], R0 ;  /* 0x0000000001007387 */ /* 0x0041e80000100800 */
[----:B0-----:R-:W2:Y:S01]  /*a850*/  @P0 LDG.E R0, desc[UR50][R4.64] ;  /* 0x0000003204000981 */ /* 0x001ea2000c1e1900 */
[----:B------:R-:W-:-:S03]  /*a860*/  UISETP.NE.U32.AND UP0, UPT, UR4, URZ, UPT ;  /* 0x0000003f0400728c */ /* 0x000fc6000bf05070 */
[----:B------:R-:W-:Y:S01]  /*a870*/  ULDC UR4, c[0x0][0x424] ;  /* 0x0001090000047ab9 */ /* 0x000fe20000000800 */
[----:B------:R-:W-:-:S03]  /*a880*/  UISETP.NE.AND.EX UP0, UPT, UR5, URZ, UPT, UP0 ;  /* 0x0000003f0500728c */ /* 0x000fc6000bf05300 */
[----:B------:R-:W-:Y:S01]  /*a890*/  ULDC UR5, c[0x0][0x2f0] ;  /* 0x0000bc0000057ab9 */ /* 0x000fe20000000800 */
[----:B------:R-:W-:-:S04]  /*a8a0*/  USEL UR4, UR4, 0x1, UP0 ;  /* 0x0000000104047887 */ /* 0x000fc80008000000 */
[----:B------:R-:W-:-:S06]  /*a8b0*/  UIMAD UR4, UR4, UR5, URZ ;  /* 0x00000005040472a4 */ /* 0x000fcc000f8e023f */
[----:B------:R-:W-:Y:S01]  /*a8c0*/  IMAD.U32 R36, RZ, RZ, UR4 ;  /* 0x00000004ff247e24 */ /* 0x000fe2000f8e00ff */
[----:B--2---:R0:W-:Y:S01]  /*a8d0*/  @P0 STL [R1+0xc], R0 ;  /* 0x00000c0001000387 */ /* 0x0041e20000100800 */
[----:B----4-:R-:W-:Y:S05]  /*a8e0*/  @P0 BRA `(.L_x_410) ;  /* 0x0000000000200947 */ /* 0x010fea0003800000 */
[----:B------:R-:W-:Y:S02]  /*a8f0*/  ULDC UR4, c[0x0][0x288] ;  /* 0x0000a20000047ab9 */ /* 0x000fe40000000800 */
[----:B0-----:R-:W-:-:S05]  /*a900*/  IMAD.U32 R0, RZ, RZ, UR4 ;  /* 0x00000004ff007e24 */ /* 0x001fca000f8e00ff */
[----:B------:R1:W-:Y:S01]  /*a910*/  STL [R1+0xc], R0 ;  /* 0x00000c0001007387 */ /* 0x0003e20000100800 */
[----:B------:R-:W-:Y:S05]  /*a920*/  @!P2 BRA `(.L_x_410) ;  /* 0x000000000010a947 */ /* 0x000fea0003800000 */
[----:B------:R-:W2:Y:S04]  /*a930*/  LDG.E R5, desc[UR50][R2.64] ;  /* 0x0000003202057981 */ /* 0x000ea8000c1e1900 */
[----:B-1----:R-:W2:Y:S02]  /*a940*/  LDG.E R0, desc[UR50][R2.64+0x4] ;  /* 0x0000043202007981 */ /* 0x002ea4000c1e1900 */
[----:B--2---:R-:W-:-:S05]  /*a950*/  IMAD.IADD R0, R0, 0x1, -R5 ;  /* 0x0000000100007824 */ /* 0x004fca00078e0a05 */
[----:B------:R2:W-:Y:S02]  /*a960*/  STL [R1+0xc], R0 ;  /* 0x00000c0001007387 */ /* 0x0005e40000100800 */
.L_x_410:
[----:B------:R-:W-:Y:S01]  /*a970*/  ULDC.64 UR4, c[0x0][0xa20] ;  /* 0x0002880000047ab9 */ /* 0x000fe20000000a00 */
[----:B------:R-:W-:Y:S01]  /*a980*/  IMAD.MOV.U32 R28, RZ, RZ, R30 ;  /* 0x000000ffff1c7224 */ /* 0x000fe200078e001e */
[----:B------:R-:W-:-:S04]  /*a990*/  ISETP.NE.U32.AND P0, PT, RZ, UR4, PT ;  /* 0x00000004ff007c0c */ /* 0x000fc8000bf05070 */
[----:B------:R-:W-:-:S13]  /*a9a0*/  ISETP.NE.AND.EX P0, PT, RZ, UR5, PT, P0 ;  /* 0x00000005ff007c0c */ /* 0x000fda000bf05300 */
[----:B------:R-:W-:Y:S05]  /*a9b0*/  @!P0 BRA `(.L_x_411) ;  /* 0x0000000000108947 */ /* 0x000fea0003800000 */
[----:B------:R-:W-:-:S04]  /*a9c0*/  IADD3 R2, P0, R26, UR4, RZ ;  /* 0x000000041a027c10 */ /* 0x000fc8000ff1e0ff */
[----:B------:R-:W-:-:S05]  /*a9d0*/  IADD3.X R3, R27, UR5, RZ, P0, !PT ;  /* 0x000000051b037c10 */ /* 0x000fca00087fe4ff */
[----:B------:R3:W5:Y:S01]  /*a9e0*/  LDG.E R36, desc[UR50][R2.64] ;  /* 0x0000003202247981 */ /* 0x000762000c1e1900 */
[----:B------:R-:W-:Y:S05]  /*a9f0*/  BRA `(.L_x_412) ;  /* 0x0000000000247947 */ /* 0x000fea0003800000 */
.L_x_411:
[----:B------:R-:W-:Y:S02]  /*aa00*/  ULDC.64 UR4, c[0x0][0xa08] ;  /* 0x0002820000047ab9 */ /* 0x000fe40000000a00 */
[----:B------:R-:W-:-:S04]  /*aa10*/  ISETP.NE.U32.AND P0, PT, RZ, UR4, PT ;  /* 0x00000004ff007c0c */ /* 0x000fc8000bf05070 */
[----:B------:R-:W-:-:S13]  /*aa20*/  ISETP.NE.AND.EX P0, PT, RZ, UR5, PT, P0 ;  /* 0x00000005ff007c0c */ /* 0x000fda000bf05300 */
[----:B------:R-:W-:Y:S05]  /*aa30*/  @!P0 BRA `(.L_x_412) ;  /* 0x0000000000148947 */ /* 0x000fea0003800000 */
[----:B------:R-:W3:Y:S02]  /*aa40*/  LDC.64 R2, c[0x0][0xa08] ;  /* 0x00028200ff027b82 */ /* 0x000ee40000000a00 */
[----:B---3--:R-:W-:-:S05]  /*aa50*/  IMAD.WIDE R2, R28, 0x4, R2 ;  /* 0x000000041c027825 */ /* 0x008fca00078e0202 */
[----:B------:R-:W3:Y:S04]  /*aa60*/  LDG.E R36, desc[UR50][R2.64] ;  /* 0x0000003202247981 */ /* 0x000ee8000c1e1900 */
[----:B------:R-:W3:Y:S02]  /*aa70*/  LDG.E R5, desc[UR50][R2.64+0x4] ;  /* 0x0000043202057981 */ /* 0x000ee4000c1e1900 */
[----:B---3--:R-:W-:-:S07]  /*aa80*/  IMAD.IADD R36, R5, 0x1, -R36 ;  /* 0x0000000105247824 */ /* 0x008fce00078e0a24 */
.L_x_412:
[----:B-----5:R-:W-:Y:S01]  /*aa90*/  IMAD.IADD R36, R36, 0x1, -R31 ;  /* 0x0000000124247824 */ /* 0x020fe200078e0a1f */
[----:B------:R-:W-:Y:S04]  /*aaa0*/  BSSY B7, `(.L_x_413) ;  /* 0x000036c000077945 */ /* 0x000fe80003800000 */
[C---:B012---:R-:W-:Y:S02]  /*aab0*/  IADD3 R0, R36.reuse, 0x3f, RZ ;  /* 0x0000003f24007810 */ /* 0x047fe40007ffe0ff */
[----:B------:R-:W-:Y:S02]  /*aac0*/  ISETP.GT.AND P0, PT, R36, RZ, PT ;  /* 0x000000ff2400720c */ /* 0x000fe40003f04270 */
[----:B---3--:R-:W-:-:S04]  /*aad0*/  SHF.R.S32.HI R3, RZ, 0x1f, R0 ;  /* 0x0000001fff037819 */ /* 0x008fc80000011400 */
[----:B------:R-:W-:-:S04]  /*aae0*/  LEA.HI R3, R3, R0, RZ, 0x6 ;  /* 0x0000000003037211 */ /* 0x000fc800078f30ff */
[----:B------:R-:W-:-:S05]  /*aaf0*/  SHF.R.S32.HI R34, RZ, 0x6, R3 ;  /* 0x00000006ff227819 */ /* 0x000fca0000011403 */
[----:B------:R0:W-:Y:S01]  /*ab00*/  STL [R1+0x30], R34 ;  /* 0x0000302201007387 */ /* 0x0001e20000100800 */
[----:B------:R-:W-:Y:S05]  /*ab10*/  @P0 BRA `(.L_x_414) ;  /* 0x0000000000440947 */ /* 0x000fea0003800000 */
[----:B------:R-:W1:Y:S02]  /*ab20*/  S2R R2, SR_TID.X ;  /* 0x0000000000027919 */ /* 0x000e640000002100 */
[----:B-1----:R-:W-:-:S04]  /*ab30*/  LOP3.LUT R2, R2, 0x7f, RZ, 0xc0, !PT ;  /* 0x0000007f02027812 */ /* 0x002fc800078ec0ff */
[----:B------:R-:W-:-:S13]  /*ab40*/  ISETP.NE.AND P0, PT, R2, RZ, PT ;  /* 0x000000ff0200720c */ /* 0x000fda0003f05270 */
[----:B------:R-:W-:Y:S05]  /*ab50*/  @P0 BRA `(.L_x_415) ;  /* 0x0000003400800947 */ /* 0x000fea0003800000 */
[----:B------:R-:W1:Y:S01]  /*ab60*/  S2R R5, SR_LANEID ;  /* 0x0000000000057919 */ /* 0x000e620000000000 */
[----:B------:R-:W-:Y:S01]  /*ab70*/  VOTEU.ANY UR4, UPT, PT ;  /* 0x0000000000047886 */ /* 0x000fe200038e0100 */
[----:B------:R-:W2:Y:S01]  /*ab80*/  LDC.64 R2, c[0x0][0xc60] ;  /* 0x00031800ff027b82 */ /* 0x000ea20000000a00 */
[----:B------:R-:W1:Y:S02]  /*ab90*/  FLO.U32 R0, UR4 ;  /* 0x0000000400007d00 */ /* 0x000e6400080e0000 */
[----:B-1----:R-:W-:-:S06]  /*aba0*/  ISETP.EQ.U32.AND P0, PT, R0, R5, PT ;  /* 0x000000050000720c */ /* 0x002fcc0003f02070 */
[----:B------:R-:W2:Y:S07]  /*abb0*/  POPC R5, UR4 ;  /* 0x0000000400057d09 */ /* 0x000eae0008000000 */
[----:B--2---:R-:W2:Y:S01]  /*abc0*/  @P0 ATOMG.E.ADD.STRONG.GPU PT, R3, desc[UR50][R2.64], R5 ;  /* 0x00000005020309a8 */ /* 0x004ea200081ee1f2 */
[----:B------:R-:W1:Y:S02]  /*abd0*/  S2R R4, SR_LTMASK ;  /* 0x0000000000047919 */ /* 0x000e640000003900 */
[----:B-1----:R-:W-:-:S04]  /*abe0*/  LOP3.LUT R4, R4, UR4, RZ, 0xc0, !PT ;  /* 0x0000000404047c12 */ /* 0x002fc8000f8ec0ff */
[----:B------:R-:W1:Y:S01]  /*abf0*/  POPC R7, R4 ;  /* 0x0000000400077309 */ /* 0x000e620000000000 */
[----:B--2---:R-:W1:Y:S02]  /*ac00*/  SHFL.IDX PT, R0, R3, R0, 0x1f ;  /* 0x00001f0003007589 */ /* 0x004e6400000e0000 */
[----:B-1----:R-:W-:Y:S01]  /*ac10*/  IADD3 R16, R0, UR37, R7 ;  /* 0x0000002500107c10 */ /* 0x002fe2000fffe007 */
[----:B------:R-:W-:Y:S06]  /*ac20*/  BRA `(.L_x_415) ;  /* 0x00000034004c7947 */ /* 0x000fec0003800000 */
.L_x_414:
[----:B------:R-:W-:Y:S01]  /*ac30*/  VIADD R0, R23, 0x22400 ;  /* 0x0002240017007836 */ /* 0x000fe20000000000 */
[----:B------:R-:W-:Y:S04]  /*ac40*/  BSSY B6, `(.L_x_416) ;  /* 0x0000013000067945 */ /* 0x000fe80003800000 */
[----:B------:R-:W-:-:S13]  /*ac50*/  LOP3.LUT P0, RZ, R0, 0x3ff, RZ, 0xc0, !PT ;  /* 0x000003ff00ff7812 */ /* 0x000fda000780c0ff */
[----:B------:R-:W-:Y:S05]  /*ac60*/  @!P0 BRA `(.L_x_417) ;  /* 0x0000000000408947 */ /* 0x000fea0003800000 */
[----:B------:R-:W-:Y:S01]  /*ac70*/  MOV R2, 0x0 ;  /* 0x0000000000027802 */ /* 0x000fe20000000f00 */
[----:B------:R-:W-:Y:S01]  /*ac80*/  ULDC.64 UR6, c[0x4][0x90] ;  /* 0x0100240000067ab9 */ /* 0x000fe20000000a00 */
[----:B------:R-:W-:Y:S01]  /*ac90*/  ULDC.64 UR8, c[0x4][0x98] ;  /* 0x0100260000087ab9 */ /* 0x000fe20000000a00 */
[----:B------:R-:W-:Y:S01]  /*aca0*/  ULDC.64 UR4, c[0x4][0x8] ;  /* 0x0100020000047ab9 */ /* 0x000fe20000000a00 */
[----:B------:R-:W-:Y:S01]  /*acb0*/  IMAD.U32 R4, RZ, RZ, UR6 ;  /* 0x00000006ff047e24 */ /* 0x000fe2000f8e00ff */
[----:B------:R-:W-:Y:S01]  /*acc0*/  MOV R13, RZ ;  /* 0x000000ff000d7202 */ /* 0x000fe20000000f00 */
[----:B------:R-:W1:Y:S01]  /*acd0*/  LDC.64 R2, c[0x4][R2] ;  /* 0x0100000002027b82 */ /* 0x000e620000000a00 */
[----:B------:R-:W-:Y:S02]  /*ace0*/  IMAD.U32 R5, RZ, RZ, UR7 ;  /* 0x00000007ff057e24 */ /* 0x000fe4000f8e00ff */
[----:B------:R-:W-:Y:S02]  /*acf0*/  IMAD.U32 R6, RZ, RZ, UR8 ;  /* 0x00000008ff067e24 */ /* 0x000fe4000f8e00ff */
[----:B------:R-:W-:-:S02]  /*ad00*/  IMAD.U32 R7, RZ, RZ, UR9 ;  /* 0x00000009ff077e24 */ /* 0x000fc4000f8e00ff */
[----:B------:R-:W-:Y:S02]  /*ad10*/  IMAD.U32 R10, RZ, RZ, UR4 ;  /* 0x00000004ff0a7e24 */ /* 0x000fe4000f8e00ff */
[----:B------:R-:W-:Y:S02]  /*ad20*/  IMAD.U32 R11, RZ, RZ, UR5 ;  /* 0x00000005ff0b7e24 */ /* 0x000fe4000f8e00ff */
[----:B------:R-:W-:Y:S02]  /*ad30*/  IMAD.MOV.U32 R8, RZ, RZ, 0x70 ;  /* 0x00000070ff087424 */ /* 0x000fe400078e00ff */
[----:B------:R-:W-:-:S07]  /*ad40*/  IMAD.MOV.U32 R12, RZ, RZ, 0x1 ;  /* 0x00000001ff0c7424 */ /* 0x000fce00078e00ff */
[----:B------:R-:W-:-:S07]  /*ad50*/  LEPC R20, `(.L_x_417) ;  /* 0x000000001014794e */ /* 0x000fce0000000000 */
[----:B01----:R-:W-:Y:S05]  /*ad60*/  CALL.ABS.NOINC R2 ;  /* 0x0000000002007343 */ /* 0x003fea0003c00000 */
.L_x_417:
[----:B------:R-:W-:Y:S05]  /*ad70*/  BSYNC B6 ;  /* 0x0000000000067941 */ /* 0x000fea0003800000 */
.L_x_416:
        /* <DEDUP_REMOVED lines=8> */
[----:B------:R1:W2:Y:S01]  /*ae00*/  LDC.64 R2, c[0x4][R29] ;  /* 0x010000001d027b82 */ /* 0x0002a20000000a00 */
[----:B------:R-:W-:Y:S01]  /*ae10*/  IMAD.U32 R4, RZ, RZ, UR6 ;  /* 0x00000006ff047e24 */ /* 0x000fe2000f8e00ff */
[----:B------:R-:W-:Y:S01]  /*ae20*/  MOV R13, RZ ;  /* 0x000000ff000d7202 */ /* 0x000fe20000000f00 */
[----:B------:R-:W-:Y:S02]  /*ae30*/  IMAD.U32 R5, RZ, RZ, UR7 ;  /* 0x00000007ff057e24 */ /* 0x000fe4000f8e00ff */
[----:B------:R-:W-:Y:S02]  /*ae40*/  IMAD.U32 R6, RZ, RZ, UR8 ;  /* 0x00000008ff067e24 */ /* 0x000fe4000f8e00ff */
[----:B------:R-:W-:-:S02]  /*ae50*/  IMAD.U32 R7, RZ, RZ, UR9 ;  /* 0x00000009ff077e24 */ /* 0x000fc4000f8e00ff */
[----:B------:R-:W-:Y:S02]  /*ae60*/  IMAD.U32 R10, RZ, RZ, UR4 ;  /* 0x00000004ff0a7e24 */ /* 0x000fe4000f8e00ff */
[----:B------:R-:W-:Y:S02]  /*ae70*/  IMAD.U32 R11, RZ, RZ, UR5 ;  /* 0x00000005ff0b7e24 */ /* 0x000fe4000f8e00ff */
[----:B------:R-:W-:Y:S02]  /*ae80*/  IMAD.MOV.U32 R8, RZ, RZ, 0x70 ;  /* 0x00000070ff087424 */ /* 0x000fe400078e00ff */
[----:B-1----:R-:W-:-:S07]  /*ae90*/  IMAD.MOV.U32 R12, RZ, RZ, 0x1 ;  /* 0x00000001ff0c7424 */ /* 0x002fce00078e00ff */
[----:B------:R-:W-:-:S07]  /*aea0*/  LEPC R20, `(.L_x_420) ;  /* 0x000000001014794e */ /* 0x000fce0000000000 */
[----:B0-2---:R-:W-:Y:S05]  /*aeb0*/  CALL.ABS.NOINC R2 ;  /* 0x0000000002007343 */ /* 0x005fea0003c00000 */
.L_x_420:
[----:B------:R0:W1:Y:S01]  /*aec0*/  LDC.64 R2, c[0x4][R29] ;  /* 0x010000001d027b82 */ /* 0x0000620000000a00 */
[----:B------:R-:W-:Y:S01]  /*aed0*/  ULDC.64 UR6, c[0x4][0x90] ;  /* 0x0100240000067ab9 */ /* 0x000fe20000000a00 */
[----:B------:R-:W-:Y:S01]  /*aee0*/  ULDC.64 UR8, c[0x4][0x98] ;  /* 0x0100260000087ab9 */ /* 0x000fe20000000a00 */
[----:B------:R-:W-:Y:S01]  /*aef0*/  ULDC.64 UR4, c[0x4][0x18] ;  /* 0x0100060000047ab9 */ /* 0x000fe20000000a00 */
        /* <DEDUP_REMOVED lines=8> */
[----:B0-----:R-:W-:-:S07]  /*af80*/  IMAD.MOV.U32 R12, RZ, RZ, 0x1 ;  /* 0x00000001ff0c7424 */ /* 0x001fce00078e00ff */
[----:B------:R-:W-:-:S07]  /*af90*/  LEPC R20, `(.L_x_419) ;  /* 0x000000001014794e */ /* 0x000fce0000000000 */
[----:B-1----:R-:W-:Y:S05]  /*afa0*/  CALL.ABS.NOINC R2 ;  /* 0x0000000002007343 */ /* 0x002fea0003c00000 */
.L_x_419:
[----:B------:R-:W-:Y:S05]  /*afb0*/  BSYNC B6 ;  /* 0x0000000000067941 */ /* 0x000fea0003800000 */
.L_x_418:
[----:B------:R-:W1:Y:S01]  /*afc0*/  S2R R21, SR_TID.X ;  /* 0x0000000000157919 */ /* 0x000e620000002100 */
[----:B------:R-:W-:Y:S01]  /*afd0*/  ULDC.64 UR4, c[0x0][0x9f8] ;  /* 0x00027e0000047ab9 */ /* 0x000fe20000000a00 */
[----:B------:R-:W2:Y:S01]  /*afe0*/  LDC R20, c[0x0][0x430] ;  /* 0x00010c00ff147b82 */ /* 0x000ea20000000800 */
[----:B------:R-:W-:Y:S01]  /*aff0*/  ISETP.NE.U32.AND P0, PT, RZ, UR4, PT ;  /* 0x00000004ff007c0c */ /* 0x000fe2000bf05070 */
[----:B------:R-:W3:Y:S03]  /*b000*/  S2R R2, SR_TID.X ;  /* 0x0000000000027919 */ /* 0x000ee60000002100 */
[----:B------:R-:W-:-:S13]  /*b010*/  ISETP.NE.AND.EX P0, PT, RZ, UR5, PT, P0 ;  /* 0x00000005ff007c0c */ /* 0x000fda000bf05300 */
[----:B------:R-:W-:Y:S01]  /*b020*/  @P0 IADD3 R26, P1, R26, UR4, RZ ;  /* 0x000000041a1a0c10 */ /* 0x000fe2000ff3e0ff */
[----:B------:R-:W-:-:S03]  /*b030*/  ULDC UR4, c[0x0][0x320] ;  /* 0x0000c80000047ab9 */ /* 0x000fc60000000800 */
[----:B------:R-:W-:-:S05]  /*b040*/  @P0 IADD3.X R27, R27, UR5, RZ, P1, !PT ;  /* 0x000000051b1b0c10 */ /* 0x000fca0008ffe4ff */
[----:B------:R4:W5:Y:S01]  /*b050*/  @P0 LDG.E R28, desc[UR50][R26.64] ;  /* 0x000000321a1c0981 */ /* 0x000962000c1e1900 */
[----:B------:R-:W-:Y:S01]  /*b060*/  LOP3.LUT R22, R22, 0xffffffbf, RZ, 0xc0, !PT ;  /* 0xffffffbf16167812 */ /* 0x000fe200078ec0ff */
[----:B------:R-:W-:Y:S01]  /*b070*/  UMOV UR5, 0xffffffff ;  /* 0xffffffff00057882 */ /* 0x000fe20000000000 */
[----:B-1----:R-:W-:Y:S02]  /*b080*/  IMAD.SHL.U32 R29, R21, 0x8, RZ ;  /* 0x00000008151d7824 */ /* 0x002fe400078e00ff */
[----:B---3--:R-:W-:-:S03]  /*b090*/  IMAD.SHL.U32 R21, R2, 0x8, RZ ;  /* 0x0000000802157824 */ /* 0x008fc600078e00ff */
[----:B------:R-:W-:Y:S01]  /*b0a0*/  LOP3.LUT R29, R29, 0x38, RZ, 0xc0, !PT ;  /* 0x000000381d1d7812 */ /* 0x000fe200078ec0ff */
[----:B------:R-:W-:-:S03]  /*b0b0*/  IMAD.SHL.U32 R9, R2, 0x10, RZ ;  /* 0x0000001002097824 */ /* 0x000fc600078e00ff */
[C---:B------:R-:W-:Y:S02]  /*b0c0*/  LOP3.LUT R35, R29.reuse, 0x40, RZ, 0xfc, !PT ;  /* 0x000000401d237812 */ /* 0x040fe400078efcff */
[----:B------:R-:W-:Y:S02]  /*b0d0*/  LOP3.LUT R32, R29, 0x180, RZ, 0xfc, !PT ;  /* 0x000001801d207812 */ /* 0x000fe400078efcff */
[----:B------:R-:W1:Y:S01]  /*b0e0*/  S2R R29, SR_TID.X ;  /* 0x00000000001d7919 */ /* 0x000e620000002100 */
[----:B------:R-:W-:Y:S02]  /*b0f0*/  ISETP.GE.AND P0, PT, R35, UR4, PT ;  /* 0x0000000423007c0c */ /* 0x000fe4000bf06270 */
[----:B------:R-:W-:Y:S02]  /*b100*/  ISETP.GE.AND P1, PT, R32, UR4, PT ;  /* 0x0000000420007c0c */ /* 0x000fe4000bf26270 */
[----:B------:R-:W-:Y:S02]  /*b110*/  LOP3.LUT R21, R21, 0x38, RZ, 0xc0, !PT ;  /* 0x0000003815157812 */ /* 0x000fe400078ec0ff */
[----:B------:R-:W-:-:S02]  /*b120*/  LOP3.LUT R9, R37, 0x70, R9, 0xf8, !PT ;  /* 0x0000007025097812 */ /* 0x000fc400078ef809 */
[C---:B------:R-:W-:Y:S02]  /*b130*/  ISETP.GE.AND P2, PT, R21.reuse, UR4, PT ;  /* 0x0000000415007c0c */ /* 0x040fe4000bf46270 */
[----:B------:R-:W-:Y:S02]  /*b140*/  LOP3.LUT R21, R21, 0x140, RZ, 0xfc, !PT ;  /* 0x0000014015157812 */ /* 0x000fe400078efcff */
[----:B------:R-:W-:Y:S02]  /*b150*/  SEL R0, RZ, 0x40, P1 ;  /* 0x00000040ff007807 */ /* 0x000fe40000800000 */
[----:B------:R-:W-:-:S04]  /*b160*/  @P0 LOP3.LUT R22, R22, 0x40, RZ, 0xfc, !PT ;  /* 0x0000004016160812 */ /* 0x000fc800078efcff */
[----:B------:R-:W-:-:S04]  /*b170*/  LOP3.LUT R22, R22, 0xffffff7f, RZ, 0xc0, !PT ;  /* 0xffffff7f16167812 */ /* 0x000fc800078ec0ff */
[----:B------:R-:W-:Y:S02]  /*b180*/  @P2 LOP3.LUT R22, R22, 0x80, RZ, 0xfc, !PT ;  /* 0x0000008016162812 */ /* 0x000fe400078efcff */
[----:B------:R-:W-:Y:S02]  /*b190*/  ISETP.GE.AND P2, PT, R21, UR4, PT ;  /* 0x0000000415007c0c */ /* 0x000fe4000bf46270 */
[----:B------:R-:W-:Y:S01]  /*b1a0*/  LOP3.LUT R22, R22, 0xffffffdf, RZ, 0xc0, !PT ;  /* 0xffffffdf16167812 */ /* 0x000fe200078ec0ff */
[C---:B-1----:R-:W-:Y:S02]  /*b1b0*/  IMAD.SHL.U32 R32, R29.reuse, 0x8, RZ ;  /* 0x000000081d207824 */ /* 0x042fe400078e00ff */
[----:B------:R-:W-:-:S03]  /*b1c0*/  IMAD.SHL.U32 R29, R29, 0x8, RZ ;  /* 0x000000081d1d7824 */ /* 0x000fc600078e00ff */
[----:B------:R-:W-:Y:S02]  /*b1d0*/  LOP3.LUT R32, R32, 0x38, RZ, 0xc0, !PT ;  /* 0x0000003820207812 */ /* 0x000fe400078ec0ff */
[----:B------:R-:W-:Y:S02]  /*b1e0*/  LOP3.LUT R29, R29, 0x38, RZ, 0xc0, !PT ;  /* 0x000000381d1d7812 */ /* 0x000fe400078ec0ff */
[C---:B------:R-:W-:Y:S02]  /*b1f0*/  LOP3.LUT R35, R32.reuse, 0x80, RZ, 0xfc, !PT ;  /* 0x0000008020237812 */ /* 0x040fe400078efcff */
[----:B------:R-:W-:Y:S02]  /*b200*/  LOP3.LUT R32, R32, 0x1c0, RZ, 0xfc, !PT ;  /* 0x000001c020207812 */ /* 0x000fe400078efcff */
[----:B------:R-:W-:Y:S02]  /*b210*/  ISETP.GE.AND P5, PT, R35, UR4, PT ;  /* 0x0000000423007c0c */ /* 0x000fe4000bfa6270 */
[----:B------:R-:W-:-:S02]  /*b220*/  LOP3.LUT R29, R29, 0xc0, RZ, 0xfc, !PT ;  /* 0x000000c01d1d7812 */ /* 0x000fc400078efcff */
[----:B------:R-:W-:Y:S01]  /*b230*/  ISETP.GE.AND P0, PT, R32, UR4, PT ;  /* 0x0000000420007c0c */ /* 0x000fe2000bf06270 */
[----:B------:R-:W-:Y:S01]  /*b240*/  IMAD.SHL.U32 R32, R2, 0x8, RZ ;  /* 0x0000000802207824 */ /* 0x000fe200078e00ff */
[----:B------:R-:W-:Y:S02]  /*b250*/  ISETP.GE.AND P4, PT, R29, UR4, PT ;  /* 0x000000041d007c0c */ /* 0x000fe4000bf86270 */
[----:B------:R-:W-:Y:S02]  /*b260*/  LEA R29, R34, 0xffffffc0, 0x6 ;  /* 0xffffffc0221d7811 */ /* 0x000fe400078e30ff */
[----:B------:R-:W-:Y:S02]  /*b270*/  LOP3.LUT R32, R32, 0x38, RZ, 0xc0, !PT ;  /* 0x0000003820207812 */ /* 0x000fe400078ec0ff */
[----:B------:R-:W-:Y:S01]  /*b280*/  SEL R7, RZ, 0x80, P0 ;  /* 0x00000080ff077807 */ /* 0x000fe20000000000 */
[----:B------:R-:W-:Y:S01]  /*b290*/  IMAD.IADD R35, R9, 0x1, R29 ;  /* 0x0000000109237824 */ /* 0x000fe200078e021d */
[----:B------:R-:W-:-:S02]  /*b2a0*/  @P5 LOP3.LUT R22, R22, 0x20, RZ, 0xfc, !PT ;  /* 0x0000002016165812 */ /* 0x000fc400078efcff */
[----:B------:R-:W-:Y:S02]  /*b2b0*/  LOP3.LUT R32, R32, 0x100, RZ, 0xfc, !PT ;  /* 0x0000010020207812 */ /* 0x000fe400078efcff */
[----:B------:R-:W-:Y:S02]  /*b2c0*/  LOP3.LUT R22, R22, 0xffffffef, RZ, 0xc0, !PT ;  /* 0xffffffef16167812 */ /* 0x000fe400078ec0ff */
[----:B------:R-:W-:Y:S02]  /*b2d0*/  ISETP.GE.AND P3, PT, R32, UR4, PT ;  /* 0x0000000420007c0c */ /* 0x000fe4000bf66270 */
[----:B------:R-:W-:-:S04]  /*b2e0*/  @P4 LOP3.LUT R22, R22, 0x10, RZ, 0xfc, !PT ;  /* 0x0000001016164812 */ /* 0x000fc800078efcff */
[----:B------:R-:W-:-:S04]  /*b2f0*/  LOP3.LUT R22, R22, 0xfffffffb, RZ, 0xc0, !PT ;  /* 0xfffffffb16167812 */ /* 0x000fc800078ec0ff */
[----:B------:R-:W-:-:S04]  /*b300*/  LOP3.LUT R22, R22, 0xfffffff7, RZ, 0xc0, !PT ;  /* 0xfffffff716167812 */ /* 0x000fc800078ec0ff */
[----:B------:R-:W-:-:S04]  /*b310*/  @P3 LOP3.LUT R22, R22, 0x8, RZ, 0xfc, !PT ;  /* 0x0000000816163812 */ /* 0x000fc800078efcff */
[----:B------:R-:W-:Y:S01]  /*b320*/  @P2 LOP3.LUT R22, R22, 0x4, RZ, 0xfc, !PT ;  /* 0x0000000416162812 */ /* 0x000fe200078efcff */
[----:B--2-4-:R-:W-:Y:S06]  /*b330*/  BRA.DIV UR5, `(.L_x_421) ;  /* 0x0000003e05907947 */ /* 0x014fec000b800000 */
.L_x_488:
[----:B------:R-:W-:Y:S01]  /*b340*/  ISETP.NE.AND P1, PT, R20, 0x1, PT ;  /* 0x000000011400780c */ /* 0x000fe20003f25270 */
[----:B0-----:R-:W-:Y:S01]  /*b350*/  IMAD.MOV.U32 R34, RZ, RZ, RZ ;  /* 0x000000ffff227224 */ /* 0x001fe200078e00ff */
[C---:B------:R-:W-:Y:S01]  /*b360*/  ISETP.GE.AND P0, PT, R35.reuse, R36, PT ;  /* 0x000000242300720c */ /* 0x040fe20003f06270 */
[----:B------:R-:W-:Y:S01]  /*b370*/  IMAD.IADD R35, R35, 0x1, R31 ;  /* 0x0000000123237824 */ /* 0x000fe200078e021f */
[----:B-----5:R-:W-:Y:S02]  /*b380*/  SHF.R.S32.HI R32, RZ, 0x1f, R28 ;  /* 0x0000001fff207819 */ /* 0x020fe4000001141c */
[----:B------:R-:W-:Y:S02]  /*b390*/  ISETP.GT.U32.OR P0, PT, R9, 0x3f, P0 ;  /* 0x0000003f0900780c */ /* 0x000fe40000704470 */
[----:B------:R-:W-:Y:S02]  /*b3a0*/  MOV R6, R35 ;  /* 0x0000002300067202 */ /* 0x000fe40000000f00 */
[----:B------:R-:W-:-:S02]  /*b3b0*/  LOP3.LUT P6, RZ, R22, 0x80, RZ, 0xc0, !PT ;  /* 0x0000008016ff7812 */ /* 0x000fc400078cc0ff */
[----:B------:R-:W-:Y:S01]  /*b3c0*/  LOP3.LUT R22, R22, 0xfffff7ff, RZ, 0xc0, !PT ;  /* 0xfffff7ff16167812 */ /* 0x000fe200078ec0ff */
[----:B------:R-:W0:Y:S03]  /*b3d0*/  @P1 LDC R3, c[0x0][0x434] ;  /* 0x00010d00ff031b82 */ /* 0x000e260000000800 */
[----:B------:R-:W-:-:S05]  /*b3e0*/  @P1 LOP3.LUT R22, R22, 0x800, RZ, 0xfc, !PT ;  /* 0x0000080016161812 */ /* 0x000fca00078efcff */
[----:B------:R-:W1:Y:S08]  /*b3f0*/  @P1 LDC R2, c[0x0][0x438] ;  /* 0x00010e00ff021b82 */ /* 0x000e700000000800 */
[----:B------:R-:W2:Y:S01]  /*b400*/  @!P0 LDC.64 R4, c[0x0][0x428] ;  /* 0x00010a00ff048b82 */ /* 0x000ea20000000a00 */
[----:B0-----:R-:W-:-:S05]  /*b410*/  @P1 IMAD.HI.U32 R3, R35, R3, RZ ;  /* 0x0000000323031227 */ /* 0x001fca00078e00ff */
[----:B-1----:R-:W-:-:S04]  /*b420*/  @P1 SHF.R.U32.HI R6, RZ, R2, R3 ;  /* 0x00000002ff061219 */ /* 0x002fc80000011603 */
[--C-:B------:R-:W-:Y:S01]  /*b430*/  @!P0 SHF.R.S32.HI R3, RZ, 0x1f, R6.reuse ;  /* 0x0000001fff038819 */ /* 0x100fe20000011406 */
[----:B------:R-:W-:Y:S02]  /*b440*/  @!P0 IMAD.MOV.U32 R2, RZ, RZ, R6 ;  /* 0x000000ffff028224 */ /* 0x000fe400078e0006 */
[-C--:B--2---:R-:W-:Y:S02]  /*b450*/  @!P0 IMAD R8, R32, R4.reuse, RZ ;  /* 0x0000000420088224 */ /* 0x084fe400078e02ff */
[----:B------:R-:W-:-:S04]  /*b460*/  @!P0 IMAD.WIDE.U32 R2, R28, R4, R2 ;  /* 0x000000041c028225 */ /* 0x000fc800078e0002 */
[----:B------:R-:W-:Y:S02]  /*b470*/  @!P0 IMAD R8, R28, R5, R8 ;  /* 0x000000051c088224 */ /* 0x000fe400078e0208 */
[----:B------:R-:W0:Y:S02]  /*b480*/  @!P0 LDC.64 R4, c[0x0][0x418] ;  /* 0x00010600ff048b82 */ /* 0x000e240000000a00 */
[----:B------:R-:W-:Y:S01]  /*b490*/  @!P0 IMAD.IADD R8, R3, 0x1, R8 ;  /* 0x0000000103088824 */ /* 0x000fe200078e0208 */
[----:B------:R-:W-:Y:S02]  /*b4a0*/  SEL R3, RZ, 0x1, P6 ;  /* 0x00000001ff037807 */ /* 0x000fe40003000000 */
[----:B0-----:R-:W-:-:S04]  /*b4b0*/  @!P0 LEA R4, P1, R2, R4, 0x2 ;  /* 0x0000000402048211 */ /* 0x001fc800078210ff */
[----:B------:R-:W-:Y:S02]  /*b4c0*/  @!P0 LEA.HI.X R5, R2, R5, R8, 0x2, P1 ;  /* 0x0000000502058211 */ /* 0x000fe400008f1408 */
[----:B------:R-:W-:-:S03]  /*b4d0*/  LOP3.LUT P1, RZ, R22, 0x40, RZ, 0xc0, !PT ;  /* 0x0000004016ff7812 */ /* 0x000fc6000782c0ff */
[----:B------:R0:W5:Y:S01]  /*b4e0*/  @!P0 LDG.E R34, desc[UR50][R4.64] ;  /* 0x0000003204228981 */ /* 0x000162000c1e1900 */
[----:B------:R-:W-:Y:S02]  /*b4f0*/  SEL R2, RZ, 0xffffffff, P1 ;  /* 0xffffffffff027807 */ /* 0x000fe40000800000 */
[----:B------:R-:W-:Y:S02]  /*b500*/  ISETP.GT.U32.AND P1, PT, R9, 0x3f, PT ;  /* 0x0000003f0900780c */ /* 0x000fe40003f24070 */
[----:B------:R-:W-:Y:S01]  /*b510*/  LOP3.LUT R22, R22, 0xfffffbff, RZ, 0xc0, !PT ;  /* 0xfffffbff16167812 */ /* 0x000fe200078ec0ff */
[----:B------:R-:W-:Y:S01]  /*b520*/  IMAD.SHL.U32 R2, R2, 0x2, RZ ;  /* 0x0000000202027824 */ /* 0x000fe200078e00ff */
[----:B------:R-:W-:Y:S02]  /*b530*/  SHF.R.S32.HI R26, RZ, 0x1f, R18 ;  /* 0x0000001fff1a7819 */ /* 0x000fe40000011412 */
[----:B0-----:R-:W-:Y:S02]  /*b540*/  SEL R4, RZ, 0x8, P4 ;  /* 0x00000008ff047807 */ /* 0x001fe40002000000 */
[----:B------:R-:W-:-:S02]  /*b550*/  LOP3.LUT R2, R2, 0x2, R3, 0xe2, !PT ;  /* 0x0000000202027812 */ /* 0x000fc400078ee203 */
[----:B------:R-:W-:-:S04]  /*b560*/  SEL R3, RZ, 0x4, P5 ;  /* 0x00000004ff037807 */ /* 0x000fc80002800000 */
[----:B------:R-:W-:Y:S02]  /*b570*/  LOP3.LUT R2, R4, R2, R3, 0xfe, !PT ;  /* 0x0000000204027212 */ /* 0x000fe400078efe03 */
[----:B------:R-:W-:Y:S02]  /*b580*/  SEL R3, RZ, 0x10, P3 ;  /* 0x00000010ff037807 */ /* 0x000fe40001800000 */
[----:B------:R-:W-:-:S04]  /*b590*/  SEL R4, RZ, 0x20, P2 ;  /* 0x00000020ff047807 */ /* 0x000fc80001000000 */
[----:B------:R-:W-:-:S04]  /*b5a0*/  LOP3.LUT R2, R4, R2, R3, 0xfe, !PT ;  /* 0x0000000204027212 */ /* 0x000fc800078efe03 */
[----:B------:R-:W-:Y:S01]  /*b5b0*/  LOP3.LUT R10, R2, R0, RZ, 0xfc, !PT ;  /* 0x00000000020a7212 */ /* 0x000fe200078efcff */
[----:B------:R-:W-:Y:S02]  /*b5c0*/  IMAD.MOV R0, RZ, RZ, -R6 ;  /* 0x000000ffff007224 */ /* 0x000fe400078e0a06 */
[----:B------:R-:W-:Y:S02]  /*b5d0*/  IMAD.U32 R2, RZ, RZ, UR36 ;  /* 0x00000024ff027e24 */ /* 0x000fe4000f8e00ff */
[----:B------:R-:W-:Y:S01]  /*b5e0*/  IMAD R35, R20, R0, R35 ;  /* 0x0000000014237224 */ /* 0x000fe200078e0223 */
[----:B------:R-:W-:Y:S01]  /*b5f0*/  LOP3.LUT R0, R10, R7, RZ, 0xfc, !PT ;  /* 0x000000070a007212 */ /* 0x000fe200078efcff */
[----:B------:R0:W-:Y:S01]  /*b600*/  STL [R1+0x28], R10 ;  /* 0x0000280a01007387 */ /* 0x0001e20000100800 */
[----:B------:R-:W-:-:S03]  /*b610*/  ISETP.NE.AND P0, PT, R2, 0x3, PT ;  /* 0x000000030200780c */ /* 0x000fc60003f05270 */
[----:B------:R0:W-:Y:S10]  /*b620*/  STL [R1+0x4], R0 ;  /* 0x0000040001007387 */ /* 0x0001f40000100800 */
[----:B------:R-:W-:-:S04]  /*b630*/  @P0 LOP3.LUT R22, R22, 0x400, RZ, 0xfc, !PT ;  /* 0x0000040016160812 */ /* 0x000fc800078efcff */
[----:B------:R-:W-:-:S04]  /*b640*/  LOP3.LUT R22, R22, 0xfffffffe, RZ, 0xc0, !PT ;  /* 0xfffffffe16167812 */ /* 0x000fc800078ec0ff */
[----:B------:R-:W-:Y:S01]  /*b650*/  @P1 LOP3.LUT R22, R22, 0x1, RZ, 0xfc, !PT ;  /* 0x0000000116161812 */ /* 0x000fe200078efcff */
[----:B0-----:R-:W-:Y:S06]  /*b660*/  @!P0 BRA `(.L_x_422) ;  /* 0x0000000000048947 */ /* 0x001fec0003800000 */
[----:B------:R-:W-:Y:S01]  /*b670*/  BPT.TRAP 0x1 ;  /* 0x000000040000795c */ /* 0x000fe20000300000 */
.L_x_422:
[----:B------:R-:W-:Y:S01]  /*b680*/  IMAD R27, R24, 0x8, R23 ;  /* 0x00000008181b7824 */ /* 0x000fe200078e0217 */
[----:B------:R-:W-:Y:S01]  /*b690*/  SHF.L.U32 R0, R25, 0x1f, RZ ;  /* 0x0000001f19007819 */ /* 0x000fe200000006ff */
[----:B------:R-:W-:Y:S03]  /*b6a0*/  BSSY B0, `(.L_x_423) ;  /* 0x0000003000007945 */ /* 0x000fe60003800000 */
[----:B------:R-:W0:Y:S02]  /*b6b0*/  SYNCS.PHASECHK.TRANS64.TRYWAIT P0, [R27+URZ+0x28c40], R0 ;  /* 0x028c40001b0075a7 */ /* 0x000e24000800017f */
[----:B0-----:R-:W-:Y:S05]  /*b6c0*/  @!P0 BRA `(.L_x_424) ;  /* 0x0000003800dc8947 */ /* 0x001fea0003800000 */
.L_x_489:
[----:B------:R-:W-:Y:S05]  /*b6d0*/  BSYNC B0 ;  /* 0x0000000000007941 */ /* 0x000fea0003800000 */
.L_x_423:
[----:B0-----:R-:W-:Y:S01]  /*b6e0*/  SHF.R.S32.HI R0, RZ, 0x1f, R35 ;  /* 0x0000001fff007819 */ /* 0x001fe20000011423 */
[----:B------:R-:W-:Y:S01]  /*b6f0*/  ULDC.64 UR4, c[0x0][0x300] ;  /* 0x0000c00000047ab9 */ /* 0x000fe20000000a00 */
[----:B-----5:R-:W-:Y:S01]  /*b700*/  SHF.R.S32.HI R4, RZ, 0x1f, R34 ;  /* 0x0000001fff047819 */ /* 0x020fe20000011422 */
[----:B------:R-:W-:Y:S01]  /*b710*/  IMAD.WIDE.U32 R2, R35, UR4, RZ ;  /* 0x0000000423027c25 */ /* 0x000fe2000f8e00ff */
[----:B------:R-:W-:Y:S01]  /*b720*/  IADD3 R29, -R37, R36, -R29 ;  /* 0x00000024251d7210 */ /* 0x000fe20007ffe91d */
[----:B------:R0:W-:Y:S01]  /*b730*/  STL [R1+0x1c], R0 ;  /* 0x00001c0001007387 */ /* 0x0001e20000100800 */
[----:B------:R-:W-:-:S03]  /*b740*/  LOP3.LUT R22, R22, 0xfffffffd, RZ, 0xc0, !PT ;  /* 0xfffffffd16167812 */ /* 0x000fc600078ec0ff */
[----:B------:R1:W-:Y:S01]  /*b750*/  STL [R1+0x20], R4 ;  /* 0x0000200401007387 */ /* 0x0003e20000100800 */
[----:B0-----:R-:W-:-:S04]  /*b760*/  IMAD R0, R0, UR4, RZ ;  /* 0x0000000400007c24 */ /* 0x001fc8000f8e02ff */
[----:B------:R-:W-:Y:S01]  /*b770*/  IMAD R0, R35, UR5, R0 ;  /* 0x0000000523007c24 */ /* 0x000fe2000f8e0200 */
[----:B------:R-:W-:-:S03]  /*b780*/  ULDC.64 UR4, c[0x0][0x310] ;  /* 0x0000c40000047ab9 */ /* 0x000fc60000000a00 */
[----:B------:R-:W-:Y:S02]  /*b790*/  IMAD.IADD R3, R3, 0x1, R0 ;  /* 0x0000000103037824 */ /* 0x000fe400078e0200 */
[----:B------:R-:W-:Y:S02]  /*b7a0*/  IMAD R0, R4, UR4, RZ ;  /* 0x0000000404007c24 */ /* 0x000fe4000f8e02ff */
[----:B-1----:R-:W0:Y:S01]  /*b7b0*/  S2R R4, SR_TID.X ;  /* 0x0000000000047919 */ /* 0x002e220000002100 */
[----:B------:R-:W-:-:S04]  /*b7c0*/  IMAD.WIDE.U32 R2, R34, UR4, R2 ;  /* 0x0000000422027c25 */ /* 0x000fc8000f8e0002 */
[----:B------:R-:W-:Y:S01]  /*b7d0*/  IMAD R0, R34, UR5, R0 ;  /* 0x0000000522007c24 */ /* 0x000fe2000f8e0200 */
[----:B------:R-:W-:-:S04]  /*b7e0*/  ULDC.64 UR4, c[0x0][0x308] ;  /* 0x0000c20000047ab9 */ /* 0x000fc80000000a00 */
[----:B------:R-:W-:Y:S01]  /*b7f0*/  IADD3 R3, R3, R0, RZ ;  /* 0x0000000003037210 */ /* 0x000fe20007ffe0ff */
[----:B------:R-:W-:-:S04]  /*b800*/  IMAD R0, R26, UR4, RZ ;  /* 0x000000041a007c24 */ /* 0x000fc8000f8e02ff */
[C---:B------:R-:W-:Y:S02]  /*b810*/  IMAD R0, R18.reuse, UR5, R0 ;  /* 0x0000000512007c24 */ /* 0x040fe4000f8e0200 */
[----:B------:R-:W-:Y:S01]  /*b820*/  IMAD.WIDE.U32 R2, R18, UR4, R2 ;  /* 0x0000000412027c25 */ /* 0x000fe2000f8e0002 */
[----:B------:R-:W-:-:S03]  /*b830*/  ULDC.64 UR4, c[0x0][0x2e8] ;  /* 0x0000ba0000047ab9 */ /* 0x000fc60000000a00 */
[----:B------:R-:W-:Y:S01]  /*b840*/  IMAD.IADD R5, R3, 0x1, R0 ;  /* 0x0000000103057824 */ /* 0x000fe200078e0200 */
[----:B------:R-:W-:Y:S01]  /*b850*/  LEA R0, P0, R2, UR4, 0x1 ;  /* 0x0000000402007c11 */ /* 0x000fe2000f8008ff */
[----:B------:R-:W-:-:S03]  /*b860*/  ULDC UR4, c[0x0][0x2f4] ;  /* 0x0000bd0000047ab9 */ /* 0x000fc60000000800 */
[----:B------:R-:W-:Y:S01]  /*b870*/  LEA.HI.X R5, R2, UR5, R5, 0x1, P0 ;  /* 0x0000000502057c11 */ /* 0x000fe200080f0c05 */
[----:B------:R-:W-:Y:S01]  /*b880*/  UMOV UR5, 0xffffffff ;  /* 0xffffffff00057882 */ /* 0x000fe20000000000 */
[----:B------:R-:W-:Y:S01]  /*b890*/  ISETP.GE.AND P0, PT, R29, 0x1, PT ;  /* 0x000000011d00780c */ /* 0x000fe20003f06270 */
[----:B0-----:R-:W-:Y:S02]  /*b8a0*/  IMAD.SHL.U32 R7, R4, 0x8, RZ ;  /* 0x0000000804077824 */ /* 0x001fe400078e00ff */
[----:B------:R-:W-:-:S03]  /*b8b0*/  IMAD R4, R24, 0x1000, R33 ;  /* 0x0000100018047824 */ /* 0x000fc600078e0221 */
[----:B------:R-:W-:-:S04]  /*b8c0*/  LOP3.LUT R7, R7, 0x38, RZ, 0xc0, !PT ;  /* 0x0000003807077812 */ /* 0x000fc800078ec0ff */
[----:B------:R-:W-:-:S13]  /*b8d0*/  ISETP.GE.AND P2, PT, R7, UR4, PT ;  /* 0x0000000407007c0c */ /* 0x000fda000bf46270 */
[----:B------:R-:W-:Y:S01]  /*b8e0*/  @P2 LOP3.LUT R22, R22, 0x2, RZ, 0xfc, !PT ;  /* 0x0000000216162812 */ /* 0x000fe200078efcff */
[----:B------:R-:W-:Y:S06]  /*b8f0*/  BRA.DIV UR5, `(.L_x_425) ;  /* 0x0000003a05647947 */ /* 0x000fec000b800000 */
[----:B------:R-:W0:Y:S01]  /*b900*/  SHFL.IDX PT, R3, R0, RZ, 0x181f ;  /* 0x00181fff00037589 */ /* 0x000e2200000e0000 */
[----:B------:R-:W-:-:S03]  /*b910*/  @P0 IMAD R6, R4, 0x2, R23 ;  /* 0x0000000204060824 */ /* 0x000fc600078e0217 */
[----:B------:R-:W1:Y:S01]  /*b920*/  SHFL.IDX PT, R2, R5, RZ, 0x181f ;  /* 0x00181fff05027589 */ /* 0x000e6200000e0000 */
        /* <DEDUP_REMOVED lines=8> */
[----:B0-----:R-:W0:Y:S10]  /*b9b0*/  SHFL.IDX PT, R3, R0, 0x1, 0x181f ;  /* 0x00381f0000037f89 */ /* 0x001e3400000e0000 */
[----:B------:R-:W-:Y:S01]  /*b9c0*/  @P0 IMAD R6, R4, 0x2, R23 ;  /* 0x0000000204060824 */ /* 0x000fe200078e0217 */
[----:B------:R-:W1:Y:S01]  /*b9d0*/  SHFL.IDX PT, R2, R5, 0x1, 0x181f ;  /* 0x00381f0005027f89 */ /* 0x000e6200000e0000 */
[----:B0-----:R-:W-:-:S05]  /*b9e0*/  @P0 LEA R3, P1, R7, R3, 0x1 ;  /* 0x0000000307030211 */ /* 0x001fca00078208ff */
[----:B-1----:R-:W-:-:S05]  /*b9f0*/  @P0 IMAD.X R2, RZ, RZ, R2, P1 ;  /* 0x000000ffff020224 */ /* 0x002fca00008e0602 */
[----:B------:R-:W-:-:S04]  /*ba00*/  @P0 LOP3.LUT R3, R3, R2, RZ, 0x3c, !PT ;  /* 0x0000000203030212 */ /* 0x000fc800078e3cff */
[----:B------:R-:W-:-:S04]  /*ba10*/  @P0 LOP3.LUT R2, R3, R2, RZ, 0x3c, !PT ;  /* 0x0000000203020212 */ /* 0x000fc800078e3cff */
[----:B------:R-:W-:-:S05]  /*ba20*/  @P0 LOP3.LUT R3, R3, R2, RZ, 0x3c, !PT ;  /* 0x0000000203030212 */ /* 0x000fca00078e3cff */
[----:B------:R0:W-:Y:S01]  /*ba30*/  @P0 LDGSTS.E.BYPASS.LTC128B.128 [R6+0x22c00], desc[UR50][R2.64], !P2 ;  /* 0x22c0000002060fae */ /* 0x0001e2000d101d72 */
[----:B------:R-:W-:-:S03]  /*ba40*/  ISETP.GE.AND P0, PT, R29, 0x21, PT ;  /* 0x000000211d00780c */ /* 0x000fc60003f06270 */
[----:B0-----:R-:W0:Y:S10]  /*ba50*/  SHFL.IDX PT, R3, R0, 0x2, 0x181f ;  /* 0x00581f0000037f89 */ /* 0x001e3400000e0000 */
[----:B------:R-:W-:Y:S01]  /*ba60*/  @P0 LEA R6, R4, R23, 0x1 ;  /* 0x0000001704060211 */ /* 0x000fe200078e08ff */
        /* <DEDUP_REMOVED lines=9> */
.L_x_499:
[----:B------:R-:W-:-:S13]  /*bb00*/  ISETP.GE.AND P0, PT, R29, 0x31, PT ;  /* 0x000000311d00780c */ /* 0x000fda0003f06270 */
[----:B0-----:R-:W-:Y:S01]  /*bb10*/  @P0 LEA R2, P1, R7, R0, 0x1 ;  /* 0x0000000007020211 */ /* 0x001fe200078208ff */
[----:B------:R-:W-:-:S04]  /*bb20*/  @P0 IMAD R4, R4, 0x2, R23 ;  /* 0x0000000204040824 */ /* 0x000fc800078e0217 */
[----:B------:R-:W-:-:S05]  /*bb30*/  @P0 IMAD.X R3, RZ, RZ, R5, P1 ;  /* 0x000000ffff030224 */ /* 0x000fca00008e0605 */
[----:B------:R-:W-:Y:S01]  /*bb40*/  @!PT LDS RZ, [RZ] ;  /* 0x00000000fffff984 */ /* 0x000fe20000000800 */
[----:B------:R-:W-:Y:S01]  /*bb50*/  @!PT LDS RZ, [RZ] ;  /* 0x00000000fffff984 */ /* 0x000fe20000000800 */
[----:B------:R-:W-:Y:S01]  /*bb60*/  @!PT LDS RZ, [RZ] ;  /* 0x00000000fffff984 */ /* 0x000fe20000000800 */
[----:B------:R0:W-:Y:S01]  /*bb70*/  @P0 LDGSTS.E.BYPASS.LTC128B.128 [R4+0x23c00], desc[UR50][R2.64], !P2 ;  /* 0x23c0000002040fae */ /* 0x0001e2000d101d72 */
[----:B------:R-:W-:Y:S01]  /*bb80*/  PLOP3.LUT P0, PT, PT, PT, PT, 0x80, 0x0 ;  /* 0x000000000000781c */ /* 0x000fe20003f0f070 */
[----:B------:R-:W-:-:S12]  /*bb90*/  NOP ;  /* 0x0000000000007918 */ /* 0x000fd80000000000 */
.L_x_426:
[----:B------:R-:W-:Y:S02]  /*bba0*/  PLOP3.LUT P1, PT, P1, P0, PT, 0xa2, 0x0 ;  /* 0x000000000000781c */ /* 0x000fe40000f21472 */
[----:B------:R-:W-:-:S08]  /*bbb0*/  @P0 R2UR P1, UR4, R27 ;  /* 0x000000001b0402ca */ /* 0x000fd00000020000 */
[----:B------:R-:W-:-:S05]  /*bbc0*/  @P0 PLOP3.LUT P0, PT, P1, PT, PT, 0x80, 0x0 ;  /* 0x000000000000081c */ /* 0x000fca0000f0f070 */
[----:B------:R-:W-:Y:S01]  /*bbd0*/  @!P1 SYNCS.ARRIVE.TRANS64.RED.A0T1 RZ, [UR4+0x28c30], RZ ;  /* 0x028c30ffffff99a7 */ /* 0x000fe20008200404 */
[----:B------:R-:W-:Y:S07]  /*bbe0*/  @!P1 ARRIVES.LDGSTSBAR.64.TRANSCNT [UR4+0x28c30] ;  /* 0x028c3000ff0099b0 */ /* 0x000fee0008000a84 */
[----:B------:R-:W-:Y:S05]  /*bbf0*/  @P0 BRA.U.ANY `(.L_x_426) ;  /* 0xfffffffd00e80947 */ /* 0x000fea000393ffff */
[----:B------:R-:W-:Y:S01]  /*bc00*/  NOP ;  /* 0x0000000000007918 */ /* 0x000fe20000000000 */
[----:B------:R-:W-:-:S05]  /*bc10*/  IMAD.U32 R0, RZ, RZ, UR36 ;  /* 0x00000024ff007e24 */ /* 0x000fca000f8e00ff */
[----:B------:R-:W-:-:S13]  /*bc20*/  ISETP.NE.AND P2, PT, R0, 0x3, PT ;  /* 0x000000030000780c */ /* 0x000fda0003f45270 */
[----:B------:R-:W-:Y:S05]  /*bc30*/  @!P2 BRA `(.L_x_427) ;  /* 0x000000000004a947 */ /* 0x000fea0003800000 */
[----:B------:R-:W-:Y:S01]  /*bc40*/  BPT.TRAP 0x1 ;  /* 0x000000040000795c */ /* 0x000fe20000300000 */
.L_x_427:
[----:B------:R1:W5:Y:S01]  /*bc50*/  LDL.LU R0, [R1+0x8] ;  /* 0x0000080001007983 */ /* 0x0003620000300800 */
[----:B------:R-:W-:Y:S01]  /*bc60*/  LOP3.LUT P0, RZ, R22, 0x100, RZ, 0xc0, !PT ;  /* 0x0000010016ff7812 */ /* 0x000fe2000780c0ff */
[----:B------:R1:W-:Y:S02]  /*bc70*/  SYNCS.ARRIVE.TRANS64.A1T0 RZ, [R27+URZ+0x28c30], RZ ;  /* 0x028c30ff1bff79a7 */ /* 0x0003e4000810003f */
[----:B0-----:R1:W5:Y:S04]  /*bc80*/  LDL.LU R4, [R1] ;  /* 0x0000000001047983 */ /* 0x0013680000300800 */
[----:B------:R1:W5:Y:S01]  /*bc90*/  LDL R3, [R1+0x4] ;  /* 0x0000040001037983 */ /* 0x0003620000100800 */
[----:B------:R-:W-:-:S07]  /*bca0*/  SEL R2, R30, RZ, !P0 ;  /* 0x000000ff1e027207 */ /* 0x000fce0004000000 */
[----:B------:R-:W-:Y:S05]  /*bcb0*/  WARPSYNC.ALL ;  /* 0x0000000000007948 */ /* 0x000fea0003800000 */
[----:B------:R0:W-:Y:S01]  /*bcc0*/  STL [R1+0x18], R2 ;  /* 0x0000180201007387 */ /* 0x0001e20000100800 */
[----:B------:R-:W-:Y:S01]  /*bcd0*/  ULDC.64 UR4, c[0x0][0x298] ;  /* 0x0000a60000047ab9 */ /* 0x000fe20000000a00 */
[----:B------:R-:W-:Y:S01]  /*bce0*/  BSSY B6, `(.L_x_428) ;  /* 0x0000020000067945 */ /* 0x000fe20003800000 */
[----:B0-----:R-:W-:Y:S01]  /*bcf0*/  VIADD R2, R23, 0x20400 ;  /* 0x0002040017027836 */ /* 0x001fe20000000000 */
[----:B------:R-:W-:Y:S01]  /*bd00*/  BAR.SYNC.DEFER_BLOCKING 0x8, 0x100 ;  /* 0x0204000000007b1d */ /* 0x000fe20000010000 */
[----:B-----5:R-:W-:-:S03]  /*bd10*/  SEL R0, R0, RZ, !P0 ;  /* 0x000000ff00007207 */ /* 0x020fc60004000000 */
[----:B------:R-:W-:Y:S02]  /*bd20*/  LOP3.LUT P0, RZ, R2, 0x3ff, RZ, 0xc0, !PT ;  /* 0x000003ff02ff7812 */ /* 0x000fe4000780c0ff */
[----:B------:R0:W-:Y:S01]  /*bd30*/  STL [R1+0x8], R0 ;  /* 0x0000080001007387 */ /* 0x0001e20000100800 */
[----:B------:R-:W-:-:S04]  /*bd40*/  PRMT R30, R3, 0x8880, RZ ;  /* 0x00008880031e7816 */ /* 0x000fc800000000ff */
[----:B------:R-:W-:Y:S02]  /*bd50*/  PRMT R30, R30, 0x7710, RZ ;  /* 0x000077101e1e7816 */ /* 0x000fe400000000ff */
[----:B0-----:R-:W-:-:S05]  /*bd60*/  SHF.R.S32.HI R0, RZ, 0x1f, R4 ;  /* 0x0000001fff007819 */ /* 0x001fca0000011404 */
[----:B------:R-:W-:-:S04]  /*bd70*/  IMAD R0, R0, UR4, RZ ;  /* 0x0000000400007c24 */ /* 0x000fc8000f8e02ff */
[C---:B------:R-:W-:Y:S02]  /*bd80*/  IMAD R0, R4.reuse, UR5, R0 ;  /* 0x0000000504007c24 */ /* 0x040fe4000f8e0200 */
[----:B------:R-:W-:-:S04]  /*bd90*/  IMAD.WIDE.U32 R4, R4, UR4, RZ ;  /* 0x0000000404047c25 */ /* 0x000fc8000f8e00ff */
[----:B------:R-:W-:Y:S01]  /*bda0*/  IMAD.IADD R0, R5, 0x1, R0 ;  /* 0x0000000105007824 */ /* 0x000fe200078e0200 */
[----:B------:R0:W-:Y:S04]  /*bdb0*/  STL.64 [R1+0x10], R4 ;  /* 0x0000100401007387 */ /* 0x0001e80000100a00 */
[----:B------:R0:W-:Y:S01]  /*bdc0*/  STL [R1], R0 ;  /* 0x0000000001007387 */ /* 0x0001e20000100800 */
[----:B------:R-:W-:Y:S05]  /*bdd0*/  @!P0 BRA `(.L_x_429) ;  /* 0x0000000000408947 */ /* 0x000fea0003800000 */
[----:B------:R-:W-:Y:S01]  /*bde0*/  MOV R2, 0x0 ;  /* 0x0000000000027802 */ /* 0x000fe20000000f00 */
[----:B------:R-:W-:Y:S01]  /*bdf0*/  ULDC.64 UR4, c[0x4][0x90] ;  /* 0x0100240000047ab9 */ /* 0x000fe20000000a00 */
[----:B------:R-:W-:Y:S01]  /*be00*/  ULDC.64 UR6, c[0x4][0x98] ;  /* 0x0100260000067ab9 */ /* 0x000fe20000000a00 */
[----:B------:R-:W-:Y:S01]  /*be10*/  ULDC.64 UR8, c[0x4][0x20] ;  /* 0x0100080000087ab9 */ /* 0x000fe20000000a00 */
[----:B0-----:R-:W-:Y:S01]  /*be20*/  IMAD.U32 R4, RZ, RZ, UR4 ;  /* 0x00000004ff047e24 */ /* 0x001fe2000f8e00ff */
[----:B------:R-:W-:Y:S01]  /*be30*/  MOV R7, UR7 ;  /* 0x0000000700077c02 */ /* 0x000fe20008000f00 */
[----:B------:R-:W0:Y:S01]  /*be40*/  LDC.64 R2, c[0x4][R2] ;  /* 0x0100000002027b82 */ /* 0x000e220000000a00 */
[----:B------:R-:W-:Y:S02]  /*be50*/  IMAD.U32 R5, RZ, RZ, UR5 ;  /* 0x00000005ff057e24 */ /* 0x000fe4000f8e00ff */
[----:B------:R-:W-:Y:S02]  /*be60*/  IMAD.U32 R6, RZ, RZ, UR6 ;  /* 0x00000006ff067e24 */ /* 0x000fe4000f8e00ff */
[----:B------:R-:W-:-:S02]  /*be70*/  IMAD.U32 R10, RZ, RZ, UR8 ;  /* 0x00000008ff0a7e24 */ /* 0x000fc4000f8e00ff */
[----:B------:R-:W-:Y:S02]  /*be80*/  IMAD.U32 R11, RZ, RZ, UR9 ;  /* 0x00000009ff0b7e24 */ /* 0x000fe4000f8e00ff */
[----:B------:R-:W-:Y:S02]  /*be90*/  IMAD.MOV.U32 R8, RZ, RZ, 0x70 ;  /* 0x00000070ff087424 */ /* 0x000fe400078e00ff */
[----:B------:R-:W-:Y:S02]  /*bea0*/  IMAD.MOV.U32 R12, RZ, RZ, 0x1 ;  /* 0x00000001ff0c7424 */ /* 0x000fe400078e00ff */
[----:B------:R-:W-:-:S07]  /*beb0*/  IMAD.MOV.U32 R13, RZ, RZ, RZ ;  /* 0x000000ffff0d7224 */ /* 0x000fce00078e00ff */
[----:B------:R-:W-:-:S07]  /*bec0*/  LEPC R20, `(.L_x_429) ;  /* 0x000000001014794e */ /* 0x000fce0000000000 */
[----:B01----:R-:W-:Y:S05]  /*bed0*/  CALL.ABS.NOINC R2 ;  /* 0x0000000002007343 */ /* 0x003fea0003c00000 */
.L_x_429:
[----:B------:R-:W-:Y:S05]  /*bee0*/  BSYNC B6 ;  /* 0x0000000000067941 */ /* 0x000fea0003800000 */
.L_x_428:
[----:B0-----:R-:W2:Y:S01]  /*bef0*/  LDL.LU R0, [R1] ;  /* 0x0000000001007983 */ /* 0x001ea20000300800 */
[----:B------:R-:W-:Y:S01]  /*bf00*/  ULDC.64 UR4, c[0x0][0x2d8] ;  /* 0x0000b60000047ab9 */ /* 0x000fe20000000a00 */
[----:B------:R-:W0:Y:S02]  /*bf10*/  LDC R7, c[0x0][0x448] ;  /* 0x00011200ff077b82 */ /* 0x000e240000000800 */
[----:B------:R-:W2:Y:S04]  /*bf20*/  LDL.LU.64 R2, [R1+0x10] ;  /* 0x0000100001027983 */ /* 0x000ea80000300a00 */
[----:B------:R-:W3:Y:S04]  /*bf30*/  LDL.LU R21, [R1+0x8] ;  /* 0x0000080001157983 */ /* 0x000ee80000300800 */
[----:B------:R-:W4:Y:S04]  /*bf40*/  LDL.LU R20, [R1+0x18] ;  /* 0x0000180001147983 */ /* 0x000f280000300800 */
[----:B------:R0:W5:Y:S04]  /*bf50*/  LDL R10, [R1+0xc] ;  /* 0x00000c00010a7983 */ /* 0x0001680000100800 */
[----:B------:R0:W5:Y:S02]  /*bf60*/  LDL R8, [R1+0x2c] ;  /* 0x00002c0001087983 */ /* 0x0001640000100800 */
[----:B0-----:R-:W-:-:S13]  /*bf70*/  ISETP.NE.AND P0, PT, R7, 0x1, PT ;  /* 0x000000010700780c */ /* 0x001fda0003f05270 */
[----:B------:R-:W0:Y:S01]  /*bf80*/  @P0 LDC R6, c[0x0][0x44c] ;  /* 0x00011300ff060b82 */ /* 0x000e220000000800 */
[----:B------:R-:W1:Y:S02]  /*bf90*/  S2R R9, SR_TID.X ;  /* 0x0000000000097919 */ /* 0x000e640000002100 */
[----:B-1----:R-:W-:-:S05]  /*bfa0*/  IMAD.SHL.U32 R9, R9, 0x8, RZ ;  /* 0x0000000809097824 */ /* 0x002fca00078e00ff */
[----:B------:R-:W-:Y:S01]  /*bfb0*/  LOP3.LUT R9, R9, 0x38, RZ, 0xc0, !PT ;  /* 0x0000003809097812 */ /* 0x000fe200078ec0ff */
[----:B--2---:R-:W-:Y:S02]  /*bfc0*/  IMAD.MOV.U32 R3, RZ, RZ, R0 ;  /* 0x000000ffff037224 */ /* 0x004fe400078e0000 */
[----:B------:R-:W-:Y:S02]  /*bfd0*/  IMAD R0, R26, UR4, RZ ;  /* 0x000000041a007c24 */ /* 0x000fe4000f8e02ff */
[----:B------:R-:W-:-:S04]  /*bfe0*/  IMAD.WIDE.U32 R2, R18, UR4, R2 ;  /* 0x0000000412027c25 */ /* 0x000fc8000f8e0002 */
[----:B------:R-:W-:Y:S01]  /*bff0*/  IMAD R0, R18, UR5, R0 ;  /* 0x0000000512007c24 */ /* 0x000fe2000f8e0200 */
[----:B------:R-:W-:-:S03]  /*c000*/  ULDC.64 UR4, c[0x0][0x2e0] ;  /* 0x0000b80000047ab9 */ /* 0x000fc60000000a00 */
[----:B------:R-:W-:Y:S02]  /*c010*/  IMAD.IADD R3, R3, 0x1, R0 ;  /* 0x0000000103037824 */ /* 0x000fe400078e0200 */
[----:B---3--:R-:W-:Y:S02]  /*c020*/  IMAD R0, R21, UR4, RZ ;  /* 0x0000000415007c24 */ /* 0x008fe4000f8e02ff */
[----:B----4-:R-:W-:-:S04]  /*c030*/  IMAD.WIDE.U32 R2, R20, UR4, R2 ;  /* 0x0000000414027c25 */ /* 0x010fc8000f8e0002 */
[----:B------:R-:W-:Y:S01]  /*c040*/  IMAD R0, R20, UR5, R0 ;  /* 0x0000000514007c24 */ /* 0x000fe2000f8e0200 */
[----:B------:R-:W-:Y:S01]  /*c050*/  ULDC.64 UR4, c[0x0][0x2d0] ;  /* 0x0000b40000047ab9 */ /* 0x000fe20000000a00 */
[----:B------:R-:W1:Y:S02]  /*c060*/  S2R R20, SR_TID.X ;  /* 0x0000000000147919 */ /* 0x000e640000002100 */
[----:B------:R-:W-:Y:S02]  /*c070*/  IMAD.IADD R3, R3, 0x1, R0 ;  /* 0x0000000103037824 */ /* 0x000fe400078e0200 */
[----:B------:R-:W2:Y:S01]  /*c080*/  @P0 LDC R0, c[0x0][0x450] ;  /* 0x00011400ff000b82 */ /* 0x000ea20000000800 */
[----:B-1----:R-:W-:-:S04]  /*c090*/  SHF.L.U32 R20, R20, 0x4, RZ ;  /* 0x0000000414147819 */ /* 0x002fc800000006ff */
[----:B------:R-:W-:-:S05]  /*c0a0*/  LOP3.LUT R20, R37, 0x70, R20, 0xf8, !PT ;  /* 0x0000007025147812 */ /* 0x000fca00078ef814 */
[----:B------:R-:W-:-:S04]  /*c0b0*/  IMAD R5, R17, 0x40, R20 ;  /* 0x0000004011057824 */ /* 0x000fc800078e0214 */
[----:B0-----:R-:W-:-:S04]  /*c0c0*/  @P0 IMAD.HI.U32 R6, R5, R6, RZ ;  /* 0x0000000605060227 */ /* 0x001fc800078e00ff */
[----:B------:R-:W-:Y:S01]  /*c0d0*/  IMAD.MOV.U32 R4, RZ, RZ, R5 ;  /* 0x000000ffff047224 */ /* 0x000fe200078e0005 */
[----:B--2---:R-:W-:-:S05]  /*c0e0*/  @P0 SHF.R.U32.HI R4, RZ, R0, R6 ;  /* 0x00000000ff040219 */ /* 0x004fca0000011606 */
[----:B------:R-:W-:-:S04]  /*c0f0*/  IMAD.MOV R0, RZ, RZ, -R4 ;  /* 0x000000ffff007224 */ /* 0x000fc800078e0a04 */
[----:B------:R-:W-:Y:S01]  /*c100*/  IMAD R0, R7, R0, R5 ;  /* 0x0000000007007224 */ /* 0x000fe200078e0205 */
        /* <DEDUP_REMOVED lines=13> */
[----:B------:R-:W-:-:S04]  /*c1e0*/  ULDC UR4, c[0x0][0x2b8] ;  /* 0x0000ae0000047ab9 */ /* 0x000fc80000000800 */
[----:B------:R-:W-:Y:S01]  /*c1f0*/  LEA.HI.X R4, R2, UR5, R4, 0x1, P0 ;  /* 0x0000000502047c11 */ /* 0x000fe200080f0c04 */
[----:B------:R-:W-:Y:S01]  /*c200*/  UMOV UR5, 0xffffffff ;  /* 0xffffffff00057882 */ /* 0x000fe20000000000 */
[----:B------:R-:W-:Y:S02]  /*c210*/  ISETP.GE.AND P1, PT, R9, UR4, PT ;  /* 0x0000000409007c0c */ /* 0x000fe4000bf26270 */
[----:B------:R-:W-:Y:S11]  /*c220*/  BRA.DIV UR5, `(.L_x_430) ;  /* 0x0000003605687947 */ /* 0x000ff6000b800000 */
[----:B------:R-:W0:Y:S01]  /*c230*/  SHFL.IDX PT, R3, R0, RZ, 0x181f ;  /* 0x00181fff00037589 */ /* 0x000e2200000e0000 */
[----:B-----5:R-:W-:Y:S02]  /*c240*/  IMAD R5, R10, R7, RZ ;  /* 0x000000070a057224 */ /* 0x020fe400078e02ff */
[----:B------:R-:W-:Y:S01]  /*c250*/  IMAD R17, R17, 0x40, R37 ;  /* 0x0000004011117824 */ /* 0x000fe200078e0225 */
[----:B------:R-:W1:Y:S04]  /*c260*/  SHFL.IDX PT, R2, R4, RZ, 0x181f ;  /* 0x00181fff04027589 */ /* 0x000e6800000e0000 */
[----:B------:R-:W-:-:S13]  /*c270*/  ISETP.GE.AND P0, PT, R17, R5, PT ;  /* 0x000000051100720c */ /* 0x000fda0003f06270 */
[----:B0-----:R-:W-:-:S05]  /*c280*/  @!P0 LEA R3, P2, R9, R3, 0x1 ;  /* 0x0000000309038211 */ /* 0x001fca00078408ff */
[----:B-1----:R-:W-:-:S05]  /*c290*/  @!P0 IMAD.X R2, RZ, RZ, R2, P2 ;  /* 0x000000ffff028224 */ /* 0x002fca00010e0602 */
[----:B------:R-:W-:-:S04]  /*c2a0*/  @!P0 LOP3.LUT R3, R3, R2, RZ, 0x3c, !PT ;  /* 0x0000000203038212 */ /* 0x000fc800078e3cff */
[----:B------:R-:W-:-:S04]  /*c2b0*/  @!P0 LOP3.LUT R2, R3, R2, RZ, 0x3c, !PT ;  /* 0x0000000203028212 */ /* 0x000fc800078e3cff */
[----:B------:R-:W-:-:S05]  /*c2c0*/  @!P0 LOP3.LUT R3, R3, R2, RZ, 0x3c, !PT ;  /* 0x0000000203038212 */ /* 0x000fca00078e3cff */
[----:B------:R-:W-:Y:S01]  /*c2d0*/  @!PT LDS RZ, [RZ] ;  /* 0x00000000fffff984 */ /* 0x000fe20000000800 */
[----:B------:R0:W-:Y:S02]  /*c2e0*/  @!P0 LDGSTS.E.BYPASS.LTC128B.128 [R8+0x20400], desc[UR50][R2.64], !P1 ;  /* 0x2040000002088fae */ /* 0x0001e4000c901d72 */
[----:B0-----:R-:W-:Y:S02]  /*c2f0*/  IADD3 R2, R17, 0x10, RZ ;  /* 0x0000001011027810 */ /* 0x001fe40007ffe0ff */
[----:B------:R-:W0:Y:S02]  /*c300*/  SHFL.IDX PT, R3, R0, 0x1, 0x181f ;  /* 0x00381f0000037f89 */ /* 0x000e2400000e0000 */
[----:B------:R-:W-:Y:S02]  /*c310*/  ISETP.GE.AND P0, PT, R2, R5, PT ;  /* 0x000000050200720c */ /* 0x000fe40003f06270 */
[----:B------:R-:W1:Y:S11]  /*c320*/  SHFL.IDX PT, R2, R4, 0x1, 0x181f ;  /* 0x00381f0004027f89 */ /* 0x000e7600000e0000 */
[----:B0-----:R-:W-:-:S05]  /*c330*/  @!P0 LEA R3, P2, R9, R3, 0x1 ;  /* 0x0000000309038211 */ /* 0x001fca00078408ff */
[----:B-1----:R-:W-:-:S05]  /*c340*/  @!P0 IMAD.X R2, RZ, RZ, R2, P2 ;  /* 0x000000ffff028224 */ /* 0x002fca00010e0602 */
[----:B------:R-:W-:-:S04]  /*c350*/  @!P0 LOP3.LUT R3, R3, R2, RZ, 0x3c, !PT ;  /* 0x0000000203038212 */ /* 0x000fc800078e3cff */
[----:B------:R-:W-:-:S04]  /*c360*/  @!P0 LOP3.LUT R2, R3, R2, RZ, 0x3c, !PT ;  /* 0x0000000203028212 */ /* 0x000fc800078e3cff */
[----:B------:R-:W-:-:S05]  /*c370*/  @!P0 LOP3.LUT R3, R3, R2, RZ, 0x3c, !PT ;  /* 0x0000000203038212 */ /* 0x000fca00078e3cff */
[----:B------:R0:W-:Y:S02]  /*c380*/  @!P0 LDGSTS.E.BYPASS.LTC128B.128 [R8+0x20c00], desc[UR50][R2.64], !P1 ;  /* 0x20c0000002088fae */ /* 0x0001e4000c901d72 */
[----:B0-----:R-:W-:Y:S02]  /*c390*/  VIADD R2, R17, 0x20 ;  /* 0x0000002011027836 */ /* 0x001fe40000000000 */
[----:B------:R-:W0:Y:S03]  /*c3a0*/  SHFL.IDX PT, R3, R0, 0x2, 0x181f ;  /* 0x00581f0000037f89 */ /* 0x000e2600000e0000 */
[----:B------:R-:W-:Y:S01]  /*c3b0*/  ISETP.GE.AND P0, PT, R2, R5, PT ;  /* 0x000000050200720c */ /* 0x000fe20003f06270 */
[----:B------:R-:W-:Y:S04]  /*c3c0*/  SHFL.IDX PT, R0, R0, 0x3, 0x181f ;  /* 0x00781f0000007f89 */ /* 0x000fe800000e0000 */
[----:B------:R-:W1:Y:S04]  /*c3d0*/  SHFL.IDX PT, R2, R4, 0x2, 0x181f ;  /* 0x00581f0004027f89 */ /* 0x000e6800000e0000 */
[----:B------:R-:W2:Y:S04]  /*c3e0*/  SHFL.IDX PT, R4, R4, 0x3, 0x181f ;  /* 0x00781f0004047f89 */ /* 0x000ea800000e0000 */
[----:B0-----:R-:W-:-:S05]  /*c3f0*/  @!P0 LEA R3, P2, R9, R3, 0x1 ;  /* 0x0000000309038211 */ /* 0x001fca00078408ff */
[----:B-1----:R-:W-:-:S05]  /*c400*/  @!P0 IMAD.X R2, RZ, RZ, R2, P2 ;  /* 0x000000ffff028224 */ /* 0x002fca00010e0602 */
[----:B------:R-:W-:-:S04]  /*c410*/  @!P0 LOP3.LUT R3, R3, R2, RZ, 0x3c, !PT ;  /* 0x0000000203038212 */ /* 0x000fc800078e3cff */
[----:B------:R-:W-:-:S04]  /*c420*/  @!P0 LOP3.LUT R2, R3, R2, RZ, 0x3c, !PT ;  /* 0x0000000203028212 */ /* 0x000fc800078e3cff */
[----:B------:R-:W-:-:S05]  /*c430*/  @!P0 LOP3.LUT R3, R3, R2, RZ, 0x3c, !PT ;  /* 0x0000000203038212 */ /* 0x000fca00078e3cff */
[----:B--2---:R0:W-:Y:S02]  /*c440*/  @!P0 LDGSTS.E.BYPASS.LTC128B.128 [R8+0x21400], desc[UR50][R2.64], !P1 ;  /* 0x2140000002088fae */ /* 0x0041e4000c901d72 */
.L_x_508:
[----:B------:R-:W-:-:S05]  /*c450*/  VIADD R17, R17, 0x30 ;  /* 0x0000003011117836 */ /* 0x000fca0000000000 */
[----:B------:R-:W-:-:S13]  /*c460*/  ISETP.GE.AND P0, PT, R17, R5, PT ;  /* 0x000000051100720c */ /* 0x000fda0003f06270 */
[----:B01----:R-:W-:-:S05]  /*c470*/  @!P0 LEA R2, P2, R9, R0, 0x1 ;  /* 0x0000000009028211 */ /* 0x003fca00078408ff */
[----:B------:R-:W-:-:S05]  /*c480*/  @!P0 IMAD.X R3, RZ, RZ, R4, P2 ;  /* 0x000000ffff038224 */ /* 0x000fca00010e0604 */
[----:B------:R-:W-:Y:S01]  /*c490*/  @!PT LDS RZ, [RZ] ;  /* 0x00000000fffff984 */ /* 0x000fe20000000800 */
[----:B------:R-:W-:Y:S01]  /*c4a0*/  @!PT LDS RZ, [RZ] ;  /* 0x00000000fffff984 */ /* 0x000fe20000000800 */
[----:B------:R-:W-:Y:S01]  /*c4b0*/  @!PT LDS RZ, [RZ] ;  /* 0x00000000fffff984 */ /* 0x000fe20000000800 */
[----:B------:R0:W-:Y:S01]  /*c4c0*/  @!P0 LDGSTS.E.BYPASS.LTC128B.128 [R8+0x21c00], desc[UR50][R2.64], !P1 ;  /* 0x21c0000002088fae */ /* 0x0001e2000c901d72 */
[----:B------:R-:W-:Y:S01]  /*c4d0*/  PLOP3.LUT P0, PT, PT, PT, PT, 0x80, 0x0 ;  /* 0x000000000000781c */ /* 0x000fe20003f0f070 */
[----:B------:R-:W-:-:S12]  /*c4e0*/  NOP ;  /* 0x0000000000007918 */ /* 0x000fd80000000000 */
.L_x_431:
[----:B------:R-:W-:Y:S02]  /*c4f0*/  PLOP3.LUT P1, PT, P1, P0, PT, 0xa2, 0x0 ;  /* 0x000000000000781c */ /* 0x000fe40000f21472 */
[----:B------:R-:W-:-:S08]  /*c500*/  @P0 R2UR P1, UR4, R23 ;  /* 0x00000000170402ca */ /* 0x000fd00000020000 */
[----:B------:R-:W-:-:S05]  /*c510*/  @P0 PLOP3.LUT P0, PT, P1, PT, PT, 0x80, 0x0 ;  /* 0x000000000000081c */ /* 0x000fca0000f0f070 */
[----:B------:R-:W-:Y:S01]  /*c520*/  @!P1 SYNCS.ARRIVE.TRANS64.RED.A0T1 RZ, [UR4+0x28c00], RZ ;  /* 0x028c00ffffff99a7 */ /* 0x000fe20008200404 */
[----:B------:R-:W-:Y:S07]  /*c530*/  @!P1 ARRIVES.LDGSTSBAR.64.TRANSCNT [UR4+0x28c00] ;  /* 0x028c0000ff0099b0 */ /* 0x000fee0008000a84 */
[----:B------:R-:W-:Y:S05]  /*c540*/  @P0 BRA.U.ANY `(.L_x_431) ;  /* 0xfffffffd00e80947 */ /* 0x000fea000393ffff */
[----:B0-----:R-:W2:Y:S02]  /*c550*/  LDL.LU R2, [R1+0x24] ;  /* 0x0000240001027983 */ /* 0x001ea40000300800 */
[----:B--2---:R-:W-:-:S05]  /*c560*/  VIADD R2, R2, 0x1 ;  /* 0x0000000102027836 */ /* 0x004fca0000000000 */
[----:B------:R0:W-:Y:S01]  /*c570*/  STL [R1+0x24], R2 ;  /* 0x0000240201007387 */ /* 0x0001e20000100800 */
[----:B------:R-:W-:-:S04]  /*c580*/  LEA.HI R0, R2, R2, RZ, 0x1 ;  /* 0x0000000202007211 */ /* 0x000fc800078f08ff */
[----:B------:R-:W-:-:S05]  /*c590*/  LOP3.LUT R0, R0, 0xfffffffe, RZ, 0xc0, !PT ;  /* 0xfffffffe00007812 */ /* 0x000fca00078ec0ff */
[----:B------:R-:W-:-:S05]  /*c5a0*/  IMAD.IADD R0, R2, 0x1, -R0 ;  /* 0x0000000102007824 */ /* 0x000fca00078e0a00 */
[----:B------:R-:W-:Y:S01]  /*c5b0*/  SHF.L.U32 R0, R0, 0x1f, RZ ;  /* 0x0000001f00007819 */ /* 0x000fe200000006ff */
[----:B------:R-:W-:Y:S01]  /*c5c0*/  NOP ;  /* 0x0000000000007918 */ /* 0x000fe20000000000 */
[----:B------:R0:W-:Y:S01]  /*c5d0*/  SYNCS.ARRIVE.TRANS64.A1T0 RZ, [R23+URZ+0x28c00], RZ ;  /* 0x028c00ff17ff79a7 */ /* 0x0001e2000810003f */
[----:B------:R-:W-:Y:S01]  /*c5e0*/  BSSY B0, `(.L_x_432) ;  /* 0x0000003000007945 */ /* 0x000fe20003800000 */
[----:B------:R-:W1:Y:S03]  /*c5f0*/  SYNCS.PHASECHK.TRANS64.TRYWAIT P0, [R23+URZ+0x28c20], R0 ;  /* 0x028c2000170075a7 */ /* 0x000e66000800017f */
[----:B01----:R-:W-:Y:S05]  /*c600*/  @!P0 BRA `(.L_x_433) ;  /* 0x0000003400b48947 */ /* 0x003fea0003800000 */
.L_x_509:
[----:B------:R-:W-:Y:S05]  /*c610*/  BSYNC B0 ;  /* 0x0000000000007941 */ /* 0x000fea0003800000 */
.L_x_432:
[----:B------:R-:W-:-:S05]  /*c620*/  IMAD.U32 R2, RZ, RZ, UR36 ;  /* 0x00000024ff027e24 */ /* 0x000fca000f8e00ff */
[----:B------:R-:W-:-:S13]  /*c630*/  ISETP.NE.AND P0, PT, R2, 0x3, PT ;  /* 0x000000030200780c */ /* 0x000fda0003f05270 */
[----:B------:R-:W-:Y:S05]  /*c640*/  @!P0 BRA `(.L_x_434) ;  /* 0x0000000000048947 */ /* 0x000fea0003800000 */
[----:B------:R-:W-:Y:S01]  /*c650*/  BPT.TRAP 0x1 ;  /* 0x000000040000795c */ /* 0x000fe20000300000 */
.L_x_434:
[----:B0-----:R-:W-:Y:S01]  /*c660*/  SHF.L.U32 R0, R25, 0x1f, RZ ;  /* 0x0000001f19007819 */ /* 0x001fe200000006ff */
[----:B------:R-:W-:Y:S03]  /*c670*/  BSSY B0, `(.L_x_435) ;  /* 0x0000003000007945 */ /* 0x000fe60003800000 */
[----:B------:R-:W0:Y:S02]  /*c680*/  SYNCS.PHASECHK.TRANS64.TRYWAIT P0, [R27+URZ+0x28c60], R0 ;  /* 0x028c60001b0075a7 */ /* 0x000e24000800017f */
[----:B0-----:R-:W-:Y:S05]  /*c690*/  @!P0 BRA `(.L_x_436) ;  /* 0x0000003400a48947 */ /* 0x001fea0003800000 */
.L_x_510:
[----:B------:R-:W-:Y:S05]  /*c6a0*/  BSYNC B0 ;  /* 0x0000000000007941 */ /* 0x000fea0003800000 */
.L_x_435:
[----:B------:R-:W0:Y:S01]  /*c6b0*/  LDL.LU R2, [R1+0x1c] ;  /* 0x00001c0001027983 */ /* 0x000e220000300800 */
[----:B------:R-:W-:-:S03]  /*c6c0*/  ULDC.64 UR4, c[0x0][0x328] ;  /* 0x0000ca0000047ab9 */ /* 0x000fc60000000a00 */
[----:B------:R-:W2:Y:S01]  /*c6d0*/  LDL.LU R4, [R1+0x20] ;  /* 0x0000200001047983 */ /* 0x000ea20000300800 */
[----:B------:R-:W-:Y:S02]  /*c6e0*/  IMAD R5, R24, 0x8000, R33 ;  /* 0x0000800018057824 */ /* 0x000fe400078e0221 */
[----:B0-----:R-:W-:Y:S02]  /*c6f0*/  IMAD R0, R2, UR4, RZ ;  /* 0x0000000402007c24 */ /* 0x001fe4000f8e02ff */
[----:B------:R-:W-:-:S04]  /*c700*/  IMAD.WIDE.U32 R2, R35, UR4, RZ ;  /* 0x0000000423027c25 */ /* 0x000fc8000f8e00ff */
[----:B------:R-:W-:Y:S01]  /*c710*/  IMAD R0, R35, UR5, R0 ;  /* 0x0000000523007c24 */ /* 0x000fe2000f8e0200 */
[----:B------:R-:W-:-:S04]  /*c720*/  ULDC.64 UR4, c[0x0][0x338] ;  /* 0x0000ce0000047ab9 */ /* 0x000fc80000000a00 */
[----:B------:R-:W-:Y:S01]  /*c730*/  IADD3 R3, R3, R0, RZ ;  /* 0x0000000003037210 */ /* 0x000fe20007ffe0ff */
[----:B--2---:R-:W-:Y:S02]  /*c740*/  IMAD R0, R4, UR4, RZ ;  /* 0x0000000404007c24 */ /* 0x004fe4000f8e02ff */
        /* <DEDUP_REMOVED lines=13> */
[----:B------:R-:W2:Y:S01]  /*c820*/  LDL R3, [R1+0x4] ;  /* 0x0000040001037983 */ /* 0x000ea20000100800 */
[----:B------:R-:W-:Y:S01]  /*c830*/  IMAD R5, R5, 0x2, R23 ;  /* 0x0000000205057824 */ /* 0x000fe200078e0217 */
[C---:B------:R-:W-:Y:S01]  /*c840*/  LOP3.LUT P5, RZ, R30.reuse, 0x2, RZ, 0xc0, !PT ;  /* 0x000000021eff7812 */ /* 0x040fe200078ac0ff */
[----:B------:R-:W0:Y:S01]  /*c850*/  S2R R7, SR_TID.X ;  /* 0x0000000000077919 */ /* 0x000e220000002100 */
[C---:B------:R-:W-:Y:S02]  /*c860*/  LOP3.LUT P4, RZ, R30.reuse, 0x4, RZ, 0xc0, !PT ;  /* 0x000000041eff7812 */ /* 0x040fe4000788c0ff */
[----:B------:R-:W-:Y:S01]  /*c870*/  LOP3.LUT P3, RZ, R30, 0x8, RZ, 0xc0, !PT ;  /* 0x000000081eff7812 */ /* 0x000fe2000786c0ff */
[----:B------:R-:W1:Y:S01]  /*c880*/  SHFL.IDX PT, R2, R4, RZ, 0x181f ;  /* 0x00181fff04027589 */ /* 0x000e6200000e0000 */
[----:B------:R-:W-:Y:S02]  /*c890*/  LOP3.LUT R22, R22, 0xfffffeff, RZ, 0xc0, !PT ;  /* 0xfffffeff16167812 */ /* 0x000fe400078ec0ff */
[----:B------:R-:W-:Y:S01]  /*c8a0*/  LOP3.LUT P2, RZ, R30, 0x10, RZ, 0xc0, !PT ;  /* 0x000000101eff7812 */ /* 0x000fe2000784c0ff */
[----:B0-----:R-:W-:-:S05]  /*c8b0*/  IMAD.SHL.U32 R7, R7, 0x8, RZ ;  /* 0x0000000807077824 */ /* 0x001fca00078e00ff */
[----:B------:R-:W-:-:S05]  /*c8c0*/  LOP3.LUT R7, R7, 0x38, RZ, 0xc0, !PT ;  /* 0x0000003807077812 */ /* 0x000fca00078ec0ff */
[----:B------:R-:W-:Y:S01]  /*c8d0*/  IMAD.SHL.U32 R0, R7, 0x2, RZ ;  /* 0x0000000207007824 */ /* 0x000fe200078e00ff */
[----:B------:R-:W-:-:S04]  /*c8e0*/  LOP3.LUT R7, R30, 0x1, RZ, 0xc0, !PT ;  /* 0x000000011e077812 */ /* 0x000fc800078ec0ff */
[----:B-1----:R-:W-:Y:S02]  /*c8f0*/  IADD3 R2, P0, R2, R0, RZ ;  /* 0x0000000002027210 */ /* 0x002fe40007f1e0ff */
[----:B------:R-:W-:-:S13]  /*c900*/  ISETP.NE.U32.AND P1, PT, R7, 0x1, PT ;  /* 0x000000010700780c */ /* 0x000fda0003f25070 */
[----:B------:R-:W-:-:S04]  /*c910*/  @P1 LOP3.LUT R22, R22, 0x100, RZ, 0xfc, !PT ;  /* 0x0000010016161812 */ /* 0x000fc800078efcff */
[----:B------:R-:W-:Y:S01]  /*c920*/  LOP3.LUT R22, R22, 0xfffffdff, RZ, 0xc0, !PT ;  /* 0xfffffdff16167812 */ /* 0x000fe200078ec0ff */
[----:B--2---:R-:W-:Y:S02]  /*c930*/  IMAD.MOV.U32 R8, RZ, RZ, R3 ;  /* 0x000000ffff087224 */ /* 0x004fe400078e0003 */
[----:B------:R-:W0:Y:S03]  /*c940*/  SHFL.IDX PT, R3, R6, RZ, 0x181f ;  /* 0x00181fff06037589 */ /* 0x000e2600000e0000 */
[----:B------:R-:W-:Y:S01]  /*c950*/  PRMT R7, R8, 0x8880, RZ ;  /* 0x0000888008077816 */ /* 0x000fe200000000ff */
[----:B0-----:R-:W-:Y:S01]  /*c960*/  IMAD.X R3, RZ, RZ, R3, P0 ;  /* 0x000000ffff037224 */ /* 0x001fe200000e0603 */
[----:B------:R-:W-:Y:S02]  /*c970*/  ISETP.LT.OR P0, PT, R29, 0x1, P1 ;  /* 0x000000011d00780c */ /* 0x000fe40000f01670 */
[----:B------:R-:W-:-:S04]  /*c980*/  LOP3.LUT P1, RZ, R30, 0x20, RZ, 0xc0, !PT ;  /* 0x000000201eff7812 */ /* 0x000fc8000782c0ff */
[----:B------:R-:W-:-:S07]  /*c990*/  ISETP.LT.OR P6, PT, R29, 0x1, !P1 ;  /* 0x000000011d00780c */ /* 0x000fce0004fc1670 */
[----:B------:R-:W-:Y:S01]  /*c9a0*/  @!PT LDS RZ, [RZ] ;  /* 0x00000000fffff984 */ /* 0x000fe20000000800 */
[----:B------:R-:W-:Y:S01]  /*c9b0*/  LDGSTS.E.BYPASS.LTC128B.128 [R5+0x400], desc[UR50][R2.64], !P0 ;  /* 0x0040000002057fae */ /* 0x000fe2000c101d72 */
[----:B------:R-:W-:-:S13]  /*c9c0*/  ISETP.LT.OR P0, PT, R29, 0x1, !P5 ;  /* 0x000000011d00780c */ /* 0x000fda0006f01670 */
[----:B------:R-:W-:Y:S01]  /*c9d0*/  LDGSTS.E.BYPASS.LTC128B.128 [R5+0x2400], desc[UR50][R2.64+0x80], !P0 ;  /* 0x0240008002057fae */ /* 0x000fe2000c101d72 */
[----:B------:R-:W-:-:S13]  /*c9e0*/  ISETP.LT.OR P0, PT, R29, 0x1, !P4 ;  /* 0x000000011d00780c */ /* 0x000fda0006701670 */
[----:B------:R-:W-:Y:S01]  /*c9f0*/  LDGSTS.E.BYPASS.LTC128B.128 [R5+0x4400], desc[UR50][R2.64+0x100], !P0 ;  /* 0x0440010002057fae */ /* 0x000fe2000c101d72 */
[----:B------:R-:W-:-:S13]  /*ca00*/  ISETP.LT.OR P0, PT, R29, 0x1, !P3 ;  /* 0x000000011d00780c */ /* 0x000fda0005f01670 */
[----:B------:R-:W-:Y:S01]  /*ca10*/  LDGSTS.E.BYPASS.LTC128B.128 [R5+0x6400], desc[UR50][R2.64+0x180], !P0 ;  /* 0x0640018002057fae */ /* 0x000fe2000c101d72 */
[----:B------:R-:W-:-:S13]  /*ca20*/  ISETP.LT.OR P0, PT, R29, 0x1, !P2 ;  /* 0x000000011d00780c */ /* 0x000fda0005701670 */
[----:B------:R-:W-:Y:S01]  /*ca30*/  LDGSTS.E.BYPASS.LTC128B.128 [R5+0x8400], desc[UR50][R2.64+0x200], !P0 ;  /* 0x0840020002057fae */ /* 0x000fe2000c101d72 */
[----:B------:R-:W-:-:S03]  /*ca40*/  LOP3.LUT P0, RZ, R30, 0x40, RZ, 0xc0, !PT ;  /* 0x000000401eff7812 */ /* 0x000fc6000780c0ff */
[----:B------:R-:W-:Y:S01]  /*ca50*/  LDGSTS.E.BYPASS.LTC128B.128 [R5+0xa400], desc[UR50][R2.64+0x280], !P6 ;  /* 0x0a40028002057fae */ /* 0x000fe2000f101d72 */
[----:B------:R-:W-:-:S13]  /*ca60*/  ISETP.LT.OR P6, PT, R29, 0x1, !P0 ;  /* 0x000000011d00780c */ /* 0x000fda00047c1670 */
[----:B------:R-:W-:Y:S01]  /*ca70*/  LDGSTS.E.BYPASS.LTC128B.128 [R5+0xc400], desc[UR50][R2.64+0x300], !P6 ;  /* 0x0c40030002057fae */ /* 0x000fe2000f101d72 */
[----:B------:R-:W-:-:S03]  /*ca80*/  ISETP.GT.AND P6, PT, R7, -0x1, PT ;  /* 0xffffffff0700780c */ /* 0x000fc60003fc4270 */
[----:B------:R-:W-:Y:S10]  /*ca90*/  SHFL.IDX PT, R7, R6, 0x2, 0x181f ;  /* 0x00581f0006077f89 */ /* 0x000ff400000e0000 */
[----:B------:R-:W-:-:S02]  /*caa0*/  @P6 LOP3.LUT R22, R22, 0x200, RZ, 0xfc, !PT ;  /* 0x0000020016166812 */ /* 0x000fc400078efcff */
[----:B------:R-:W-:-:S13]  /*cab0*/  ISETP.LT.OR P6, PT, R29, 0x1, P6 ;  /* 0x000000011d00780c */ /* 0x000fda00037c1670 */
[----:B------:R0:W-:Y:S04]  /*cac0*/  LDGSTS.E.BYPASS.LTC128B.128 [R5+0xe400], desc[UR50][R2.64+0x380], !P6 ;  /* 0x0e40038002057fae */ /* 0x0001e8000f101d72 */
[----:B0-----:R-:W0:Y:S04]  /*cad0*/  SHFL.IDX PT, R2, R4, 0x1, 0x181f ;  /* 0x00381f0004027f89 */ /* 0x001e2800000e0000 */
[----:B------:R-:W1:Y:S04]  /*cae0*/  SHFL.IDX PT, R3, R6, 0x1, 0x181f ;  /* 0x00381f0006037f89 */ /* 0x000e6800000e0000 */
[----:B------:R-:W-:Y:S01]  /*caf0*/  SHFL.IDX PT, R6, R6, 0x3, 0x181f ;  /* 0x00781f0006067f89 */ /* 0x000fe200000e0000 */
[----:B0-----:R-:W-:-:S04]  /*cb00*/  IADD3 R2, P6, R2, R0, RZ ;  /* 0x0000000002027210 */ /* 0x001fc80007fde0ff */
[----:B-1----:R-:W-:Y:S02]  /*cb10*/  IADD3.X R3, RZ, R3, RZ, P6, !PT ;  /* 0x00000003ff037210 */ /* 0x002fe400037fe4ff */
[----:B------:R-:W-:-:S04]  /*cb20*/  LOP3.LUT P6, RZ, R22, 0x100, RZ, 0xc0, !PT ;  /* 0x0000010016ff7812 */ /* 0x000fc800078cc0ff */
[----:B------:R-:W-:-:S13]  /*cb30*/  ISETP.LT.OR P6, PT, R29, 0x11, P6 ;  /* 0x000000111d00780c */ /* 0x000fda00037c1670 */
        /* <DEDUP_REMOVED lines=13> */
[----:B------:R-:W-:-:S04]  /*cc10*/  LOP3.LUT P6, RZ, R22, 0x200, RZ, 0xc0, !PT ;  /* 0x0000020016ff7812 */ /* 0x000fc800078cc0ff */
[----:B------:R-:W-:-:S13]  /*cc20*/  ISETP.LT.OR P6, PT, R29, 0x11, P6 ;  /* 0x000000111d00780c */ /* 0x000fda00037c1670 */
[----:B------:R0:W-:Y:S04]  /*cc30*/  LDGSTS.E.BYPASS.LTC128B.128 [R5+0xec00], desc[UR50][R2.64+0x380], !P6 ;  /* 0x0ec0038002057fae */ /* 0x0001e8000f101d72 */
[----:B0-----:R-:W0:Y:S02]  /*cc40*/  SHFL.IDX PT, R2, R4, 0x2, 0x181f ;  /* 0x00581f0004027f89 */ /* 0x001e2400000e0000 */
[----:B0-----:R-:W-:-:S05]  /*cc50*/  IADD3 R2, P6, R2, R0, RZ ;  /* 0x0000000002027210 */ /* 0x001fca0007fde0ff */
[----:B------:R-:W-:Y:S01]  /*cc60*/  IMAD.X R3, RZ, RZ, R7, P6 ;  /* 0x000000ffff037224 */ /* 0x000fe200030e0607 */
        /* <DEDUP_REMOVED lines=18> */
[----:B0-----:R0:W1:Y:S02]  /*cd90*/  SHFL.IDX PT, R2, R4, 0x3, 0x181f ;  /* 0x00781f0004027f89 */ /* 0x00106400000e0000 */
.L_x_520:
[C---:B------:R-:W-:Y:S02]  /*cda0*/  LOP3.LUT P6, RZ, R22.reuse, 0x100, RZ, 0xc0, !PT ;  /* 0x0000010016ff7812 */ /* 0x040fe400078cc0ff */
[----:B------:R-:W-:Y:S02]  /*cdb0*/  LOP3.LUT R22, R22, 0xffffefff, RZ, 0xc0, !PT ;  /* 0xffffefff16167812 */ /* 0x000fe400078ec0ff */
[C---:B------:R-:W-:Y:S02]  /*cdc0*/  ISETP.LT.OR P6, PT, R29.reuse, 0x31, P6 ;  /* 0x000000311d00780c */ /* 0x040fe400037c1670 */
[----:B------:R-:W-:-:S11]  /*cdd0*/  ISETP.LT.OR P5, PT, R29, 0x31, !P5 ;  /* 0x000000311d00780c */ /* 0x000fd60006fa1670 */
[----:B------:R-:W-:Y:S02]  /*cde0*/  @P6 LOP3.LUT R22, R22, 0x1000, RZ, 0xfc, !PT ;  /* 0x0000100016166812 */ /* 0x000fe400078efcff */
[C---:B------:R-:W-:Y:S02]  /*cdf0*/  ISETP.LT.OR P6, PT, R29.reuse, 0x31, !P4 ;  /* 0x000000311d00780c */ /* 0x040fe400067c1670 */
[----:B------:R-:W-:Y:S02]  /*ce00*/  LOP3.LUT R22, R22, 0xffffbfff, RZ, 0xc0, !PT ;  /* 0xffffbfff16167812 */ /* 0x000fe400078ec0ff */
[C---:B------:R-:W-:Y:S02]  /*ce10*/  ISETP.LT.OR P4, PT, R29.reuse, 0x31, !P2 ;  /* 0x000000311d00780c */ /* 0x040fe40005781670 */
[----:B------:R-:W-:Y:S02]  /*ce20*/  LOP3.LUT R22, R22, 0xfffffeff, RZ, 0xc0, !PT ;  /* 0xfffffeff16167812 */ /* 0x000fe400078ec0ff */
[----:B------:R-:W-:-:S02]  /*ce30*/  ISETP.LT.OR P2, PT, R29, 0x31, !P0 ;  /* 0x000000311d00780c */ /* 0x000fc40004741670 */
[----:B------:R-:W-:Y:S02]  /*ce40*/  @P5 LOP3.LUT R22, R22, 0x100, RZ, 0xfc, !PT ;  /* 0x0000010016165812 */ /* 0x000fe400078efcff */
[----:B-1----:R-:W-:Y:S02]  /*ce50*/  IADD3 R2, P0, R2, R0, RZ ;  /* 0x0000000002027210 */ /* 0x002fe40007f1e0ff */
[----:B------:R-:W-:Y:S02]  /*ce60*/  @P6 LOP3.LUT R22, R22, 0x4000, RZ, 0xfc, !PT ;  /* 0x0000400016166812 */ /* 0x000fe400078efcff */
[----:B------:R-:W-:Y:S01]  /*ce70*/  ISETP.LT.OR P5, PT, R29, 0x31, !P3 ;  /* 0x000000311d00780c */ /* 0x000fe20005fa1670 */
[----:B------:R-:W-:Y:S01]  /*ce80*/  IMAD.X R3, RZ, RZ, R6, P0 ;  /* 0x000000ffff037224 */ /* 0x000fe200000e0606 */
[C---:B------:R-:W-:Y:S02]  /*ce90*/  LOP3.LUT P6, RZ, R22.reuse, 0x1000, RZ, 0xc0, !PT ;  /* 0x0000100016ff7812 */ /* 0x040fe400078cc0ff */
[----:B------:R-:W-:-:S02]  /*cea0*/  LOP3.LUT P0, RZ, R22, 0x100, RZ, 0xc0, !PT ;  /* 0x0000010016ff7812 */ /* 0x000fc4000780c0ff */
[----:B------:R-:W-:Y:S02]  /*ceb0*/  ISETP.LT.OR P3, PT, R29, 0x31, !P1 ;  /* 0x000000311d00780c */ /* 0x000fe40004f61670 */
[----:B------:R-:W-:-:S04]  /*cec0*/  LOP3.LUT P1, RZ, R22, 0x200, RZ, 0xc0, !PT ;  /* 0x0000020016ff7812 */ /* 0x000fc8000782c0ff */
[----:B------:R-:W-:-:S03]  /*ced0*/  ISETP.LT.OR P1, PT, R29, 0x31, P1 ;  /* 0x000000311d00780c */ /* 0x000fc60000f21670 */
[----:B------:R-:W-:Y:S01]  /*cee0*/  @!PT LDS RZ, [RZ] ;  /* 0x00000000fffff984 */ /* 0x000fe20000000800 */
[----:B------:R-:W-:Y:S01]  /*cef0*/  @!PT LDS RZ, [RZ] ;  /* 0x00000000fffff984 */ /* 0x000fe20000000800 */
[----:B------:R-:W-:Y:S01]  /*cf00*/  @!PT LDS RZ, [RZ] ;  /* 0x00000000fffff984 */ /* 0x000fe20000000800 */
[----:B------:R1:W-:Y:S01]  /*cf10*/  LDGSTS.E.BYPASS.LTC128B.128 [R5+0x1c00], desc[UR50][R2.64], !P6 ;  /* 0x01c0000002057fae */ /* 0x0003e2000f101d72 */
[----:B------:R-:W-:-:S03]  /*cf20*/  LOP3.LUT P6, RZ, R22, 0x4000, RZ, 0xc0, !PT ;  /* 0x0000400016ff7812 */ /* 0x000fc600078cc0ff */
        /* <DEDUP_REMOVED lines=9> */
.L_x_438:
        /* <DEDUP_REMOVED lines=11> */
.L_x_439:
[----:B------:R-:W-:Y:S01]  /*d070*/  ISETP.GE.AND P0, PT, R36, 0x41, PT ;  /* 0x000000412400780c */ /* 0x000fe20003f06270 */
[----:B------:R1:W-:Y:S01]  /*d080*/  SYNCS.ARRIVE.TRANS64.A1T0 RZ, [R27+URZ+0x28c50], RZ ;  /* 0x028c50ff1bff79a7 */ /* 0x0003e2000810003f */
[----:B------:R-:W-:Y:S11]  /*d090*/  BSSY B0, `(.L_x_440) ;  /* 0x00000f5000007945 */ /* 0x000ff60003800000 */
[----:B-1----:R-:W-:Y:S05]  /*d0a0*/  @!P0 BRA `(.L_x_441) ;  /* 0x0000000c00cc8947 */ /* 0x002fea0003800000 */
[----:B0-----:R-:W2:Y:S04]  /*d0b0*/  LDL.LU R4, [R1+0x28] ;  /* 0x0000280001047983 */ /* 0x001ea80000300800 */
[----:B------:R-:W3:Y:S04]  /*d0c0*/  LDL.LU R3, [R1+0x4] ;  /* 0x0000040001037983 */ /* 0x000ee80000300800 */
[----:B------:R-:W4:Y:S01]  /*d0d0*/  LDL.LU R2, [R1+0x30] ;  /* 0x0000300001027983 */ /* 0x000f220000300800 */
[----:B--2---:R-:W-:Y:S02]  /*d0e0*/  LOP3.LUT R30, R4, 0x40, RZ, 0xc0, !PT ;  /* 0x00000040041e7812 */ /* 0x004fe400078ec0ff */
[----:B---3--:R-:W-:-:S02]  /*d0f0*/  LOP3.LUT R29, R3, 0x80, RZ, 0xc0, !PT ;  /* 0x00000080031d7812 */ /* 0x008fc400078ec0ff */
[----:B------:R-:W-:Y:S01]  /*d100*/  SHF.R.U32.HI R30, RZ, 0x2, R30 ;  /* 0x00000002ff1e7819 */ /* 0x000fe2000001161e */
[----:B----4-:R-:W-:Y:S01]  /*d110*/  VIADD R7, R2, 0xfffffffe ;  /* 0xfffffffe02077836 */ /* 0x010fe20000000000 */
[----:B------:R-:W-:-:S07]  /*d120*/  SHF.R.U32.HI R29, RZ, 0x3, R29 ;  /* 0x00000003ff1d7819 */ /* 0x000fce000001161d */
.L_x_454:
[----:B------:R-:W0:Y:S01]  /*d130*/  S2R R2, SR_TID.X ;  /* 0x0000000000027919 */ /* 0x000e220000002100 */
[----:B-1----:R-:W1:Y:S01]  /*d140*/  LDC R3, c[0x0][0x430] ;  /* 0x00010c00ff037b82 */ /* 0x002e620000000800 */
[----:B--23--:R-:W-:Y:S01]  /*d150*/  IMAD R6, R7, 0x40, R31 ;  /* 0x0000004007067824 */ /* 0x00cfe200078e021f */
[----:B------:R-:W-:Y:S05]  /*d160*/  YIELD ;  /* 0x0000000000007946 */ /* 0x000fea0003800000 */
[----:B------:R-:W-:Y:S01]  /*d170*/  IMAD.U32 R11, RZ, RZ, UR36 ;  /* 0x00000024ff0b7e24 */ /* 0x000fe2000f8e00ff */
[----:B------:R-:W-:Y:S01]  /*d180*/  ULDC UR4, c[0x0][0x430] ;  /* 0x00010c0000047ab9 */ /* 0x000fe20000000800 */
[----:B------:R-:W-:Y:S01]  /*d190*/  VIADD R24, R24, 0x1 ;  /* 0x0000000118187836 */ /* 0x000fe20000000000 */
[----:B-1----:R-:W-:Y:S01]  /*d1a0*/  ISETP.NE.AND P0, PT, R3, 0x1, PT ;  /* 0x000000010300780c */ /* 0x002fe20003f05270 */
[----:B0-----:R-:W-:-:S05]  /*d1b0*/  IMAD.SHL.U32 R4, R2, 0x10, RZ ;  /* 0x0000001002047824 */ /* 0x001fca00078e00ff */
[----:B------:R-:W-:-:S07]  /*d1c0*/  LOP3.LUT R4, R37, 0x70, R4, 0xf8, !PT ;  /* 0x0000007025047812 */ /* 0x000fce00078ef804 */
[----:B------:R-:W0:Y:S01]  /*d1d0*/  @P0 LDC R3, c[0x0][0x434] ;  /* 0x00010d00ff030b82 */ /* 0x000e220000000800 */
[C---:B------:R-:W-:Y:S01]  /*d1e0*/  ISETP.GT.U32.AND P1, PT, R4.reuse, 0x3f, PT ;  /* 0x0000003f0400780c */ /* 0x040fe20003f24070 */
[----:B------:R-:W-:-:S06]  /*d1f0*/  IMAD.IADD R6, R4, 0x1, R6 ;  /* 0x0000000104067824 */ /* 0x000fcc00078e0206 */
[----:B------:R-:W1:Y:S01]  /*d200*/  @P0 LDC R2, c[0x0][0x438] ;  /* 0x00010e00ff020b82 */ /* 0x000e620000000800 */
[----:B------:R-:W-:-:S07]  /*d210*/  IMAD.MOV.U32 R10, RZ, RZ, R6 ;  /* 0x000000ffff0a7224 */ /* 0x000fce00078e0006 */
[----:B------:R-:W2:Y:S01]  /*d220*/  @!P1 LDC.64 R4, c[0x0][0x428] ;  /* 0x00010a00ff049b82 */ /* 0x000ea20000000a00 */
[----:B0-----:R-:W-:-:S07]  /*d230*/  @P0 IMAD.HI.U32 R3, R6, R3, RZ ;  /* 0x0000000306030227 */ /* 0x001fce00078e00ff */
[----:B------:R-:W0:Y:S01]  /*d240*/  @!P1 LDC.64 R8, c[0x0][0x418] ;  /* 0x00010600ff089b82 */ /* 0x000e220000000a00 */
[----:B-1----:R-:W-:-:S04]  /*d250*/  @P0 SHF.R.U32.HI R10, RZ, R2, R3 ;  /* 0x00000002ff0a0219 */ /* 0x002fc80000011603 */
[----:B------:R-:W-:Y:S02]  /*d260*/  @!P1 SHF.R.S32.HI R3, RZ, 0x1f, R10 ;  /* 0x0000001fff039819 */ /* 0x000fe4000001140a */
[----:B------:R-:W-:-:S05]  /*d270*/  @!P1 MOV R2, R10 ;  /* 0x0000000a00029202 */ /* 0x000fca0000000f00 */
[----:B--2---:R-:W-:-:S04]  /*d280*/  @!P1 IMAD.WIDE.U32 R2, R28, R4, R2 ;  /* 0x000000041c029225 */ /* 0x004fc800078e0002 */
[----:B------:R-:W-:Y:S01]  /*d290*/  @!P1 IMAD R4, R32, R4, RZ ;  /* 0x0000000420049224 */ /* 0x000fe200078e02ff */
[----:B0-----:R-:W-:-:S03]  /*d2a0*/  @!P1 LEA R8, P0, R2, R8, 0x2 ;  /* 0x0000000802089211 */ /* 0x001fc600078010ff */
[----:B------:R-:W-:Y:S02]  /*d2b0*/  @!P1 IMAD R5, R28, R5, R4 ;  /* 0x000000051c059224 */ /* 0x000fe400078e0204 */
[----:B------:R-:W-:Y:S02]  /*d2c0*/  IMAD.MOV.U32 R4, RZ, RZ, RZ ;  /* 0x000000ffff047224 */ /* 0x000fe400078e00ff */
[----:B------:R-:W-:Y:S02]  /*d2d0*/  @!P1 IMAD.IADD R3, R5, 0x1, R3 ;  /* 0x0000000105039824 */ /* 0x000fe400078e0203 */
[----:B------:R-:W-:-:S03]  /*d2e0*/  IMAD.MOV R5, RZ, RZ, -R10 ;  /* 0x000000ffff057224 */ /* 0x000fc600078e0a0a */
[----:B------:R-:W-:Y:S01]  /*d2f0*/  @!P1 LEA.HI.X R9, R2, R9, R3, 0x2, P0 ;  /* 0x0000000902099211 */ /* 0x000fe200000f1403 */
[----:B------:R-:W-:Y:S01]  /*d300*/  IMAD R5, R5, UR4, R6 ;  /* 0x0000000405057c24 */ /* 0x000fe2000f8e0206 */
[----:B------:R-:W-:-:S03]  /*d310*/  ISETP.NE.AND P0, PT, R24, 0x2, PT ;  /* 0x000000021800780c */ /* 0x000fc60003f05270 */
[----:B------:R0:W5:Y:S01]  /*d320*/  @!P1 LDG.E R4, desc[UR50][R8.64] ;  /* 0x0000003208049981 */ /* 0x000162000c1e1900 */
[----:B------:R-:W-:Y:S02]  /*d330*/  ISETP.NE.AND P1, PT, R11, 0x3, PT ;  /* 0x000000030b00780c */ /* 0x000fe40003f25270 */
[----:B------:R-:W-:Y:S02]  /*d340*/  SEL R2, RZ, 0x1, P0 ;  /* 0x00000001ff027807 */ /* 0x000fe40000000000 */
[----:B------:R-:W-:Y:S02]  /*d350*/  SEL R24, R24, RZ, P0 ;  /* 0x000000ff18187207 */ /* 0x000fe40000000000 */
[----:B------:R-:W-:Y:S01]  /*d360*/  LOP3.LUT R25, R25, R2, RZ, 0x3c, !PT ;  /* 0x0000000219197212 */ /* 0x000fe200078e3cff */
[----:B------:R-:W-:Y:S02]  /*d370*/  IMAD.MOV.U32 R2, RZ, RZ, R7 ;  /* 0x000000ffff027224 */ /* 0x000fe400078e0007 */
[----:B------:R-:W-:-:S03]  /*d380*/  VIADD R7, R7, 0xffffffff ;  /* 0xffffffff07077836 */ /* 0x000fc60000000000 */
[----:B------:R-:W-:Y:S01]  /*d390*/  ISETP.GT.AND P3, PT, R2, RZ, PT ;  /* 0x000000ff0200720c */ /* 0x000fe20003f64270 */
[----:B0-----:R-:W-:-:S12]  /*d3a0*/  @!P1 BRA `(.L_x_442) ;  /* 0x0000000000049947 */ /* 0x001fd80003800000 */
[----:B------:R-:W-:Y:S01]  /*d3b0*/  BPT.TRAP 0x1 ;  /* 0x000000040000795c */ /* 0x000fe20000300000 */
.L_x_442:
[----:B------:R-:W-:Y:S01]  /*d3c0*/  IMAD R6, R24, 0x8, R23 ;  /* 0x0000000818067824 */ /* 0x000fe200078e0217 */
[----:B------:R-:W-:Y:S01]  /*d3d0*/  SHF.L.U32 R17, R25, 0x1f, RZ ;  /* 0x0000001f19117819 */ /* 0x000fe200000006ff */
[----:B------:R-:W-:Y:S01]  /*d3e0*/  BSSY B1, `(.L_x_443) ;  /* 0x0000004000017945 */ /* 0x000fe20003800000 */
[----:B------:R-:W-:Y:S02]  /*d3f0*/  SHF.R.S32.HI R9, RZ, 0x1f, R5 ;  /* 0x0000001fff097819 */ /* 0x000fe40000011405 */
[----:B------:R-:W0:Y:S02]  /*d400*/  SYNCS.PHASECHK.TRANS64.TRYWAIT P0, [R6+URZ+0x28c40], R17 ;  /* 0x028c4011060075a7 */ /* 0x000e24000800017f */
[----:B0-----:R-:W-:Y:S05]  /*d410*/  @!P0 BRA `(.L_x_444) ;  /* 0x0000003000848947 */ /* 0x001fea0003800000 */
.L_x_521:
[----:B------:R-:W-:Y:S05]  /*d420*/  BSYNC B1 ;  /* 0x0000000000017941 */ /* 0x000fea0003800000 */
.L_x_443:
[----:B------:R-:W-:Y:S01]  /*d430*/  ULDC.64 UR4, c[0x0][0x300] ;  /* 0x0000c00000047ab9 */ /* 0x000fe20000000a00 */
[----:B-----5:R-:W-:Y:S01]  /*d440*/  SHF.R.S32.HI R10, RZ, 0x1f, R4 ;  /* 0x0000001fff0a7819 */ /* 0x020fe20000011404 */
[----:B------:R-:W-:Y:S01]  /*d450*/  IMAD R8, R9, UR4, RZ ;  /* 0x0000000409087c24 */ /* 0x000fe2000f8e02ff */
[----:B------:R-:W-:Y:S01]  /*d460*/  LOP3.LUT P1, RZ, R22, 0x2, RZ, 0xc0, !PT ;  /* 0x0000000216ff7812 */ /* 0x000fe2000782c0ff */
[----:B------:R-:W-:-:S04]  /*d470*/  IMAD.WIDE.U32 R2, R5, UR4, RZ ;  /* 0x0000000405027c25 */ /* 0x000fc8000f8e00ff */
[----:B------:R-:W-:Y:S01]  /*d480*/  IMAD R8, R5, UR5, R8 ;  /* 0x0000000505087c24 */ /* 0x000fe2000f8e0208 */
[----:B------:R-:W-:-:S04]  /*d490*/  ULDC.64 UR4, c[0x0][0x310] ;  /* 0x0000c40000047ab9 */ /* 0x000fc80000000a00 */
[----:B------:R-:W-:Y:S01]  /*d4a0*/  IADD3 R3, R3, R8, RZ ;  /* 0x0000000803037210 */ /* 0x000fe20007ffe0ff */
[----:B------:R-:W-:-:S04]  /*d4b0*/  IMAD R8, R10, UR4, RZ ;  /* 0x000000040a087c24 */ /* 0x000fc8000f8e02ff */
[C---:B------:R-:W-:Y:S02]  /*d4c0*/  IMAD R8, R4.reuse, UR5, R8 ;  /* 0x0000000504087c24 */ /* 0x040fe4000f8e0208 */
[----:B------:R-:W-:Y:S01]  /*d4d0*/  IMAD.WIDE.U32 R2, R4, UR4, R2 ;  /* 0x0000000404027c25 */ /* 0x000fe2000f8e0002 */
        /* <DEDUP_REMOVED lines=12> */
[----:B------:R-:W1:Y:S01]  /*d5a0*/  SHFL.IDX PT, R2, R20, RZ, 0x181f ;  /* 0x00181fff14027589 */ /* 0x000e6200000e0000 */
[----:B------:R-:W-:-:S03]  /*d5b0*/  IMAD R21, R8, 0x2, R23 ;  /* 0x0000000208157824 */ /* 0x000fc600078e0217 */
[----:B------:R-:W2:Y:S01]  /*d5c0*/  SHFL.IDX PT, R3, R27, RZ, 0x181f ;  /* 0x00181fff1b037589 */ /* 0x000ea200000e0000 */
[----:B-1----:R-:W-:-:S05]  /*d5d0*/  IADD3 R2, P0, R2, R0, RZ ;  /* 0x0000000002027210 */ /* 0x002fca0007f1e0ff */
[----:B--2---:R-:W-:-:S05]  /*d5e0*/  IMAD.X R3, RZ, RZ, R3, P0 ;  /* 0x000000ffff037224 */ /* 0x004fca00000e0603 */
[----:B------:R-:W-:Y:S01]  /*d5f0*/  @!PT LDS RZ, [RZ] ;  /* 0x00000000fffff984 */ /* 0x000fe20000000800 */
[----:B------:R1:W-:Y:S04]  /*d600*/  LDGSTS.E.BYPASS.LTC128B.128 [R21+0x22400], desc[UR50][R2.64], !P1 ;  /* 0x2240000002157fae */ /* 0x0003e8000c901d72 */
[----:B-1----:R-:W1:Y:S04]  /*d610*/  SHFL.IDX PT, R2, R20, 0x1, 0x181f ;  /* 0x00381f0014027f89 */ /* 0x002e6800000e0000 */
[----:B------:R-:W2:Y:S01]  /*d620*/  SHFL.IDX PT, R3, R27, 0x1, 0x181f ;  /* 0x00381f001b037f89 */ /* 0x000ea200000e0000 */
[----:B-1----:R-:W-:-:S05]  /*d630*/  IADD3 R2, P0, R2, R0, RZ ;  /* 0x0000000002027210 */ /* 0x002fca0007f1e0ff */
[----:B--2---:R-:W-:-:S05]  /*d640*/  IMAD.X R3, RZ, RZ, R3, P0 ;  /* 0x000000ffff037224 */ /* 0x004fca00000e0603 */
[----:B------:R1:W-:Y:S04]  /*d650*/  LDGSTS.E.BYPASS.LTC128B.128 [R21+0x22c00], desc[UR50][R2.64], !P1 ;  /* 0x22c0000002157fae */ /* 0x0003e8000c901d72 */
[----:B-1----:R-:W1:Y:S04]  /*d660*/  SHFL.IDX PT, R2, R20, 0x2, 0x181f ;  /* 0x00581f0014027f89 */ /* 0x002e6800000e0000 */
[----:B------:R-:W2:Y:S04]  /*d670*/  SHFL.IDX PT, R3, R27, 0x2, 0x181f ;  /* 0x00581f001b037f89 */ /* 0x000ea800000e0000 */
[----:B------:R-:W3:Y:S01]  /*d680*/  SHFL.IDX PT, R27, R27, 0x3, 0x181f ;  /* 0x00781f001b1b7f89 */ /* 0x000ee200000e0000 */
[----:B-1----:R-:W-:-:S05]  /*d690*/  IADD3 R2, P0, R2, R0, RZ ;  /* 0x0000000002027210 */ /* 0x002fca0007f1e0ff */
[----:B--2---:R-:W-:-:S05]  /*d6a0*/  IMAD.X R3, RZ, RZ, R3, P0 ;  /* 0x000000ffff037224 */ /* 0x004fca00000e0603 */
[----:B------:R1:W-:Y:S04]  /*d6b0*/  LDGSTS.E.BYPASS.LTC128B.128 [R21+0x23400], desc[UR50][R2.64], !P1 ;  /* 0x2340000002157fae */ /* 0x0003e8000c901d72 */
[----:B-1-3--:R1:W2:Y:S02]  /*d6c0*/  SHFL.IDX PT, R2, R20, 0x3, 0x181f ;  /* 0x00781f0014027f89 */ /* 0x00a2a400000e0000 */
.L_x_531:
        /* <DEDUP_REMOVED lines=8> */
.L_x_446:
[----:B------:R-:W-:Y:S02]  /*d750*/  PLOP3.LUT P1, PT, P1, P0, PT, 0xa2, 0x0 ;  /* 0x000000000000781c */ /* 0x000fe40000f21472 */
[----:B------:R-:W-:-:S08]  /*d760*/  @P0 R2UR P1, UR4, R6 ;  /* 0x00000000060402ca */ /* 0x000fd00000020000 */
[----:B------:R-:W-:-:S05]  /*d770*/  @P0 PLOP3.LUT P0, PT, P1, PT, PT, 0x80, 0x0 ;  /* 0x000000000000081c */ /* 0x000fca0000f0f070 */
[----:B------:R-:W-:Y:S01]  /*d780*/  @!P1 SYNCS.ARRIVE.TRANS64.RED.A0T1 RZ, [UR4+0x28c30], RZ ;  /* 0x028c30ffffff99a7 */ /* 0x000fe20008200404 */
[----:B------:R-:W-:Y:S07]  /*d790*/  @!P1 ARRIVES.LDGSTSBAR.64.TRANSCNT [UR4+0x28c30] ;  /* 0x028c3000ff0099b0 */ /* 0x000fee0008000a84 */
[----:B------:R-:W-:Y:S05]  /*d7a0*/  @P0 BRA.U.ANY `(.L_x_446) ;  /* 0xfffffffd00e80947 */ /* 0x000fea000393ffff */
[----:B------:R-:W-:Y:S01]  /*d7b0*/  NOP ;  /* 0x0000000000007918 */ /* 0x000fe20000000000 */
[----:B--2---:R-:W-:-:S04]  /*d7c0*/  MOV R2, UR36 ;  /* 0x0000002400027c02 */ /* 0x004fc80008000f00 */
[----:B------:R-:W-:-:S13]  /*d7d0*/  ISETP.NE.AND P2, PT, R2, 0x3, PT ;  /* 0x000000030200780c */ /* 0x000fda0003f45270 */
[----:B------:R-:W-:Y:S05]  /*d7e0*/  @!P2 BRA `(.L_x_447) ;  /* 0x000000000004a947 */ /* 0x000fea0003800000 */
[----:B------:R-:W-:Y:S01]  /*d7f0*/  BPT.TRAP 0x1 ;  /* 0x000000040000795c */ /* 0x000fe20000300000 */
.L_x_447:
[----:B------:R2:W-:Y:S01]  /*d800*/  SYNCS.ARRIVE.TRANS64.A1T0 RZ, [R6+URZ+0x28c30], RZ ;  /* 0x028c30ff06ff79a7 */ /* 0x0005e2000810003f */
[----:B------:R-:W-:Y:S05]  /*d810*/  @!P2 BRA `(.L_x_448) ;  /* 0x000000000004a947 */ /* 0x000fea0003800000 */
[----:B------:R-:W-:Y:S01]  /*d820*/  BPT.TRAP 0x1 ;  /* 0x000000040000795c */ /* 0x000fe20000300000 */
.L_x_448:
[----:B------:R-:W3:Y:S01]  /*d830*/  SYNCS.PHASECHK.TRANS64.TRYWAIT P0, [R6+URZ+0x28c60], R17 ;  /* 0x028c6011060075a7 */ /* 0x000ee2000800017f */
[----:B------:R-:W-:Y:S04]  /*d840*/  BSSY B1, `(.L_x_449) ;  /* 0x0000002000017945 */ /* 0x000fe80003800000 */
[----:B---3--:R-:W-:Y:S05]  /*d850*/  @!P0 BRA `(.L_x_450) ;  /* 0x0000003000a48947 */ /* 0x008fea0003800000 */
.L_x_532:
[----:B------:R-:W-:Y:S05]  /*d860*/  BSYNC B1 ;  /* 0x0000000000017941 */ /* 0x000fea0003800000 */
.L_x_449:
[----:B------:R-:W-:Y:S01]  /*d870*/  ULDC.64 UR4, c[0x0][0x328] ;  /* 0x0000ca0000047ab9 */ /* 0x000fe20000000a00 */
[C---:B------:R-:W-:Y:S01]  /*d880*/  LOP3.LUT P5, RZ, R22.reuse, 0x8, RZ, 0xc0, !PT ;  /* 0x0000000816ff7812 */ /* 0x040fe200078ac0ff */
[----:B------:R-:W-:Y:S01]  /*d890*/  IMAD R9, R9, UR4, RZ ;  /* 0x0000000409097c24 */ /* 0x000fe2000f8e02ff */
[----:B------:R-:W-:Y:S01]  /*d8a0*/  LOP3.LUT P4, RZ, R22, 0x4, RZ, 0xc0, !PT ;  /* 0x0000000416ff7812 */ /* 0x000fe2000788c0ff */
[----:B------:R-:W-:-:S04]  /*d8b0*/  IMAD.WIDE.U32 R2, R5, UR4, RZ ;  /* 0x0000000405027c25 */ /* 0x000fc8000f8e00ff */
[----:B------:R-:W-:Y:S01]  /*d8c0*/  IMAD R9, R5, UR5, R9 ;  /* 0x0000000505097c24 */ /* 0x000fe2000f8e0209 */
[----:B------:R-:W-:Y:S01]  /*d8d0*/  ULDC.64 UR4, c[0x0][0x338] ;  /* 0x0000ce0000047ab9 */ /* 0x000fe20000000a00 */
[----:B0--3--:R-:W-:Y:S02]  /*d8e0*/  IMAD R17, R24, 0x7000, R8 ;  /* 0x0000700018117824 */ /* 0x009fe400078e0208 */
        /* <DEDUP_REMOVED lines=15> */
[----:B------:R-:W0:Y:S01]  /*d9e0*/  SHFL.IDX PT, R2, R9, RZ, 0x181f ;  /* 0x00181fff09027589 */ /* 0x000e2200000e0000 */
[C---:B------:R-:W-:Y:S01]  /*d9f0*/  LOP3.LUT P1, RZ, R22.reuse, 0x80, RZ, 0xc0, !PT ;  /* 0x0000008016ff7812 */ /* 0x040fe2000782c0ff */
[----:B------:R-:W-:Y:S01]  /*da00*/  IMAD R17, R17, 0x2, R23 ;  /* 0x0000000211117824 */ /* 0x000fe200078e0217 */
[C---:B------:R-:W-:Y:S01]  /*da10*/  LOP3.LUT P2, RZ, R22.reuse, 0x40, RZ, 0xc0, !PT ;  /* 0x0000004016ff7812 */ /* 0x040fe2000784c0ff */
[----:B------:R-:W3:Y:S01]  /*da20*/  SHFL.IDX PT, R3, R10, RZ, 0x181f ;  /* 0x00181fff0a037589 */ /* 0x000ee200000e0000 */
[----:B------:R-:W-:-:S03]  /*da30*/  LOP3.LUT R22, R22, 0xffffbfff, RZ, 0xc0, !PT ;  /* 0xffffbfff16167812 */ /* 0x000fc600078ec0ff */
[----:B------:R-:W4:Y:S01]  /*da40*/  SHFL.IDX PT, R14, R9, 0x1, 0x181f ;  /* 0x00381f00090e7f89 */ /* 0x000f2200000e0000 */
[----:B------:R-:W-:-:S03]  /*da50*/  @P3 LOP3.LUT R22, R22, 0x4000, RZ, 0xfc, !PT ;  /* 0x0000400016163812 */ /* 0x000fc600078efcff */
[----:B------:R-:W5:Y:S01]  /*da60*/  SHFL.IDX PT, R5, R10, 0x1, 0x181f ;  /* 0x00381f000a057f89 */ /* 0x000f6200000e0000 */
[C---:B------:R-:W-:Y:S02]  /*da70*/  LOP3.LUT P3, RZ, R22.reuse, 0x20, RZ, 0xc0, !PT ;  /* 0x0000002016ff7812 */ /* 0x040fe4000786c0ff */
[C---:B------:R-:W-:Y:S01]  /*da80*/  LOP3.LUT P6, RZ, R22.reuse, 0x10, RZ, 0xc0, !PT ;  /* 0x0000001016ff7812 */ /* 0x040fe200078cc0ff */
[----:B------:R-:W-:Y:S01]  /*da90*/  SHFL.IDX PT, R8, R10, 0x2, 0x181f ;  /* 0x00581f000a087f89 */ /* 0x000fe200000e0000 */
[----:B------:R-:W-:-:S03]  /*daa0*/  LOP3.LUT R22, R22, 0xfffeffff, RZ, 0xc0, !PT ;  /* 0xfffeffff16167812 */ /* 0x000fc600078ec0ff */
[----:B------:R-:W-:Y:S01]  /*dab0*/  SHFL.IDX PT, R10, R10, 0x3, 0x181f ;  /* 0x00781f000a0a7f89 */ /* 0x000fe200000e0000 */
[----:B0-----:R-:W-:-:S05]  /*dac0*/  IADD3 R2, P0, R2, R0, RZ ;  /* 0x0000000002027210 */ /* 0x001fca0007f1e0ff */
[----:B------:R-:W-:Y:S01]  /*dad0*/  @P3 LOP3.LUT R22, R22, 0x10000, RZ, 0xfc, !PT ;  /* 0x0001000016163812 */ /* 0x000fe200078efcff */
[----:B---3--:R-:W-:Y:S01]  /*dae0*/  IMAD.X R3, RZ, RZ, R3, P0 ;  /* 0x000000ffff037224 */ /* 0x008fe200000e0603 */
[----:B------:R-:W-:-:S04]  /*daf0*/  ISETP.NE.U32.AND P0, PT, R30, RZ, PT ;  /* 0x000000ff1e00720c */ /* 0x000fc80003f05070 */
[----:B------:R-:W-:Y:S01]  /*db00*/  LDGSTS.E.BYPASS.LTC128B.128 [R17+0x400], desc[UR50][R2.64], !P1 ;  /* 0x0040000002117fae */ /* 0x000fe2000c901d72 */
[----:B------:R-:W-:-:S03]  /*db10*/  ISETP.NE.U32.AND P1, PT, R29, RZ, PT ;  /* 0x000000ff1d00720c */ /* 0x000fc60003f25070 */
[----:B------:R-:W-:Y:S01]  /*db20*/  LDGSTS.E.BYPASS.LTC128B.128 [R17+0x2400], desc[UR50][R2.64+0x80], !P2 ;  /* 0x0240008002117fae */ /* 0x000fe2000d101d72 */
[----:B----4-:R-:W-:-:S03]  /*db30*/  IADD3 R4, P2, R14, R0, RZ ;  /* 0x000000000e047210 */ /* 0x010fc60007f5e0ff */
[----:B------:R-:W-:Y:S01]  /*db40*/  LDGSTS.E.BYPASS.LTC128B.128 [R17+0x4400], desc[UR50][R2.64+0x100], !P3 ;  /* 0x0440010002117fae */ /* 0x000fe2000d901d72 */
[C---:B------:R-:W-:Y:S01]  /*db50*/  LOP3.LUT P3, RZ, R22.reuse, 0x80, RZ, 0xc0, !PT ;  /* 0x0000008016ff7812 */ /* 0x040fe2000786c0ff */
[----:B-----5:R-:W-:Y:S01]  /*db60*/  IMAD.X R5, RZ, RZ, R5, P2 ;  /* 0x000000ffff057224 */ /* 0x020fe200010e0605 */
[C---:B------:R-:W-:Y:S01]  /*db70*/  LOP3.LUT P2, RZ, R22.reuse, 0x40, RZ, 0xc0, !PT ;  /* 0x0000004016ff7812 */ /* 0x040fe2000784c0ff */
[----:B------:R-:W-:Y:S04]  /*db80*/  LDGSTS.E.BYPASS.LTC128B.128 [R17+0x6400], desc[UR50][R2.64+0x180], !P6 ;  /* 0x0640018002117fae */ /* 0x000fe8000f101d72 */
[----:B------:R-:W-:Y:S04]  /*db90*/  LDGSTS.E.BYPASS.LTC128B.128 [R17+0x8400], desc[UR50][R2.64+0x200], !P5 ;  /* 0x0840020002117fae */ /* 0x000fe8000e901d72 */
[----:B------:R-:W-:Y:S04]  /*dba0*/  LDGSTS.E.BYPASS.LTC128B.128 [R17+0xa400], desc[UR50][R2.64+0x280], !P4 ;  /* 0x0a40028002117fae */ /* 0x000fe8000e101d72 */
[----:B------:R-:W0:Y:S04]  /*dbb0*/  SHFL.IDX PT, R14, R9, 0x2, 0x181f ;  /* 0x00581f00090e7f89 */ /* 0x000e2800000e0000 */
[----:B------:R-:W-:Y:S04]  /*dbc0*/  LDGSTS.E.BYPASS.LTC128B.128 [R17+0xc400], desc[UR50][R2.64+0x300], P0 ;  /* 0x0c40030002117fae */ /* 0x000fe80008101d72 */
[----:B------:R0:W-:Y:S04]  /*dbd0*/  LDGSTS.E.BYPASS.LTC128B.128 [R17+0xe400], desc[UR50][R2.64+0x380], P1 ;  /* 0x0e40038002117fae */ /* 0x0001e80008901d72 */
[----:B------:R3:W-:Y:S01]  /*dbe0*/  LDGSTS.E.BYPASS.LTC128B.128 [R17+0xc00], desc[UR50][R4.64], !P3 ;  /* 0x00c0000004117fae */ /* 0x0007e2000d901d72 */
[----:B------:R-:W-:-:S02]  /*dbf0*/  LOP3.LUT P3, RZ, R22, 0x10000, RZ, 0xc0, !PT ;  /* 0x0001000016ff7812 */ /* 0x000fc4000786c0ff */
[----:B------:R-:W-:Y:S01]  /*dc00*/  LOP3.LUT R22, R22, 0xffff7fff, RZ, 0xc0, !PT ;  /* 0xffff7fff16167812 */ /* 0x000fe200078ec0ff */
[----:B------:R3:W-:Y:S01]  /*dc10*/  LDGSTS.E.BYPASS.LTC128B.128 [R17+0x2c00], desc[UR50][R4.64+0x80], !P2 ;  /* 0x02c0008004117fae */ /* 0x0007e2000d101d72 */
[----:B0-----:R-:W-:-:S09]  /*dc20*/  IADD3 R2, P2, R14, R0, RZ ;  /* 0x000000000e027210 */ /* 0x001fd20007f5e0ff */
[----:B------:R-:W-:Y:S01]  /*dc30*/  @P3 LOP3.LUT R22, R22, 0x8000, RZ, 0xfc, !PT ;  /* 0x0000800016163812 */ /* 0x000fe200078efcff */
[----:B------:R3:W-:Y:S01]  /*dc40*/  LDGSTS.E.BYPASS.LTC128B.128 [R17+0x4c00], desc[UR50][R4.64+0x100], !P3 ;  /* 0x04c0010004117fae */ /* 0x0007e2000d901d72 */
[----:B------:R-:W-:Y:S02]  /*dc50*/  IMAD.X R3, RZ, RZ, R8, P2 ;  /* 0x000000ffff037224 */ /* 0x000fe400010e0608 */
[C---:B------:R-:W-:Y:S01]  /*dc60*/  LOP3.LUT P3, RZ, R22.reuse, 0x80, RZ, 0xc0, !PT ;  /* 0x0000008016ff7812 */ /* 0x040fe2000786c0ff */
[----:B------:R3:W-:Y:S01]  /*dc70*/  LDGSTS.E.BYPASS.LTC128B.128 [R17+0x6c00], desc[UR50][R4.64+0x180], !P6 ;  /* 0x06c0018004117fae */ /* 0x0007e2000f101d72 */
[----:B------:R-:W-:-:S03]  /*dc80*/  LOP3.LUT P2, RZ, R22, 0x40, RZ, 0xc0, !PT ;  /* 0x0000004016ff7812 */ /* 0x000fc6000784c0ff */
[----:B------:R3:W-:Y:S04]  /*dc90*/  LDGSTS.E.BYPASS.LTC128B.128 [R17+0x8c00], desc[UR50][R4.64+0x200], !P5 ;  /* 0x08c0020004117fae */ /* 0x0007e8000e901d72 */
[----:B------:R3:W-:Y:S04]  /*dca0*/  LDGSTS.E.BYPASS.LTC128B.128 [R17+0xac00], desc[UR50][R4.64+0x280], !P4 ;  /* 0x0ac0028004117fae */ /* 0x0007e8000e101d72 */
[----:B------:R3:W-:Y:S04]  /*dcb0*/  LDGSTS.E.BYPASS.LTC128B.128 [R17+0xcc00], desc[UR50][R4.64+0x300], P0 ;  /* 0x0cc0030004117fae */ /* 0x0007e80008101d72 */
[----:B------:R3:W-:Y:S04]  /*dcc0*/  LDGSTS.E.BYPASS.LTC128B.128 [R17+0xec00], desc[UR50][R4.64+0x380], P1 ;  /* 0x0ec0038004117fae */ /* 0x0007e80008901d72 */
[----:B------:R3:W-:Y:S01]  /*dcd0*/  LDGSTS.E.BYPASS.LTC128B.128 [R17+0x1400], desc[UR50][R2.64], !P3 ;  /* 0x0140000002117fae */ /* 0x0007e2000d901d72 */
[----:B------:R-:W-:-:S03]  /*dce0*/  LOP3.LUT P3, RZ, R22, 0x8000, RZ, 0xc0, !PT ;  /* 0x0000800016ff7812 */ /* 0x000fc6000786c0ff */
[----:B------:R3:W-:Y:S04]  /*dcf0*/  LDGSTS.E.BYPASS.LTC128B.128 [R17+0x3400], desc[UR50][R2.64+0x80], !P2 ;  /* 0x0340008002117fae */ /* 0x0007e8000d101d72 */
[----:B------:R3:W0:Y:S06]  /*dd00*/  SHFL.IDX PT, R14, R9, 0x3, 0x181f ;  /* 0x00781f00090e7f89 */ /* 0x00062c00000e0000 */
[----:B------:R3:W-:Y:S01]  /*dd10*/  LDGSTS.E.BYPASS.LTC128B.128 [R17+0x5400], desc[UR50][R2.64+0x100], !P3 ;  /* 0x0540010002117fae */ /* 0x0007e2000d901d72 */
[----:B------:R-:W-:-:S03]  /*dd20*/  LOP3.LUT P3, RZ, R22, 0x4000, RZ, 0xc0, !PT ;  /* 0x0000400016ff7812 */ /* 0x000fc6000786c0ff */
[----:B------:R3:W-:Y:S04]  /*dd30*/  LDGSTS.E.BYPASS.LTC128B.128 [R17+0x7400], desc[UR50][R2.64+0x180], !P6 ;  /* 0x0740018002117fae */ /* 0x0007e8000f101d72 */
[----:B------:R3:W-:Y:S04]  /*dd40*/  LDGSTS.E.BYPASS.LTC128B.128 [R17+0x9400], desc[UR50][R2.64+0x200], !P5 ;  /* 0x0940020002117fae */ /* 0x0007e8000e901d72 */
[----:B------:R3:W-:Y:S04]  /*dd50*/  LDGSTS.E.BYPASS.LTC128B.128 [R17+0xb400], desc[UR50][R2.64+0x280], !P4 ;  /* 0x0b40028002117fae */ /* 0x0007e8000e101d72 */
[----:B------:R3:W-:Y:S04]  /*dd60*/  LDGSTS.E.BYPASS.LTC128B.128 [R17+0xd400], desc[UR50][R2.64+0x300], P0 ;  /* 0x0d40030002117fae */ /* 0x0007e80008101d72 */
[----:B0-----:R3:W-:Y:S02]  /*dd70*/  LDGSTS.E.BYPASS.LTC128B.128 [R17+0xf400], desc[UR50][R2.64+0x380], P1 ;  /* 0x0f40038002117fae */ /* 0x0017e40008901d72 */
.L_x_542:
[----:B------:R-:W-:Y:S02]  /*dd80*/  LOP3.LUT R22, R22, 0xffff7fff, RZ, 0xc0, !PT ;  /* 0xffff7fff16167812 */ /* 0x000fe400078ec0ff */
[----:B---3--:R-:W-:Y:S02]  /*dd90*/  IADD3 R2, P2, R14, R0, RZ ;  /* 0x000000000e027210 */ /* 0x008fe40007f5e0ff */
[----:B------:R-:W-:-:S03]  /*dda0*/  @P1 LOP3.LUT R22, R22, 0x8000, RZ, 0xfc, !PT ;  /* 0x0000800016161812 */ /* 0x000fc600078efcff */
[----:B------:R-:W-:Y:S01]  /*ddb0*/  IMAD.X R3, RZ, RZ, R10, P2 ;  /* 0x000000ffff037224 */ /* 0x000fe200010e060a */
[C---:B------:R-:W-:Y:S02]  /*ddc0*/  LOP3.LUT P1, RZ, R22.reuse, 0x80, RZ, 0xc0, !PT ;  /* 0x0000008016ff7812 */ /* 0x040fe4000782c0ff */
[----:B------:R-:W-:-:S04]  /*ddd0*/  LOP3.LUT R22, R22, 0xffffbfff, RZ, 0xc0, !PT ;  /* 0xffffbfff16167812 */ /* 0x000fc800078ec0ff */
[----:B------:R-:W-:-:S04]  /*dde0*/  @P3 LOP3.LUT R22, R22, 0x4000, RZ, 0xfc, !PT ;  /* 0x0000400016163812 */ /* 0x000fc800078efcff */
[C---:B------:R-:W-:Y:S02]  /*ddf0*/  LOP3.LUT P3, RZ, R22.reuse, 0x40, RZ, 0xc0, !PT ;  /* 0x0000004016ff7812 */ /* 0x040fe4000786c0ff */
[C---:B------:R-:W-:Y:S01]  /*de00*/  LOP3.LUT P2, RZ, R22.reuse, 0x20, RZ, 0xc0, !PT ;  /* 0x0000002016ff7812 */ /* 0x040fe2000784c0ff */
[----:B------:R-:W-:Y:S01]  /*de10*/  @!PT LDS RZ, [RZ] ;  /* 0x00000000fffff984 */ /* 0x000fe20000000800 */
[----:B------:R-:W-:Y:S01]  /*de20*/  @!PT LDS RZ, [RZ] ;  /* 0x00000000fffff984 */ /* 0x000fe20000000800 */
[----:B------:R-:W-:Y:S01]  /*de30*/  @!PT LDS RZ, [RZ] ;  /* 0x00000000fffff984 */ /* 0x000fe20000000800 */
[----:B------:R0:W-:Y:S01]  /*de40*/  LDGSTS.E.BYPASS.LTC128B.128 [R17+0x1c00], desc[UR50][R2.64], !P1 ;  /* 0x01c0000002117fae */ /* 0x0001e2000c901d72 */
[C---:B------:R-:W-:Y:S02]  /*de50*/  LOP3.LUT P6, RZ, R22.reuse, 0x10, RZ, 0xc0, !PT ;  /* 0x0000001016ff7812 */ /* 0x040fe400078cc0ff */
[----:B------:R-:W-:-:S07]  /*de60*/  LOP3.LUT P1, RZ, R22, 0x8000, RZ, 0xc0, !PT ;  /* 0x0000800016ff7812 */ /* 0x000fce000782c0ff */
[----:B------:R0:W-:Y:S01]  /*de70*/  LDGSTS.E.BYPASS.LTC128B.128 [R17+0x3c00], desc[UR50][R2.64+0x80], !P3 ;  /* 0x03c0008002117fae */ /* 0x0001e2000d901d72 */
[----:B------:R-:W-:-:S03]  /*de80*/  LOP3.LUT P3, RZ, R22, 0x4000, RZ, 0xc0, !PT ;  /* 0x0000400016ff7812 */ /* 0x000fc6000786c0ff */
        /* <DEDUP_REMOVED lines=8> */
.L_x_452:
[----:B------:R-:W-:Y:S02]  /*df10*/  PLOP3.LUT P1, PT, P1, P0, PT, 0xa2, 0x0 ;  /* 0x000000000000781c */ /* 0x000fe40000f21472 */
[----:B------:R-:W-:-:S08]  /*df20*/  @P0 R2UR P1, UR4, R6 ;  /* 0x00000000060402ca */ /* 0x000fd00000020000 */
[----:B------:R-:W-:-:S05]  /*df30*/  @P0 PLOP3.LUT P0, PT, P1, PT, PT, 0x80, 0x0 ;  /* 0x000000000000081c */ /* 0x000fca0000f0f070 */
[----:B------:R-:W-:Y:S01]  /*df40*/  @!P1 SYNCS.ARRIVE.TRANS64.RED.A0T1 RZ, [UR4+0x28c50], RZ ;  /* 0x028c50ffffff99a7 */ /* 0x000fe20008200404 */
[----:B------:R-:W-:Y:S07]  /*df50*/  @!P1 ARRIVES.LDGSTSBAR.64.TRANSCNT [UR4+0x28c50] ;  /* 0x028c5000ff0099b0 */ /* 0x000fee0008000a84 */
[----:B------:R-:W-:Y:S05]  /*df60*/  @P0 BRA.U.ANY `(.L_x_452) ;  /* 0xfffffffd00e80947 */ /* 0x000fea000393ffff */
[----:B------:R-:W-:Y:S01]  /*df70*/  NOP ;  /* 0x0000000000007918 */ /* 0x000fe20000000000 */
[----:B0-----:R-:W-:-:S04]  /*df80*/  MOV R2, UR36 ;  /* 0x0000002400027c02 */ /* 0x001fc80008000f00 */
[----:B------:R-:W-:-:S13]  /*df90*/  ISETP.NE.AND P2, PT, R2, 0x3, PT ;  /* 0x000000030200780c */ /* 0x000fda0003f45270 */
[----:B------:R-:W-:Y:S05]  /*dfa0*/  @!P2 BRA `(.L_x_453) ;  /* 0x000000000004a947 */ /* 0x000fea0003800000 */
[----:B------:R-:W-:Y:S01]  /*dfb0*/  BPT.TRAP 0x1 ;  /* 0x000000040000795c */ /* 0x000fe20000300000 */
.L_x_453:
[----:B------:R3:W-:Y:S01]  /*dfc0*/  SYNCS.ARRIVE.TRANS64.A1T0 RZ, [R6+URZ+0x28c50], RZ ;  /* 0x028c50ff06ff79a7 */ /* 0x0007e2000810003f */
[----:B------:R-:W-:Y:S05]  /*dfd0*/  @P3 BRA `(.L_x_454) ;  /* 0xfffffff000543947 */ /* 0x000fea000383ffff */
.L_x_441:
[----:B------:R-:W-:Y:S05]  /*dfe0*/  BSYNC B0 ;  /* 0x0000000000007941 */ /* 0x000fea0003800000 */
.L_x_440:
[----:B------:R-:W4:Y:S01]  /*dff0*/  S2R R2, SR_TID.X ;  /* 0x0000000000027919 */ /* 0x000f220000002100 */
[----:B------:R-:W-:Y:S01]  /*e000*/  VIADD R24, R24, 0x1 ;  /* 0x0000000118187836 */ /* 0x000fe20000000000 */
[----:B------:R-:W-:Y:S04]  /*e010*/  BSSY B0, `(.L_x_455) ;  /* 0x0000013000007945 */ /* 0x000fe80003800000 */
[----:B------:R-:W-:-:S04]  /*e020*/  ISETP.NE.AND P0, PT, R24, 0x2, PT ;  /* 0x000000021800780c */ /* 0x000fc80003f05270 */
[----:B------:R-:W-:-:S04]  /*e030*/  SEL R0, RZ, 0x1, P0 ;  /* 0x00000001ff007807 */ /* 0x000fc80000000000 */
[----:B------:R-:W-:Y:S02]  /*e040*/  LOP3.LUT R25, R25, R0, RZ, 0x3c, !PT ;  /* 0x0000000019197212 */ /* 0x000fe400078e3cff */
[----:B----4-:R-:W-:-:S04]  /*e050*/  LOP3.LUT R2, R2, 0x7f, RZ, 0xc0, !PT ;  /* 0x0000007f02027812 */ /* 0x010fc800078ec0ff */
[----:B------:R-:W-:-:S13]  /*e060*/  ISETP.NE.AND P1, PT, R2, RZ, PT ;  /* 0x000000ff0200720c */ /* 0x000fda0003f25270 */
[----:B------:R-:W-:Y:S05]  /*e070*/  @P1 BRA `(.L_x_456) ;  /* 0x0000000000301947 */ /* 0x000fea0003800000 */
[----:B------:R-:W4:Y:S01]  /*e080*/  S2R R5, SR_LANEID ;  /* 0x0000000000057919 */ /* 0x000f220000000000 */
[----:B------:R-:W-:Y:S01]  /*e090*/  VOTEU.ANY UR4, UPT, PT ;  /* 0x0000000000047886 */ /* 0x000fe200038e0100 */
[----:B------:R-:W5:Y:S01]  /*e0a0*/  LDC.64 R2, c[0x0][0xc60] ;  /* 0x00031800ff027b82 */ /* 0x000f620000000a00 */
[----:B------:R-:W4:Y:S02]  /*e0b0*/  FLO.U32 R0, UR4 ;  /* 0x0000000400007d00 */ /* 0x000f2400080e0000 */
[----:B----4-:R-:W-:-:S06]  /*e0c0*/  ISETP.EQ.U32.AND P1, PT, R0, R5, PT ;  /* 0x000000050000720c */ /* 0x010fcc0003f22070 */
[----:B------:R-:W5:Y:S07]  /*e0d0*/  POPC R5, UR4 ;  /* 0x0000000400057d09 */ /* 0x000f6e0008000000 */
[----:B-----5:R-:W4:Y:S01]  /*e0e0*/  @P1 ATOMG.E.ADD.STRONG.GPU PT, R3, desc[UR50][R2.64], R5 ;  /* 0x00000005020319a8 */ /* 0x020f2200081ee1f2 */
[----:B0-----:R-:W0:Y:S02]  /*e0f0*/  S2R R4, SR_LTMASK ;  /* 0x0000000000047919 */ /* 0x001e240000003900 */
[----:B0-----:R-:W-:-:S04]  /*e100*/  LOP3.LUT R4, R4, UR4, RZ, 0xc0, !PT ;  /* 0x0000000404047c12 */ /* 0x001fc8000f8ec0ff */
[----:B------:R-:W0:Y:S01]  /*e110*/  POPC R7, R4 ;  /* 0x0000000400077309 */ /* 0x000e220000000000 */
[----:B----4-:R-:W0:Y:S02]  /*e120*/  SHFL.IDX PT, R0, R3, R0, 0x1f ;  /* 0x00001f0003007589 */ /* 0x010e2400000e0000 */
[----:B0-----:R-:W-:-:S07]  /*e130*/  IADD3 R16, R0, UR37, R7 ;  /* 0x0000002500107c10 */ /* 0x001fce000fffe007 */
.L_x_456:
[----:B------:R-:W-:Y:S05]  /*e140*/  BSYNC B0 ;  /* 0x0000000000007941 */ /* 0x000fea0003800000 */
.L_x_455:
[----:B------:R-:W-:-:S07]  /*e150*/  SEL R24, R24, RZ, P0 ;  /* 0x000000ff18187207 */ /* 0x000fce0000000000 */
.L_x_415:
[----:B------:R-:W-:Y:S05]  /*e160*/  BSYNC B7 ;  /* 0x0000000000077941 */ /* 0x000fea0003800000 */
.L_x_413:
[----:B------:R-:W-:-:S13]  /*e170*/  LOP3.LUT P0, RZ, R22, 0x2000, RZ, 0xc0, !PT ;  /* 0x0000200016ff7812 */ /* 0x000fda000780c0ff */
[----:B------:R-:W-:Y:S05]  /*e180*/  @!P0 BRA `(.L_x_457) ;  /* 0x0000000000248947 */ /* 0x000fea0003800000 */
[----:B------:R-:W-:Y:S05]  /*e190*/  WARPSYNC.ALL ;  /* 0x0000000000007948 */ /* 0x000fea0003800000 */
[----:B------:R-:W4:Y:S08]  /*e1a0*/  S2UR UR5, SR_CgaCtaId ;  /* 0x00000000000579c3 */ /* 0x000f300000008800 */
[----:B------:R-:W-:Y:S06]  /*e1b0*/  BAR.SYNC.DEFER_BLOCKING 0x5, 0x180 ;  /* 0x0146000000007b1d */ /* 0x000fec0000010000 */
[----:B------:R-:W-:-:S02]  /*e1c0*/  UMOV UR4, 0x400 ;  /* 0x0000040000047882 */ /* 0x000fc40000000000 */
[----:B----4-:R-:W-:-:S06]  /*e1d0*/  ULEA UR4, UR5, UR4, 0x18 ;  /* 0x0000000405047291 */ /* 0x010fcc000f8ec03f */
[----:B------:R-:W-:-:S05]  /*e1e0*/  IMAD.U32 R23, RZ, RZ, UR4 ;  /* 0x00000004ff177e24 */ /* 0x000fca000f8e00ff */
[----:B------:R4:W0:Y:S01]  /*e1f0*/  LDS.128 R16, [R23+0x28cd0] ;  /* 0x028cd00017107984 */ /* 0x0008220000000c00 */
[----:B------:R-:W-:Y:S06]  /*e200*/  BAR.ARV 0x4, 0x180 ;  /* 0x0106000000007b1d */ /* 0x000fec0000002000 */
[----:B------:R-:W-:Y:S05]  /*e210*/  BRA `(.L_x_458) ;  /* 0x0000000800407947 */ /* 0x000fea0003800000 */
.L_x_457:
[----:B------:R-:W4:Y:S01]  /*e220*/  S2R R0, SR_TID.X ;  /* 0x0000000000007919 */ /* 0x000f220000002100 */
[----:B------:R-:W-:Y:S01]  /*e230*/  UMOV UR4, 0xffffffff ;  /* 0xffffffff00047882 */ /* 0x000fe20000000000 */
[----:B----4-:R-:W-:-:S04]  /*e240*/  LOP3.LUT R8, R0, 0x1f, RZ, 0xc0, !PT ;  /* 0x0000001f00087812 */ /* 0x010fc800078ec0ff */
[----:B------:R-:W-:Y:S01]  /*e250*/  ISETP.NE.AND P0, PT, R8, 0x1f, PT ;  /* 0x0000001f0800780c */ /* 0x000fe20003f05270 */
[----:B------:R-:W-:-:S12]  /*e260*/  BRA.DIV UR4, `(.L_x_459) ;  /* 0x0000003204107947 */ /* 0x000fd8000b800000 */
[----:B------:R-:W-:Y:S01]  /*e270*/  IMAD.IADD R5, R19, 0x1, R8 ;  /* 0x0000000113057824 */ /* 0x000fe200078e0208 */
[----:B------:R-:W-:-:S04]  /*e280*/  ULDC UR4, c[0x0][0xc3c] ;  /* 0x00030f0000047ab9 */ /* 0x000fc80000000800 */
[----:B------:R-:W-:-:S13]  /*e290*/  ISETP.GE.OR P1, PT, R5, UR4, !P0 ;  /* 0x0000000405007c0c */ /* 0x000fda000c726670 */
[----:B------:R-:W4:Y:S02]  /*e2a0*/  @!P1 LDC.64 R2, c[0x0][0xc80] ;  /* 0x00032000ff029b82 */ /* 0x000f240000000a00 */
[----:B----4-:R-:W-:-:S06]  /*e2b0*/  @!P1 IMAD.WIDE R2, R5, 0x4, R2 ;  /* 0x0000000405029825 */ /* 0x010fcc00078e0202 */
[----:B------:R-:W4:Y:S01]  /*e2c0*/  @!P1 LDG.E R2, desc[UR50][R2.64] ;  /* 0x0000003202029981 */ /* 0x000f22000c1e1900 */
[----:B------:R-:W-:Y:S01]  /*e2d0*/  IMAD.MOV.U32 R5, RZ, RZ, RZ ;  /* 0x000000ffff057224 */ /* 0x000fe200078e00ff */
[C---:B------:R-:W-:Y:S02]  /*e2e0*/  ISETP.GE.U32.AND P2, PT, R8.reuse, 0x2, PT ;  /* 0x000000020800780c */ /* 0x040fe40003f46070 */
[C---:B------:R-:W-:Y:S01]  /*e2f0*/  ISETP.GE.U32.AND P3, PT, R8.reuse, 0x4, PT ;  /* 0x000000040800780c */ /* 0x040fe20003f66070 */
[----:B------:R-:W-:Y:S01]  /*e300*/  SHFL.IDX PT, R0, R16, RZ, 0x1f ;  /* 0x00001fff10007589 */ /* 0x000fe200000e0000 */
[C---:B------:R-:W-:Y:S02]  /*e310*/  ISETP.GE.U32.AND P4, PT, R8.reuse, 0x8, PT ;  /* 0x000000080800780c */ /* 0x040fe40003f86070 */
[C---:B------:R-:W-:Y:S01]  /*e320*/  ISETP.GE.U32.AND P5, PT, R8.reuse, 0x10, PT ;  /* 0x000000100800780c */ /* 0x040fe20003fa6070 */
[----:B0-----:R-:W-:Y:S01]  /*e330*/  SHFL.IDX PT, R4, R16, 0x1, 0x1f ;  /* 0x00201f0010047f89 */ /* 0x001fe200000e0000 */
[----:B----4-:R-:W-:Y:S01]  /*e340*/  @!P1 IMAD.MOV.U32 R5, RZ, RZ, R2 ;  /* 0x000000ffff059224 */ /* 0x010fe200078e0002 */
[----:B------:R-:W-:-:S04]  /*e350*/  ISETP.NE.AND P1, PT, R8, RZ, PT ;  /* 0x000000ff0800720c */ /* 0x000fc80003f25270 */
[----:B------:R-:W2:Y:S02]  /*e360*/  SHFL.UP PT, R14, R5, 0x1, RZ ;  /* 0x04200000050e7989 */ /* 0x000ea400000e00ff */
[----:B--23--:R-:W-:-:S05]  /*e370*/  SEL R6, R14, RZ, P1 ;  /* 0x000000ff0e067207 */ /* 0x00cfca0000800000 */
        /* <DEDUP_REMOVED lines=13> */
[----:B------:R0:W2:Y:S02]  /*e450*/  SHFL.IDX PT, R14, R2, 0x1f, 0x1f ;  /* 0x03e01f00020e7f89 */ /* 0x0000a400000e0000 */
.L_x_552:
[----:B------:R-:W-:Y:S02]  /*e460*/  ULDC UR4, c[0x0][0xc38] ;  /* 0x00030e0000047ab9 */ /* 0x000fe40000000800 */
[----:B------:R-:W-:-:S04]  /*e470*/  IMAD.U32 R7, RZ, RZ, UR4 ;  /* 0x00000004ff077e24 */ /* 0x000fc8000f8e00ff */
[----:B--2---:R-:W-:-:S04]  /*e480*/  IMAD R14, R14, R7, RZ ;  /* 0x000000070e0e7224 */ /* 0x004fc800078e02ff */
[----:B------:R-:W-:-:S05]  /*e490*/  IMAD.IADD R9, R4, 0x1, R14 ;  /* 0x0000000104097824 */ /* 0x000fca00078e020e */
[----:B------:R-:W-:-:S13]  /*e4a0*/  ISETP.GT.AND P6, PT, R9, R0, PT ;  /* 0x000000000900720c */ /* 0x000fda0003fc4270 */
[----:B------:R-:W-:Y:S05]  /*e4b0*/  @P6 BRA `(.L_x_460) ;  /* 0x00000000009c6947 */ /* 0x000fea0003800000 */
.L_x_465:
[----:B0-----:R-:W0:Y:S01]  /*e4c0*/  LDC R2, c[0x0][0xc3c] ;  /* 0x00030f00ff027b82 */ /* 0x001e220000000800 */
[----:B------:R-:W-:-:S05]  /*e4d0*/  VIADD R19, R19, 0x1f ;  /* 0x0000001f13137836 */ /* 0x000fca0000000000 */
[----:B0-----:R-:W-:-:S13]  /*e4e0*/  ISETP.GE.AND P6, PT, R19, R2, PT ;  /* 0x000000021300720c */ /* 0x001fda0003fc6270 */
[----:B------:R-:W-:Y:S05]  /*e4f0*/  @P6 BRA `(.L_x_461) ;  /* 0x0000000400446947 */ /* 0x000fea0003800000 */
[----:B------:R-:W0:Y:S01]  /*e500*/  S2R R3, SR_TID.X ;  /* 0x0000000000037919 */ /* 0x000e220000002100 */
[----:B------:R-:W-:Y:S01]  /*e510*/  BSSY B0, `(.L_x_462) ;  /* 0x0000009000007945 */ /* 0x000fe20003800000 */
[----:B------:R-:W-:Y:S01]  /*e520*/  IMAD.MOV.U32 R5, RZ, RZ, RZ ;  /* 0x000000ffff057224 */ /* 0x000fe200078e00ff */
[----:B0-----:R-:W-:-:S05]  /*e530*/  LOP3.LUT R3, R3, 0x1f, RZ, 0xc0, !PT ;  /* 0x0000001f03037812 */ /* 0x001fca00078ec0ff */
[----:B------:R-:W-:-:S05]  /*e540*/  IMAD.IADD R7, R19, 0x1, R3 ;  /* 0x0000000113077824 */ /* 0x000fca00078e0203 */
[----:B------:R-:W-:-:S13]  /*e550*/  ISETP.GE.OR P6, PT, R7, R2, !P0 ;  /* 0x000000020700720c */ /* 0x000fda00047c6670 */
[----:B------:R-:W-:Y:S05]  /*e560*/  @P6 BRA `(.L_x_463) ;  /* 0x00000000000c6947 */ /* 0x000fea0003800000 */
[----:B------:R-:W0:Y:S02]  /*e570*/  LDC.64 R2, c[0x0][0xc80] ;  /* 0x00032000ff027b82 */ /* 0x000e240000000a00 */
[----:B0-----:R-:W-:-:S05]  /*e580*/  IMAD.WIDE R2, R7, 0x4, R2 ;  /* 0x0000000407027825 */ /* 0x001fca00078e0202 */
[----:B------:R0:W5:Y:S02]  /*e590*/  LDG.E R5, desc[UR50][R2.64] ;  /* 0x0000003202057981 */ /* 0x000164000c1e1900 */
.L_x_463:
[----:B------:R-:W-:Y:S05]  /*e5a0*/  BSYNC B0 ;  /* 0x0000000000007941 */ /* 0x000fea0003800000 */
.L_x_462:
[----:B------:R-:W-:-:S03]  /*e5b0*/  UMOV UR4, 0xffffffff ;  /* 0xffffffff00047882 */ /* 0x000fc60000000000 */
[----:B------:R-:W-:Y:S05]  /*e5c0*/  BRA.DIV UR4, `(.L_x_464) ;  /* 0x00000032045c7947 */ /* 0x000fea000b800000 */
[----:B-----5:R-:W2:Y:S02]  /*e5d0*/  SHFL.UP PT, R14, R5, 0x1, RZ ;  /* 0x04200000050e7989 */ /* 0x020ea400000e00ff */
[----:B--2---:R-:W-:-:S05]  /*e5e0*/  SEL R14, R14, RZ, P1 ;  /* 0x000000ff0e0e7207 */ /* 0x004fca0000800000 */
        /* <DEDUP_REMOVED lines=10> */
[----:B------:R-:W0:Y:S02]  /*e690*/  SHFL.UP PT, R14, R4, 0x10, RZ ;  /* 0x06000000040e7989 */ /* 0x000e2400000e00ff */
[----:B0-----:R-:W-:-:S05]  /*e6a0*/  SEL R7, R14, RZ, P5 ;  /* 0x000000ff0e077207 */ /* 0x001fca0002800000 */
[----:B------:R-:W-:-:S05]  /*e6b0*/  IMAD.IADD R2, R4, 0x1, R7 ;  /* 0x0000000104027824 */ /* 0x000fca00078e0207 */
[----:B------:R0:W2:Y:S02]  /*e6c0*/  SHFL.IDX PT, R14, R2, 0x1f, 0x1f ;  /* 0x03e01f00020e7f89 */ /* 0x0000a400000e0000 */
.L_x_560:
[----:B------:R-:W-:Y:S02]  /*e6d0*/  ULDC UR4, c[0x0][0xc38] ;  /* 0x00030e0000047ab9 */ /* 0x000fe40000000800 */
[----:B------:R-:W-:-:S04]  /*e6e0*/  IMAD.U32 R7, RZ, RZ, UR4 ;  /* 0x00000004ff077e24 */ /* 0x000fc8000f8e00ff */
[----:B--2---:R-:W-:-:S04]  /*e6f0*/  IMAD R14, R14, R7, RZ ;  /* 0x000000070e0e7224 */ /* 0x004fc800078e02ff */
[----:B------:R-:W-:-:S05]  /*e700*/  IMAD.IADD R9, R14, 0x1, R9 ;  /* 0x000000010e097824 */ /* 0x000fca00078e0209 */
[----:B------:R-:W-:-:S13]  /*e710*/  ISETP.GT.AND P6, PT, R9, R0, PT ;  /* 0x000000000900720c */ /* 0x000fda0003fc4270 */
[----:B------:R-:W-:Y:S05]  /*e720*/  @!P6 BRA `(.L_x_465) ;  /* 0xfffffffc0064e947 */ /* 0x000fea000383ffff */
.L_x_460:
[----:B------:R-:W-:Y:S01]  /*e730*/  IMAD.IADD R16, R9, 0x1, -R14 ;  /* 0x0000000109107824 */ /* 0x000fe200078e0a0e */
[----:B------:R-:W-:-:S03]  /*e740*/  UMOV UR4, 0xffffffff ;  /* 0xffffffff00047882 */ /* 0x000fc60000000000 */
[----:B------:R-:W-:-:S05]  /*e750*/  IMAD R3, R2, R7, R16 ;  /* 0x0000000702037224 */ /* 0x000fca00078e0210 */
[----:B------:R-:W-:Y:S01]  /*e760*/  ISETP.GT.AND P6, PT, R3, R0, PT ;  /* 0x000000000300720c */ /* 0x000fe20003fc4270 */
[----:B------:R-:W-:-:S12]  /*e770*/  BRA.DIV UR4, `(.L_x_466) ;  /* 0x0000003204ac7947 */ /* 0x000fd8000b800000 */
[----:B------:R-:W-:-:S04]  /*e780*/  VOTE.ANY R3, PT, !P6 ;  /* 0x0000000000037806 */ /* 0x000fc800070e0100 */
[----:B------:R-:W2:Y:S02]  /*e790*/  POPC R4, R3 ;  /* 0x0000000300047309 */ /* 0x000ea40000000000 */
[----:B--2---:R2:W3:Y:S02]  /*e7a0*/  SHFL.IDX PT, R5, R5, R4, 0x1f ;  /* 0x00001f0405057589 */ /* 0x0044e400000e0000 */
.L_x_564:
[----:B------:R-:W-:Y:S01]  /*e7b0*/  ISETP.NE.AND P0, PT, R3, RZ, PT ;  /* 0x000000ff0300720c */ /* 0x000fe20003f05270 */
[----:B------:R-:W-:-:S12]  /*e7c0*/  IMAD.MOV.U32 R14, RZ, RZ, RZ ;  /* 0x000000ffff0e7224 */ /* 0x000fd800078e00ff */
[----:B------:R-:W-:Y:S05]  /*e7d0*/  @!P0 BRA `(.L_x_467) ;  /* 0x0000000000108947 */ /* 0x000fea0003800000 */
[----:B------:R-:W-:Y:S01]  /*e7e0*/  UMOV UR4, 0xffffffff ;  /* 0xffffffff00047882 */ /* 0x000fe20000000000 */
[----:B------:R-:W-:Y:S02]  /*e7f0*/  VIADD R12, R4, 0xffffffff ;  /* 0xffffffff040c7836 */ /* 0x000fe40000000000 */
[----:B------:R-:W-:Y:S05]  /*e800*/  BRA.DIV UR4, `(.L_x_468) ;  /* 0x0000003204d07947 */ /* 0x000fea000b800000 */
[----:B------:R4:W0:Y:S02]  /*e810*/  SHFL.IDX PT, R14, R2, R12, 0x1f ;  /* 0x00001f0c020e7589 */ /* 0x00082400000e0000 */
.L_x_467:
[----:B---3--:R-:W-:Y:S01]  /*e820*/  IABS R6, R5 ;  /* 0x0000000500067213 */ /* 0x008fe20000000000 */
[----:B0-----:R-:W-:Y:S01]  /*e830*/  IMAD R16, R14, R7, R16 ;  /* 0x000000070e107224 */ /* 0x001fe200078e0210 */
[----:B------:R-:W-:Y:S02]  /*e840*/  IADD3 R19, R4, R19, RZ ;  /* 0x0000001304137210 */ /* 0x000fe40007ffe0ff */
[----:B------:R-:W0:Y:S01]  /*e850*/  I2F.RP R8, R6 ;  /* 0x0000000600087306 */ /* 0x000e220000209400 */
[----:B------:R-:W-:-:S05]  /*e860*/  IMAD.IADD R10, R0, 0x1, -R16 ;  /* 0x00000001000a7824 */ /* 0x000fca00078e0a10 */
[----:B------:R-:W-:Y:S02]  /*e870*/  IABS R0, R10 ;  /* 0x0000000a00007213 */ /* 0x000fe40000000000 */
[----:B0-----:R-:W4:Y:S02]  /*e880*/  MUFU.RCP R8, R8 ;  /* 0x0000000800087308 */ /* 0x001f240000001000 */
[----:B----4-:R-:W-:-:S06]  /*e890*/  VIADD R2, R8, 0xffffffe ;  /* 0x0ffffffe08027836 */ /* 0x010fcc0000000000 */
[----:B------:R0:W3:Y:S02]  /*e8a0*/  F2I.FTZ.U32.TRUNC.NTZ R3, R2 ;  /* 0x0000000200037305 */ /* 0x0000e4000021f000 */
[----:B0-----:R-:W-:Y:S01]  /*e8b0*/  IMAD.MOV.U32 R2, RZ, RZ, RZ ;  /* 0x000000ffff027224 */ /* 0x001fe200078e00ff */
[----:B---3--:R-:W-:-:S05]  /*e8c0*/  IADD3 R7, RZ, -R3, RZ ;  /* 0x80000003ff077210 */ /* 0x008fca0007ffe0ff */
[----:B------:R-:W-:-:S04]  /*e8d0*/  IMAD R7, R7, R6, RZ ;  /* 0x0000000607077224 */ /* 0x000fc800078e02ff */
[----:B------:R-:W-:Y:S01]  /*e8e0*/  IMAD.HI.U32 R3, R3, R7, R2 ;  /* 0x0000000703037227 */ /* 0x000fe200078e0002 */
[----:B------:R-:W-:-:S05]  /*e8f0*/  IABS R7, R5 ;  /* 0x0000000500077213 */ /* 0x000fca0000000000 */
[----:B------:R-:W-:Y:S02]  /*e900*/  IMAD.MOV R7, RZ, RZ, -R7 ;  /* 0x000000ffff077224 */ /* 0x000fe400078e0a07 */
[----:B------:R-:W-:-:S04]  /*e910*/  IMAD.HI.U32 R3, R3, R0, RZ ;  /* 0x0000000003037227 */ /* 0x000fc800078e00ff */
[----:B------:R-:W-:Y:S01]  /*e920*/  IMAD R7, R3, R7, R0 ;  /* 0x0000000703077224 */ /* 0x000fe200078e0200 */
[----:B------:R-:W-:-:S04]  /*e930*/  LOP3.LUT R0, R10, R5, RZ, 0x3c, !PT ;  /* 0x000000050a007212 */ /* 0x000fc800078e3cff */
[----:B------:R-:W-:Y:S02]  /*e940*/  ISETP.GT.U32.AND P1, PT, R6, R7, PT ;  /* 0x000000070600720c */ /* 0x000fe40003f24070 */
[----:B------:R-:W-:-:S11]  /*e950*/  ISETP.GE.AND P2, PT, R0, RZ, PT ;  /* 0x000000ff0000720c */ /* 0x000fd60003f46270 */
[----:B------:R-:W-:Y:S02]  /*e960*/  @!P1 IMAD.IADD R7, R7, 0x1, -R6 ;  /* 0x0000000107079824 */ /* 0x000fe400078e0a06 */
[----:B------:R-:W-:Y:S01]  /*e970*/  @!P1 VIADD R3, R3, 0x1 ;  /* 0x0000000103039836 */ /* 0x000fe20000000000 */
[----:B------:R-:W-:Y:S02]  /*e980*/  ISETP.NE.AND P1, PT, R5, RZ, PT ;  /* 0x000000ff0500720c */ /* 0x000fe40003f25270 */
[----:B------:R-:W-:-:S13]  /*e990*/  ISETP.GE.U32.AND P0, PT, R7, R6, PT ;  /* 0x000000060700720c */ /* 0x000fda0003f06070 */
[----:B------:R-:W-:-:S04]  /*e9a0*/  @P0 VIADD R3, R3, 0x1 ;  /* 0x0000000103030836 */ /* 0x000fc80000000000 */
[----:B------:R-:W-:Y:S01]  /*e9b0*/  @!P2 IMAD.MOV R3, RZ, RZ, -R3 ;  /* 0x000000ffff03a224 */ /* 0x000fe200078e0a03 */
[----:B------:R-:W-:-:S05]  /*e9c0*/  @!P1 LOP3.LUT R3, RZ, R5, RZ, 0x33, !PT ;  /* 0x00000005ff039212 */ /* 0x000fca00078e33ff */
[--C-:B------:R-:W-:Y:S02]  /*e9d0*/  IMAD.MOV R0, RZ, RZ, -R3.reuse ;  /* 0x000000ffff007224 */ /* 0x100fe400078e0a03 */
[----:B------:R-:W-:Y:S02]  /*e9e0*/  IMAD.MOV.U32 R18, RZ, RZ, R3 ;  /* 0x000000ffff127224 */ /* 0x000fe400078e0003 */
[----:B------:R-:W-:Y:S01]  /*e9f0*/  IMAD R17, R5, R0, R10 ;  /* 0x0000000005117224 */ /* 0x000fe200078e020a */
[----:B------:R-:W-:Y:S06]  /*ea00*/  BRA `(.L_x_469) ;  /* 0x00000000001c7947 */ /* 0x000fec0003800000 */
.L_x_461:
[----:B------:R-:W-:Y:S01]  /*ea10*/  UMOV UR4, URZ ;  /* 0x0000003f00047c82 */ /* 0x000fe20008000000 */
[----:B------:R-:W-:Y:S01]  /*ea20*/  UMOV UR5, URZ ;  /* 0x0000003f00057c82 */ /* 0x000fe20008000000 */
[----:B------:R-:W-:Y:S01]  /*ea30*/  ULDC UR6, c[0x0][0xc3c] ;  /* 0x00030f0000067ab9 */ /* 0x000fe20000000800 */
[----:B------:R-:W-:Y:S02]  /*ea40*/  IMAD.MOV.U32 R16, RZ, RZ, R0 ;  /* 0x000000ffff107224 */ /* 0x000fe400078e0000 */
[----:B------:R-:W-:Y:S02]  /*ea50*/  IMAD.U32 R17, RZ, RZ, UR4 ;  /* 0x00000004ff117e24 */ /* 0x000fe4000f8e00ff */
[----:B------:R-:W-:Y:S02]  /*ea60*/  IMAD.U32 R18, RZ, RZ, UR5 ;  /* 0x00000005ff127e24 */ /* 0x000fe4000f8e00ff */
[----:B------:R-:W-:-:S07]  /*ea70*/  IMAD.U32 R19, RZ, RZ, UR6 ;  /* 0x00000006ff137e24 */ /* 0x000fce000f8e00ff */
.L_x_469:
[----:B------:R-:W0:Y:S01]  /*ea80*/  S2R R0, SR_TID.X ;  /* 0x0000000000007919 */ /* 0x000e220000002100 */
[----:B------:R-:W-:Y:S05]  /*ea90*/  WARPSYNC.ALL ;  /* 0x0000000000007948 */ /* 0x000fea0003800000 */
[----:B------:R-:W-:Y:S01]  /*eaa0*/  BAR.SYNC.DEFER_BLOCKING 0x4, 0x180 ;  /* 0x0106000000007b1d */ /* 0x000fe20000010000 */
[----:B0-----:R-:W-:-:S04]  /*eab0*/  LOP3.LUT R0, R0, 0x1f, RZ, 0xc0, !PT ;  /* 0x0000001f00007812 */ /* 0x001fc800078ec0ff */
[----:B------:R-:W-:-:S13]  /*eac0*/  ISETP.NE.AND P0, PT, R0, RZ, PT ;  /* 0x000000ff0000720c */ /* 0x000fda0003f05270 */
[----:B------:R-:W0:Y:S01]  /*ead0*/  @!P0 S2R R3, SR_CgaCtaId ;  /* 0x0000000000038919 */ /* 0x000e220000008800 */
[----:B------:R-:W-:-:S04]  /*eae0*/  @!P0 MOV R0, 0x400 ;  /* 0x0000040000008802 */ /* 0x000fc80000000f00 */
[----:B0-----:R-:W-:-:S05]  /*eaf0*/  @!P0 LEA R23, R3, R0, 0x18 ;  /* 0x0000000003178211 */ /* 0x001fca00078ec0ff */
[----:B------:R0:W-:Y:S01]  /*eb00*/  @!P0 STS.128 [R23+0x28cd0], R16 ;  /* 0x028cd01017008388 */ /* 0x0001e20000000c00 */
[----:B------:R-:W-:Y:S06]  /*eb10*/  BAR.ARV 0x5, 0x180 ;  /* 0x0146000000007b1d */ /* 0x000fec0000002000 */
.L_x_458:
[----:B------:R-:W-:Y:S02]  /*eb20*/  ULDC UR4, c[0x0][0xc3c] ;  /* 0x00030f0000047ab9 */ /* 0x000fe40000000800 */
[----:B0-----:R-:W-:-:S13]  /*eb30*/  ISETP.GE.AND P0, PT, R19, UR4, PT ;  /* 0x0000000413007c0c */ /* 0x001fda000bf06270 */
[----:B------:R-:W-:Y:S05]  /*eb40*/  @!P0 BRA `(.L_x_470) ;  /* 0xffffffb800c48947 */ /* 0x000fea000383ffff */
[----:B------:R-:W-:Y:S05]  /*eb50*/  BSYNC B8 ;  /* 0x0000000000087941 */ /* 0x000fea0003800000 */
.L_x_409:
[----:B-1----:R-:W5:Y:S01]  /*eb60*/  LDL.LU R0, [R1+0x24] ;  /* 0x0000240001007983 */ /* 0x002f620000300800 */
[----:B------:R-:W-:Y:S01]  /*eb70*/  BSSY B0, `(.L_x_471) ;  /* 0x000000b000007945 */ /* 0x000fe20003800000 */
[----:B------:R-:W0:Y:S01]  /*eb80*/  S2R R5, SR_CgaCtaId ;  /* 0x0000000000057919 */ /* 0x000e220000008800 */
[----:B-----5:R-:W-:-:S05]  /*eb90*/  VIADD R0, R0, 0x1 ;  /* 0x0000000100007836 */ /* 0x020fca0000000000 */
[----:B------:R-:W-:-:S04]  /*eba0*/  LEA.HI R2, R0, R0, RZ, 0x1 ;  /* 0x0000000000027211 */ /* 0x000fc800078f08ff */
[----:B------:R-:W-:Y:S02]  /*ebb0*/  LOP3.LUT R3, R2, 0xfffffffe, RZ, 0xc0, !PT ;  /* 0xfffffffe02037812 */ /* 0x000fe400078ec0ff */
[----:B------:R-:W-:-:S03]  /*ebc0*/  MOV R2, 0x400 ;  /* 0x0000040000027802 */ /* 0x000fc60000000f00 */
[----:B------:R-:W-:Y:S01]  /*ebd0*/  IMAD.IADD R0, R0, 0x1, -R3 ;  /* 0x0000000100007824 */ /* 0x000fe200078e0a03 */
[----:B0-----:R-:W-:-:S04]  /*ebe0*/  LEA R5, R5, R2, 0x18 ;  /* 0x0000000205057211 */ /* 0x001fc800078ec0ff */
[----:B------:R-:W-:-:S04]  /*ebf0*/  SHF.L.U32 R0, R0, 0x1f, RZ ;  /* 0x0000001f00007819 */ /* 0x000fc800000006ff */
[----:B------:R-:W0:Y:S02]  /*ec00*/  SYNCS.PHASECHK.TRANS64.TRYWAIT P0, [R5+URZ+0x28c20], R0 ;  /* 0x028c2000050075a7 */ /* 0x000e24000800017f */
[----:B0-----:R-:W-:Y:S05]  /*ec10*/  @!P0 BRA `(.L_x_472) ;  /* 0x0000002c00f08947 */ /* 0x001fea0003800000 */
.L_x_567:
[----:B------:R-:W-:Y:S05]  /*ec20*/  BSYNC B0 ;  /* 0x0000000000007941 */ /* 0x000fea0003800000 */
.L_x_471:
[----:B------:R-:W-:-:S03]  /*ec30*/  UMOV UR4, 0xffffffff ;  /* 0xffffffff00047882 */ /* 0x000fc60000000000 */
[----:B------:R-:W-:Y:S05]  /*ec40*/  BRA.DIV UR4, `(.L_x_473) ;  /* 0x0000002e04f87947 */ /* 0x000fea000b800000 */
[----:B0-----:R-:W0:Y:S02]  /*ec50*/  S2R R0, SR_TID.X ;  /* 0x0000000000007919 */ /* 0x001e240000002100 */
[----:B0-----:R-:W-:-:S04]  /*ec60*/  SHF.R.U32.HI R0, RZ, 0x5, R0 ;  /* 0x00000005ff007819 */ /* 0x001fc80000011600 */
[----:B------:R-:W-:-:S05]  /*ec70*/  LOP3.LUT R0, R0, 0x3, RZ, 0xc0, !PT ;  /* 0x0000000300007812 */ /* 0x000fca00078ec0ff */
[----:B------:R0:W1:Y:S02]  /*ec80*/  SHFL.IDX PT, R14, R0, RZ, 0x1f ;  /* 0x00001fff000e7589 */ /* 0x00006400000e0000 */
.L_x_570:
[----:B-1----:R-:W-:Y:S01]  /*ec90*/  ISETP.NE.AND P0, PT, R14, RZ, PT ;  /* 0x000000ff0e00720c */ /* 0x002fe20003f05270 */
[----:B------:R-:W-:-:S12]  /*eca0*/  BSSY B0, `(.L_x_474) ;  /* 0x0000024000007945 */ /* 0x000fd80003800000 */
[----:B------:R-:W-:Y:S05]  /*ecb0*/  @P0 BRA `(.L_x_475) ;  /* 0x0000000000880947 */ /* 0x000fea0003800000 */
[----:B------:R-:W-:-:S03]  /*ecc0*/  UMOV UR4, 0xffffffff ;  /* 0xffffffff00047882 */ /* 0x000fc60000000000 */
[----:B------:R-:W-:Y:S05]  /*ecd0*/  BRA.DIV UR4, `(.L_x_476) ;  /* 0x0000003204087947 */ /* 0x000fea000b800000 */
[----:B------:R-:W-:-:S13]  /*ece0*/  ELECT P6, URZ, PT ;  /* 0x00000000003f782f */ /* 0x000fda00038c0000 */
.L_x_573:
[----:B------:R-:W-:Y:S05]  /*ecf0*/  @!P6 BRA `(.L_x_475) ;  /* 0x000000000078e947 */ /* 0x000fea0003800000 */
[----:B------:R-:W-:-:S06]  /*ed00*/  ULOP3.LUT UR4, UR39, 0x2, URZ, 0xfc, !UPT ;  /* 0x0000000227047892 */ /* 0x000fcc000f8efc3f */
[----:B0-----:R-:W-:-:S05]  /*ed10*/  IMAD.U32 R0, RZ, RZ, UR4 ;  /* 0x00000004ff007e24 */ /* 0x001fca000f8e00ff */
[----:B------:R-:W-:-:S13]  /*ed20*/  ISETP.NE.AND P0, PT, R0, 0x3, PT ;  /* 0x000000030000780c */ /* 0x000fda0003f05270 */
[----:B------:R-:W-:Y:S05]  /*ed30*/  @!P0 BRA `(.L_x_477) ;  /* 0x0000000000048947 */ /* 0x000fea0003800000 */
[----:B------:R-:W-:Y:S01]  /*ed40*/  BPT.TRAP 0x1 ;  /* 0x000000040000795c */ /* 0x000fe20000300000 */
.L_x_477:
[C---:B------:R-:W-:Y:S01]  /*ed50*/  LEA R3, R24.reuse, R5, 0x3 ;  /* 0x0000000518037211 */ /* 0x040fe200078e18ff */
[----:B------:R-:W-:Y:S01]  /*ed60*/  VIADD R24, R24, 0x1 ;  /* 0x0000000118187836 */ /* 0x000fe20000000000 */
[----:B------:R-:W-:-:S04]  /*ed70*/  SHF.L.U32 R2, R25, 0x1f, RZ ;  /* 0x0000001f19027819 */ /* 0x000fc800000006ff */
[----:B------:R-:W0:Y:S01]  /*ed80*/  SYNCS.PHASECHK.TRANS64.TRYWAIT P1, [R3+URZ+0x28c40], R2 ;  /* 0x028c4002030075a7 */ /* 0x000e22000802017f */
[----:B------:R-:W-:-:S04]  /*ed90*/  ISETP.NE.AND P2, PT, R24, 0x2, PT ;  /* 0x000000021800780c */ /* 0x000fc80003f45270 */
[----:B------:R-:W-:Y:S01]  /*eda0*/  SEL R0, RZ, 0x1, P2 ;  /* 0x00000001ff007807 */ /* 0x000fe20001000000 */
[----:B0-----:R-:W-:Y:S08]  /*edb0*/  @!P1 BRA `(.L_x_478) ;  /* 0x0000002c00f09947 */ /* 0x001ff00003800000 */
.L_x_574:
[----:B------:R-:W-:Y:S02]  /*edc0*/  SEL R24, R24, RZ, P2 ;  /* 0x000000ff18187207 */ /* 0x000fe40001000000 */
[----:B------:R-:W-:Y:S01]  /*edd0*/  LOP3.LUT R0, R25, R0, RZ, 0x3c, !PT ;  /* 0x0000000019007212 */ /* 0x000fe200078e3cff */
[----:B------:R-:W-:Y:S06]  /*ede0*/  @!P0 BRA `(.L_x_479) ;  /* 0x0000000000048947 */ /* 0x000fec0003800000 */
[----:B------:R-:W-:Y:S01]  /*edf0*/  BPT.TRAP 0x1 ;  /* 0x000000040000795c */ /* 0x000fe20000300000 */
.L_x_479:
[----:B------:R-:W-:Y:S01]  /*ee00*/  IMAD R5, R24, 0x8, R5 ;  /* 0x0000000818057824 */ /* 0x000fe200078e0205 */
[----:B------:R-:W-:-:S04]  /*ee10*/  SHF.L.U32 R0, R0, 0x1f, RZ ;  /* 0x0000001f00007819 */ /* 0x000fc800000006ff */
[----:B------:R-:W1:Y:S02]  /*ee20*/  SYNCS.PHASECHK.TRANS64.TRYWAIT P1, [R5+URZ+0x28c40], R0 ;  /* 0x028c4000050075a7 */ /* 0x000e64000802017f */
[----:B-1----:R-:W-:Y:S05]  /*ee30*/  @!P1 BRA `(.L_x_480) ;  /* 0x0000002c00e49947 */ /* 0x002fea0003800000 */
.L_x_575:
[----:B------:R-:W-:Y:S05]  /*ee40*/  @!P0 BRA `(.L_x_481) ;  /* 0x0000000000048947 */ /* 0x000fea0003800000 */
[----:B------:R-:W-:Y:S01]  /*ee50*/  BPT.TRAP 0x1 ;  /* 0x000000040000795c */ /* 0x000fe20000300000 */
.L_x_481:
[----:B------:R-:W5:Y:S02]  /*ee60*/  SYNCS.PHASECHK.TRANS64.TRYWAIT P1, [R3+URZ+0x28c60], R2 ;  /* 0x028c6002030075a7 */ /* 0x000f64000802017f */
[----:B-----5:R-:W-:Y:S05]  /*ee70*/  @!P1 BRA `(.L_x_482) ;  /* 0x0000002c00e89947 */ /* 0x020fea0003800000 */
.L_x_576:
[----:B------:R-:W-:Y:S05]  /*ee80*/  @!P0 BRA `(.L_x_483) ;  /* 0x0000000000048947 */ /* 0x000fea0003800000 */
[----:B------:R-:W-:Y:S01]  /*ee90*/  BPT.TRAP 0x1 ;  /* 0x000000040000795c */ /* 0x000fe20000300000 */
.L_x_483:
[----:B------:R0:W0:Y:S02]  /*eea0*/  SYNCS.PHASECHK.TRANS64.TRYWAIT P0, [R5+URZ+0x28c60], R0 ;  /* 0x028c6000050075a7 */ /* 0x000024000800017f */
[----:B0-----:R-:W-:Y:S05]  /*eeb0*/  @!P0 NANOSLEEP.SYNCS 0x989680 ;  /* 0x009896800000895d */ /* 0x001fea0003900000 */
[----:B------:R-:W0:Y:S02]  /*eec0*/  @!P0 SYNCS.PHASECHK.TRANS64 P0, [R5+URZ+0x28c60], R0 ;  /* 0x028c6000050085a7 */ /* 0x000e24000800007f */
[----:B0-----:R-:W-:Y:S05]  /*eed0*/  @!P0 BRA `(.L_x_483) ;  /* 0xfffffffc00f08947 */ /* 0x001fea000383ffff */
.L_x_475:
[----:B------:R-:W-:Y:S05]  /*eee0*/  BSYNC B0 ;  /* 0x0000000000007941 */ /* 0x000fea0003800000 */
.L_x_474:
[----:B------:R-:W-:Y:S05]  /*eef0*/  EXIT ;  /* 0x000000000000794d */ /* 0x000fea0003800000 */
.L_x_354:
[----:B0-----:R-:W-:-:S04]  /*ef00*/  IMAD.U32 R3, RZ, RZ, UR16 ;  /* 0x00000010ff037e24 */ /* 0x001fc8000f8e00ff */
[----:B------:R0:W1:Y:S03]  /*ef10*/  SYNCS.PHASECHK.TRANS64.TRYWAIT P1, [R3+URZ+0x28c50], R0 ;  /* 0x028c5000030075a7 */ /* 0x000066000802017f */
[----:B-1----:R-:W-:Y:S05]  /*ef20*/  @!P1 NANOSLEEP.SYNCS 0x989680 ;  /* 0x009896800000995d */ /* 0x002fea0003900000 */
[----:B------:R-:W1:Y:S02]  /*ef30*/  @!P1 SYNCS.PHASECHK.TRANS64 P1, [R3+URZ+0x28c50], R0 ;  /* 0x028c5000030095a7 */ /* 0x000e64000802007f */
[----:B-1----:R-:W-:Y:S05]  /*ef40*/  @!P1 BRA `(.L_x_354) ;  /* 0xfffffffc00ec9947 */ /* 0x002fea000383ffff */
[----:B------:R-:W-:Y:S05]  /*ef50*/  BRA `(.L_x_484) ;  /* 0xffffff2800647947 */ /* 0x000fea000383ffff */
.L_x_360:
[----:B-1----:R-:W-:-:S04]  /*ef60*/  IMAD.U32 R4, RZ, RZ, UR21 ;  /* 0x00000015ff047e24 */ /* 0x002fc8000f8e00ff */
[----:B------:R1:W2:Y:S03]  /*ef70*/  SYNCS.PHASECHK.TRANS64.TRYWAIT P1, [R4+URZ+0x28c50], R3 ;  /* 0x028c5003040075a7 */ /* 0x0002a6000802017f */
[----:B--2---:R-:W-:Y:S05]  /*ef80*/  @!P1 NANOSLEEP.SYNCS 0x989680 ;  /* 0x009896800000995d */ /* 0x004fea0003900000 */
[----:B------:R-:W2:Y:S02]  /*ef90*/  @!P1 SYNCS.PHASECHK.TRANS64 P1, [R4+URZ+0x28c50], R3 ;  /* 0x028c5003040095a7 */ /* 0x000ea4000802007f */
[----:B--2---:R-:W-:Y:S05]  /*efa0*/  @!P1 BRA `(.L_x_360) ;  /* 0xfffffffc00ec9947 */ /* 0x004fea000383ffff */
[----:B------:R-:W-:Y:S05]  /*efb0*/  BRA `(.L_x_359) ;  /* 0xffffff34006c7947 */ /* 0x000fea000383ffff */
.L_x_364:
[----:B0-----:R-:W-:-:S04]  /*efc0*/  IMAD.U32 R3, RZ, RZ, UR41 ;  /* 0x00000029ff037e24 */ /* 0x001fc8000f8e00ff */
[----:B------:R0:W1:Y:S03]  /*efd0*/  SYNCS.PHASECHK.TRANS64.TRYWAIT P1, [R3+URZ+0x28c00], R0 ;  /* 0x028c0000030075a7 */ /* 0x000066000802017f */
[----:B-1----:R-:W-:Y:S05]  /*efe0*/  @!P1 NANOSLEEP.SYNCS 0x989680 ;  /* 0x009896800000995d */ /* 0x002fea0003900000 */
[----:B------:R-:W1:Y:S02]  /*eff0*/  @!P1 SYNCS.PHASECHK.TRANS64 P1, [R3+URZ+0x28c00], R0 ;  /* 0x028c0000030095a7 */ /* 0x000e64000802007f */
[----:B-1----:R-:W-:Y:S05]  /*f000*/  @!P1 BRA `(.L_x_364) ;  /* 0xfffffffc00ec9947 */ /* 0x002fea000383ffff */
[----:B------:R-:W-:Y:S05]  /*f010*/  BRA `(.L_x_485) ;  /* 0xffffff4000c47947 */ /* 0x000fea000383ffff */
.L_x_368:
[----:B--2---:R2:W3:Y:S02]  /*f020*/  SYNCS.PHASECHK.TRANS64.TRYWAIT P1, [R7+URZ+0x28c30], R8 ;  /* 0x028c3008070075a7 */ /* 0x0044e4000802017f */
[----:B---3--:R-:W-:Y:S05]  /*f030*/  @!P1 NANOSLEEP.SYNCS 0x989680 ;  /* 0x009896800000995d */ /* 0x008fea0003900000 */
[----:B------:R-:W3:Y:S02]  /*f040*/  @!P1 SYNCS.PHASECHK.TRANS64 P1, [R7+URZ+0x28c30], R8 ;  /* 0x028c3008070095a7 */ /* 0x000ee4000802007f */
[----:B---3--:R-:W-:Y:S05]  /*f050*/  @!P1 BRA `(.L_x_368) ;  /* 0xfffffffc00f09947 */ /* 0x008fea000383ffff */
[----:B------:R-:W-:Y:S05]  /*f060*/  BRA `(.L_x_367) ;  /* 0xffffff4000e07947 */ /* 0x000fea000383ffff */
.L_x_373:
[----:B----4-:R4:W0:Y:S02]  /*f070*/  SYNCS.PHASECHK.TRANS64.TRYWAIT P1, [R7+URZ+0x28c50], R8 ;  /* 0x028c5008070075a7 */ /* 0x010824000802017f */
[----:B0-----:R-:W-:Y:S05]  /*f080*/  @!P1 NANOSLEEP.SYNCS 0x989680 ;  /* 0x009896800000995d */ /* 0x001fea0003900000 */
[----:B------:R-:W0:Y:S02]  /*f090*/  @!P1 SYNCS.PHASECHK.TRANS64 P1, [R7+URZ+0x28c50], R8 ;  /* 0x028c5008070095a7 */ /* 0x000e24000802007f */
[----:B0-----:R-:W-:Y:S05]  /*f0a0*/  @!P1 BRA `(.L_x_373) ;  /* 0xfffffffc00f09947 */ /* 0x001fea000383ffff */
[----:B------:R-:W-:Y:S05]  /*f0b0*/  BRA `(.L_x_372) ;  /* 0xffffff5000f47947 */ /* 0x000fea000383ffff */
.L_x_379:
[----:B--2---:R-:W-:-:S04]  /*f0c0*/  IMAD.U32 R4, RZ, RZ, UR21 ;  /* 0x00000015ff047e24 */ /* 0x004fc8000f8e00ff */
[----:B------:R2:W3:Y:S03]  /*f0d0*/  SYNCS.PHASECHK.TRANS64.TRYWAIT P2, [R4+URZ+0x28c30], R7 ;  /* 0x028c3007040075a7 */ /* 0x0004e6000804017f */
[----:B---3--:R-:W-:Y:S05]  /*f0e0*/  @!P2 NANOSLEEP.SYNCS 0x989680 ;  /* 0x009896800000a95d */ /* 0x008fea0003900000 */
[----:B------:R-:W3:Y:S02]  /*f0f0*/  @!P2 SYNCS.PHASECHK.TRANS64 P2, [R4+URZ+0x28c30], R7 ;  /* 0x028c30070400a5a7 */ /* 0x000ee4000804007f */
[----:B---3--:R-:W-:Y:S05]  /*f100*/  @!P2 BRA `(.L_x_379) ;  /* 0xfffffffc00eca947 */ /* 0x008fea000383ffff */
[----:B------:R-:W-:Y:S05]  /*f110*/  BRA `(.L_x_378) ;  /* 0xffffff5400e07947 */ /* 0x000fea000383ffff */
.L_x_384:
[----:B--2---:R-:W-:-:S04]  /*f120*/  IMAD.U32 R8, RZ, RZ, UR21 ;  /* 0x00000015ff087e24 */ /* 0x004fc8000f8e00ff */
[----:B------:R2:W4:Y:S03]  /*f130*/  SYNCS.PHASECHK.TRANS64.TRYWAIT P2, [R8+URZ+0x28c50], R7 ;  /* 0x028c5007080075a7 */ /* 0x000526000804017f */
[----:B----4-:R-:W-:Y:S05]  /*f140*/  @!P2 NANOSLEEP.SYNCS 0x989680 ;  /* 0x009896800000a95d */ /* 0x010fea0003900000 */
[----:B------:R-:W4:Y:S02]  /*f150*/  @!P2 SYNCS.PHASECHK.TRANS64 P2, [R8+URZ+0x28c50], R7 ;  /* 0x028c50070800a5a7 */ /* 0x000f24000804007f */
[----:B----4-:R-:W-:Y:S05]  /*f160*/  @!P2 BRA `(.L_x_384) ;  /* 0xfffffffc00eca947 */ /* 0x010fea000383ffff */
[----:B------:R-:W-:Y:S05]  /*f170*/  BRA `(.L_x_383) ;  /* 0xffffff6c00147947 */ /* 0x000fea000383ffff */
.L_x_421:
[----:B------:R-:W-:Y:S01]  /*f180*/  SHF.R.U32.HI R2, RZ, 0x5, R2 ;  /* 0x00000005ff027819 */ /* 0x000fe20000011602 */
[----:B------:R-:W-:Y:S01]  /*f190*/  BSSY B0, `(.L_x_486) ;  /* 0x0000009000007945 */ /* 0x000fe20003800000 */
[----:B------:R-:W-:Y:S01]  /*f1a0*/  MOV R12, RZ ;  /* 0x000000ff000c7202 */ /* 0x000fe20000000f00 */
[----:B------:R-:W-:Y:S01]  /*f1b0*/  IMAD.MOV.U32 R11, RZ, RZ, 0x1f ;  /* 0x0000001fff0b7424 */ /* 0x000fe200078e00ff */
[----:B------:R-:W-:Y:S01]  /*f1c0*/  LOP3.LUT R2, R2, 0x3, RZ, 0xc0, !PT ;  /* 0x0000000302027812 */ /* 0x000fe200078ec0ff */
[----:B------:R-:W-:-:S04]  /*f1d0*/  IMAD.MOV.U32 R15, RZ, RZ, -0x1 ;  /* 0xffffffffff0f7424 */ /* 0x000fc800078e00ff */
[----:B------:R-:W-:-:S07]  /*f1e0*/  IMAD.MOV.U32 R13, RZ, RZ, R2 ;  /* 0x000000ffff0d7224 */ /* 0x000fce00078e0002 */
[----:B0----5:R-:W-:Y:S05]  /*f1f0*/  WARPSYNC.COLLECTIVE R15, `(.L_x_487) ;  /* 0x000000000f087348 */ /* 0x021fea0003c00000 */
[----:B------:R1:W2:Y:S02]  /*f200*/  SHFL.IDX P6, R14, R13, R12, R11 ;  /* 0x0000000c0d0e7389 */ /* 0x0002a400000c000b */
[----:B012--5:R-:W-:Y:S01]  /*f210*/  ENDCOLLECTIVE ;  /* 0x000000000000791b */ /* 0x027fe20003800000 */
.L_x_487:
[----:B------:R-:W-:Y:S05]  /*f220*/  BSYNC B0 ;  /* 0x0000000000007941 */ /* 0x000fea0003800000 */
.L_x_486:
[----:B------:R-:W-:Y:S05]  /*f230*/  BRA `(.L_x_488) ;  /* 0xffffffc000407947 */ /* 0x000fea000383ffff */
.L_x_424:
[----:B0-----:R0:W1:Y:S02]  /*f240*/  SYNCS.PHASECHK.TRANS64.TRYWAIT P0, [R27+URZ+0x28c40], R0 ;  /* 0x028c40001b0075a7 */ /* 0x001064000800017f */
[----:B-1----:R-:W-:Y:S05]  /*f250*/  @!P0 NANOSLEEP.SYNCS 0x989680 ;  /* 0x009896800000895d */ /* 0x002fea0003900000 */
[----:B------:R-:W1:Y:S02]  /*f260*/  @!P0 SYNCS.PHASECHK.TRANS64 P0, [R27+URZ+0x28c40], R0 ;  /* 0x028c40001b0085a7 */ /* 0x000e64000800007f */
[----:B-1----:R-:W-:Y:S05]  /*f270*/  @!P0 BRA `(.L_x_424) ;  /* 0xfffffffc00f08947 */ /* 0x002fea000383ffff */
[----:B------:R-:W-:Y:S05]  /*f280*/  BRA `(.L_x_489) ;  /* 0xffffffc400107947 */ /* 0x000fea000383ffff */
.L_x_425:
        /* <DEDUP_REMOVED lines=8> */
.L_x_491:
[----:B------:R-:W-:Y:S05]  /*f310*/  BSYNC B0 ;  /* 0x0000000000007941 */ /* 0x000fea0003800000 */
.L_x_490:
[----:B------:R-:W-:Y:S01]  /*f320*/  IMAD.MOV.U32 R13, RZ, RZ, R0 ;  /* 0x000000ffff0d7224 */ /* 0x000fe200078e0000 */
[----:B------:R-:W-:Y:S01]  /*f330*/  MOV R12, RZ ;  /* 0x000000ff000c7202 */ /* 0x000fe20000000f00 */
[----:B------:R-:W-:Y:S02]  /*f340*/  IMAD.MOV.U32 R11, RZ, RZ, 0x181f ;  /* 0x0000181fff0b7424 */ /* 0x000fe400078e00ff */
[----:B------:R-:W-:Y:S02]  /*f350*/  IMAD.MOV.U32 R15, RZ, RZ, -0x1 ;  /* 0xffffffffff0f7424 */ /* 0x000fe400078e00ff */
[----:B------:R-:W-:Y:S02]  /*f360*/  IMAD.MOV.U32 R2, RZ, RZ, R14 ;  /* 0x000000ffff027224 */ /* 0x000fe400078e000e */
[----:B------:R-:W-:-:S07]  /*f370*/  @P0 IMAD R6, R4, 0x2, R23 ;  /* 0x0000000204060824 */ /* 0x000fce00078e0217 */
[----:B------:R-:W-:Y:S05]  /*f380*/  WARPSYNC.COLLECTIVE R15, `(.L_x_492) ;  /* 0x000000000f087348 */ /* 0x000fea0003c00000 */
[----:B------:R0:W1:Y:S02]  /*f390*/  SHFL.IDX P6, R14, R13, R12, R11 ;  /* 0x0000000c0d0e7389 */ /* 0x00006400000c000b */
[----:B01----:R-:W-:Y:S01]  /*f3a0*/  ENDCOLLECTIVE ;  /* 0x000000000000791b */ /* 0x003fe20003800000 */
.L_x_492:
[----:B------:R-:W-:Y:S02]  /*f3b0*/  IMAD.MOV.U32 R13, RZ, RZ, R5 ;  /* 0x000000ffff0d7224 */ /* 0x000fe400078e0005 */
[----:B------:R-:W-:Y:S02]  /*f3c0*/  IMAD.MOV.U32 R12, RZ, RZ, 0x1 ;  /* 0x00000001ff0c7424 */ /* 0x000fe400078e00ff */
[----:B------:R-:W-:-:S07]  /*f3d0*/  IMAD.MOV.U32 R3, RZ, RZ, R14 ;  /* 0x000000ffff037224 */ /* 0x000fce00078e000e */
[----:B------:R-:W-:Y:S05]  /*f3e0*/  WARPSYNC.COLLECTIVE R15, `(.L_x_493) ;  /* 0x000000000f087348 */ /* 0x000fea0003c00000 */
[----:B------:R0:W1:Y:S02]  /*f3f0*/  SHFL.IDX P6, R14, R13, R12, R11 ;  /* 0x0000000c0d0e7389 */ /* 0x00006400000c000b */
[----:B01----:R-:W-:Y:S01]  /*f400*/  ENDCOLLECTIVE ;  /* 0x000000000000791b */ /* 0x003fe20003800000 */
.L_x_493:
        /* <DEDUP_REMOVED lines=15> */
.L_x_494:
[----:B------:R-:W-:Y:S02]  /*f500*/  @P0 IMAD R6, R4, 0x2, R23 ;  /* 0x0000000204060824 */ /* 0x000fe400078e0217 */
[----:B------:R-:W-:Y:S02]  /*f510*/  IMAD.MOV.U32 R13, RZ, RZ, R5 ;  /* 0x000000ffff0d7224 */ /* 0x000fe400078e0005 */
[----:B------:R-:W-:Y:S02]  /*f520*/  IMAD.MOV.U32 R12, RZ, RZ, 0x2 ;  /* 0x00000002ff0c7424 */ /* 0x000fe400078e00ff */
[----:B------:R-:W-:-:S07]  /*f530*/  IMAD.MOV.U32 R3, RZ, RZ, R14 ;  /* 0x000000ffff037224 */ /* 0x000fce00078e000e */
[----:B------:R-:W-:Y:S05]  /*f540*/  WARPSYNC.COLLECTIVE R15, `(.L_x_495) ;  /* 0x000000000f087348 */ /* 0x000fea0003c00000 */
[----:B------:R0:W1:Y:S02]  /*f550*/  SHFL.IDX P6, R14, R13, R12, R11 ;  /* 0x0000000c0d0e7389 */ /* 0x00006400000c000b */
[----:B01----:R-:W-:Y:S01]  /*f560*/  ENDCOLLECTIVE ;  /* 0x000000000000791b */ /* 0x003fe20003800000 */
.L_x_495:
        /* <DEDUP_REMOVED lines=15> */
.L_x_496:
[----:B------:R-:W-:Y:S02]  /*f660*/  @P0 IMAD R6, R4, 0x2, R23 ;  /* 0x0000000204060824 */ /* 0x000fe400078e0217 */
[----:B------:R-:W-:Y:S02]  /*f670*/  IMAD.MOV.U32 R13, RZ, RZ, R5 ;  /* 0x000000ffff0d7224 */ /* 0x000fe400078e0005 */
[----:B------:R-:W-:Y:S02]  /*f680*/  IMAD.MOV.U32 R12, RZ, RZ, 0x3 ;  /* 0x00000003ff0c7424 */ /* 0x000fe400078e00ff */
[----:B------:R-:W-:-:S07]  /*f690*/  IMAD.MOV.U32 R3, RZ, RZ, R14 ;  /* 0x000000ffff037224 */ /* 0x000fce00078e000e */
[----:B------:R-:W-:Y:S05]  /*f6a0*/  WARPSYNC.COLLECTIVE R15, `(.L_x_497) ;  /* 0x000000000f087348 */ /* 0x000fea0003c00000 */
[----:B------:R0:W1:Y:S02]  /*f6b0*/  SHFL.IDX P6, R14, R13, R12, R11 ;  /* 0x0000000c0d0e7389 */ /* 0x00006400000c000b */
[----:B01----:R-:W-:Y:S01]  /*f6c0*/  ENDCOLLECTIVE ;  /* 0x000000000000791b */ /* 0x003fe20003800000 */
.L_x_497:
[----:B------:R-:W-:-:S04]  /*f6d0*/  @P0 LEA R3, P1, R7, R3, 0x1 ;  /* 0x0000000307030211 */ /* 0x000fc800078208ff */
[----:B------:R-:W-:-:S04]  /*f6e0*/  @P0 IADD3.X R2, RZ, R2, RZ, P1, !PT ;  /* 0x00000002ff020210 */ /* 0x000fc80000ffe4ff */
[----:B------:R-:W-:Y:S01]  /*f6f0*/  @P0 LOP3.LUT R3, R3, R2, RZ, 0x3c, !PT ;  /* 0x0000000203030212 */ /* 0x000fe200078e3cff */
[----:B------:R-:W-:-:S03]  /*f700*/  IMAD.MOV.U32 R13, RZ, RZ, R0 ;  /* 0x000000ffff0d7224 */ /* 0x000fc600078e0000 */
[----:B------:R-:W-:-:S04]  /*f710*/  @P0 LOP3.LUT R2, R3, R2, RZ, 0x3c, !PT ;  /* 0x0000000203020212 */ /* 0x000fc800078e3cff */
[----:B------:R-:W-:Y:S01]  /*f720*/  @P0 LOP3.LUT R3, R3, R2, RZ, 0x3c, !PT ;  /* 0x0000000203030212 */ /* 0x000fe200078e3cff */
[----:B------:R-:W-:-:S04]  /*f730*/  IMAD.MOV.U32 R5, RZ, RZ, R14 ;  /* 0x000000ffff057224 */ /* 0x000fc800078e000e */
[----:B------:R-:W-:Y:S01]  /*f740*/  @!PT LDS RZ, [RZ] ;  /* 0x00000000fffff984 */ /* 0x000fe20000000800 */
[----:B------:R-:W-:Y:S01]  /*f750*/  @!PT LDS RZ, [RZ] ;  /* 0x00000000fffff984 */ /* 0x000fe20000000800 */
[----:B------:R-:W-:Y:S01]  /*f760*/  @!PT LDS RZ, [RZ] ;  /* 0x00000000fffff984 */ /* 0x000fe20000000800 */
[----:B------:R0:W-:Y:S03]  /*f770*/  @P0 LDGSTS.E.BYPASS.LTC128B.128 [R6+0x23400], desc[UR50][R2.64], !P2 ;  /* 0x2340000002060fae */ /* 0x0001e6000d101d72 */
[----:B0-----:R-:W-:Y:S05]  /*f780*/  WARPSYNC.COLLECTIVE R15, `(.L_x_498) ;  /* 0x000000000f087348 */ /* 0x001fea0003c00000 */
[----:B------:R1:W2:Y:S02]  /*f790*/  SHFL.IDX P6, R14, R13, R12, R11 ;  /* 0x0000000c0d0e7389 */ /* 0x0002a400000c000b */
[----:B012---:R-:W-:Y:S01]  /*f7a0*/  ENDCOLLECTIVE ;  /* 0x000000000000791b */ /* 0x007fe20003800000 */
.L_x_498:
[----:B------:R-:W-:Y:S01]  /*f7b0*/  IMAD.MOV.U32 R0, RZ, RZ, R14 ;  /* 0x000000ffff007224 */ /* 0x000fe200078e000e */
[----:B------:R-:W-:Y:S06]  /*f7c0*/  BRA `(.L_x_499) ;  /* 0xffffffc000cc7947 */ /* 0x000fec000383ffff */
.L_x_430:
[----:B------:R-:W-:Y:S01]  /*f7d0*/  IMAD.MOV.U32 R13, RZ, RZ, R4 ;  /* 0x000000ffff0d7224 */ /* 0x000fe200078e0004 */
[----:B------:R-:W-:Y:S01]  /*f7e0*/  MOV R11, 0x181f ;  /* 0x0000181f000b7802 */ /* 0x000fe20000000f00 */
[----:B------:R-:W-:Y:S02]  /*f7f0*/  IMAD.MOV.U32 R12, RZ, RZ, RZ ;  /* 0x000000ffff0c7224 */ /* 0x000fe400078e00ff */
[----:B------:R-:W-:Y:S02]  /*f800*/  IMAD.MOV.U32 R15, RZ, RZ, -0x1 ;  /* 0xffffffffff0f7424 */ /* 0x000fe400078e00ff */
[----:B-----5:R-:W-:Y:S02]  /*f810*/  IMAD R5, R10, R7, RZ ;  /* 0x000000070a057224 */ /* 0x020fe400078e02ff */
[----:B------:R-:W-:-:S07]  /*f820*/  IMAD R17, R17, 0x40, R37 ;  /* 0x0000004011117824 */ /* 0x000fce00078e0225 */
[----:B------:R-:W-:Y:S05]  /*f830*/  WARPSYNC.COLLECTIVE R15, `(.L_x_500) ;  /* 0x000000000f087348 */ /* 0x000fea0003c00000 */
[----:B------:R0:W1:Y:S02]  /*f840*/  SHFL.IDX P6, R14, R13, R12, R11 ;  /* 0x0000000c0d0e7389 */ /* 0x00006400000c000b */
[----:B01----:R-:W-:Y:S01]  /*f850*/  ENDCOLLECTIVE ;  /* 0x000000000000791b */ /* 0x003fe20003800000 */
.L_x_500:
[C---:B------:R-:W-:Y:S01]  /*f860*/  VIADD R6, R17.reuse, 0x10 ;  /* 0x0000001011067836 */ /* 0x040fe20000000000 */
[----:B------:R-:W-:Y:S01]  /*f870*/  ISETP.GE.AND P0, PT, R17, R5, PT ;  /* 0x000000051100720c */ /* 0x000fe20003f06270 */
[----:B------:R-:W-:Y:S02]  /*f880*/  IMAD.MOV.U32 R13, RZ, RZ, R0 ;  /* 0x000000ffff0d7224 */ /* 0x000fe400078e0000 */
[----:B------:R-:W-:-:S10]  /*f890*/  IMAD.MOV.U32 R2, RZ, RZ, R14 ;  /* 0x000000ffff027224 */ /* 0x000fd400078e000e */
[----:B------:R-:W-:Y:S05]  /*f8a0*/  WARPSYNC.COLLECTIVE R15, `(.L_x_501) ;  /* 0x000000000f087348 */ /* 0x000fea0003c00000 */
[----:B------:R0:W1:Y:S02]  /*f8b0*/  SHFL.IDX P6, R14, R13, R12, R11 ;  /* 0x0000000c0d0e7389 */ /* 0x00006400000c000b */
[----:B01----:R-:W-:Y:S01]  /*f8c0*/  ENDCOLLECTIVE ;  /* 0x000000000000791b */ /* 0x003fe20003800000 */
.L_x_501:
[----:B------:R-:W-:Y:S01]  /*f8d0*/  IMAD.MOV.U32 R13, RZ, RZ, R4 ;  /* 0x000000ffff0d7224 */ /* 0x000fe200078e0004 */
[----:B------:R-:W-:Y:S01]  /*f8e0*/  MOV R12, 0x1 ;  /* 0x00000001000c7802 */ /* 0x000fe20000000f00 */
[----:B------:R-:W-:-:S07]  /*f8f0*/  IMAD.MOV.U32 R3, RZ, RZ, R14 ;  /* 0x000000ffff037224 */ /* 0x000fce00078e000e */
[----:B------:R-:W-:Y:S05]  /*f900*/  WARPSYNC.COLLECTIVE R15, `(.L_x_502) ;  /* 0x000000000f087348 */ /* 0x000fea0003c00000 */
[----:B------:R0:W1:Y:S02]  /*f910*/  SHFL.IDX P6, R14, R13, R12, R11 ;  /* 0x0000000c0d0e7389 */ /* 0x00006400000c000b */
[----:B01----:R-:W-:Y:S01]  /*f920*/  ENDCOLLECTIVE ;  /* 0x000000000000791b */ /* 0x003fe20003800000 */
.L_x_502:
[----:B------:R-:W-:-:S05]  /*f930*/  @!P0 LEA R3, P2, R9, R3, 0x1 ;  /* 0x0000000309038211 */ /* 0x000fca00078408ff */
[----:B------:R-:W-:-:S05]  /*f940*/  @!P0 IMAD.X R2, RZ, RZ, R2, P2 ;  /* 0x000000ffff028224 */ /* 0x000fca00010e0602 */
[----:B------:R-:W-:Y:S01]  /*f950*/  @!P0 LOP3.LUT R3, R3, R2, RZ, 0x3c, !PT ;  /* 0x0000000203038212 */ /* 0x000fe200078e3cff */
[----:B------:R-:W-:-:S03]  /*f960*/  IMAD.MOV.U32 R13, RZ, RZ, R0 ;  /* 0x000000ffff0d7224 */ /* 0x000fc600078e0000 */
[----:B------:R-:W-:-:S04]  /*f970*/  @!P0 LOP3.LUT R2, R3, R2, RZ, 0x3c, !PT ;  /* 0x0000000203028212 */ /* 0x000fc800078e3cff */
[----:B------:R-:W-:-:S05]  /*f980*/  @!P0 LOP3.LUT R3, R3, R2, RZ, 0x3c, !PT ;  /* 0x0000000203038212 */ /* 0x000fca00078e3cff */
[----:B------:R-:W-:Y:S01]  /*f990*/  @!PT LDS RZ, [RZ] ;  /* 0x00000000fffff984 */ /* 0x000fe20000000800 */
[----:B------:R-:W-:Y:S01]  /*f9a0*/  @!PT LDS RZ, [RZ] ;  /* 0x00000000fffff984 */ /* 0x000fe20000000800 */
[----:B------:R-:W-:Y:S01]  /*f9b0*/  @!PT LDS RZ, [RZ] ;  /* 0x00000000fffff984 */ /* 0x000fe20000000800 */
[----:B------:R0:W-:Y:S01]  /*f9c0*/  @!P0 LDGSTS.E.BYPASS.LTC128B.128 [R8+0x20400], desc[UR50][R2.64], !P1 ;  /* 0x2040000002088fae */ /* 0x0001e2000c901d72 */
[----:B------:R-:W-:Y:S01]  /*f9d0*/  ISETP.GE.AND P0, PT, R6, R5, PT ;  /* 0x000000050600720c */ /* 0x000fe20003f06270 */
[----:B0-----:R-:W-:-:S12]  /*f9e0*/  IMAD.MOV.U32 R2, RZ, RZ, R14 ;  /* 0x000000ffff027224 */ /* 0x001fd800078e000e */
[----:B------:R-:W-:Y:S05]  /*f9f0*/  WARPSYNC.COLLECTIVE R15, `(.L_x_503) ;  /* 0x000000000f087348 */ /* 0x000fea0003c00000 */
[----:B------:R0:W1:Y:S02]  /*fa00*/  SHFL.IDX P6, R14, R13, R12, R11 ;  /* 0x0000000c0d0e7389 */ /* 0x00006400000c000b */
[----:B01----:R-:W-:Y:S01]  /*fa10*/  ENDCOLLECTIVE ;  /* 0x000000000000791b */ /* 0x003fe20003800000 */
.L_x_503:
[----:B------:R-:W-:Y:S02]  /*fa20*/  IMAD.MOV.U32 R13, RZ, RZ, R4 ;  /* 0x000000ffff0d7224 */ /* 0x000fe400078e0004 */
[----:B------:R-:W-:Y:S02]  /*fa30*/  IMAD.MOV.U32 R12, RZ, RZ, 0x2 ;  /* 0x00000002ff0c7424 */ /* 0x000fe400078e00ff */
[----:B------:R-:W-:-:S07]  /*fa40*/  IMAD.MOV.U32 R3, RZ, RZ, R14 ;  /* 0x000000ffff037224 */ /* 0x000fce00078e000e */
[----:B------:R-:W-:Y:S05]  /*fa50*/  WARPSYNC.COLLECTIVE R15, `(.L_x_504) ;  /* 0x000000000f087348 */ /* 0x000fea0003c00000 */
[----:B------:R0:W1:Y:S02]  /*fa60*/  SHFL.IDX P6, R14, R13, R12, R11 ;  /* 0x0000000c0d0e7389 */ /* 0x00006400000c000b */
[----:B01----:R-:W-:Y:S01]  /*fa70*/  ENDCOLLECTIVE ;  /* 0x000000000000791b */ /* 0x003fe20003800000 */
.L_x_504:
[----:B------:R-:W-:-:S05]  /*fa80*/  @!P0 LEA R3, P2, R9, R3, 0x1 ;  /* 0x0000000309038211 */ /* 0x000fca00078408ff */
[----:B------:R-:W-:-:S05]  /*fa90*/  @!P0 IMAD.X R2, RZ, RZ, R2, P2 ;  /* 0x000000ffff028224 */ /* 0x000fca00010e0602 */
[----:B------:R-:W-:Y:S02]  /*faa0*/  @!P0 LOP3.LUT R3, R3, R2, RZ, 0x3c, !PT ;  /* 0x0000000203038212 */ /* 0x000fe400078e3cff */
[----:B------:R-:W-:Y:S02]  /*fab0*/  MOV R13, R0 ;  /* 0x00000000000d7202 */ /* 0x000fe40000000f00 */
[----:B------:R-:W-:-:S04]  /*fac0*/  @!P0 LOP3.LUT R2, R3, R2, RZ, 0x3c, !PT ;  /* 0x0000000203028212 */ /* 0x000fc800078e3cff */
[----:B------:R-:W-:-:S05]  /*fad0*/  @!P0 LOP3.LUT R3, R3, R2, RZ, 0x3c, !PT ;  /* 0x0000000203038212 */ /* 0x000fca00078e3cff */
[----:B------:R-:W-:Y:S01]  /*fae0*/  @!PT LDS RZ, [RZ] ;  /* 0x00000000fffff984 */ /* 0x000fe20000000800 */
[----:B------:R-:W-:Y:S01]  /*faf0*/  @!PT LDS RZ, [RZ] ;  /* 0x00000000fffff984 */ /* 0x000fe20000000800 */
[----:B------:R-:W-:Y:S01]  /*fb00*/  @!PT LDS RZ, [RZ] ;  /* 0x00000000fffff984 */ /* 0x000fe20000000800 */
[----:B------:R0:W-:Y:S02]  /*fb10*/  @!P0 LDGSTS.E.BYPASS.LTC128B.128 [R8+0x20c00], desc[UR50][R2.64], !P1 ;  /* 0x20c0000002088fae */ /* 0x0001e4000c901d72 */
[----:B0-----:R-:W-:-:S05]  /*fb20*/  VIADD R2, R17, 0x20 ;  /* 0x0000002011027836 */ /* 0x001fca0000000000 */
[----:B------:R-:W-:Y:S01]  /*fb30*/  ISETP.GE.AND P0, PT, R2, R5, PT ;  /* 0x000000050200720c */ /* 0x000fe20003f06270 */
[----:B------:R-:W-:-:S12]  /*fb40*/  IMAD.MOV.U32 R2, RZ, RZ, R14 ;  /* 0x000000ffff027224 */ /* 0x000fd800078e000e */
[----:B------:R-:W-:Y:S05]  /*fb50*/  WARPSYNC.COLLECTIVE R15, `(.L_x_505) ;  /* 0x000000000f087348 */ /* 0x000fea0003c00000 */
[----:B------:R0:W1:Y:S02]  /*fb60*/  SHFL.IDX P6, R14, R13, R12, R11 ;  /* 0x0000000c0d0e7389 */ /* 0x00006400000c000b */
[----:B01----:R-:W-:Y:S01]  /*fb70*/  ENDCOLLECTIVE ;  /* 0x000000000000791b */ /* 0x003fe20003800000 */
.L_x_505:
[----:B------:R-:W-:Y:S02]  /*fb80*/  IMAD.MOV.U32 R13, RZ, RZ, R4 ;  /* 0x000000ffff0d7224 */ /* 0x000fe400078e0004 */
[----:B------:R-:W-:Y:S02]  /*fb90*/  IMAD.MOV.U32 R12, RZ, RZ, 0x3 ;  /* 0x00000003ff0c7424 */ /* 0x000fe400078e00ff */
[----:B------:R-:W-:-:S07]  /*fba0*/  IMAD.MOV.U32 R3, RZ, RZ, R14 ;  /* 0x000000ffff037224 */ /* 0x000fce00078e000e */
[----:B------:R-:W-:Y:S05]  /*fbb0*/  WARPSYNC.COLLECTIVE R15, `(.L_x_506) ;  /* 0x000000000f087348 */ /* 0x000fea0003c00000 */
[----:B------:R0:W1:Y:S02]  /*fbc0*/  SHFL.IDX P6, R14, R13, R12, R11 ;  /* 0x0000000c0d0e7389 */ /* 0x00006400000c000b */
[----:B01----:R-:W-:Y:S01]  /*fbd0*/  ENDCOLLECTIVE ;  /* 0x000000000000791b */ /* 0x003fe20003800000 */
.L_x_506:
[----:B------:R-:W-:-:S05]  /*fbe0*/  @!P0 LEA R3, P2, R9, R3, 0x1 ;  /* 0x0000000309038211 */ /* 0x000fca00078408ff */
[----:B------:R-:W-:-:S05]  /*fbf0*/  @!P0 IMAD.X R2, RZ, RZ, R2, P2 ;  /* 0x000000ffff028224 */ /* 0x000fca00010e0602 */
[----:B------:R-:W-:Y:S01]  /*fc00*/  @!P0 LOP3.LUT R3, R3, R2, RZ, 0x3c, !PT ;  /* 0x0000000203038212 */ /* 0x000fe200078e3cff */
[----:B------:R-:W-:-:S03]  /*fc10*/  IMAD.MOV.U32 R13, RZ, RZ, R0 ;  /* 0x000000ffff0d7224 */ /* 0x000fc600078e0000 */
[----:B------:R-:W-:-:S04]  /*fc20*/  @!P0 LOP3.LUT R2, R3, R2, RZ, 0x3c, !PT ;  /* 0x0000000203028212 */ /* 0x000fc800078e3cff */
[----:B------:R-:W-:Y:S01]  /*fc30*/  @!P0 LOP3.LUT R3, R3, R2, RZ, 0x3c, !PT ;  /* 0x0000000203038212 */ /* 0x000fe200078e3cff */
[----:B------:R-:W-:-:S07]  /*fc40*/  IMAD.MOV.U32 R4, RZ, RZ, R14 ;  /* 0x000000ffff047224 */ /* 0x000fce00078e000e */
[----:B------:R-:W-:Y:S05]  /*fc50*/  WARPSYNC.COLLECTIVE R15, `(.L_x_507) ;  /* 0x000000000f087348 */ /* 0x000fea0003c00000 */
[----:B------:R0:W1:Y:S02]  /*fc60*/  SHFL.IDX P6, R14, R13, R12, R11 ;  /* 0x0000000c0d0e7389 */ /* 0x00006400000c000b */
[----:B01----:R-:W-:Y:S01]  /*fc70*/  ENDCOLLECTIVE ;  /* 0x000000000000791b */ /* 0x003fe20003800000 */
.L_x_507:
[----:B------:R-:W-:Y:S01]  /*fc80*/  @!PT LDS RZ, [RZ] ;  /* 0x00000000fffff984 */ /* 0x000fe20000000800 */
[----:B------:R-:W-:Y:S01]  /*fc90*/  @!PT LDS RZ, [RZ] ;  /* 0x00000000fffff984 */ /* 0x000fe20000000800 */
[----:B------:R-:W-:Y:S01]  /*fca0*/  @!PT LDS RZ, [RZ] ;  /* 0x00000000fffff984 */ /* 0x000fe20000000800 */
[----:B------:R1:W-:Y:S01]  /*fcb0*/  @!P0 LDGSTS.E.BYPASS.LTC128B.128 [R8+0x21400], desc[UR50][R2.64], !P1 ;  /* 0x2140000002088fae */ /* 0x0003e2000c901d72 */
[----:B------:R-:W-:Y:S01]  /*fcc0*/  IMAD.MOV.U32 R0, RZ, RZ, R14 ;  /* 0x000000ffff007224 */ /* 0x000fe200078e000e */
[----:B------:R-:W-:Y:S06]  /*fcd0*/  BRA `(.L_x_508) ;  /* 0xffffffc400dc7947 */ /* 0x000fec000383ffff */
.L_x_433:
[----:B0-----:R0:W1:Y:S02]  /*fce0*/  SYNCS.PHASECHK.TRANS64.TRYWAIT P0, [R23+URZ+0x28c20], R0 ;  /* 0x028c2000170075a7 */ /* 0x001064000800017f */
[----:B-1----:R-:W-:Y:S05]  /*fcf0*/  @!P0 NANOSLEEP.SYNCS 0x989680 ;  /* 0x009896800000895d */ /* 0x002fea0003900000 */
[----:B------:R-:W1:Y:S02]  /*fd00*/  @!P0 SYNCS.PHASECHK.TRANS64 P0, [R23+URZ+0x28c20], R0 ;  /* 0x028c2000170085a7 */ /* 0x000e64000800007f */
[----:B-1----:R-:W-:Y:S05]  /*fd10*/  @!P0 BRA `(.L_x_433) ;  /* 0xfffffffc00f08947 */ /* 0x002fea000383ffff */
[----:B------:R-:W-:Y:S05]  /*fd20*/  BRA `(.L_x_509) ;  /* 0xffffffc800387947 */ /* 0x000fea000383ffff */
.L_x_436:
[----:B0-----:R0:W1:Y:S02]  /*fd30*/  SYNCS.PHASECHK.TRANS64.TRYWAIT P0, [R27+URZ+0x28c60], R0 ;  /* 0x028c60001b0075a7 */ /* 0x001064000800017f */
[----:B-1----:R-:W-:Y:S05]  /*fd40*/  @!P0 NANOSLEEP.SYNCS 0x989680 ;  /* 0x009896800000895d */ /* 0x002fea0003900000 */
[----:B------:R-:W1:Y:S02]  /*fd50*/  @!P0 SYNCS.PHASECHK.TRANS64 P0, [R27+URZ+0x28c60], R0 ;  /* 0x028c60001b0085a7 */ /* 0x000e64000800007f */
[----:B-1----:R-:W-:Y:S05]  /*fd60*/  @!P0 BRA `(.L_x_436) ;  /* 0xfffffffc00f08947 */ /* 0x002fea000383ffff */
[----:B------:R-:W-:Y:S05]  /*fd70*/  BRA `(.L_x_510) ;  /* 0xffffffc800487947 */ /* 0x000fea000383ffff */
.L_x_437:
[----:B------:R-:W-:Y:S01]  /*fd80*/  BSSY B0, `(.L_x_511) ;  /* 0x0000008000007945 */ /* 0x000fe20003800000 */
[----:B------:R-:W-:Y:S01]  /*fd90*/  IMAD.MOV.U32 R13, RZ, RZ, R6 ;  /* 0x000000ffff0d7224 */ /* 0x000fe200078e0006 */
[----:B------:R-:W-:Y:S01]  /*fda0*/  MOV R12, RZ ;  /* 0x000000ff000c7202 */ /* 0x000fe20000000f00 */
[----:B------:R-:W-:Y:S02]  /*fdb0*/  IMAD.MOV.U32 R11, RZ, RZ, 0x181f ;  /* 0x0000181fff0b7424 */ /* 0x000fe400078e00ff */
[----:B------:R-:W-:-:S07]  /*fdc0*/  IMAD.MOV.U32 R15, RZ, RZ, -0x1 ;  /* 0xffffffffff0f7424 */ /* 0x000fce00078e00ff */
[----:B------:R-:W-:Y:S05]  /*fdd0*/  WARPSYNC.COLLECTIVE R15, `(.L_x_512) ;  /* 0x000000000f087348 */ /* 0x000fea0003c00000 */
[----:B------:R0:W1:Y:S02]  /*fde0*/  SHFL.IDX P6, R14, R13, R12, R11 ;  /* 0x0000000c0d0e7389 */ /* 0x00006400000c000b */
[----:B01----:R-:W-:Y:S01]  /*fdf0*/  ENDCOLLECTIVE ;  /* 0x000000000000791b */ /* 0x003fe20003800000 */
.L_x_512:
[----:B------:R-:W-:Y:S05]  /*fe00*/  BSYNC B0 ;  /* 0x0000000000007941 */ /* 0x000fea0003800000 */
.L_x_511:
[----:B------:R0:W5:Y:S01]  /*fe10*/  LDL R8, [R1+0x4] ;  /* 0x0000040001087983 */ /* 0x0001620000100800 */
[----:B------:R-:W-:Y:S01]  /*fe20*/  IMAD.MOV.U32 R13, RZ, RZ, R4 ;  /* 0x000000ffff0d7224 */ /* 0x000fe200078e0004 */
[C---:B------:R-:W-:Y:S01]  /*fe30*/  LOP3.LUT P5, RZ, R30.reuse, 0x2, RZ, 0xc0, !PT ;  /* 0x000000021eff7812 */ /* 0x040fe200078ac0ff */
[----:B------:R-:W-:Y:S01]  /*fe40*/  IMAD.MOV.U32 R12, RZ, RZ, RZ ;  /* 0x000000ffff0c7224 */ /* 0x000fe200078e00ff */
[----:B------:R-:W1:Y:S01]  /*fe50*/  S2R R7, SR_TID.X ;  /* 0x0000000000077919 */ /* 0x000e620000002100 */
[----:B------:R-:W-:Y:S01]  /*fe60*/  IMAD.MOV.U32 R11, RZ, RZ, 0x181f ;  /* 0x0000181fff0b7424 */ /* 0x000fe200078e00ff */
[C---:B------:R-:W-:Y:S01]  /*fe70*/  LOP3.LUT P4, RZ, R30.reuse, 0x4, RZ, 0xc0, !PT ;  /* 0x000000041eff7812 */ /* 0x040fe2000788c0ff */
[----:B------:R-:W-:Y:S01]  /*fe80*/  IMAD.MOV.U32 R15, RZ, RZ, -0x1 ;  /* 0xffffffffff0f7424 */ /* 0x000fe200078e00ff */
[----:B------:R-:W-:Y:S01]  /*fe90*/  LOP3.LUT P3, RZ, R30, 0x8, RZ, 0xc0, !PT ;  /* 0x000000081eff7812 */ /* 0x000fe2000786c0ff */
[----:B------:R-:W-:Y:S01]  /*fea0*/  IMAD.MOV.U32 R3, RZ, RZ, R14 ;  /* 0x000000ffff037224 */ /* 0x000fe200078e000e */
[----:B------:R-:W-:Y:S01]  /*feb0*/  LOP3.LUT R22, R22, 0xfffffeff, RZ, 0xc0, !PT ;  /* 0xfffffeff16167812 */ /* 0x000fe200078ec0ff */
[----:B0-----:R-:W-:-:S10]  /*fec0*/  IMAD R5, R5, 0x2, R23 ;  /* 0x0000000205057824 */ /* 0x001fd400078e0217 */
[----:B-1---5:R-:W-:Y:S05]  /*fed0*/  WARPSYNC.COLLECTIVE R15, `(.L_x_513) ;  /* 0x000000000f087348 */ /* 0x022fea0003c00000 */
[----:B------:R0:W2:Y:S02]  /*fee0*/  SHFL.IDX P6, R14, R13, R12, R11 ;  /* 0x0000000c0d0e7389 */ /* 0x0000a400000c000b */
[----:B012--5:R-:W-:Y:S01]  /*fef0*/  ENDCOLLECTIVE ;  /* 0x000000000000791b */ /* 0x027fe20003800000 */
.L_x_513:
[----:B------:R-:W-:Y:S01]  /*ff00*/  LOP3.LUT P2, RZ, R30, 0x10, RZ, 0xc0, !PT ;  /* 0x000000101eff7812 */ /* 0x000fe2000784c0ff */
[----:B------:R-:W-:Y:S02]  /*ff10*/  IMAD.MOV.U32 R13, RZ, RZ, R6 ;  /* 0x000000ffff0d7224 */ /* 0x000fe400078e0006 */
[----:B------:R-:W-:Y:S02]  /*ff20*/  IMAD.MOV.U32 R12, RZ, RZ, 0x1 ;  /* 0x00000001ff0c7424 */ /* 0x000fe400078e00ff */
[----:B------:R-:W-:Y:S01]  /*ff30*/  IMAD.SHL.U32 R7, R7, 0x8, RZ ;  /* 0x0000000807077824 */ /* 0x000fe200078e00ff */
[----:B------:R-:W-:-:S04]  /*ff40*/  MOV R2, R14 ;  /* 0x0000000e00027202 */ /* 0x000fc80000000f00 */
[----:B------:R-:W-:-:S05]  /*ff50*/  LOP3.LUT R7, R7, 0x38, RZ, 0xc0, !PT ;  /* 0x0000003807077812 */ /* 0x000fca00078ec0ff */
[----:B------:R-:W-:Y:S01]  /*ff60*/  IMAD.SHL.U32 R0, R7, 0x2, RZ ;  /* 0x0000000207007824 */ /* 0x000fe200078e00ff */
[----:B------:R-:W-:-:S04]  /*ff70*/  LOP3.LUT R7, R30, 0x1, RZ, 0xc0, !PT ;  /* 0x000000011e077812 */ /* 0x000fc800078ec0ff */
[----:B------:R-:W-:Y:S02]  /*ff80*/  IADD3 R2, P0, R2, R0, RZ ;  /* 0x0000000002027210 */ /* 0x000fe40007f1e0ff */
[----:B------:R-:W-:-:S03]  /*ff90*/  ISETP.NE.U32.AND P1, PT, R7, 0x1, PT ;  /* 0x000000010700780c */ /* 0x000fc60003f25070 */
[----:B------:R-:W-:Y:S01]  /*ffa0*/  IMAD.X R3, RZ, RZ, R3, P0 ;  /* 0x000000ffff037224 */ /* 0x000fe200000e0603 */
[----:B------:R-:W-:-:S09]  /*ffb0*/  ISETP.LT.OR P0, PT, R29, 0x1, P1 ;  /* 0x000000011d00780c */ /* 0x000fd20000f01670 */
[----:B------:R-:W-:Y:S02]  /*ffc0*/  @P1 LOP3.LUT R22, R22, 0x100, RZ, 0xfc, !PT ;  /* 0x0000010016161812 */ /* 0x000fe400078efcff */
[----:B------:R-:W-:Y:S02]  /*ffd0*/  LOP3.LUT P1, RZ, R30, 0x20, RZ, 0xc0, !PT ;  /* 0x000000201eff7812 */ /* 0x000fe4000782c0ff */
[----:B------:R-:W-:Y:S01]  /*ffe0*/  @!PT LDS RZ, [RZ] ;  /* 0x00000000fffff984 */ /* 0x000fe20000000800 */
[----:B------:R-:W-:Y:S01]  /*fff0*/  @!PT LDS RZ, [RZ] ;  /* 0x00000000fffff984 */ /* 0x000fe20000000800 */
[----:B------:R-:W-:Y:S01]  /*10000*/  @!PT LDS RZ, [RZ] ;  /* 0x00000000fffff984 */ /* 0x000fe20000000800 */
[----:B------:R0:W-:Y:S01]  /*10010*/  LDGSTS.E.BYPASS.LTC128B.128 [R5+0x400], desc[UR50][R2.64], !P0 ;  /* 0x0040000002057fae */ /* 0x0001e2000c101d72 */
[C---:B------:R-:W-:Y:S02]  /*10020*/  ISETP.LT.OR P0, PT, R29.reuse, 0x1, !P5 ;  /* 0x000000011d00780c */ /* 0x040fe40006f01670 */
[----:B------:R-:W-:Y:S02]  /*10030*/  ISETP.LT.OR P6, PT, R29, 0x1, !P1 ;  /* 0x000000011d00780c */ /* 0x000fe40004fc1670 */
[----:B------:R-:W-:-:S09]  /*10040*/  LOP3.LUT R22, R22, 0xfffffdff, RZ, 0xc0, !PT ;  /* 0xfffffdff16167812 */ /* 0x000fd200078ec0ff */
[----:B------:R0:W-:Y:S01]  /*10050*/  LDGSTS.E.BYPASS.LTC128B.128 [R5+0x2400], desc[UR50][R2.64+0x80], !P0 ;  /* 0x0240008002057fae */ /* 0x0001e2000c101d72 */
[----:B------:R-:W-:-:S13]  /*10060*/  ISETP.LT.OR P0, PT, R29, 0x1, !P4 ;  /* 0x000000011d00780c */ /* 0x000fda0006701670 */
[----:B------:R0:W-:Y:S01]  /*10070*/  LDGSTS.E.BYPASS.LTC128B.128 [R5+0x4400], desc[UR50][R2.64+0x100], !P0 ;  /* 0x0440010002057fae */ /* 0x0001e2000c101d72 */
[----:B------:R-:W-:-:S13]  /*10080*/  ISETP.LT.OR P0, PT, R29, 0x1, !P3 ;  /* 0x000000011d00780c */ /* 0x000fda0005f01670 */
[----:B------:R0:W-:Y:S01]  /*10090*/  LDGSTS.E.BYPASS.LTC128B.128 [R5+0x6400], desc[UR50][R2.64+0x180], !P0 ;  /* 0x0640018002057fae */ /* 0x0001e2000c101d72 */
[----:B------:R-:W-:-:S13]  /*100a0*/  ISETP.LT.OR P0, PT, R29, 0x1, !P2 ;  /* 0x000000011d00780c */ /* 0x000fda0005701670 */
[----:B------:R0:W-:Y:S01]  /*100b0*/  LDGSTS.E.BYPASS.LTC128B.128 [R5+0x8400], desc[UR50][R2.64+0x200], !P0 ;  /* 0x0840020002057fae */ /* 0x0001e2000c101d72 */
[----:B------:R-:W-:-:S03]  /*100c0*/  LOP3.LUT P0, RZ, R30, 0x40, RZ, 0xc0, !PT ;  /* 0x000000401eff7812 */ /* 0x000fc6000780c0ff */
[----:B------:R0:W-:Y:S01]  /*100d0*/  LDGSTS.E.BYPASS.LTC128B.128 [R5+0xa400], desc[UR50][R2.64+0x280], !P6 ;  /* 0x0a40028002057fae */ /* 0x0001e2000f101d72 */
[----:B------:R-:W-:-:S13]  /*100e0*/  ISETP.LT.OR P6, PT, R29, 0x1, !P0 ;  /* 0x000000011d00780c */ /* 0x000fda00047c1670 */
[----:B------:R0:W-:Y:S01]  /*100f0*/  LDGSTS.E.BYPASS.LTC128B.128 [R5+0xc400], desc[UR50][R2.64+0x300], !P6 ;  /* 0x0c40030002057fae */ /* 0x0001e2000f101d72 */
[----:B------:R-:W-:-:S04]  /*10100*/  PRMT R7, R8, 0x8880, RZ ;  /* 0x0000888008077816 */ /* 0x000fc800000000ff */
[----:B------:R-:W-:-:S13]  /*10110*/  ISETP.GT.AND P6, PT, R7, -0x1, PT ;  /* 0xffffffff0700780c */ /* 0x000fda0003fc4270 */
[----:B------:R-:W-:Y:S02]  /*10120*/  @P6 LOP3.LUT R22, R22, 0x200, RZ, 0xfc, !PT ;  /* 0x0000020016166812 */ /* 0x000fe400078efcff */
[----:B------:R-:W-:-:S13]  /*10130*/  ISETP.LT.OR P6, PT, R29, 0x1, P6 ;  /* 0x000000011d00780c */ /* 0x000fda00037c1670 */
[----:B------:R0:W-:Y:S02]  /*10140*/  LDGSTS.E.BYPASS.LTC128B.128 [R5+0xe400], desc[UR50][R2.64+0x380], !P6 ;  /* 0x0e40038002057fae */ /* 0x0001e4000f101d72 */
[----:B0-----:R-:W-:Y:S05]  /*10150*/  WARPSYNC.COLLECTIVE R15, `(.L_x_514) ;  /* 0x000000000f087348 */ /* 0x001fea0003c00000 */
[----:B------:R1:W2:Y:S02]  /*10160*/  SHFL.IDX P6, R14, R13, R12, R11 ;  /* 0x0000000c0d0e7389 */ /* 0x0002a400000c000b */
[----:B012---:R-:W-:Y:S01]  /*10170*/  ENDCOLLECTIVE ;  /* 0x000000000000791b */ /* 0x007fe20003800000 */
.L_x_514:
[----:B------:R-:W-:Y:S02]  /*10180*/  IMAD.MOV.U32 R13, RZ, RZ, R4 ;  /* 0x000000ffff0d7224 */ /* 0x000fe400078e0004 */
[----:B------:R-:W-:-:S07]  /*10190*/  IMAD.MOV.U32 R3, RZ, RZ, R14 ;  /* 0x000000ffff037224 */ /* 0x000fce00078e000e */
[----:B------:R-:W-:Y:S05]  /*101a0*/  WARPSYNC.COLLECTIVE R15, `(.L_x_515) ;  /* 0x000000000f087348 */ /* 0x000fea0003c00000 */
[----:B------:R0:W1:Y:S02]  /*101b0*/  SHFL.IDX P6, R14, R13, R12, R11 ;  /* 0x0000000c0d0e7389 */ /* 0x00006400000c000b */
[----:B01----:R-:W-:Y:S01]  /*101c0*/  ENDCOLLECTIVE ;  /* 0x000000000000791b */ /* 0x003fe20003800000 */
.L_x_515:
[----:B------:R-:W-:Y:S02]  /*101d0*/  IMAD.MOV.U32 R13, RZ, RZ, R6 ;  /* 0x000000ffff0d7224 */ /* 0x000fe400078e0006 */
[----:B------:R-:W-:Y:S02]  /*101e0*/  IMAD.MOV.U32 R12, RZ, RZ, 0x2 ;  /* 0x00000002ff0c7424 */ /* 0x000fe400078e00ff */
[----:B------:R-:W-:-:S05]  /*101f0*/  IMAD.MOV.U32 R2, RZ, RZ, R14 ;  /* 0x000000ffff027224 */ /* 0x000fca00078e000e */
[----:B------:R-:W-:-:S04]  /*10200*/  IADD3 R2, P6, R2, R0, RZ ;  /* 0x0000000002027210 */ /* 0x000fc80007fde0ff */
[----:B------:R-:W-:Y:S02]  /*10210*/  IADD3.X R3, RZ, R3, RZ, P6, !PT ;  /* 0x00000003ff037210 */ /* 0x000fe400037fe4ff */
[----:B------:R-:W-:-:S04]  /*10220*/  LOP3.LUT P6, RZ, R22, 0x100, RZ, 0xc0, !PT ;  /* 0x0000010016ff7812 */ /* 0x000fc800078cc0ff */
[----:B------:R-:W-:-:S13]  /*10230*/  ISETP.LT.OR P6, PT, R29, 0x11, P6 ;  /* 0x000000111d00780c */ /* 0x000fda00037c1670 */
[----:B------:R-:W-:Y:S01]  /*10240*/  @!PT LDS RZ, [RZ] ;  /* 0x00000000fffff984 */ /* 0x000fe20000000800 */
[----:B------:R-:W-:Y:S01]  /*10250*/  @!PT LDS RZ, [RZ] ;  /* 0x00000000fffff984 */ /* 0x000fe20000000800 */
[----:B------:R-:W-:Y:S01]  /*10260*/  @!PT LDS RZ, [RZ] ;  /* 0x00000000fffff984 */ /* 0x000fe20000000800 */
[----:B------:R0:W-:Y:S01]  /*10270*/  LDGSTS.E.BYPASS.LTC128B.128 [R5+0xc00], desc[UR50][R2.64], !P6 ;  /* 0x00c0000002057fae */ /* 0x0001e2000f101d72 */
[----:B------:R-:W-:-:S13]  /*10280*/  ISETP.LT.OR P6, PT, R29, 0x11, !P5 ;  /* 0x000000111d00780c */ /* 0x000fda0006fc1670 */
        /* <DEDUP_REMOVED lines=11> */
[----:B------:R-:W-:-:S04]  /*10340*/  LOP3.LUT P6, RZ, R22, 0x200, RZ, 0xc0, !PT ;  /* 0x0000020016ff7812 */ /* 0x000fc800078cc0ff */
[----:B------:R-:W-:-:S13]  /*10350*/  ISETP.LT.OR P6, PT, R29, 0x11, P6 ;  /* 0x000000111d00780c */ /* 0x000fda00037c1670 */
[----:B------:R0:W-:Y:S02]  /*10360*/  LDGSTS.E.BYPASS.LTC128B.128 [R5+0xec00], desc[UR50][R2.64+0x380], !P6 ;  /* 0x0ec0038002057fae */ /* 0x0001e4000f101d72 */
[----:B0-----:R-:W-:Y:S05]  /*10370*/  WARPSYNC.COLLECTIVE R15, `(.L_x_516) ;  /* 0x000000000f087348 */ /* 0x001fea0003c00000 */
[----:B------:R1:W2:Y:S02]  /*10380*/  SHFL.IDX P6, R14, R13, R12, R11 ;  /* 0x0000000c0d0e7389 */ /* 0x0002a400000c000b */
[----:B012---:R-:W-:Y:S01]  /*10390*/  ENDCOLLECTIVE ;  /* 0x000000000000791b */ /* 0x007fe20003800000 */
.L_x_516:
[----:B------:R-:W-:Y:S02]  /*103a0*/  IMAD.MOV.U32 R13, RZ, RZ, R4 ;  /* 0x000000ffff0d7224 */ /* 0x000fe400078e0004 */
[----:B------:R-:W-:-:S07]  /*103b0*/  IMAD.MOV.U32 R7, RZ, RZ, R14 ;  /* 0x000000ffff077224 */ /* 0x000fce00078e000e */
[----:B------:R-:W-:Y:S05]  /*103c0*/  WARPSYNC.COLLECTIVE R15, `(.L_x_517) ;  /* 0x000000000f087348 */ /* 0x000fea0003c00000 */
[----:B------:R0:W1:Y:S02]  /*103d0*/  SHFL.IDX P6, R14, R13, R12, R11 ;  /* 0x0000000c0d0e7389 */ /* 0x00006400000c000b */
[----:B01----:R-:W-:Y:S01]  /*103e0*/  ENDCOLLECTIVE ;  /* 0x000000000000791b */ /* 0x003fe20003800000 */
.L_x_517:
[----:B------:R-:W-:Y:S02]  /*103f0*/  IMAD.MOV.U32 R13, RZ, RZ, R6 ;  /* 0x000000ffff0d7224 */ /* 0x000fe400078e0006 */
[----:B------:R-:W-:Y:S02]  /*10400*/  IMAD.MOV.U32 R12, RZ, RZ, 0x3 ;  /* 0x00000003ff0c7424 */ /* 0x000fe400078e00ff */
[----:B------:R-:W-:-:S05]  /*10410*/  IMAD.MOV.U32 R2, RZ, RZ, R14 ;  /* 0x000000ffff027224 */ /* 0x000fca00078e000e */
[----:B------:R-:W-:-:S05]  /*10420*/  IADD3 R2, P6, R2, R0, RZ ;  /* 0x0000000002027210 */ /* 0x000fca0007fde0ff */
[----:B------:R-:W-:Y:S01]  /*10430*/  IMAD.X R3, RZ, RZ, R7, P6 ;  /* 0x000000ffff037224 */ /* 0x000fe200030e0607 */
        /* <DEDUP_REMOVED lines=24> */
.L_x_518:
[----:B------:R-:W-:Y:S01]  /*105c0*/  IMAD.MOV.U32 R13, RZ, RZ, R4 ;  /* 0x000000ffff0d7224 */ /* 0x000fe200078e0004 */
[----:B------:R-:W-:-:S07]  /*105d0*/  MOV R6, R14 ;  /* 0x0000000e00067202 */ /* 0x000fce0000000f00 */
[----:B------:R-:W-:Y:S05]  /*105e0*/  WARPSYNC.COLLECTIVE R15, `(.L_x_519) ;  /* 0x000000000f087348 */ /* 0x000fea0003c00000 */
[----:B------:R0:W1:Y:S02]  /*105f0*/  SHFL.IDX P6, R14, R13, R12, R11 ;  /* 0x0000000c0d0e7389 */ /* 0x00006400000c000b */
[----:B01----:R-:W-:Y:S01]  /*10600*/  ENDCOLLECTIVE ;  /* 0x000000000000791b */ /* 0x003fe20003800000 */
.L_x_519:
[----:B------:R-:W-:Y:S01]  /*10610*/  IMAD.MOV.U32 R2, RZ, RZ, R14 ;  /* 0x000000ffff027224 */ /* 0x000fe200078e000e */
[----:B------:R-:W-:Y:S06]  /*10620*/  BRA `(.L_x_520) ;  /* 0xffffffc400dc7947 */ /* 0x000fec000383ffff */
.L_x_444:
[----:B0-----:R0:W1:Y:S02]  /*10630*/  SYNCS.PHASECHK.TRANS64.TRYWAIT P0, [R6+URZ+0x28c40], R17 ;  /* 0x028c4011060075a7 */ /* 0x001064000800017f */
[----:B-1----:R-:W-:Y:S05]  /*10640*/  @!P0 NANOSLEEP.SYNCS 0x989680 ;  /* 0x009896800000895d */ /* 0x002fea0003900000 */
[----:B------:R-:W1:Y:S02]  /*10650*/  @!P0 SYNCS.PHASECHK.TRANS64 P0, [R6+URZ+0x28c40], R17 ;  /* 0x028c4011060085a7 */ /* 0x000e64000800007f */
[----:B-1----:R-:W-:Y:S05]  /*10660*/  @!P0 BRA `(.L_x_444) ;  /* 0xfffffffc00f08947 */ /* 0x002fea000383ffff */
[----:B------:R-:W-:Y:S05]  /*10670*/  BRA `(.L_x_521) ;  /* 0xffffffcc00687947 */ /* 0x000fea000383ffff */
.L_x_445:
[----:B------:R-:W-:Y:S01]  /*10680*/  BSSY B1, `(.L_x_522) ;  /* 0x0000008000017945 */ /* 0x000fe20003800000 */
[----:B------:R-:W-:Y:S02]  /*10690*/  IMAD.MOV.U32 R13, RZ, RZ, R27 ;  /* 0x000000ffff0d7224 */ /* 0x000fe400078e001b */
[----:B------:R-:W-:Y:S02]  /*106a0*/  IMAD.MOV.U32 R12, RZ, RZ, RZ ;  /* 0x000000ffff0c7224 */ /* 0x000fe400078e00ff */
[----:B------:R-:W-:Y:S02]  /*106b0*/  IMAD.MOV.U32 R11, RZ, RZ, 0x181f ;  /* 0x0000181fff0b7424 */ /* 0x000fe400078e00ff */
[----:B------:R-:W-:-:S07]  /*106c0*/  IMAD.MOV.U32 R15, RZ, RZ, -0x1 ;  /* 0xffffffffff0f7424 */ /* 0x000fce00078e00ff */
[----:B0-----:R-:W-:Y:S05]  /*106d0*/  WARPSYNC.COLLECTIVE R15, `(.L_x_523) ;  /* 0x000000000f087348 */ /* 0x001fea0003c00000 */
[----:B------:R1:W2:Y:S02]  /*106e0*/  SHFL.IDX P6, R14, R13, R12, R11 ;  /* 0x0000000c0d0e7389 */ /* 0x0002a400000c000b */
[----:B012---:R-:W-:Y:S01]  /*106f0*/  ENDCOLLECTIVE ;  /* 0x000000000000791b */ /* 0x007fe20003800000 */
.L_x_523:
[----:B------:R-:W-:Y:S05]  /*10700*/  BSYNC B1 ;  /* 0x0000000000017941 */ /* 0x000fea0003800000 */
.L_x_522:
[----:B------:R-:W-:Y:S01]  /*10710*/  IMAD.MOV.U32 R13, RZ, RZ, R20 ;  /* 0x000000ffff0d7224 */ /* 0x000fe200078e0014 */
[----:B------:R-:W-:Y:S01]  /*10720*/  MOV R12, RZ ;  /* 0x000000ff000c7202 */ /* 0x000fe20000000f00 */
[----:B------:R-:W-:Y:S02]  /*10730*/  IMAD.MOV.U32 R11, RZ, RZ, 0x181f ;  /* 0x0000181fff0b7424 */ /* 0x000fe400078e00ff */
[----:B------:R-:W-:Y:S02]  /*10740*/  IMAD.MOV.U32 R15, RZ, RZ, -0x1 ;  /* 0xffffffffff0f7424 */ /* 0x000fe400078e00ff */
[----:B------:R-:W-:Y:S02]  /*10750*/  IMAD.MOV.U32 R3, RZ, RZ, R14 ;  /* 0x000000ffff037224 */ /* 0x000fe400078e000e */
[----:B------:R-:W-:-:S07]  /*10760*/  IMAD R21, R8, 0x2, R23 ;  /* 0x0000000208157824 */ /* 0x000fce00078e0217 */
[----:B------:R-:W-:Y:S05]  /*10770*/  WARPSYNC.COLLECTIVE R15, `(.L_x_524) ;  /* 0x000000000f087348 */ /* 0x000fea0003c00000 */
[----:B------:R0:W1:Y:S02]  /*10780*/  SHFL.IDX P6, R14, R13, R12, R11 ;  /* 0x0000000c0d0e7389 */ /* 0x00006400000c000b */
[----:B01----:R-:W-:Y:S01]  /*10790*/  ENDCOLLECTIVE ;  /* 0x000000000000791b */ /* 0x003fe20003800000 */
.L_x_524:
[----:B------:R-:W-:Y:S02]  /*107a0*/  IMAD.MOV.U32 R13, RZ, RZ, R27 ;  /* 0x000000ffff0d7224 */ /* 0x000fe400078e001b */
[----:B------:R-:W-:Y:S02]  /*107b0*/  IMAD.MOV.U32 R12, RZ, RZ, 0x1 ;  /* 0x00000001ff0c7424 */ /* 0x000fe400078e00ff */
[----:B------:R-:W-:-:S07]  /*107c0*/  IMAD.MOV.U32 R2, RZ, RZ, R14 ;  /* 0x000000ffff027224 */ /* 0x000fce00078e000e */
[----:B------:R-:W-:Y:S05]  /*107d0*/  WARPSYNC.COLLECTIVE R15, `(.L_x_525) ;  /* 0x000000000f087348 */ /* 0x000fea0003c00000 */
[----:B------:R0:W1:Y:S02]  /*107e0*/  SHFL.IDX P6, R14, R13, R12, R11 ;  /* 0x0000000c0d0e7389 */ /* 0x00006400000c000b */
[----:B01----:R-:W-:Y:S01]  /*107f0*/  ENDCOLLECTIVE ;  /* 0x000000000000791b */ /* 0x003fe20003800000 */
.L_x_525:
[----:B------:R-:W-:-:S05]  /*10800*/  IADD3 R2, P0, R2, R0, RZ ;  /* 0x0000000002027210 */ /* 0x000fca0007f1e0ff */
[----:B------:R-:W-:-:S05]  /*10810*/  IMAD.X R3, RZ, RZ, R3, P0 ;  /* 0x000000ffff037224 */ /* 0x000fca00000e0603 */
[----:B------:R-:W-:Y:S01]  /*10820*/  @!PT LDS RZ, [RZ] ;  /* 0x00000000fffff984 */ /* 0x000fe20000000800 */
[----:B------:R-:W-:Y:S01]  /*10830*/  @!PT LDS RZ, [RZ] ;  /* 0x00000000fffff984 */ /* 0x000fe20000000800 */
[----:B------:R-:W-:Y:S01]  /*10840*/  @!PT LDS RZ, [RZ] ;  /* 0x00000000fffff984 */ /* 0x000fe20000000800 */
[----:B------:R0:W-:Y:S01]  /*10850*/  LDGSTS.E.BYPASS.LTC128B.128 [R21+0x22400], desc[UR50][R2.64], !P1 ;  /* 0x2240000002157fae */ /* 0x0001e2000c901d72 */
[----:B------:R-:W-:Y:S01]  /*10860*/  MOV R13, R20 ;  /* 0x00000014000d7202 */ /* 0x000fe20000000f00 */
[----:B0-----:R-:W-:-:S07]  /*10870*/  IMAD.MOV.U32 R3, RZ, RZ, R14 ;  /* 0x000000ffff037224 */ /* 0x001fce00078e000e */
[----:B------:R-:W-:Y:S05]  /*10880*/  WARPSYNC.COLLECTIVE R15, `(.L_x_526) ;  /* 0x000000000f087348 */ /* 0x000fea0003c00000 */
[----:B------:R0:W1:Y:S02]  /*10890*/  SHFL.IDX P6, R14, R13, R12, R11 ;  /* 0x0000000c0d0e7389 */ /* 0x00006400000c000b */
[----:B01----:R-:W-:Y:S01]  /*108a0*/  ENDCOLLECTIVE ;  /* 0x000000000000791b */ /* 0x003fe20003800000 */
.L_x_526:
[----:B------:R-:W-:Y:S02]  /*108b0*/  IMAD.MOV.U32 R13, RZ, RZ, R27 ;  /* 0x000000ffff0d7224 */ /* 0x000fe400078e001b */
[----:B------:R-:W-:Y:S02]  /*108c0*/  IMAD.MOV.U32 R12, RZ, RZ, 0x2 ;  /* 0x00000002ff0c7424 */ /* 0x000fe400078e00ff */
[----:B------:R-:W-:-:S07]  /*108d0*/  IMAD.MOV.U32 R2, RZ, RZ, R14 ;  /* 0x000000ffff027224 */ /* 0x000fce00078e000e */
[----:B------:R-:W-:Y:S05]  /*108e0*/  WARPSYNC.COLLECTIVE R15, `(.L_x_527) ;  /* 0x000000000f087348 */ /* 0x000fea0003c00000 */
[----:B------:R0:W1:Y:S02]  /*108f0*/  SHFL.IDX P6, R14, R13, R12, R11 ;  /* 0x0000000c0d0e7389 */ /* 0x00006400000c000b */
[----:B01----:R-:W-:Y:S01]  /*10900*/  ENDCOLLECTIVE ;  /* 0x000000000000791b */ /* 0x003fe20003800000 */
.L_x_527:
        /* <DEDUP_REMOVED lines=11> */
.L_x_528:
[----:B------:R-:W-:Y:S01]  /*109c0*/  MOV R13, R27 ;  /* 0x0000001b000d7202 */ /* 0x000fe20000000f00 */
[----:B------:R-:W-:Y:S02]  /*109d0*/  IMAD.MOV.U32 R12, RZ, RZ, 0x3 ;  /* 0x00000003ff0c7424 */ /* 0x000fe400078e00ff */
[----:B------:R-:W-:-:S07]  /*109e0*/  IMAD.MOV.U32 R2, RZ, RZ, R14 ;  /* 0x000000ffff027224 */ /* 0x000fce00078e000e */
[----:B------:R-:W-:Y:S05]  /*109f0*/  WARPSYNC.COLLECTIVE R15, `(.L_x_529) ;  /* 0x000000000f087348 */ /* 0x000fea0003c00000 */
[----:B------:R0:W1:Y:S02]  /*10a00*/  SHFL.IDX P6, R14, R13, R12, R11 ;  /* 0x0000000c0d0e7389 */ /* 0x00006400000c000b */
[----:B01----:R-:W-:Y:S01]  /*10a10*/  ENDCOLLECTIVE ;  /* 0x000000000000791b */ /* 0x003fe20003800000 */
.L_x_529:
        /* <DEDUP_REMOVED lines=11> */
.L_x_530:
[----:B------:R-:W-:Y:S01]  /*10ad0*/  IMAD.MOV.U32 R2, RZ, RZ, R14 ;  /* 0x000000ffff027224 */ /* 0x000fe200078e000e */
[----:B------:R-:W-:Y:S06]  /*10ae0*/  BRA `(.L_x_531) ;  /* 0xffffffc800f87947 */ /* 0x000fec000383ffff */
.L_x_450:
[----:B---3--:R3:W4:Y:S02]  /*10af0*/  SYNCS.PHASECHK.TRANS64.TRYWAIT P0, [R6+URZ+0x28c60], R17 ;  /* 0x028c6011060075a7 */ /* 0x008724000800017f */
[----:B----4-:R-:W-:Y:S05]  /*10b00*/  @!P0 NANOSLEEP.SYNCS 0x989680 ;  /* 0x009896800000895d */ /* 0x010fea0003900000 */
[----:B------:R-:W4:Y:S02]  /*10b10*/  @!P0 SYNCS.PHASECHK.TRANS64 P0, [R6+URZ+0x28c60], R17 ;  /* 0x028c6011060085a7 */ /* 0x000f24000800007f */
[----:B----4-:R-:W-:Y:S05]  /*10b20*/  @!P0 BRA `(.L_x_450) ;  /* 0xfffffffc00f08947 */ /* 0x010fea000383ffff */
[----:B------:R-:W-:Y:S05]  /*10b30*/  BRA `(.L_x_532) ;  /* 0xffffffcc00487947 */ /* 0x000fea000383ffff */
.L_x_451:
[----:B------:R-:W-:Y:S01]  /*10b40*/  BSSY B1, `(.L_x_533) ;  /* 0x0000008000017945 */ /* 0x000fe20003800000 */
[----:B------:R-:W-:Y:S02]  /*10b50*/  IMAD.MOV.U32 R13, RZ, RZ, R10 ;  /* 0x000000ffff0d7224 */ /* 0x000fe400078e000a */
[----:B------:R-:W-:Y:S02]  /*10b60*/  IMAD.MOV.U32 R12, RZ, RZ, RZ ;  /* 0x000000ffff0c7224 */ /* 0x000fe400078e00ff */
[----:B------:R-:W-:Y:S02]  /*10b70*/  IMAD.MOV.U32 R11, RZ, RZ, 0x181f ;  /* 0x0000181fff0b7424 */ /* 0x000fe400078e00ff */
[----:B------:R-:W-:-:S07]  /*10b80*/  IMAD.MOV.U32 R15, RZ, RZ, -0x1 ;  /* 0xffffffffff0f7424 */ /* 0x000fce00078e00ff */
[----:B-12---:R-:W-:Y:S05]  /*10b90*/  WARPSYNC.COLLECTIVE R15, `(.L_x_534) ;  /* 0x000000000f087348 */ /* 0x006fea0003c00000 */
[----:B------:R0:W3:Y:S02]  /*10ba0*/  SHFL.IDX P6, R14, R13, R12, R11 ;  /* 0x0000000c0d0e7389 */ /* 0x0000e400000c000b */
[----:B0123--:R-:W-:Y:S01]  /*10bb0*/  ENDCOLLECTIVE ;  /* 0x000000000000791b */ /* 0x00ffe20003800000 */
.L_x_534:
[----:B------:R-:W-:Y:S05]  /*10bc0*/  BSYNC B1 ;  /* 0x0000000000017941 */ /* 0x000fea0003800000 */
.L_x_533:
[----:B------:R-:W-:Y:S01]  /*10bd0*/  IMAD.MOV.U32 R13, RZ, RZ, R9 ;  /* 0x000000ffff0d7224 */ /* 0x000fe200078e0009 */
[----:B------:R-:W-:Y:S01]  /*10be0*/  MOV R3, R14 ;  /* 0x0000000e00037202 */ /* 0x000fe20000000f00 */
[----:B------:R-:W-:Y:S01]  /*10bf0*/  IMAD.MOV.U32 R12, RZ, RZ, RZ ;  /* 0x000000ffff0c7224 */ /* 0x000fe200078e00ff */
[C---:B------:R-:W-:Y:S01]  /*10c00*/  LOP3.LUT P2, RZ, R22.reuse, 0x40, RZ, 0xc0, !PT ;  /* 0x0000004016ff7812 */ /* 0x040fe2000784c0ff */
[----:B------:R-:W-:Y:S01]  /*10c10*/  IMAD.MOV.U32 R11, RZ, RZ, 0x181f ;  /* 0x0000181fff0b7424 */ /* 0x000fe200078e00ff */
[C---:B------:R-:W-:Y:S01]  /*10c20*/  LOP3.LUT P1, RZ, R22.reuse, 0x20, RZ, 0xc0, !PT ;  /* 0x0000002016ff7812 */ /* 0x040fe2000782c0ff */
[----:B------:R-:W-:Y:S01]  /*10c30*/  IMAD.MOV.U32 R15, RZ, RZ, -0x1 ;  /* 0xffffffffff0f7424 */ /* 0x000fe200078e00ff */
[----:B------:R-:W-:Y:S01]  /*10c40*/  LOP3.LUT R22, R22, 0xffffbfff, RZ, 0xc0, !PT ;  /* 0xffffbfff16167812 */ /* 0x000fe200078ec0ff */
[----:B------:R-:W-:-:S10]  /*10c50*/  IMAD R17, R17, 0x2, R23 ;  /* 0x0000000211117824 */ /* 0x000fd400078e0217 */
[----:B------:R-:W-:Y:S05]  /*10c60*/  WARPSYNC.COLLECTIVE R15, `(.L_x_535) ;  /* 0x000000000f087348 */ /* 0x000fea0003c00000 */
[----:B------:R0:W1:Y:S02]  /*10c70*/  SHFL.IDX P6, R14, R13, R12, R11 ;  /* 0x0000000c0d0e7389 */ /* 0x00006400000c000b */
[----:B01----:R-:W-:Y:S01]  /*10c80*/  ENDCOLLECTIVE ;  /* 0x000000000000791b */ /* 0x003fe20003800000 */
.L_x_535:
[----:B------:R-:W-:-:S04]  /*10c90*/  @P3 LOP3.LUT R22, R22, 0x4000, RZ, 0xfc, !PT ;  /* 0x0000400016163812 */ /* 0x000fc800078efcff */
[C---:B------:R-:W-:Y:S01]  /*10ca0*/  LOP3.LUT P3, RZ, R22.reuse, 0x10, RZ, 0xc0, !PT ;  /* 0x0000001016ff7812 */ /* 0x040fe2000786c0ff */
[----:B------:R-:W-:Y:S01]  /*10cb0*/  IMAD.MOV.U32 R13, RZ, RZ, R10 ;  /* 0x000000ffff0d7224 */ /* 0x000fe200078e000a */
[----:B------:R-:W-:Y:S01]  /*10cc0*/  MOV R12, 0x1 ;  /* 0x00000001000c7802 */ /* 0x000fe20000000f00 */
[----:B------:R-:W-:Y:S01]  /*10cd0*/  IMAD.MOV.U32 R2, RZ, RZ, R14 ;  /* 0x000000ffff027224 */ /* 0x000fe200078e000e */
[C---:B------:R-:W-:Y:S02]  /*10ce0*/  LOP3.LUT P6, RZ, R22.reuse, 0x80, RZ, 0xc0, !PT ;  /* 0x0000008016ff7812 */ /* 0x040fe400078cc0ff */
[----:B------:R-:W-:Y:S02]  /*10cf0*/  LOP3.LUT R22, R22, 0xfffeffff, RZ, 0xc0, !PT ;  /* 0xfffeffff16167812 */ /* 0x000fe400078ec0ff */
[----:B------:R-:W-:-:S05]  /*10d00*/  IADD3 R2, P0, R2, R0, RZ ;  /* 0x0000000002027210 */ /* 0x000fca0007f1e0ff */
[----:B------:R-:W-:Y:S01]  /*10d10*/  @P3 LOP3.LUT R22, R22, 0x10000, RZ, 0xfc, !PT ;  /* 0x0001000016163812 */ /* 0x000fe200078efcff */
[----:B------:R-:W-:Y:S01]  /*10d20*/  IMAD.X R3, RZ, RZ, R3, P0 ;  /* 0x000000ffff037224 */ /* 0x000fe200000e0603 */
[----:B------:R-:W-:-:S04]  /*10d30*/  ISETP.NE.U32.AND P0, PT, R30, RZ, PT ;  /* 0x000000ff1e00720c */ /* 0x000fc80003f05070 */
[----:B------:R-:W-:Y:S01]  /*10d40*/  @!PT LDS RZ, [RZ] ;  /* 0x00000000fffff984 */ /* 0x000fe20000000800 */
[----:B------:R-:W-:Y:S01]  /*10d50*/  @!PT LDS RZ, [RZ] ;  /* 0x00000000fffff984 */ /* 0x000fe20000000800 */
[----:B------:R-:W-:Y:S01]  /*10d60*/  @!PT LDS RZ, [RZ] ;  /* 0x00000000fffff984 */ /* 0x000fe20000000800 */
[----:B------:R0:W-:Y:S09]  /*10d70*/  LDGSTS.E.BYPASS.LTC128B.128 [R17+0x400], desc[UR50][R2.64], !P6 ;  /* 0x0040000002117fae */ /* 0x0001f2000f101d72 */
[----:B0-----:R-:W-:Y:S05]  /*10d80*/  WARPSYNC.COLLECTIVE R15, `(.L_x_536) ;  /* 0x000000000f087348 */ /* 0x001fea0003c00000 */
[----:B------:R1:W2:Y:S02]  /*10d90*/  SHFL.IDX P6, R14, R13, R12, R11 ;  /* 0x0000000c0d0e7389 */ /* 0x0002a400000c000b */
[----:B012---:R-:W-:Y:S01]  /*10da0*/  ENDCOLLECTIVE ;  /* 0x000000000000791b */ /* 0x007fe20003800000 */
.L_x_536:
[----:B------:R-:W-:Y:S01]  /*10db0*/  @!PT LDS RZ, [RZ] ;  /* 0x00000000fffff984 */ /* 0x000fe20000000800 */
[----:B------:R-:W-:Y:S01]  /*10dc0*/  @!PT LDS RZ, [RZ] ;  /* 0x00000000fffff984 */ /* 0x000fe20000000800 */
[----:B------:R-:W-:Y:S01]  /*10dd0*/  @!PT LDS RZ, [RZ] ;  /* 0x00000000fffff984 */ /* 0x000fe20000000800 */
[----:B------:R0:W-:Y:S04]  /*10de0*/  LDGSTS.E.BYPASS.LTC128B.128 [R17+0x2400], desc[UR50][R2.64+0x80], !P2 ;  /* 0x0240008002117fae */ /* 0x0001e8000d101d72 */
[----:B------:R0:W-:Y:S01]  /*10df0*/  LDGSTS.E.BYPASS.LTC128B.128 [R17+0x4400], desc[UR50][R2.64+0x100], !P1 ;  /* 0x0440010002117fae */ /* 0x0001e2000c901d72 */
[----:B------:R-:W-:-:S03]  /*10e00*/  ISETP.NE.U32.AND P1, PT, R29, RZ, PT ;  /* 0x000000ff1d00720c */ /* 0x000fc60003f25070 */
[----:B------:R0:W-:Y:S01]  /*10e10*/  LDGSTS.E.BYPASS.LTC128B.128 [R17+0x6400], desc[UR50][R2.64+0x180], !P3 ;  /* 0x0640018002117fae */ /* 0x0001e2000d901d72 */
[----:B------:R-:W-:Y:S01]  /*10e20*/  LOP3.LUT P3, RZ, R22, 0x80, RZ, 0xc0, !PT ;  /* 0x0000008016ff7812 */ /* 0x000fe2000786c0ff */
[----:B------:R-:W-:Y:S02]  /*10e30*/  IMAD.MOV.U32 R13, RZ, RZ, R9 ;  /* 0x000000ffff0d7224 */ /* 0x000fe400078e0009 */
[----:B------:R0:W-:Y:S04]  /*10e40*/  LDGSTS.E.BYPASS.LTC128B.128 [R17+0x8400], desc[UR50][R2.64+0x200], !P5 ;  /* 0x0840020002117fae */ /* 0x0001e8000e901d72 */
[----:B------:R0:W-:Y:S01]  /*10e50*/  LDGSTS.E.BYPASS.LTC128B.128 [R17+0xa400], desc[UR50][R2.64+0x280], !P4 ;  /* 0x0a40028002117fae */ /* 0x0001e2000e101d72 */
[----:B------:R-:W-:-:S03]  /*10e60*/  IMAD.MOV.U32 R5, RZ, RZ, R14 ;  /* 0x000000ffff057224 */ /* 0x000fc600078e000e */
[----:B------:R0:W-:Y:S04]  /*10e70*/  LDGSTS.E.BYPASS.LTC128B.128 [R17+0xc400], desc[UR50][R2.64+0x300], P0 ;  /* 0x0c40030002117fae */ /* 0x0001e80008101d72 */
[----:B0-----:R-:W-:Y:S05]  /*10e80*/  WARPSYNC.COLLECTIVE R15, `(.L_x_537) ;  /* 0x000000000f087348 */ /* 0x001fea0003c00000 */
[----:B------:R1:W2:Y:S02]  /*10e90*/  SHFL.IDX P6, R14, R13, R12, R11 ;  /* 0x0000000c0d0e7389 */ /* 0x0002a400000c000b */
[----:B012---:R-:W-:Y:S01]  /*10ea0*/  ENDCOLLECTIVE ;  /* 0x000000000000791b */ /* 0x007fe20003800000 */
.L_x_537:
[----:B------:R-:W-:Y:S01]  /*10eb0*/  @!PT LDS RZ, [RZ] ;  /* 0x00000000fffff984 */ /* 0x000fe20000000800 */
[----:B------:R-:W-:Y:S01]  /*10ec0*/  @!PT LDS RZ, [RZ] ;  /* 0x00000000fffff984 */ /* 0x000fe20000000800 */
[----:B------:R-:W-:Y:S01]  /*10ed0*/  @!PT LDS RZ, [RZ] ;  /* 0x00000000fffff984 */ /* 0x000fe20000000800 */
[----:B------:R0:W-:Y:S01]  /*10ee0*/  LDGSTS.E.BYPASS.LTC128B.128 [R17+0xe400], desc[UR50][R2.64+0x380], P1 ;  /* 0x0e40038002117fae */ /* 0x0001e20008901d72 */
[----:B------:R-:W-:Y:S02]  /*10ef0*/  IMAD.MOV.U32 R13, RZ, RZ, R10 ;  /* 0x000000ffff0d7224 */ /* 0x000fe400078e000a */
[----:B------:R-:W-:Y:S01]  /*10f00*/  IMAD.MOV.U32 R12, RZ, RZ, 0x2 ;  /* 0x00000002ff0c7424 */ /* 0x000fe200078e00ff */
[----:B0-----:R-:W-:Y:S02]  /*10f10*/  IADD3 R2, P2, R14, R0, RZ ;  /* 0x000000000e027210 */ /* 0x001fe40007f5e0ff */
[----:B------:R-:W-:-:S03]  /*10f20*/  LOP3.LUT P6, RZ, R22, 0x20, RZ, 0xc0, !PT ;  /* 0x0000002016ff7812 */ /* 0x000fc600078cc0ff */
[----:B------:R-:W-:Y:S01]  /*10f30*/  IMAD.X R3, RZ, RZ, R5, P2 ;  /* 0x000000ffff037224 */ /* 0x000fe200010e0605 */
[----:B------:R-:W-:-:S04]  /*10f40*/  LOP3.LUT P2, RZ, R22, 0x40, RZ, 0xc0, !PT ;  /* 0x0000004016ff7812 */ /* 0x000fc8000784c0ff */
[----:B------:R0:W-:Y:S01]  /*10f50*/  LDGSTS.E.BYPASS.LTC128B.128 [R17+0xc00], desc[UR50][R2.64], !P3 ;  /* 0x00c0000002117fae */ /* 0x0001e2000d901d72 */
[C---:B------:R-:W-:Y:S02]  /*10f60*/  LOP3.LUT P3, RZ, R22.reuse, 0x10000, RZ, 0xc0, !PT ;  /* 0x0001000016ff7812 */ /* 0x040fe4000786c0ff */
[----:B------:R-:W-:-:S06]  /*10f70*/  LOP3.LUT R22, R22, 0xffff7fff, RZ, 0xc0, !PT ;  /* 0xffff7fff16167812 */ /* 0x000fcc00078ec0ff */
[----:B------:R0:W-:Y:S04]  /*10f80*/  LDGSTS.E.BYPASS.LTC128B.128 [R17+0x2c00], desc[UR50][R2.64+0x80], !P2 ;  /* 0x02c0008002117fae */ /* 0x0001e8000d101d72 */
[----:B------:R0:W-:Y:S01]  /*10f90*/  LDGSTS.E.BYPASS.LTC128B.128 [R17+0x4c00], desc[UR50][R2.64+0x100], !P6 ;  /* 0x04c0010002117fae */ /* 0x0001e2000f101d72 */
[----:B------:R-:W-:-:S07]  /*10fa0*/  @P3 LOP3.LUT R22, R22, 0x8000, RZ, 0xfc, !PT ;  /* 0x0000800016163812 */ /* 0x000fce00078efcff */
[----:B0-----:R-:W-:Y:S05]  /*10fb0*/  WARPSYNC.COLLECTIVE R15, `(.L_x_538) ;  /* 0x000000000f087348 */ /* 0x001fea0003c00000 */
[----:B------:R1:W2:Y:S02]  /*10fc0*/  SHFL.IDX P6, R14, R13, R12, R11 ;  /* 0x0000000c0d0e7389 */ /* 0x0002a400000c000b */
[----:B012---:R-:W-:Y:S01]  /*10fd0*/  ENDCOLLECTIVE ;  /* 0x000000000000791b */ /* 0x007fe20003800000 */
.L_x_538:
[----:B------:R-:W-:Y:S01]  /*10fe0*/  @!PT LDS RZ, [RZ] ;  /* 0x00000000fffff984 */ /* 0x000fe20000000800 */
[----:B------:R-:W-:Y:S01]  /*10ff0*/  @!PT LDS RZ, [RZ] ;  /* 0x00000000fffff984 */ /* 0x000fe20000000800 */
[----:B------:R-:W-:Y:S01]  /*11000*/  @!PT LDS RZ, [RZ] ;  /* 0x00000000fffff984 */ /* 0x000fe20000000800 */
[----:B------:R0:W-:Y:S01]  /*11010*/  LDGSTS.E.BYPASS.LTC128B.128 [R17+0x6c00], desc[UR50][R2.64+0x180], !P3 ;  /* 0x06c0018002117fae */ /* 0x0001e2000d901d72 */
[----:B------:R-:W-:-:S03]  /*11020*/  LOP3.LUT P3, RZ, R22, 0x80, RZ, 0xc0, !PT ;  /* 0x0000008016ff7812 */ /* 0x000fc6000786c0ff */
        /* <DEDUP_REMOVED lines=9> */
.L_x_539:
[----:B------:R-:W-:Y:S01]  /*110c0*/  MOV R13, R10 ;  /* 0x0000000a000d7202 */ /* 0x000fe20000000f00 */
        /* <DEDUP_REMOVED lines=9> */
[----:B------:R-:W-:-:S08]  /*11160*/  LOP3.LUT P3, RZ, R22, 0x8000, RZ, 0xc0, !PT ;  /* 0x0000800016ff7812 */ /* 0x000fd0000786c0ff */
[----:B------:R0:W-:Y:S04]  /*11170*/  LDGSTS.E.BYPASS.LTC128B.128 [R17+0x3400], desc[UR50][R2.64+0x80], !P2 ;  /* 0x0340008002117fae */ /* 0x0001e8000d101d72 */
[----:B------:R0:W-:Y:S02]  /*11180*/  LDGSTS.E.BYPASS.LTC128B.128 [R17+0x5400], desc[UR50][R2.64+0x100], !P6 ;  /* 0x0540010002117fae */ /* 0x0001e4000f101d72 */
[----:B0-----:R-:W-:Y:S05]  /*11190*/  WARPSYNC.COLLECTIVE R15, `(.L_x_540) ;  /* 0x000000000f087348 */ /* 0x001fea0003c00000 */
[----:B------:R1:W2:Y:S02]  /*111a0*/  SHFL.IDX P6, R14, R13, R12, R11 ;  /* 0x0000000c0d0e7389 */ /* 0x0002a400000c000b */
[----:B012---:R-:W-:Y:S01]  /*111b0*/  ENDCOLLECTIVE ;  /* 0x000000000000791b */ /* 0x007fe20003800000 */
.L_x_540:
        /* <DEDUP_REMOVED lines=14> */
.L_x_541:
[----:B------:R-:W-:Y:S05]  /*112a0*/  BRA `(.L_x_542) ;  /* 0xffffffc800b47947 */ /* 0x000fea000383ffff */
.L_x_459:
[----:B------:R-:W-:Y:S01]  /*112b0*/  BSSY B0, `(.L_x_543) ;  /* 0x0000008000007945 */ /* 0x000fe20003800000 */
[----:B------:R-:W-:Y:S02]  /*112c0*/  IMAD.MOV.U32 R13, RZ, RZ, R16 ;  /* 0x000000ffff0d7224 */ /* 0x000fe400078e0010 */
[----:B------:R-:W-:Y:S02]  /*112d0*/  IMAD.MOV.U32 R12, RZ, RZ, RZ ;  /* 0x000000ffff0c7224 */ /* 0x000fe400078e00ff */
[----:B------:R-:W-:Y:S02]  /*112e0*/  IMAD.MOV.U32 R11, RZ, RZ, 0x1f ;  /* 0x0000001fff0b7424 */ /* 0x000fe400078e00ff */
[----:B------:R-:W-:-:S07]  /*112f0*/  IMAD.MOV.U32 R15, RZ, RZ, -0x1 ;  /* 0xffffffffff0f7424 */ /* 0x000fce00078e00ff */
[----:B0123--:R-:W-:Y:S05]  /*11300*/  WARPSYNC.COLLECTIVE R15, `(.L_x_544) ;  /* 0x000000000f087348 */ /* 0x00ffea0003c00000 */
[----:B------:R4:W0:Y:S02]  /*11310*/  SHFL.IDX P6, R14, R13, R12, R11 ;  /* 0x0000000c0d0e7389 */ /* 0x00082400000c000b */
[----:B01234-:R-:W-:Y:S01]  /*11320*/  ENDCOLLECTIVE ;  /* 0x000000000000791b */ /* 0x01ffe20003800000 */
.L_x_544:
[----:B------:R-:W-:Y:S05]  /*11330*/  BSYNC B0 ;  /* 0x0000000000007941 */ /* 0x000fea0003800000 */
.L_x_543:
[----:B------:R-:W-:Y:S01]  /*11340*/  MOV R13, R16 ;  /* 0x00000010000d7202 */ /* 0x000fe20000000f00 */
[----:B------:R-:W-:Y:S02]  /*11350*/  IMAD.MOV.U32 R12, RZ, RZ, 0x1 ;  /* 0x00000001ff0c7424 */ /* 0x000fe400078e00ff */
[----:B------:R-:W-:Y:S02]  /*11360*/  IMAD.MOV.U32 R11, RZ, RZ, 0x1f ;  /* 0x0000001fff0b7424 */ /* 0x000fe400078e00ff */
[----:B------:R-:W-:Y:S02]  /*11370*/  IMAD.MOV.U32 R15, RZ, RZ, -0x1 ;  /* 0xffffffffff0f7424 */ /* 0x000fe400078e00ff */
[----:B------:R-:W-:Y:S02]  /*11380*/  IMAD.IADD R5, R19, 0x1, R8 ;  /* 0x0000000113057824 */ /* 0x000fe400078e0208 */
[----:B------:R-:W-:-:S07]  /*11390*/  IMAD.MOV.U32 R0, RZ, RZ, R14 ;  /* 0x000000ffff007224 */ /* 0x000fce00078e000e */
[----:B------:R-:W-:Y:S05]  /*113a0*/  WARPSYNC.COLLECTIVE R15, `(.L_x_545) ;  /* 0x000000000f087348 */ /* 0x000fea0003c00000 */
[----:B------:R0:W1:Y:S02]  /*113b0*/  SHFL.IDX P6, R14, R13, R12, R11 ;  /* 0x0000000c0d0e7389 */ /* 0x00006400000c000b */
[----:B01----:R-:W-:Y:S01]  /*113c0*/  ENDCOLLECTIVE ;  /* 0x000000000000791b */ /* 0x003fe20003800000 */
.L_x_545:
[----:B------:R-:W-:Y:S02]  /*113d0*/  ULDC UR4, c[0x0][0xc3c] ;  /* 0x00030f0000047ab9 */ /* 0x000fe40000000800 */
[----:B------:R-:W-:-:S13]  /*113e0*/  ISETP.GE.OR P1, PT, R5, UR4, !P0 ;  /* 0x0000000405007c0c */ /* 0x000fda000c726670 */
[----:B------:R-:W0:Y:S01]  /*113f0*/  @!P1 LDC.64 R2, c[0x0][0xc80] ;  /* 0x00032000ff029b82 */ /* 0x000e220000000a00 */
[----:B------:R-:W-:Y:S01]  /*11400*/  MOV R11, RZ ;  /* 0x000000ff000b7202 */ /* 0x000fe20000000f00 */
[----:B------:R-:W-:Y:S02]  /*11410*/  IMAD.MOV.U32 R4, RZ, RZ, R14 ;  /* 0x000000ffff047224 */ /* 0x000fe400078e000e */
[----:B0-----:R-:W-:-:S06]  /*11420*/  @!P1 IMAD.WIDE R2, R5, 0x4, R2 ;  /* 0x0000000405029825 */ /* 0x001fcc00078e0202 */
[----:B------:R-:W2:Y:S01]  /*11430*/  @!P1 LDG.E R2, desc[UR50][R2.64] ;  /* 0x0000003202029981 */ /* 0x000ea2000c1e1900 */
[----:B------:R-:W-:Y:S01]  /*11440*/  IMAD.MOV.U32 R5, RZ, RZ, RZ ;  /* 0x000000ffff057224 */ /* 0x000fe200078e00ff */
[C---:B------:R-:W-:Y:S02]  /*11450*/  ISETP.GE.U32.AND P2, PT, R8.reuse, 0x2, PT ;  /* 0x000000020800780c */ /* 0x040fe40003f46070 */
[C---:B------:R-:W-:Y:S02]  /*11460*/  ISETP.GE.U32.AND P3, PT, R8.reuse, 0x4, PT ;  /* 0x000000040800780c */ /* 0x040fe40003f66070 */
[C---:B------:R-:W-:Y:S02]  /*11470*/  ISETP.GE.U32.AND P4, PT, R8.reuse, 0x8, PT ;  /* 0x000000080800780c */ /* 0x040fe40003f86070 */
[C---:B------:R-:W-:Y:S01]  /*11480*/  ISETP.GE.U32.AND P5, PT, R8.reuse, 0x10, PT ;  /* 0x000000100800780c */ /* 0x040fe20003fa6070 */
[----:B--2---:R-:W-:Y:S01]  /*11490*/  @!P1 IMAD.MOV.U32 R5, RZ, RZ, R2 ;  /* 0x000000ffff059224 */ /* 0x004fe200078e0002 */
[----:B------:R-:W-:-:S03]  /*114a0*/  ISETP.NE.AND P1, PT, R8, RZ, PT ;  /* 0x000000ff0800720c */ /* 0x000fc60003f25270 */
[----:B------:R-:W-:-:S10]  /*114b0*/  IMAD.MOV.U32 R13, RZ, RZ, R5 ;  /* 0x000000ffff0d7224 */ /* 0x000fd400078e0005 */
[----:B------:R-:W-:Y:S05]  /*114c0*/  WARPSYNC.COLLECTIVE R15, `(.L_x_546) ;  /* 0x000000000f087348 */ /* 0x000fea0003c00000 */
[----:B------:R0:W1:Y:S02]  /*114d0*/  SHFL.UP P6, R14, R13, R12, R11 ;  /* 0x0400000c0d0e7389 */ /* 0x00006400000c000b */
[----:B01----:R-:W-:Y:S01]  /*114e0*/  ENDCOLLECTIVE ;  /* 0x000000000000791b */ /* 0x003fe20003800000 */
.L_x_546:
[----:B------:R-:W-:Y:S01]  /*114f0*/  IMAD.MOV.U32 R12, RZ, RZ, 0x2 ;  /* 0x00000002ff0c7424 */ /* 0x000fe200078e00ff */
[----:B------:R-:W-:-:S05]  /*11500*/  SEL R6, R14, RZ, P1 ;  /* 0x000000ff0e067207 */ /* 0x000fca0000800000 */
[----:B------:R-:W-:-:S04]  /*11510*/  IMAD.IADD R6, R5, 0x1, R6 ;  /* 0x0000000105067824 */ /* 0x000fc800078e0206 */
[----:B------:R-:W-:-:S07]  /*11520*/  IMAD.MOV.U32 R13, RZ, RZ, R6 ;  /* 0x000000ffff0d7224 */ /* 0x000fce00078e0006 */
[----:B------:R-:W-:Y:S05]  /*11530*/  WARPSYNC.COLLECTIVE R15, `(.L_x_547) ;  /* 0x000000000f087348 */ /* 0x000fea0003c00000 */
[----:B------:R0:W1:Y:S02]  /*11540*/  SHFL.UP P6, R14, R13, R12, R11 ;  /* 0x0400000c0d0e7389 */ /* 0x00006400000c000b */
[----:B01----:R-:W-:Y:S01]  /*11550*/  ENDCOLLECTIVE ;  /* 0x000000000000791b */ /* 0x003fe20003800000 */
.L_x_547:
[----:B------:R-:W-:Y:S01]  /*11560*/  IMAD.MOV.U32 R12, RZ, RZ, 0x4 ;  /* 0x00000004ff0c7424 */ /* 0x000fe200078e00ff */
[----:B------:R-:W-:-:S05]  /*11570*/  SEL R7, R14, RZ, P2 ;  /* 0x000000ff0e077207 */ /* 0x000fca0001000000 */
[----:B------:R-:W-:-:S04]  /*11580*/  IMAD.IADD R7, R6, 0x1, R7 ;  /* 0x0000000106077824 */ /* 0x000fc800078e0207 */
[----:B------:R-:W-:-:S07]  /*11590*/  IMAD.MOV.U32 R13, RZ, RZ, R7 ;  /* 0x000000ffff0d7224 */ /* 0x000fce00078e0007 */
[----:B------:R-:W-:Y:S05]  /*115a0*/  WARPSYNC.COLLECTIVE R15, `(.L_x_548) ;  /* 0x000000000f087348 */ /* 0x000fea0003c00000 */
[----:B------:R0:W1:Y:S02]  /*115b0*/  SHFL.UP P6, R14, R13, R12, R11 ;  /* 0x0400000c0d0e7389 */ /* 0x00006400000c000b */
[----:B01----:R-:W-:Y:S01]  /*115c0*/  ENDCOLLECTIVE ;  /* 0x000000000000791b */ /* 0x003fe20003800000 */
.L_x_548:
[----:B------:R-:W-:Y:S02]  /*115d0*/  MOV R12, 0x8 ;  /* 0x00000008000c7802 */ /* 0x000fe40000000f00 */
[----:B------:R-:W-:-:S05]  /*115e0*/  SEL R2, R14, RZ, P3 ;  /* 0x000000ff0e027207 */ /* 0x000fca0001800000 */
[----:B------:R-:W-:-:S04]  /*115f0*/  IMAD.IADD R2, R7, 0x1, R2 ;  /* 0x0000000107027824 */ /* 0x000fc800078e0202 */
[----:B------:R-:W-:-:S07]  /*11600*/  IMAD.MOV.U32 R13, RZ, RZ, R2 ;  /* 0x000000ffff0d7224 */ /* 0x000fce00078e0002 */
[----:B------:R-:W-:Y:S05]  /*11610*/  WARPSYNC.COLLECTIVE R15, `(.L_x_549) ;  /* 0x000000000f087348 */ /* 0x000fea0003c00000 */
[----:B------:R0:W1:Y:S02]  /*11620*/  SHFL.UP P6, R14, R13, R12, R11 ;  /* 0x0400000c0d0e7389 */ /* 0x00006400000c000b */
[----:B01----:R-:W-:Y:S01]  /*11630*/  ENDCOLLECTIVE ;  /* 0x000000000000791b */ /* 0x003fe20003800000 */
.L_x_549:
[----:B------:R-:W-:Y:S01]  /*11640*/  IMAD.MOV.U32 R12, RZ, RZ, 0x10 ;  /* 0x00000010ff0c7424 */ /* 0x000fe200078e00ff */
[----:B------:R-:W-:-:S05]  /*11650*/  SEL R3, R14, RZ, P4 ;  /* 0x000000ff0e037207 */ /* 0x000fca0002000000 */
[----:B------:R-:W-:-:S04]  /*11660*/  IMAD.IADD R3, R2, 0x1, R3 ;  /* 0x0000000102037824 */ /* 0x000fc800078e0203 */
[----:B------:R-:W-:-:S07]  /*11670*/  IMAD.MOV.U32 R13, RZ, RZ, R3 ;  /* 0x000000ffff0d7224 */ /* 0x000fce00078e0003 */
[----:B------:R-:W-:Y:S05]  /*11680*/  WARPSYNC.COLLECTIVE R15, `(.L_x_550) ;  /* 0x000000000f087348 */ /* 0x000fea0003c00000 */
[----:B------:R0:W1:Y:S02]  /*11690*/  SHFL.UP P6, R14, R13, R12, R11 ;  /* 0x0400000c0d0e7389 */ /* 0x00006400000c000b */
[----:B01----:R-:W-:Y:S01]  /*116a0*/  ENDCOLLECTIVE ;  /* 0x000000000000791b */ /* 0x003fe20003800000 */
.L_x_550:
[----:B------:R-:W-:Y:S02]  /*116b0*/  IMAD.MOV.U32 R12, RZ, RZ, 0x1f ;  /* 0x0000001fff0c7424 */ /* 0x000fe400078e00ff */
[----:B------:R-:W-:Y:S01]  /*116c0*/  IMAD.MOV.U32 R11, RZ, RZ, 0x1f ;  /* 0x0000001fff0b7424 */ /* 0x000fe200078e00ff */
[----:B------:R-:W-:-:S05]  /*116d0*/  SEL R2, R14, RZ, P5 ;  /* 0x000000ff0e027207 */ /* 0x000fca0002800000 */
[----:B------:R-:W-:-:S04]  /*116e0*/  IMAD.IADD R2, R3, 0x1, R2 ;  /* 0x0000000103027824 */ /* 0x000fc800078e0202 */
[----:B------:R-:W-:-:S07]  /*116f0*/  IMAD.MOV.U32 R13, RZ, RZ, R2 ;  /* 0x000000ffff0d7224 */ /* 0x000fce00078e0002 */
[----:B------:R-:W-:Y:S05]  /*11700*/  WARPSYNC.COLLECTIVE R15, `(.L_x_551) ;  /* 0x000000000f087348 */ /* 0x000fea0003c00000 */
[----:B------:R0:W1:Y:S02]  /*11710*/  SHFL.IDX P6, R14, R13, R12, R11 ;  /* 0x0000000c0d0e7389 */ /* 0x00006400000c000b */
[----:B01----:R-:W-:Y:S01]  /*11720*/  ENDCOLLECTIVE ;  /* 0x000000000000791b */ /* 0x003fe20003800000 */
.L_x_551:
[----:B------:R-:W-:Y:S05]  /*11730*/  BRA `(.L_x_552) ;  /* 0xffffffcc00487947 */ /* 0x000fea000383ffff */
.L_x_464:
[----:B------:R-:W-:Y:S01]  /*11740*/  BSSY B0, `(.L_x_553) ;  /* 0x0000008000007945 */ /* 0x000fe20003800000 */
[----:B-----5:R-:W-:Y:S01]  /*11750*/  IMAD.MOV.U32 R13, RZ, RZ, R5 ;  /* 0x000000ffff0d7224 */ /* 0x020fe200078e0005 */
[----:B------:R-:W-:Y:S01]  /*11760*/  MOV R12, 0x1 ;  /* 0x00000001000c7802 */ /* 0x000fe20000000f00 */
[----:B------:R-:W-:Y:S02]  /*11770*/  IMAD.MOV.U32 R11, RZ, RZ, RZ ;  /* 0x000000ffff0b7224 */ /* 0x000fe400078e00ff */
[----:B------:R-:W-:-:S07]  /*11780*/  IMAD.MOV.U32 R15, RZ, RZ, -0x1 ;  /* 0xffffffffff0f7424 */ /* 0x000fce00078e00ff */
[----:B01----:R-:W-:Y:S05]  /*11790*/  WARPSYNC.COLLECTIVE R15, `(.L_x_554) ;  /* 0x000000000f087348 */ /* 0x003fea0003c00000 */
[----:B------:R2:W3:Y:S02]  /*117a0*/  SHFL.UP P6, R14, R13, R12, R11 ;  /* 0x0400000c0d0e7389 */ /* 0x0004e400000c000b */
[----:B0123--:R-:W-:Y:S01]  /*117b0*/  ENDCOLLECTIVE ;  /* 0x000000000000791b */ /* 0x00ffe20003800000 */
.L_x_554:
[----:B------:R-:W-:Y:S05]  /*117c0*/  BSYNC B0 ;  /* 0x0000000000007941 */ /* 0x000fea0003800000 */
.L_x_553:
[----:B------:R-:W-:Y:S01]  /*117d0*/  SEL R14, R14, RZ, P1 ;  /* 0x000000ff0e0e7207 */ /* 0x000fe20000800000 */
[----:B------:R-:W-:Y:S02]  /*117e0*/  IMAD.MOV.U32 R12, RZ, RZ, 0x2 ;  /* 0x00000002ff0c7424 */ /* 0x000fe400078e00ff */
[----:B------:R-:W-:Y:S02]  /*117f0*/  IMAD.MOV.U32 R11, RZ, RZ, RZ ;  /* 0x000000ffff0b7224 */ /* 0x000fe400078e00ff */
[----:B------:R-:W-:Y:S02]  /*11800*/  IMAD.IADD R13, R5, 0x1, R14 ;  /* 0x00000001050d7824 */ /* 0x000fe400078e020e */
[----:B------:R-:W-:-:S07]  /*11810*/  IMAD.MOV.U32 R15, RZ, RZ, -0x1 ;  /* 0xffffffffff0f7424 */ /* 0x000fce00078e00ff */
[----:B------:R-:W-:Y:S05]  /*11820*/  WARPSYNC.COLLECTIVE R15, `(.L_x_555) ;  /* 0x000000000f087348 */ /* 0x000fea0003c00000 */
[----:B------:R0:W1:Y:S02]  /*11830*/  SHFL.UP P6, R14, R13, R12, R11 ;  /* 0x0400000c0d0e7389 */ /* 0x00006400000c000b */
[----:B01----:R-:W-:Y:S01]  /*11840*/  ENDCOLLECTIVE ;  /* 0x000000000000791b */ /* 0x003fe20003800000 */
.L_x_555:
[----:B------:R-:W-:Y:S02]  /*11850*/  MOV R12, 0x4 ;  /* 0x00000004000c7802 */ /* 0x000fe40000000f00 */
[----:B------:R-:W-:-:S05]  /*11860*/  SEL R2, R14, RZ, P2 ;  /* 0x000000ff0e027207 */ /* 0x000fca0001000000 */
[----:B------:R-:W-:-:S04]  /*11870*/  IMAD.IADD R2, R13, 0x1, R2 ;  /* 0x000000010d027824 */ /* 0x000fc800078e0202 */
[----:B------:R-:W-:-:S07]  /*11880*/  IMAD.MOV.U32 R13, RZ, RZ, R2 ;  /* 0x000000ffff0d7224 */ /* 0x000fce00078e0002 */
[----:B------:R-:W-:Y:S05]  /*11890*/  WARPSYNC.COLLECTIVE R15, `(.L_x_556) ;  /* 0x000000000f087348 */ /* 0x000fea0003c00000 */
[----:B------:R0:W1:Y:S02]  /*118a0*/  SHFL.UP P6, R14, R13, R12, R11 ;  /* 0x0400000c0d0e7389 */ /* 0x00006400000c000b */
[----:B01----:R-:W-:Y:S01]  /*118b0*/  ENDCOLLECTIVE ;  /* 0x000000000000791b */ /* 0x003fe20003800000 */
.L_x_556:
[----:B------:R-:W-:Y:S01]  /*118c0*/  IMAD.MOV.U32 R12, RZ, RZ, 0x8 ;  /* 0x00000008ff0c7424 */ /* 0x000fe200078e00ff */
[----:B------:R-:W-:-:S05]  /*118d0*/  SEL R3, R14, RZ, P3 ;  /* 0x000000ff0e037207 */ /* 0x000fca0001800000 */
[----:B------:R-:W-:-:S04]  /*118e0*/  IMAD.IADD R3, R2, 0x1, R3 ;  /* 0x0000000102037824 */ /* 0x000fc800078e0203 */
[----:B------:R-:W-:-:S07]  /*118f0*/  IMAD.MOV.U32 R13, RZ, RZ, R3 ;  /* 0x000000ffff0d7224 */ /* 0x000fce00078e0003 */
[----:B------:R-:W-:Y:S05]  /*11900*/  WARPSYNC.COLLECTIVE R15, `(.L_x_557) ;  /* 0x000000000f087348 */ /* 0x000fea0003c00000 */
[----:B------:R0:W1:Y:S02]  /*11910*/  SHFL.UP P6, R14, R13, R12, R11 ;  /* 0x0400000c0d0e7389 */ /* 0x00006400000c000b */
[----:B01----:R-:W-:Y:S01]  /*11920*/  ENDCOLLECTIVE ;  /* 0x000000000000791b */ /* 0x003fe20003800000 */
.L_x_557:
[----:B------:R-:W-:Y:S01]  /*11930*/  IMAD.MOV.U32 R12, RZ, RZ, 0x10 ;  /* 0x00000010ff0c7424 */ /* 0x000fe200078e00ff */
[----:B------:R-:W-:-:S05]  /*11940*/  SEL R4, R14, RZ, P4 ;  /* 0x000000ff0e047207 */ /* 0x000fca0002000000 */
[----:B------:R-:W-:-:S04]  /*11950*/  IMAD.IADD R4, R3, 0x1, R4 ;  /* 0x0000000103047824 */ /* 0x000fc800078e0204 */
[----:B------:R-:W-:-:S07]  /*11960*/  IMAD.MOV.U32 R13, RZ, RZ, R4 ;  /* 0x000000ffff0d7224 */ /* 0x000fce00078e0004 */
[----:B------:R-:W-:Y:S05]  /*11970*/  WARPSYNC.COLLECTIVE R15, `(.L_x_558) ;  /* 0x000000000f087348 */ /* 0x000fea0003c00000 */
[----:B------:R0:W1:Y:S02]  /*11980*/  SHFL.UP P6, R14, R13, R12, R11 ;  /* 0x0400000c0d0e7389 */ /* 0x00006400000c000b */
[----:B01----:R-:W-:Y:S01]  /*11990*/  ENDCOLLECTIVE ;  /* 0x000000000000791b */ /* 0x003fe20003800000 */
.L_x_558:
[----:B------:R-:W-:Y:S01]  /*119a0*/  MOV R12, 0x1f ;  /* 0x0000001f000c7802 */ /* 0x000fe20000000f00 */
[----:B------:R-:W-:Y:S01]  /*119b0*/  IMAD.MOV.U32 R11, RZ, RZ, 0x1f ;  /* 0x0000001fff0b7424 */ /* 0x000fe200078e00ff */
[----:B------:R-:W-:-:S05]  /*119c0*/  SEL R3, R14, RZ, P5 ;  /* 0x000000ff0e037207 */ /* 0x000fca0002800000 */
[----:B------:R-:W-:-:S04]  /*119d0*/  IMAD.IADD R2, R4, 0x1, R3 ;  /* 0x0000000104027824 */ /* 0x000fc800078e0203 */
[----:B------:R-:W-:-:S07]  /*119e0*/  IMAD.MOV.U32 R13, RZ, RZ, R2 ;  /* 0x000000ffff0d7224 */ /* 0x000fce00078e0002 */
[----:B------:R-:W-:Y:S05]  /*119f0*/  WARPSYNC.COLLECTIVE R15, `(.L_x_559) ;  /* 0x000000000f087348 */ /* 0x000fea0003c00000 */
[----:B------:R0:W1:Y:S02]  /*11a00*/  SHFL.IDX P6, R14, R13, R12, R11 ;  /* 0x0000000c0d0e7389 */ /* 0x00006400000c000b */
[----:B01----:R-:W-:Y:S01]  /*11a10*/  ENDCOLLECTIVE ;  /* 0x000000000000791b */ /* 0x003fe20003800000 */
.L_x_559:
[----:B------:R-:W-:Y:S05]  /*11a20*/  BRA `(.L_x_560) ;  /* 0xffffffcc00287947 */ /* 0x000fea000383ffff */
.L_x_466:
[----:B------:R-:W-:Y:S01]  /*11a30*/  BSSY B0, `(.L_x_561) ;  /* 0x0000006000007945 */ /* 0x000fe20003800000 */
[----:B------:R-:W-:Y:S01]  /*11a40*/  PLOP3.LUT P6, PT, P6, PT, PT, 0x8, 0x0 ;  /* 0x000000000000781c */ /* 0x000fe200037ce170 */
[----:B------:R-:W-:-:S12]  /*11a50*/  IMAD.MOV.U32 R15, RZ, RZ, -0x1 ;  /* 0xffffffffff0f7424 */ /* 0x000fd800078e00ff */
[----:B01----:R-:W-:Y:S05]  /*11a60*/  WARPSYNC.COLLECTIVE R15, `(.L_x_562) ;  /* 0x000000000f087348 */ /* 0x003fea0003c00000 */
[----:B------:R-:W-:Y:S01]  /*11a70*/  VOTE.ANY R14, PT, P6 ;  /* 0x00000000000e7806 */ /* 0x000fe200030e0100 */
[----:B01----:R-:W-:Y:S06]  /*11a80*/  ENDCOLLECTIVE ;  /* 0x000000000000791b */ /* 0x003fec0003800000 */
.L_x_562:
[----:B------:R-:W-:Y:S05]  /*11a90*/  BSYNC B0 ;  /* 0x0000000000007941 */ /* 0x000fea0003800000 */
.L_x_561:
[----:B------:R-:W-:Y:S02]  /*11aa0*/  IMAD.MOV.U32 R3, RZ, RZ, R14 ;  /* 0x000000ffff037224 */ /* 0x000fe400078e000e */
[----:B------:R-:W-:Y:S02]  /*11ab0*/  IMAD.MOV.U32 R13, RZ, RZ, R5 ;  /* 0x000000ffff0d7224 */ /* 0x000fe400078e0005 */
[----:B------:R-:W0:Y:S01]  /*11ac0*/  POPC R4, R3 ;  /* 0x0000000300047309 */ /* 0x000e220000000000 */
[----:B------:R-:W-:Y:S02]  /*11ad0*/  IMAD.MOV.U32 R11, RZ, RZ, 0x1f ;  /* 0x0000001fff0b7424 */ /* 0x000fe400078e00ff */
[----:B------:R-:W-:Y:S02]  /*11ae0*/  IMAD.MOV.U32 R15, RZ, RZ, -0x1 ;  /* 0xffffffffff0f7424 */ /* 0x000fe400078e00ff */
[----:B0-----:R-:W-:-:S07]  /*11af0*/  IMAD.MOV.U32 R12, RZ, RZ, R4 ;  /* 0x000000ffff0c7224 */ /* 0x001fce00078e0004 */
[----:B------:R-:W-:Y:S05]  /*11b00*/  WARPSYNC.COLLECTIVE R15, `(.L_x_563) ;  /* 0x000000000f087348 */ /* 0x000fea0003c00000 */
[----:B------:R0:W1:Y:S02]  /*11b10*/  SHFL.IDX P6, R14, R13, R12, R11 ;  /* 0x0000000c0d0e7389 */ /* 0x00006400000c000b */
[----:B01----:R-:W-:Y:S01]  /*11b20*/  ENDCOLLECTIVE ;  /* 0x000000000000791b */ /* 0x003fe20003800000 */
.L_x_563:
[----:B------:R-:W-:Y:S01]  /*11b30*/  IMAD.MOV.U32 R5, RZ, RZ, R14 ;  /* 0x000000ffff057224 */ /* 0x000fe200078e000e */
[----:B------:R-:W-:Y:S06]  /*11b40*/  BRA `(.L_x_564) ;  /* 0xffffffcc00187947 */ /* 0x000fec000383ffff */
.L_x_468:
[----:B------:R-:W-:Y:S01]  /*11b50*/  BSSY B0, `(.L_x_565) ;  /* 0x0000007000007945 */ /* 0x000fe20003800000 */
[----:B------:R-:W-:Y:S01]  /*11b60*/  MOV R13, R2 ;  /* 0x00000002000d7202 */ /* 0x000fe20000000f00 */
[----:B------:R-:W-:Y:S02]  /*11b70*/  IMAD.MOV.U32 R11, RZ, RZ, 0x1f ;  /* 0x0000001fff0b7424 */ /* 0x000fe400078e00ff */
[----:B------:R-:W-:-:S07]  /*11b80*/  IMAD.MOV.U32 R15, RZ, RZ, -0x1 ;  /* 0xffffffffff0f7424 */ /* 0x000fce00078e00ff */
[----:B0123--:R-:W-:Y:S05]  /*11b90*/  WARPSYNC.COLLECTIVE R15, `(.L_x_566) ;  /* 0x000000000f087348 */ /* 0x00ffea0003c00000 */
[----:B------:R4:W0:Y:S02]  /*11ba0*/  SHFL.IDX P6, R14, R13, R12, R11 ;  /* 0x0000000c0d0e7389 */ /* 0x00082400000c000b */
[----:B01234-:R-:W-:Y:S01]  /*11bb0*/  ENDCOLLECTIVE ;  /* 0x000000000000791b */ /* 0x01ffe20003800000 */
.L_x_566:
[----:B------:R-:W-:Y:S05]  /*11bc0*/  BSYNC B0 ;  /* 0x0000000000007941 */ /* 0x000fea0003800000 */
.L_x_565:
[----:B------:R-:W-:Y:S05]  /*11bd0*/  BRA `(.L_x_467) ;  /* 0xffffffcc00107947 */ /* 0x000fea000383ffff */
.L_x_472:
[----:B0-----:R0:W1:Y:S02]  /*11be0*/  SYNCS.PHASECHK.TRANS64.TRYWAIT P0, [R5+URZ+0x28c20], R0 ;  /* 0x028c2000050075a7 */ /* 0x001064000800017f */
[----:B-1----:R-:W-:Y:S05]  /*11bf0*/  @!P0 NANOSLEEP.SYNCS 0x989680 ;  /* 0x009896800000895d */ /* 0x002fea0003900000 */
[----:B------:R-:W1:Y:S02]  /*11c00*/  @!P0 SYNCS.PHASECHK.TRANS64 P0, [R5+URZ+0x28c20], R0 ;  /* 0x028c2000050085a7 */ /* 0x000e64000800007f */
[----:B-1----:R-:W-:Y:S05]  /*11c10*/  @!P0 BRA `(.L_x_472) ;  /* 0xfffffffc00f08947 */ /* 0x002fea000383ffff */
[----:B------:R-:W-:Y:S05]  /*11c20*/  BRA `(.L_x_567) ;  /* 0xffffffcc00fc7947 */ /* 0x000fea000383ffff */
.L_x_473:
[----:B------:R-:W1:Y:S01]  /*11c30*/  S2R R2, SR_TID.X ;  /* 0x0000000000027919 */ /* 0x000e620000002100 */
[----:B------:R-:W-:Y:S01]  /*11c40*/  BSSY B0, `(.L_x_568) ;  /* 0x000000a000007945 */ /* 0x000fe20003800000 */
[----:B------:R-:W-:Y:S02]  /*11c50*/  IMAD.MOV.U32 R12, RZ, RZ, RZ ;  /* 0x000000ffff0c7224 */ /* 0x000fe400078e00ff */
[----:B------:R-:W-:Y:S02]  /*11c60*/  IMAD.MOV.U32 R11, RZ, RZ, 0x1f ;  /* 0x0000001fff0b7424 */ /* 0x000fe400078e00ff */
[----:B------:R-:W-:Y:S01]  /*11c70*/  IMAD.MOV.U32 R15, RZ, RZ, -0x1 ;  /* 0xffffffffff0f7424 */ /* 0x000fe200078e00ff */
[----:B-1----:R-:W-:-:S04]  /*11c80*/  SHF.R.U32.HI R2, RZ, 0x5, R2 ;  /* 0x00000005ff027819 */ /* 0x002fc80000011602 */
[----:B------:R-:W-:-:S05]  /*11c90*/  LOP3.LUT R2, R2, 0x3, RZ, 0xc0, !PT ;  /* 0x0000000302027812 */ /* 0x000fca00078ec0ff */
[----:B------:R-:W-:-:S07]  /*11ca0*/  IMAD.MOV.U32 R13, RZ, RZ, R2 ;  /* 0x000000ffff0d7224 */ /* 0x000fce00078e0002 */
[----:B0-234-:R-:W-:Y:S05]  /*11cb0*/  WARPSYNC.COLLECTIVE R15, `(.L_x_569) ;  /* 0x000000000f087348 */ /* 0x01dfea0003c00000 */
[----:B------:R1:W0:Y:S02]  /*11cc0*/  SHFL.IDX P6, R14, R13, R12, R11 ;  /* 0x0000000c0d0e7389 */ /* 0x00022400000c000b */
[----:B01234-:R-:W-:Y:S01]  /*11cd0*/  ENDCOLLECTIVE ;  /* 0x000000000000791b */ /* 0x01ffe20003800000 */
.L_x_569:
[----:B------:R-:W-:Y:S05]  /*11ce0*/  BSYNC B0 ;  /* 0x0000000000007941 */ /* 0x000fea0003800000 */
.L_x_568:
[----:B------:R-:W-:Y:S05]  /*11cf0*/  BRA `(.L_x_570) ;  /* 0xffffffcc00e47947 */ /* 0x000fea000383ffff */
.L_x_476:
[----:B------:R-:W-:Y:S01]  /*11d00*/  BSSY B1, `(.L_x_571) ;  /* 0x0000006000017945 */ /* 0x000fe20003800000 */
[----:B------:R-:W-:-:S07]  /*11d10*/  IMAD.MOV.U32 R15, RZ, RZ, -0x1 ;  /* 0xffffffffff0f7424 */ /* 0x000fce00078e00ff */
[----:B0-234-:R-:W-:Y:S05]  /*11d20*/  WARPSYNC.COLLECTIVE R15, `(.L_x_572) ;  /* 0x000000000f0c7348 */ /* 0x01dfea0003c00000 */
[----:B------:R-:W-:Y:S02]  /*11d30*/  ELECT P6, UR62, PT ;  /* 0x00000000003e782f */ /* 0x000fe400038c0000 */
[----:B------:R-:W-:Y:S01]  /*11d40*/  MOV R14, UR62 ;  /* 0x0000003e000e7c02 */ /* 0x000fe20008000f00 */
[----:B0-234-:R-:W-:Y:S10]  /*11d50*/  ENDCOLLECTIVE ;  /* 0x000000000000791b */ /* 0x01dff40003800000 */
.L_x_572:
[----:B------:R-:W-:Y:S05]  /*11d60*/  BSYNC B1 ;  /* 0x0000000000017941 */ /* 0x000fea0003800000 */
.L_x_571:
[----:B------:R-:W-:Y:S05]  /*11d70*/  BRA `(.L_x_573) ;  /* 0xffffffcc00dc7947 */ /* 0x000fea000383ffff */
.L_x_478:
[----:B0-----:R0:W1:Y:S02]  /*11d80*/  SYNCS.PHASECHK.TRANS64.TRYWAIT P1, [R3+URZ+0x28c40], R2 ;  /* 0x028c4002030075a7 */ /* 0x001064000802017f */
[----:B-1----:R-:W-:Y:S05]  /*11d90*/  @!P1 NANOSLEEP.SYNCS 0x989680 ;  /* 0x009896800000995d */ /* 0x002fea0003900000 */
[----:B------:R-:W1:Y:S02]  /*11da0*/  @!P1 SYNCS.PHASECHK.TRANS64 P1, [R3+URZ+0x28c40], R2 ;  /* 0x028c4002030095a7 */ /* 0x000e64000802007f */
[----:B-1----:R-:W-:Y:S05]  /*11db0*/  @!P1 BRA `(.L_x_478) ;  /* 0xfffffffc00f09947 */ /* 0x002fea000383ffff */
[----:B------:R-:W-:Y:S05]  /*11dc0*/  BRA `(.L_x_574) ;  /* 0xffffffcc00fc7947 */ /* 0x000fea000383ffff */
.L_x_480:
[----:B-1----:R1:W0:Y:S02]  /*11dd0*/  SYNCS.PHASECHK.TRANS64.TRYWAIT P1, [R5+URZ+0x28c40], R0 ;  /* 0x028c4000050075a7 */ /* 0x002224000802017f */
[----:B0-----:R-:W-:Y:S05]  /*11de0*/  @!P1 NANOSLEEP.SYNCS 0x989680 ;  /* 0x009896800000995d */ /* 0x001fea0003900000 */
[----:B------:R-:W0:Y:S02]  /*11df0*/  @!P1 SYNCS.PHASECHK.TRANS64 P1, [R5+URZ+0x28c40], R0 ;  /* 0x028c4000050095a7 */ /* 0x000e24000802007f */
[----:B0-----:R-:W-:Y:S05]  /*11e00*/  @!P1 BRA `(.L_x_480) ;  /* 0xfffffffc00f09947 */ /* 0x001fea000383ffff */
[----:B------:R-:W-:Y:S05]  /*11e10*/  BRA `(.L_x_575) ;  /* 0xffffffd000087947 */ /* 0x000fea000383ffff */
.L_x_482:
[----:B------:R0:W0:Y:S02]  /*11e20*/  SYNCS.PHASECHK.TRANS64.TRYWAIT P1, [R3+URZ+0x28c60], R2 ;  /* 0x028c6002030075a7 */ /* 0x000024000802017f */
[----:B0-----:R-:W-:Y:S05]  /*11e30*/  @!P1 NANOSLEEP.SYNCS 0x989680 ;  /* 0x009896800000995d */ /* 0x001fea0003900000 */
[----:B------:R-:W0:Y:S02]  /*11e40*/  @!P1 SYNCS.PHASECHK.TRANS64 P1, [R3+URZ+0x28c60], R2 ;  /* 0x028c6002030095a7 */ /* 0x000e24000802007f */
[----:B0-----:R-:W-:Y:S05]  /*11e50*/  @!P1 BRA `(.L_x_482) ;  /* 0xfffffffc00f09947 */ /* 0x001fea000383ffff */
[----:B------:R-:W-:Y:S05]  /*11e60*/  BRA `(.L_x_576) ;  /* 0xffffffd000047947 */ /* 0x000fea000383ffff */
.L_x_577:
        /* <DEDUP_REMOVED lines=9> */
.L_x_5635:


//--------------------- .text._ZN7cutlass13device_kernelIN5flash11enable_sm90INS1_16FlashAttnFwdSm90INS1_25CollectiveMainloopFwdSm90ILi2EN4cute5tupleIJNS5_1CILi1EEES8_S8_EEENS6_IJNS7_ILi64EEESA_SA_EEELi512ENS_10bfloat16_tEfNS_4arch4Sm90ELb0ELb0ELb0ELb1ELb1ELb1ELb0ELb0ELb0ELb1ELb0ELb0EEENS1_21CollectiveEpilogueFwdINS6_IJSA_NS7_ILi512EEESA_EEES9_SC_SE_Li256ELb1ELb1ELb0ELb0EEENS1_36VarlenDynamicPersistentTileSchedulerILi64ELi64ELi256ELi128ELb0ELb1ELb1ELb0ELb1ELb1EEEEEEEEEvNT_6ParamsE --------------------------
	.section	.text._ZN7cutlass13device_kernelIN5flash11enable_sm90INS1_16FlashAttnFwdSm90INS1_25CollectiveMainloopFwdSm90ILi2EN4cute5tupleIJNS5_1CILi1EEES8_S8_EEENS6_IJNS7_ILi64EEESA_SA_EEELi512ENS_10bfloat16_tEfNS_4arch4Sm90ELb0ELb0ELb0ELb1ELb1ELb1ELb0ELb0ELb0ELb1ELb0ELb0EEENS1_21CollectiveEpilogueFwdINS6_IJSA_NS7_ILi512EEESA_EEES9_SC_SE_Li256ELb1ELb1ELb0ELb0EEENS1_36VarlenDynamicPersistentTileSchedulerILi64ELi64ELi256ELi128ELb0ELb1ELb1ELb0ELb1ELb1EEEEEEEEEvNT_6ParamsE,"ax",@progbits
	.align	128
.text._ZN7cutlass13device_kernelIN5flash11enable_sm90INS1_16FlashAttnFwdSm90INS1_25CollectiveMainloopFwdSm90ILi2EN4cute5tupleIJNS5_1CILi1EEES8_S8_EEENS6_IJNS7_ILi64EEESA_SA_EEELi512ENS_10bfloat16_tEfNS_4arch4Sm90ELb0ELb0ELb0ELb1ELb1ELb1ELb0ELb0ELb0ELb1ELb0ELb0EEENS1_21CollectiveEpilogueFwdINS6_IJSA_NS7_ILi512EEESA_EEES9_SC_SE_Li256ELb1ELb1ELb0ELb0EEENS1_36VarlenDynamicPersistentTileSchedulerILi64ELi64ELi256ELi128ELb0ELb1ELb1ELb0ELb1ELb1EEEEEEEEEvNT_6ParamsE:
        .type           _ZN7cutlass13device_kernelIN5flash11enable_sm90INS1_16FlashAttnFwdSm90INS1_25CollectiveMainloopFwdSm90ILi2EN4cute5tupleIJNS5_1CILi1EEES8_S8_EEENS6_IJNS7_ILi64EEESA_SA_EEELi512ENS_10bfloat16_tEfNS_4arch4Sm90ELb0ELb0ELb0ELb1ELb1ELb1ELb0ELb0ELb0ELb1ELb0ELb0EEENS1_21CollectiveEpilogueFwdINS6_IJSA_NS7_ILi512EEESA_EEES9_SC_SE_Li256ELb1ELb1ELb0ELb0EEENS1_36VarlenDynamicPersistentTileSchedulerILi64ELi64ELi256ELi128ELb0ELb1ELb1ELb0ELb1ELb1EEEEEEEEEvNT_6ParamsE,@function
        .size           _ZN7cutlass13device_kernelIN5flash11enable_sm90INS1_16FlashAttnFwdSm90INS1_25CollectiveMainloopFwdSm90ILi2EN4cute5tupleIJNS5_1CILi1EEES8_S8_EEENS6_IJNS7_ILi64EEESA_SA_EEELi512ENS_10bfloat16_tEfNS_4arch4Sm90ELb0ELb0ELb0ELb1ELb1ELb1ELb0ELb0ELb0ELb1ELb0ELb0EEENS1_21CollectiveEpilogueFwdINS6_IJSA_NS7_ILi512EEESA_EEES9_SC_SE_Li256ELb1ELb1ELb0ELb0EEENS1_36VarlenDynamicPersistentTileSchedulerILi64ELi64ELi256ELi128ELb0ELb1ELb1ELb0ELb1ELb1EEEEEEEEEvNT_6ParamsE,(.L_x_5636 - _ZN7cutlass13device_kernelIN5flash11enable_sm90INS1_16FlashAttnFwdSm90INS1_25CollectiveMainloopFwdSm90ILi2EN4cute5tupleIJNS5_1CILi1EEES8_S8_EEENS6_IJNS7_ILi64EEESA_SA_EEELi512ENS_10bfloat16_tEfNS_4arch4Sm90ELb0ELb0ELb0ELb1ELb1ELb1ELb0ELb0ELb0ELb1ELb0ELb0EEENS1_21CollectiveEpilogueFwdINS6_IJSA_NS7_ILi512EEESA_EEES9_SC_SE_Li256ELb1ELb1ELb0ELb0EEENS1_36VarlenDynamicPersistentTileSchedulerILi64ELi64ELi256ELi128ELb0ELb1ELb1ELb0ELb1ELb1EEEEEEEEEvNT_6ParamsE)
        .other          _ZN7cutlass13device_kernelIN5flash11enable_sm90INS1_16FlashAttnFwdSm90INS1_25CollectiveMainloopFwdSm90ILi2EN4cute5tupleIJNS5_1CILi1EEES8_S8_EEENS6_IJNS7_ILi64EEESA_SA_EEELi512ENS_10bfloat16_tEfNS_4arch4Sm90ELb0ELb0ELb0ELb1ELb1ELb1ELb0ELb0ELb0ELb1ELb0ELb0EEENS1_21CollectiveEpilogueFwdINS6_IJSA_NS7_ILi512EEESA_EEES9_SC_SE_Li256ELb1ELb1ELb0ELb0EEENS1_36VarlenDynamicPersistentTileSchedulerILi64ELi64ELi256ELi128ELb0ELb1ELb1ELb0ELb1ELb1EEEEEEEEEvNT_6ParamsE,@"STO_CUDA_ENTRY STV_DEFAULT"
_ZN7cutlass13device_kernelIN5flash11enable_sm90INS1_16FlashAttnFwdSm90INS1_25CollectiveMainloopFwdSm90ILi2EN4cute5tupleIJNS5_1CILi1EEES8_S8_EEENS6_IJNS7_ILi64EEESA_SA_EEELi512ENS_10bfloat16_tEfNS_4arch4Sm90ELb0ELb0ELb0ELb1ELb1ELb1ELb0ELb0ELb0ELb1ELb0ELb0EEENS1_21CollectiveEpilogueFwdINS6_IJSA_NS7_ILi512EEESA_EEES9_SC_SE_Li256ELb1ELb1ELb0ELb0EEENS1_36VarlenDynamicPersistentTileSchedulerILi64ELi64ELi256ELi128ELb0ELb1ELb1ELb0ELb1ELb1EEEEEEEEEvNT_6ParamsE:
[----:B------:R-:W0:Y:S02]  /*0000*/  LDC R1, c[0x0][0x28] ;  /* 0x00000a00ff017b82 */ /* 0x000e240000000800 */
[----:B0-----:R-:W-:Y:S01]  /*0010*/  VIADD R1, R1, 0xffffffa0 ;  /* 0xffffffa001017836 */ /* 0x001fe20000000000 */
[----:B------:R-:W0:Y:S01]  /*0020*/  S2R R0, SR_TID.X ;  /* 0x0000000000007919 */ /* 0x000e220000002100 */
[----:B------:R-:W-:Y:S01]  /*0030*/  ELECT P0, URZ, PT ;  /* 0x00000000003f782f */ /* 0x000fe20003800000 */
[----:B------:R-:W-:Y:S01]  /*0040*/  BSSY B0, `(.L_x_578) ;  /* 0x000000d000007945 */ /* 0x000fe20003800000 */
[----:B0-----:R-:W-:-:S05]  /*0050*/  SHF.R.U32.HI R2, RZ, 0x5, R0 ;  /* 0x00000005ff027819 */ /* 0x001fca0000011600 */
[----:B------:R-:W0:Y:S02]  /*0060*/  SHFL.IDX PT, R3, R2, RZ, 0x1f ;  /* 0x00001fff02037589 */ /* 0x000e2400000e0000 */
[----:B0-----:R-:W-:-:S13]  /*0070*/  ISETP.EQ.AND P0, PT, R3, RZ, P0 ;  /* 0x000000ff0300720c */ /* 0x001fda0000702270 */
[----:B------:R-:W-:Y:S05]  /*0080*/  @!P0 BRA `(.L_x_579) ;  /* 0x0000000000208947 */ /* 0x000fea0003800000 */
[----:B------:R-:W-:Y:S02]  /*0090*/  ULDC.64 UR4, c[0x0][0x198] ;  /* 0x0000660000047ab9 */ /* 0x000fe40000000a00 */
[----:B------:R-:W-:Y:S02]  /*00a0*/  UIADD3 UR6, UP0, UR4, 0x570, URZ ;  /* 0x0000057004067890 */ /* 0x000fe4000ff1e03f */
[----:B------:R-:W-:Y:S02]  /*00b0*/  UIADD3 UR4, UP1, UR4, 0x670, URZ ;  /* 0x0000067004047890 */ /* 0x000fe4000ff3e03f */
[----:B------:R-:W-:Y:S02]  /*00c0*/  UIADD3.X UR7, URZ, UR5, URZ, UP0, !UPT ;  /* 0x000000053f077290 */ /* 0x000fe400087fe43f */
[----:B------:R-:W-:-:S07]  /*00d0*/  UIADD3.X UR5, URZ, UR5, URZ, UP1, !UPT ;  /* 0x000000053f057290 */ /* 0x000fce0008ffe43f */
[----:B------:R0:W-:Y:S02]  /*00e0*/  UTMACCTL.PF [UR6] ;  /* 0x00000000060079b9 */ /* 0x0001e40008040000 */
[----:B------:R0:W-:Y:S02]  /*00f0*/  UTMACCTL.PF [UR4] ;  /* 0x00000000040079b9 */ /* 0x0001e40008040000 */
[----:B0-----:R-:W-:Y:S01]  /*0100*/  NOP ;  /* 0x0000000000007918 */ /* 0x001fe20000000000 */
.L_x_579:
[----:B------:R-:W-:Y:S05]  /*0110*/  BSYNC B0 ;  /* 0x0000000000007941 */ /* 0x000fea0003800000 */
.L_x_578:
[----:B------:R-:W-:Y:S01]  /*0120*/  SHF.R.U32.HI R4, RZ, 0x7, R0 ;  /* 0x00000007ff047819 */ /* 0x000fe20000011600 */
[----:B------:R-:W-:Y:S01]  /*0130*/  VOTEU.ANY UP0, P0 ;  /* 0x00000000003f7886 */ /* 0x000fe20000000100 */
[----:B------:R-:W0:Y:S01]  /*0140*/  SHFL.IDX PT, R3, R2, RZ, 0x1f ;  /* 0x00001fff02037589 */ /* 0x000e2200000e0000 */
[----:B------:R-:W-:Y:S01]  /*0150*/  UMOV UR4, 0x80 ;  /* 0x0000008000047882 */ /* 0x000fe20000000000 */
[----:B------:R-:W-:Y:S01]  /*0160*/  UMOV UR7, 0x100 ;  /* 0x0000010000077882 */ /* 0x000fe20000000000 */
[----:B------:R-:W-:Y:S01]  /*0170*/  VOTEU.ANY UP1, P0 ;  /* 0x00000000003f7886 */ /* 0x000fe20000020100 */
[----:B------:R-:W1:Y:S01]  /*0180*/  SHFL.IDX PT, R4, R4, RZ, 0x1f ;  /* 0x00001fff04047589 */ /* 0x000e6200000e0000 */
[----:B------:R-:W2:Y:S01]  /*0190*/  @UP0 S2UR UR8, SR_CgaCtaId ;  /* 0x00000000000809c3 */ /* 0x000ea20000008800 */
[----:B------:R-:W-:Y:S01]  /*01a0*/  @UP0 UMOV UR6, 0x400 ;  /* 0x0000040000060882 */ /* 0x000fe20000000000 */
[----:B------:R-:W-:-:S04]  /*01b0*/  @UP0 UIADD3 UR4, -UR4, 0x100000, URZ ;  /* 0x0010000004040890 */ /* 0x000fc8000fffe13f */
[----:B------:R-:W-:Y:S02]  /*01c0*/  @UP0 USHF.L.U32 UR5, UR4, 0xb, URZ ;  /* 0x0000000b04050899 */ /* 0x000fe4000800063f */
[----:B------:R-:W-:Y:S01]  /*01d0*/  @UP0 USHF.L.U32 UR4, UR4, 0x1, URZ ;  /* 0x0000000104040899 */ /* 0x000fe2000800063f */
[----:B0-----:R-:W-:Y:S01]  /*01e0*/  ISETP.NE.AND P1, PT, R3, RZ, PT ;  /* 0x000000ff0300720c */ /* 0x001fe20003f25270 */
[----:B-1----:R0:W-:Y:S01]  /*01f0*/  STL [R1+0x50], R4 ;  /* 0x0000500401007387 */ /* 0x0021e20000100800 */
[----:B--2---:R-:W-:Y:S02]  /*0200*/  @UP0 ULEA UR8, UR8, UR6, 0x18 ;  /* 0x0000000608080291 */ /* 0x004fe4000f8ec03f */
[----:B------:R-:W-:-:S04]  /*0210*/  @UP0 UIADD3 UR6, -UR7, 0x100000, URZ ;  /* 0x0010000007060890 */ /* 0x000fc8000fffe13f */
[----:B------:R-:W-:Y:S02]  /*0220*/  @UP0 USHF.L.U32 UR7, UR6, 0xb, URZ ;  /* 0x0000000b06070899 */ /* 0x000fe4000800063f */
[----:B------:R-:W-:Y:S01]  /*0230*/  @UP0 USHF.L.U32 UR6, UR6, 0x1, URZ ;  /* 0x0000000106060899 */ /* 0x000fe2000800063f */
[----:B------:R-:W-:Y:S01]  /*0240*/  VOTEU.ANY UP0, P0 ;  /* 0x00000000003f7886 */ /* 0x000fe20000000100 */
[----:B------:R-:W1:Y:S04]  /*0250*/  FENCE.VIEW.ASYNC.S ;  /* 0x00000000000073c6 */ /* 0x000e680000000000 */
[----:B-1----:R0:W1:Y:S06]  /*0260*/  @UP0 SYNCS.EXCH.64 URZ, [UR8+0x28c00], UR4 ;  /* 0x028c0004083f05b2 */ /* 0x00206c0008000100 */
[----:B------:R0:W2:Y:S02]  /*0270*/  @UP1 SYNCS.EXCH.64 URZ, [UR8+0x28c20], UR6 ;  /* 0x028c2006083f15b2 */ /* 0x0000a40008000100 */
        /* <DEDUP_REMOVED lines=10> */
[----:B0-----:R0:W3:Y:S01]  /*0320*/  SYNCS.EXCH.64 URZ, [UR6+0x28c30], UR4 ;  /* 0x028c3004063f75b2 */ /* 0x0010e20008000100 */
[----:B------:R0:W4:Y:S01]  /*0330*/  SYNCS.EXCH.64 URZ, [UR6+0x28c40], UR4 ;  /* 0x028c4004063f75b2 */ /* 0x0001220008000100 */
[----:B------:R0:W0:Y:S01]  /*0340*/  SYNCS.EXCH.64 URZ, [UR6+0x28c38], UR4 ;  /* 0x028c3804063f75b2 */ /* 0x0000220008000100 */
[----:B------:R0:W0:Y:S01]  /*0350*/  SYNCS.EXCH.64 URZ, [UR6+0x28c48], UR4 ;  /* 0x028c4804063f75b2 */ /* 0x0000220008000100 */
[----:B------:R-:W-:Y:S01]  /*0360*/  NOP ;  /* 0x0000000000007918 */ /* 0x000fe20000000000 */
.L_x_580:
        /* <DEDUP_REMOVED lines=22> */
.L_x_581:
        /* <DEDUP_REMOVED lines=18> */
.L_x_582:
        /* <DEDUP_REMOVED lines=22> */
.L_x_583:
        /* <DEDUP_REMOVED lines=22> */
.L_x_584:
[----:B------:R-:W-:Y:S01]  /*08b0*/  ISETP.NE.AND P0, PT, R4, RZ, PT ;  /* 0x000000ff0400720c */ /* 0x000fe20003f05270 */
[----:B------:R-:W-:Y:S01]  /*08c0*/  IMAD.MOV.U32 R37, RZ, RZ, 0x1 ;  /* 0x00000001ff257424 */ /* 0x000fe200078e00ff */
[----:B------:R-:W-:Y:S01]  /*08d0*/  NOP ;  /* 0x0000000000007918 */ /* 0x000fe20000000000 */
[----:B------:R-:W-:Y:S01]  /*08e0*/  ULDC.64 UR40, c[0x0][0x208] ;  /* 0x0000820000287ab9 */ /* 0x000fe20000000a00 */
[----:B------:R-:W-:Y:S02]  /*08f0*/  BSSY B9, `(.L_x_585) ;  /* 0x0001650000097945 */ /* 0x000fe40003800000 */
[----:B------:R-:W-:Y:S01]  /*0900*/  SEL R37, R37, 0x2, !P0 ;  /* 0x0000000225257807 */ /* 0x000fe20004000000 */
[----:B01234-:R-:W-:Y:S06]  /*0910*/  BAR.SYNC.DEFER_BLOCKING 0x0 ;  /* 0x0000000000007b1d */ /* 0x01ffec0000010000 */
[----:B------:R-:W-:Y:S05]  /*0920*/  @!P0 BRA `(.L_x_586) ;  /* 0x000000f400308947 */ /* 0x000fea0003800000 */
.L_x_587:
[----:B------:R-:W-:-:S08]  /*0930*/  NOP ;  /* 0x0000000000007918 */ /* 0x000fd00000000000 */
[----:B------:R-:W0:Y:S02]  /*0940*/  USETMAXREG.TRY_ALLOC.CTAPOOL UP0, 0xe8 ;  /* 0x000000e8000079c8 */ /* 0x000e240008000600 */
[----:B0-----:R-:W-:-:S13]  /*0950*/  PLOP3.LUT P0, PT, PT, PT, UP0, 0x80, 0x0 ;  /* 0x000000000000781c */ /* 0x001fda0003f0f008 */
[----:B------:R-:W-:Y:S05]  /*0960*/  @!P0 BRA `(.L_x_587) ;  /* 0xfffffffc00f08947 */ /* 0x000fea000383ffff */
[----:B------:R-:W-:Y:S01]  /*0970*/  SHF.R.U32.HI R2, RZ, 0x7, R0 ;  /* 0x00000007ff027819 */ /* 0x000fe20000011600 */
[----:B------:R-:W0:Y:S03]  /*0980*/  S2UR UR4, SR_CgaCtaId ;  /* 0x00000000000479c3 */ /* 0x000e260000008800 */
[----:B------:R-:W-:Y:S02]  /*0990*/  ISETP.NE.AND P0, PT, R2, 0x1, PT ;  /* 0x000000010200780c */ /* 0x000fe40003f05270 */
[----:B------:R-:W-:-:S11]  /*09a0*/  MOV R2, 0x400 ;  /* 0x0000040000027802 */ /* 0x000fd60000000f00 */
[----:B------:R-:W-:Y:S06]  /*09b0*/  @!P0 BAR.ARV 0x8, 0x100 ;  /* 0x0204000000008b1d */ /* 0x000fec0000002000 */
[----:B------:R-:W-:Y:S01]  /*09c0*/  ISETP.GE.U32.AND P0, PT, R0, 0x100, PT ;  /* 0x000001000000780c */ /* 0x000fe20003f06070 */
[----:B0-----:R-:W-:Y:S01]  /*09d0*/  IMAD.U32 R193, RZ, RZ, UR4 ;  /* 0x00000004ffc17e24 */ /* 0x001fe2000f8e00ff */
[----:B------:R-:W-:-:S04]  /*09e0*/  ULDC UR4, c[0x0][0xc3c] ;  /* 0x00030f0000047ab9 */ /* 0x000fc80000000800 */
[----:B------:R-:W-:-:S07]  /*09f0*/  LEA R2, R193, R2, 0x18 ;  /* 0x00000002c1027211 */ /* 0x000fce00078ec0ff */
[----:B------:R-:W-:Y:S08]  /*0a00*/  @P0 BAR.ARV 0xf, 0x100 ;  /* 0x03c4000000000b1d */ /* 0x000ff00000002000 */
[----:B------:R-:W-:Y:S06]  /*0a10*/  BAR.SYNC.DEFER_BLOCKING 0x5, 0x180 ;  /* 0x0146000000007b1d */ /* 0x000fec0000010000 */
[----:B------:R-:W0:Y:S02]  /*0a20*/  LDS.128 R24, [R2+0x28cd0] ;  /* 0x028cd00002187984 */ /* 0x000e240000000c00 */
[----:B------:R-:W-:Y:S06]  /*0a30*/  BAR.ARV 0x4, 0x180 ;  /* 0x0106000000007b1d */ /* 0x000fec0000002000 */
[----:B0-----:R-:W-:-:S13]  /*0a40*/  ISETP.GE.AND P0, PT, R27, UR4, PT ;  /* 0x000000041b007c0c */ /* 0x001fda000bf06270 */
[----:B------:R-:W-:Y:S05]  /*0a50*/  @P0 BRA `(.L_x_588) ;  /* 0x0000016000e40947 */ /* 0x000fea0003800000 */
[----:B------:R-:W-:Y:S01]  /*0a60*/  VIADD R19, R0, 0xffffff80 ;  /* 0xffffff8000137836 */ /* 0x000fe20000000000 */
[----:B------:R-:W-:Y:S01]  /*0a70*/  LOP3.LUT R185, R37, 0x1, RZ, 0xfc, !PT ;  /* 0x0000000125b97812 */ /* 0x000fe200078efcff */
[----:B------:R-:W-:Y:S01]  /*0a80*/  IMAD.MOV.U32 R219, RZ, RZ, 0x40 ;  /* 0x00000040ffdb7424 */ /* 0x000fe200078e00ff */
[----:B------:R-:W-:Y:S01]  /*0a90*/  CS2R R22, SRZ ;  /* 0x0000000000167805 */ /* 0x000fe2000001ff00 */
[----:B------:R-:W-:Y:S01]  /*0aa0*/  IMAD.MOV.U32 R192, RZ, RZ, RZ ;  /* 0x000000ffffc07224 */ /* 0x000fe200078e00ff */
[----:B------:R-:W-:Y:S01]  /*0ab0*/  SHF.R.S32.HI R0, RZ, 0x1f, R19 ;  /* 0x0000001fff007819 */ /* 0x000fe20000011413 */
[----:B------:R-:W-:-:S03]  /*0ac0*/  IMAD.MOV.U32 R18, RZ, RZ, RZ ;  /* 0x000000ffff127224 */ /* 0x000fc600078e00ff */
[CC--:B------:R-:W-:Y:S02]  /*0ad0*/  LEA.HI R3, R0.reuse, R19.reuse, RZ, 0x7 ;  /* 0x0000001300037211 */ /* 0x0c0fe400078f38ff */
[-C--:B------:R-:W-:Y:S02]  /*0ae0*/  LEA.HI R6, R0, R19.reuse, RZ, 0x4 ;  /* 0x0000001300067211 */ /* 0x080fe400078f20ff */
[----:B------:R-:W-:Y:S02]  /*0af0*/  LOP3.LUT R4, R3, 0xffffff80, RZ, 0xc0, !PT ;  /* 0xffffff8003047812 */ /* 0x000fe400078ec0ff */
[----:B------:R-:W-:Y:S02]  /*0b00*/  LOP3.LUT R5, R6, 0xfffffff0, RZ, 0xc0, !PT ;  /* 0xfffffff006057812 */ /* 0x000fe400078ec0ff */
[----:B------:R-:W-:Y:S01]  /*0b10*/  LEA.HI R7, R0, R19, RZ, 0x5 ;  /* 0x0000001300077211 */ /* 0x000fe200078f28ff */
[C---:B------:R-:W-:Y:S01]  /*0b20*/  IMAD.IADD R4, R19.reuse, 0x1, -R4 ;  /* 0x0000000113047824 */ /* 0x040fe200078e0a04 */
[----:B------:R-:W-:Y:S01]  /*0b30*/  SHF.R.S32.HI R11, RZ, 0x4, R6 ;  /* 0x00000004ff0b7819 */ /* 0x000fe20000011406 */
[----:B------:R-:W-:Y:S01]  /*0b40*/  IMAD.IADD R9, R19, 0x1, -R5 ;  /* 0x0000000113097824 */ /* 0x000fe200078e0a05 */
[----:B------:R-:W-:-:S02]  /*0b50*/  SHF.R.S32.HI R213, RZ, 0x5, R7 ;  /* 0x00000005ffd57819 */ /* 0x000fc40000011407 */
[----:B------:R-:W-:Y:S02]  /*0b60*/  SHF.R.S32.HI R5, RZ, 0x1f, R4 ;  /* 0x0000001fff057819 */ /* 0x000fe40000011404 */
[----:B------:R-:W-:Y:S02]  /*0b70*/  SHF.R.S32.HI R12, RZ, 0x1f, R7 ;  /* 0x0000001fff0c7819 */ /* 0x000fe40000011407 */
[----:B------:R-:W-:Y:S02]  /*0b80*/  SHF.R.S32.HI R8, RZ, 0x1f, R9 ;  /* 0x0000001fff087819 */ /* 0x000fe40000011409 */
[----:B------:R-:W-:Y:S02]  /*0b90*/  LEA.HI R7, R6, R11, RZ, 0x1 ;  /* 0x0000000b06077211 */ /* 0x000fe400078f08ff */
[----:B------:R-:W-:Y:S02]  /*0ba0*/  LEA.HI R6, R5, R4, RZ, 0x2 ;  /* 0x0000000405067211 */ /* 0x000fe400078f10ff */
[----:B------:R-:W-:-:S02]  /*0bb0*/  LEA.HI R13, R12, R213, RZ, 0x2 ;  /* 0x000000d50c0d7211 */ /* 0x000fc400078f10ff */
[----:B------:R-:W-:Y:S02]  /*0bc0*/  LEA.HI R10, R8, R9, RZ, 0x3 ;  /* 0x00000009080a7211 */ /* 0x000fe400078f18ff */
[----:B------:R-:W-:Y:S02]  /*0bd0*/  LOP3.LUT R14, R7, 0x1ffffffe, RZ, 0xc0, !PT ;  /* 0x1ffffffe070e7812 */ /* 0x000fe400078ec0ff */
[--C-:B------:R-:W-:Y:S02]  /*0be0*/  SHF.R.S32.HI R7, RZ, 0x2, R6.reuse ;  /* 0x00000002ff077819 */ /* 0x100fe40000011406 */
[----:B------:R-:W-:Y:S01]  /*0bf0*/  SHF.R.S32.HI R8, RZ, 0x1f, R6 ;  /* 0x0000001fff087819 */ /* 0x000fe20000011406 */
[----:B------:R-:W-:Y:S01]  /*0c00*/  IMAD.IADD R14, R11, 0x1, -R14 ;  /* 0x000000010b0e7824 */ /* 0x000fe200078e0a0e */
[----:B------:R-:W-:Y:S02]  /*0c10*/  SHF.R.S32.HI R15, RZ, 0x7, R3 ;  /* 0x00000007ff0f7819 */ /* 0x000fe40000011403 */
[----:B------:R-:W-:Y:S01]  /*0c20*/  LOP3.LUT R16, R13, 0x3ffffc, RZ, 0xc0, !PT ;  /* 0x003ffffc0d107812 */ /* 0x000fe200078ec0ff */
[----:B------:R-:W-:Y:S01]  /*0c30*/  IMAD.SHL.U32 R14, R14, 0x8, RZ ;  /* 0x000000080e0e7824 */ /* 0x000fe200078e00ff */
[----:B------:R-:W-:Y:S01]  /*0c40*/  LEA.HI R8, R8, R7, RZ, 0x3 ;  /* 0x0000000708087211 */ /* 0x000fe200078f18ff */
[----:B------:R-:W-:Y:S01]  /*0c50*/  IMAD R13, R15, 0x100, R9 ;  /* 0x000001000f0d7824 */ /* 0x000fe200078e0209 */
[----:B------:R-:W-:Y:S01]  /*0c60*/  LOP3.LUT R12, R10, 0xfffffff8, RZ, 0xc0, !PT ;  /* 0xfffffff80a0c7812 */ /* 0x000fe200078ec0ff */
[----:B------:R-:W-:Y:S01]  /*0c70*/  IMAD.IADD R16, R213, 0x1, -R16 ;  /* 0x00000001d5107824 */ /* 0x000fe200078e0a10 */
[----:B------:R-:W-:Y:S01]  /*0c80*/  LOP3.LUT R8, R8, 0xfffffff8, RZ, 0xc0, !PT ;  /* 0xfffffff808087812 */ /* 0x000fe200078ec0ff */
[----:B------:R-:W-:Y:S01]  /*0c90*/  IMAD.SHL.U32 R10, R10, 0x40, RZ ;  /* 0x000000400a0a7824 */ /* 0x000fe200078e00ff */
[----:B------:R-:W-:Y:S01]  /*0ca0*/  LEA.HI R5, R5, R4, RZ, 0x5 ;  /* 0x0000000405057211 */ /* 0x000fe200078f28ff */
[----:B------:R-:W-:Y:S01]  /*0cb0*/  IMAD R13, R16, 0x10, R13 ;  /* 0x00000010100d7824 */ /* 0x000fe200078e020d */
[----:B------:R-:W-:Y:S01]  /*0cc0*/  LEA.HI R3, R3, R15, RZ, 0x1 ;  /* 0x0000000f03037211 */ /* 0x000fe200078f08ff */
[----:B------:R-:W-:Y:S01]  /*0cd0*/  IMAD.IADD R8, R7, 0x1, -R8 ;  /* 0x0000000107087824 */ /* 0x000fe200078e0a08 */
[----:B------:R-:W-:Y:S01]  /*0ce0*/  SHF.R.S32.HI R5, RZ, 0x5, R5 ;  /* 0x00000005ff057819 */ /* 0x000fe20000011405 */
[----:B------:R-:W-:Y:S01]  /*0cf0*/  IMAD.U32 R7, R13, 0x40, R14 ;  /* 0x000000400d077824 */ /* 0x000fe200078e000e */
[----:B------:R-:W-:Y:S01]  /*0d00*/  LOP3.LUT R10, R10, 0x7ffffe00, RZ, 0xc0, !PT ;  /* 0x7ffffe000a0a7812 */ /* 0x000fe200078ec0ff */
[----:B------:R-:W-:Y:S01]  /*0d10*/  IMAD.IADD R12, R9, 0x1, -R12 ;  /* 0x00000001090c7824 */ /* 0x000fe200078e0a0c */
[----:B------:R-:W-:Y:S01]  /*0d20*/  LOP3.LUT R3, R3, 0xfffffe, RZ, 0xc0, !PT ;  /* 0x00fffffe03037812 */ /* 0x000fe200078ec0ff */
[----:B------:R-:W-:Y:S01]  /*0d30*/  IMAD R198, R5, 0x10, R8 ;  /* 0x0000001005c67824 */ /* 0x000fe200078e0208 */
[----:B------:R0:W-:Y:S01]  /*0d40*/  STL [R1+0x5c], R7 ;  /* 0x00005c0701007387 */ /* 0x0001e20000100800 */
[C---:B------:R-:W-:Y:S01]  /*0d50*/  IMAD.SHL.U32 R9, R12.reuse, 0x40, RZ ;  /* 0x000000400c097824 */ /* 0x040fe200078e00ff */
[----:B------:R-:W-:Y:S01]  /*0d60*/  R2P PR, R12, 0x6 ;  /* 0x000000060c007804 */ /* 0x000fe20000000000 */
[----:B------:R-:W-:Y:S01]  /*0d70*/  IMAD R10, R213, 0x400, R10 ;  /* 0x00000400d50a7824 */ /* 0x000fe200078e020a */
[----:B------:R-:W-:Y:S01]  /*0d80*/  STL [R1+0x34], RZ ;  /* 0x000034ff01007387 */ /* 0x000fe20000100800 */
[----:B------:R-:W-:Y:S01]  /*0d90*/  IMAD.IADD R3, R15, 0x1, -R3 ;  /* 0x000000010f037824 */ /* 0x000fe200078e0a03 */
[----:B------:R-:W-:-:S02]  /*0da0*/  LOP3.LUT R9, R9, 0x1c0, RZ, 0xc0, !PT ;  /* 0x000001c009097812 */ /* 0x000fc400078ec0ff */
[----:B------:R-:W-:Y:S01]  /*0db0*/  SEL R219, R219, 0xffffffc0, !P2 ;  /* 0xffffffc0dbdb7807 */ /* 0x000fe20005000000 */
[----:B------:R-:W-:Y:S01]  /*0dc0*/  IMAD.SHL.U32 R216, R3, 0x100, RZ ;  /* 0x0000010003d87824 */ /* 0x000fe200078e00ff */
[----:B0-----:R-:W-:Y:S02]  /*0dd0*/  LOP3.LUT R7, R6, 0x7ffffffc, RZ, 0xc0, !PT ;  /* 0x7ffffffc06077812 */ /* 0x001fe400078ec0ff */
[----:B------:R-:W-:Y:S02]  /*0de0*/  LOP3.LUT R14, R9, 0x8, R14, 0xf8, !PT ;  /* 0x00000008090e7812 */ /* 0x000fe400078ef80e */
[----:B------:R-:W-:Y:S01]  /*0df0*/  SHF.R.U32.HI R9, RZ, 0x3, R9 ;  /* 0x00000003ff097819 */ /* 0x000fe20000011609 */
[----:B------:R-:W-:Y:S01]  /*0e00*/  IMAD.IADD R7, R4, 0x1, -R7 ;  /* 0x0000000104077824 */ /* 0x000fe200078e0a07 */
[CC--:B------:R-:W-:Y:S02]  /*0e10*/  LEA.HI R4, R0.reuse, R19.reuse, RZ, 0x3 ;  /* 0x0000001300047211 */ /* 0x0c0fe400078f18ff */
[----:B------:R-:W-:Y:S01]  /*0e20*/  LEA.HI R0, R0, R19, RZ, 0x2 ;  /* 0x0000001300007211 */ /* 0x000fe200078f10ff */
[----:B------:R-:W-:Y:S01]  /*0e30*/  IMAD.SHL.U32 R214, R7, 0x2, RZ ;  /* 0x0000000207d67824 */ /* 0x000fe200078e00ff */
[----:B------:R-:W-:-:S02]  /*0e40*/  SHF.R.S32.HI R5, RZ, 0x3, R4 ;  /* 0x00000003ff057819 */ /* 0x000fc40000011404 */
[----:B------:R-:W-:Y:S02]  /*0e50*/  LOP3.LUT R4, R4, 0xfffffff8, RZ, 0xc0, !PT ;  /* 0xfffffff804047812 */ /* 0x000fe400078ec0ff */
[----:B------:R-:W-:Y:S02]  /*0e60*/  LOP3.LUT R9, R14, R9, RZ, 0x3c, !PT ;  /* 0x000000090e097212 */ /* 0x000fe400078e3cff */
[----:B------:R-:W-:Y:S01]  /*0e70*/  SHF.R.S32.HI R184, RZ, 0x2, R0 ;  /* 0x00000002ffb87819 */ /* 0x000fe20000011400 */
[----:B------:R-:W-:Y:S01]  /*0e80*/  IMAD.IADD R11, R19, 0x1, -R4 ;  /* 0x00000001130b7824 */ /* 0x000fe200078e0a04 */
[----:B------:R-:W-:Y:S01]  /*0e90*/  SHF.R.S32.HI R5, RZ, 0x1f, R0 ;  /* 0x0000001fff057819 */ /* 0x000fe20000011400 */
[----:B------:R-:W-:Y:S01]  /*0ea0*/  IMAD.IADD R9, R10, 0x1, R9 ;  /* 0x000000010a097824 */ /* 0x000fe200078e0209 */
[----:B------:R-:W-:Y:S01]  /*0eb0*/  LOP3.LUT R0, R0, 0xfffffffc, RZ, 0xc0, !PT ;  /* 0xfffffffc00007812 */ /* 0x000fe200078ec0ff */
[----:B------:R-:W-:Y:S01]  /*0ec0*/  IMAD.SHL.U32 R196, R11, 0x8, RZ ;  /* 0x000000080bc47824 */ /* 0x000fe200078e00ff */
[----:B------:R-:W-:Y:S01]  /*0ed0*/  LEA.HI R5, R5, R184, RZ, 0x3 ;  /* 0x000000b805057211 */ /* 0x000fe200078f18ff */
[----:B------:R-:W-:-:S02]  /*0ee0*/  VIADD R10, R184, 0x20 ;  /* 0x00000020b80a7836 */ /* 0x000fc40000000000 */
[----:B------:R-:W-:Y:S01]  /*0ef0*/  IMAD.IADD R8, R19, 0x1, -R0 ;  /* 0x0000000113087824 */ /* 0x000fe200078e0a00 */
[C---:B------:R-:W-:Y:S01]  /*0f00*/  IADD3 R24, R196.reuse, 0xc0, RZ ;  /* 0x000000c0c4187810 */ /* 0x040fe20007ffe0ff */
[C---:B------:R-:W-:Y:S01]  /*0f10*/  VIADD R29, R196.reuse, 0x40 ;  /* 0x00000040c41d7836 */ /* 0x040fe20000000000 */
[----:B------:R-:W-:Y:S01]  /*0f20*/  SHF.R.S32.HI R6, RZ, 0x1f, R10 ;  /* 0x0000001fff067819 */ /* 0x000fe2000001140a */
[----:B------:R-:W-:Y:S01]  /*0f30*/  VIADD R28, R196, 0x80 ;  /* 0x00000080c41c7836 */ /* 0x000fe20000000000 */
[----:B------:R-:W-:Y:S01]  /*0f40*/  LEA.HI R0, R8, R8, RZ, 0x1 ;  /* 0x0000000808007211 */ /* 0x000fe200078f08ff */
[----:B------:R-:W-:Y:S01]  /*0f50*/  VIADD R21, R196, 0x100 ;  /* 0x00000100c4157836 */ /* 0x000fe20000000000 */
[----:B------:R-:W-:Y:S01]  /*0f60*/  SHF.R.S32.HI R30, RZ, 0x1f, R29 ;  /* 0x0000001fff1e7819 */ /* 0x000fe2000001141d */
[----:B------:R-:W-:Y:S01]  /*0f70*/  IMAD.SHL.U32 R4, R10, 0x40, RZ ;  /* 0x000000400a047824 */ /* 0x000fe200078e00ff */
[----:B------:R-:W-:Y:S01]  /*0f80*/  SHF.R.S32.HI R29, RZ, 0x1f, R28 ;  /* 0x0000001fff1d7819 */ /* 0x000fe2000001141c */
[----:B------:R-:W-:Y:S01]  /*0f90*/  IMAD.SHL.U32 R186, R8, 0x4, RZ ;  /* 0x0000000408ba7824 */ /* 0x000fe200078e00ff */
[----:B------:R-:W-:Y:S01]  /*0fa0*/  LOP3.LUT R0, R0, 0x1ffffffe, RZ, 0xc0, !PT ;  /* 0x1ffffffe00007812 */ /* 0x000fe200078ec0ff */
[----:B------:R-:W-:Y:S01]  /*0fb0*/  VIADD R20, R196, 0x140 ;  /* 0x00000140c4147836 */ /* 0x000fe20000000000 */
[----:B------:R-:W-:Y:S01]  /*0fc0*/  LEA.HI R6, R6, R10, RZ, 0x3 ;  /* 0x0000000a06067211 */ /* 0x000fe200078f18ff */
[----:B------:R-:W-:Y:S01]  /*0fd0*/  IMAD.SHL.U32 R16, R8, 0x8, RZ ;  /* 0x0000000808107824 */ /* 0x000fe200078e00ff */
[----:B------:R-:W-:Y:S01]  /*0fe0*/  SHF.R.S32.HI R28, RZ, 0x1f, R24 ;  /* 0x0000001fff1c7819 */ /* 0x000fe20000011418 */
[C---:B------:R-:W-:Y:S01]  /*0ff0*/  VIADD R15, R196.reuse, 0x180 ;  /* 0x00000180c40f7836 */ /* 0x040fe20000000000 */
[----:B------:R-:W-:Y:S01]  /*1000*/  SHF.R.S32.HI R24, RZ, 0x1f, R21 ;  /* 0x0000001fff187819 */ /* 0x000fe20000011415 */
[----:B------:R-:W-:Y:S01]  /*1010*/  VIADD R14, R196, 0x1c0 ;  /* 0x000001c0c40e7836 */ /* 0x000fe20000000000 */
[----:B------:R-:W-:Y:S01]  /*1020*/  LOP3.LUT R5, R5, 0xfffffff8, RZ, 0xc0, !PT ;  /* 0xfffffff805057812 */ /* 0x000fe200078ec0ff */
[----:B------:R-:W-:Y:S01]  /*1030*/  VIADD R197, R186, 0x10 ;  /* 0x00000010bac57836 */ /* 0x000fe20000000000 */
[----:B------:R-:W-:Y:S01]  /*1040*/  LOP3.LUT R4, R4, 0x1c0, RZ, 0xc0, !PT ;  /* 0x000001c004047812 */ /* 0x000fe200078ec0ff */
[C---:B------:R-:W-:Y:S01]  /*1050*/  VIADD R201, R16.reuse, 0x160 ;  /* 0x0000016010c97836 */ /* 0x040fe20000000000 */
[----:B------:R-:W-:Y:S01]  /*1060*/  SHF.R.S32.HI R21, RZ, 0x1f, R20 ;  /* 0x0000001fff157819 */ /* 0x000fe20000011414 */
[----:B------:R-:W-:Y:S01]  /*1070*/  VIADD R200, R16, 0x180 ;  /* 0x0000018010c87836 */ /* 0x000fe20000000000 */
[----:B------:R-:W-:Y:S01]  /*1080*/  SHF.R.S32.HI R20, RZ, 0x1f, R15 ;  /* 0x0000001fff147819 */ /* 0x000fe2000001140f */
[----:B------:R-:W-:Y:S01]  /*1090*/  IMAD.IADD R3, R8, 0x1, -R0 ;  /* 0x0000000108037824 */ /* 0x000fe200078e0a00 */
[----:B------:R-:W-:Y:S01]  /*10a0*/  SHF.R.S32.HI R15, RZ, 0x1f, R14 ;  /* 0x0000001fff0f7819 */ /* 0x000fe2000001140e */
[----:B------:R-:W-:Y:S01]  /*10b0*/  IMAD.SHL.U32 R6, R6, 0x40, RZ ;  /* 0x0000004006067824 */ /* 0x000fe200078e00ff */
[----:B------:R-:W-:Y:S01]  /*10c0*/  LOP3.LUT R0, R4, 0x38, R16, 0xf8, !PT ;  /* 0x0000003804007812 */ /* 0x000fe200078ef810 */
[----:B------:R-:W-:Y:S01]  /*10d0*/  IMAD.SHL.U32 R14, R197, 0x2, RZ ;  /* 0x00000002c50e7824 */ /* 0x000fe200078e00ff */
[----:B------:R-:W-:Y:S01]  /*10e0*/  SHF.R.U32.HI R13, RZ, 0x3, R4 ;  /* 0x00000003ff0d7819 */ /* 0x000fe20000011604 */
[----:B------:R-:W-:Y:S01]  /*10f0*/  IMAD.IADD R194, R184, 0x1, -R5 ;  /* 0x00000001b8c27824 */ /* 0x000fe200078e0a05 */
[----:B------:R-:W-:Y:S01]  /*1100*/  SHF.R.S32.HI R4, RZ, 0x1f, R201 ;  /* 0x0000001fff047819 */ /* 0x000fe200000114c9 */
[C---:B------:R-:W-:Y:S01]  /*1110*/  VIADD R199, R16.reuse, 0x1a0 ;  /* 0x000001a010c77836 */ /* 0x040fe20000000000 */
[----:B------:R-:W-:Y:S01]  /*1120*/  SHF.R.S32.HI R5, RZ, 0x1f, R200 ;  /* 0x0000001fff057819 */ /* 0x000fe200000114c8 */
[----:B------:R-:W-:Y:S01]  /*1130*/  VIADD R212, R16, 0x1c0 ;  /* 0x000001c010d47836 */ /* 0x000fe20000000000 */
[----:B------:R-:W-:Y:S01]  /*1140*/  LOP3.LUT R6, R6, 0xfffffe00, RZ, 0xc0, !PT ;  /* 0xfffffe0006067812 */ /* 0x000fe200078ec0ff */
[----:B------:R-:W-:Y:S01]  /*1150*/  VIADD R211, R16, 0x1e0 ;  /* 0x000001e010d37836 */ /* 0x000fe20000000000 */
[----:B------:R0:W-:Y:S01]  /*1160*/  STL [R1+0x48], R14 ;  /* 0x0000480e01007387 */ /* 0x0001e20000100800 */
[----:B------:R-:W-:Y:S01]  /*1170*/  SHF.R.S32.HI R8, RZ, 0x1f, R199 ;  /* 0x0000001fff087819 */ /* 0x000fe200000114c7 */
[----:B------:R-:W-:Y:S01]  /*1180*/  IMAD R217, R9, 0x2, R2 ;  /* 0x0000000209d97824 */ /* 0x000fe200078e0202 */
[----:B------:R-:W-:Y:S01]  /*1190*/  SHF.L.U64.HI R5, R200, 0x1, R5 ;  /* 0x00000001c8057819 */ /* 0x000fe20000010205 */
[----:B------:R-:W-:Y:S01]  /*11a0*/  STL [R1+0x54], R6 ;  /* 0x0000540601007387 */ /* 0x000fe20000100800 */
[----:B------:R-:W-:Y:S01]  /*11b0*/  SHF.R.S32.HI R11, RZ, 0x1f, R212 ;  /* 0x0000001fff0b7819 */ /* 0x000fe200000114d4 */
[C---:B------:R-:W-:Y:S01]  /*11c0*/  VIADD R210, R16.reuse, 0x40 ;  /* 0x0000004010d27836 */ /* 0x040fe20000000000 */
[----:B------:R-:W-:Y:S01]  /*11d0*/  SHF.R.S32.HI R10, RZ, 0x1f, R211 ;  /* 0x0000001fff0a7819 */ /* 0x000fe200000114d3 */
[C---:B------:R-:W-:Y:S01]  /*11e0*/  VIADD R209, R16.reuse, 0x60 ;  /* 0x0000006010d17836 */ /* 0x040fe20000000000 */
[----:B------:R-:W-:Y:S01]  /*11f0*/  SHF.R.S32.HI R12, RZ, 0x1f, R197 ;  /* 0x0000001fff0c7819 */ /* 0x000fe200000114c5 */
[C---:B------:R-:W-:Y:S01]  /*1200*/  VIADD R208, R16.reuse, 0x80 ;  /* 0x0000008010d07836 */ /* 0x040fe20000000000 */
[----:B0-----:R-:W-:Y:S01]  /*1210*/  SHF.L.U64.HI R14, R201, 0x1, R4 ;  /* 0x00000001c90e7819 */ /* 0x001fe20000010204 */
[C---:B------:R-:W-:Y:S01]  /*1220*/  VIADD R207, R16.reuse, 0xa0 ;  /* 0x000000a010cf7836 */ /* 0x040fe20000000000 */
[----:B------:R-:W-:Y:S01]  /*1230*/  SHF.L.U64.HI R4, R199, 0x1, R8 ;  /* 0x00000001c7047819 */ /* 0x000fe20000010208 */
[----:B------:R-:W-:Y:S01]  /*1240*/  VIADD R206, R16, 0xc0 ;  /* 0x000000c010ce7836 */ /* 0x000fe20000000000 */
[----:B------:R-:W-:Y:S01]  /*1250*/  SHF.L.U64.HI R8, R212, 0x1, R11 ;  /* 0x00000001d4087819 */ /* 0x000fe2000001020b */
[----:B------:R-:W-:Y:S01]  /*1260*/  STL [R1], R14 ;  /* 0x0000000e01007387 */ /* 0x000fe20000100800 */
[C---:B------:R-:W-:Y:S01]  /*1270*/  VIADD R205, R16.reuse, 0xe0 ;  /* 0x000000e010cd7836 */ /* 0x040fe20000000000 */
[----:B------:R-:W-:Y:S01]  /*1280*/  SHF.R.S32.HI R221, RZ, 0x1f, R210 ;  /* 0x0000001fffdd7819 */ /* 0x000fe200000114d2 */
[C---:B------:R-:W-:Y:S01]  /*1290*/  VIADD R204, R16.reuse, 0x100 ;  /* 0x0000010010cc7836 */ /* 0x040fe20000000000 */
[----:B------:R0:W-:Y:S01]  /*12a0*/  STL [R1+0x4], R5 ;  /* 0x0000040501007387 */ /* 0x0001e20000100800 */
[C---:B------:R-:W-:Y:S01]  /*12b0*/  VIADD R203, R16.reuse, 0x120 ;  /* 0x0000012010cb7836 */ /* 0x040fe20000000000 */
[----:B------:R-:W-:Y:S01]  /*12c0*/  SHF.R.S32.HI R222, RZ, 0x1f, R209 ;  /* 0x0000001fffde7819 */ /* 0x000fe200000114d1 */
[C---:B------:R-:W-:Y:S01]  /*12d0*/  VIADD R202, R16.reuse, 0x140 ;  /* 0x0000014010ca7836 */ /* 0x040fe20000000000 */
[----:B------:R1:W-:Y:S01]  /*12e0*/  STL [R1+0x8], R4 ;  /* 0x0000080401007387 */ /* 0x0003e20000100800 */
[C---:B------:R-:W-:Y:S01]  /*12f0*/  VIADD R220, R217.reuse, 0x26800 ;  /* 0x00026800d9dc7836 */ /* 0x040fe20000000000 */
[----:B------:R-:W-:Y:S01]  /*1300*/  SHF.R.S32.HI R223, RZ, 0x1f, R208 ;  /* 0x0000001fffdf7819 */ /* 0x000fe200000114d0 */
[----:B------:R-:W-:Y:S01]  /*1310*/  VIADD R19, R16, 0x20 ;  /* 0x0000002010137836 */ /* 0x000fe20000000000 */
[----:B------:R-:W-:Y:S01]  /*1320*/  STL [R1+0xc], R8 ;  /* 0x00000c0801007387 */ /* 0x000fe20000100800 */
[----:B------:R-:W-:Y:S01]  /*1330*/  VIADD R218, R217, 0x26820 ;  /* 0x00026820d9da7836 */ /* 0x000fe20000000000 */
[----:B0-----:R-:W-:Y:S01]  /*1340*/  SHF.L.U64.HI R5, R211, 0x1, R10 ;  /* 0x00000001d3057819 */ /* 0x001fe2000001020a */
[C---:B------:R-:W-:Y:S01]  /*1350*/  @P1 VIADD R218, R220.reuse, 0xffffffe0 ;  /* 0xffffffe0dcda1836 */ /* 0x040fe20000000000 */
[----:B------:R-:W-:Y:S01]  /*1360*/  SHF.R.S32.HI R224, RZ, 0x1f, R207 ;  /* 0x0000001fffe07819 */ /* 0x000fe200000114cf */
[----:B------:R-:W-:Y:S01]  /*1370*/  IMAD.IADD R220, R220, 0x1, R219 ;  /* 0x00000001dcdc7824 */ /* 0x000fe200078e02db */
[----:B-1----:R-:W-:Y:S01]  /*1380*/  SHF.L.U64.HI R4, R197, 0x1, R12 ;  /* 0x00000001c5047819 */ /* 0x002fe2000001020c */
[----:B------:R0:W-:Y:S01]  /*1390*/  STL [R1+0x10], R5 ;  /* 0x0000100501007387 */ /* 0x0001e20000100800 */
[----:B------:R-:W-:Y:S01]  /*13a0*/  SHF.R.S32.HI R225, RZ, 0x1f, R206 ;  /* 0x0000001fffe17819 */ /* 0x000fe200000114ce */
[----:B------:R-:W-:Y:S01]  /*13b0*/  IMAD.IADD R219, R219, 0x1, R218 ;  /* 0x00000001dbdb7824 */ /* 0x000fe200078e02da */
[----:B------:R-:W-:Y:S01]  /*13c0*/  SHF.R.S32.HI R226, RZ, 0x1f, R205 ;  /* 0x0000001fffe27819 */ /* 0x000fe200000114cd */
[----:B------:R1:W-:Y:S01]  /*13d0*/  STL [R1+0x44], R4 ;  /* 0x0000440401007387 */ /* 0x0003e20000100800 */
[----:B------:R-:W-:-:S02]  /*13e0*/  SHF.R.S32.HI R227, RZ, 0x1f, R204 ;  /* 0x0000001fffe37819 */ /* 0x000fc400000114cc */
[----:B------:R-:W-:Y:S02]  /*13f0*/  SHF.R.S32.HI R228, RZ, 0x1f, R203 ;  /* 0x0000001fffe47819 */ /* 0x000fe400000114cb */
[----:B------:R-:W-:Y:S02]  /*1400*/  SHF.R.S32.HI R229, RZ, 0x1f, R202 ;  /* 0x0000001fffe57819 */ /* 0x000fe400000114ca */
[----:B0-----:R-:W-:Y:S01]  /*1410*/  LOP3.LUT R5, R6, R0, R13, 0xf6, !PT ;  /* 0x0000000006057212 */ /* 0x001fe200078ef60d */
[----:B------:R-:W-:Y:S01]  /*1420*/  IMAD R0, R3, 0x8, R198 ;  /* 0x0000000803007824 */ /* 0x000fe200078e02c6 */
[----:B------:R-:W-:Y:S02]  /*1430*/  SHF.R.S32.HI R17, RZ, 0x1f, R16 ;  /* 0x0000001fff117819 */ /* 0x000fe40000011410 */
[----:B------:R-:W-:Y:S01]  /*1440*/  SHF.R.S32.HI R195, RZ, 0x1f, R19 ;  /* 0x0000001fffc37819 */ /* 0x000fe20000011413 */
[----:B-1----:R-:W-:Y:S01]  /*1450*/  IMAD R4, R5, 0x2, R2 ;  /* 0x0000000205047824 */ /* 0x002fe200078e0202 */
[----:B------:R-:W-:-:S02]  /*1460*/  SHF.L.U64.HI R221, R210, 0x1, R221 ;  /* 0x00000001d2dd7819 */ /* 0x000fc400000102dd */
[----:B------:R-:W-:Y:S02]  /*1470*/  SHF.L.U64.HI R222, R209, 0x1, R222 ;  /* 0x00000001d1de7819 */ /* 0x000fe400000102de */
[----:B------:R0:W-:Y:S01]  /*1480*/  STL [R1+0x4c], R4 ;  /* 0x00004c0401007387 */ /* 0x0001e20000100800 */
[----:B------:R-:W-:Y:S02]  /*1490*/  SHF.L.U64.HI R223, R208, 0x1, R223 ;  /* 0x00000001d0df7819 */ /* 0x000fe400000102df */
[----:B------:R-:W-:Y:S01]  /*14a0*/  SHF.L.U64.HI R224, R207, 0x1, R224 ;  /* 0x00000001cfe07819 */ /* 0x000fe200000102e0 */
[----:B------:R0:W-:Y:S01]  /*14b0*/  STL [R1+0x58], R0 ;  /* 0x0000580001007387 */ /* 0x0001e20000100800 */
[----:B------:R-:W-:Y:S02]  /*14c0*/  SHF.L.U64.HI R225, R206, 0x1, R225 ;  /* 0x00000001cee17819 */ /* 0x000fe400000102e1 */
[----:B------:R-:W-:Y:S02]  /*14d0*/  SHF.L.U64.HI R226, R205, 0x1, R226 ;  /* 0x00000001cde27819 */ /* 0x000fe400000102e2 */
[----:B------:R-:W-:-:S02]  /*14e0*/  SHF.L.U64.HI R227, R204, 0x1, R227 ;  /* 0x00000001cce37819 */ /* 0x000fc400000102e3 */
[----:B------:R-:W-:Y:S02]  /*14f0*/  SHF.L.U64.HI R228, R203, 0x1, R228 ;  /* 0x00000001cbe47819 */ /* 0x000fe400000102e4 */
[----:B------:R-:W-:-:S07]  /*1500*/  SHF.L.U64.HI R229, R202, 0x1, R229 ;  /* 0x00000001cae57819 */ /* 0x000fce00000102e5 */
.L_x_716:
[----:B0-2-4-:R-:W0:Y:S01]  /*1510*/  LDC.64 R4, c[0x0][0xc88] ;  /* 0x00032200ff047b82 */ /* 0x015e220000000a00 */
[----:B------:R-:W-:Y:S01]  /*1520*/  ULDC.64 UR4, c[0x0][0xa28] ;  /* 0x00028a0000047ab9 */ /* 0x000fe20000000a00 */
[----:B------:R-:W-:Y:S01]  /*1530*/  ULDC.64 UR8, c[0x0][0xa18] ;  /* 0x0002860000087ab9 */ /* 0x000fe20000000a00 */
[----:B------:R-:W-:Y:S01]  /*1540*/  ULDC.64 UR6, c[0x0][0xa08] ;  /* 0x0002820000067ab9 */ /* 0x000fe20000000a00 */
[----:B0-----:R-:W-:-:S05]  /*1550*/  IMAD.WIDE R4, R27, 0x4, R4 ;  /* 0x000000041b047825 */ /* 0x001fca00078e0204 */
[----:B------:R-:W2:Y:S01]  /*1560*/  LDG.E R0, desc[UR40][R4.64] ;  /* 0x0000002804007981 */ /* 0x000ea2000c1e1900 */
[----:B------:R-:W-:Y:S01]  /*1570*/  ISETP.NE.U32.AND P2, PT, RZ, UR4, PT ;  /* 0x00000004ff007c0c */ /* 0x000fe2000bf45070 */
[----:B------:R-:W-:Y:S01]  /*1580*/  IMAD.MOV.U32 R29, RZ, RZ, RZ ;  /* 0x000000ffff1d7224 */ /* 0x000fe200078e00ff */
[----:B------:R-:W-:Y:S02]  /*1590*/  ISETP.NE.U32.AND P1, PT, RZ, UR8, PT ;  /* 0x00000008ff007c0c */ /* 0x000fe4000bf25070 */
[----:B------:R-:W-:Y:S02]  /*15a0*/  ISETP.NE.AND.EX P2, PT, RZ, UR5, PT, P2 ;  /* 0x00000005ff007c0c */ /* 0x000fe4000bf45320 */
[----:B------:R-:W-:Y:S02]  /*15b0*/  ISETP.NE.AND.EX P1, PT, RZ, UR9, PT, P1 ;  /* 0x00000009ff007c0c */ /* 0x000fe4000bf25310 */
[----:B------:R-:W-:-:S04]  /*15c0*/  ISETP.NE.U32.AND P0, PT, RZ, UR6, PT ;  /* 0x00000006ff007c0c */ /* 0x000fc8000bf05070 */
[----:B------:R-:W-:Y:S02]  /*15d0*/  ISETP.NE.AND.EX P0, PT, RZ, UR7, PT, P0 ;  /* 0x00000007ff007c0c */ /* 0x000fe4000bf05300 */
[----:B--2---:R-:W-:Y:S01]  /*15e0*/  SHF.R.S32.HI R3, RZ, 0x1f, R0 ;  /* 0x0000001fff037819 */ /* 0x004fe20000011400 */
[----:B------:R-:W-:Y:S02]  /*15f0*/  STL [R1+0x20], R0 ;  /* 0x0000200001007387 */ /* 0x000fe40000100800 */
[C---:B------:R-:W-:Y:S01]  /*1600*/  @P2 LEA R4, P3, R0.reuse, UR4, 0x2 ;  /* 0x0000000400042c11 */ /* 0x040fe2000f8610ff */
[C---:B------:R-:W-:Y:S01]  /*1610*/  IMAD.SHL.U32 R31, R0.reuse, 0x4, RZ ;  /* 0x00000004001f7824 */ /* 0x040fe200078e00ff */
[C-C-:B------:R-:W-:Y:S01]  /*1620*/  SHF.L.U64.HI R30, R0.reuse, 0x2, R3.reuse ;  /* 0x00000002001e7819 */ /* 0x140fe20000010203 */
[----:B------:R0:W-:Y:S01]  /*1630*/  STL [R1+0x40], R3 ;  /* 0x0000400301007387 */ /* 0x0001e20000100800 */
[----:B------:R-:W-:Y:S01]  /*1640*/  @P2 LEA.HI.X R5, R0, UR5, R3, 0x2, P3 ;  /* 0x0000000500052c11 */ /* 0x000fe200098f1403 */
[----:B------:R-:W-:Y:S01]  /*1650*/  ULDC UR4, c[0x0][0x288] ;  /* 0x0000a20000047ab9 */ /* 0x000fe20000000800 */
[----:B------:R-:W-:Y:S01]  /*1660*/  IADD3 R8, P4, R31, UR6, RZ ;  /* 0x000000061f087c10 */ /* 0x000fe2000ff9e0ff */
[----:B-1----:R1:W-:Y:S01]  /*1670*/  STL [R1+0x18], R31 ;  /* 0x0000181f01007387 */ /* 0x0023e20000100800 */
[----:B0-----:R-:W-:-:S02]  /*1680*/  IMAD.MOV.U32 R3, RZ, RZ, RZ ;  /* 0x000000ffff037224 */ /* 0x001fc400078e00ff */
[----:B------:R-:W-:Y:S01]  /*1690*/  IADD3.X R9, R30, UR7, RZ, P4, !PT ;  /* 0x000000071e097c10 */ /* 0x000fe2000a7fe4ff */
[----:B------:R-:W-:Y:S01]  /*16a0*/  IMAD.U32 R27, RZ, RZ, UR4 ;  /* 0x00000004ff1b7e24 */ /* 0x000fe2000f8e00ff */
[----:B------:R1:W-:Y:S01]  /*16b0*/  STL [R1+0x1c], R30 ;  /* 0x00001c1e01007387 */ /* 0x0003e20000100800 */
[----:B------:R-:W-:-:S03]  /*16c0*/  ULDC.64 UR4, c[0x0][0x418] ;  /* 0x0001060000047ab9 */ /* 0x000fc60000000a00 */
[----:B------:R1:W5:Y:S01]  /*16d0*/  @P2 LDG.E R3, desc[UR40][R4.64] ;  /* 0x0000002804032981 */ /* 0x000362000c1e1900 */
[----:B------:R-:W-:-:S03]  /*16e0*/  @P1 IADD3 R6, P2, R31, UR8, RZ ;  /* 0x000000081f061c10 */ /* 0x000fc6000ff5e0ff */
[----:B------:R1:W5:Y:S01]  /*16f0*/  @P0 LDG.E R29, desc[UR40][R8.64] ;  /* 0x00000028081d0981 */ /* 0x000362000c1e1900 */
[----:B---3--:R-:W-:-:S03]  /*1700*/  @P1 IADD3.X R7, R30, UR9, RZ, P2, !PT ;  /* 0x000000091e071c10 */ /* 0x008fc600097fe4ff */
[----:B------:R1:W-:Y:S01]  /*1710*/  STL [R1+0x38], R25 ;  /* 0x0000381901007387 */ /* 0x0003e20000100800 */
[----:B------:R-:W-:Y:S01]  /*1720*/  UISETP.NE.U32.AND UP0, UPT, UR4, URZ, UPT ;  /* 0x0000003f0400728c */ /* 0x000fe2000bf05070 */
[----:B------:R-:W-:Y:S02]  /*1730*/  ULDC.64 UR8, c[0x0][0xa20] ;  /* 0x0002880000087ab9 */ /* 0x000fe40000000a00 */
[----:B------:R1:W5:Y:S01]  /*1740*/  @P1 LDG.E R27, desc[UR40][R6.64] ;  /* 0x00000028061b1981 */ /* 0x000362000c1e1900 */
[----:B------:R-:W-:Y:S01]  /*1750*/  UISETP.NE.AND.EX UP0, UPT, UR5, URZ, UPT, UP0 ;  /* 0x0000003f0500728c */ /* 0x000fe2000bf05300 */
[----:B------:R-:W-:Y:S01]  /*1760*/  ISETP.NE.U32.AND P2, PT, RZ, UR8, PT ;  /* 0x00000008ff007c0c */ /* 0x000fe2000bf45070 */
[----:B------:R-:W-:Y:S01]  /*1770*/  ULDC UR4, c[0x0][0x424] ;  /* 0x0001090000047ab9 */ /* 0x000fe20000000800 */
[----:B------:R1:W-:Y:S01]  /*1780*/  STL [R1+0x14], R26 ;  /* 0x0000141a01007387 */ /* 0x0003e20000100800 */
[----:B------:R-:W-:Y:S01]  /*1790*/  USEL UR4, UR4, 0x1, UP0 ;  /* 0x0000000104047887 */ /* 0x000fe20008000000 */
[----:B------:R-:W-:Y:S01]  /*17a0*/  ISETP.NE.AND.EX P2, PT, RZ, UR9, PT, P2 ;  /* 0x00000009ff007c0c */ /* 0x000fe2000bf45320 */
[----:B------:R-:W-:Y:S01]  /*17b0*/  ULDC UR5, c[0x0][0x2f0] ;  /* 0x0000bc0000057ab9 */ /* 0x000fe20000000800 */
[----:B------:R-:W-:Y:S01]  /*17c0*/  IMAD.MOV.U32 R41, RZ, RZ, R0 ;  /* 0x000000ffff297224 */ /* 0x000fe200078e0000 */
[----:B------:R-:W-:-:S03]  /*17d0*/  UIMAD UR4, UR4, UR5, URZ ;  /* 0x00000005040472a4 */ /* 0x000fc6000f8e023f */
[----:B------:R-:W-:Y:S01]  /*17e0*/  ULDC UR5, c[0x0][0x348] ;  /* 0x0000d20000057ab9 */ /* 0x000fe20000000800 */
[----:B------:R-:W-:Y:S08]  /*17f0*/  @P1 BRA `(.L_x_589) ;  /* 0x0000000000241947 */ /* 0x000ff00003800000 */
[----:B------:R-:W-:Y:S02]  /*1800*/  ULDC.64 UR6, c[0x0][0xa00] ;  /* 0x0002800000067ab9 */ /* 0x000fe40000000a00 */
[----:B------:R-:W-:-:S04]  /*1810*/  ISETP.NE.U32.AND P1, PT, RZ, UR6, PT ;  /* 0x00000006ff007c0c */ /* 0x000fc8000bf25070 */
[----:B------:R-:W-:-:S13]  /*1820*/  ISETP.NE.AND.EX P1, PT, RZ, UR7, PT, P1 ;  /* 0x00000007ff007c0c */ /* 0x000fda000bf25310 */
[----:B------:R-:W-:Y:S05]  /*1830*/  @!P1 BRA `(.L_x_589) ;  /* 0x0000000000149947 */ /* 0x000fea0003800000 */
[----:B-1----:R-:W0:Y:S02]  /*1840*/  LDC.64 R4, c[0x0][0xa00] ;  /* 0x00028000ff047b82 */ /* 0x002e240000000a00 */
[----:B0-----:R-:W-:-:S05]  /*1850*/  IMAD.WIDE R4, R41, 0x4, R4 ;  /* 0x0000000429047825 */ /* 0x001fca00078e0204 */
[----:B-----5:R-:W2:Y:S04]  /*1860*/  LDG.E R27, desc[UR40][R4.64] ;  /* 0x00000028041b7981 */ /* 0x020ea8000c1e1900 */
[----:B------:R-:W2:Y:S02]  /*1870*/  LDG.E R0, desc[UR40][R4.64+0x4] ;  /* 0x0000042804007981 */ /* 0x000ea4000c1e1900 */
[----:B--2---:R-:W-:-:S07]  /*1880*/  IMAD.IADD R27, R0, 0x1, -R27 ;  /* 0x00000001001b7824 */ /* 0x004fce00078e0a1b */
.L_x_589:
[----:B------:R-:W-:Y:S02]  /*1890*/  IMAD.U32 R40, RZ, RZ, UR5 ;  /* 0x00000005ff287e24 */ /* 0x000fe4000f8e00ff */
[----:B------:R-:W-:Y:S01]  /*18a0*/  IMAD.U32 R28, RZ, RZ, UR4 ;  /* 0x00000004ff1c7e24 */ /* 0x000fe2000f8e00ff */
[----:B------:R-:W-:Y:S06]  /*18b0*/  @!P2 BRA `(.L_x_590) ;  /* 0x000000000010a947 */ /* 0x000fec0003800000 */
[----:B-1----:R-:W-:-:S04]  /*18c0*/  IADD3 R4, P0, R31, UR8, RZ ;  /* 0x000000081f047c10 */ /* 0x002fc8000ff1e0ff */
[----:B------:R-:W-:-:S05]  /*18d0*/  IADD3.X R5, R30, UR9, RZ, P0, !PT ;  /* 0x000000091e057c10 */ /* 0x000fca00087fe4ff */
[----:B------:R0:W5:Y:S01]  /*18e0*/  LDG.E R28, desc[UR40][R4.64] ;  /* 0x00000028041c7981 */ /* 0x000162000c1e1900 */
[----:B------:R-:W-:Y:S05]  /*18f0*/  BRA `(.L_x_591) ;  /* 0x0000000000107947 */ /* 0x000fea0003800000 */
.L_x_590:
[----:B------:R-:W-:Y:S05]  /*1900*/  @!P0 BRA `(.L_x_591) ;  /* 0x00000000000c8947 */ /* 0x000fea0003800000 */
[----:B-1----:R-:W2:Y:S04]  /*1910*/  LDG.E R5, desc[UR40][R8.64] ;  /* 0x0000002808057981 */ /* 0x002ea8000c1e1900 */
[----:B------:R-:W2:Y:S02]  /*1920*/  LDG.E R28, desc[UR40][R8.64+0x4] ;  /* 0x00000428081c7981 */ /* 0x000ea4000c1e1900 */
[----:B--2---:R-:W-:-:S07]  /*1930*/  IMAD.IADD R28, R28, 0x1, -R5 ;  /* 0x000000011c1c7824 */ /* 0x004fce00078e0a05 */
.L_x_591:
[----:B------:R-:W-:Y:S02]  /*1940*/  ULDC.64 UR4, c[0x0][0xa10] ;  /* 0x0002840000047ab9 */ /* 0x000fe40000000a00 */
[----:B------:R-:W-:-:S04]  /*1950*/  ISETP.NE.U32.AND P0, PT, RZ, UR4, PT ;  /* 0x00000004ff007c0c */ /* 0x000fc8000bf05070 */
[----:B------:R-:W-:Y:S01]  /*1960*/  ISETP.NE.AND.EX P0, PT, RZ, UR5, PT, P0 ;  /* 0x00000005ff007c0c */ /* 0x000fe2000bf05300 */
[----:B-----5:R-:W-:Y:S01]  /*1970*/  IMAD.IADD R11, R28, 0x1, -R3 ;  /* 0x000000011c0b7824 */ /* 0x020fe200078e0a03 */
[----:B------:R-:W-:-:S11]  /*1980*/  ULDC.64 UR4, c[0x0][0xa30] ;  /* 0x00028c0000047ab9 */ /* 0x000fd60000000a00 */
[----:B01----:R-:W0:Y:S02]  /*1990*/  @P0 LDC.64 R4, c[0x0][0xa10] ;  /* 0x00028400ff040b82 */ /* 0x003e240000000a00 */
[----:B0-----:R-:W-:-:S05]  /*19a0*/  @P0 IMAD.WIDE R4, R41, 0x4, R4 ;  /* 0x0000000429040825 */ /* 0x001fca00078e0204 */
[----:B------:R-:W2:Y:S04]  /*19b0*/  @P0 LDG.E R0, desc[UR40][R4.64] ;  /* 0x0000002804000981 */ /* 0x000ea8000c1e1900 */
[----:B------:R-:W2:Y:S01]  /*19c0*/  @P0 LDG.E R9, desc[UR40][R4.64+0x4] ;  /* 0x0000042804090981 */ /* 0x000ea2000c1e1900 */
[----:B------:R-:W-:Y:S01]  /*19d0*/  IMAD.MOV R39, RZ, RZ, -R11 ;  /* 0x000000ffff277224 */ /* 0x000fe200078e0a0b */
[----:B------:R-:W-:Y:S01]  /*19e0*/  ISETP.NE.U32.AND P1, PT, RZ, UR4, PT ;  /* 0x00000004ff007c0c */ /* 0x000fe2000bf25070 */
[----:B------:R-:W-:-:S03]  /*19f0*/  IMAD.MOV.U32 R24, RZ, RZ, R28 ;  /* 0x000000ffff187224 */ /* 0x000fc600078e001c */
[----:B------:R-:W-:Y:S02]  /*1a00*/  VIMNMX R39, RZ, R39, !PT ;  /* 0x00000027ff277248 */ /* 0x000fe40007fe0100 */
[----:B------:R-:W-:-:S13]  /*1a10*/  ISETP.NE.AND.EX P1, PT, RZ, UR5, PT, P1 ;  /* 0x00000005ff007c0c */ /* 0x000fda000bf25310 */
[----:B------:R-:W-:-:S04]  /*1a20*/  @P1 IADD3 R6, P2, R31, UR4, RZ ;  /* 0x000000041f061c10 */ /* 0x000fc8000ff5e0ff */
[----:B------:R-:W-:-:S05]  /*1a30*/  @P1 IADD3.X R7, R30, UR5, RZ, P2, !PT ;  /* 0x000000051e071c10 */ /* 0x000fca00097fe4ff */
[----:B------:R0:W5:Y:S01]  /*1a40*/  @P1 LDG.E R24, desc[UR40][R6.64] ;  /* 0x0000002806181981 */ /* 0x000162000c1e1900 */
[----:B--2---:R-:W-:-:S04]  /*1a50*/  @P0 IMAD.IADD R40, R9, 0x1, -R0 ;  /* 0x0000000109280824 */ /* 0x004fc800078e0a00 */
[----:B------:R-:W-:-:S04]  /*1a60*/  IMAD.IADD R168, R11, 0x1, R40 ;  /* 0x000000010ba87824 */ /* 0x000fc800078e0228 */
[----:B------:R-:W-:-:S05]  /*1a70*/  VIADD R0, R168, 0x3f ;  /* 0x0000003fa8007836 */ /* 0x000fca0000000000 */
[----:B------:R-:W-:-:S04]  /*1a80*/  SHF.R.S32.HI R3, RZ, 0x1f, R0 ;  /* 0x0000001fff037819 */ /* 0x000fc80000011400 */
[----:B------:R-:W-:-:S04]  /*1a90*/  LEA.HI R3, R3, R0, RZ, 0x6 ;  /* 0x0000000003037211 */ /* 0x000fc800078f30ff */
[----:B------:R-:W-:Y:S02]  /*1aa0*/  LOP3.LUT R5, R3, 0xffffffc0, RZ, 0xc0, !PT ;  /* 0xffffffc003057812 */ /* 0x000fe400078ec0ff */
[----:B------:R-:W-:Y:S02]  /*1ab0*/  SHF.R.S32.HI R215, RZ, 0x6, R3 ;  /* 0x00000006ffd77819 */ /* 0x000fe40000011403 */
[----:B------:R-:W-:-:S04]  /*1ac0*/  VIADDMNMX R0, R5, -R11, R40, PT ;  /* 0x8000000b05007246 */ /* 0x000fc80003800128 */
[----:B------:R-:W-:Y:S02]  /*1ad0*/  ISETP.GT.AND P0, PT, R0, R39, PT ;  /* 0x000000270000720c */ /* 0x000fe40003f04270 */
[----:B------:R-:W-:-:S05]  /*1ae0*/  SHF.R.U32.HI R39, RZ, 0x6, R39 ;  /* 0x00000006ff277819 */ /* 0x000fca0000011627 */
[----:B------:R-:W-:-:S06]  /*1af0*/  IMAD.MOV.U32 R38, RZ, RZ, R39 ;  /* 0x000000ffff267224 */ /* 0x000fcc00078e0027 */
[----:B------:R-:W-:-:S05]  /*1b00*/  @P0 VIADD R0, R0, 0x3f ;  /* 0x0000003f00000836 */ /* 0x000fca0000000000 */
[----:B------:R-:W-:-:S04]  /*1b10*/  @P0 SHF.R.S32.HI R5, RZ, 0x1f, R0 ;  /* 0x0000001fff050819 */ /* 0x000fc80000011400 */
[----:B------:R-:W-:-:S04]  /*1b20*/  @P0 LEA.HI R5, R5, R0, RZ, 0x6 ;  /* 0x0000000005050211 */ /* 0x000fc800078f30ff */
[----:B------:R-:W-:Y:S02]  /*1b30*/  @P0 SHF.R.S32.HI R38, RZ, 0x6, R5 ;  /* 0x00000006ff260819 */ /* 0x000fe40000011405 */
[----:B------:R-:W-:Y:S02]  /*1b40*/  PLOP3.LUT P0, PT, PT, PT, PT, 0x80, 0x0 ;  /* 0x000000000000781c */ /* 0x000fe40003f0f070 */
[----:B------:R-:W-:-:S13]  /*1b50*/  ISETP.GT.AND P1, PT, R38, R39, PT ;  /* 0x000000272600720c */ /* 0x000fda0003f24270 */
[----:B0-----:R-:W-:Y:S05]  /*1b60*/  @!P1 BRA `(.L_x_592) ;  /* 0x0000002c008c9947 */ /* 0x001fea0003800000 */
[----:B------:R-:W-:Y:S01]  /*1b70*/  VIADD R0, R2, 0x22400 ;  /* 0x0002240002007836 */ /* 0x000fe20000000000 */
[----:B------:R-:W-:Y:S04]  /*1b80*/  BSSY B6, `(.L_x_593) ;  /* 0x0000013000067945 */ /* 0x000fe80003800000 */
[----:B------:R-:W-:-:S13]  /*1b90*/  LOP3.LUT P0, RZ, R0, 0x3ff, RZ, 0xc0, !PT ;  /* 0x000003ff00ff7812 */ /* 0x000fda000780c0ff */
        /* <DEDUP_REMOVED lines=17> */
.L_x_594:
[----:B------:R-:W-:Y:S05]  /*1cb0*/  BSYNC B6 ;  /* 0x0000000000067941 */ /* 0x000fea0003800000 */
.L_x_593:
        /* <DEDUP_REMOVED lines=12> */
[----:B------:R-:W-:Y:S01]  /*1d80*/  MOV R7, UR7 ;  /* 0x0000000700077c02 */ /* 0x000fe20008000f00 */
[----:B------:R-:W-:Y:S02]  /*1d90*/  IMAD.U32 R10, RZ, RZ, UR4 ;  /* 0x00000004ff0a7e24 */ /* 0x000fe4000f8e00ff */
[----:B------:R-:W-:-:S02]  /*1da0*/  IMAD.U32 R11, RZ, RZ, UR5 ;  /* 0x00000005ff0b7e24 */ /* 0x000fc4000f8e00ff */
[----:B------:R-:W-:Y:S02]  /*1db0*/  IMAD.MOV.U32 R8, RZ, RZ, 0x70 ;  /* 0x00000070ff087424 */ /* 0x000fe400078e00ff */
[----:B------:R-:W-:Y:S02]  /*1dc0*/  IMAD.MOV.U32 R12, RZ, RZ, 0x1 ;  /* 0x00000001ff0c7424 */ /* 0x000fe400078e00ff */
[----:B0-----:R-:W-:-:S07]  /*1dd0*/  IMAD.MOV.U32 R13, RZ, RZ, RZ ;  /* 0x000000ffff0d7224 */ /* 0x001fce00078e00ff */
[----:B------:R-:W-:-:S07]  /*1de0*/  LEPC R20, `(.L_x_596) ;  /* 0x000000001014794e */ /* 0x000fce0000000000 */
[----:B-1---5:R-:W-:Y:S05]  /*1df0*/  CALL.ABS.NOINC R14 ;  /* 0x000000000e007343 */ /* 0x022fea0003c00000 */
.L_x_596:
[----:B------:R-:W-:Y:S05]  /*1e00*/  BSYNC B6 ;  /* 0x0000000000067941 */ /* 0x000fea0003800000 */
.L_x_595:
[----:B------:R-:W-:Y:S01]  /*1e10*/  ULDC.64 UR4, c[0x0][0x9f8] ;  /* 0x00027e0000047ab9 */ /* 0x000fe20000000a00 */
[----:B------:R-:W0:Y:S01]  /*1e20*/  LDC.64 R4, c[0x0][0x3f8] ;  /* 0x0000fe00ff047b82 */ /* 0x000e220000000a00 */
[----:B------:R-:W-:-:S04]  /*1e30*/  ISETP.NE.U32.AND P0, PT, RZ, UR4, PT ;  /* 0x00000004ff007c0c */ /* 0x000fc8000bf05070 */
[----:B------:R-:W-:-:S03]  /*1e40*/  ISETP.NE.AND.EX P0, PT, RZ, UR5, PT, P0 ;  /* 0x00000005ff007c0c */ /* 0x000fc6000bf05300 */
[----:B------:R-:W1:Y:S08]  /*1e50*/  LDC.64 R46, c[0x0][0x408] ;  /* 0x00010200ff2e7b82 */ /* 0x000e700000000a00 */
[----:B------:R-:W2:Y:S02]  /*1e60*/  LDC R51, c[0x0][0x3f4] ;  /* 0x0000fd00ff337b82 */ /* 0x000ea40000000800 */
[----:B------:R-:W-:Y:S01]  /*1e70*/  @P0 IADD3 R6, P1, R31, UR4, RZ ;  /* 0x000000041f060c10 */ /* 0x000fe2000ff3e0ff */
[----:B------:R-:W3:Y:S01]  /*1e80*/  S2R R12, SR_TID.X ;  /* 0x00000000000c7919 */ /* 0x000ee20000002100 */
[----:B------:R-:W-:-:S02]  /*1e90*/  SHF.R.S32.HI R3, RZ, 0x1f, R184 ;  /* 0x0000001fff037819 */ /* 0x000fc400000114b8 */
[----:B------:R-:W-:Y:S01]  /*1ea0*/  SHF.R.S32.HI R187, RZ, 0x1f, R186 ;  /* 0x0000001fffbb7819 */ /* 0x000fe200000114ba */
[----:B------:R-:W-:Y:S01]  /*1eb0*/  IMAD.SHL.U32 R44, R194, 0x40, RZ ;  /* 0x00000040c22c7824 */ /* 0x000fe200078e00ff */
[----:B------:R-:W-:Y:S01]  /*1ec0*/  @P0 IADD3.X R7, R30, UR5, RZ, P1, !PT ;  /* 0x000000051e070c10 */ /* 0x000fe20008ffe4ff */
[-C--:B0-----:R-:W-:Y:S01]  /*1ed0*/  IMAD.WIDE.U32 R32, R184, R4.reuse, R16 ;  /* 0x00000004b8207225 */ /* 0x081fe200078e0010 */
[----:B------:R-:W-:Y:S01]  /*1ee0*/  SHF.L.U64.HI R42, R4, 0x6, R5 ;  /* 0x00000006042a7819 */ /* 0x000fe20000010205 */
[----:B------:R-:W-:Y:S02]  /*1ef0*/  ULDC UR4, c[0x0][0x2f4] ;  /* 0x0000bd0000047ab9 */ /* 0x000fe40000000800 */
[----:B------:R0:W4:Y:S01]  /*1f00*/  @P0 LDG.E R41, desc[UR40][R6.64] ;  /* 0x0000002806290981 */ /* 0x000122000c1e1900 */
[C---:B------:R-:W-:Y:S01]  /*1f10*/  IMAD R0, R3.reuse, R4, RZ ;  /* 0x0000000403007224 */ /* 0x040fe200078e02ff */
[----:B------:R-:W-:Y:S01]  /*1f20*/  LOP3.LUT R44, R44, 0x1c0, RZ, 0xc0, !PT ;  /* 0x000001c02c2c7812 */ /* 0x000fe200078ec0ff */
[----:B-1----:R-:W-:Y:S01]  /*1f30*/  IMAD R3, R3, R46, RZ ;  /* 0x0000002e03037224 */ /* 0x002fe200078e02ff */
[----:B------:R-:W1:Y:S01]  /*1f40*/  S2R R30, SR_TID.X ;  /* 0x00000000001e7919 */ /* 0x000e620000002100 */
[----:B------:R-:W-:Y:S01]  /*1f50*/  IMAD R9, R184, R5, R0 ;  /* 0x00000005b8097224 */ /* 0x000fe200078e0200 */
[----:B------:R-:W-:Y:S01]  /*1f60*/  SHF.L.U64.HI R45, R46, 0x6, R47 ;  /* 0x000000062e2d7819 */ /* 0x000fe2000001022f */
[----:B------:R-:W-:Y:S01]  /*1f70*/  IMAD.WIDE.U32 R20, R184, R4, R186 ;  /* 0x00000004b8147225 */ /* 0x000fe200078e00ba */
[----:B------:R-:W-:-:S02]  /*1f80*/  SHF.R.S32.HI R48, RZ, 0x1f, R26 ;  /* 0x0000001fff307819 */ /* 0x000fc4000001141a */
[----:B0----5:R-:W-:Y:S01]  /*1f90*/  SHF.R.S32.HI R7, RZ, 0x1f, R24 ;  /* 0x0000001fff077819 */ /* 0x021fe20000011418 */
[----:B------:R-:W-:Y:S01]  /*1fa0*/  IMAD R11, R184, R47, R3 ;  /* 0x0000002fb80b7224 */ /* 0x000fe200078e0203 */
[C---:B--2---:R-:W-:Y:S01]  /*1fb0*/  ISETP.GE.AND P3, PT, R16.reuse, R51, PT ;  /* 0x000000331000720c */ /* 0x044fe20003f66270 */
[----:B------:R-:W-:Y:S01]  /*1fc0*/  IMAD.IADD R21, R21, 0x1, R9 ;  /* 0x0000000115157824 */ /* 0x000fe200078e0209 */
[C---:B------:R-:W-:Y:S01]  /*1fd0*/  ISETP.GE.AND P2, PT, R16.reuse, UR4, PT ;  /* 0x0000000410007c0c */ /* 0x040fe2000bf46270 */
[----:B------:R-:W-:Y:S01]  /*1fe0*/  IMAD R8, R7, R4, RZ ;  /* 0x0000000407087224 */ /* 0x000fe200078e02ff */
[----:B------:R-:W-:Y:S01]  /*1ff0*/  SEL R3, R51, RZ, P3 ;  /* 0x000000ff33037207 */ /* 0x000fe20001800000 */
[----:B------:R-:W-:Y:S01]  /*2000*/  IMAD.IADD R33, R9, 0x1, R33 ;  /* 0x0000000109217824 */ /* 0x000fe200078e0221 */
[----:B------:R-:W-:Y:S01]  /*2010*/  ISETP.GE.AND P1, PT, R19, UR4, PT ;  /* 0x0000000413007c0c */ /* 0x000fe2000bf26270 */
[----:B------:R-:W-:Y:S02]  /*2020*/  IMAD R7, R7, R46, RZ ;  /* 0x0000002e07077224 */ /* 0x000fe400078e02ff */
[----:B------:R-:W-:Y:S01]  /*2030*/  IMAD.IADD R3, R16, 0x1, R3 ;  /* 0x0000000110037824 */ /* 0x000fe200078e0203 */
[----:B---3--:R-:W-:Y:S01]  /*2040*/  SHF.R.U32.HI R12, RZ, 0x7, R12 ;  /* 0x00000007ff0c7819 */ /* 0x008fe2000001160c */
[----:B------:R-:W-:-:S03]  /*2050*/  IMAD.WIDE.U32 R20, R24, R4, R20 ;  /* 0x0000000418147225 */ /* 0x000fc600078e0014 */
[----:B------:R-:W-:Y:S01]  /*2060*/  SHF.R.S32.HI R6, RZ, 0x1f, R3 ;  /* 0x0000001fff067819 */ /* 0x000fe20000011403 */
[----:B------:R-:W-:-:S03]  /*2070*/  IMAD.WIDE.U32 R32, R24, R4, R32 ;  /* 0x0000000418207225 */ /* 0x000fc600078e0020 */
[----:B------:R-:W-:Y:S01]  /*2080*/  LEA.HI R3, R6, R3, RZ, 0x3 ;  /* 0x0000000306037211 */ /* 0x000fe200078f18ff */
[----:B------:R-:W-:Y:S01]  /*2090*/  IMAD.SHL.U32 R43, R4, 0x40, RZ ;  /* 0x00000040042b7824 */ /* 0x000fe200078e00ff */
[----:B------:R-:W-:Y:S01]  /*20a0*/  LOP3.LUT R4, R44, 0x18, R16, 0xf8, !PT ;  /* 0x000000182c047812 */ /* 0x000fe200078ef810 */
[----:B------:R-:W-:Y:S01]  /*20b0*/  IMAD R7, R24, R47, R7 ;  /* 0x0000002f18077224 */ /* 0x000fe200078e0207 */
[----:B------:R-:W-:Y:S01]  /*20c0*/  SHF.R.U32.HI R47, RZ, 0x3, R44 ;  /* 0x00000003ff2f7819 */ /* 0x000fe2000001162c */
[-C--:B------:R-:W-:Y:S01]  /*20d0*/  IMAD.WIDE.U32 R34, R184, R46.reuse, R186 ;  /* 0x0000002eb8227225 */ /* 0x080fe200078e00ba */
[----:B------:R-:W-:Y:S02]  /*20e0*/  LOP3.LUT R58, R3, 0xfffffff8, RZ, 0xc0, !PT ;  /* 0xfffffff8033a7812 */ /* 0x000fe400078ec0ff */
[----:B------:R-:W-:Y:S01]  /*20f0*/  LOP3.LUT R4, R4, R47, RZ, 0x3c, !PT ;  /* 0x0000002f04047212 */ /* 0x000fe200078e3cff */
[----:B-1----:R-:W-:Y:S01]  /*2100*/  VIADD R30, R30, 0xffffff80 ;  /* 0xffffff801e1e7836 */ /* 0x002fe20000000000 */
[----:B------:R-:W-:Y:S01]  /*2110*/  SHF.R.S32.HI R61, RZ, 0x1f, R58 ;  /* 0x0000001fff3d7819 */ /* 0x000fe2000001143a */
[----:B------:R-:W-:-:S03]  /*2120*/  IMAD.WIDE.U32 R36, R184, R46, R16 ;  /* 0x0000002eb8247225 */ /* 0x000fc600078e0010 */
[----:B------:R-:W-:Y:S01]  /*2130*/  SHF.R.S32.HI R10, RZ, 0x1f, R30 ;  /* 0x0000001fff0a7819 */ /* 0x000fe2000001141e */
[----:B------:R-:W-:Y:S01]  /*2140*/  IMAD R52, R213, 0x200, R4 ;  /* 0x00000200d5347824 */ /* 0x000fe200078e0204 */
[----:B------:R-:W-:Y:S01]  /*2150*/  LOP3.LUT R4, R44, 0x38, R3, 0xf8, !PT ;  /* 0x000000382c047812 */ /* 0x000fe200078ef803 */
[----:B------:R-:W-:Y:S01]  /*2160*/  IMAD.IADD R35, R35, 0x1, R11 ;  /* 0x0000000123237824 */ /* 0x000fe200078e020b */
[----:B------:R-:W-:Y:S01]  /*2170*/  LEA.HI R10, R10, R30, RZ, 0x2 ;  /* 0x0000001e0a0a7211 */ /* 0x000fe200078f10ff */
[----:B------:R-:W-:Y:S01]  /*2180*/  IMAD.IADD R37, R11, 0x1, R37 ;  /* 0x000000010b257824 */ /* 0x000fe200078e0225 */
[----:B------:R-:W-:Y:S01]  /*2190*/  LOP3.LUT R4, R4, R47, RZ, 0x3c, !PT ;  /* 0x0000002f04047212 */ /* 0x000fe200078e3cff */
[----:B------:R-:W-:Y:S01]  /*21a0*/  IMAD R9, R24, R5, R8 ;  /* 0x0000000518097224 */ /* 0x000fe200078e0208 */
[----:B------:R-:W-:Y:S01]  /*21b0*/  LOP3.LUT R10, R10, 0xfffffffc, RZ, 0xc0, !PT ;  /* 0xfffffffc0a0a7812 */ /* 0x000fe200078ec0ff */
[----:B------:R-:W-:-:S04]  /*21c0*/  IMAD.WIDE.U32 R34, R24, R46, R34 ;  /* 0x0000002e18227225 */ /* 0x000fc800078e0022 */
[----:B------:R-:W-:-:S04]  /*21d0*/  IMAD.WIDE.U32 R36, R24, R46, R36 ;  /* 0x0000002e18247225 */ /* 0x000fc800078e0024 */
[----:B------:R-:W-:Y:S02]  /*21e0*/  IMAD.IADD R10, R30, 0x1, -R10 ;  /* 0x000000011e0a7824 */ /* 0x000fe400078e0a0a */
[----:B------:R-:W-:Y:S02]  /*21f0*/  IMAD.IADD R0, R29, 0x1, R28 ;  /* 0x000000011d007824 */ /* 0x000fe400078e021c */
[----:B------:R-:W-:Y:S02]  /*2200*/  IMAD.SHL.U32 R46, R46, 0x40, RZ ;  /* 0x000000402e2e7824 */ /* 0x000fe400078e00ff */
[----:B------:R-:W-:Y:S02]  /*2210*/  VIADD R49, R12, 0x8 ;  /* 0x000000080c317836 */ /* 0x000fe40000000000 */
[----:B------:R-:W-:Y:S02]  /*2220*/  IMAD R50, R10, 0x40, R184 ;  /* 0x000000400a327824 */ /* 0x000fe400078e02b8 */
[----:B------:R-:W-:-:S02]  /*2230*/  IMAD.SHL.U32 R51, R51, 0x2, RZ ;  /* 0x0000000233337824 */ /* 0x000fc400078e00ff */
[----:B------:R-:W-:Y:S02]  /*2240*/  IMAD.IADD R53, R21, 0x1, R9 ;  /* 0x0000000115357824 */ /* 0x000fe400078e0209 */
[----:B------:R-:W-:Y:S02]  /*2250*/  IMAD.IADD R54, R9, 0x1, R33 ;  /* 0x0000000109367824 */ /* 0x000fe400078e0221 */
[----:B------:R-:W-:Y:S02]  /*2260*/  IMAD.IADD R55, R35, 0x1, R7 ;  /* 0x0000000123377824 */ /* 0x000fe400078e0207 */
[----:B------:R-:W-:Y:S02]  /*2270*/  IMAD.IADD R59, R7, 0x1, R37 ;  /* 0x00000001073b7824 */ /* 0x000fe400078e0225 */
[----:B------:R-:W-:Y:S01]  /*2280*/  IMAD R62, R213, 0x200, R4 ;  /* 0x00000200d53e7824 */ /* 0x000fe200078e0204 */
[----:B----4-:R-:W-:-:S07]  /*2290*/  SHF.R.S32.HI R60, RZ, 0x1f, R41 ;  /* 0x0000001fff3c7819 */ /* 0x010fce0000011429 */
.L_x_629:
[----:B0-----:R-:W0:Y:S01]  /*22a0*/  LDC R65, c[0x0][0x430] ;  /* 0x00010c00ff417b82 */ /* 0x001e220000000800 */
[----:B------:R-:W-:Y:S02]  /*22b0*/  VIADD R38, R38, 0xffffffff ;  /* 0xffffffff26267836 */ /* 0x000fe40000000000 */
[----:B------:R-:W-:Y:S02]  /*22c0*/  IMAD.MOV.U32 R64, RZ, RZ, RZ ;  /* 0x000000ffff407224 */ /* 0x000fe400078e00ff */
[----:B------:R-:W-:-:S03]  /*22d0*/  IMAD R5, R38, 0x40, R50 ;  /* 0x0000004026057824 */ /* 0x000fc600078e0232 */
[----:B-1----:R-:W1:Y:S01]  /*22e0*/  LDC R73, c[0x0][0x3f4] ;  /* 0x0000fd00ff497b82 */ /* 0x002e620000000800 */
[----:B------:R-:W-:Y:S01]  /*22f0*/  IMAD.IADD R12, R0, 0x1, R5 ;  /* 0x00000001000c7824 */ /* 0x000fe200078e0205 */
[----:B------:R-:W-:-:S03]  /*2300*/  ISETP.GE.AND P0, PT, R5, R40, PT ;  /* 0x000000280500720c */ /* 0x000fc60003f06270 */
[----:B------:R-:W-:Y:S01]  /*2310*/  IMAD.MOV.U32 R8, RZ, RZ, R12 ;  /* 0x000000ffff087224 */ /* 0x000fe200078e000c */
[----:B------:R-:W-:Y:S02]  /*2320*/  ISETP.GT.OR P0, PT, R50, 0x3f, P0 ;  /* 0x0000003f3200780c */ /* 0x000fe40000704670 */
[----:B0-----:R-:W-:-:S11]  /*2330*/  ISETP.NE.AND P4, PT, R65, 0x1, PT ;  /* 0x000000014100780c */ /* 0x001fd60003f85270 */
[----:B------:R-:W0:Y:S08]  /*2340*/  @!P0 LDC.64 R6, c[0x0][0x428] ;  /* 0x00010a00ff068b82 */ /* 0x000e300000000a00 */
[----:B------:R-:W2:Y:S08]  /*2350*/  @!P0 LDC.64 R4, c[0x0][0x418] ;  /* 0x00010600ff048b82 */ /* 0x000eb00000000a00 */
[----:B---3--:R-:W3:Y:S08]  /*2360*/  @P4 LDC R9, c[0x0][0x434] ;  /* 0x00010d00ff094b82 */ /* 0x008ef00000000800 */
[----:B------:R-:W4:Y:S01]  /*2370*/  @P4 LDC R10, c[0x0][0x438] ;  /* 0x00010e00ff0a4b82 */ /* 0x000f220000000800 */
[----:B---3--:R-:W-:-:S05]  /*2380*/  @P4 IMAD.HI.U32 R9, R12, R9, RZ ;  /* 0x000000090c094227 */ /* 0x008fca00078e00ff */
[----:B----4-:R-:W-:Y:S01]  /*2390*/  @P4 SHF.R.U32.HI R8, RZ, R10, R9 ;  /* 0x0000000aff084219 */ /* 0x010fe20000011609 */
[----:B0-----:R-:W-:-:S03]  /*23a0*/  @!P0 IMAD R10, R60, R6, RZ ;  /* 0x000000063c0a8224 */ /* 0x001fc600078e02ff */
[----:B------:R-:W-:Y:S01]  /*23b0*/  @!P0 SHF.R.S32.HI R9, RZ, 0x1f, R8 ;  /* 0x0000001fff098819 */ /* 0x000fe20000011408 */
[C---:B------:R-:W-:Y:S02]  /*23c0*/  @!P0 IMAD R11, R41.reuse, R7, R10 ;  /* 0x00000007290b8224 */ /* 0x040fe400078e020a */
[----:B------:R-:W-:-:S04]  /*23d0*/  @!P0 IMAD.WIDE.U32 R6, R41, R6, R8 ;  /* 0x0000000629068225 */ /* 0x000fc800078e0008 */
[----:B------:R-:W-:Y:S01]  /*23e0*/  @!P0 IMAD.IADD R7, R7, 0x1, R11 ;  /* 0x0000000107078824 */ /* 0x000fe200078e020b */
[----:B--2---:R-:W-:-:S04]  /*23f0*/  @!P0 LEA R4, P4, R6, R4, 0x2 ;  /* 0x0000000406048211 */ /* 0x004fc800078810ff */
[----:B------:R-:W-:-:S05]  /*2400*/  @!P0 LEA.HI.X R5, R6, R5, R7, 0x2, P4 ;  /* 0x0000000506058211 */ /* 0x000fca00020f1407 */
[----:B------:R0:W5:Y:S01]  /*2410*/  @!P0 LDG.E R64, desc[UR40][R4.64] ;  /* 0x0000002804408981 */ /* 0x000162000c1e1900 */
[----:B-1----:R-:W-:Y:S01]  /*2420*/  ISETP.GE.AND P0, PT, R73, 0x1, PT ;  /* 0x000000014900780c */ /* 0x002fe20003f06270 */
[----:B------:R-:W-:Y:S01]  /*2430*/  IMAD.SHL.U32 R71, R22, 0x1000, RZ ;  /* 0x0000100016477824 */ /* 0x000fe200078e00ff */
[----:B------:R-:W-:Y:S05]  /*2440*/  YIELD ;  /* 0x0000000000007946 */ /* 0x000fea0003800000 */
[----:B------:R-:W-:Y:S01]  /*2450*/  IMAD.MOV R6, RZ, RZ, -R8 ;  /* 0x000000ffff067224 */ /* 0x000fe200078e0a08 */
[----:B------:R-:W-:Y:S01]  /*2460*/  BSSY B0, `(.L_x_597) ;  /* 0x00001b8000007945 */ /* 0x000fe20003800000 */
[----:B------:R-:W-:Y:S01]  /*2470*/  IMAD.IADD R75, R52, 0x1, R71 ;  /* 0x00000001344b7824 */ /* 0x000fe200078e0247 */
[----:B------:R-:W-:Y:S01]  /*2480*/  ISETP.GT.AND P4, PT, R38, R39, PT ;  /* 0x000000272600720c */ /* 0x000fe20003f84270 */
[----:B------:R-:W-:-:S02]  /*2490*/  IMAD R65, R65, R6, R12 ;  /* 0x0000000641417224 */ /* 0x000fc400078e020c */
[----:B------:R-:W-:Y:S01]  /*24a0*/  IMAD R75, R75, 0x2, R2 ;  /* 0x000000024b4b7824 */ /* 0x000fe200078e0202 */
[----:B0-----:R-:W-:Y:S09]  /*24b0*/  @!P0 BRA `(.L_x_598) ;  /* 0x0000001400f08947 */ /* 0x001ff20003800000 */
[----:B------:R-:W-:Y:S01]  /*24c0*/  SHF.R.S32.HI R67, RZ, 0x1f, R65 ;  /* 0x0000001fff437819 */ /* 0x000fe20000011441 */
[----:B------:R-:W-:Y:S01]  /*24d0*/  ULDC.64 UR4, c[0x0][0x300] ;  /* 0x0000c00000047ab9 */ /* 0x000fe20000000a00 */
[----:B-----5:R-:W-:Y:S01]  /*24e0*/  SHF.R.S32.HI R66, RZ, 0x1f, R64 ;  /* 0x0000001fff427819 */ /* 0x020fe20000011440 */
[----:B------:R-:W-:Y:S01]  /*24f0*/  IMAD.WIDE.U32 R4, R65, UR4, RZ ;  /* 0x0000000441047c25 */ /* 0x000fe2000f8e00ff */
[----:B------:R-:W-:Y:S01]  /*2500*/  ULDC.U8 UR6, c[0x0][0x410] ;  /* 0x0001040000067ab9 */ /* 0x000fe20000000000 */
[----:B------:R-:W-:Y:S02]  /*2510*/  SHF.R.S32.HI R11, RZ, 0x1f, R38 ;  /* 0x0000001fff0b7819 */ /* 0x000fe40000011426 */
[----:B------:R-:W-:Y:S01]  /*2520*/  IMAD R6, R67, UR4, RZ ;  /* 0x0000000443067c24 */ /* 0x000fe2000f8e02ff */
[----:B------:R-:W-:Y:S01]  /*2530*/  ISETP.NE.AND P0, PT, RZ, UR6, PT ;  /* 0x00000006ff007c0c */ /* 0x000fe2000bf05270 */
[----:B------:R-:W-:Y:S02]  /*2540*/  IMAD R8, R42, R38, RZ ;  /* 0x000000262a087224 */ /* 0x000fe400078e02ff */
[----:B------:R-:W-:Y:S01]  /*2550*/  IMAD R7, R65, UR5, R6 ;  /* 0x0000000541077c24 */ /* 0x000fe2000f8e0206 */
[----:B------:R-:W-:-:S02]  /*2560*/  ULDC.64 UR4, c[0x0][0x310] ;  /* 0x0000c40000047ab9 */ /* 0x000fc40000000a00 */
[----:B------:R-:W-:Y:S02]  /*2570*/  IMAD R9, R66, UR4, RZ ;  /* 0x0000000442097c24 */ /* 0x000fe4000f8e02ff */
[----:B------:R-:W-:Y:S02]  /*2580*/  IMAD.IADD R5, R5, 0x1, R7 ;  /* 0x0000000105057824 */ /* 0x000fe400078e0207 */
[C---:B------:R-:W-:Y:S02]  /*2590*/  IMAD R9, R64.reuse, UR5, R9 ;  /* 0x0000000540097c24 */ /* 0x040fe4000f8e0209 */
[----:B------:R-:W-:Y:S01]  /*25a0*/  IMAD.WIDE.U32 R4, R64, UR4, R4 ;  /* 0x0000000440047c25 */ /* 0x000fe2000f8e0004 */
[----:B------:R-:W-:-:S03]  /*25b0*/  ULDC.64 UR4, c[0x0][0x308] ;  /* 0x0000c20000047ab9 */ /* 0x000fc60000000a00 */
[----:B------:R-:W-:Y:S02]  /*25c0*/  IMAD R7, R48, UR4, RZ ;  /* 0x0000000430077c24 */ /* 0x000fe4000f8e02ff */
[----:B------:R-:W-:Y:S02]  /*25d0*/  IMAD.IADD R5, R5, 0x1, R9 ;  /* 0x0000000105057824 */ /* 0x000fe400078e0209 */
[C---:B------:R-:W-:Y:S02]  /*25e0*/  IMAD R69, R26.reuse, UR5, R7 ;  /* 0x000000051a457c24 */ /* 0x040fe4000f8e0207 */
[----:B------:R-:W-:Y:S01]  /*25f0*/  IMAD.WIDE.U32 R6, R26, UR4, R4 ;  /* 0x000000041a067c25 */ /* 0x000fe2000f8e0004 */
[----:B------:R-:W-:-:S03]  /*2600*/  ULDC.64 UR4, c[0x0][0x2e8] ;  /* 0x0000ba0000047ab9 */ /* 0x000fc60000000a00 */
[----:B------:R-:W-:Y:S01]  /*2610*/  IMAD.IADD R69, R7, 0x1, R69 ;  /* 0x0000000107457824 */ /* 0x000fe200078e0245 */
[----:B------:R-:W-:Y:S01]  /*2620*/  LEA R70, P5, R6, UR4, 0x1 ;  /* 0x0000000406467c11 */ /* 0x000fe2000f8a08ff */
[----:B------:R-:W-:-:S03]  /*2630*/  IMAD.WIDE.U32 R4, R43, R38, RZ ;  /* 0x000000262b047225 */ /* 0x000fc600078e00ff */
[----:B------:R-:W-:Y:S01]  /*2640*/  LEA.HI.X R69, R6, UR5, R69, 0x1, P5 ;  /* 0x0000000506457c11 */ /* 0x000fe2000a8f0c45 */
[----:B------:R-:W-:-:S04]  /*2650*/  IMAD R9, R11, R43, R8 ;  /* 0x0000002b0b097224 */ /* 0x000fc800078e0208 */
[----:B------:R-:W-:Y:S01]  /*2660*/  IMAD.IADD R10, R5, 0x1, R9 ;  /* 0x00000001050a7824 */ /* 0x000fe200078e0209 */
[----:B------:R-:W-:Y:S06]  /*2670*/  @!P0 BRA `(.L_x_599) ;  /* 0x0000000800cc8947 */ /* 0x000fec0003800000 */
[----:B------:R-:W-:Y:S01]  /*2680*/  IMAD R68, R38, -0x40, R40 ;  /* 0xffffffc026447824 */ /* 0x000fe200078e0228 */
[----:B------:R-:W-:Y:S01]  /*2690*/  BSSY B1, `(.L_x_600) ;  /* 0x000001e000017945 */ /* 0x000fe20003800000 */
[----:B------:R-:W-:Y:S02]  /*26a0*/  CS2R R8, SRZ ;  /* 0x0000000000087805 */ /* 0x000fe4000001ff00 */
[----:B------:R-:W-:Y:S02]  /*26b0*/  CS2R R30, SRZ ;  /* 0x00000000001e7805 */ /* 0x000fe4000001ff00 */
[----:B------:R-:W-:Y:S02]  /*26c0*/  CS2R R28, SRZ ;  /* 0x00000000001c7805 */ /* 0x000fe4000001ff00 */
[----:B------:R-:W-:Y:S02]  /*26d0*/  VIMNMX R68, R68, 0x40, PT ;  /* 0x0000004044447848 */ /* 0x000fe40003fe0100 */
[----:B------:R-:W-:-:S02]  /*26e0*/  CS2R R56, SRZ ;  /* 0x0000000000387805 */ /* 0x000fc4000001ff00 */
[----:B------:R-:W-:-:S13]  /*26f0*/  ISETP.GE.AND P0, PT, R184, R68, PT ;  /* 0x00000044b800720c */ /* 0x000fda0003f06270 */
[----:B------:R-:W-:Y:S05]  /*2700*/  @P0 BRA `(.L_x_601) ;  /* 0x0000000000580947 */ /* 0x000fea0003800000 */
[----:B------:R-:W-:Y:S01]  /*2710*/  IMAD.MOV.U32 R6, RZ, RZ, R34 ;  /* 0x000000ffff067224 */ /* 0x000fe200078e0022 */
[----:B------:R-:W-:Y:S01]  /*2720*/  ULDC.64 UR4, c[0x0][0x3e8] ;  /* 0x0000fa0000047ab9 */ /* 0x000fe20000000a00 */
[----:B------:R-:W-:Y:S01]  /*2730*/  IMAD.MOV.U32 R7, RZ, RZ, R55 ;  /* 0x000000ffff077224 */ /* 0x000fe200078e0037 */
[----:B------:R-:W-:Y:S01]  /*2740*/  ULDC.64 UR6, c[0x0][0x400] ;  /* 0x0001000000067ab9 */ /* 0x000fe20000000a00 */
[----:B------:R-:W-:Y:S01]  /*2750*/  IMAD R5, R45, R38, RZ ;  /* 0x000000262d057224 */ /* 0x000fe200078e02ff */
[----:B------:R-:W-:Y:S01]  /*2760*/  CS2R R28, SRZ ;  /* 0x00000000001c7805 */ /* 0x000fe2000001ff00 */
[----:B------:R-:W-:Y:S01]  /*2770*/  IMAD.WIDE.U32 R8, R38, R46, R6 ;  /* 0x0000002e26087225 */ /* 0x000fe200078e0006 */
[----:B------:R-:W-:-:S03]  /*2780*/  IADD3 R7, P5, R20, R4, RZ ;  /* 0x0000000414077210 */ /* 0x000fc60007fbe0ff */
[----:B------:R-:W-:Y:S01]  /*2790*/  IMAD R5, R11, R46, R5 ;  /* 0x0000002e0b057224 */ /* 0x000fe200078e0205 */
[----:B------:R-:W-:Y:S01]  /*27a0*/  LEA R4, P6, R8, UR6, 0x1 ;  /* 0x0000000608047c11 */ /* 0x000fe2000f8c08ff */
[----:B------:R-:W-:Y:S01]  /*27b0*/  IMAD.X R10, R10, 0x1, R53, P5 ;  /* 0x000000010a0a7824 */ /* 0x000fe200028e0635 */
[----:B------:R-:W-:Y:S01]  /*27c0*/  LEA R6, P5, R7, UR4, 0x1 ;  /* 0x0000000407067c11 */ /* 0x000fe2000f8a08ff */
[----:B------:R-:W-:-:S03]  /*27d0*/  IMAD.IADD R5, R9, 0x1, R5 ;  /* 0x0000000109057824 */ /* 0x000fc600078e0205 */
[----:B------:R-:W-:Y:S02]  /*27e0*/  LEA.HI.X R7, R7, UR5, R10, 0x1, P5 ;  /* 0x0000000507077c11 */ /* 0x000fe4000a8f0c0a */
[----:B------:R-:W-:Y:S02]  /*27f0*/  LEA.HI.X R5, R8, UR7, R5, 0x1, P6 ;  /* 0x0000000708057c11 */ /* 0x000fe4000b0f0c05 */
[----:B------:R-:W-:Y:S02]  /*2800*/  CS2R R8, SRZ ;  /* 0x0000000000087805 */ /* 0x000fe4000001ff00 */
[-C--:B------:R-:W-:Y:S02]  /*2810*/  ISETP.GE.AND P6, PT, R186, R73.reuse, PT ;  /* 0x00000049ba00720c */ /* 0x080fe40003fc6270 */
[----:B------:R-:W-:-:S11]  /*2820*/  ISETP.GE.AND P5, PT, R197, R73, PT ;  /* 0x00000049c500720c */ /* 0x000fd60003fa6270 */
[----:B------:R0:W5:Y:S04]  /*2830*/  @!P6 LDG.E.64 R30, desc[UR40][R6.64] ;  /* 0x00000028061ee981 */ /* 0x000168000c1e1b00 */
[----:B------:R0:W5:Y:S04]  /*2840*/  @!P5 LDG.E.64 R8, desc[UR40][R6.64+0x20] ;  /* 0x000020280608d981 */ /* 0x000168000c1e1b00 */
[----:B------:R0:W5:Y:S04]  /*2850*/  @!P6 LDG.E.64 R56, desc[UR40][R4.64] ;  /* 0x000000280438e981 */ /* 0x000168000c1e1b00 */
[----:B------:R0:W5:Y:S02]  /*2860*/  @!P5 LDG.E.64 R28, desc[UR40][R4.64+0x20] ;  /* 0x00002028041cd981 */ /* 0x000164000c1e1b00 */
.L_x_601:
[----:B------:R-:W-:Y:S05]  /*2870*/  BSYNC B1 ;  /* 0x0000000000017941 */ /* 0x000fea0003800000 */
.L_x_600:
[----:B------:R-:W-:Y:S01]  /*2880*/  ISETP.NE.AND P5, PT, R185, 0x3, PT ;  /* 0x00000003b900780c */ /* 0x000fe20003fa5270 */
[----:B0----5:R-:W-:Y:S02]  /*2890*/  IMAD.MOV.U32 R4, RZ, RZ, R8 ;  /* 0x000000ffff047224 */ /* 0x021fe400078e0008 */
[----:B------:R-:W-:Y:S02]  /*28a0*/  IMAD.MOV.U32 R5, RZ, RZ, R9 ;  /* 0x000000ffff057224 */ /* 0x000fe400078e0009 */
[----:B------:R-:W-:Y:S02]  /*28b0*/  IMAD.MOV.U32 R6, RZ, RZ, R30 ;  /* 0x000000ffff067224 */ /* 0x000fe400078e001e */
[----:B------:R-:W-:Y:S01]  /*28c0*/  IMAD.MOV.U32 R7, RZ, RZ, R31 ;  /* 0x000000ffff077224 */ /* 0x000fe200078e001f */
[----:B------:R-:W-:Y:S01]  /*28d0*/  PRMT R80, R5, 0x5410, R4 ;  /* 0x0000541005507816 */ /* 0x000fe20000000004 */
[----:B------:R-:W-:Y:S01]  /*28e0*/  IMAD.MOV.U32 R4, RZ, RZ, R28 ;  /* 0x000000ffff047224 */ /* 0x000fe200078e001c */
[----:B------:R-:W-:Y:S01]  /*28f0*/  PRMT R77, R6, 0x7610, R77 ;  /* 0x00007610064d7816 */ /* 0x000fe2000000004d */
[----:B------:R-:W-:Y:S01]  /*2900*/  IMAD.MOV.U32 R6, RZ, RZ, R56 ;  /* 0x000000ffff067224 */ /* 0x000fe200078e0038 */
[----:B------:R-:W-:Y:S01]  /*2910*/  PRMT R78, R7, 0x7610, R78 ;  /* 0x00007610074e7816 */ /* 0x000fe2000000004e */
[----:B------:R-:W-:Y:S01]  /*2920*/  IMAD.MOV.U32 R7, RZ, RZ, R57 ;  /* 0x000000ffff077224 */ /* 0x000fe200078e0039 */
[----:B------:R-:W-:-:S02]  /*2930*/  MOV R5, R29 ;  /* 0x0000001d00057202 */ /* 0x000fc40000000f00 */
[----:B------:R-:W-:Y:S02]  /*2940*/  PRMT R81, R81, 0x5410, R4 ;  /* 0x0000541051517816 */ /* 0x000fe40000000004 */
[----:B------:R-:W-:Y:S02]  /*2950*/  PRMT R82, R82, 0x5410, R5 ;  /* 0x0000541052527816 */ /* 0x000fe40000000005 */
[----:B------:R-:W-:Y:S02]  /*2960*/  PRMT R77, R77, 0x5410, R6 ;  /* 0x000054104d4d7816 */ /* 0x000fe40000000006 */
[----:B------:R-:W-:Y:S01]  /*2970*/  PRMT R78, R78, 0x5410, R7 ;  /* 0x000054104e4e7816 */ /* 0x000fe20000000007 */
[----:B------:R-:W-:Y:S06]  /*2980*/  @!P5 BRA `(.L_x_602) ;  /* 0x000000000004d947 */ /* 0x000fec0003800000 */
[----:B------:R-:W-:Y:S01]  /*2990*/  BPT.TRAP 0x1 ;  /* 0x000000040000795c */ /* 0x000fe20000300000 */
.L_x_602:
[----:B------:R-:W-:Y:S01]  /*29a0*/  IMAD R63, R22, 0x8, R2 ;  /* 0x00000008163f7824 */ /* 0x000fe200078e0202 */
[----:B------:R-:W-:Y:S01]  /*29b0*/  SHF.L.U32 R74, R192, 0x1f, RZ ;  /* 0x0000001fc04a7819 */ /* 0x000fe200000006ff */
[----:B------:R-:W-:Y:S03]  /*29c0*/  BSSY B1, `(.L_x_603) ;  /* 0x0000003000017945 */ /* 0x000fe60003800000 */
[----:B------:R-:W0:Y:S02]  /*29d0*/  SYNCS.PHASECHK.TRANS64.TRYWAIT P6, [R63+URZ+0x28c90], R74 ;  /* 0x028c904a3f0075a7 */ /* 0x000e2400080c017f */
[----:B0-----:R-:W-:Y:S05]  /*29e0*/  @!P6 BRA `(.L_x_604) ;  /* 0x000001440008e947 */ /* 0x001fea0003800000 */
.L_x_845:
[----:B------:R-:W-:Y:S05]  /*29f0*/  BSYNC B1 ;  /* 0x0000000000017941 */ /* 0x000fea0003800000 */
.L_x_603:
[----:B------:R-:W-:-:S03]  /*2a00*/  UMOV UR4, 0xffffffff ;  /* 0xffffffff00047882 */ /* 0x000fc60000000000 */
[----:B------:R-:W-:Y:S05]  /*2a10*/  BRA.DIV UR4, `(.L_x_605) ;  /* 0x0000014604107947 */ /* 0x000fea000b800000 */
[----:B------:R1:W2:Y:S04]  /*2a20*/  SHFL.IDX PT, R72, R69, RZ, 0x1c1f ;  /* 0x001c1fff45487589 */ /* 0x0002a800000e0000 */
[----:B------:R1:W3:Y:S02]  /*2a30*/  SHFL.IDX PT, R14, R70, RZ, 0x1c1f ;  /* 0x001c1fff460e7589 */ /* 0x0002e400000e0000 */
.L_x_849:
[----:B------:R-:W-:Y:S05]  /*2a40*/  @P0 BRA `(.L_x_606) ;  /* 0x0000001400640947 */ /* 0x000fea0003800000 */
[----:B------:R-:W-:Y:S04]  /*2a50*/  BSSY B1, `(.L_x_607) ;  /* 0x0000038000017945 */ /* 0x000fe80003800000 */
[----:B------:R-:W-:Y:S05]  /*2a60*/  @P2 BRA `(.L_x_608) ;  /* 0x0000000000d82947 */ /* 0x000fea0003800000 */
[----:B------:R4:W0:Y:S01]  /*2a70*/  LDS.128 R4, [R75+0x22400] ;  /* 0x022400004b047984 */ /* 0x0008220000000c00 */
[----:B------:R-:W-:Y:S01]  /*2a80*/  ISETP.GE.AND P6, PT, R186, R73, PT ;  /* 0x00000049ba00720c */ /* 0x000fe20003fc6270 */
[----:B------:R-:W-:Y:S01]  /*2a90*/  BSSY B2, `(.L_x_609) ;  /* 0x0000032000027945 */ /* 0x000fe20003800000 */
[----:B---3--:R-:W-:-:S04]  /*2aa0*/  LEA R10, P0, R16, R14, 0x1 ;  /* 0x0000000e100a7211 */ /* 0x008fc800078008ff */
[----:B--2---:R-:W-:-:S07]  /*2ab0*/  LEA.HI.X R11, R16, R72, R17, 0x1, P0 ;  /* 0x00000048100b7211 */ /* 0x004fce00000f0c11 */
[----:B----4-:R-:W-:Y:S05]  /*2ac0*/  @P6 BRA `(.L_x_610) ;  /* 0x0000000000b86947 */ /* 0x010fea0003800000 */
[----:B------:R-:W-:Y:S01]  /*2ad0*/  SHF.R.U64 R75, R30, 0x10, R31 ;  /* 0x000000101e4b7819 */ /* 0x000fe2000000121f */
[----:B0-----:R-:W-:Y:S01]  /*2ae0*/  IMAD.U32 R15, R7, 0x10000, RZ ;  /* 0x00010000070f7824 */ /* 0x001fe200078e00ff */
[--C-:B-1----:R-:W-:Y:S01]  /*2af0*/  SHF.R.U64 R70, R56, 0x10, R57.reuse ;  /* 0x0000001038467819 */ /* 0x102fe20000001239 */
[----:B------:R-:W-:Y:S01]  /*2b00*/  IMAD.U32 R12, R6, 0x10000, RZ ;  /* 0x00010000060c7824 */ /* 0x000fe200078e00ff */
[----:B------:R-:W-:Y:S02]  /*2b10*/  SHF.R.U32.HI R76, RZ, 0x10, R57 ;  /* 0x00000010ff4c7819 */ /* 0x000fe40000011639 */
[----:B------:R-:W-:Y:S02]  /*2b20*/  SHF.R.U32.HI R69, RZ, 0x10, R31 ;  /* 0x00000010ff457819 */ /* 0x000fe4000001161f */
[C---:B------:R-:W-:Y:S02]  /*2b30*/  PRMT R31, R77.reuse, 0x5410, R75 ;  /* 0x000054104d1f7816 */ /* 0x040fe4000000004b */
[----:B------:R-:W-:-:S02]  /*2b40*/  PRMT R70, R77, 0x5432, R70 ;  /* 0x000054324d467816 */ /* 0x000fc40000000046 */
[C---:B------:R-:W-:Y:S02]  /*2b50*/  PRMT R76, R78.reuse, 0x5432, R76 ;  /* 0x000054324e4c7816 */ /* 0x040fe4000000004c */
[----:B------:R-:W-:Y:S02]  /*2b60*/  PRMT R57, R78, 0x5410, R69 ;  /* 0x000054104e397816 */ /* 0x000fe40000000045 */
[----:B------:R-:W-:Y:S01]  /*2b70*/  LOP3.LUT R30, R7, 0xffff0000, RZ, 0xc0, !PT ;  /* 0xffff0000071e7812 */ /* 0x000fe200078ec0ff */
[----:B------:R-:W-:Y:S01]  /*2b80*/  IMAD.U32 R77, R76, 0x10000, RZ ;  /* 0x000100004c4d7824 */ /* 0x000fe200078e00ff */
[----:B------:R-:W-:Y:S01]  /*2b90*/  LOP3.LUT R7, R5, 0xffff0000, RZ, 0xc0, !PT ;  /* 0xffff000005077812 */ /* 0x000fe200078ec0ff */
[----:B------:R-:W-:Y:S01]  /*2ba0*/  IMAD.U32 R69, R57, 0x10000, RZ ;  /* 0x0001000039457824 */ /* 0x000fe200078e00ff */
[C---:B------:R-:W-:Y:S01]  /*2bb0*/  LOP3.LUT R75, R70.reuse, 0xffff0000, RZ, 0xc0, !PT ;  /* 0xffff0000464b7812 */ /* 0x040fe200078ec0ff */
[----:B------:R-:W-:Y:S01]  /*2bc0*/  IMAD.U32 R70, R70, 0x10000, RZ ;  /* 0x0001000046467824 */ /* 0x000fe200078e00ff */
[C---:B------:R-:W-:Y:S01]  /*2bd0*/  LOP3.LUT R56, R31.reuse, 0xffff0000, RZ, 0xc0, !PT ;  /* 0xffff00001f387812 */ /* 0x040fe200078ec0ff */
[----:B------:R-:W-:Y:S01]  /*2be0*/  IMAD.U32 R31, R31, 0x10000, RZ ;  /* 0x000100001f1f7824 */ /* 0x000fe200078e00ff */
[----:B------:R-:W-:Y:S01]  /*2bf0*/  LOP3.LUT R13, R6, 0xffff0000, RZ, 0xc0, !PT ;  /* 0xffff0000060d7812 */ /* 0x000fe200078ec0ff */
[----:B------:R-:W-:Y:S01]  /*2c00*/  FMUL.FTZ R79, R7, R75 ;  /* 0x0000004b074f7220 */ /* 0x000fe20000410000 */
[----:B------:R-:W-:-:S02]  /*2c10*/  IMAD.U32 R6, R5, 0x10000, RZ ;  /* 0x0001000005067824 */ /* 0x000fc400078e00ff */
[-C--:B------:R-:W-:Y:S01]  /*2c20*/  FMUL.FTZ R78, R7, R56.reuse ;  /* 0x00000038074e7220 */ /* 0x080fe20000410000 */
[----:B------:R-:W-:Y:S01]  /*2c30*/  LOP3.LUT R76, R76, 0xffff0000, RZ, 0xc0, !PT ;  /* 0xffff00004c4c7812 */ /* 0x000fe200078ec0ff */
[C---:B------:R-:W-:Y:S01]  /*2c40*/  FMUL.FTZ R7, R13.reuse, R77 ;  /* 0x0000004d0d077220 */ /* 0x040fe20000410000 */
[-C--:B------:R-:W-:Y:S01]  /*2c50*/  FMUL.FTZ R13, R13, R69.reuse ;  /* 0x000000450d0d7220 */ /* 0x080fe20000410000 */
[----:B------:R-:W-:Y:S01]  /*2c60*/  LOP3.LUT R57, R57, 0xffff0000, RZ, 0xc0, !PT ;  /* 0xffff000039397812 */ /* 0x000fe200078ec0ff */
[----:B------:R-:W-:Y:S02]  /*2c70*/  IMAD.U32 R5, R4, 0x10000, RZ ;  /* 0x0001000004057824 */ /* 0x000fe400078e00ff */
[----:B------:R-:W-:Y:S01]  /*2c80*/  FFMA.FTZ R69, R12, R69, -R7 ;  /* 0x000000450c457223 */ /* 0x000fe20000010807 */
[----:B------:R-:W-:Y:S01]  /*2c90*/  LOP3.LUT R4, R4, 0xffff0000, RZ, 0xc0, !PT ;  /* 0xffff000004047812 */ /* 0x000fe200078ec0ff */
[----:B------:R-:W-:Y:S01]  /*2ca0*/  FFMA.FTZ R79, R6, R56, -R79 ;  /* 0x00000038064f7223 */ /* 0x000fe2000001084f */
[----:B------:R-:W-:Y:S01]  /*2cb0*/  FFMA.FTZ R12, R12, R77, R13 ;  /* 0x0000004d0c0c7223 */ /* 0x000fe2000001000d */
[C---:B------:R-:W-:Y:S01]  /*2cc0*/  FMUL.FTZ R56, R30.reuse, R76 ;  /* 0x0000004c1e387220 */ /* 0x040fe20000410000 */
[----:B------:R-:W-:Y:S01]  /*2cd0*/  FMUL.FTZ R13, R30, R57 ;  /* 0x000000391e0d7220 */ /* 0x000fe20000410000 */
[----:B------:R-:W-:Y:S01]  /*2ce0*/  FFMA.FTZ R78, R6, R75, R78 ;  /* 0x0000004b064e7223 */ /* 0x000fe2000001004e */
[C---:B------:R-:W-:Y:S01]  /*2cf0*/  FMUL.FTZ R6, R4.reuse, R70 ;  /* 0x0000004604067220 */ /* 0x040fe20000410000 */
[----:B------:R-:W-:Y:S01]  /*2d00*/  FMUL.FTZ R7, R4, R31 ;  /* 0x0000001f04077220 */ /* 0x000fe20000410000 */
[C---:B------:R-:W-:Y:S01]  /*2d10*/  FFMA.FTZ R56, R15.reuse, R57, -R56 ;  /* 0x000000390f387223 */ /* 0x040fe20000010838 */
[----:B------:R-:W-:Y:S01]  /*2d20*/  FFMA.FTZ R13, R15, R76, R13 ;  /* 0x0000004c0f0d7223 */ /* 0x000fe2000001000d */
[C---:B------:R-:W-:Y:S01]  /*2d30*/  FFMA.FTZ R6, R5.reuse, R31, -R6 ;  /* 0x0000001f05067223 */ /* 0x040fe20000010806 */
[----:B------:R-:W-:Y:S01]  /*2d40*/  FFMA.FTZ R7, R5, R70, R7 ;  /* 0x0000004605077223 */ /* 0x000fe20000010007 */
[----:B------:R-:W-:-:S02]  /*2d50*/  F2FP.BF16.F32.PACK_AB R12, R12, R69 ;  /* 0x000000450c0c723e */ /* 0x000fc400000010ff */
[----:B------:R-:W-:Y:S02]  /*2d60*/  F2FP.BF16.F32.PACK_AB R13, R13, R56 ;  /* 0x000000380d0d723e */ /* 0x000fe400000010ff */
[----:B------:R-:W-:Y:S01]  /*2d70*/  F2FP.BF16.F32.PACK_AB R4, R7, R6 ;  /* 0x000000060704723e */ /* 0x000fe200000010ff */
[----:B------:R-:W-:Y:S01]  /*2d80*/  IMAD.MOV.U32 R6, RZ, RZ, R12 ;  /* 0x000000ffff067224 */ /* 0x000fe200078e000c */
[----:B------:R-:W-:Y:S01]  /*2d90*/  F2FP.BF16.F32.PACK_AB R5, R78, R79 ;  /* 0x0000004f4e05723e */ /* 0x000fe200000010ff */
[----:B------:R-:W-:-:S07]  /*2da0*/  IMAD.MOV.U32 R7, RZ, RZ, R13 ;  /* 0x000000ffff077224 */ /* 0x000fce00078e000d */
.L_x_610:
[----:B------:R-:W-:Y:S05]  /*2db0*/  BSYNC B2 ;  /* 0x0000000000027941 */ /* 0x000fea0003800000 */
.L_x_609:
[----:B0-----:R4:W-:Y:S02]  /*2dc0*/  ST.E.128 desc[UR40][R10.64], R4 ;  /* 0x000000040a007985 */ /* 0x0019e4000c101d28 */
.L_x_608:
[----:B------:R-:W-:Y:S05]  /*2dd0*/  BSYNC B1 ;  /* 0x0000000000017941 */ /* 0x000fea0003800000 */
.L_x_607:
[----:B------:R-:W-:Y:S05]  /*2de0*/  @P1 BRA `(.L_x_606) ;  /* 0x00000010007c1947 */ /* 0x000fea0003800000 */
[----:B----4-:R-:W-:Y:S01]  /*2df0*/  IMAD.MOV.U32 R4, RZ, RZ, 0x20 ;  /* 0x00000020ff047424 */ /* 0x010fe200078e00ff */
[----:B------:R-:W-:Y:S01]  /*2e00*/  LOP3.LUT P0, RZ, R194, 0x4, RZ, 0xc0, !PT ;  /* 0x00000004c2ff7812 */ /* 0x000fe2000780c0ff */
[----:B------:R-:W-:Y:S01]  /*2e10*/  BSSY B1, `(.L_x_611) ;  /* 0x0000037000017945 */ /* 0x000fe20003800000 */
[----:B------:R-:W-:Y:S02]  /*2e20*/  ISETP.GE.AND P6, PT, R197, R73, PT ;  /* 0x00000049c500720c */ /* 0x000fe40003fc6270 */
[----:B------:R-:W-:Y:S02]  /*2e30*/  SEL R4, R4, 0xffffffe0, !P0 ;  /* 0xffffffe004047807 */ /* 0x000fe40004000000 */
[C---:B---3--:R-:W-:Y:S02]  /*2e40*/  LEA R10, P0, R19.reuse, R14, 0x1 ;  /* 0x0000000e130a7211 */ /* 0x048fe400078008ff */
[----:B------:R-:W-:Y:S02]  /*2e50*/  IADD3 R71, R4, R52, R71 ;  /* 0x0000003404477210 */ /* 0x000fe40007ffe047 */
[----:B--2---:R-:W-:-:S03]  /*2e60*/  LEA.HI.X R11, R19, R72, R195, 0x1, P0 ;  /* 0x00000048130b7211 */ /* 0x004fc600000f0cc3 */
[----:B------:R-:W-:-:S06]  /*2e70*/  IMAD R4, R71, 0x2, R2 ;  /* 0x0000000247047824 */ /* 0x000fcc00078e0202 */
[----:B------:R-:W2:Y:S01]  /*2e80*/  LDS.128 R4, [R4+0x22400] ;  /* 0x0224000004047984 */ /* 0x000ea20000000c00 */
[----:B------:R-:W-:Y:S05]  /*2e90*/  @P6 BRA `(.L_x_612) ;  /* 0x0000000000b86947 */ /* 0x000fea0003800000 */
[----:B------:R-:W-:Y:S01]  /*2ea0*/  SHF.R.U64 R14, R8, 0x10, R9 ;  /* 0x00000010080e7819 */ /* 0x000fe20000001209 */
[----:B--2---:R-:W-:Y:S01]  /*2eb0*/  IMAD.U32 R12, R7, 0x10000, RZ ;  /* 0x00010000070c7824 */ /* 0x004fe200078e00ff */
[--C-:B------:R-:W-:Y:S01]  /*2ec0*/  SHF.R.U64 R30, R28, 0x10, R29.reuse ;  /* 0x000000101c1e7819 */ /* 0x100fe2000000121d */
[----:B------:R-:W-:Y:S01]  /*2ed0*/  IMAD.U32 R8, R6, 0x10000, RZ ;  /* 0x0001000006087824 */ /* 0x000fe200078e00ff */
[----:B------:R-:W-:Y:S02]  /*2ee0*/  SHF.R.U32.HI R56, RZ, 0x10, R29 ;  /* 0x00000010ff387819 */ /* 0x000fe4000001161d */
[----:B------:R-:W-:Y:S02]  /*2ef0*/  SHF.R.U32.HI R15, RZ, 0x10, R9 ;  /* 0x00000010ff0f7819 */ /* 0x000fe40000011609 */
[----:B------:R-:W-:Y:S02]  /*2f00*/  PRMT R14, R80, 0x5432, R14 ;  /* 0x00005432500e7816 */ /* 0x000fe4000000000e */
[----:B------:R-:W-:-:S02]  /*2f10*/  PRMT R30, R81, 0x5432, R30 ;  /* 0x00005432511e7816 */ /* 0x000fc4000000001e */
[----:B------:R-:W-:Y:S02]  /*2f20*/  PRMT R56, R82, 0x5432, R56 ;  /* 0x0000543252387816 */ /* 0x000fe40000000038 */
        /* <DEDUP_REMOVED lines=10> */
[C---:B-1----:R-:W-:Y:S01]  /*2fd0*/  FMUL.FTZ R69, R7.reuse, R31 ;  /* 0x0000001f07457220 */ /* 0x042fe20000410000 */
[----:B------:R-:W-:Y:S01]  /*2fe0*/  LOP3.LUT R56, R56, 0xffff0000, RZ, 0xc0, !PT ;  /* 0xffff000038387812 */ /* 0x000fe200078ec0ff */
[----:B------:R-:W-:Y:S01]  /*2ff0*/  FMUL.FTZ R70, R7, R15 ;  /* 0x0000000f07467220 */ /* 0x000fe20000410000 */
[----:B------:R-:W-:Y:S01]  /*3000*/  LOP3.LUT R28, R28, 0xffff0000, RZ, 0xc0, !PT ;  /* 0xffff00001c1c7812 */ /* 0x000fe200078ec0ff */
[C---:B------:R-:W-:Y:S01]  /*3010*/  FMUL.FTZ R7, R9.reuse, R57 ;  /* 0x0000003909077220 */ /* 0x040fe20000410000 */
[----:B------:R-:W-:Y:S01]  /*3020*/  FMUL.FTZ R9, R9, R29 ;  /* 0x0000001d09097220 */ /* 0x000fe20000410000 */
[----:B------:R-:W-:-:S02]  /*3030*/  IMAD.U32 R6, R5, 0x10000, RZ ;  /* 0x0001000005067824 */ /* 0x000fc400078e00ff */
[----:B------:R-:W-:Y:S01]  /*3040*/  FFMA.FTZ R29, R8, R29, -R7 ;  /* 0x0000001d081d7223 */ /* 0x000fe20000010807 */
[----:B------:R-:W-:Y:S02]  /*3050*/  IMAD.U32 R5, R4, 0x10000, RZ ;  /* 0x0001000004057824 */ /* 0x000fe400078e00ff */
[----:B------:R-:W-:Y:S01]  /*3060*/  FFMA.FTZ R8, R8, R57, R9 ;  /* 0x0000003908087223 */ /* 0x000fe20000010009 */
[----:B------:R-:W-:Y:S01]  /*3070*/  LOP3.LUT R4, R4, 0xffff0000, RZ, 0xc0, !PT ;  /* 0xffff000004047812 */ /* 0x000fe200078ec0ff */
[C---:B------:R-:W-:Y:S01]  /*3080*/  FMUL.FTZ R9, R13.reuse, R56 ;  /* 0x000000380d097220 */ /* 0x040fe20000410000 */
[-C--:B------:R-:W-:Y:S01]  /*3090*/  FMUL.FTZ R13, R13, R28.reuse ;  /* 0x0000001c0d0d7220 */ /* 0x080fe20000410000 */
[C---:B------:R-:W-:Y:S01]  /*30a0*/  FFMA.FTZ R69, R6.reuse, R15, -R69 ;  /* 0x0000000f06457223 */ /* 0x040fe20000010845 */
[----:B------:R-:W-:Y:S01]  /*30b0*/  FFMA.FTZ R70, R6, R31, R70 ;  /* 0x0000001f06467223 */ /* 0x000fe20000010046 */
[----:B------:R-:W-:Y:S01]  /*30c0*/  FFMA.FTZ R9, R12, R28, -R9 ;  /* 0x0000001c0c097223 */ /* 0x000fe20000010809 */
[C---:B------:R-:W-:Y:S01]  /*30d0*/  FMUL.FTZ R6, R4.reuse, R30 ;  /* 0x0000001e04067220 */ /* 0x040fe20000410000 */
[----:B------:R-:W-:Y:S01]  /*30e0*/  FMUL.FTZ R7, R4, R14 ;  /* 0x0000000e04077220 */ /* 0x000fe20000410000 */
[----:B------:R-:W-:Y:S01]  /*30f0*/  FFMA.FTZ R12, R12, R56, R13 ;  /* 0x000000380c0c7223 */ /* 0x000fe2000001000d */
[----:B------:R-:W-:Y:S01]  /*3100*/  F2FP.BF16.F32.PACK_AB R8, R8, R29 ;  /* 0x0000001d0808723e */ /* 0x000fe200000010ff */
[C---:B------:R-:W-:Y:S01]  /*3110*/  FFMA.FTZ R6, R5.reuse, R14, -R6 ;  /* 0x0000000e05067223 */ /* 0x040fe20000010806 */
[----:B------:R-:W-:Y:S01]  /*3120*/  FFMA.FTZ R7, R5, R30, R7 ;  /* 0x0000001e05077223 */ /* 0x000fe20000010007 */
[----:B------:R-:W-:-:S02]  /*3130*/  F2FP.BF16.F32.PACK_AB R5, R70, R69 ;  /* 0x000000454605723e */ /* 0x000fc400000010ff */
[----:B------:R-:W-:Y:S02]  /*3140*/  F2FP.BF16.F32.PACK_AB R9, R12, R9 ;  /* 0x000000090c09723e */ /* 0x000fe400000010ff */
[----:B------:R-:W-:Y:S01]  /*3150*/  F2FP.BF16.F32.PACK_AB R4, R7, R6 ;  /* 0x000000060704723e */ /* 0x000fe200000010ff */
[----:B------:R-:W-:Y:S02]  /*3160*/  IMAD.MOV.U32 R6, RZ, RZ, R8 ;  /* 0x000000ffff067224 */ /* 0x000fe400078e0008 */
[----:B------:R-:W-:-:S07]  /*3170*/  IMAD.MOV.U32 R7, RZ, RZ, R9 ;  /* 0x000000ffff077224 */ /* 0x000fce00078e0009 */
.L_x_612:
[----:B------:R-:W-:Y:S05]  /*3180*/  BSYNC B1 ;  /* 0x0000000000017941 */ /* 0x000fea0003800000 */
.L_x_611:
[----:B--2---:R2:W-:Y:S01]  /*3190*/  ST.E.128 desc[UR40][R10.64], R4 ;  /* 0x000000040a007985 */ /* 0x0045e2000c101d28 */
[----:B------:R-:W-:Y:S05]  /*31a0*/  BRA `(.L_x_606) ;  /* 0x0000000c008c7947 */ /* 0x000fea0003800000 */
.L_x_599:
[----:B------:R-:W-:Y:S01]  /*31b0*/  IMAD R68, R38, -0x40, R40 ;  /* 0xffffffc026447824 */ /* 0x000fe200078e0228 */
[----:B------:R-:W-:-:S04]  /*31c0*/  ISETP.GE.AND P0, PT, R16, R73, PT ;  /* 0x000000491000720c */ /* 0x000fc80003f06270 */
[----:B------:R-:W-:-:S04]  /*31d0*/  VIMNMX R68, R68, 0x40, PT ;  /* 0x0000004044447848 */ /* 0x000fc80003fe0100 */
[----:B------:R-:W-:-:S13]  /*31e0*/  ISETP.GE.OR P5, PT, R184, R68, P0 ;  /* 0x00000044b800720c */ /* 0x000fda00007a6670 */
[----:B------:R-:W0:Y:S01]  /*31f0*/  @!P5 LDC.64 R12, c[0x0][0x3e8] ;  /* 0x0000fa00ff0cdb82 */ /* 0x000e220000000a00 */
[----:B------:R-:W-:Y:S01]  /*3200*/  @!P5 IADD3 R6, P6, R32, R4, RZ ;  /* 0x000000042006d210 */ /* 0x000fe20007fde0ff */
[----:B------:R-:W-:Y:S02]  /*3210*/  @!P5 IMAD R4, R45, R38, RZ ;  /* 0x000000262d04d224 */ /* 0x000fe400078e02ff */
[----:B------:R-:W-:Y:S02]  /*3220*/  @!P5 IMAD.MOV.U32 R5, RZ, RZ, R59 ;  /* 0x000000ffff05d224 */ /* 0x000fe400078e003b */
[----:B------:R-:W-:Y:S02]  /*3230*/  @!P5 IMAD R15, R11, R46, R4 ;  /* 0x0000002e0b0fd224 */ /* 0x000fe400078e0204 */
[----:B------:R-:W1:Y:S01]  /*3240*/  @!P5 LDC.64 R8, c[0x0][0x400] ;  /* 0x00010000ff08db82 */ /* 0x000e620000000a00 */
[----:B------:R-:W-:Y:S02]  /*3250*/  @!P5 IMAD.X R7, R10, 0x1, R54, P6 ;  /* 0x000000010a07d824 */ /* 0x000fe400030e0636 */
[----:B------:R-:W-:-:S04]  /*3260*/  @!P5 IMAD.MOV.U32 R4, RZ, RZ, R36 ;  /* 0x000000ffff04d224 */ /* 0x000fc800078e0024 */
[----:B------:R-:W-:Y:S01]  /*3270*/  @!P5 IMAD.WIDE.U32 R10, R38, R46, R4 ;  /* 0x0000002e260ad225 */ /* 0x000fe200078e0004 */
[----:B------:R-:W-:-:S03]  /*3280*/  CS2R R4, SRZ ;  /* 0x0000000000047805 */ /* 0x000fc6000001ff00 */
[----:B------:R-:W-:Y:S01]  /*3290*/  @!P5 IMAD.IADD R11, R15, 0x1, R11 ;  /* 0x000000010f0bd824 */ /* 0x000fe200078e020b */
[----:B0-----:R-:W-:-:S04]  /*32a0*/  @!P5 LEA R12, P6, R6, R12, 0x1 ;  /* 0x0000000c060cd211 */ /* 0x001fc800078c08ff */
[----:B------:R-:W-:Y:S02]  /*32b0*/  @!P5 LEA.HI.X R13, R6, R13, R7, 0x1, P6 ;  /* 0x0000000d060dd211 */ /* 0x000fe400030f0c07 */
[----:B------:R-:W-:Y:S02]  /*32c0*/  CS2R R6, SRZ ;  /* 0x0000000000067805 */ /* 0x000fe4000001ff00 */
[C---:B-1----:R-:W-:Y:S02]  /*32d0*/  @!P5 LEA R8, P6, R10.reuse, R8, 0x1 ;  /* 0x000000080a08d211 */ /* 0x042fe400078c08ff */
[----:B------:R-:W-:Y:S02]  /*32e0*/  CS2R R30, SRZ ;  /* 0x00000000001e7805 */ /* 0x000fe4000001ff00 */
[----:B------:R-:W-:Y:S01]  /*32f0*/  CS2R R28, SRZ ;  /* 0x00000000001c7805 */ /* 0x000fe2000001ff00 */
[----:B------:R-:W2:Y:S01]  /*3300*/  @!P5 LDG.E.128 R4, desc[UR40][R12.64] ;  /* 0x000000280c04d981 */ /* 0x000ea2000c1e1d00 */
[----:B------:R-:W-:-:S05]  /*3310*/  @!P5 LEA.HI.X R9, R10, R9, R11, 0x1, P6 ;  /* 0x000000090a09d211 */ /* 0x000fca00030f0c0b */
[----:B------:R-:W3:Y:S01]  /*3320*/  @!P5 LDG.E.128 R28, desc[UR40][R8.64] ;  /* 0x00000028081cd981 */ /* 0x000ee2000c1e1d00 */
[----:B------:R-:W-:Y:S01]  /*3330*/  ISETP.NE.AND P5, PT, R185, 0x3, PT ;  /* 0x00000003b900780c */ /* 0x000fe20003fa5270 */
[----:B--2---:R-:W-:Y:S02]  /*3340*/  IMAD.MOV.U32 R10, RZ, RZ, R6 ;  /* 0x000000ffff0a7224 */ /* 0x004fe400078e0006 */
[----:B------:R-:W-:Y:S02]  /*3350*/  IMAD.MOV.U32 R11, RZ, RZ, R7 ;  /* 0x000000ffff0b7224 */ /* 0x000fe400078e0007 */
[----:B------:R-:W-:Y:S02]  /*3360*/  IMAD.MOV.U32 R14, RZ, RZ, R4 ;  /* 0x000000ffff0e7224 */ /* 0x000fe400078e0004 */
[----:B------:R-:W-:Y:S02]  /*3370*/  IMAD.MOV.U32 R15, RZ, RZ, R5 ;  /* 0x000000ffff0f7224 */ /* 0x000fe400078e0005 */
[----:B---3--:R-:W-:Y:S01]  /*3380*/  IMAD.MOV.U32 R8, RZ, RZ, R31 ;  /* 0x000000ffff087224 */ /* 0x008fe200078e001f */
[----:B------:R-:W-:Y:S01]  /*3390*/  PRMT R81, R14, 0x5410, R10 ;  /* 0x000054100e517816 */ /* 0x000fe2000000000a */
[----:B------:R-:W-:Y:S01]  /*33a0*/  IMAD.MOV.U32 R10, RZ, RZ, R30 ;  /* 0x000000ffff0a7224 */ /* 0x000fe200078e001e */
[----:B------:R-:W-:Y:S01]  /*33b0*/  PRMT R85, R15, 0x5410, R11 ;  /* 0x000054100f557816 */ /* 0x000fe2000000000b */
[----:B------:R-:W-:-:S02]  /*33c0*/  IMAD.MOV.U32 R9, RZ, RZ, R28 ;  /* 0x000000ffff097224 */ /* 0x000fc400078e001c */
[----:B------:R-:W-:Y:S01]  /*33d0*/  IMAD.MOV.U32 R11, RZ, RZ, R29 ;  /* 0x000000ffff0b7224 */ /* 0x000fe200078e001d */
[----:B------:R-:W-:-:S04]  /*33e0*/  PRMT R84, R8, 0x5410, R10 ;  /* 0x0000541008547816 */ /* 0x000fc8000000000a */
[----:B------:R-:W-:Y:S01]  /*33f0*/  PRMT R77, R9, 0x5410, R11 ;  /* 0x00005410094d7816 */ /* 0x000fe2000000000b */
[----:B------:R-:W-:Y:S06]  /*3400*/  @!P5 BRA `(.L_x_613) ;  /* 0x000000000004d947 */ /* 0x000fec0003800000 */
[----:B------:R-:W-:Y:S01]  /*3410*/  BPT.TRAP 0x1 ;  /* 0x000000040000795c */ /* 0x000fe20000300000 */
.L_x_613:
[----:B------:R-:W-:Y:S01]  /*3420*/  IMAD R63, R22, 0x8, R2 ;  /* 0x00000008163f7824 */ /* 0x000fe200078e0202 */
[----:B------:R-:W-:Y:S01]  /*3430*/  SHF.L.U32 R74, R192, 0x1f, RZ ;  /* 0x0000001fc04a7819 */ /* 0x000fe200000006ff */
[----:B------:R-:W-:Y:S03]  /*3440*/  BSSY B1, `(.L_x_614) ;  /* 0x0000003000017945 */ /* 0x000fe60003800000 */
[----:B------:R-:W0:Y:S02]  /*3450*/  SYNCS.PHASECHK.TRANS64.TRYWAIT P6, [R63+URZ+0x28c90], R74 ;  /* 0x028c904a3f0075a7 */ /* 0x000e2400080c017f */
[----:B0-----:R-:W-:Y:S05]  /*3460*/  @!P6 BRA `(.L_x_615) ;  /* 0x0000013800c4e947 */ /* 0x001fea0003800000 */
.L_x_850:
[----:B------:R-:W-:Y:S05]  /*3470*/  BSYNC B1 ;  /* 0x0000000000017941 */ /* 0x000fea0003800000 */
.L_x_614:
[----:B------:R-:W-:-:S03]  /*3480*/  UMOV UR4, 0xffffffff ;  /* 0xffffffff00047882 */ /* 0x000fc60000000000 */
[----:B------:R-:W-:Y:S05]  /*3490*/  BRA.DIV UR4, `(.L_x_616) ;  /* 0x0000013a04cc7947 */ /* 0x000fea000b800000 */
[----:B------:R-:W1:Y:S04]  /*34a0*/  SHFL.IDX PT, R69, R69, RZ, 0x1c1f ;  /* 0x001c1fff45457589 */ /* 0x000e6800000e0000 */
[----:B------:R-:W2:Y:S02]  /*34b0*/  SHFL.IDX PT, R70, R70, RZ, 0x1c1f ;  /* 0x001c1fff46467589 */ /* 0x000ea400000e0000 */
.L_x_854:
[----:B------:R-:W-:-:S13]  /*34c0*/  ISETP.GE.OR P6, PT, R184, R68, P2 ;  /* 0x00000044b800720c */ /* 0x000fda00017c6670 */
[----:B------:R-:W-:Y:S05]  /*34d0*/  @P6 BRA `(.L_x_606) ;  /* 0x0000000800c06947 */ /* 0x000fea0003800000 */
[----:B------:R-:W3:Y:S01]  /*34e0*/  LDC R72, c[0x0][0x2f4] ;  /* 0x0000bd00ff487b82 */ /* 0x000ee20000000800 */
[C---:B--2---:R-:W-:Y:S01]  /*34f0*/  LEA R56, P6, R58.reuse, R70, 0x1 ;  /* 0x000000463a387211 */ /* 0x044fe200078c08ff */
[----:B------:R-:W-:Y:S03]  /*3500*/  BSSY B1, `(.L_x_617) ;  /* 0x000006f000017945 */ /* 0x000fe60003800000 */
[----:B-1----:R-:W-:Y:S01]  /*3510*/  LEA.HI.X R57, R58, R69, R61, 0x1, P6 ;  /* 0x000000453a397211 */ /* 0x002fe200030f0c3d */
[----:B---3--:R-:W-:-:S05]  /*3520*/  IMAD.IADD R8, R72, 0x1, -R51 ;  /* 0x0000000148087824 */ /* 0x008fca00078e0a33 */
[----:B------:R-:W-:-:S04]  /*3530*/  SEL R8, R51, R8, !P3 ;  /* 0x0000000833087207 */ /* 0x000fc80005800000 */
[----:B------:R-:W-:-:S04]  /*3540*/  SHF.R.S32.HI R9, RZ, 0x1f, R8 ;  /* 0x0000001fff097819 */ /* 0x000fc80000011408 */
[----:B------:R-:W-:-:S04]  /*3550*/  LEA.HI R9, R9, R8, RZ, 0x4 ;  /* 0x0000000809097211 */ /* 0x000fc800078f20ff */
[----:B------:R-:W-:Y:S01]  /*3560*/  SHF.R.S32.HI R8, RZ, 0x4, R9 ;  /* 0x00000004ff087819 */ /* 0x000fe20000011409 */
[----:B------:R-:W-:-:S03]  /*3570*/  IMAD.IADD R9, R62, 0x1, R71 ;  /* 0x000000013e097824 */ /* 0x000fc600078e0247 */
[----:B------:R-:W-:Y:S01]  /*3580*/  LEA.HI.SX32 R8, R3, R8, 0x1d ;  /* 0x0000000803087211 */ /* 0x000fe200078feaff */
[----:B------:R-:W-:-:S04]  /*3590*/  IMAD R9, R9, 0x2, R2 ;  /* 0x0000000209097824 */ /* 0x000fc800078e0202 */
[----:B------:R-:W-:-:S05]  /*35a0*/  IMAD.SHL.U32 R73, R8, 0x8, RZ ;  /* 0x0000000808497824 */ /* 0x000fca00078e00ff */
[----:B------:R-:W-:-:S04]  /*35b0*/  LOP3.LUT R8, R44, 0x38, R73, 0xf8, !PT ;  /* 0x000000382c087812 */ /* 0x000fc800078ef849 */
[----:B------:R-:W-:-:S05]  /*35c0*/  LOP3.LUT R8, R8, R47, RZ, 0x3c, !PT ;  /* 0x0000002f08087212 */ /* 0x000fca00078e3cff */
[----:B------:R-:W-:-:S04]  /*35d0*/  IMAD R8, R213, 0x200, R8 ;  /* 0x00000200d5087824 */ /* 0x000fc800078e0208 */
[----:B------:R-:W-:Y:S02]  /*35e0*/  IMAD.IADD R71, R71, 0x1, R8 ;  /* 0x0000000147477824 */ /* 0x000fe400078e0208 */
[----:B------:R-:W1:Y:S02]  /*35f0*/  LDS.128 R8, [R9+0x22400] ;  /* 0x0224000009087984 */ /* 0x000e640000000c00 */
[----:B------:R-:W-:-:S05]  /*3600*/  IMAD R71, R71, 0x2, R2 ;  /* 0x0000000247477824 */ /* 0x000fca00078e0202 */
[----:B------:R2:W3:Y:S01]  /*3610*/  LDS.128 R12, [R71+0x22400] ;  /* 0x02240000470c7984 */ /* 0x0004e20000000c00 */
[----:B------:R-:W-:Y:S05]  /*3620*/  @P0 BRA `(.L_x_618) ;  /* 0x0000000400700947 */ /* 0x000fea0003800000 */
[----:B------:R-:W-:Y:S02]  /*3630*/  SHF.R.U32.HI R75, RZ, 0x10, R5 ;  /* 0x00000010ff4b7819 */ /* 0x000fe40000011605 */
[----:B------:R-:W-:Y:S02]  /*3640*/  SHF.R.U32.HI R80, RZ, 0x10, R29 ;  /* 0x00000010ff507819 */ /* 0x000fe4000001161d */
[----:B--2---:R-:W-:Y:S01]  /*3650*/  SHF.R.U64 R71, R4, 0x10, R5 ;  /* 0x0000001004477819 */ /* 0x004fe20000001205 */
[----:B-1----:R-:W-:Y:S01]  /*3660*/  IMAD.U32 R5, R8, 0x10000, RZ ;  /* 0x0001000008057824 */ /* 0x002fe200078e00ff */
[----:B------:R-:W-:Y:S01]  /*3670*/  SHF.R.U64 R76, R6, 0x10, R7 ;  /* 0x00000010064c7819 */ /* 0x000fe20000001207 */
[----:B------:R-:W-:Y:S01]  /*3680*/  IMAD.U32 R6, R9, 0x10000, RZ ;  /* 0x0001000009067824 */ /* 0x000fe200078e00ff */
[----:B------:R-:W-:Y:S01]  /*3690*/  SHF.R.U64 R79, R28, 0x10, R29 ;  /* 0x000000101c4f7819 */ /* 0x000fe2000000121d */
[----:B---3--:R-:W-:Y:S01]  /*36a0*/  IMAD.U32 R28, R13, 0x10000, RZ ;  /* 0x000100000d1c7824 */ /* 0x008fe200078e00ff */
[----:B------:R-:W-:Y:S01]  /*36b0*/  PRMT R75, R85, 0x5410, R75 ;  /* 0x00005410554b7816 */ /* 0x000fe2000000004b */
[----:B------:R-:W-:Y:S01]  /*36c0*/  IMAD.U32 R4, R10, 0x10000, RZ ;  /* 0x000100000a047824 */ /* 0x000fe200078e00ff */
[----:B------:R-:W-:-:S02]  /*36d0*/  PRMT R80, R77, 0x5432, R80 ;  /* 0x000054324d507816 */ /* 0x000fc40000000050 */
[----:B------:R-:W-:Y:S02]  /*36e0*/  SHF.R.U32.HI R78, RZ, 0x10, R7 ;  /* 0x00000010ff4e7819 */ /* 0x000fe40000011607 */
[----:B------:R-:W-:Y:S02]  /*36f0*/  SHF.R.U32.HI R83, RZ, 0x10, R31 ;  /* 0x00000010ff537819 */ /* 0x000fe4000001161f */
[C---:B------:R-:W-:Y:S02]  /*3700*/  PRMT R71, R81.reuse, 0x5410, R71 ;  /* 0x0000541051477816 */ /* 0x040fe40000000047 */
[----:B------:R-:W-:Y:S01]  /*3710*/  PRMT R76, R81, 0x5432, R76 ;  /* 0x00005432514c7816 */ /* 0x000fe2000000004c */
[----:B------:R-:W-:Y:S01]  /*3720*/  IMAD.U32 R81, R80, 0x10000, RZ ;  /* 0x0001000050517824 */ /* 0x000fe200078e00ff */
[----:B------:R-:W-:Y:S01]  /*3730*/  PRMT R79, R77, 0x5410, R79 ;  /* 0x000054104d4f7816 */ /* 0x000fe2000000004f */
[----:B------:R-:W-:Y:S01]  /*3740*/  IMAD.U32 R77, R75, 0x10000, RZ ;  /* 0x000100004b4d7824 */ /* 0x000fe200078e00ff */
[----:B------:R-:W-:Y:S01]  /*3750*/  SHF.R.U64 R82, R30, 0x10, R31 ;  /* 0x000000101e527819 */ /* 0x000fe2000000121f */
[----:B------:R-:W-:Y:S01]  /*3760*/  IMAD.U32 R30, R15, 0x10000, RZ ;  /* 0x000100000f1e7824 */ /* 0x000fe200078e00ff */
[----:B------:R-:W-:Y:S01]  /*3770*/  LOP3.LUT R29, R13, 0xffff0000, RZ, 0xc0, !PT ;  /* 0xffff00000d1d7812 */ /* 0x000fe200078ec0ff */
[----:B------:R-:W-:Y:S01]  /*3780*/  FMUL.FTZ R87, R28, R77 ;  /* 0x0000004d1c577220 */ /* 0x000fe20000410000 */
[----:B------:R-:W-:-:S02]  /*3790*/  LOP3.LUT R80, R80, 0xffff0000, RZ, 0xc0, !PT ;  /* 0xffff000050507812 */ /* 0x000fc400078ec0ff */
[----:B------:R-:W-:Y:S01]  /*37a0*/  PRMT R78, R85, 0x5432, R78 ;  /* 0x00005432554e7816 */ /* 0x000fe2000000004e */
[-C--:B------:R-:W-:Y:S01]  /*37b0*/  FMUL.FTZ R85, R28, R81.reuse ;  /* 0x000000511c557220 */ /* 0x080fe20000410000 */
[----:B------:R-:W-:Y:S01]  /*37c0*/  PRMT R83, R84, 0x5410, R83 ;  /* 0x0000541054537816 */ /* 0x000fe20000000053 */
[C---:B------:R-:W-:Y:S01]  /*37d0*/  FFMA.FTZ R87, R6.reuse, R81, R87 ;  /* 0x0000005106577223 */ /* 0x040fe20000010057 */
[----:B------:R-:W-:Y:S01]  /*37e0*/  LOP3.LUT R7, R9, 0xffff0000, RZ, 0xc0, !PT ;  /* 0xffff000009077812 */ /* 0x000fe200078ec0ff */
[----:B------:R-:W-:Y:S01]  /*37f0*/  FFMA.FTZ R85, R6, R77, -R85 ;  /* 0x0000004d06557223 */ /* 0x000fe20000010855 */
[----:B------:R-:W-:Y:S01]  /*3800*/  PRMT R82, R84, 0x5432, R82 ;  /* 0x0000543254527816 */ /* 0x000fe20000000052 */
[----:B------:R-:W-:Y:S01]  /*3810*/  FMUL.FTZ R84, R29, R80 ;  /* 0x000000501d547220 */ /* 0x000fe20000410000 */
[----:B------:R-:W-:Y:S01]  /*3820*/  LOP3.LUT R28, R75, 0xffff0000, RZ, 0xc0, !PT ;  /* 0xffff00004b1c7812 */ /* 0x000fe200078ec0ff */
[----:B------:R-:W-:Y:S01]  /*3830*/  IMAD.U32 R75, R83, 0x10000, RZ ;  /* 0x00010000534b7824 */ /* 0x000fe200078e00ff */
[----:B------:R-:W-:Y:S01]  /*3840*/  LOP3.LUT R31, R15, 0xffff0000, RZ, 0xc0, !PT ;  /* 0xffff00000f1f7812 */ /* 0x000fe200078ec0ff */
[C---:B------:R-:W-:Y:S01]  /*3850*/  IMAD.U32 R6, R78.reuse, 0x10000, RZ ;  /* 0x000100004e067824 */ /* 0x040fe200078e00ff */
[----:B------:R-:W-:Y:S01]  /*3860*/  LOP3.LUT R78, R78, 0xffff0000, RZ, 0xc0, !PT ;  /* 0xffff00004e4e7812 */ /* 0x000fe200078ec0ff */
[-C--:B------:R-:W-:Y:S01]  /*3870*/  FMUL.FTZ R88, R29, R28.reuse ;  /* 0x0000001c1d587220 */ /* 0x080fe20000410000 */
[----:B------:R-:W-:Y:S01]  /*3880*/  FFMA.FTZ R86, R7, R28, -R84 ;  /* 0x0000001c07567223 */ /* 0x000fe20000010854 */
[CC--:B------:R-:W-:Y:S01]  /*3890*/  FMUL.FTZ R28, R30.reuse, R75.reuse ;  /* 0x0000004b1e1c7220 */ /* 0x0c0fe20000410000 */
[----:B------:R-:W-:Y:S01]  /*38a0*/  IMAD.U32 R9, R11, 0x10000, RZ ;  /* 0x000100000b097824 */ /* 0x000fe200078e00ff */
[----:B------:R-:W-:Y:S01]  /*38b0*/  LOP3.LUT R84, R83, 0xffff0000, RZ, 0xc0, !PT ;  /* 0xffff000053547812 */ /* 0x000fe200078ec0ff */
[-C--:B------:R-:W-:Y:S01]  /*38c0*/  FMUL.FTZ R30, R30, R6.reuse ;  /* 0x000000061e1e7220 */ /* 0x080fe20000410000 */
[----:B------:R-:W-:Y:S01]  /*38d0*/  LOP3.LUT R11, R11, 0xffff0000, RZ, 0xc0, !PT ;  /* 0xffff00000b0b7812 */ /* 0x000fe200078ec0ff */
[C---:B------:R-:W-:Y:S01]  /*38e0*/  FFMA.FTZ R77, R9.reuse, R6, -R28 ;  /* 0x00000006094d7223 */ /* 0x040fe2000001081c */
[C---:B------:R-:W-:Y:S01]  /*38f0*/  SHF.L.U32 R13, R12.reuse, 0x10, RZ ;  /* 0x000000100c0d7819 */ /* 0x040fe200000006ff */
[----:B------:R-:W-:Y:S01]  /*3900*/  FFMA.FTZ R75, R9, R75, R30 ;  /* 0x0000004b094b7223 */ /* 0x000fe2000001001e */
[----:B------:R-:W-:Y:S01]  /*3910*/  FMUL.FTZ R30, R31, R84 ;  /* 0x000000541f1e7220 */ /* 0x000fe20000410000 */
[----:B------:R-:W-:Y:S01]  /*3920*/  IMAD.U32 R28, R79, 0x10000, RZ ;  /* 0x000100004f1c7824 */ /* 0x000fe200078e00ff */
[----:B------:R-:W-:Y:S01]  /*3930*/  LOP3.LUT R12, R12, 0xffff0000, RZ, 0xc0, !PT ;  /* 0xffff00000c0c7812 */ /* 0x000fe200078ec0ff */
[----:B------:R-:W-:Y:S01]  /*3940*/  FFMA.FTZ R88, R7, R80, R88 ;  /* 0x0000005007587223 */ /* 0x000fe20000010058 */
[----:B------:R-:W-:Y:S01]  /*3950*/  LOP3.LUT R79, R79, 0xffff0000, RZ, 0xc0, !PT ;  /* 0xffff00004f4f7812 */ /* 0x000fe200078ec0ff */
[----:B------:R-:W-:-:S02]  /*3960*/  IMAD.U32 R6, R71, 0x10000, RZ ;  /* 0x0001000047067824 */ /* 0x000fc400078e00ff */
[-C--:B------:R-:W-:Y:S01]  /*3970*/  FMUL.FTZ R80, R31, R78.reuse ;  /* 0x0000004e1f507220 */ /* 0x080fe20000410000 */
[----:B------:R-:W-:Y:S01]  /*3980*/  FFMA.FTZ R78, R11, R78, -R30 ;  /* 0x0000004e0b4e7223 */ /* 0x000fe2000001081e */
[----:B------:R-:W-:Y:S01]  /*3990*/  LOP3.LUT R71, R71, 0xffff0000, RZ, 0xc0, !PT ;  /* 0xffff000047477812 */ /* 0x000fe200078ec0ff */
[C---:B------:R-:W-:Y:S01]  /*39a0*/  FMUL.FTZ R30, R13.reuse, R28 ;  /* 0x0000001c0d1e7220 */ /* 0x040fe20000410000 */
[----:B------:R-:W-:Y:S01]  /*39b0*/  LOP3.LUT R8, R8, 0xffff0000, RZ, 0xc0, !PT ;  /* 0xffff000008087812 */ /* 0x000fe200078ec0ff */
[----:B------:R-:W-:Y:S01]  /*39c0*/  FMUL.FTZ R13, R13, R6 ;  /* 0x000000060d0d7220 */ /* 0x000fe20000410000 */
[----:B------:R-:W-:Y:S01]  /*39d0*/  FMUL.FTZ R7, R12, R79 ;  /* 0x0000004f0c077220 */ /* 0x000fe20000410000 */
[----:B------:R-:W-:Y:S01]  /*39e0*/  FFMA.FTZ R80, R11, R84, R80 ;  /* 0x000000540b507223 */ /* 0x000fe20000010050 */
[----:B------:R-:W-:Y:S02]  /*39f0*/  IMAD.U32 R15, R14, 0x10000, RZ ;  /* 0x000100000e0f7824 */ /* 0x000fe400078e00ff */
[C---:B------:R-:W-:Y:S01]  /*3a00*/  FFMA.FTZ R30, R5.reuse, R6, -R30 ;  /* 0x00000006051e7223 */ /* 0x040fe2000001081e */
[-C--:B------:R-:W-:Y:S01]  /*3a10*/  FMUL.FTZ R11, R12, R71.reuse ;  /* 0x000000470c0b7220 */ /* 0x080fe20000410000 */
[----:B------:R-:W-:Y:S01]  /*3a20*/  LOP3.LUT R14, R14, 0xffff0000, RZ, 0xc0, !PT ;  /* 0xffff00000e0e7812 */ /* 0x000fe200078ec0ff */
[----:B------:R-:W-:Y:S01]  /*3a30*/  FFMA.FTZ R13, R5, R28, R13 ;  /* 0x0000001c050d7223 */ /* 0x000fe2000001000d */
[----:B------:R-:W-:Y:S01]  /*3a40*/  FFMA.FTZ R71, R8, R71, -R7 ;  /* 0x0000004708477223 */ /* 0x000fe20000010807 */
[C---:B------:R-:W-:Y:S01]  /*3a50*/  IMAD.U32 R6, R82.reuse, 0x10000, RZ ;  /* 0x0001000052067824 */ /* 0x040fe200078e00ff */
[----:B------:R-:W-:Y:S01]  /*3a60*/  LOP3.LUT R9, R82, 0xffff0000, RZ, 0xc0, !PT ;  /* 0xffff000052097812 */ /* 0x000fe200078ec0ff */
[C---:B------:R-:W-:Y:S01]  /*3a70*/  IMAD.U32 R5, R76.reuse, 0x10000, RZ ;  /* 0x000100004c057824 */ /* 0x040fe200078e00ff */
[----:B------:R-:W-:Y:S01]  /*3a80*/  LOP3.LUT R7, R76, 0xffff0000, RZ, 0xc0, !PT ;  /* 0xffff00004c077812 */ /* 0x000fe200078ec0ff */
[----:B------:R-:W-:Y:S01]  /*3a90*/  FFMA.FTZ R8, R8, R79, R11 ;  /* 0x0000004f08087223 */ /* 0x000fe2000001000b */
[CC--:B------:R-:W-:Y:S01]  /*3aa0*/  FMUL.FTZ R11, R15.reuse, R6.reuse ;  /* 0x000000060f0b7220 */ /* 0x0c0fe20000410000 */
[----:B------:R-:W-:Y:S01]  /*3ab0*/  LOP3.LUT R10, R10, 0xffff0000, RZ, 0xc0, !PT ;  /* 0xffff00000a0a7812 */ /* 0x000fe200078ec0ff */
[----:B------:R-:W-:Y:S01]  /*3ac0*/  FMUL.FTZ R15, R15, R5 ;  /* 0x000000050f0f7220 */ /* 0x000fe20000410000 */
        /* <DEDUP_REMOVED lines=8> */
[----:B------:R-:W-:Y:S02]  /*3b50*/  F2FP.BF16.F32.PACK_AB R75, R80, R75 ;  /* 0x0000004b504b723e */ /* 0x000fe400000010ff */
[----:B------:R-:W-:Y:S02]  /*3b60*/  F2FP.BF16.F32.PACK_AB R30, R71, R30 ;  /* 0x0000001e471e723e */ /* 0x000fe400000010ff */
[----:B------:R-:W-:Y:S01]  /*3b70*/  F2FP.BF16.F32.PACK_AB R12, R8, R13 ;  /* 0x0000000d080c723e */ /* 0x000fe200000010ff */
[----:B------:R-:W-:Y:S01]  /*3b80*/  IMAD.MOV.U32 R13, RZ, RZ, R87 ;  /* 0x000000ffff0d7224 */ /* 0x000fe200078e0057 */
[----:B------:R-:W-:Y:S01]  /*3b90*/  F2FP.BF16.F32.PACK_AB R10, R4, R11 ;  /* 0x0000000b040a723e */ /* 0x000fe200000010ff */
[----:B------:R-:W-:Y:S01]  /*3ba0*/  IMAD.MOV.U32 R8, RZ, RZ, R30 ;  /* 0x000000ffff087224 */ /* 0x000fe200078e001e */
[----:B------:R-:W-:Y:S01]  /*3bb0*/  F2FP.BF16.F32.PACK_AB R14, R14, R15 ;  /* 0x0000000f0e0e723e */ /* 0x000fe200000010ff */
[----:B------:R-:W-:Y:S01]  /*3bc0*/  IMAD.MOV.U32 R11, RZ, RZ, R77 ;  /* 0x000000ffff0b7224 */ /* 0x000fe200078e004d */
[----:B------:R-:W-:Y:S01]  /*3bd0*/  F2FP.BF16.F32.PACK_AB R9, R86, R85 ;  /* 0x000000555609723e */ /* 0x000fe200000010ff */
[----:B------:R-:W-:-:S07]  /*3be0*/  IMAD.MOV.U32 R15, RZ, RZ, R75 ;  /* 0x000000ffff0f7224 */ /* 0x000fce00078e004b */
.L_x_618:
[----:B------:R-:W-:Y:S05]  /*3bf0*/  BSYNC B1 ;  /* 0x0000000000017941 */ /* 0x000fea0003800000 */
.L_x_617:
[----:B-1----:R1:W-:Y:S01]  /*3c00*/  ST.E.128 desc[UR40][R56.64], R8 ;  /* 0x0000000838007985 */ /* 0x0023e2000c101d28 */
[----:B------:R-:W-:Y:S01]  /*3c10*/  ISETP.GE.AND P0, PT, R73, R72, PT ;  /* 0x000000484900720c */ /* 0x000fe20003f06270 */
[----:B------:R-:W-:Y:S02]  /*3c20*/  IMAD.MOV.U32 R4, RZ, RZ, R70 ;  /* 0x000000ffff047224 */ /* 0x000fe400078e0046 */
[----:B------:R-:W-:-:S10]  /*3c30*/  IMAD.MOV.U32 R5, RZ, RZ, R69 ;  /* 0x000000ffff057224 */ /* 0x000fd400078e0045 */
[----:B------:R-:W-:Y:S05]  /*3c40*/  @P0 BRA `(.L_x_606) ;  /* 0x0000000000e40947 */ /* 0x000fea0003800000 */
[----:B------:R-:W-:-:S05]  /*3c50*/  IMAD.WIDE R4, R73, 0x2, R4 ;  /* 0x0000000249047825 */ /* 0x000fca00078e0204 */
[----:B---3--:R3:W-:Y:S01]  /*3c60*/  ST.E.128 desc[UR40][R4.64], R12 ;  /* 0x0000000c04007985 */ /* 0x0087e2000c101d28 */
[----:B------:R-:W-:Y:S05]  /*3c70*/  BRA `(.L_x_606) ;  /* 0x0000000000d87947 */ /* 0x000fea0003800000 */
.L_x_598:
[----:B------:R-:W-:-:S13]  /*3c80*/  ISETP.NE.AND P5, PT, R185, 0x3, PT ;  /* 0x00000003b900780c */ /* 0x000fda0003fa5270 */
[----:B------:R-:W-:Y:S05]  /*3c90*/  @!P5 BRA `(.L_x_619) ;  /* 0x000000000004d947 */ /* 0x000fea0003800000 */
[----:B------:R-:W-:Y:S01]  /*3ca0*/  BPT.TRAP 0x1 ;  /* 0x000000040000795c */ /* 0x000fe20000300000 */
.L_x_619:
[----:B------:R-:W-:Y:S01]  /*3cb0*/  IMAD R63, R22, 0x8, R2 ;  /* 0x00000008163f7824 */ /* 0x000fe200078e0202 */
[----:B------:R-:W-:Y:S01]  /*3cc0*/  SHF.L.U32 R74, R192, 0x1f, RZ ;  /* 0x0000001fc04a7819 */ /* 0x000fe200000006ff */
[----:B------:R-:W-:Y:S01]  /*3cd0*/  BSSY B1, `(.L_x_620) ;  /* 0x0000004000017945 */ /* 0x000fe20003800000 */
[----:B------:R-:W-:Y:S02]  /*3ce0*/  SHF.R.S32.HI R67, RZ, 0x1f, R65 ;  /* 0x0000001fff437819 */ /* 0x000fe40000011441 */
[----:B------:R-:W0:Y:S02]  /*3cf0*/  SYNCS.PHASECHK.TRANS64.TRYWAIT P0, [R63+URZ+0x28c90], R74 ;  /* 0x028c904a3f0075a7 */ /* 0x000e24000800017f */
[----:B0-----:R-:W-:Y:S05]  /*3d00*/  @!P0 BRA `(.L_x_621) ;  /* 0x0000013000fc8947 */ /* 0x001fea0003800000 */
.L_x_855:
[----:B------:R-:W-:Y:S05]  /*3d10*/  BSYNC B1 ;  /* 0x0000000000017941 */ /* 0x000fea0003800000 */
.L_x_620:
[----:B------:R-:W-:Y:S01]  /*3d20*/  ULDC.64 UR4, c[0x0][0x300] ;  /* 0x0000c00000047ab9 */ /* 0x000fe20000000a00 */
[----:B-----5:R-:W-:Y:S01]  /*3d30*/  SHF.R.S32.HI R66, RZ, 0x1f, R64 ;  /* 0x0000001fff427819 */ /* 0x020fe20000011440 */
[----:B------:R-:W-:Y:S02]  /*3d40*/  IMAD R6, R67, UR4, RZ ;  /* 0x0000000443067c24 */ /* 0x000fe4000f8e02ff */
[----:B------:R-:W-:-:S04]  /*3d50*/  IMAD.WIDE.U32 R4, R65, UR4, RZ ;  /* 0x0000000441047c25 */ /* 0x000fc8000f8e00ff */
[----:B------:R-:W-:Y:S01]  /*3d60*/  IMAD R7, R65, UR5, R6 ;  /* 0x0000000541077c24 */ /* 0x000fe2000f8e0206 */
[----:B------:R-:W-:Y:S01]  /*3d70*/  ULDC.64 UR4, c[0x0][0x310] ;  /* 0x0000c40000047ab9 */ /* 0x000fe20000000a00 */
[----:B------:R-:W-:Y:S02]  /*3d80*/  IMAD R68, R38, -0x40, R40 ;  /* 0xffffffc026447824 */ /* 0x000fe400078e0228 */
[----:B------:R-:W-:Y:S02]  /*3d90*/  IMAD R9, R66, UR4, RZ ;  /* 0x0000000442097c24 */ /* 0x000fe4000f8e02ff */
[----:B------:R-:W-:Y:S01]  /*3da0*/  IMAD.IADD R5, R5, 0x1, R7 ;  /* 0x0000000105057824 */ /* 0x000fe200078e0207 */
[----:B------:R-:W-:Y:S01]  /*3db0*/  VIMNMX R68, R68, 0x40, PT ;  /* 0x0000004044447848 */ /* 0x000fe20003fe0100 */
[C---:B------:R-:W-:Y:S02]  /*3dc0*/  IMAD R9, R64.reuse, UR5, R9 ;  /* 0x0000000540097c24 */ /* 0x040fe4000f8e0209 */
[----:B------:R-:W-:Y:S01]  /*3dd0*/  IMAD.WIDE.U32 R4, R64, UR4, R4 ;  /* 0x0000000440047c25 */ /* 0x000fe2000f8e0004 */
[----:B------:R-:W-:Y:S01]  /*3de0*/  ULDC.64 UR4, c[0x0][0x308] ;  /* 0x0000c20000047ab9 */ /* 0x000fe20000000a00 */
[----:B------:R-:W-:-:S02]  /*3df0*/  ISETP.GT.AND P0, PT, R68, R184, PT ;  /* 0x000000b84400720c */ /* 0x000fc40003f04270 */
        /* <DEDUP_REMOVED lines=10> */
[----:B------:R1:W2:Y:S04]  /*3ea0*/  SHFL.IDX PT, R10, R13, RZ, 0x1c1f ;  /* 0x001c1fff0d0a7589 */ /* 0x0002a800000e0000 */
[----:B------:R1:W3:Y:S02]  /*3eb0*/  SHFL.IDX PT, R14, R6, RZ, 0x1c1f ;  /* 0x001c1fff060e7589 */ /* 0x0002e400000e0000 */
.L_x_859:
[----:B------:R-:W-:Y:S05]  /*3ec0*/  @!P0 BRA `(.L_x_606) ;  /* 0x0000000000448947 */ /* 0x000fea0003800000 */
[----:B------:R-:W-:Y:S02]  /*3ed0*/  ULDC UR4, c[0x0][0x2f4] ;  /* 0x0000bd0000047ab9 */ /* 0x000fe40000000800 */
[----:B------:R-:W-:-:S13]  /*3ee0*/  ISETP.GE.AND P0, PT, R16, UR4, PT ;  /* 0x0000000410007c0c */ /* 0x000fda000bf06270 */
[----:B-1----:R-:W1:Y:S01]  /*3ef0*/  @!P0 LDS.128 R4, [R75+0x22400] ;  /* 0x022400004b048984 */ /* 0x002e620000000c00 */
[----:B---3--:R-:W-:-:S04]  /*3f00*/  @!P0 LEA R8, P6, R16, R14, 0x1 ;  /* 0x0000000e10088211 */ /* 0x008fc800078c08ff */
[----:B--2---:R-:W-:-:S05]  /*3f10*/  @!P0 LEA.HI.X R9, R16, R10, R17, 0x1, P6 ;  /* 0x0000000a10098211 */ /* 0x004fca00030f0c11 */
[----:B-1----:R4:W-:Y:S01]  /*3f20*/  @!P0 ST.E.128 desc[UR40][R8.64], R4 ;  /* 0x0000000408008985 */ /* 0x0029e2000c101d28 */
[----:B------:R-:W-:-:S13]  /*3f30*/  ISETP.GE.AND P0, PT, R19, UR4, PT ;  /* 0x0000000413007c0c */ /* 0x000fda000bf06270 */
[----:B------:R-:W-:Y:S05]  /*3f40*/  @P0 BRA `(.L_x_606) ;  /* 0x0000000000240947 */ /* 0x000fea0003800000 */
[----:B------:R-:W-:Y:S01]  /*3f50*/  LOP3.LUT P0, RZ, R194, 0x4, RZ, 0xc0, !PT ;  /* 0x00000004c2ff7812 */ /* 0x000fe2000780c0ff */
[----:B----4-:R-:W-:-:S12]  /*3f60*/  VIADD R4, R52, 0x20 ;  /* 0x0000002034047836 */ /* 0x010fd80000000000 */
[----:B------:R-:W-:Y:S01]  /*3f70*/  @P0 VIADD R4, R52, 0xffffffe0 ;  /* 0xffffffe034040836 */ /* 0x000fe20000000000 */
[----:B------:R-:W-:-:S03]  /*3f80*/  LEA R8, P0, R19, R14, 0x1 ;  /* 0x0000000e13087211 */ /* 0x000fc600078008ff */
[----:B------:R-:W-:Y:S01]  /*3f90*/  IMAD.IADD R71, R71, 0x1, R4 ;  /* 0x0000000147477824 */ /* 0x000fe200078e0204 */
[----:B------:R-:W-:-:S03]  /*3fa0*/  LEA.HI.X R9, R19, R10, R195, 0x1, P0 ;  /* 0x0000000a13097211 */ /* 0x000fc600000f0cc3 */
[----:B------:R-:W-:-:S06]  /*3fb0*/  IMAD R4, R71, 0x2, R2 ;  /* 0x0000000247047824 */ /* 0x000fcc00078e0202 */
[----:B------:R-:W1:Y:S04]  /*3fc0*/  LDS.128 R4, [R4+0x22400] ;  /* 0x0224000004047984 */ /* 0x000e680000000c00 */
[----:B-1----:R1:W-:Y:S02]  /*3fd0*/  ST.E.128 desc[UR40][R8.64], R4 ;  /* 0x0000000408007985 */ /* 0x0023e4000c101d28 */
.L_x_606:
[----:B------:R-:W-:Y:S05]  /*3fe0*/  BSYNC B0 ;  /* 0x0000000000007941 */ /* 0x000fea0003800000 */
.L_x_597:
[----:B-1234-:R-:W1:Y:S01]  /*3ff0*/  S2R R4, SR_TID.X ;  /* 0x0000000000047919 */ /* 0x01ee620000002100 */
[----:B------:R-:W-:Y:S01]  /*4000*/  @!PT LDS RZ, [RZ] ;  /* 0x00000000fffff984 */ /* 0x000fe20000000800 */
[----:B------:R-:W-:Y:S01]  /*4010*/  @!PT LDS RZ, [RZ] ;  /* 0x00000000fffff984 */ /* 0x000fe20000000800 */
[----:B------:R-:W-:Y:S01]  /*4020*/  @!PT LDS RZ, [RZ] ;  /* 0x00000000fffff984 */ /* 0x000fe20000000800 */
[----:B------:R-:W-:Y:S01]  /*4030*/  @!PT LDS RZ, [RZ] ;  /* 0x00000000fffff984 */ /* 0x000fe20000000800 */
[----:B------:R2:W-:Y:S06]  /*4040*/  MEMBAR.ALL.CTA ;  /* 0x0000000000007992 */ /* 0x0005ec0000008000 */
[----:B--2---:R-:W2:Y:S01]  /*4050*/  FENCE.VIEW.ASYNC.S ;  /* 0x00000000000073c6 */ /* 0x004ea20000000000 */
[----:B------:R-:W-:Y:S05]  /*4060*/  WARPSYNC.ALL ;  /* 0x0000000000007948 */ /* 0x000fea0003800000 */
[----:B------:R-:W-:Y:S01]  /*4070*/  BSSY B0, `(.L_x_623) ;  /* 0x0000009000007945 */ /* 0x000fe20003800000 */
[----:B-1----:R-:W-:Y:S01]  /*4080*/  LOP3.LUT R4, R4, 0x7f, RZ, 0xc0, !PT ;  /* 0x0000007f04047812 */ /* 0x002fe200078ec0ff */
[----:B--2---:R1:W-:Y:S03]  /*4090*/  BAR.SYNC.DEFER_BLOCKING R49, 0x80 ;  /* 0x000200310000751d */ /* 0x0043e60000010000 */
[----:B------:R-:W-:-:S13]  /*40a0*/  ISETP.NE.AND P0, PT, R4, RZ, PT ;  /* 0x000000ff0400720c */ /* 0x000fda0003f05270 */
[----:B------:R-:W-:-:S05]  /*40b0*/  @!P0 VIADD R4, R63, 0x28ca0 ;  /* 0x00028ca03f048836 */ /* 0x000fca0000000000 */
[----:B------:R-:W-:-:S04]  /*40c0*/  @!P0 PRMT R4, RZ, 0x654, R4 ;  /* 0x00000654ff048816 */ /* 0x000fc80000000004 */
[----:B------:R1:W-:Y:S01]  /*40d0*/  @!P0 SYNCS.ARRIVE.TRANS64.RED.A1T0 RZ, [R4+URZ], RZ ;  /* 0x000000ff04ff89a7 */ /* 0x0003e2000810043f */
[----:B------:R-:W-:Y:S05]  /*40e0*/  @!P5 BRA `(.L_x_624) ;  /* 0x000000000004d947 */ /* 0x000fea0003800000 */
[----:B------:R-:W-:Y:S01]  /*40f0*/  BPT.TRAP 0x1 ;  /* 0x000000040000795c */ /* 0x000fe20000300000 */
.L_x_624:
[----:B------:R-:W-:Y:S05]  /*4100*/  BSYNC B0 ;  /* 0x0000000000007941 */ /* 0x000fea0003800000 */
.L_x_623:
[----:B------:R-:W2:Y:S01]  /*4110*/  SYNCS.PHASECHK.TRANS64.TRYWAIT P5, [R63+URZ+0x28cb0], R74 ;  /* 0x028cb04a3f0075a7 */ /* 0x000ea200080a017f */
[----:B------:R-:W-:Y:S04]  /*4120*/  BSSY B0, `(.L_x_625) ;  /* 0x0000002000007945 */ /* 0x000fe80003800000 */
[----:B--2---:R-:W-:Y:S05]  /*4130*/  @!P5 BRA `(.L_x_626) ;  /* 0x000001300048d947 */ /* 0x004fea0003800000 */
.L_x_860:
[----:B------:R-:W-:Y:S05]  /*4140*/  BSYNC B0 ;  /* 0x0000000000007941 */ /* 0x000fea0003800000 */
.L_x_625:
[----:B------:R-:W-:Y:S01]  /*4150*/  ULDC.64 UR4, c[0x0][0x328] ;  /* 0x0000ca0000047ab9 */ /* 0x000fe20000000a00 */
[----:B------:R-:W-:Y:S01]  /*4160*/  BSSY B0, `(.L_x_627) ;  /* 0x0000072000007945 */ /* 0x000fe20003800000 */
[----:B------:R-:W-:Y:S02]  /*4170*/  IMAD R6, R67, UR4, RZ ;  /* 0x0000000443067c24 */ /* 0x000fe4000f8e02ff */
[----:B-1----:R-:W-:-:S04]  /*4180*/  IMAD.WIDE.U32 R4, R65, UR4, RZ ;  /* 0x0000000441047c25 */ /* 0x002fc8000f8e00ff */
[----:B------:R-:W-:Y:S01]  /*4190*/  IMAD R65, R65, UR5, R6 ;  /* 0x0000000541417c24 */ /* 0x000fe2000f8e0206 */
[----:B------:R-:W-:Y:S02]  /*41a0*/  ULDC.64 UR4, c[0x0][0x338] ;  /* 0x0000ce0000047ab9 */ /* 0x000fe40000000a00 */
        /* <DEDUP_REMOVED lines=11> */
[----:B------:R-:W-:-:S04]  /*4260*/  LEA R11, P5, R4, UR4, 0x1 ;  /* 0x00000004040b7c11 */ /* 0x000fc8000f8a08ff */
[----:B------:R-:W-:Y:S02]  /*4270*/  LEA.HI.X R10, R4, UR5, R5, 0x1, P5 ;  /* 0x00000005040a7c11 */ /* 0x000fe4000a8f0c05 */
[----:B------:R-:W-:Y:S01]  /*4280*/  ISETP.GT.AND P5, PT, R68, R184, PT ;  /* 0x000000b84400720c */ /* 0x000fe20003fa4270 */
[----:B------:R-:W1:Y:S04]  /*4290*/  SHFL.IDX PT, R11, R11, RZ, 0x1c1f ;  /* 0x001c1fff0b0b7589 */ /* 0x000e6800000e0000 */
[----:B------:R-:W3:Y:S08]  /*42a0*/  SHFL.IDX PT, R10, R10, RZ, 0x1c1f ;  /* 0x001c1fff0a0a7589 */ /* 0x000ef000000e0000 */
[----:B------:R-:W-:Y:S05]  /*42b0*/  @!P5 BRA `(.L_x_628) ;  /* 0x000000040070d947 */ /* 0x000fea0003800000 */
[----:B------:R-:W-:Y:S01]  /*42c0*/  ULDC UR4, c[0x0][0x320] ;  /* 0x0000c80000047ab9 */ /* 0x000fe20000000800 */
[----:B------:R-:W4:Y:S01]  /*42d0*/  LDL R30, [R1] ;  /* 0x00000000011e7983 */ /* 0x000f220000100800 */
[----:B------:R-:W-:Y:S01]  /*42e0*/  ISETP.GE.AND P6, PT, R16, UR4, PT ;  /* 0x0000000410007c0c */ /* 0x000fe2000bfc6270 */
[----:B------:R-:W-:Y:S02]  /*42f0*/  IMAD R9, R22, 0x8000, R52 ;  /* 0x0000800016097824 */ /* 0x000fe400078e0234 */
[----:B------:R-:W5:Y:S02]  /*4300*/  LDL R29, [R1+0x4] ;  /* 0x00000400011d7983 */ /* 0x000f640000100800 */
[C---:B------:R-:W-:Y:S02]  /*4310*/  IMAD R12, R9.reuse, 0x2, R2 ;  /* 0x00000002090c7824 */ /* 0x040fe400078e0202 */
[----:B------:R-:W2:Y:S04]  /*4320*/  LDL R28, [R1+0x8] ;  /* 0x00000800011c7983 */ /* 0x000ea80000100800 */
[----:B------:R-:W2:Y:S04]  /*4330*/  LDL R15, [R1+0xc] ;  /* 0x00000c00010f7983 */ /* 0x000ea80000100800 */
[----:B------:R-:W0:Y:S01]  /*4340*/  @!P6 LDS.128 R4, [R12+0x400] ;  /* 0x000400000c04e984 */ /* 0x000e220000000c00 */
[----:B------:R-:W-:Y:S01]  /*4350*/  LOP3.LUT P5, RZ, R194, 0x4, RZ, 0xc0, !PT ;  /* 0x00000004c2ff7812 */ /* 0x000fe200078ac0ff */
[----:B------:R-:W-:-:S02]  /*4360*/  VIADD R13, R9, 0x20 ;  /* 0x00000020090d7836 */ /* 0x000fc40000000000 */
[----:B------:R-:W2:Y:S10]  /*4370*/  LDL R14, [R1+0x10] ;  /* 0x00001000010e7983 */ /* 0x000eb40000100800 */
[----:B------:R-:W-:Y:S01]  /*4380*/  @P5 VIADD R13, R9, 0xffffffe0 ;  /* 0xffffffe0090d5836 */ /* 0x000fe20000000000 */
[----:B-1----:R-:W-:-:S03]  /*4390*/  @!P6 LEA R8, P5, R16, R11, 0x1 ;  /* 0x0000000b1008e211 */ /* 0x002fc600078a08ff */
[----:B------:R-:W-:Y:S01]  /*43a0*/  IMAD R13, R13, 0x2, R2 ;  /* 0x000000020d0d7824 */ /* 0x000fe200078e0202 */
[----:B---3--:R-:W-:Y:S02]  /*43b0*/  @!P6 LEA.HI.X R9, R16, R10, R17, 0x1, P5 ;  /* 0x0000000a1009e211 */ /* 0x008fe400028f0c11 */
[----:B------:R-:W-:-:S03]  /*43c0*/  ISETP.GE.AND P5, PT, R19, UR4, PT ;  /* 0x0000000413007c0c */ /* 0x000fc6000bfa6270 */
[----:B0-----:R0:W-:Y:S10]  /*43d0*/  @!P6 ST.E.128 desc[UR40][R8.64], R4 ;  /* 0x000000040800e985 */ /* 0x0011f4000c101d28 */
[----:B------:R-:W1:Y:S01]  /*43e0*/  @!P5 LDS.128 R4, [R13+0x400] ;  /* 0x000400000d04d984 */ /* 0x000e620000000c00 */
[----:B0-----:R-:W-:-:S04]  /*43f0*/  @!P5 LEA R8, P6, R19, R11, 0x1 ;  /* 0x0000000b1308d211 */ /* 0x001fc800078c08ff */
[----:B------:R-:W-:Y:S02]  /*4400*/  @!P5 LEA.HI.X R9, R19, R10, R195, 0x1, P6 ;  /* 0x0000000a1309d211 */ /* 0x000fe400030f0cc3 */
[----:B------:R-:W-:-:S03]  /*4410*/  ISETP.GE.AND P6, PT, R210, UR4, PT ;  /* 0x00000004d2007c0c */ /* 0x000fc6000bfc6270 */
[----:B-1----:R0:W-:Y:S10]  /*4420*/  @!P5 ST.E.128 desc[UR40][R8.64], R4 ;  /* 0x000000040800d985 */ /* 0x0021f4000c101d28 */
[----:B------:R-:W1:Y:S01]  /*4430*/  @!P6 LDS.128 R4, [R12+0x2400] ;  /* 0x002400000c04e984 */ /* 0x000e620000000c00 */
[----:B0-----:R-:W-:-:S05]  /*4440*/  @!P6 LEA R8, P5, R210, R11, 0x1 ;  /* 0x0000000bd208e211 */ /* 0x001fca00078a08ff */
[----:B------:R-:W-:Y:S01]  /*4450*/  @!P6 IMAD.X R9, R10, 0x1, R221, P5 ;  /* 0x000000010a09e824 */ /* 0x000fe200028e06dd */
[----:B------:R-:W-:-:S04]  /*4460*/  ISETP.GE.AND P5, PT, R209, UR4, PT ;  /* 0x00000004d1007c0c */ /* 0x000fc8000bfa6270 */
[----:B-1----:R0:W-:Y:S09]  /*4470*/  @!P6 ST.E.128 desc[UR40][R8.64], R4 ;  /* 0x000000040800e985 */ /* 0x0021f2000c101d28 */
        /* <DEDUP_REMOVED lines=42> */
[----:B----4-:R-:W-:Y:S01]  /*4720*/  @!P5 IMAD.X R9, R10, 0x1, R30, P6 ;  /* 0x000000010a09d824 */ /* 0x010fe200030e061e */
[----:B------:R-:W-:-:S04]  /*4730*/  ISETP.GE.AND P6, PT, R200, UR4, PT ;  /* 0x00000004c8007c0c */ /* 0x000fc8000bfc6270 */
[----:B-1----:R0:W-:Y:S09]  /*4740*/  @!P5 ST.E.128 desc[UR40][R8.64], R4 ;  /* 0x000000040800d985 */ /* 0x0021f2000c101d28 */
[----:B------:R-:W1:Y:S01]  /*4750*/  @!P6 LDS.128 R4, [R12+0xc400] ;  /* 0x00c400000c04e984 */ /* 0x000e620000000c00 */
[----:B0-----:R-:W-:-:S05]  /*4760*/  @!P6 LEA R8, P5, R200, R11, 0x1 ;  /* 0x0000000bc808e211 */ /* 0x001fca00078a08ff */
[----:B-----5:R-:W-:Y:S01]  /*4770*/  @!P6 IMAD.X R9, R10, 0x1, R29, P5 ;  /* 0x000000010a09e824 */ /* 0x020fe200028e061d */
[----:B------:R-:W-:-:S04]  /*4780*/  ISETP.GE.AND P5, PT, R199, UR4, PT ;  /* 0x00000004c7007c0c */ /* 0x000fc8000bfa6270 */
[----:B-1----:R0:W-:Y:S09]  /*4790*/  @!P6 ST.E.128 desc[UR40][R8.64], R4 ;  /* 0x000000040800e985 */ /* 0x0021f2000c101d28 */
[----:B------:R-:W1:Y:S01]  /*47a0*/  @!P5 LDS.128 R4, [R13+0xc400] ;  /* 0x00c400000d04d984 */ /* 0x000e620000000c00 */
[----:B0-----:R-:W-:-:S05]  /*47b0*/  @!P5 LEA R8, P6, R199, R11, 0x1 ;  /* 0x0000000bc708d211 */ /* 0x001fca00078c08ff */
[----:B--2---:R-:W-:Y:S01]  /*47c0*/  @!P5 IMAD.X R9, R10, 0x1, R28, P6 ;  /* 0x000000010a09d824 */ /* 0x004fe200030e061c */
        /* <DEDUP_REMOVED lines=8> */
[----:B0-----:R-:W-:-:S04]  /*4850*/  @!P5 LEA R8, P6, R211, R11, 0x1 ;  /* 0x0000000bd308d211 */ /* 0x001fc800078c08ff */
[----:B------:R-:W-:-:S05]  /*4860*/  @!P5 IADD3.X R9, R10, R14, RZ, P6, !PT ;  /* 0x0000000e0a09d210 */ /* 0x000fca00037fe4ff */
[----:B-1----:R4:W-:Y:S04]  /*4870*/  @!P5 ST.E.128 desc[UR40][R8.64], R4 ;  /* 0x000000040800d985 */ /* 0x0029e8000c101d28 */
.L_x_628:
[----:B------:R-:W-:Y:S05]  /*4880*/  BSYNC B0 ;  /* 0x0000000000007941 */ /* 0x000fea0003800000 */
.L_x_627:
[----:B------:R-:W-:Y:S01]  /*4890*/  @!PT LDS RZ, [RZ] ;  /* 0x00000000fffff984 */ /* 0x000fe20000000800 */
[----:B------:R-:W-:Y:S01]  /*48a0*/  @!PT LDS RZ, [RZ] ;  /* 0x00000000fffff984 */ /* 0x000fe20000000800 */
[----:B------:R-:W-:Y:S01]  /*48b0*/  @!PT LDS RZ, [RZ] ;  /* 0x00000000fffff984 */ /* 0x000fe20000000800 */
[----:B------:R-:W-:Y:S01]  /*48c0*/  @!PT LDS RZ, [RZ] ;  /* 0x00000000fffff984 */ /* 0x000fe20000000800 */
[----:B------:R5:W-:Y:S06]  /*48d0*/  MEMBAR.ALL.CTA ;  /* 0x0000000000007992 */ /* 0x000bec0000008000 */
[----:B-----5:R-:W5:Y:S01]  /*48e0*/  FENCE.VIEW.ASYNC.S ;  /* 0x00000000000073c6 */ /* 0x020f620000000000 */
[----:B------:R-:W-:Y:S02]  /*48f0*/  VIADD R22, R22, 0x1 ;  /* 0x0000000116167836 */ /* 0x000fe40000000000 */
[----:B0-2---:R-:W-:Y:S01]  /*4900*/  @!P0 VIADD R63, R63, 0x28cc0 ;  /* 0x00028cc03f3f8836 */ /* 0x005fe20000000000 */
[----:B-----5:R0:W-:Y:S02]  /*4910*/  BAR.SYNC.DEFER_BLOCKING R49, 0x80 ;  /* 0x000200310000751d */ /* 0x0201e40000010000 */
[----:B------:R-:W-:-:S02]  /*4920*/  ISETP.NE.AND P5, PT, R22, 0x2, PT ;  /* 0x000000021600780c */ /* 0x000fc40003fa5270 */
[----:B------:R-:W-:Y:S02]  /*4930*/  @!P0 PRMT R63, RZ, 0x654, R63 ;  /* 0x00000654ff3f8816 */ /* 0x000fe4000000003f */
[----:B----4-:R-:W-:Y:S02]  /*4940*/  SEL R5, RZ, 0x1, P5 ;  /* 0x00000001ff057807 */ /* 0x010fe40002800000 */
[----:B------:R-:W-:Y:S02]  /*4950*/  SEL R22, R22, RZ, P5 ;  /* 0x000000ff16167207 */ /* 0x000fe40002800000 */
[----:B------:R-:W-:Y:S01]  /*4960*/  LOP3.LUT R192, R192, R5, RZ, 0x3c, !PT ;  /* 0x00000005c0c07212 */ /* 0x000fe200078e3cff */
[----:B------:R0:W-:Y:S01]  /*4970*/  @!P0 SYNCS.ARRIVE.TRANS64.RED.A1T0 RZ, [R63+URZ], RZ ;  /* 0x000000ff3fff89a7 */ /* 0x0001e2000810043f */
[----:B------:R-:W-:Y:S01]  /*4980*/  PLOP3.LUT P0, PT, PT, PT, PT, 0x8, 0x0 ;  /* 0x000000000000781c */ /* 0x000fe20003f0e170 */
[----:B------:R-:W-:-:S12]  /*4990*/  @P4 BRA `(.L_x_629) ;  /* 0xffffffd800404947 */ /* 0x000fd8000383ffff */
.L_x_592:
[----:B------:R-:W2:Y:S01]  /*49a0*/  LDL R4, [R1+0x50] ;  /* 0x0000500001047983 */ /* 0x000ea20000100800 */
[----:B------:R-:W-:Y:S01]  /*49b0*/  BSSY B0, `(.L_x_630) ;  /* 0x0000047000007945 */ /* 0x000fe20003800000 */
[----:B------:R-:W-:Y:S01]  /*49c0*/  IMAD.MOV.U32 R0, RZ, RZ, RZ ;  /* 0x000000ffff007224 */ /* 0x000fe200078e00ff */
        /* <DEDUP_REMOVED lines=27> */
[----:B------:R-:W-:Y:S01]  /*4b80*/  IMAD.MOV.U32 R99, RZ, RZ, RZ ;  /* 0x000000ffff637224 */ /* 0x000fe200078e00ff */
[----:B------:R-:W-:Y:S01]  /*4b90*/  CS2R R40, SRZ ;  /* 0x0000000000287805 */ /* 0x000fe2000001ff00 */
[----:B------:R-:W-:Y:S01]  /*4ba0*/  IMAD.MOV.U32 R96, RZ, RZ, RZ ;  /* 0x000000ffff607224 */ /* 0x000fe200078e00ff */
[----:B------:R-:W-:-:S02]  /*4bb0*/  CS2R R94, SRZ ;  /* 0x00000000005e7805 */ /* 0x000fc4000001ff00 */
[----:B------:R-:W-:Y:S01]  /*4bc0*/  CS2R R92, SRZ ;  /* 0x00000000005c7805 */ /* 0x000fe2000001ff00 */
[----:B------:R-:W-:Y:S01]  /*4bd0*/  IMAD.MOV.U32 R91, RZ, RZ, RZ ;  /* 0x000000ffff5b7224 */ /* 0x000fe200078e00ff */
[----:B------:R-:W-:Y:S01]  /*4be0*/  CS2R R88, SRZ ;  /* 0x0000000000587805 */ /* 0x000fe2000001ff00 */
[----:B------:R-:W-:Y:S01]  /*4bf0*/  IMAD.MOV.U32 R37, RZ, RZ, RZ ;  /* 0x000000ffff257224 */ /* 0x000fe200078e00ff */
        /* <DEDUP_REMOVED lines=8> */
[----:B------:R-:W-:Y:S02]  /*4c80*/  CS2R R28, SRZ ;  /* 0x00000000001c7805 */ /* 0x000fe4000001ff00 */
[----:B------:R-:W-:Y:S01]  /*4c90*/  CS2R R72, SRZ ;  /* 0x0000000000487805 */ /* 0x000fe2000001ff00 */
[----:B------:R-:W-:Y:S01]  /*4ca0*/  IMAD.MOV.U32 R71, RZ, RZ, RZ ;  /* 0x000000ffff477224 */ /* 0x000fe200078e00ff */
[----:B------:R-:W-:Y:S01]  /*4cb0*/  CS2R R68, SRZ ;  /* 0x0000000000447805 */ /* 0x000fe2000001ff00 */
[----:B------:R-:W-:Y:S01]  /*4cc0*/  IMAD.MOV.U32 R15, RZ, RZ, RZ ;  /* 0x000000ffff0f7224 */ /* 0x000fe200078e00ff */
[----:B------:R-:W-:Y:S01]  /*4cd0*/  CS2R R12, SRZ ;  /* 0x00000000000c7805 */ /* 0x000fe2000001ff00 */
[----:B------:R-:W-:Y:S01]  /*4ce0*/  IMAD.MOV.U32 R67, RZ, RZ, RZ ;  /* 0x000000ffff437224 */ /* 0x000fe200078e00ff */
[----:B------:R-:W-:-:S02]  /*4cf0*/  CS2R R64, SRZ ;  /* 0x0000000000407805 */ /* 0x000fc4000001ff00 */
[----:B0-----:R-:W-:Y:S01]  /*4d00*/  CS2R R62, SRZ ;  /* 0x00000000003e7805 */ /* 0x001fe2000001ff00 */
[----:B------:R-:W-:Y:S01]  /*4d10*/  IMAD.MOV.U32 R155, RZ, RZ, RZ ;  /* 0x000000ffff9b7224 */ /* 0x000fe200078e00ff */
[----:B------:R-:W-:Y:S02]  /*4d20*/  CS2R R156, SRZ ;  /* 0x00000000009c7805 */ /* 0x000fe4000001ff00 */
[----:B------:R-:W-:Y:S02]  /*4d30*/  CS2R R58, SRZ ;  /* 0x00000000003a7805 */ /* 0x000fe4000001ff00 */
[----:B------:R-:W-:Y:S02]  /*4d40*/  CS2R R158, SRZ ;  /* 0x00000000009e7805 */ /* 0x000fe4000001ff00 */
[----:B------:R-:W-:Y:S02]  /*4d50*/  CS2R R54, SRZ ;  /* 0x0000000000367805 */ /* 0x000fe4000001ff00 */
[----:B------:R-:W-:-:S02]  /*4d60*/  CS2R R160, SRZ ;  /* 0x0000000000a07805 */ /* 0x000fc4000001ff00 */
[----:B------:R-:W-:Y:S01]  /*4d70*/  CS2R R50, SRZ ;  /* 0x0000000000327805 */ /* 0x000fe2000001ff00 */
[----:B------:R-:W-:Y:S01]  /*4d80*/  IMAD.MOV.U32 R162, RZ, RZ, RZ ;  /* 0x000000ffffa27224 */ /* 0x000fe200078e00ff */
[----:B------:R-:W-:Y:S02]  /*4d90*/  CS2R R46, SRZ ;  /* 0x00000000002e7805 */ /* 0x000fe4000001ff00 */
[----:B------:R-:W-:Y:S01]  /*4da0*/  CS2R R42, SRZ ;  /* 0x00000000002a7805 */ /* 0x000fe2000001ff00 */
[----:B------:R-:W-:Y:S02]  /*4db0*/  IMAD.MOV.U32 R153, RZ, RZ, RZ ;  /* 0x000000ffff997224 */ /* 0x000fe400078e00ff */
[----:B------:R-:W-:Y:S02]  /*4dc0*/  IMAD.MOV.U32 R39, RZ, RZ, RZ ;  /* 0x000000ffff277224 */ /* 0x000fe400078e00ff */
[----:B-1----:R-:W-:Y:S01]  /*4dd0*/  IMAD.MOV.U32 R11, RZ, RZ, RZ ;  /* 0x000000ffff0b7224 */ /* 0x002fe200078e00ff */
[----:B--2---:R-:W-:Y:S01]  /*4de0*/  ISETP.NE.AND P1, PT, R4, 0x1, PT ;  /* 0x000000010400780c */ /* 0x004fe20003f25270 */
[----:B------:R-:W-:-:S12]  /*4df0*/  @P0 BRA `(.L_x_631) ;  /* 0x0000000000080947 */ /* 0x000fd80003800000 */
[----:B------:R-:W0:Y:S02]  /*4e00*/  FENCE.VIEW.ASYNC.G ;  /* 0x00000000000073c6 */ /* 0x000e240000000100 */
[----:B0-----:R-:W-:Y:S06]  /*4e10*/  BAR.ARV 0xc, 0x180 ;  /* 0x0306000000007b1d */ /* 0x001fec0000002000 */
.L_x_631:
[----:B------:R-:W-:Y:S05]  /*4e20*/  BSYNC B0 ;  /* 0x0000000000007941 */ /* 0x000fea0003800000 */
.L_x_630:
[----:B------:R-:W-:Y:S01]  /*4e30*/  BSSY B7, `(.L_x_632) ;  /* 0x00007cc000077945 */ /* 0x000fe20003800000 */
[----:B------:R-:W-:Y:S01]  /*4e40*/  IMAD.MOV.U32 R14, RZ, RZ, RZ ;  /* 0x000000ffff0e7224 */ /* 0x000fe200078e00ff */
[----:B------:R-:W-:Y:S01]  /*4e50*/  CS2R R8, SRZ ;  /* 0x0000000000087805 */ /* 0x000fe2000001ff00 */
[----:B------:R-:W-:Y:S01]  /*4e60*/  IMAD.MOV.U32 R36, RZ, RZ, RZ ;  /* 0x000000ffff247224 */ /* 0x000fe200078e00ff */
[----:B------:R-:W-:Y:S01]  /*4e70*/  CS2R R6, SRZ ;  /* 0x0000000000067805 */ /* 0x000fe2000001ff00 */
[----:B------:R-:W-:Y:S02]  /*4e80*/  IMAD.MOV.U32 R35, RZ, RZ, RZ ;  /* 0x000000ffff237224 */ /* 0x000fe400078e00ff */
[----:B---3--:R-:W-:Y:S02]  /*4e90*/  IMAD.MOV.U32 R10, RZ, RZ, RZ ;  /* 0x000000ffff0a7224 */ /* 0x008fe400078e00ff */
[----:B------:R-:W-:Y:S02]  /*4ea0*/  IMAD.MOV.U32 R32, RZ, RZ, RZ ;  /* 0x000000ffff207224 */ /* 0x000fe400078e00ff */
[----:B------:R-:W-:-:S02]  /*4eb0*/  IMAD.MOV.U32 R31, RZ, RZ, RZ ;  /* 0x000000ffff1f7224 */ /* 0x000fc400078e00ff */
[----:B------:R-:W-:Y:S02]  /*4ec0*/  IMAD.MOV.U32 R152, RZ, RZ, RZ ;  /* 0x000000ffff987224 */ /* 0x000fe400078e00ff */
[----:B------:R-:W-:Y:S02]  /*4ed0*/  IMAD.MOV.U32 R154, RZ, RZ, RZ ;  /* 0x000000ffff9a7224 */ /* 0x000fe400078e00ff */
[----:B------:R-:W-:Y:S02]  /*4ee0*/  IMAD.MOV.U32 R3, RZ, RZ, RZ ;  /* 0x000000ffff037224 */ /* 0x000fe400078e00ff */
[----:B------:R-:W-:Y:S01]  /*4ef0*/  IMAD.MOV.U32 R5, RZ, RZ, RZ ;  /* 0x000000ffff057224 */ /* 0x000fe200078e00ff */
[----:B------:R-:W-:Y:S06]  /*4f00*/  @!P1 BRA `(.L_x_633) ;  /* 0x0000001800b89947 */ /* 0x000fec0003800000 */
[----:B------:R-:W-:Y:S02]  /*4f10*/  ISETP.GE.AND P1, PT, R168, 0x1, PT ;  /* 0x00000001a800780c */ /* 0x000fe40003f26270 */
[----:B------:R-:W-:-:S11]  /*4f20*/  PLOP3.LUT P0, PT, PT, PT, PT, 0x80, 0x0 ;  /* 0x000000000000781c */ /* 0x000fd60003f0f070 */
[----:B------:R-:W-:Y:S05]  /*4f30*/  @!P1 BRA `(.L_x_634) ;  /* 0x0000007800ec9947 */ /* 0x000fea0003800000 */
[----:B------:R-:W0:Y:S01]  /*4f40*/  S2R R26, SR_TID.X ;  /* 0x00000000001a7919 */ /* 0x000e220000002100 */
[----:B------:R-:W-:Y:S01]  /*4f50*/  ISETP.NE.AND P0, PT, R185, 0x3, PT ;  /* 0x00000003b900780c */ /* 0x000fe20003f05270 */
[----:B0-----:R-:W-:-:S05]  /*4f60*/  VIADD R26, R26, 0xffffff80 ;  /* 0xffffff801a1a7836 */ /* 0x001fca0000000000 */
[----:B------:R-:W-:-:S04]  /*4f70*/  SHF.R.S32.HI R4, RZ, 0x1f, R26 ;  /* 0x0000001fff047819 */ /* 0x000fc8000001141a */
[----:B------:R-:W-:-:S04]  /*4f80*/  LEA.HI R4, R4, R26, RZ, 0x7 ;  /* 0x0000001a04047211 */ /* 0x000fc800078f38ff */
[----:B------:R-:W-:-:S05]  /*4f90*/  SHF.R.S32.HI R4, RZ, 0x7, R4 ;  /* 0x00000007ff047819 */ /* 0x000fca0000011404 */
[----:B------:R-:W0:Y:S02]  /*4fa0*/  SHFL.IDX PT, R0, R4, RZ, 0x1f ;  /* 0x00001fff04007589 */ /* 0x000e2400000e0000 */
[----:B0-----:R-:W-:-:S04]  /*4fb0*/  LEA.HI R3, R0, R0, RZ, 0x1 ;  /* 0x0000000000037211 */ /* 0x001fc800078f08ff */
[----:B------:R-:W-:-:S05]  /*4fc0*/  LOP3.LUT R3, R3, 0x1fffe, RZ, 0xc0, !PT ;  /* 0x0001fffe03037812 */ /* 0x000fca00078ec0ff */
[----:B------:R-:W-:-:S04]  /*4fd0*/  IMAD.IADD R3, R0, 0x1, -R3 ;  /* 0x0000000100037824 */ /* 0x000fc800078e0a03 */
[----:B------:R-:W-:-:S04]  /*4fe0*/  IMAD R3, R3, 0x8000, R2 ;  /* 0x0000800003037824 */ /* 0x000fc800078e0202 */
[----:B------:R-:W-:-:S05]  /*4ff0*/  VIADD R3, R3, 0x400 ;  /* 0x0000040003037836 */ /* 0x000fca0000000000 */
[----:B------:R-:W-:-:S04]  /*5000*/  SHF.R.U32.HI R3, RZ, 0x4, R3 ;  /* 0x00000004ff037819 */ /* 0x000fc80000011603 */
[----:B------:R-:W-:-:S04]  /*5010*/  LOP3.LUT R0, R3, 0x3fff, RZ, 0xc0, !PT ;  /* 0x00003fff03007812 */ /* 0x000fc800078ec0ff */
[----:B------:R-:W-:Y:S01]  /*5020*/  LOP3.LUT R0, R0, 0x2000000, RZ, 0xfc, !PT ;  /* 0x0200000000007812 */ /* 0x000fe200078efcff */
[----:B------:R-:W-:Y:S06]  /*5030*/  @!P0 BRA `(.L_x_635) ;  /* 0x0000000000048947 */ /* 0x000fec0003800000 */
[----:B------:R-:W-:Y:S01]  /*5040*/  BPT.TRAP 0x1 ;  /* 0x000000040000795c */ /* 0x000fe20000300000 */
.L_x_635:
[----:B------:R-:W-:Y:S01]  /*5050*/  IMAD R3, R18, 0x8, R2 ;  /* 0x0000000812037824 */ /* 0x000fe200078e0202 */
[----:B------:R-:W-:Y:S01]  /*5060*/  SHF.L.U32 R6, R23, 0x1f, RZ ;  /* 0x0000001f17067819 */ /* 0x000fe200000006ff */
[----:B------:R-:W-:Y:S01]  /*5070*/  VIADD R4, R2, 0x26800 ;  /* 0x0002680002047836 */ /* 0x000fe20000000000 */
[----:B------:R-:W-:Y:S02]  /*5080*/  BSSY B0, `(.L_x_636) ;  /* 0x0000008000007945 */ /* 0x000fe40003800000 */
[----:B------:R-:W0:Y:S02]  /*5090*/  SYNCS.PHASECHK.TRANS64.TRYWAIT P1, [R3+URZ+0x28c50], R6 ;  /* 0x028c5006030075a7 */ /* 0x000e24000802017f */
[----:B------:R-:W-:Y:S01]  /*50a0*/  SHF.R.U32.HI R5, RZ, 0x4, R4 ;  /* 0x00000004ff057819 */ /* 0x000fe20000011604 */
[----:B------:R-:W-:-:S03]  /*50b0*/  IMAD R4, R18, 0x1000, R0 ;  /* 0x0000100012047824 */ /* 0x000fc600078e0200 */
[----:B------:R-:W-:-:S04]  /*50c0*/  LOP3.LUT R5, R5, 0x3fff, RZ, 0xc0, !PT ;  /* 0x00003fff05057812 */ /* 0x000fc800078ec0ff */
[----:B------:R-:W-:Y:S01]  /*50d0*/  LOP3.LUT R10, R5, 0x10000, RZ, 0xfc, !PT ;  /* 0x00010000050a7812 */ /* 0x000fe200078efcff */
[----:B------:R-:W-:Y:S01]  /*50e0*/  IMAD.MOV.U32 R5, RZ, RZ, 0x40000040 ;  /* 0x40000040ff057424 */ /* 0x000fe200078e00ff */
[----:B0-----:R-:W-:Y:S06]  /*50f0*/  @!P1 BRA `(.L_x_637) ;  /* 0x00000120006c9947 */ /* 0x001fec0003800000 */
.L_x_861:
[----:B------:R-:W-:Y:S05]  /*5100*/  BSYNC B0 ;  /* 0x0000000000007941 */ /* 0x000fea0003800000 */
.L_x_636:
[----:B------:R-:W-:Y:S01]  /*5110*/  BAR.SYNC.DEFER_BLOCKING 0xe, 0x100 ;  /* 0x0384000000007b1d */ /* 0x000fe20000010000 */
[----:B------:R-:W-:Y:S01]  /*5120*/  IMAD.MOV.U32 R11, RZ, RZ, 0x40000040 ;  /* 0x40000040ff0b7424 */ /* 0x000fe200078e00ff */
[C---:B------:R-:W-:Y:S01]  /*5130*/  R2UR UR6, R4.reuse ;  /* 0x00000000040672ca */ /* 0x040fe200000e0000 */
[----:B0-----:R-:W-:Y:S01]  /*5140*/  VIADD R6, R4, 0x80 ;  /* 0x0000008004067836 */ /* 0x001fe20000000000 */
[----:B------:R-:W-:Y:S01]  /*5150*/  R2UR UR7, R5 ;  /* 0x00000000050772ca */ /* 0x000fe200000e0000 */
[----:B------:R-:W-:Y:S01]  /*5160*/  IMAD.MOV.U32 R7, RZ, RZ, 0x40000040 ;  /* 0x40000040ff077424 */ /* 0x000fe200078e00ff */
[C---:B------:R-:W-:Y:S01]  /*5170*/  R2UR UR4, R10.reuse ;  /* 0x000000000a0472ca */ /* 0x040fe200000e0000 */
[----:B------:R-:W-:Y:S01]  /*5180*/  VIADD R8, R10, 0x2 ;  /* 0x000000020a087836 */ /* 0x000fe20000000000 */
[----:B------:R-:W-:Y:S01]  /*5190*/  R2UR UR5, R11 ;  /* 0x000000000b0572ca */ /* 0x000fe200000e0000 */
[----:B------:R-:W-:Y:S02]  /*51a0*/  IMAD.MOV.U32 R9, RZ, RZ, 0x40000040 ;  /* 0x40000040ff097424 */ /* 0x000fe400078e00ff */
[----:B------:R-:W-:-:S05]  /*51b0*/  IMAD.MOV.U32 R5, RZ, RZ, 0x40000040 ;  /* 0x40000040ff057424 */ /* 0x000fca00078e00ff */
[----:B------:R-:W-:Y:S02]  /*51c0*/  R2UR UR15, R5 ;  /* 0x00000000050f72ca */ /* 0x000fe400000e0000 */
[----:B------:R-:W-:-:S04]  /*51d0*/  MOV R5, 0x40000040 ;  /* 0x4000004000057802 */ /* 0x000fc80000000f00 */
[----:B------:R-:W-:Y:S01]  /*51e0*/  R2UR UR13, R5 ;  /* 0x00000000050d72ca */ /* 0x000fe200000e0000 */
[----:B-----5:R-:W-:-:S06]  /*51f0*/  WARPGROUP.ARRIVE ;  /* 0x00000000000079c5 */ /* 0x020fcc0000000000 */
[----:B------:R-:W-:Y:S01]  /*5200*/  HGMMA.64x256x16.F32.BF16 R24, gdesc[UR4].tnspB, RZ, !UPT, gsb0 ;  /* 0x43e00000041879f0 */ /* 0x000fe2000c0018ff */
[----:B------:R-:W-:Y:S01]  /*5210*/  R2UR UR6, R6 ;  /* 0x00000000060672ca */ /* 0x000fe200000e0000 */
[----:B------:R-:W-:Y:S01]  /*5220*/  VIADD R6, R4, 0x100 ;  /* 0x0000010004067836 */ /* 0x000fe20000000000 */
[----:B------:R-:W-:Y:S01]  /*5230*/  R2UR UR7, R7 ;  /* 0x00000000070772ca */ /* 0x000fe200000e0000 */
[----:B------:R-:W-:Y:S01]  /*5240*/  IMAD.MOV.U32 R7, RZ, RZ, 0x40000040 ;  /* 0x40000040ff077424 */ /* 0x000fe200078e00ff */
[----:B------:R-:W-:Y:S01]  /*5250*/  R2UR UR4, R8 ;  /* 0x00000000080472ca */ /* 0x000fe200000e0000 */
[----:B------:R-:W-:Y:S01]  /*5260*/  VIADD R4, R4, 0x180 ;  /* 0x0000018004047836 */ /* 0x000fe20000000000 */
[----:B------:R-:W-:Y:S02]  /*5270*/  R2UR UR5, R9 ;  /* 0x00000000090572ca */ /* 0x000fe400000e0000 */
[----:B------:R-:W-:Y:S01]  /*5280*/  R2UR UR10, R6 ;  /* 0x00000000060a72ca */ /* 0x000fe200000e0000 */
[----:B------:R-:W-:Y:S01]  /*5290*/  VIADD R6, R10, 0x4 ;  /* 0x000000040a067836 */ /* 0x000fe20000000000 */
[----:B------:R-:W-:Y:S01]  /*52a0*/  R2UR UR11, R7 ;  /* 0x00000000070b72ca */ /* 0x000fe200000e0000 */
[----:B------:R-:W-:Y:S01]  /*52b0*/  IMAD.MOV.U32 R7, RZ, RZ, 0x40000040 ;  /* 0x40000040ff077424 */ /* 0x000fe200078e00ff */
[----:B------:R-:W-:Y:S01]  /*52c0*/  R2UR UR14, R4 ;  /* 0x00000000040e72ca */ /* 0x000fe200000e0000 */
[----:B------:R-:W-:Y:S01]  /*52d0*/  VIADD R4, R10, 0x6 ;  /* 0x000000060a047836 */ /* 0x000fe20000000000 */
[----:B------:R-:W-:-:S02]  /*52e0*/  R2UR UR8, R6 ;  /* 0x00000000060872ca */ /* 0x000fc400000e0000 */
[----:B------:R-:W-:Y:S02]  /*52f0*/  R2UR UR9, R7 ;  /* 0x00000000070972ca */ /* 0x000fe400000e0000 */
[----:B------:R-:W-:Y:S01]  /*5300*/  R2UR UR12, R4 ;  /* 0x00000000040c72ca */ /* 0x000fe200000e0000 */
[----:B------:R-:W-:Y:S02]  /*5310*/  WARPGROUP.DEPBAR.LE gsb0, 0x0 ;  /* 0x00008000000079c5 */ /* 0x000fe40000010000 */
        /* <DEDUP_REMOVED lines=14> */
.L_x_638:
[----:B------:R-:W-:Y:S01]  /*5400*/  ISETP.GE.AND P1, PT, R168, 0x41, PT ;  /* 0x00000041a800780c */ /* 0x000fe20003f26270 */
[----:B------:R-:W-:Y:S01]  /*5410*/  VIADD R10, R3, 0x28c60 ;  /* 0x00028c60030a7836 */ /* 0x000fe20000000000 */
[----:B------:R-:W-:Y:S04]  /*5420*/  BSSY B0, `(.L_x_639) ;  /* 0x00000cd000007945 */ /* 0x000fe80003800000 */
[----:B------:R-:W-:-:S04]  /*5430*/  PRMT R10, R193, 0x654, R10 ;  /* 0x00000654c10a7816 */ /* 0x000fc8000000000a */
[----:B------:R0:W-:Y:S03]  /*5440*/  SYNCS.ARRIVE.TRANS64.RED.A1T0 RZ, [R10+URZ], RZ ;  /* 0x000000ff0aff79a7 */ /* 0x0001e6000810043f */
[----:B------:R-:W-:Y:S05]  /*5450*/  @!P1 BRA `(.L_x_640) ;  /* 0x0000000c00249947 */ /* 0x000fea0003800000 */
[----:B------:R-:W-:-:S07]  /*5460*/  VIADD R215, R215, 0xfffffffe ;  /* 0xfffffffed7d77836 */ /* 0x000fce0000000000 */
.L_x_647:
[----:B------:R-:W-:Y:S01]  /*5470*/  BAR.SYNC.DEFER_BLOCKING 0xe, 0x100 ;  /* 0x0384000000007b1d */ /* 0x000fe20000010000 */
[C---:B------:R-:W-:Y:S01]  /*5480*/  IMAD R3, R18.reuse, 0x40, R198 ;  /* 0x0000004012037824 */ /* 0x040fe200078e02c6 */
[----:B------:R-:W-:Y:S01]  /*5490*/  ISETP.GT.AND P2, PT, R215, RZ, PT ;  /* 0x000000ffd700720c */ /* 0x000fe20003f44270 */
[----:B------:R-:W-:Y:S02]  /*54a0*/  VIADD R18, R18, 0x1 ;  /* 0x0000000112127836 */ /* 0x000fe40000000000 */
[----:B------:R-:W-:Y:S02]  /*54b0*/  IMAD R3, R3, 0x4, R2 ;  /* 0x0000000403037824 */ /* 0x000fe400078e0202 */
[----:B------:R-:W-:Y:S01]  /*54c0*/  VIADD R215, R215, 0xffffffff ;  /* 0xffffffffd7d77836 */ /* 0x000fe20000000000 */
[----:B------:R-:W-:-:S04]  /*54d0*/  ISETP.NE.AND P1, PT, R18, 0x2, PT ;  /* 0x000000021200780c */ /* 0x000fc80003f25270 */
[----:B------:R-:W-:Y:S01]  /*54e0*/  SEL R18, R18, RZ, P1 ;  /* 0x000000ff12127207 */ /* 0x000fe20000800000 */
[----:B01----:R-:W0:Y:S04]  /*54f0*/  LDS R10, [R3+0x28800] ;  /* 0x02880000030a7984 */ /* 0x003e280000000800 */
        /* <DEDUP_REMOVED lines=65> */
[----:B------:R-:W-:Y:S01]  /*5910*/  SEL R10, RZ, 0x1, P1 ;  /* 0x00000001ff0a7807 */ /* 0x000fe20000800000 */
        /* <DEDUP_REMOVED lines=64> */
[----:B------:R-:W-:Y:S01]  /*5d20*/  LOP3.LUT R23, R23, R10, RZ, 0x3c, !PT ;  /* 0x0000000a17177212 */ /* 0x000fe200078e3cff */
[----:B------:R-:W-:Y:S06]  /*5d30*/  @!P0 BRA `(.L_x_641) ;  /* 0x0000000000048947 */ /* 0x000fec0003800000 */
[----:B------:R-:W-:Y:S01]  /*5d40*/  BPT.TRAP 0x1 ;  /* 0x000000040000795c */ /* 0x000fe20000300000 */
.L_x_641:
[----:B------:R-:W-:Y:S01]  /*5d50*/  IMAD R3, R18, 0x8, R2 ;  /* 0x0000000812037824 */ /* 0x000fe200078e0202 */
[----:B------:R-:W-:-:S04]  /*5d60*/  SHF.L.U32 R10, R23, 0x1f, RZ ;  /* 0x0000001f170a7819 */ /* 0x000fc800000006ff */
[----:B------:R0:W1:Y:S01]  /*5d70*/  SYNCS.PHASECHK.TRANS64.TRYWAIT P1, [R3+URZ+0x28c50], R10 ;  /* 0x028c500a030075a7 */ /* 0x000062000802017f */
[----:B------:R-:W-:Y:S05]  /*5d80*/  @!P0 BRA `(.L_x_642) ;  /* 0x0000000000048947 */ /* 0x000fea0003800000 */
[----:B------:R-:W-:Y:S01]  /*5d90*/  BPT.TRAP 0x1 ;  /* 0x000000040000795c */ /* 0x000fe20000300000 */
.L_x_642:
[----:B------:R-:W-:Y:S04]  /*5da0*/  BSSY B1, `(.L_x_643) ;  /* 0x0000004000017945 */ /* 0x000fe80003800000 */
[----:B-1----:R-:W-:Y:S05]  /*5db0*/  @P1 BRA `(.L_x_644) ;  /* 0x0000000000081947 */ /* 0x002fea0003800000 */
[----:B------:R-:W1:Y:S02]  /*5dc0*/  SYNCS.PHASECHK.TRANS64.TRYWAIT P1, [R3+URZ+0x28c50], R10 ;  /* 0x028c500a030075a7 */ /* 0x000e64000802017f */
[----:B-1----:R-:W-:Y:S05]  /*5dd0*/  @!P1 BRA `(.L_x_645) ;  /* 0x0000011400489947 */ /* 0x002fea0003800000 */
.L_x_644:
[----:B------:R-:W-:Y:S05]  /*5de0*/  BSYNC B1 ;  /* 0x0000000000017941 */ /* 0x000fea0003800000 */
.L_x_643:
[----:B01----:R-:W-:Y:S01]  /*5df0*/  IMAD R10, R18, 0x1000, R0 ;  /* 0x00001000120a7824 */ /* 0x003fe200078e0200 */
[----:B------:R-:W-:Y:S01]  /*5e00*/  WARPGROUP.ARRIVE ;  /* 0x00000000000079c5 */ /* 0x000fe20000000000 */
[----:B------:R-:W-:Y:S01]  /*5e10*/  IMAD.MOV.U32 R11, RZ, RZ, 0x40000040 ;  /* 0x40000040ff0b7424 */ /* 0x000fe200078e00ff */
[----:B------:R-:W-:Y:S01]  /*5e20*/  R2UR UR8, R8 ;  /* 0x00000000080872ca */ /* 0x000fe200000e0000 */
[C---:B------:R-:W-:Y:S01]  /*5e30*/  VIADD R12, R10.reuse, 0x80 ;  /* 0x000000800a0c7836 */ /* 0x040fe20000000000 */
[----:B------:R-:W-:Y:S01]  /*5e40*/  R2UR UR6, R10 ;  /* 0x000000000a0672ca */ /* 0x000fe200000e0000 */
[----:B------:R-:W-:Y:S01]  /*5e50*/  IMAD.MOV.U32 R13, RZ, RZ, 0x40000040 ;  /* 0x40000040ff0d7424 */ /* 0x000fe200078e00ff */
[C---:B------:R-:W-:Y:S02]  /*5e60*/  R2UR UR7, R11.reuse ;  /* 0x000000000b0772ca */ /* 0x040fe400000e0000 */
[----:B------:R-:W-:Y:S01]  /*5e70*/  R2UR UR10, R12 ;  /* 0x000000000c0a72ca */ /* 0x000fe200000e0000 */
[C---:B------:R-:W-:Y:S01]  /*5e80*/  VIADD R12, R10.reuse, 0x100 ;  /* 0x000001000a0c7836 */ /* 0x040fe20000000000 */
[----:B------:R-:W-:Y:S01]  /*5e90*/  R2UR UR5, R11 ;  /* 0x000000000b0572ca */ /* 0x000fe200000e0000 */
[----:B------:R-:W-:Y:S01]  /*5ea0*/  VIADD R10, R10, 0x180 ;  /* 0x000001800a0a7836 */ /* 0x000fe20000000000 */
[----:B------:R-:W-:-:S02]  /*5eb0*/  R2UR UR11, R13 ;  /* 0x000000000d0b72ca */ /* 0x000fc400000e0000 */
[----:B------:R-:W-:Y:S02]  /*5ec0*/  R2UR UR9, R9 ;  /* 0x00000000090972ca */ /* 0x000fe400000e0000 */
[----:B------:R-:W-:Y:S01]  /*5ed0*/  R2UR UR18, R10 ;  /* 0x000000000a1272ca */ /* 0x000fe200000e0000 */
[----:B------:R-:W-:Y:S01]  /*5ee0*/  VIADD R10, R2, 0x26800 ;  /* 0x00026800020a7836 */ /* 0x000fe20000000000 */
[----:B------:R-:W-:Y:S02]  /*5ef0*/  R2UR UR14, R12 ;  /* 0x000000000c0e72ca */ /* 0x000fe400000e0000 */
[----:B------:R-:W-:Y:S02]  /*5f00*/  R2UR UR15, R13 ;  /* 0x000000000d0f72ca */ /* 0x000fe400000e0000 */
[----:B------:R-:W-:Y:S02]  /*5f10*/  SHF.R.U32.HI R10, RZ, 0x4, R10 ;  /* 0x00000004ff0a7819 */ /* 0x000fe4000001160a */
[----:B------:R-:W-:-:S02]  /*5f20*/  R2UR UR12, R6 ;  /* 0x00000000060c72ca */ /* 0x000fc400000e0000 */
[----:B------:R-:W-:Y:S02]  /*5f30*/  LOP3.LUT R10, R10, 0x3fff, RZ, 0xc0, !PT ;  /* 0x00003fff0a0a7812 */ /* 0x000fe400078ec0ff */
[----:B------:R-:W-:Y:S02]  /*5f40*/  R2UR UR13, R7 ;  /* 0x00000000070d72ca */ /* 0x000fe400000e0000 */
[----:B------:R-:W-:Y:S02]  /*5f50*/  LOP3.LUT R10, R10, 0x10000, RZ, 0xfc, !PT ;  /* 0x000100000a0a7812 */ /* 0x000fe400078efcff */
[----:B------:R-:W-:Y:S02]  /*5f60*/  R2UR UR19, R11 ;  /* 0x000000000b1372ca */ /* 0x000fe400000e0000 */
[----:B------:R-:W-:Y:S02]  /*5f70*/  R2UR UR4, R10 ;  /* 0x000000000a0472ca */ /* 0x000fe400000e0000 */
[----:B------:R-:W-:-:S02]  /*5f80*/  R2UR UR16, R4 ;  /* 0x00000000041072ca */ /* 0x000fc400000e0000 */
[----:B------:R-:W-:-:S09]  /*5f90*/  R2UR UR17, R5 ;  /* 0x00000000051172ca */ /* 0x000fd200000e0000 */
        /* <DEDUP_REMOVED lines=17> */
.L_x_646:
[----:B------:R-:W-:-:S05]  /*60b0*/  VIADD R10, R3, 0x28c60 ;  /* 0x00028c60030a7836 */ /* 0x000fca0000000000 */
[----:B------:R-:W-:-:S04]  /*60c0*/  PRMT R10, R193, 0x654, R10 ;  /* 0x00000654c10a7816 */ /* 0x000fc8000000000a */
[----:B------:R1:W-:Y:S01]  /*60d0*/  SYNCS.ARRIVE.TRANS64.RED.A1T0 RZ, [R10+URZ], RZ ;  /* 0x000000ff0aff79a7 */ /* 0x0003e2000810043f */
[----:B------:R-:W-:Y:S05]  /*60e0*/  @P2 BRA `(.L_x_647) ;  /* 0xfffffff000e02947 */ /* 0x000fea000383ffff */
.L_x_640:
[----:B------:R-:W-:Y:S05]  /*60f0*/  BSYNC B0 ;  /* 0x0000000000007941 */ /* 0x000fea0003800000 */
.L_x_639:
[----:B------:R-:W-:Y:S01]  /*6100*/  BAR.SYNC.DEFER_BLOCKING 0xe, 0x100 ;  /* 0x0384000000007b1d */ /* 0x000fe20000010000 */
[C---:B------:R-:W-:Y:S01]  /*6110*/  IMAD R3, R18.reuse, 0x40, R198 ;  /* 0x0000004012037824 */ /* 0x040fe200078e02c6 */
[----:B------:R-:W-:Y:S01]  /*6120*/  PLOP3.LUT P0, PT, PT, PT, PT, 0x8, 0x0 ;  /* 0x000000000000781c */ /* 0x000fe20003f0e170 */
[----:B------:R-:W-:Y:S02]  /*6130*/  VIADD R18, R18, 0x1 ;  /* 0x0000000112127836 */ /* 0x000fe40000000000 */
[----:B------:R-:W-:Y:S02]  /*6140*/  IMAD R3, R3, 0x4, R2 ;  /* 0x0000000403037824 */ /* 0x000fe400078e0202 */
[----:B------:R-:W-:Y:S01]  /*6150*/  IMAD.MOV.U32 R21, RZ, RZ, RZ ;  /* 0x000000ffff157224 */ /* 0x000fe200078e00ff */
[----:B------:R-:W-:-:S04]  /*6160*/  ISETP.NE.AND P1, PT, R18, 0x2, PT ;  /* 0x000000021200780c */ /* 0x000fc80003f25270 */
[----:B------:R-:W-:Y:S01]  /*6170*/  SEL R18, R18, RZ, P1 ;  /* 0x000000ff12127207 */ /* 0x000fe20000800000 */
[----:B------:R-:W2:Y:S04]  /*6180*/  LDS R2, [R3+0x28800] ;  /* 0x0288000003027984 */ /* 0x000ea80000000800 */
[----:B------:R-:W3:Y:S01]  /*6190*/  LDS R0, [R3+0x28820] ;  /* 0x0288200003007984 */ /* 0x000ee20000000800 */
[-C--:B--2---:R-:W-:Y:S01]  /*61a0*/  FMUL.FTZ R152, R29, R2.reuse ;  /* 0x000000021d987220 */ /* 0x084fe20000410000 */
[-C--:B01----:R-:W-:Y:S01]  /*61b0*/  FMUL.FTZ R10, R33, R2.reuse ;  /* 0x00000002210a7220 */ /* 0x083fe20000410000 */
[-C--:B------:R-:W-:Y:S01]  /*61c0*/  FMUL.FTZ R14, R37, R2.reuse ;  /* 0x00000002250e7220 */ /* 0x080fe20000410000 */
[----:B------:R-:W-:Y:S01]  /*61d0*/  FMUL.FTZ R20, R41, R2 ;  /* 0x0000000229147220 */ /* 0x000fe20000410000 */
[-C--:B---3--:R-:W-:Y:S01]  /*61e0*/  FMUL.FTZ R5, R26, R0.reuse ;  /* 0x000000001a057220 */ /* 0x088fe20000410000 */
        /* <DEDUP_REMOVED lines=64> */
[-C--:B------:R-:W-:Y:S01]  /*65f0*/  FMUL.FTZ R154, R28, R2.reuse ;  /* 0x000000021c9a7220 */ /* 0x080fe20000410000 */
[-C--:B------:R-:W-:Y:S01]  /*6600*/  FMUL.FTZ R153, R40, R2.reuse ;  /* 0x0000000228997220 */ /* 0x080fe20000410000 */
[----:B------:R-:W-:Y:S01]  /*6610*/  FMUL.FTZ R8, R24, R2 ;  /* 0x0000000218087220 */ /* 0x000fe20000410000 */
[----:B------:R-:W-:Y:S01]  /*6620*/  LOP3.LUT R23, R23, R0, RZ, 0x3c, !PT ;  /* 0x0000000017177212 */ /* 0x000fe200078e3cff */
        /* <DEDUP_REMOVED lines=60> */
.L_x_633:
[----:B------:R-:W-:Y:S02]  /*69f0*/  ISETP.GE.AND P1, PT, R168, 0x1, PT ;  /* 0x00000001a800780c */ /* 0x000fe40003f26270 */
[----:B------:R-:W-:-:S11]  /*6a00*/  PLOP3.LUT P0, PT, PT, PT, PT, 0x80, 0x0 ;  /* 0x000000000000781c */ /* 0x000fd60003f0f070 */
[----:B------:R-:W-:Y:S05]  /*6a10*/  @!P1 BRA `(.L_x_634) ;  /* 0x0000006000349947 */ /* 0x000fea0003800000 */
[----:B------:R-:W0:Y:S01]  /*6a20*/  S2R R26, SR_TID.X ;  /* 0x00000000001a7919 */ /* 0x000e220000002100 */
[----:B------:R-:W-:Y:S01]  /*6a30*/  BSSY B6, `(.L_x_648) ;  /* 0x0000020000067945 */ /* 0x000fe20003800000 */
[----:B0-----:R-:W-:-:S05]  /*6a40*/  VIADD R26, R26, 0xffffff80 ;  /* 0xffffff801a1a7836 */ /* 0x001fca0000000000 */
[----:B------:R-:W-:-:S04]  /*6a50*/  SHF.R.S32.HI R4, RZ, 0x1f, R26 ;  /* 0x0000001fff047819 */ /* 0x000fc8000001141a */
[----:B------:R-:W-:-:S04]  /*6a60*/  LEA.HI R4, R4, R26, RZ, 0x7 ;  /* 0x0000001a04047211 */ /* 0x000fc800078f38ff */
[----:B------:R-:W-:-:S05]  /*6a70*/  SHF.R.S32.HI R4, RZ, 0x7, R4 ;  /* 0x00000007ff047819 */ /* 0x000fca0000011404 */
[----:B------:R-:W0:Y:S02]  /*6a80*/  SHFL.IDX PT, R0, R4, RZ, 0x1f ;  /* 0x00001fff04007589 */ /* 0x000e2400000e0000 */
[----:B0-----:R-:W-:-:S04]  /*6a90*/  LEA.HI R3, R0, R0, RZ, 0x1 ;  /* 0x0000000000037211 */ /* 0x001fc800078f08ff */
[----:B------:R-:W-:-:S05]  /*6aa0*/  LOP3.LUT R3, R3, 0x1fffe, RZ, 0xc0, !PT ;  /* 0x0001fffe03037812 */ /* 0x000fca00078ec0ff */
[----:B------:R-:W-:Y:S02]  /*6ab0*/  IMAD.IADD R3, R0, 0x1, -R3 ;  /* 0x0000000100037824 */ /* 0x000fe400078e0a03 */
[----:B------:R-:W-:Y:S02]  /*6ac0*/  VIADD R0, R2, 0x26800 ;  /* 0x0002680002007836 */ /* 0x000fe40000000000 */
[----:B------:R-:W-:-:S03]  /*6ad0*/  IMAD R3, R3, 0x8000, R2 ;  /* 0x0000800003037824 */ /* 0x000fc600078e0202 */
[----:B------:R-:W-:Y:S01]  /*6ae0*/  LOP3.LUT P0, RZ, R0, 0x3ff, RZ, 0xc0, !PT ;  /* 0x000003ff00ff7812 */ /* 0x000fe2000780c0ff */
[----:B------:R-:W-:-:S05]  /*6af0*/  VIADD R3, R3, 0x400 ;  /* 0x0000040003037836 */ /* 0x000fca0000000000 */
[----:B------:R-:W-:-:S04]  /*6b00*/  SHF.R.U32.HI R3, RZ, 0x4, R3 ;  /* 0x00000004ff037819 */ /* 0x000fc80000011603 */
[----:B------:R-:W-:-:S03]  /*6b10*/  LOP3.LUT R56, R3, 0x3fff, RZ, 0xc0, !PT ;  /* 0x00003fff03387812 */ /* 0x000fc600078ec0ff */
        /* <DEDUP_REMOVED lines=17> */
.L_x_649:
[----:B------:R-:W-:Y:S05]  /*6c30*/  BSYNC B6 ;  /* 0x0000000000067941 */ /* 0x000fea0003800000 */
.L_x_648:
[----:B------:R-:W-:Y:S02]  /*6c40*/  ULDC UR4, c[0x0][0x3f4] ;  /* 0x0000fd0000047ab9 */ /* 0x000fe40000000800 */
[----:B------:R-:W-:-:S13]  /*6c50*/  ISETP.LT.AND P0, PT, RZ, UR4, PT ;  /* 0x00000004ff007c0c */ /* 0x000fda000bf01270 */
[----:B------:R-:W-:Y:S05]  /*6c60*/  @P0 BRA `(.L_x_650) ;  /* 0x0000000000400947 */ /* 0x000fea0003800000 */
[----:B------:R-:W2:Y:S02]  /*6c70*/  LDL R20, [R1+0x34] ;  /* 0x0000340001147983 */ /* 0x000ea40000100800 */
[----:B--2---:R-:W-:-:S04]  /*6c80*/  LEA.HI R0, R20, R20, RZ, 0x1 ;  /* 0x0000001414007211 */ /* 0x004fc800078f08ff */
[----:B------:R-:W-:-:S05]  /*6c90*/  LOP3.LUT R0, R0, 0xfffffffe, RZ, 0xc0, !PT ;  /* 0xfffffffe00007812 */ /* 0x000fca00078ec0ff */
[----:B------:R-:W-:-:S05]  /*6ca0*/  IMAD.IADD R0, R20, 0x1, -R0 ;  /* 0x0000000114007824 */ /* 0x000fca00078e0a00 */
[----:B------:R-:W-:-:S04]  /*6cb0*/  SHF.L.U32 R3, R0, 0x1f, RZ ;  /* 0x0000001f00037819 */ /* 0x000fc800000006ff */
[----:B------:R0:W1:Y:S03]  /*6cc0*/  SYNCS.PHASECHK.TRANS64.TRYWAIT P0, [R2+URZ+0x28c00], R3 ;  /* 0x028c0003020075a7 */ /* 0x000066000800017f */
[----:B-1----:R-:W-:Y:S05]  /*6cd0*/  @!P0 NANOSLEEP.SYNCS 0x989680 ;  /* 0x009896800000895d */ /* 0x002fea0003900000 */
[----:B------:R-:W1:Y:S01]  /*6ce0*/  @!P0 SYNCS.PHASECHK.TRANS64 P0, [R2+URZ+0x28c00], R3 ;  /* 0x028c0003020085a7 */ /* 0x000e62000800007f */
[----:B------:R-:W-:Y:S04]  /*6cf0*/  BSSY B0, `(.L_x_651) ;  /* 0x0000006000007945 */ /* 0x000fe80003800000 */
[----:B-1----:R-:W-:Y:S05]  /*6d00*/  @P0 BRA `(.L_x_652) ;  /* 0x0000000000100947 */ /* 0x002fea0003800000 */
.L_x_653:
[----:B-1----:R1:W2:Y:S02]  /*6d10*/  SYNCS.PHASECHK.TRANS64.TRYWAIT P0, [R2+URZ+0x28c00], R3 ;  /* 0x028c0003020075a7 */ /* 0x0022a4000800017f */
[----:B--2---:R-:W-:Y:S05]  /*6d20*/  @!P0 NANOSLEEP.SYNCS 0x989680 ;  /* 0x009896800000895d */ /* 0x004fea0003900000 */
[----:B------:R-:W2:Y:S02]  /*6d30*/  @!P0 SYNCS.PHASECHK.TRANS64 P0, [R2+URZ+0x28c00], R3 ;  /* 0x028c0003020085a7 */ /* 0x000ea4000800007f */
[----:B--2---:R-:W-:Y:S05]  /*6d40*/  @!P0 BRA `(.L_x_653) ;  /* 0xfffffffc00f08947 */ /* 0x004fea000383ffff */
.L_x_652:
[----:B------:R-:W-:Y:S05]  /*6d50*/  BSYNC B0 ;  /* 0x0000000000007941 */ /* 0x000fea0003800000 */
.L_x_651:
[----:B------:R-:W-:Y:S05]  /*6d60*/  BRA `(.L_x_654) ;  /* 0x0000002000c07947 */ /* 0x000fea0003800000 */
.L_x_650:
[----:B-----5:R-:W-:Y:S01]  /*6d70*/  SHF.R.S32.HI R0, RZ, 0x1f, R24 ;  /* 0x0000001fff007819 */ /* 0x020fe20000011418 */
[----:B------:R-:W-:Y:S01]  /*6d80*/  VIADD R4, R2, 0x20400 ;  /* 0x0002040002047836 */ /* 0x000fe20000000000 */
[----:B------:R-:W-:Y:S01]  /*6d90*/  ULDC.64 UR4, c[0x0][0x3f8] ;  /* 0x0000fe0000047ab9 */ /* 0x000fe20000000a00 */
[----:B------:R-:W-:Y:S01]  /*6da0*/  ULDC.64 UR6, c[0x0][0x408] ;  /* 0x0001020000067ab9 */ /* 0x000fe20000000a00 */
[----:B------:R-:W-:Y:S01]  /*6db0*/  BSSY B6, `(.L_x_655) ;  /* 0x0000021000067945 */ /* 0x000fe20003800000 */
[----:B------:R-:W-:Y:S01]  /*6dc0*/  IMAD R3, R0, UR4, RZ ;  /* 0x0000000400037c24 */ /* 0x000fe2000f8e02ff */
[----:B------:R-:W-:Y:S01]  /*6dd0*/  LOP3.LUT P0, RZ, R4, 0x3ff, RZ, 0xc0, !PT ;  /* 0x000003ff04ff7812 */ /* 0x000fe2000780c0ff */
[----:B------:R-:W-:Y:S02]  /*6de0*/  IMAD R9, R0, UR6, RZ ;  /* 0x0000000600097c24 */ /* 0x000fe4000f8e02ff */
[----:B------:R-:W-:-:S04]  /*6df0*/  IMAD.WIDE.U32 R4, R24, UR4, RZ ;  /* 0x0000000418047c25 */ /* 0x000fc8000f8e00ff */
[C---:B------:R-:W-:Y:S01]  /*6e00*/  IMAD R3, R24.reuse, UR5, R3 ;  /* 0x0000000518037c24 */ /* 0x040fe2000f8e0203 */
[----:B------:R-:W-:Y:S01]  /*6e10*/  ULDC.64 UR4, c[0x0][0x3e8] ;  /* 0x0000fa0000047ab9 */ /* 0x000fe20000000a00 */
[----:B------:R-:W-:-:S04]  /*6e20*/  IMAD.WIDE.U32 R6, R24, UR6, RZ ;  /* 0x0000000618067c25 */ /* 0x000fc8000f8e00ff */
[----:B------:R-:W-:Y:S01]  /*6e30*/  IMAD R9, R24, UR7, R9 ;  /* 0x0000000718097c24 */ /* 0x000fe2000f8e0209 */
[----:B------:R-:W-:Y:S01]  /*6e40*/  ULDC.64 UR6, c[0x0][0x400] ;  /* 0x0001000000067ab9 */ /* 0x000fe20000000a00 */
[----:B------:R-:W-:Y:S01]  /*6e50*/  IMAD.IADD R3, R3, 0x1, R5 ;  /* 0x0000000103037824 */ /* 0x000fe200078e0205 */
[----:B------:R-:W-:Y:S01]  /*6e60*/  LEA R24, P1, R4, UR4, 0x1 ;  /* 0x0000000404187c11 */ /* 0x000fe2000f8208ff */
[----:B------:R-:W-:Y:S01]  /*6e70*/  IMAD.IADD R29, R9, 0x1, R7 ;  /* 0x00000001091d7824 */ /* 0x000fe200078e0207 */
[----:B------:R-:W-:Y:S02]  /*6e80*/  LEA R28, P2, R6, UR6, 0x1 ;  /* 0x00000006061c7c11 */ /* 0x000fe4000f8408ff */
[----:B------:R-:W-:Y:S02]  /*6e90*/  LEA.HI.X R26, R4, UR5, R3, 0x1, P1 ;  /* 0x00000005041a7c11 */ /* 0x000fe400088f0c03 */
[----:B------:R-:W-:Y:S01]  /*6ea0*/  LEA.HI.X R29, R6, UR7, R29, 0x1, P2 ;  /* 0x00000007061d7c11 */ /* 0x000fe200090f0c1d */
[----:B------:R-:W-:Y:S08]  /*6eb0*/  @!P0 BRA `(.L_x_656) ;  /* 0x0000000000408947 */ /* 0x000ff00003800000 */
        /* <DEDUP_REMOVED lines=16> */
.L_x_656:
[----:B------:R-:W-:Y:S05]  /*6fc0*/  BSYNC B6 ;  /* 0x0000000000067941 */ /* 0x000fea0003800000 */
.L_x_655:
[----:B------:R-:W-:Y:S01]  /*6fd0*/  ULDC.U8 UR4, c[0x0][0x410] ;  /* 0x0001040000047ab9 */ /* 0x000fe20000000000 */
[----:B------:R-:W-:Y:S01]  /*6fe0*/  BSSY B0, `(.L_x_657) ;  /* 0x0000200000007945 */ /* 0x000fe20003800000 */
[----:B------:R-:W-:Y:S01]  /*6ff0*/  ISETP.NE.AND P0, PT, RZ, UR4, PT ;  /* 0x00000004ff007c0c */ /* 0x000fe2000bf05270 */
[----:B------:R-:W-:-:S12]  /*7000*/  IMAD R4, R25, 0x40, R184 ;  /* 0x0000004019047824 */ /* 0x000fd800078e02b8 */
[----:B------:R-:W-:Y:S05]  /*7010*/  @!P0 BRA `(.L_x_658) ;  /* 0x0000001000088947 */ /* 0x000fea0003800000 */
[----:B------:R-:W-:-:S03]  /*7020*/  UMOV UR4, 0xffffffff ;  /* 0xffffffff00047882 */ /* 0x000fc60000000000 */
[----:B------:R-:W-:Y:S05]  /*7030*/  BRA.DIV UR4, `(.L_x_659) ;  /* 0x0000010204c47947 */ /* 0x000fea000b800000 */
[----:B------:R0:W1:Y:S04]  /*7040*/  SHFL.IDX PT, R3, R26, RZ, 0x1c1f ;  /* 0x001c1fff1a037589 */ /* 0x00006800000e0000 */
[----:B------:R0:W2:Y:S04]  /*7050*/  SHFL.IDX PT, R0, R24, RZ, 0x1c1f ;  /* 0x001c1fff18007589 */ /* 0x0000a800000e0000 */
[----:B------:R0:W3:Y:S04]  /*7060*/  SHFL.IDX PT, R5, R29, RZ, 0x1c1f ;  /* 0x001c1fff1d057589 */ /* 0x0000e800000e0000 */
[----:B------:R0:W4:Y:S02]  /*7070*/  SHFL.IDX PT, R14, R28, RZ, 0x1c1f ;  /* 0x001c1fff1c0e7589 */ /* 0x00012400000e0000 */
.L_x_867:
[----:B------:R-:W5:Y:S01]  /*7080*/  LDL R7, [R1+0x34] ;  /* 0x0000340001077983 */ /* 0x000f620000100800 */
[----:B------:R-:W-:Y:S01]  /*7090*/  ULDC UR4, c[0x0][0x448] ;  /* 0x0001120000047ab9 */ /* 0x000fe20000000800 */
[----:B------:R-:W-:Y:S01]  /*70a0*/  BSSY B1, `(.L_x_660) ;  /* 0x0000024000017945 */ /* 0x000fe20003800000 */
[----:B0-----:R-:W-:Y:S01]  /*70b0*/  IMAD R24, R27, UR4, RZ ;  /* 0x000000041b187c24 */ /* 0x001fe2000f8e02ff */
[----:B------:R-:W-:Y:S02]  /*70c0*/  CS2R R8, SRZ ;  /* 0x0000000000087805 */ /* 0x000fe4000001ff00 */
[----:B------:R-:W-:Y:S02]  /*70d0*/  CS2R R10, SRZ ;  /* 0x00000000000a7805 */ /* 0x000fe4000001ff00 */
[----:B------:R-:W-:Y:S02]  /*70e0*/  CS2R R12, SRZ ;  /* 0x00000000000c7805 */ /* 0x000fe4000001ff00 */
[----:B------:R-:W-:-:S02]  /*70f0*/  ISETP.GE.AND P0, PT, R4, R24, PT ;  /* 0x000000180400720c */ /* 0x000fc40003f06270 */
[----:B------:R-:W-:-:S04]  /*7100*/  SHF.L.U32 R4, R194, 0x6, RZ ;  /* 0x00000006c2047819 */ /* 0x000fc800000006ff */
[----:B------:R-:W-:Y:S02]  /*7110*/  LOP3.LUT R31, R4, 0x1c0, RZ, 0xc0, !PT ;  /* 0x000001c0041f7812 */ /* 0x000fe400078ec0ff */
[----:B-----5:R-:W-:-:S04]  /*7120*/  LEA.HI R6, R7, R7, RZ, 0x1 ;  /* 0x0000000707067211 */ /* 0x020fc800078f08ff */
[----:B------:R-:W-:-:S05]  /*7130*/  LOP3.LUT R6, R6, 0xfffffffe, RZ, 0xc0, !PT ;  /* 0xfffffffe06067812 */ /* 0x000fca00078ec0ff */
[----:B------:R-:W-:Y:S01]  /*7140*/  IMAD.IADD R29, R7, 0x1, -R6 ;  /* 0x00000001071d7824 */ /* 0x000fe200078e0a06 */
[----:B------:R-:W-:-:S04]  /*7150*/  CS2R R6, SRZ ;  /* 0x0000000000067805 */ /* 0x000fc8000001ff00 */
[----:B------:R-:W-:Y:S01]  /*7160*/  SHF.L.U32 R29, R29, 0x1f, RZ ;  /* 0x0000001f1d1d7819 */ /* 0x000fe200000006ff */
[----:B------:R-:W-:Y:S06]  /*7170*/  @P0 BRA `(.L_x_661) ;  /* 0x0000000000580947 */ /* 0x000fec0003800000 */
[----:B------:R-:W4:Y:S01]  /*7180*/  LDL R30, [R1+0x48] ;  /* 0x00004800011e7983 */ /* 0x000f220000100800 */
[----:B------:R-:W-:-:S03]  /*7190*/  ULDC UR4, c[0x0][0x3f4] ;  /* 0x0000fd0000047ab9 */ /* 0x000fc60000000800 */
[----:B------:R-:W4:Y:S01]  /*71a0*/  LDL R28, [R1+0x44] ;  /* 0x00004400011c7983 */ /* 0x000f220000100800 */
[----:B------:R-:W-:Y:S01]  /*71b0*/  ISETP.GE.AND P3, PT, R197, UR4, PT ;  /* 0x00000004c5007c0c */ /* 0x000fe2000bf66270 */
[----:B--2---:R-:W-:Y:S01]  /*71c0*/  IMAD.MOV.U32 R6, RZ, RZ, R0 ;  /* 0x000000ffff067224 */ /* 0x004fe200078e0000 */
[----:B------:R-:W-:Y:S01]  /*71d0*/  ISETP.GE.AND P2, PT, R186, UR4, PT ;  /* 0x00000004ba007c0c */ /* 0x000fe2000bf46270 */
[----:B-1----:R-:W-:Y:S01]  /*71e0*/  IMAD.MOV.U32 R7, RZ, RZ, R3 ;  /* 0x000000ffff077224 */ /* 0x002fe200078e0003 */
[----:B------:R-:W-:Y:S01]  /*71f0*/  CS2R R10, SRZ ;  /* 0x00000000000a7805 */ /* 0x000fe2000001ff00 */
[----:B---3--:R-:W-:Y:S01]  /*7200*/  IMAD.MOV.U32 R15, RZ, RZ, R5 ;  /* 0x000000ffff0f7224 */ /* 0x008fe200078e0005 */
[----:B------:R-:W-:Y:S02]  /*7210*/  CS2R R8, SRZ ;  /* 0x0000000000087805 */ /* 0x000fe4000001ff00 */
[----:B------:R-:W-:-:S07]  /*7220*/  CS2R R12, SRZ ;  /* 0x00000000000c7805 */ /* 0x000fce000001ff00 */
[----:B------:R-:W-:Y:S01]  /*7230*/  @!P2 IMAD.WIDE R20, R186, 0x2, R6 ;  /* 0x00000002ba14a825 */ /* 0x000fe200078e0206 */
[----:B------:R-:W-:-:S04]  /*7240*/  CS2R R6, SRZ ;  /* 0x0000000000067805 */ /* 0x000fc8000001ff00 */
[----:B------:R0:W5:Y:S01]  /*7250*/  @!P2 LD.E.64 R10, desc[UR40][R20.64] ;  /* 0x00000028140aa980 */ /* 0x000162000c101b00 */
[-C--:B----4-:R-:W-:Y:S02]  /*7260*/  @!P3 IADD3 R26, P0, R0, R30.reuse, RZ ;  /* 0x0000001e001ab210 */ /* 0x090fe40007f1e0ff */
[----:B------:R-:W-:Y:S01]  /*7270*/  @!P3 IADD3 R4, P1, R14, R30, RZ ;  /* 0x0000001e0e04b210 */ /* 0x000fe20007f3e0ff */
[----:B------:R-:W-:-:S04]  /*7280*/  @!P2 IMAD.WIDE R14, R186, 0x2, R14 ;  /* 0x00000002ba0ea825 */ /* 0x000fc800078e020e */
[--C-:B------:R-:W-:Y:S01]  /*7290*/  @!P3 IMAD.X R27, R3, 0x1, R28.reuse, P0 ;  /* 0x00000001031bb824 */ /* 0x100fe200000e061c */
[----:B------:R0:W5:Y:S01]  /*72a0*/  @!P2 LD.E.64 R8, desc[UR40][R14.64] ;  /* 0x000000280e08a980 */ /* 0x000162000c101b00 */
[----:B------:R-:W-:-:S03]  /*72b0*/  @!P3 IMAD.X R5, R5, 0x1, R28, P1 ;  /* 0x000000010505b824 */ /* 0x000fc600008e061c */
[----:B------:R0:W5:Y:S04]  /*72c0*/  @!P3 LD.E.64 R12, desc[UR40][R26.64] ;  /* 0x000000281a0cb980 */ /* 0x000168000c101b00 */
[----:B------:R0:W5:Y:S02]  /*72d0*/  @!P3 LD.E.64 R6, desc[UR40][R4.64] ;  /* 0x000000280406b980 */ /* 0x000164000c101b00 */
.L_x_661:
[----:B------:R-:W-:Y:S05]  /*72e0*/  BSYNC B1 ;  /* 0x0000000000017941 */ /* 0x000fea0003800000 */
.L_x_660:
[----:B------:R-:W3:Y:S01]  /*72f0*/  SYNCS.PHASECHK.TRANS64.TRYWAIT P0, [R2+URZ+0x28c00], R29 ;  /* 0x028c001d020075a7 */ /* 0x000ee2000800017f */
[----:B-1----:R-:W-:Y:S01]  /*7300*/  LOP3.LUT R3, R31, 0x18, R16, 0xf8, !PT ;  /* 0x000000181f037812 */ /* 0x002fe200078ef810 */
[----:B--2---:R-:W-:Y:S01]  /*7310*/  IMAD R0, R25, -0x40, R24 ;  /* 0xffffffc019007824 */ /* 0x004fe200078e0218 */
[----:B0-----:R-:W-:Y:S01]  /*7320*/  SHF.R.U32.HI R4, RZ, 0x3, R31 ;  /* 0x00000003ff047819 */ /* 0x001fe2000001161f */
[----:B----45:R-:W-:Y:S01]  /*7330*/  IMAD.MOV.U32 R14, RZ, RZ, R12 ;  /* 0x000000ffff0e7224 */ /* 0x030fe200078e000c */
[----:B------:R-:W-:Y:S01]  /*7340*/  SHF.R.U32.HI R25, RZ, 0x10, R11 ;  /* 0x00000010ff197819 */ /* 0x000fe2000001160b */
[----:B------:R-:W-:Y:S01]  /*7350*/  IMAD.MOV.U32 R15, RZ, RZ, R13 ;  /* 0x000000ffff0f7224 */ /* 0x000fe200078e000d */
[----:B------:R-:W-:Y:S01]  /*7360*/  LOP3.LUT R28, R3, R4, RZ, 0x3c, !PT ;  /* 0x00000004031c7212 */ /* 0x000fe200078e3cff */
[----:B------:R-:W-:Y:S01]  /*7370*/  IMAD.MOV.U32 R3, RZ, RZ, R10 ;  /* 0x000000ffff037224 */ /* 0x000fe200078e000a */
[--C-:B------:R-:W-:Y:S01]  /*7380*/  SHF.R.U64 R10, R10, 0x10, R11.reuse ;  /* 0x000000100a0a7819 */ /* 0x100fe2000000120b */
[----:B------:R-:W-:Y:S01]  /*7390*/  IMAD.MOV.U32 R4, RZ, RZ, R11 ;  /* 0x000000ffff047224 */ /* 0x000fe200078e000b */
[--C-:B------:R-:W-:Y:S01]  /*73a0*/  SHF.R.U64 R24, R8, 0x10, R9.reuse ;  /* 0x0000001008187819 */ /* 0x100fe20000001209 */
[--C-:B------:R-:W-:Y:S01]  /*73b0*/  IMAD.MOV.U32 R11, RZ, RZ, R9.reuse ;  /* 0x000000ffff0b7224 */ /* 0x100fe200078e0009 */
[----:B------:R-:W-:Y:S01]  /*73c0*/  SHF.R.U32.HI R20, RZ, 0x10, R9 ;  /* 0x00000010ff147819 */ /* 0x000fe20000011609 */
[----:B------:R-:W-:Y:S01]  /*73d0*/  IMAD R9, R213, 0x200, R28 ;  /* 0x00000200d5097824 */ /* 0x000fe200078e021c */
[----:B------:R-:W-:Y:S01]  /*73e0*/  PRMT R31, R3, 0x5410, R10 ;  /* 0x00005410031f7816 */ /* 0x000fe2000000000a */
[----:B---3--:R-:W-:Y:S01]  /*73f0*/  IMAD.MOV.U32 R5, RZ, RZ, R8 ;  /* 0x000000ffff057224 */ /* 0x008fe200078e0008 */
[--C-:B------:R-:W-:Y:S01]  /*7400*/  SHF.R.U64 R21, R12, 0x10, R13.reuse ;  /* 0x000000100c157819 */ /* 0x100fe2000000120d */
[----:B------:R-:W-:Y:S01]  /*7410*/  IMAD R10, R9, 0x2, R2 ;  /* 0x00000002090a7824 */ /* 0x000fe200078e0202 */
[----:B------:R-:W-:Y:S01]  /*7420*/  SHF.R.U32.HI R26, RZ, 0x10, R13 ;  /* 0x00000010ff1a7819 */ /* 0x000fe2000001160d */
[----:B------:R-:W-:Y:S01]  /*7430*/  BSSY B1, `(.L_x_662) ;  /* 0x000000f000017945 */ /* 0x000fe20003800000 */
[----:B------:R-:W-:Y:S01]  /*7440*/  VIMNMX R35, R0, 0x40, PT ;  /* 0x0000004000237848 */ /* 0x000fe20003fe0100 */
[--C-:B------:R-:W-:Y:S01]  /*7450*/  IMAD.MOV.U32 R12, RZ, RZ, R7.reuse ;  /* 0x000000ffff0c7224 */ /* 0x100fe200078e0007 */
[----:B------:R-:W-:Y:S01]  /*7460*/  SHF.R.U64 R13, R6, 0x10, R7 ;  /* 0x00000010060d7819 */ /* 0x000fe20000001207 */
[----:B------:R-:W-:Y:S01]  /*7470*/  IMAD.MOV.U32 R8, RZ, RZ, R6 ;  /* 0x000000ffff087224 */ /* 0x000fe200078e0006 */
[----:B------:R-:W-:Y:S01]  /*7480*/  PRMT R32, R4, 0x5410, R25 ;  /* 0x0000541004207816 */ /* 0x000fe20000000019 */
[C---:B------:R-:W-:Y:S01]  /*7490*/  VIADD R4, R10.reuse, 0x20400 ;  /* 0x000204000a047836 */ /* 0x040fe20000000000 */
[----:B------:R-:W-:Y:S01]  /*74a0*/  SHF.R.U32.HI R7, RZ, 0x10, R7 ;  /* 0x00000010ff077819 */ /* 0x000fe20000011607 */
[----:B------:R-:W-:Y:S01]  /*74b0*/  VIADD R0, R10, 0x20440 ;  /* 0x000204400a007836 */ /* 0x000fe20000000000 */
[----:B------:R-:W-:-:S02]  /*74c0*/  LOP3.LUT P2, RZ, R194, 0x4, RZ, 0xc0, !PT ;  /* 0x00000004c2ff7812 */ /* 0x000fc4000784c0ff */
[----:B------:R-:W-:Y:S02]  /*74d0*/  ISETP.GE.AND P1, PT, R184, R35, PT ;  /* 0x00000023b800720c */ /* 0x000fe40003f26270 */
[----:B------:R-:W-:Y:S02]  /*74e0*/  PRMT R9, R14, 0x5410, R21 ;  /* 0x000054100e097816 */ /* 0x000fe40000000015 */
[----:B------:R-:W-:Y:S02]  /*74f0*/  PRMT R3, R15, 0x5410, R26 ;  /* 0x000054100f037816 */ /* 0x000fe4000000001a */
[----:B------:R-:W-:Y:S01]  /*7500*/  PRMT R33, R5, 0x5410, R24 ;  /* 0x0000541005217816 */ /* 0x000fe20000000018 */
[----:B------:R-:W-:Y:S06]  /*7510*/  @!P0 BRA `(.L_x_663) ;  /* 0x000000fc00fc8947 */ /* 0x000fec0003800000 */
.L_x_868:
[----:B------:R-:W-:Y:S05]  /*7520*/  BSYNC B1 ;  /* 0x0000000000017941 */ /* 0x000fea0003800000 */
.L_x_662:
[----:B------:R-:W-:Y:S01]  /*7530*/  BSSY B1, `(.L_x_664) ;  /* 0x0000059000017945 */ /* 0x000fe20003800000 */
[----:B------:R-:W-:Y:S01]  /*7540*/  PRMT R34, R11, 0x5410, R20 ;  /* 0x000054100b227816 */ /* 0x000fe20000000014 */
[----:B------:R-:W-:Y:S01]  /*7550*/  @P2 VIADD R0, R4, 0xffffffc0 ;  /* 0xffffffc004002836 */ /* 0x000fe20000000000 */
[----:B------:R-:W-:Y:S02]  /*7560*/  PRMT R11, R8, 0x5410, R13 ;  /* 0x00005410080b7816 */ /* 0x000fe4000000000d */
[----:B------:R-:W-:Y:S01]  /*7570*/  PRMT R8, R12, 0x5410, R7 ;  /* 0x000054100c087816 */ /* 0x000fe20000000007 */
[----:B------:R-:W-:Y:S06]  /*7580*/  @P1 BRA `(.L_x_665) ;  /* 0x00000004004c1947 */ /* 0x000fec0003800000 */
[----:B------:R-:W1:Y:S01]  /*7590*/  LDC R4, c[0x0][0x3f4] ;  /* 0x0000fd00ff047b82 */ /* 0x000e620000000800 */
[----:B------:R-:W-:Y:S01]  /*75a0*/  BSSY B2, `(.L_x_666) ;  /* 0x000002a000027945 */ /* 0x000fe20003800000 */
[-C--:B-1----:R-:W-:Y:S02]  /*75b0*/  ISETP.GE.AND P0, PT, R186, R4.reuse, PT ;  /* 0x00000004ba00720c */ /* 0x082fe40003f06270 */
[----:B------:R-:W-:-:S11]  /*75c0*/  ISETP.GE.AND P1, PT, R197, R4, PT ;  /* 0x00000004c500720c */ /* 0x000fd60003f26270 */
[----:B------:R-:W-:Y:S05]  /*75d0*/  @P0 BRA `(.L_x_667) ;  /* 0x0000000000980947 */ /* 0x000fea0003800000 */
[----:B------:R-:W1:Y:S01]  /*75e0*/  LDS.128 R4, [R10+0x20400] ;  /* 0x020400000a047984 */ /* 0x000e620000000c00 */
[C---:B------:R-:W-:Y:S01]  /*75f0*/  IMAD.U32 R25, R33.reuse, 0x10000, RZ ;  /* 0x0001000021197824 */ /* 0x040fe200078e00ff */
[----:B------:R-:W-:Y:S01]  /*7600*/  LOP3.LUT R24, R33, 0xffff0000, RZ, 0xc0, !PT ;  /* 0xffff000021187812 */ /* 0x000fe200078ec0ff */
[C---:B------:R-:W-:Y:S01]  /*7610*/  IMAD.U32 R21, R31.reuse, 0x10000, RZ ;  /* 0x000100001f157824 */ /* 0x040fe200078e00ff */
[----:B------:R-:W-:Y:S01]  /*7620*/  LOP3.LUT R20, R31, 0xffff0000, RZ, 0xc0, !PT ;  /* 0xffff00001f147812 */ /* 0x000fe200078ec0ff */
[C---:B-1----:R-:W-:Y:S01]  /*7630*/  IMAD.U32 R12, R4.reuse, 0x10000, RZ ;  /* 0x00010000040c7824 */ /* 0x042fe200078e00ff */
[----:B------:R-:W-:Y:S01]  /*7640*/  LOP3.LUT R4, R4, 0xffff0000, RZ, 0xc0, !PT ;  /* 0xffff000004047812 */ /* 0x000fe200078ec0ff */
[C---:B------:R-:W-:Y:S01]  /*7650*/  IMAD.U32 R13, R5.reuse, 0x10000, RZ ;  /* 0x00010000050d7824 */ /* 0x040fe200078e00ff */
[----:B------:R-:W-:Y:S01]  /*7660*/  LOP3.LUT R5, R5, 0xffff0000, RZ, 0xc0, !PT ;  /* 0xffff000005057812 */ /* 0x000fe200078ec0ff */
[C---:B------:R-:W-:Y:S01]  /*7670*/  IMAD.U32 R14, R6.reuse, 0x10000, RZ ;  /* 0x00010000060e7824 */ /* 0x040fe200078e00ff */
[----:B------:R-:W-:Y:S01]  /*7680*/  LOP3.LUT R6, R6, 0xffff0000, RZ, 0xc0, !PT ;  /* 0xffff000006067812 */ /* 0x000fe200078ec0ff */
[C---:B------:R-:W-:Y:S01]  /*7690*/  FMUL.FTZ R27, R4.reuse, R25 ;  /* 0x00000019041b7220 */ /* 0x040fe20000410000 */
[----:B------:R-:W-:Y:S01]  /*76a0*/  FMUL.FTZ R4, R4, R21 ;  /* 0x0000001504047220 */ /* 0x000fe20000410000 */
[----:B------:R-:W-:-:S02]  /*76b0*/  IMAD.U32 R15, R7, 0x10000, RZ ;  /* 0x00010000070f7824 */ /* 0x000fc400078e00ff */
[----:B------:R-:W-:Y:S01]  /*76c0*/  FMUL.FTZ R28, R5, R24 ;  /* 0x00000018051c7220 */ /* 0x000fe20000410000 */
[C---:B------:R-:W-:Y:S01]  /*76d0*/  FFMA.FTZ R27, R12.reuse, R21, -R27 ;  /* 0x000000150c1b7223 */ /* 0x040fe2000001081b */
[----:B------:R-:W-:Y:S01]  /*76e0*/  FFMA.FTZ R26, R12, R25, R4 ;  /* 0x000000190c1a7223 */ /* 0x000fe20000010004 */
[----:B------:R-:W-:Y:S01]  /*76f0*/  LOP3.LUT R7, R7, 0xffff0000, RZ, 0xc0, !PT ;  /* 0xffff000007077812 */ /* 0x000fe200078ec0ff */
[-C--:B------:R-:W-:Y:S01]  /*7700*/  FMUL.FTZ R30, R5, R20.reuse ;  /* 0x00000014051e7220 */ /* 0x080fe20000410000 */
[C---:B------:R-:W-:Y:S01]  /*7710*/  LOP3.LUT R12, R34.reuse, 0xffff0000, RZ, 0xc0, !PT ;  /* 0xffff0000220c7812 */ /* 0x040fe200078ec0ff */
[----:B------:R-:W-:Y:S01]  /*7720*/  IMAD.U32 R21, R34, 0x10000, RZ ;  /* 0x0001000022157824 */ /* 0x000fe200078e00ff */
[C---:B------:R-:W-:Y:S01]  /*7730*/  LOP3.LUT R4, R32.reuse, 0xffff0000, RZ, 0xc0, !PT ;  /* 0xffff000020047812 */ /* 0x040fe200078ec0ff */
[----:B------:R-:W-:Y:S02]  /*7740*/  IMAD.U32 R5, R32, 0x10000, RZ ;  /* 0x0001000020057824 */ /* 0x000fe400078e00ff */
[C---:B------:R-:W-:Y:S01]  /*7750*/  FFMA.FTZ R28, R13.reuse, R20, -R28 ;  /* 0x000000140d1c7223 */ /* 0x040fe2000001081c */
[----:B------:R-:W-:Y:S01]  /*7760*/  FFMA.FTZ R13, R13, R24, R30 ;  /* 0x000000180d0d7223 */ /* 0x000fe2000001001e */
[C---:B------:R-:W-:Y:S01]  /*7770*/  FMUL.FTZ R25, R6.reuse, R21 ;  /* 0x0000001506197220 */ /* 0x040fe20000410000 */
[-C--:B------:R-:W-:Y:S01]  /*7780*/  FMUL.FTZ R20, R6, R5.reuse ;  /* 0x0000000506147220 */ /* 0x080fe20000410000 */
[C---:B------:R-:W-:Y:S01]  /*7790*/  FMUL.FTZ R24, R7.reuse, R12 ;  /* 0x0000000c07187220 */ /* 0x040fe20000410000 */
[-C--:B0-----:R-:W-:Y:S01]  /*77a0*/  FMUL.FTZ R29, R7, R4.reuse ;  /* 0x00000004071d7220 */ /* 0x081fe20000410000 */
[C---:B------:R-:W-:Y:S01]  /*77b0*/  FFMA.FTZ R6, R14.reuse, R5, -R25 ;  /* 0x000000050e067223 */ /* 0x040fe20000010819 */
[----:B------:R-:W-:Y:S01]  /*77c0*/  FFMA.FTZ R21, R14, R21, R20 ;  /* 0x000000150e157223 */ /* 0x000fe20000010014 */
[C---:B------:R-:W-:Y:S01]  /*77d0*/  FFMA.FTZ R7, R15.reuse, R4, -R24 ;  /* 0x000000040f077223 */ /* 0x040fe20000010818 */
[----:B------:R-:W-:Y:S01]  /*77e0*/  FFMA.FTZ R12, R15, R12, R29 ;  /* 0x0000000c0f0c7223 */ /* 0x000fe2000001001d */
[----:B------:R-:W-:-:S02]  /*77f0*/  F2FP.BF16.F32.PACK_AB R4, R26, R27 ;  /* 0x0000001b1a04723e */ /* 0x000fc400000010ff */
[----:B------:R-:W-:Y:S02]  /*7800*/  F2FP.BF16.F32.PACK_AB R5, R13, R28 ;  /* 0x0000001c0d05723e */ /* 0x000fe400000010ff */
[----:B------:R-:W-:Y:S02]  /*7810*/  F2FP.BF16.F32.PACK_AB R6, R21, R6 ;  /* 0x000000061506723e */ /* 0x000fe400000010ff */
[----:B------:R-:W-:-:S05]  /*7820*/  F2FP.BF16.F32.PACK_AB R7, R12, R7 ;  /* 0x000000070c07723e */ /* 0x000fca00000010ff */
[----:B------:R1:W-:Y:S02]  /*7830*/  STS.128 [R10+0x20400], R4 ;  /* 0x020400040a007388 */ /* 0x0003e40000000c00 */
.L_x_667:
[----:B------:R-:W-:Y:S05]  /*7840*/  BSYNC B2 ;  /* 0x0000000000027941 */ /* 0x000fea0003800000 */
.L_x_666:
[----:B------:R-:W-:Y:S05]  /*7850*/  @P1 BRA `(.L_x_665) ;  /* 0x0000000000981947 */ /* 0x000fea0003800000 */
[----:B-1----:R-:W1:Y:S01]  /*7860*/  LDS.128 R4, [R0] ;  /* 0x0000000000047984 */ /* 0x002e620000000c00 */
        /* <DEDUP_REMOVED lines=36> */
[----:B------:R2:W-:Y:S02]  /*7ab0*/  STS.128 [R0], R4 ;  /* 0x0000000400007388 */ /* 0x0005e40000000c00 */
.L_x_665:
[----:B------:R-:W-:Y:S05]  /*7ac0*/  BSYNC B1 ;  /* 0x0000000000017941 */ /* 0x000fea0003800000 */
.L_x_664:
[----:B-12---:R-:W-:-:S05]  /*7ad0*/  VIADD R4, R184, 0x20 ;  /* 0x00000020b8047836 */ /* 0x006fca0000000000 */
[----:B------:R-:W-:-:S13]  /*7ae0*/  ISETP.GE.AND P0, PT, R4, R35, PT ;  /* 0x000000230400720c */ /* 0x000fda0003f06270 */
[----:B------:R-:W-:Y:S05]  /*7af0*/  @P0 BRA `(.L_x_668) ;  /* 0x0000001400380947 */ /* 0x000fea0003800000 */
        /* <DEDUP_REMOVED lines=10> */
[C---:B------:R-:W-:Y:S01]  /*7ba0*/  IMAD.U32 R28, R34.reuse, 0x10000, RZ ;  /* 0x00010000221c7824 */ /* 0x040fe200078e00ff */
[----:B0-----:R-:W-:Y:S02]  /*7bb0*/  LOP3.LUT R29, R34, 0xffff0000, RZ, 0xc0, !PT ;  /* 0xffff0000221d7812 */ /* 0x001fe400078ec0ff */
[----:B------:R-:W-:Y:S01]  /*7bc0*/  LOP3.LUT R27, R32, 0xffff0000, RZ, 0xc0, !PT ;  /* 0xffff0000201b7812 */ /* 0x000fe200078ec0ff */
[C---:B-1----:R-:W-:Y:S01]  /*7bd0*/  IMAD.U32 R12, R4.reuse, 0x10000, RZ ;  /* 0x00010000040c7824 */ /* 0x042fe200078e00ff */
[----:B------:R-:W-:Y:S01]  /*7be0*/  LOP3.LUT R4, R4, 0xffff0000, RZ, 0xc0, !PT ;  /* 0xffff000004047812 */ /* 0x000fe200078ec0ff */
[C---:B------:R-:W-:Y:S01]  /*7bf0*/  IMAD.U32 R13, R5.reuse, 0x10000, RZ ;  /* 0x00010000050d7824 */ /* 0x040fe200078e00ff */
[----:B------:R-:W-:Y:S01]  /*7c00*/  LOP3.LUT R5, R5, 0xffff0000, RZ, 0xc0, !PT ;  /* 0xffff000005057812 */ /* 0x000fe200078ec0ff */
[C---:B------:R-:W-:Y:S01]  /*7c10*/  IMAD.U32 R14, R6.reuse, 0x10000, RZ ;  /* 0x00010000060e7824 */ /* 0x040fe200078e00ff */
[----:B------:R-:W-:Y:S01]  /*7c20*/  LOP3.LUT R6, R6, 0xffff0000, RZ, 0xc0, !PT ;  /* 0xffff000006067812 */ /* 0x000fe200078ec0ff */
[-C--:B------:R-:W-:Y:S01]  /*7c30*/  FMUL.FTZ R21, R26, R4.reuse ;  /* 0x000000041a157220 */ /* 0x080fe20000410000 */
[C---:B------:R-:W-:Y:S01]  /*7c40*/  FMUL.FTZ R25, R24.reuse, R4 ;  /* 0x0000000418197220 */ /* 0x040fe20000410000 */
[C---:B------:R-:W-:Y:S01]  /*7c50*/  IMAD.U32 R15, R7.reuse, 0x10000, RZ ;  /* 0x00010000070f7824 */ /* 0x040fe200078e00ff */
[----:B------:R-:W-:Y:S01]  /*7c60*/  LOP3.LUT R7, R7, 0xffff0000, RZ, 0xc0, !PT ;  /* 0xffff000007077812 */ /* 0x000fe200078ec0ff */
[-C--:B------:R-:W-:Y:S01]  /*7c70*/  FFMA.FTZ R4, R24, R12.reuse, -R21 ;  /* 0x0000000c18047223 */ /* 0x080fe20000010815 */
[----:B------:R-:W-:Y:S01]  /*7c80*/  FFMA.FTZ R25, R26, R12, R25 ;  /* 0x0000000c1a197223 */ /* 0x000fe20000010019 */
[-C--:B------:R-:W-:Y:S01]  /*7c90*/  FMUL.FTZ R20, R33, R5.reuse ;  /* 0x0000000521147220 */ /* 0x080fe20000410000 */
[----:B------:R-:W-:Y:S01]  /*7ca0*/  FMUL.FTZ R12, R31, R5 ;  /* 0x000000051f0c7220 */ /* 0x000fe20000410000 */
[----:B------:R-:W-:-:S02]  /*7cb0*/  IMAD.U32 R26, R32, 0x10000, RZ ;  /* 0x00010000201a7824 */ /* 0x000fc400078e00ff */
[----:B------:R-:W-:Y:S01]  /*7cc0*/  FMUL.FTZ R24, R27, R7 ;  /* 0x000000071b187220 */ /* 0x000fe20000410000 */
[-C--:B------:R-:W-:Y:S01]  /*7cd0*/  FFMA.FTZ R5, R31, R13.reuse, -R20 ;  /* 0x0000000d1f057223 */ /* 0x080fe20000010814 */
[----:B------:R-:W-:Y:S01]  /*7ce0*/  FFMA.FTZ R12, R33, R13, R12 ;  /* 0x0000000d210c7223 */ /* 0x000fe2000001000c */
[-C--:B------:R-:W-:Y:S01]  /*7cf0*/  FMUL.FTZ R13, R28, R6.reuse ;  /* 0x000000061c0d7220 */ /* 0x080fe20000410000 */
[C---:B------:R-:W-:Y:S01]  /*7d00*/  FMUL.FTZ R21, R26.reuse, R6 ;  /* 0x000000061a157220 */ /* 0x040fe20000410000 */
[C---:B------:R-:W-:Y:S01]  /*7d10*/  FMUL.FTZ R20, R29.reuse, R7 ;  /* 0x000000071d147220 */ /* 0x040fe20000410000 */
[-C--:B------:R-:W-:Y:S01]  /*7d20*/  FFMA.FTZ R24, R29, R15.reuse, R24 ;  /* 0x0000000f1d187223 */ /* 0x080fe20000010018 */
[-C--:B------:R-:W-:Y:S01]  /*7d30*/  FFMA.FTZ R6, R26, R14.reuse, -R13 ;  /* 0x0000000e1a067223 */ /* 0x080fe2000001080d */
[----:B------:R-:W-:Y:S01]  /*7d40*/  FFMA.FTZ R21, R28, R14, R21 ;  /* 0x0000000e1c157223 */ /* 0x000fe20000010015 */
[----:B------:R-:W-:Y:S01]  /*7d50*/  FFMA.FTZ R7, R27, R15, -R20 ;  /* 0x0000000f1b077223 */ /* 0x000fe20000010814 */
[----:B------:R-:W-:-:S02]  /*7d60*/  F2FP.BF16.F32.PACK_AB R4, R25, R4 ;  /* 0x000000041904723e */ /* 0x000fc400000010ff */
[----:B------:R-:W-:Y:S02]  /*7d70*/  F2FP.BF16.F32.PACK_AB R5, R12, R5 ;  /* 0x000000050c05723e */ /* 0x000fe400000010ff */
[----:B------:R-:W-:Y:S02]  /*7d80*/  F2FP.BF16.F32.PACK_AB R6, R21, R6 ;  /* 0x000000061506723e */ /* 0x000fe400000010ff */
[----:B------:R-:W-:-:S05]  /*7d90*/  F2FP.BF16.F32.PACK_AB R7, R24, R7 ;  /* 0x000000071807723e */ /* 0x000fca00000010ff */
[----:B------:R1:W-:Y:S02]  /*7da0*/  STS.128 [R10+0x21400], R4 ;  /* 0x021400040a007388 */ /* 0x0003e40000000c00 */
.L_x_670:
[----:B------:R-:W-:Y:S05]  /*7db0*/  BSYNC B1 ;  /* 0x0000000000017941 */ /* 0x000fea0003800000 */
.L_x_669:
[----:B------:R-:W-:Y:S05]  /*7dc0*/  @P1 BRA `(.L_x_668) ;  /* 0x0000001000841947 */ /* 0x000fea0003800000 */
[----:B-1----:R-:W1:Y:S01]  /*7dd0*/  LDS.128 R4, [R0+0x1000] ;  /* 0x0010000000047984 */ /* 0x002e620000000c00 */
[C---:B------:R-:W-:Y:S01]  /*7de0*/  IMAD.U32 R24, R11.reuse, 0x10000, RZ ;  /* 0x000100000b187824 */ /* 0x040fe200078e00ff */
[----:B------:R-:W-:Y:S01]  /*7df0*/  LOP3.LUT R26, R11, 0xffff0000, RZ, 0xc0, !PT ;  /* 0xffff00000b1a7812 */ /* 0x000fe200078ec0ff */
        /* <DEDUP_REMOVED lines=8> */
[----:B------:R-:W-:Y:S01]  /*7e80*/  IMAD.U32 R11, R7, 0x10000, RZ ;  /* 0x00010000070b7824 */ /* 0x000fe200078e00ff */
[----:B------:R-:W-:Y:S01]  /*7e90*/  SHF.L.U32 R9, R6, 0x10, RZ ;  /* 0x0000001006097819 */ /* 0x000fe200000006ff */
[-C--:B------:R-:W-:Y:S01]  /*7ea0*/  FMUL.FTZ R13, R24, R4.reuse ;  /* 0x00000004180d7220 */ /* 0x080fe20000410000 */
[----:B------:R-:W-:Y:S01]  /*7eb0*/  FMUL.FTZ R15, R14, R4 ;  /* 0x000000040e0f7220 */ /* 0x000fe20000410000 */
[-C--:B------:R-:W-:Y:S01]  /*7ec0*/  FMUL.FTZ R21, R26, R5.reuse ;  /* 0x000000051a157220 */ /* 0x080fe20000410000 */
[----:B------:R-:W-:Y:S01]  /*7ed0*/  LOP3.LUT R6, R6, 0xffff0000, RZ, 0xc0, !PT ;  /* 0xffff000006067812 */ /* 0x000fe200078ec0ff */
[----:B------:R-:W-:Y:S01]  /*7ee0*/  FFMA.FTZ R4, R14, R10, -R13 ;  /* 0x0000000a0e047223 */ /* 0x000fe2000001080d */
[C---:B------:R-:W-:Y:S01]  /*7ef0*/  FMUL.FTZ R13, R20.reuse, R5 ;  /* 0x00000005140d7220 */ /* 0x040fe20000410000 */
[----:B------:R-:W-:Y:S01]  /*7f00*/  FFMA.FTZ R5, R20, R12, -R21 ;  /* 0x0000000c14057223 */ /* 0x000fe20000010815 */
[----:B------:R-:W-:Y:S01]  /*7f10*/  IMAD.U32 R21, R3, 0x10000, RZ ;  /* 0x0001000003157824 */ /* 0x000fe200078e00ff */
[----:B------:R-:W-:Y:S01]  /*7f20*/  LOP3.LUT R7, R7, 0xffff0000, RZ, 0xc0, !PT ;  /* 0xffff000007077812 */ /* 0x000fe200078ec0ff */
[----:B------:R-:W-:Y:S01]  /*7f30*/  FFMA.FTZ R15, R24, R10, R15 ;  /* 0x0000000a180f7223 */ /* 0x000fe2000001000f */
[----:B------:R-:W-:Y:S01]  /*7f40*/  LOP3.LUT R3, R3, 0xffff0000, RZ, 0xc0, !PT ;  /* 0xffff000003037812 */ /* 0x000fe200078ec0ff */
[-C--:B------:R-:W-:Y:S01]  /*7f50*/  FMUL.FTZ R8, R25, R6.reuse ;  /* 0x0000000619087220 */ /* 0x080fe20000410000 */
[----:B------:R-:W-:Y:S01]  /*7f60*/  FMUL.FTZ R10, R21, R6 ;  /* 0x00000006150a7220 */ /* 0x000fe20000410000 */
[-C--:B------:R-:W-:Y:S01]  /*7f70*/  FMUL.FTZ R14, R27, R7.reuse ;  /* 0x000000071b0e7220 */ /* 0x080fe20000410000 */
[----:B------:R-:W-:Y:S01]  /*7f80*/  FFMA.FTZ R12, R26, R12, R13 ;  /* 0x0000000c1a0c7223 */ /* 0x000fe2000001000d */
[----:B------:R-:W-:Y:S01]  /*7f90*/  FMUL.FTZ R20, R3, R7 ;  /* 0x0000000703147220 */ /* 0x000fe20000410000 */
[-C--:B------:R-:W-:Y:S01]  /*7fa0*/  FFMA.FTZ R6, R21, R9.reuse, -R8 ;  /* 0x0000000915067223 */ /* 0x080fe20000010808 */
[----:B------:R-:W-:Y:S01]  /*7fb0*/  FFMA.FTZ R9, R25, R9, R10 ;  /* 0x0000000919097223 */ /* 0x000fe2000001000a */
[-C--:B------:R-:W-:Y:S01]  /*7fc0*/  FFMA.FTZ R7, R3, R11.reuse, -R14 ;  /* 0x0000000b03077223 */ /* 0x080fe2000001080e */
[----:B------:R-:W-:Y:S01]  /*7fd0*/  FFMA.FTZ R20, R27, R11, R20 ;  /* 0x0000000b1b147223 */ /* 0x000fe20000010014 */
[----:B------:R-:W-:-:S02]  /*7fe0*/  F2FP.BF16.F32.PACK_AB R4, R15, R4 ;  /* 0x000000040f04723e */ /* 0x000fc400000010ff */
[----:B------:R-:W-:Y:S02]  /*7ff0*/  F2FP.BF16.F32.PACK_AB R5, R12, R5 ;  /* 0x000000050c05723e */ /* 0x000fe400000010ff */
[----:B------:R-:W-:Y:S02]  /*8000*/  F2FP.BF16.F32.PACK_AB R6, R9, R6 ;  /* 0x000000060906723e */ /* 0x000fe400000010ff */
[----:B------:R-:W-:-:S05]  /*8010*/  F2FP.BF16.F32.PACK_AB R7, R20, R7 ;  /* 0x000000071407723e */ /* 0x000fca00000010ff */
[----:B------:R3:W-:Y:S01]  /*8020*/  STS.128 [R0+0x1000], R4 ;  /* 0x0010000400007388 */ /* 0x0007e20000000c00 */
[----:B------:R-:W-:Y:S05]  /*8030*/  BRA `(.L_x_668) ;  /* 0x0000000c00e87947 */ /* 0x000fea0003800000 */
.L_x_658:
[----:B------:R-:W-:-:S03]  /*8040*/  UMOV UR4, 0xffffffff ;  /* 0xffffffff00047882 */ /* 0x000fc60000000000 */
[----:B------:R-:W-:Y:S05]  /*8050*/  BRA.DIV UR4, `(.L_x_671) ;  /* 0x000000f604407947 */ /* 0x000fea000b800000 */
[----:B------:R0:W1:Y:S04]  /*8060*/  SHFL.IDX PT, R0, R26, RZ, 0x1c1f ;  /* 0x001c1fff1a007589 */ /* 0x00006800000e0000 */
[----:B------:R0:W2:Y:S04]  /*8070*/  SHFL.IDX PT, R3, R24, RZ, 0x1c1f ;  /* 0x001c1fff18037589 */ /* 0x0000a800000e0000 */
[----:B------:R0:W3:Y:S04]  /*8080*/  SHFL.IDX PT, R20, R29, RZ, 0x1c1f ;  /* 0x001c1fff1d147589 */ /* 0x0000e800000e0000 */
[----:B------:R0:W4:Y:S02]  /*8090*/  SHFL.IDX PT, R14, R28, RZ, 0x1c1f ;  /* 0x001c1fff1c0e7589 */ /* 0x00012400000e0000 */
.L_x_874:
[----:B------:R-:W5:Y:S01]  /*80a0*/  LDL R6, [R1+0x34] ;  /* 0x0000340001067983 */ /* 0x000f620000100800 */
[----:B------:R-:W-:Y:S01]  /*80b0*/  ULDC UR4, c[0x0][0x448] ;  /* 0x0001120000047ab9 */ /* 0x000fe20000000800 */
[----:B------:R-:W1:Y:S01]  /*80c0*/  LDC R21, c[0x0][0x3f4] ;  /* 0x0000fd00ff157b82 */ /* 0x000e620000000800 */
[----:B0-----:R-:W-:Y:S01]  /*80d0*/  IMAD R24, R27, UR4, RZ ;  /* 0x000000041b187c24 */ /* 0x001fe2000f8e02ff */
[----:B------:R-:W-:Y:S01]  /*80e0*/  BSSY B1, `(.L_x_672) ;  /* 0x0000017000017945 */ /* 0x000fe20003800000 */
[----:B------:R-:W-:Y:S02]  /*80f0*/  CS2R R10, SRZ ;  /* 0x00000000000a7805 */ /* 0x000fe4000001ff00 */
[----:B------:R-:W-:Y:S02]  /*8100*/  CS2R R8, SRZ ;  /* 0x0000000000087805 */ /* 0x000fe4000001ff00 */
[----:B------:R-:W-:Y:S02]  /*8110*/  ISETP.GE.AND P0, PT, R4, R24, PT ;  /* 0x000000180400720c */ /* 0x000fe40003f06270 */
[----:B-----5:R-:W-:-:S04]  /*8120*/  LEA.HI R5, R6, R6, RZ, 0x1 ;  /* 0x0000000606057211 */ /* 0x020fc800078f08ff */
[----:B------:R-:W-:-:S05]  /*8130*/  LOP3.LUT R5, R5, 0xfffffffe, RZ, 0xc0, !PT ;  /* 0xfffffffe05057812 */ /* 0x000fca00078ec0ff */
[----:B------:R-:W-:Y:S01]  /*8140*/  IMAD.IADD R27, R6, 0x1, -R5 ;  /* 0x00000001061b7824 */ /* 0x000fe200078e0a05 */
[----:B------:R-:W-:Y:S02]  /*8150*/  CS2R R6, SRZ ;  /* 0x0000000000067805 */ /* 0x000fe4000001ff00 */
[----:B------:R-:W-:Y:S02]  /*8160*/  CS2R R4, SRZ ;  /* 0x0000000000047805 */ /* 0x000fe4000001ff00 */
[----:B------:R-:W-:Y:S01]  /*8170*/  SHF.L.U32 R27, R27, 0x1f, RZ ;  /* 0x0000001f1b1b7819 */ /* 0x000fe200000006ff */
[----:B-1----:R-:W-:Y:S06]  /*8180*/  @P0 BRA `(.L_x_673) ;  /* 0x0000000000300947 */ /* 0x002fec0003800000 */
[----:B------:R-:W-:Y:S01]  /*8190*/  ULDC UR4, c[0x0][0x3f4] ;  /* 0x0000fd0000047ab9 */ /* 0x000fe20000000800 */
[C---:B------:R-:W-:Y:S01]  /*81a0*/  IMAD.SHL.U32 R15, R16.reuse, 0x2, RZ ;  /* 0x00000002100f7824 */ /* 0x040fe200078e00ff */
[C---:B------:R-:W-:Y:S02]  /*81b0*/  ISETP.GE.AND P2, PT, R16.reuse, UR4, PT ;  /* 0x0000000410007c0c */ /* 0x040fe4000bf46270 */
[----:B------:R-:W-:Y:S02]  /*81c0*/  SHF.L.U64.HI R7, R16, 0x1, R17 ;  /* 0x0000000110077819 */ /* 0x000fe40000010211 */
[-C--:B--2---:R-:W-:Y:S02]  /*81d0*/  IADD3 R12, P0, R3, R15.reuse, RZ ;  /* 0x0000000f030c7210 */ /* 0x084fe40007f1e0ff */
[----:B----4-:R-:W-:-:S03]  /*81e0*/  IADD3 R14, P1, R14, R15, RZ ;  /* 0x0000000f0e0e7210 */ /* 0x010fc60007f3e0ff */
[--C-:B------:R-:W-:Y:S02]  /*81f0*/  IMAD.X R13, R0, 0x1, R7.reuse, P0 ;  /* 0x00000001000d7824 */ /* 0x100fe400000e0607 */
[----:B---3--:R-:W-:Y:S01]  /*8200*/  IMAD.X R15, R20, 0x1, R7, P1 ;  /* 0x00000001140f7824 */ /* 0x008fe200008e0607 */
[----:B------:R-:W-:Y:S01]  /*8210*/  CS2R R6, SRZ ;  /* 0x0000000000067805 */ /* 0x000fe2000001ff00 */
[----:B------:R-:W-:Y:S06]  /*8220*/  @P2 BRA `(.L_x_673) ;  /* 0x0000000000082947 */ /* 0x000fec0003800000 */
[----:B------:R0:W5:Y:S04]  /*8230*/  LD.E.128 R8, desc[UR40][R12.64] ;  /* 0x000000280c087980 */ /* 0x000168000c101d00 */
[----:B------:R0:W5:Y:S02]  /*8240*/  LD.E.128 R4, desc[UR40][R14.64] ;  /* 0x000000280e047980 */ /* 0x000164000c101d00 */
.L_x_673:
[----:B------:R-:W-:Y:S05]  /*8250*/  BSYNC B1 ;  /* 0x0000000000017941 */ /* 0x000fea0003800000 */
.L_x_672:
[----:B------:R-:W1:Y:S01]  /*8260*/  SYNCS.PHASECHK.TRANS64.TRYWAIT P1, [R2+URZ+0x28c00], R27 ;  /* 0x028c001b020075a7 */ /* 0x000e62000802017f */
[----:B------:R-:W-:Y:S01]  /*8270*/  IMAD R0, R25, -0x40, R24 ;  /* 0xffffffc019007824 */ /* 0x000fe200078e0218 */
[--C-:B-----5:R-:W-:Y:S01]  /*8280*/  SHF.R.U64 R29, R8, 0x10, R9.reuse ;  /* 0x00000010081d7819 */ /* 0x120fe20000001209 */
[----:B---3--:R-:W-:Y:S01]  /*8290*/  IMAD.MOV.U32 R20, RZ, RZ, R8 ;  /* 0x000000ffff147224 */ /* 0x008fe200078e0008 */
[--C-:B------:R-:W-:Y:S01]  /*82a0*/  SHF.R.U32.HI R26, RZ, 0x10, R9.reuse ;  /* 0x00000010ff1a7819 */ /* 0x100fe20000011609 */
[----:B0-----:R-:W-:Y:S01]  /*82b0*/  IMAD.MOV.U32 R15, RZ, RZ, R9 ;  /* 0x000000ffff0f7224 */ /* 0x001fe200078e0009 */
[--C-:B------:R-:W-:Y:S01]  /*82c0*/  SHF.R.U64 R8, R10, 0x10, R11.reuse ;  /* 0x000000100a087819 */ /* 0x100fe2000000120b */
[--C-:B----4-:R-:W-:Y:S01]  /*82d0*/  IMAD.MOV.U32 R14, RZ, RZ, R11.reuse ;  /* 0x000000ffff0e7224 */ /* 0x110fe200078e000b */
[----:B------:R-:W-:Y:S01]  /*82e0*/  SHF.R.U32.HI R25, RZ, 0x10, R11 ;  /* 0x00000010ff197819 */ /* 0x000fe2000001160b */
[----:B--2---:R-:W-:Y:S01]  /*82f0*/  IMAD.MOV.U32 R3, RZ, RZ, R10 ;  /* 0x000000ffff037224 */ /* 0x004fe200078e000a */
[----:B------:R-:W-:Y:S01]  /*8300*/  VIMNMX R31, R0, 0x40, PT ;  /* 0x00000040001f7848 */ /* 0x000fe20003fe0100 */
[----:B------:R-:W-:Y:S01]  /*8310*/  IMAD.MOV.U32 R24, RZ, RZ, R4 ;  /* 0x000000ffff187224 */ /* 0x000fe200078e0004 */
[--C-:B------:R-:W-:Y:S01]  /*8320*/  SHF.R.U64 R11, R4, 0x10, R5.reuse ;  /* 0x00000010040b7819 */ /* 0x100fe20000001205 */
[--C-:B------:R-:W-:Y:S01]  /*8330*/  IMAD.MOV.U32 R12, RZ, RZ, R5.reuse ;  /* 0x000000ffff0c7224 */ /* 0x100fe200078e0005 */
[----:B------:R-:W-:Y:S01]  /*8340*/  SHF.R.U32.HI R9, RZ, 0x10, R5 ;  /* 0x00000010ff097819 */ /* 0x000fe20000011605 */
[----:B------:R-:W-:Y:S01]  /*8350*/  IMAD.MOV.U32 R13, RZ, RZ, R6 ;  /* 0x000000ffff0d7224 */ /* 0x000fe200078e0006 */
[----:B------:R-:W-:Y:S01]  /*8360*/  ISETP.GE.AND P0, PT, R16, R21, PT ;  /* 0x000000151000720c */ /* 0x000fe20003f06270 */
[--C-:B------:R-:W-:Y:S01]  /*8370*/  IMAD.MOV.U32 R0, RZ, RZ, R7.reuse ;  /* 0x000000ffff007224 */ /* 0x100fe200078e0007 */
[--C-:B------:R-:W-:Y:S01]  /*8380*/  SHF.R.U64 R4, R6, 0x10, R7.reuse ;  /* 0x0000001006047819 */ /* 0x100fe20000001207 */
[C---:B------:R-:W-:Y:S01]  /*8390*/  VIADD R28, R184.reuse, 0x20 ;  /* 0x00000020b81c7836 */ /* 0x040fe20000000000 */
[----:B------:R-:W-:Y:S01]  /*83a0*/  SHF.R.U32.HI R5, RZ, 0x10, R7 ;  /* 0x00000010ff057819 */ /* 0x000fe20000011607 */
[----:B------:R-:W-:Y:S01]  /*83b0*/  BSSY B1, `(.L_x_674) ;  /* 0x000000c000017945 */ /* 0x000fe20003800000 */
[----:B------:R-:W-:-:S02]  /*83c0*/  ISETP.GE.OR P2, PT, R184, R31, P0 ;  /* 0x0000001fb800720c */ /* 0x000fc40000746670 */
[----:B------:R-:W-:Y:S02]  /*83d0*/  PRMT R20, R20, 0x5410, R29 ;  /* 0x0000541014147816 */ /* 0x000fe4000000001d */
[----:B------:R-:W-:Y:S02]  /*83e0*/  ISETP.GE.OR P0, PT, R28, R31, P0 ;  /* 0x0000001f1c00720c */ /* 0x000fe40000706670 */
[----:B------:R-:W-:Y:S02]  /*83f0*/  PRMT R15, R15, 0x5410, R26 ;  /* 0x000054100f0f7816 */ /* 0x000fe4000000001a */
[----:B------:R-:W-:Y:S02]  /*8400*/  PRMT R3, R3, 0x5410, R8 ;  /* 0x0000541003037816 */ /* 0x000fe40000000008 */
[----:B------:R-:W-:Y:S02]  /*8410*/  PRMT R14, R14, 0x5410, R25 ;  /* 0x000054100e0e7816 */ /* 0x000fe40000000019 */
[----:B------:R-:W-:-:S02]  /*8420*/  PRMT R24, R24, 0x5410, R11 ;  /* 0x0000541018187816 */ /* 0x000fc4000000000b */
[----:B------:R-:W-:Y:S02]  /*8430*/  PRMT R12, R12, 0x5410, R9 ;  /* 0x000054100c0c7816 */ /* 0x000fe40000000009 */
[----:B------:R-:W-:Y:S02]  /*8440*/  PRMT R13, R13, 0x5410, R4 ;  /* 0x000054100d0d7816 */ /* 0x000fe40000000004 */
[----:B------:R-:W-:Y:S01]  /*8450*/  PRMT R0, R0, 0x5410, R5 ;  /* 0x0000541000007816 */ /* 0x000fe20000000005 */
[----:B-1----:R-:W-:Y:S06]  /*8460*/  @!P1 BRA `(.L_x_675) ;  /* 0x000000f000ac9947 */ /* 0x002fec0003800000 */
.L_x_875:
[----:B------:R-:W-:Y:S05]  /*8470*/  BSYNC B1 ;  /* 0x0000000000017941 */ /* 0x000fea0003800000 */
.L_x_674:
[----:B------:R-:W-:Y:S04]  /*8480*/  BSSY B1, `(.L_x_676) ;  /* 0x000005a000017945 */ /* 0x000fe80003800000 */
[----:B------:R-:W-:Y:S05]  /*8490*/  @P2 BRA `(.L_x_677) ;  /* 0x0000000400602947 */ /* 0x000fea0003800000 */
[----:B------:R-:W-:Y:S01]  /*84a0*/  IMAD.SHL.U32 R4, R194, 0x40, RZ ;  /* 0x00000040c2047824 */ /* 0x000fe200078e00ff */
[----:B------:R-:W-:Y:S01]  /*84b0*/  LOP3.LUT R33, R24, 0xffff0000, RZ, 0xc0, !PT ;  /* 0xffff000018217812 */ /* 0x000fe200078ec0ff */
[----:B------:R-:W-:Y:S02]  /*84c0*/  IMAD.IADD R5, R16, 0x1, R21 ;  /* 0x0000000110057824 */ /* 0x000fe400078e0215 */
[----:B------:R-:W-:Y:S01]  /*84d0*/  IMAD.U32 R36, R24, 0x10000, RZ ;  /* 0x0001000018247824 */ /* 0x000fe200078e00ff */
[----:B------:R-:W-:Y:S01]  /*84e0*/  LOP3.LUT R6, R4, 0x1c0, RZ, 0xc0, !PT ;  /* 0x000001c004067812 */ /* 0x000fe200078ec0ff */
[----:B------:R-:W-:-:S03]  /*84f0*/  IMAD.U32 R34, R20, 0x10000, RZ ;  /* 0x0001000014227824 */ /* 0x000fc600078e00ff */
[C---:B------:R-:W-:Y:S02]  /*8500*/  LOP3.LUT R4, R6.reuse, 0x38, R16, 0xf8, !PT ;  /* 0x0000003806047812 */ /* 0x040fe400078ef810 */
[----:B------:R-:W-:Y:S02]  /*8510*/  SHF.R.U32.HI R7, RZ, 0x3, R6 ;  /* 0x00000003ff077819 */ /* 0x000fe40000011606 */
[----:B------:R-:W-:Y:S02]  /*8520*/  LOP3.LUT R6, R6, 0x38, R5, 0xf8, !PT ;  /* 0x0000003806067812 */ /* 0x000fe400078ef805 */
[-C--:B------:R-:W-:Y:S02]  /*8530*/  LOP3.LUT R4, R4, R7.reuse, RZ, 0x3c, !PT ;  /* 0x0000000704047212 */ /* 0x080fe400078e3cff */
[----:B------:R-:W-:-:S03]  /*8540*/  LOP3.LUT R6, R6, R7, RZ, 0x3c, !PT ;  /* 0x0000000706067212 */ /* 0x000fc600078e3cff */
[C---:B------:R-:W-:Y:S02]  /*8550*/  IMAD R5, R213.reuse, 0x200, R4 ;  /* 0x00000200d5057824 */ /* 0x040fe400078e0204 */
[----:B------:R-:W-:Y:S02]  /*8560*/  IMAD R9, R213, 0x200, R6 ;  /* 0x00000200d5097824 */ /* 0x000fe400078e0206 */
[--C-:B------:R-:W-:Y:S02]  /*8570*/  IMAD R42, R5, 0x2, R2.reuse ;  /* 0x00000002052a7824 */ /* 0x100fe400078e0202 */
[----:B------:R-:W-:-:S03]  /*8580*/  IMAD R44, R9, 0x2, R2 ;  /* 0x00000002092c7824 */ /* 0x000fc600078e0202 */
[----:B------:R-:W1:Y:S04]  /*8590*/  LDS.128 R4, [R42+0x20400] ;  /* 0x020400002a047984 */ /* 0x000e680000000c00 */
[----:B------:R-:W2:Y:S01]  /*85a0*/  LDS.128 R8, [R44+0x20400] ;  /* 0x020400002c087984 */ /* 0x000ea20000000c00 */
[C---:B-1----:R-:W-:Y:S01]  /*85b0*/  IMAD.U32 R25, R4.reuse, 0x10000, RZ ;  /* 0x0001000004197824 */ /* 0x042fe200078e00ff */
[----:B------:R-:W-:Y:S01]  /*85c0*/  LOP3.LUT R4, R4, 0xffff0000, RZ, 0xc0, !PT ;  /* 0xffff000004047812 */ /* 0x000fe200078ec0ff */
[C---:B0-----:R-:W-:Y:S01]  /*85d0*/  IMAD.U32 R27, R6.reuse, 0x10000, RZ ;  /* 0x00010000061b7824 */ /* 0x041fe200078e00ff */
[----:B------:R-:W-:Y:S01]  /*85e0*/  LOP3.LUT R6, R6, 0xffff0000, RZ, 0xc0, !PT ;  /* 0xffff000006067812 */ /* 0x000fe200078ec0ff */
[C---:B--2---:R-:W-:Y:S01]  /*85f0*/  IMAD.U32 R29, R8.reuse, 0x10000, RZ ;  /* 0x00010000081d7824 */ /* 0x044fe200078e00ff */
[----:B------:R-:W-:Y:S01]  /*8600*/  LOP3.LUT R8, R8, 0xffff0000, RZ, 0xc0, !PT ;  /* 0xffff000008087812 */ /* 0x000fe200078ec0ff */
[C---:B------:R-:W-:Y:S01]  /*8610*/  IMAD.U32 R31, R10.reuse, 0x10000, RZ ;  /* 0x000100000a1f7824 */ /* 0x040fe200078e00ff */
[----:B------:R-:W-:Y:S01]  /*8620*/  LOP3.LUT R10, R10, 0xffff0000, RZ, 0xc0, !PT ;  /* 0xffff00000a0a7812 */ /* 0x000fe200078ec0ff */
[C---:B------:R-:W-:Y:S01]  /*8630*/  FMUL.FTZ R38, R29.reuse, R36 ;  /* 0x000000241d267220 */ /* 0x040fe20000410000 */
[-C--:B------:R-:W-:Y:S01]  /*8640*/  FMUL.FTZ R40, R29, R34.reuse ;  /* 0x000000221d287220 */ /* 0x080fe20000410000 */
[----:B------:R-:W-:Y:S01]  /*8650*/  LOP3.LUT R29, R20, 0xffff0000, RZ, 0xc0, !PT ;  /* 0xffff0000141d7812 */ /* 0x000fe200078ec0ff */
[----:B------:R-:W-:Y:S01]  /*8660*/  FMUL.FTZ R35, R8, R33 ;  /* 0x0000002108237220 */ /* 0x000fe20000410000 */
[----:B------:R-:W-:Y:S01]  /*8670*/  FFMA.FTZ R37, R25, R34, -R38 ;  /* 0x0000002219257223 */ /* 0x000fe20000010826 */
[----:B------:R-:W-:-:S02]  /*8680*/  IMAD.U32 R38, R13, 0x10000, RZ ;  /* 0x000100000d267824 */ /* 0x000fc400078e00ff */
[----:B------:R-:W-:Y:S01]  /*8690*/  FFMA.FTZ R40, R25, R36, R40 ;  /* 0x0000002419287223 */ /* 0x000fe20000010028 */
[----:B------:R-:W-:Y:S02]  /*86a0*/  IMAD.U32 R34, R3, 0x10000, RZ ;  /* 0x0001000003227824 */ /* 0x000fe400078e00ff */
[-C--:B------:R-:W-:Y:S01]  /*86b0*/  FMUL.FTZ R25, R8, R29.reuse ;  /* 0x0000001d08197220 */ /* 0x080fe20000410000 */
[----:B------:R-:W-:Y:S01]  /*86c0*/  FFMA.FTZ R36, R4, R29, -R35 ;  /* 0x0000001d04247223 */ /* 0x000fe20000010823 */
[----:B------:R-:W-:Y:S01]  /*86d0*/  FMUL.FTZ R8, R31, R38 ;  /* 0x000000261f087220 */ /* 0x000fe20000410000 */
[----:B------:R-:W-:Y:S01]  /*86e0*/  LOP3.LUT R35, R13, 0xffff0000, RZ, 0xc0, !PT ;  /* 0xffff00000d237812 */ /* 0x000fe200078ec0ff */
[-C--:B------:R-:W-:Y:S01]  /*86f0*/  FMUL.FTZ R31, R31, R34.reuse ;  /* 0x000000221f1f7220 */ /* 0x080fe20000410000 */
[----:B------:R-:W-:Y:S01]  /*8700*/  LOP3.LUT R29, R3, 0xffff0000, RZ, 0xc0, !PT ;  /* 0xffff0000031d7812 */ /* 0x000fe200078ec0ff */
[----:B------:R-:W-:Y:S01]  /*8710*/  FFMA.FTZ R34, R27, R34, -R8 ;  /* 0x000000221b227223 */ /* 0x000fe20000010808 */
[----:B------:R-:W-:-:S02]  /*8720*/  IMAD.U32 R30, R9, 0x10000, RZ ;  /* 0x00010000091e7824 */ /* 0x000fc400078e00ff */
[----:B------:R-:W-:Y:S01]  /*8730*/  FFMA.FTZ R38, R27, R38, R31 ;  /* 0x000000261b267223 */ /* 0x000fe2000001001f */
[----:B------:R-:W-:Y:S01]  /*8740*/  FMUL.FTZ R27, R10, R35 ;  /* 0x000000230a1b7220 */ /* 0x000fe20000410000 */
[----:B------:R-:W-:Y:S02]  /*8750*/  IMAD.U32 R31, R12, 0x10000, RZ ;  /* 0x000100000c1f7824 */ /* 0x000fe400078e00ff */
[----:B------:R-:W-:Y:S01]  /*8760*/  FFMA.FTZ R33, R4, R33, R25 ;  /* 0x0000002104217223 */ /* 0x000fe20000010019 */
[----:B------:R-:W-:Y:S02]  /*8770*/  IMAD.U32 R26, R5, 0x10000, RZ ;  /* 0x00010000051a7824 */ /* 0x000fe400078e00ff */
[-C--:B------:R-:W-:Y:S01]  /*8780*/  FMUL.FTZ R43, R10, R29.reuse ;  /* 0x0000001d0a2b7220 */ /* 0x080fe20000410000 */
[----:B------:R-:W-:Y:S02]  /*8790*/  IMAD.U32 R25, R15, 0x10000, RZ ;  /* 0x000100000f197824 */ /* 0x000fe400078e00ff */
[----:B------:R-:W-:Y:S01]  /*87a0*/  FFMA.FTZ R41, R6, R29, -R27 ;  /* 0x0000001d06297223 */ /* 0x000fe2000001081b */
[----:B------:R-:W-:Y:S01]  /*87b0*/  FMUL.FTZ R39, R30, R31 ;  /* 0x0000001f1e277220 */ /* 0x000fe20000410000 */
[----:B------:R-:W-:-:S02]  /*87c0*/  IMAD.U32 R32, R11, 0x10000, RZ ;  /* 0x000100000b207824 */ /* 0x000fc400078e00ff */
[----:B------:R-:W-:Y:S01]  /*87d0*/  FMUL.FTZ R30, R30, R25 ;  /* 0x000000191e1e7220 */ /* 0x000fe20000410000 */
[----:B------:R-:W-:Y:S02]  /*87e0*/  IMAD.U32 R29, R0, 0x10000, RZ ;  /* 0x00010000001d7824 */ /* 0x000fe400078e00ff */
[----:B------:R-:W-:Y:S01]  /*87f0*/  FFMA.FTZ R43, R6, R35, R43 ;  /* 0x00000023062b7223 */ /* 0x000fe2000001002b */
[----:B------:R-:W-:Y:S02]  /*8800*/  IMAD.U32 R27, R14, 0x10000, RZ ;  /* 0x000100000e1b7824 */ /* 0x000fe400078e00ff */
[----:B------:R-:W-:Y:S01]  /*8810*/  FFMA.FTZ R39, R26, R25, -R39 ;  /* 0x000000191a277223 */ /* 0x000fe20000010827 */
[----:B------:R-:W-:Y:S01]  /*8820*/  IMAD.U32 R28, R7, 0x10000, RZ ;  /* 0x00010000071c7824 */ /* 0x000fe200078e00ff */
[----:B------:R-:W-:Y:S01]  /*8830*/  LOP3.LUT R9, R9, 0xffff0000, RZ, 0xc0, !PT ;  /* 0xffff000009097812 */ /* 0x000fe200078ec0ff */
[C---:B------:R-:W-:Y:S01]  /*8840*/  FMUL.FTZ R35, R32.reuse, R29 ;  /* 0x0000001d20237220 */ /* 0x040fe20000410000 */
[----:B------:R-:W-:Y:S01]  /*8850*/  LOP3.LUT R11, R11, 0xffff0000, RZ, 0xc0, !PT ;  /* 0xffff00000b0b7812 */ /* 0x000fe200078ec0ff */
[----:B------:R-:W-:Y:S01]  /*8860*/  FMUL.FTZ R25, R32, R27 ;  /* 0x0000001b20197220 */ /* 0x000fe20000410000 */
[----:B------:R-:W-:Y:S01]  /*8870*/  LOP3.LUT R8, R12, 0xffff0000, RZ, 0xc0, !PT ;  /* 0xffff00000c087812 */ /* 0x000fe200078ec0ff */
[----:B------:R-:W-:Y:S01]  /*8880*/  FFMA.FTZ R30, R26, R31, R30 ;  /* 0x0000001f1a1e7223 */ /* 0x000fe2000001001e */
[----:B------:R-:W-:Y:S01]  /*8890*/  LOP3.LUT R10, R0, 0xffff0000, RZ, 0xc0, !PT ;  /* 0xffff0000000a7812 */ /* 0x000fe200078ec0ff */
[C---:B------:R-:W-:Y:S01]  /*88a0*/  FFMA.FTZ R35, R28.reuse, R27, -R35 ;  /* 0x0000001b1c237223 */ /* 0x040fe20000010823 */
[----:B------:R-:W-:Y:S01]  /*88b0*/  LOP3.LUT R4, R15, 0xffff0000, RZ, 0xc0, !PT ;  /* 0xffff00000f047812 */ /* 0x000fe200078ec0ff */
[----:B------:R-:W-:Y:S01]  /*88c0*/  FFMA.FTZ R25, R28, R29, R25 ;  /* 0x0000001d1c197223 */ /* 0x000fe20000010019 */
[----:B------:R-:W-:Y:S01]  /*88d0*/  LOP3.LUT R6, R14, 0xffff0000, RZ, 0xc0, !PT ;  /* 0xffff00000e067812 */ /* 0x000fe200078ec0ff */
[----:B------:R-:W-:Y:S01]  /*88e0*/  FMUL.FTZ R26, R9, R8 ;  /* 0x00000008091a7220 */ /* 0x000fe20000410000 */
[----:B------:R-:W-:Y:S01]  /*88f0*/  LOP3.LUT R5, R5, 0xffff0000, RZ, 0xc0, !PT ;  /* 0xffff000005057812 */ /* 0x000fe200078ec0ff */
[----:B------:R-:W-:Y:S01]  /*8900*/  FMUL.FTZ R28, R11, R10 ;  /* 0x0000000a0b1c7220 */ /* 0x000fe20000410000 */
[----:B------:R-:W-:Y:S01]  /*8910*/  LOP3.LUT R7, R7, 0xffff0000, RZ, 0xc0, !PT ;  /* 0xffff000007077812 */ /* 0x000fe200078ec0ff */
[----:B------:R-:W-:Y:S01]  /*8920*/  FMUL.FTZ R9, R9, R4 ;  /* 0x0000000409097220 */ /* 0x000fe20000410000 */
[----:B------:R-:W-:Y:S01]  /*8930*/  FMUL.FTZ R11, R11, R6 ;  /* 0x000000060b0b7220 */ /* 0x000fe20000410000 */
[----:B------:R-:W-:Y:S01]  /*8940*/  FFMA.FTZ R26, R5, R4, -R26 ;  /* 0x00000004051a7223 */ /* 0x000fe2000001081a */
[----:B------:R-:W-:Y:S01]  /*8950*/  F2FP.BF16.F32.PACK_AB R4, R36, R37 ;  /* 0x000000252404723e */ /* 0x000fe200000010ff */
[----:B------:R-:W-:Y:S01]  /*8960*/  FFMA.FTZ R28, R7, R6, -R28 ;  /* 0x00000006071c7223 */ /* 0x000fe2000001081c */
[----:B------:R-:W-:Y:S01]  /*8970*/  FFMA.FTZ R9, R5, R8, R9 ;  /* 0x0000000805097223 */ /* 0x000fe20000010009 */
[----:B------:R-:W-:Y:S01]  /*8980*/  FFMA.FTZ R32, R7, R10, R11 ;  /* 0x0000000a07207223 */ /* 0x000fe2000001000b */
[----:B------:R-:W-:-:S02]  /*8990*/  F2FP.BF16.F32.PACK_AB R6, R41, R34 ;  /* 0x000000222906723e */ /* 0x000fc400000010ff */
[----:B------:R-:W-:Y:S02]  /*89a0*/  F2FP.BF16.F32.PACK_AB R5, R26, R39 ;  /* 0x000000271a05723e */ /* 0x000fe400000010ff */
[----:B------:R-:W-:Y:S02]  /*89b0*/  F2FP.BF16.F32.PACK_AB R7, R28, R35 ;  /* 0x000000231c07723e */ /* 0x000fe400000010ff */
[----:B------:R-:W-:Y:S02]  /*89c0*/  F2FP.BF16.F32.PACK_AB R8, R33, R40 ;  /* 0x000000282108723e */ /* 0x000fe400000010ff */
[----:B------:R-:W-:Y:S01]  /*89d0*/  F2FP.BF16.F32.PACK_AB R10, R43, R38 ;  /* 0x000000262b0a723e */ /* 0x000fe200000010ff */
[----:B------:R1:W-:Y:S01]  /*89e0*/  STS.128 [R42+0x20400], R4 ;  /* 0x020400042a007388 */ /* 0x0003e20000000c00 */
[----:B------:R-:W-:Y:S02]  /*89f0*/  F2FP.BF16.F32.PACK_AB R9, R9, R30 ;  /* 0x0000001e0909723e */ /* 0x000fe400000010ff */
[----:B------:R-:W-:-:S05]  /*8a00*/  F2FP.BF16.F32.PACK_AB R11, R32, R25 ;  /* 0x00000019200b723e */ /* 0x000fca00000010ff */
[----:B------:R1:W-:Y:S02]  /*8a10*/  STS.128 [R44+0x20400], R8 ;  /* 0x020400082c007388 */ /* 0x0003e40000000c00 */
.L_x_677:
[----:B------:R-:W-:Y:S05]  /*8a20*/  BSYNC B1 ;  /* 0x0000000000017941 */ /* 0x000fea0003800000 */
.L_x_676:
[----:B------:R-:W-:Y:S05]  /*8a30*/  @P0 BRA `(.L_x_668) ;  /* 0x0000000400680947 */ /* 0x000fea0003800000 */
[----:B-1----:R-:W2:Y:S01]  /*8a40*/  LDL R5, [R1+0x54] ;  /* 0x0000540001057983 */ /* 0x002ea20000100800 */
[C---:B------:R-:W-:Y:S02]  /*8a50*/  VIADD R6, R184.reuse, 0x20 ;  /* 0x00000020b8067836 */ /* 0x040fe40000000000 */
[----:B------:R-:W-:Y:S01]  /*8a60*/  VIADD R7, R184, 0x20 ;  /* 0x00000020b8077836 */ /* 0x000fe20000000000 */
[----:B------:R-:W3:Y:S01]  /*8a70*/  LDL R42, [R1+0x4c] ;  /* 0x00004c00012a7983 */ /* 0x000ee20000100800 */
[----:B------:R-:W-:Y:S02]  /*8a80*/  IMAD.SHL.U32 R6, R6, 0x40, RZ ;  /* 0x0000004006067824 */ /* 0x000fe400078e00ff */
[----:B------:R-:W-:Y:S02]  /*8a90*/  IMAD.SHL.U32 R7, R7, 0x40, RZ ;  /* 0x0000004007077824 */ /* 0x000fe400078e00ff */
[----:B------:R-:W-:Y:S01]  /*8aa0*/  IMAD.IADD R4, R16, 0x1, R21 ;  /* 0x0000000110047824 */ /* 0x000fe200078e0215 */
[----:B------:R-:W-:-:S02]  /*8ab0*/  LOP3.LUT R6, R6, 0x1c0, RZ, 0xc0, !PT ;  /* 0x000001c006067812 */ /* 0x000fc400078ec0ff */
[----:B------:R-:W-:Y:S02]  /*8ac0*/  LOP3.LUT R7, R7, 0x1c0, RZ, 0xc0, !PT ;  /* 0x000001c007077812 */ /* 0x000fe400078ec0ff */
[----:B------:R-:W-:Y:S02]  /*8ad0*/  SHF.R.U32.HI R6, RZ, 0x3, R6 ;  /* 0x00000003ff067819 */ /* 0x000fe40000011606 */
[----:B------:R-:W-:-:S04]  /*8ae0*/  LOP3.LUT R4, R7, 0x38, R4, 0xf8, !PT ;  /* 0x0000003807047812 */ /* 0x000fc800078ef804 */
[----:B------:R-:W-:Y:S01]  /*8af0*/  LOP3.LUT R4, R4, R6, RZ, 0x3c, !PT ;  /* 0x0000000604047212 */ /* 0x000fe200078e3cff */
[----:B------:R-:W-:Y:S02]  /*8b00*/  IMAD.U32 R35, R24, 0x10000, RZ ;  /* 0x0001000018237824 */ /* 0x000fe400078e00ff */
[----:B------:R-:W-:Y:S01]  /*8b10*/  IMAD.U32 R33, R20, 0x10000, RZ ;  /* 0x0001000014217824 */ /* 0x000fe200078e00ff */
[----:B------:R-:W-:Y:S01]  /*8b20*/  LOP3.LUT R38, R24, 0xffff0000, RZ, 0xc0, !PT ;  /* 0xffff000018267812 */ /* 0x000fe200078ec0ff */
[----:B------:R-:W-:Y:S01]  /*8b30*/  IMAD.U32 R40, R12, 0x10000, RZ ;  /* 0x000100000c287824 */ /* 0x000fe200078e00ff */
[----:B------:R-:W-:Y:S01]  /*8b40*/  LOP3.LUT R20, R20, 0xffff0000, RZ, 0xc0, !PT ;  /* 0xffff000014147812 */ /* 0x000fe200078ec0ff */
[----:B------:R-:W-:Y:S02]  /*8b50*/  IMAD.U32 R36, R15, 0x10000, RZ ;  /* 0x000100000f247824 */ /* 0x000fe400078e00ff */
[----:B------:R-:W-:Y:S02]  /*8b60*/  IMAD.U32 R37, R3, 0x10000, RZ ;  /* 0x0001000003257824 */ /* 0x000fe400078e00ff */
[----:B------:R-:W-:Y:S01]  /*8b70*/  IMAD.U32 R39, R13, 0x10000, RZ ;  /* 0x000100000d277824 */ /* 0x000fe200078e00ff */
[----:B------:R-:W-:-:S02]  /*8b80*/  LOP3.LUT R41, R0, 0xffff0000, RZ, 0xc0, !PT ;  /* 0xffff000000297812 */ /* 0x000fc400078ec0ff */
[----:B------:R-:W-:Y:S01]  /*8b90*/  LOP3.LUT R15, R15, 0xffff0000, RZ, 0xc0, !PT ;  /* 0xffff00000f0f7812 */ /* 0x000fe200078ec0ff */
[----:B--2---:R-:W-:-:S04]  /*8ba0*/  IMAD.IADD R9, R5, 0x1, R4 ;  /* 0x0000000105097824 */ /* 0x004fc800078e0204 */
[----:B------:R-:W-:Y:S01]  /*8bb0*/  IMAD R21, R9, 0x2, R2 ;  /* 0x0000000209157824 */ /* 0x000fe200078e0202 */
[----:B---3--:R-:W1:Y:S04]  /*8bc0*/  LDS.128 R4, [R42+0x20400] ;  /* 0x020400002a047984 */ /* 0x008e680000000c00 */
[----:B------:R-:W2:Y:S01]  /*8bd0*/  LDS.128 R8, [R21+0x20400] ;  /* 0x0204000015087984 */ /* 0x000ea20000000c00 */
[----:B-1----:R-:W-:Y:S02]  /*8be0*/  IMAD.U32 R25, R4, 0x10000, RZ ;  /* 0x0001000004197824 */ /* 0x002fe400078e00ff */
[C---:B--2---:R-:W-:Y:S01]  /*8bf0*/  IMAD.U32 R29, R8.reuse, 0x10000, RZ ;  /* 0x00010000081d7824 */ /* 0x044fe200078e00ff */
[----:B------:R-:W-:Y:S01]  /*8c00*/  LOP3.LUT R8, R8, 0xffff0000, RZ, 0xc0, !PT ;  /* 0xffff000008087812 */ /* 0x000fe200078ec0ff */
[----:B------:R-:W-:-:S02]  /*8c10*/  IMAD.U32 R30, R9, 0x10000, RZ ;  /* 0x00010000091e7824 */ /* 0x000fc400078e00ff */
[-C--:B------:R-:W-:Y:S01]  /*8c20*/  FMUL.FTZ R34, R35, R29.reuse ;  /* 0x0000001d23227220 */ /* 0x080fe20000410000 */
[----:B------:R-:W-:Y:S01]  /*8c30*/  FMUL.FTZ R24, R33, R29 ;  /* 0x0000001d21187220 */ /* 0x000fe20000410000 */
[----:B------:R-:W-:Y:S01]  /*8c40*/  LOP3.LUT R4, R4, 0xffff0000, RZ, 0xc0, !PT ;  /* 0xffff000004047812 */ /* 0x000fe200078ec0ff */
[----:B------:R-:W-:Y:S02]  /*8c50*/  IMAD.U32 R26, R5, 0x10000, RZ ;  /* 0x00010000051a7824 */ /* 0x000fe400078e00ff */
[-C--:B------:R-:W-:Y:S01]  /*8c60*/  FFMA.FTZ R34, R33, R25.reuse, -R34 ;  /* 0x0000001921227223 */ /* 0x080fe20000010822 */
[----:B------:R-:W-:Y:S01]  /*8c70*/  FFMA.FTZ R24, R35, R25, R24 ;  /* 0x0000001923187223 */ /* 0x000fe20000010018 */
[----:B------:R-:W-:Y:S01]  /*8c80*/  FMUL.FTZ R29, R38, R8 ;  /* 0x00000008261d7220 */ /* 0x000fe20000410000 */
[-C--:B------:R-:W-:Y:S01]  /*8c90*/  FMUL.FTZ R33, R40, R30.reuse ;  /* 0x0000001e28217220 */ /* 0x080fe20000410000 */
[----:B------:R-:W-:Y:S01]  /*8ca0*/  FMUL.FTZ R35, R36, R30 ;  /* 0x0000001e24237220 */ /* 0x000fe20000410000 */
[----:B------:R-:W-:-:S02]  /*8cb0*/  IMAD.U32 R31, R10, 0x10000, RZ ;  /* 0x000100000a1f7824 */ /* 0x000fc400078e00ff */
[C---:B------:R-:W-:Y:S01]  /*8cc0*/  FMUL.FTZ R25, R20.reuse, R8 ;  /* 0x0000000814197220 */ /* 0x040fe20000410000 */
[----:B------:R-:W-:Y:S01]  /*8cd0*/  FFMA.FTZ R29, R20, R4, -R29 ;  /* 0x00000004141d7223 */ /* 0x000fe2000001081d */
[-C--:B------:R-:W-:Y:S01]  /*8ce0*/  FFMA.FTZ R33, R36, R26.reuse, -R33 ;  /* 0x0000001a24217223 */ /* 0x080fe20000010821 */
[----:B------:R-:W-:Y:S01]  /*8cf0*/  FFMA.FTZ R35, R40, R26, R35 ;  /* 0x0000001a28237223 */ /* 0x000fe20000010023 */
[----:B0-----:R-:W-:Y:S01]  /*8d00*/  IMAD.U32 R27, R6, 0x10000, RZ ;  /* 0x00010000061b7824 */ /* 0x001fe200078e00ff */
[----:B------:R-:W-:Y:S01]  /*8d10*/  LOP3.LUT R10, R10, 0xffff0000, RZ, 0xc0, !PT ;  /* 0xffff00000a0a7812 */ /* 0x000fe200078ec0ff */
[----:B------:R-:W-:Y:S01]  /*8d20*/  FFMA.FTZ R25, R38, R4, R25 ;  /* 0x0000000426197223 */ /* 0x000fe20000010019 */
[----:B------:R-:W-:Y:S01]  /*8d30*/  LOP3.LUT R20, R3, 0xffff0000, RZ, 0xc0, !PT ;  /* 0xffff000003147812 */ /* 0x000fe200078ec0ff */
[-C--:B------:R-:W-:Y:S01]  /*8d40*/  FMUL.FTZ R8, R37, R31.reuse ;  /* 0x0000001f25087220 */ /* 0x080fe20000410000 */
[----:B------:R-:W-:Y:S01]  /*8d50*/  LOP3.LUT R26, R13, 0xffff0000, RZ, 0xc0, !PT ;  /* 0xffff00000d1a7812 */ /* 0x000fe200078ec0ff */
[----:B------:R-:W-:Y:S01]  /*8d60*/  FMUL.FTZ R4, R39, R31 ;  /* 0x0000001f27047220 */ /* 0x000fe20000410000 */
[----:B------:R-:W-:-:S02]  /*8d70*/  IMAD.U32 R32, R11, 0x10000, RZ ;  /* 0x000100000b207824 */ /* 0x000fc400078e00ff */
[----:B------:R-:W-:Y:S01]  /*8d80*/  IMAD.U32 R30, R0, 0x10000, RZ ;  /* 0x00010000001e7824 */ /* 0x000fe200078e00ff */
[----:B------:R-:W-:Y:S01]  /*8d90*/  LOP3.LUT R6, R6, 0xffff0000, RZ, 0xc0, !PT ;  /* 0xffff000006067812 */ /* 0x000fe200078ec0ff */
[-C--:B------:R-:W-:Y:S01]  /*8da0*/  FFMA.FTZ R8, R39, R27.reuse, R8 ;  /* 0x0000001b27087223 */ /* 0x080fe20000010008 */
[----:B------:R-:W-:Y:S01]  /*8db0*/  SHF.L.U32 R28, R7, 0x10, RZ ;  /* 0x00000010071c7819 */ /* 0x000fe200000006ff */
[----:B------:R-:W-:Y:S01]  /*8dc0*/  FFMA.FTZ R3, R37, R27, -R4 ;  /* 0x0000001b25037223 */ /* 0x000fe20000010804 */
[----:B------:R-:W-:Y:S01]  /*8dd0*/  LOP3.LUT R9, R9, 0xffff0000, RZ, 0xc0, !PT ;  /* 0xffff000009097812 */ /* 0x000fe200078ec0ff */
[-C--:B------:R-:W-:Y:S01]  /*8de0*/  FMUL.FTZ R13, R26, R10.reuse ;  /* 0x0000000a1a0d7220 */ /* 0x080fe20000410000 */
[----:B------:R-:W-:Y:S01]  /*8df0*/  LOP3.LUT R11, R11, 0xffff0000, RZ, 0xc0, !PT ;  /* 0xffff00000b0b7812 */ /* 0x000fe200078ec0ff */
[----:B------:R-:W-:Y:S01]  /*8e00*/  FMUL.FTZ R31, R20, R10 ;  /* 0x0000000a141f7220 */ /* 0x000fe20000410000 */
[----:B------:R-:W-:Y:S01]  /*8e10*/  LOP3.LUT R39, R12, 0xffff0000, RZ, 0xc0, !PT ;  /* 0xffff00000c277812 */ /* 0x000fe200078ec0ff */
[----:B------:R-:W-:-:S02]  /*8e20*/  IMAD.U32 R4, R14, 0x10000, RZ ;  /* 0x000100000e047824 */ /* 0x000fc400078e00ff */
[----:B------:R-:W-:Y:S01]  /*8e30*/  FMUL.FTZ R27, R30, R32 ;  /* 0x000000201e1b7220 */ /* 0x000fe20000410000 */
[----:B------:R-:W-:Y:S01]  /*8e40*/  LOP3.LUT R37, R14, 0xffff0000, RZ, 0xc0, !PT ;  /* 0xffff00000e257812 */ /* 0x000fe200078ec0ff */
[-C--:B------:R-:W-:Y:S01]  /*8e50*/  FFMA.FTZ R10, R20, R6.reuse, -R13 ;  /* 0x00000006140a7223 */ /* 0x080fe2000001080d */
[----:B------:R-:W-:Y:S01]  /*8e60*/  LOP3.LUT R5, R5, 0xffff0000, RZ, 0xc0, !PT ;  /* 0xffff000005057812 */ /* 0x000fe200078ec0ff */
[----:B------:R-:W-:Y:S01]  /*8e70*/  FFMA.FTZ R31, R26, R6, R31 ;  /* 0x000000061a1f7223 */ /* 0x000fe2000001001f */
[----:B------:R-:W-:Y:S01]  /*8e80*/  LOP3.LUT R7, R7, 0xffff0000, RZ, 0xc0, !PT ;  /* 0xffff000007077812 */ /* 0x000fe200078ec0ff */
[C---:B------:R-:W-:Y:S01]  /*8e90*/  FMUL.FTZ R13, R4.reuse, R32 ;  /* 0x00000020040d7220 */ /* 0x040fe20000410000 */
[-C--:B------:R-:W-:Y:S01]  /*8ea0*/  FFMA.FTZ R27, R4, R28.reuse, -R27 ;  /* 0x0000001c041b7223 */ /* 0x080fe2000001081b */
[----:B------:R-:W-:Y:S01]  /*8eb0*/  FMUL.FTZ R0, R39, R9 ;  /* 0x0000000927007220 */ /* 0x000fe20000410000 */
[----:B------:R-:W-:Y:S01]  /*8ec0*/  FMUL.FTZ R6, R41, R11 ;  /* 0x0000000b29067220 */ /* 0x000fe20000410000 */
[----:B------:R-:W-:Y:S01]  /*8ed0*/  FMUL.FTZ R4, R15, R9 ;  /* 0x000000090f047220 */ /* 0x000fe20000410000 */
[----:B------:R-:W-:Y:S01]  /*8ee0*/  FMUL.FTZ R20, R37, R11 ;  /* 0x0000000b25147220 */ /* 0x000fe20000410000 */
[----:B------:R-:W-:Y:S01]  /*8ef0*/  FFMA.FTZ R0, R15, R5, -R0 ;  /* 0x000000050f007223 */ /* 0x000fe20000010800 */
[----:B------:R-:W-:Y:S01]  /*8f00*/  FFMA.FTZ R14, R37, R7, -R6 ;  /* 0x00000007250e7223 */ /* 0x000fe20000010806 */
[----:B------:R-:W-:Y:S01]  /*8f10*/  FFMA.FTZ R13, R30, R28, R13 ;  /* 0x0000001c1e0d7223 */ /* 0x000fe2000001000d */
[----:B------:R-:W-:Y:S01]  /*8f20*/  FFMA.FTZ R12, R39, R5, R4 ;  /* 0x00000005270c7223 */ /* 0x000fe20000010004 */
[----:B------:R-:W-:Y:S01]  /*8f30*/  FFMA.FTZ R20, R41, R7, R20 ;  /* 0x0000000729147223 */ /* 0x000fe20000010014 */
[----:B------:R-:W-:-:S02]  /*8f40*/  F2FP.BF16.F32.PACK_AB R6, R10, R3 ;  /* 0x000000030a06723e */ /* 0x000fc400000010ff */
[----:B------:R-:W-:Y:S02]  /*8f50*/  F2FP.BF16.F32.PACK_AB R4, R29, R34 ;  /* 0x000000221d04723e */ /* 0x000fe400000010ff */
[----:B------:R-:W-:Y:S02]  /*8f60*/  F2FP.BF16.F32.PACK_AB R10, R31, R8 ;  /* 0x000000081f0a723e */ /* 0x000fe400000010ff */
[----:B------:R-:W-:Y:S02]  /*8f70*/  F2FP.BF16.F32.PACK_AB R5, R0, R33 ;  /* 0x000000210005723e */ /* 0x000fe400000010ff */
[----:B------:R-:W-:Y:S02]  /*8f80*/  F2FP.BF16.F32.PACK_AB R7, R14, R27 ;  /* 0x0000001b0e07723e */ /* 0x000fe400000010ff */
[----:B------:R-:W-:Y:S02]  /*8f90*/  F2FP.BF16.F32.PACK_AB R8, R25, R24 ;  /* 0x000000181908723e */ /* 0x000fe400000010ff */
[----:B------:R-:W-:-:S02]  /*8fa0*/  F2FP.BF16.F32.PACK_AB R9, R12, R35 ;  /* 0x000000230c09723e */ /* 0x000fc400000010ff */
[----:B------:R-:W-:Y:S01]  /*8fb0*/  F2FP.BF16.F32.PACK_AB R11, R20, R13 ;  /* 0x0000000d140b723e */ /* 0x000fe200000010ff */
[----:B------:R2:W-:Y:S04]  /*8fc0*/  STS.128 [R42+0x20400], R4 ;  /* 0x020400042a007388 */ /* 0x0005e80000000c00 */
[----:B------:R2:W-:Y:S02]  /*8fd0*/  STS.128 [R21+0x20400], R8 ;  /* 0x0204000815007388 */ /* 0x0005e40000000c00 */
.L_x_668:
[----:B------:R-:W-:Y:S05]  /*8fe0*/  BSYNC B0 ;  /* 0x0000000000007941 */ /* 0x000fea0003800000 */
.L_x_657:
[----:B------:R-:W-:Y:S01]  /*8ff0*/  @!PT LDS RZ, [RZ] ;  /* 0x00000000fffff984 */ /* 0x000fe20000000800 */
[----:B------:R-:W-:Y:S01]  /*9000*/  @!PT LDS RZ, [RZ] ;  /* 0x00000000fffff984 */ /* 0x000fe20000000800 */
[----:B------:R-:W-:Y:S01]  /*9010*/  @!PT LDS RZ, [RZ] ;  /* 0x00000000fffff984 */ /* 0x000fe20000000800 */
[----:B------:R-:W-:Y:S01]  /*9020*/  @!PT LDS RZ, [RZ] ;  /* 0x00000000fffff984 */ /* 0x000fe20000000800 */
[----:B------:R4:W-:Y:S06]  /*9030*/  MEMBAR.ALL.CTA ;  /* 0x0000000000007992 */ /* 0x0009ec0000008000 */
[----:B----4-:R-:W4:Y:S01]  /*9040*/  FENCE.VIEW.ASYNC.S ;  /* 0x00000000000073c6 */ /* 0x010f220000000000 */
[----:B------:R-:W-:Y:S05]  /*9050*/  WARPSYNC.ALL ;  /* 0x0000000000007948 */ /* 0x000fea0003800000 */
[----:B----4-:R-:W-:Y:S06]  /*9060*/  BAR.SYNC.DEFER_BLOCKING 0xd, 0x80 ;  /* 0x0342000000007b1d */ /* 0x010fec0000010000 */
.L_x_654:
[----:B------:R-:W-:-:S13]  /*9070*/  ISETP.NE.AND P0, PT, R185, 0x3, PT ;  /* 0x00000003b900780c */ /* 0x000fda0003f05270 */
[----:B------:R-:W-:Y:S05]  /*9080*/  @!P0 BRA `(.L_x_678) ;  /* 0x0000000000048947 */ /* 0x000fea0003800000 */
[----:B------:R-:W-:Y:S01]  /*9090*/  BPT.TRAP 0x1 ;  /* 0x000000040000795c */ /* 0x000fe20000300000 */
.L_x_678:
[----:B------:R-:W-:Y:S01]  /*90a0*/  IMAD R14, R18, 0x8, R2 ;  /* 0x00000008120e7824 */ /* 0x000fe200078e0202 */
[----:B------:R-:W-:-:S04]  /*90b0*/  SHF.L.U32 R15, R23, 0x1f, RZ ;  /* 0x0000001f170f7819 */ /* 0x000fc800000006ff */
[----:B------:R4:W0:Y:S01]  /*90c0*/  SYNCS.PHASECHK.TRANS64.TRYWAIT P1, [R14+URZ+0x28c30], R15 ;  /* 0x028c300f0e0075a7 */ /* 0x000822000802017f */
[----:B------:R-:W-:Y:S05]  /*90d0*/  @!P0 BRA `(.L_x_679) ;  /* 0x0000000000048947 */ /* 0x000fea0003800000 */
[----:B------:R-:W-:Y:S01]  /*90e0*/  BPT.TRAP 0x1 ;  /* 0x000000040000795c */ /* 0x000fe20000300000 */
.L_x_679:
[C---:B---3--:R-:W-:Y:S02]  /*90f0*/  VIADD R0, R2.reuse, 0x22400 ;  /* 0x0002240002007836 */ /* 0x048fe40000000000 */
[----:B01----:R-:W-:-:S03]  /*9100*/  VIADD R3, R2, 0x20400 ;  /* 0x0002040002037836 */ /* 0x003fc60000000000 */
[----:B------:R-:W-:Y:S02]  /*9110*/  SHF.R.U32.HI R0, RZ, 0x4, R0 ;  /* 0x00000004ff007819 */ /* 0x000fe40000011600 */
[----:B------:R-:W-:Y:S02]  /*9120*/  SHF.R.U32.HI R3, RZ, 0x4, R3 ;  /* 0x00000004ff037819 */ /* 0x000fe40000011603 */
[----:B------:R-:W-:Y:S02]  /*9130*/  LOP3.LUT R0, R0, 0x3fff, RZ, 0xc0, !PT ;  /* 0x00003fff00007812 */ /* 0x000fe400078ec0ff */
[----:B------:R-:W-:Y:S02]  /*9140*/  LOP3.LUT R3, R3, 0x3fff, RZ, 0xc0, !PT ;  /* 0x00003fff03037812 */ /* 0x000fe400078ec0ff */
[----:B------:R-:W-:Y:S01]  /*9150*/  LOP3.LUT R13, R0, 0x10000, RZ, 0xfc, !PT ;  /* 0x00010000000d7812 */ /* 0x000fe200078efcff */
[----:B------:R-:W-:Y:S06]  /*9160*/  @P1 BRA `(.L_x_680) ;  /* 0x0000000000081947 */ /* 0x000fec0003800000 */
[----:B------:R-:W0:Y:S02]  /*9170*/  SYNCS.PHASECHK.TRANS64.TRYWAIT P1, [R14+URZ+0x28c30], R15 ;  /* 0x028c300f0e0075a7 */ /* 0x000e24000802017f */
[----:B0-----:R-:W-:Y:S05]  /*9180*/  @!P1 BRA `(.L_x_681) ;  /* 0x000000e400789947 */ /* 0x001fea0003800000 */
.L_x_680:
[----:B--2---:R-:W-:Y:S01]  /*9190*/  IMAD R10, R18, 0x200, R13 ;  /* 0x00000200120a7824 */ /* 0x004fe200078e020d */
[----:B------:R-:W-:Y:S01]  /*91a0*/  LOP3.LUT R4, R3, 0x10000, RZ, 0xfc, !PT ;  /* 0x0001000003047812 */ /* 0x000fe200078efcff */
[----:B------:R-:W-:Y:S01]  /*91b0*/  IMAD.MOV.U32 R5, RZ, RZ, 0x40000040 ;  /* 0x40000040ff057424 */ /* 0x000fe200078e00ff */
[----:B------:R-:W-:Y:S05]  /*91c0*/  WARPSYNC.ALL ;  /* 0x0000000000007948 */ /* 0x000fea0003800000 */
[----:B------:R-:W-:Y:S01]  /*91d0*/  IMAD.MOV.U32 R11, RZ, RZ, 0x40000040 ;  /* 0x40000040ff0b7424 */ /* 0x000fe200078e00ff */
[C---:B------:R-:W-:Y:S01]  /*91e0*/  R2UR UR4, R4.reuse ;  /* 0x00000000040472ca */ /* 0x040fe200000e0000 */
[----:B-----5:R-:W-:Y:S01]  /*91f0*/  WARPGROUP.ARRIVE ;  /* 0x00000000000079c5 */ /* 0x020fe20000000000 */
[----:B------:R-:W-:Y:S01]  /*9200*/  R2UR UR5, R5 ;  /* 0x00000000050572ca */ /* 0x000fe200000e0000 */
[----:B------:R-:W-:Y:S01]  /*9210*/  VIADD R8, R4, 0x2 ;  /* 0x0000000204087836 */ /* 0x000fe20000000000 */
[C---:B------:R-:W-:Y:S01]  /*9220*/  R2UR UR6, R10.reuse ;  /* 0x000000000a0672ca */ /* 0x040fe200000e0000 */
[----:B------:R-:W-:Y:S01]  /*9230*/  VIADD R6, R10, 0x2 ;  /* 0x000000020a067836 */ /* 0x000fe20000000000 */
[----:B------:R-:W-:Y:S01]  /*9240*/  R2UR UR7, R11 ;  /* 0x000000000b0772ca */ /* 0x000fe200000e0000 */
[----:B------:R-:W-:-:S02]  /*9250*/  IMAD.MOV.U32 R9, RZ, RZ, 0x40000040 ;  /* 0x40000040ff097424 */ /* 0x000fc400078e00ff */
[----:B------:R-:W-:Y:S02]  /*9260*/  IMAD.MOV.U32 R7, RZ, RZ, 0x40000040 ;  /* 0x40000040ff077424 */ /* 0x000fe400078e00ff */
[C---:B------:R-:W-:Y:S02]  /*9270*/  VIADD R20, R10.reuse, 0x4 ;  /* 0x000000040a147836 */ /* 0x040fe40000000000 */
[----:B------:R-:W-:Y:S02]  /*9280*/  IMAD.MOV.U32 R21, RZ, RZ, 0x40000040 ;  /* 0x40000040ff157424 */ /* 0x000fe400078e00ff */
[----:B------:R-:W-:Y:S02]  /*9290*/  VIADD R10, R10, 0x6 ;  /* 0x000000060a0a7836 */ /* 0x000fe40000000000 */
[----:B------:R-:W-:Y:S02]  /*92a0*/  IMAD.MOV.U32 R5, RZ, RZ, 0x40000040 ;  /* 0x40000040ff057424 */ /* 0x000fe400078e00ff */
[----:B------:R-:W-:Y:S01]  /*92b0*/  HGMMA.64x64x16.F32.BF16 R24, gdesc[UR4], RZ, !UPT, gsb0 ;  /* 0x00e00000041879f0 */ /* 0x000fe2000c0018ff */
[----:B------:R-:W-:Y:S01]  /*92c0*/  R2UR UR4, R8 ;  /* 0x00000000080472ca */ /* 0x000fe200000e0000 */
[----:B------:R-:W-:Y:S01]  /*92d0*/  IMAD.MOV.U32 R11, RZ, RZ, 0x40000040 ;  /* 0x40000040ff0b7424 */ /* 0x000fe200078e00ff */
[----:B------:R-:W-:-:S02]  /*92e0*/  R2UR UR5, R9 ;  /* 0x00000000090572ca */ /* 0x000fc400000e0000 */
[----:B------:R-:W-:Y:S01]  /*92f0*/  R2UR UR6, R6 ;  /* 0x00000000060672ca */ /* 0x000fe200000e0000 */
[C---:B------:R-:W-:Y:S01]  /*9300*/  VIADD R6, R4.reuse, 0x4 ;  /* 0x0000000404067836 */ /* 0x040fe20000000000 */
[----:B------:R-:W-:Y:S01]  /*9310*/  R2UR UR7, R7 ;  /* 0x00000000070772ca */ /* 0x000fe200000e0000 */
[----:B------:R-:W-:Y:S02]  /*9320*/  IMAD.MOV.U32 R7, RZ, RZ, 0x40000040 ;  /* 0x40000040ff077424 */ /* 0x000fe400078e00ff */
[----:B------:R-:W-:Y:S01]  /*9330*/  VIADD R4, R4, 0x6 ;  /* 0x0000000604047836 */ /* 0x000fe20000000000 */
[----:B------:R-:W-:Y:S02]  /*9340*/  WARPGROUP.DEPBAR.LE gsb0, 0x0 ;  /* 0x00008000000079c5 */ /* 0x000fe40000010000 */
[----:B------:R-:W-:-:S07]  /*9350*/  WARPGROUP.ARRIVE ;  /* 0x00000000000079c5 */ /* 0x000fce0000000000 */
[----:B------:R-:W-:Y:S01]  /*9360*/  HGMMA.64x64x16.F32.BF16 R24, gdesc[UR4], R24, gsb0 ;  /* 0x00e00000041879f0 */ /* 0x000fe20008001818 */
[----:B------:R-:W-:Y:S02]  /*9370*/  R2UR UR4, R6 ;  /* 0x00000000060472ca */ /* 0x000fe400000e0000 */
[----:B------:R-:W-:Y:S02]  /*9380*/  R2UR UR5, R7 ;  /* 0x00000000070572ca */ /* 0x000fe400000e0000 */
[----:B------:R-:W-:Y:S02]  /*9390*/  R2UR UR6, R20 ;  /* 0x00000000140672ca */ /* 0x000fe400000e0000 */
[----:B------:R-:W-:Y:S01]  /*93a0*/  R2UR UR7, R21 ;  /* 0x00000000150772ca */ /* 0x000fe200000e0000 */
[----:B------:R-:W-:Y:S02]  /*93b0*/  WARPGROUP.DEPBAR.LE gsb0, 0x0 ;  /* 0x00008000000079c5 */ /* 0x000fe40000010000 */
[----:B------:R-:W-:-:S10]  /*93c0*/  WARPGROUP.ARRIVE ;  /* 0x00000000000079c5 */ /* 0x000fd40000000000 */
[----:B------:R-:W-:Y:S01]  /*93d0*/  HGMMA.64x64x16.F32.BF16 R24, gdesc[UR4], R24, gsb0 ;  /* 0x00e00000041879f0 */ /* 0x000fe20008001818 */
[----:B------:R-:W-:Y:S02]  /*93e0*/  R2UR UR4, R4 ;  /* 0x00000000040472ca */ /* 0x000fe400000e0000 */
[----:B------:R-:W-:Y:S02]  /*93f0*/  R2UR UR5, R5 ;  /* 0x00000000050572ca */ /* 0x000fe400000e0000 */
[----:B------:R-:W-:Y:S02]  /*9400*/  R2UR UR6, R10 ;  /* 0x000000000a0672ca */ /* 0x000fe400000e0000 */
[----:B------:R-:W-:Y:S01]  /*9410*/  R2UR UR7, R11 ;  /* 0x000000000b0772ca */ /* 0x000fe200000e0000 */
[----:B------:R-:W-:Y:S02]  /*9420*/  WARPGROUP.DEPBAR.LE gsb0, 0x0 ;  /* 0x00008000000079c5 */ /* 0x000fe40000010000 */
[----:B------:R-:W-:-:S10]  /*9430*/  WARPGROUP.ARRIVE ;  /* 0x00000000000079c5 */ /* 0x000fd40000000000 */
[----:B------:R-:W-:Y:S03]  /*9440*/  HGMMA.64x64x16.F32.BF16 R24, gdesc[UR4], R24, gsb0 ;  /* 0x00e00000041879f0 */ /* 0x000fe60008001818 */
[----:B------:R-:W-:Y:S02]  /*9450*/  WARPGROUP.DEPBAR.LE gsb0, 0x0 ;  /* 0x00008000000079c5 */ /* 0x000fe40000010000 */
[----:B------:R-:W-:Y:S05]  /*9460*/  @!P0 BRA `(.L_x_682) ;  /* 0x0000000000048947 */ /* 0x000fea0003800000 */
[----:B------:R-:W-:Y:S01]  /*9470*/  BPT.TRAP 0x1 ;  /* 0x000000040000795c */ /* 0x000fe20000300000 */
.L_x_682:
[----:B------:R-:W-:Y:S01]  /*9480*/  IMAD R3, R215, -0x40, R168 ;  /* 0xffffffc0d7037824 */ /* 0x000fe200078e02a8 */
[----:B------:R-:W-:-:S04]  /*9490*/  ULDC UR4, c[0x0][0x988] ;  /* 0x0002620000047ab9 */ /* 0x000fc80000000800 */
[----:B------:R-:W-:-:S04]  /*94a0*/  IADD3 R3, -R214, 0x40, R3 ;  /* 0x00000040d6037810 */ /* 0x000fc80007ffe103 */
[C---:B------:R-:W-:Y:S02]  /*94b0*/  ISETP.GT.AND P5, PT, R3.reuse, RZ, PT ;  /* 0x000000ff0300720c */ /* 0x040fe40003fa4270 */
[C---:B------:R-:W-:Y:S02]  /*94c0*/  ISETP.GT.AND P4, PT, R3.reuse, 0x1, PT ;  /* 0x000000010300780c */ /* 0x040fe40003f84270 */
[----:B------:R-:W-:Y:S02]  /*94d0*/  ISETP.GT.AND P3, PT, R3, 0x8, PT ;  /* 0x000000080300780c */ /* 0x000fe40003f64270 */
[----:B------:R-:W-:Y:S02]  /*94e0*/  FSEL R24, R24, -INF , P5 ;  /* 0xff80000018187808 */ /* 0x000fe40002800000 */
[----:B------:R-:W-:Y:S02]  /*94f0*/  FSEL R25, R25, -INF , P4 ;  /* 0xff80000019197808 */ /* 0x000fe40002000000 */
[----:B------:R-:W-:-:S02]  /*9500*/  ISETP.GT.AND P2, PT, R3, 0x9, PT ;  /* 0x000000090300780c */ /* 0x000fc40003f44270 */
[----:B------:R-:W-:Y:S02]  /*9510*/  FSEL R28, R28, -INF , P3 ;  /* 0xff8000001c1c7808 */ /* 0x000fe40001800000 */
[----:B------:R-:W-:Y:S02]  /*9520*/  FMNMX.FTZ R11, R24, R25, !PT ;  /* 0x00000019180b7209 */ /* 0x000fe40007810000 */
[----:B------:R-:W-:Y:S02]  /*9530*/  ISETP.GT.AND P1, PT, R3, 0x10, PT ;  /* 0x000000100300780c */ /* 0x000fe40003f24270 */
[----:B------:R-:W-:Y:S02]  /*9540*/  FSEL R20, R29, -INF , P2 ;  /* 0xff8000001d147808 */ /* 0x000fe40001000000 */
        /* <DEDUP_REMOVED lines=9> */
[C---:B------:R-:W-:Y:S02]  /*95e0*/  ISETP.GT.AND P4, PT, R3.reuse, 0x19, PT ;  /* 0x000000190300780c */ /* 0x040fe40003f84270 */
        /* <DEDUP_REMOVED lines=38> */
[----:B------:R-:W-:Y:S02]  /*9850*/  FMNMX.FTZ R3, R30, R3, !PT ;  /* 0x000000031e037209 */ /* 0x000fe40007810000 */
[----:B------:R-:W-:Y:S01]  /*9860*/  FSEL R46, R46, -INF , P1 ;  /* 0xff8000002e2e7808 */ /* 0x000fe20000800000 */
[----:B------:R-:W1:Y:S01]  /*9870*/  SHFL.BFLY PT, R0, R21, 0x2, 0x1f ;  /* 0x0c401f0015007f89 */ /* 0x000e6200000e0000 */
        /* <DEDUP_REMOVED lines=8> */
[----:B------:R-:W-:-:S02]  /*9900*/  FSEL R74, R55, -INF , P2 ;  /* 0xff800000374a7808 */ /* 0x000fc40001000000 */
[----:B------:R-:W-:-:S04]  /*9910*/  FMNMX.FTZ R11, R40, R11, !PT ;  /* 0x0000000b280b7209 */ /* 0x000fc80007810000 */
[----:B------:R-:W-:Y:S02]  /*9920*/  FMNMX.FTZ R11, R42, R11, !PT ;  /* 0x0000000b2a0b7209 */ /* 0x000fe40007810000 */
[----:B-1----:R-:W-:Y:S02]  /*9930*/  FMNMX.FTZ R29, R21, R0, !PT ;  /* 0x00000000151d7209 */ /* 0x002fe40007810000 */
[----:B------:R-:W-:-:S03]  /*9940*/  FMNMX.FTZ R11, R44, R11, !PT ;  /* 0x0000000b2c0b7209 */ /* 0x000fc60007810000 */
[----:B------:R-:W1:Y:S01]  /*9950*/  SHFL.BFLY PT, R0, R29, 0x1, 0x1f ;  /* 0x0c201f001d007f89 */ /* 0x000e6200000e0000 */
[----:B------:R-:W-:-:S04]  /*9960*/  FMNMX.FTZ R11, R46, R11, !PT ;  /* 0x0000000b2e0b7209 */ /* 0x000fc80007810000 */
[----:B------:R-:W-:-:S04]  /*9970*/  FMNMX.FTZ R11, R48, R11, !PT ;  /* 0x0000000b300b7209 */ /* 0x000fc80007810000 */
[----:B------:R-:W-:Y:S02]  /*9980*/  FMNMX.FTZ R11, R50, R11, !PT ;  /* 0x0000000b320b7209 */ /* 0x000fe40007810000 */
[----:B-1----:R-:W-:-:S04]  /*9990*/  FMNMX.FTZ R0, R29, R0, !PT ;  /* 0x000000001d007209 */ /* 0x002fc80007810000 */
[C---:B------:R-:W-:Y:S01]  /*99a0*/  FSETP.NEU.FTZ.AND P1, PT, R0.reuse, -INF , PT ;  /* 0xff8000000000780b */ /* 0x040fe20003f3d000 */
[----:B------:R-:W-:-:S05]  /*99b0*/  FMUL.FTZ R21, R0, R3 ;  /* 0x0000000300157220 */ /* 0x000fca0000410000 */
[----:B------:R-:W-:-:S05]  /*99c0*/  FSEL R29, R21, RZ, P1 ;  /* 0x000000ff151d7208 */ /* 0x000fca0000800000 */
[-CC-:B------:R-:W-:Y:S01]  /*99d0*/  FFMA.FTZ R21, R24, R3.reuse, -R29.reuse ;  /* 0x0000000318157223 */ /* 0x180fe2000001081d */
[----:B------:R-:W-:Y:S01]  /*99e0*/  FSEL R24, R51, -INF , P4 ;  /* 0xff80000033187808 */ /* 0x000fe20002000000 */
[-CC-:B------:R-:W-:Y:S01]  /*99f0*/  FFMA.FTZ R31, R20, R3.reuse, -R29.reuse ;  /* 0x00000003141f7223 */ /* 0x180fe2000001081d */
[--C-:B------:R-:W-:Y:S01]  /*9a00*/  FFMA.FTZ R25, R25, R3, -R29.reuse ;  /* 0x0000000319197223 */ /* 0x100fe2000001081d */
[----:B------:R-:W-:Y:S01]  /*9a10*/  MUFU.EX2 R152, R21 ;  /* 0x0000001500987308 */ /* 0x000fe20000000800 */
[----:B------:R-:W-:Y:S01]  /*9a20*/  FMNMX.FTZ R11, R24, R11, !PT ;  /* 0x0000000b180b7209 */ /* 0x000fe20007810000 */
[-CC-:B------:R-:W-:Y:S01]  /*9a30*/  FFMA.FTZ R28, R28, R3.reuse, -R29.reuse ;  /* 0x000000031c1c7223 */ /* 0x180fe2000001081d */
[-CC-:B------:R-:W-:Y:S01]  /*9a40*/  FFMA.FTZ R32, R32, R3.reuse, -R29.reuse ;  /* 0x0000000320207223 */ /* 0x180fe2000001081d */
[--C-:B------:R-:W-:Y:S01]  /*9a50*/  FFMA.FTZ R58, R58, R3, -R29.reuse ;  /* 0x000000033a3a7223 */ /* 0x100fe2000001081d */
[----:B------:R-:W-:Y:S01]  /*9a60*/  FMNMX.FTZ R11, R54, R11, !PT ;  /* 0x0000000b360b7209 */ /* 0x000fe20007810000 */
[-CC-:B------:R-:W-:Y:S01]  /*9a70*/  FFMA.FTZ R36, R36, R3.reuse, -R29.reuse ;  /* 0x0000000324247223 */ /* 0x180fe2000001081d */
[--C-:B------:R-:W-:Y:S01]  /*9a80*/  FFMA.FTZ R60, R60, R3, -R29.reuse ;  /* 0x000000033c3c7223 */ /* 0x100fe2000001081d */
[----:B------:R-:W1:Y:S01]  /*9a90*/  MUFU.EX2 R25, R25 ;  /* 0x0000001900197308 */ /* 0x000e620000000800 */
[----:B------:R-:W-:Y:S01]  /*9aa0*/  FMNMX.FTZ R11, R74, R11, !PT ;  /* 0x0000000b4a0b7209 */ /* 0x000fe20007810000 */
[-CC-:B------:R-:W-:Y:S01]  /*9ab0*/  FFMA.FTZ R62, R62, R3.reuse, -R29.reuse ;  /* 0x000000033e3e7223 */ /* 0x180fe2000001081d */
[-CC-:B------:R-:W-:Y:S01]  /*9ac0*/  FFMA.FTZ R64, R64, R3.reuse, -R29.reuse ;  /* 0x0000000340407223 */ /* 0x180fe2000001081d */
[-CC-:B------:R-:W-:Y:S01]  /*9ad0*/  FFMA.FTZ R66, R66, R3.reuse, -R29.reuse ;  /* 0x0000000342427223 */ /* 0x180fe2000001081d */
[-CC-:B------:R-:W-:Y:S01]  /*9ae0*/  FFMA.FTZ R68, R68, R3.reuse, -R29.reuse ;  /* 0x0000000344447223 */ /* 0x180fe2000001081d */
[----:B------:R-:W2:Y:S01]  /*9af0*/  SHFL.BFLY PT, R20, R11, 0x2, 0x1f ;  /* 0x0c401f000b147f89 */ /* 0x000ea200000e0000 */
[-CC-:B------:R-:W-:Y:S01]  /*9b00*/  FFMA.FTZ R70, R70, R3.reuse, -R29.reuse ;  /* 0x0000000346467223 */ /* 0x180fe2000001081d */
[----:B------:R-:W-:Y:S01]  /*9b10*/  MUFU.EX2 R28, R28 ;  /* 0x0000001c001c7308 */ /* 0x000fe20000000800 */
[-CC-:B------:R-:W-:Y:S01]  /*9b20*/  FFMA.FTZ R72, R72, R3.reuse, -R29.reuse ;  /* 0x0000000348487223 */ /* 0x180fe2000001081d */
[-CC-:B------:R-:W-:Y:S01]  /*9b30*/  FFMA.FTZ R52, R52, R3.reuse, -R29.reuse ;  /* 0x0000000334347223 */ /* 0x180fe2000001081d */
[----:B------:R-:W-:-:S05]  /*9b40*/  FFMA.FTZ R29, R76, R3, -R29 ;  /* 0x000000034c1d7223 */ /* 0x000fca000001081d */
[----:B------:R-:W3:Y:S01]  /*9b50*/  MUFU.EX2 R31, R31 ;  /* 0x0000001f001f7308 */ /* 0x000ee20000000800 */
[----:B-1----:R-:W-:Y:S01]  /*9b60*/  FADD.FTZ R43, R152, R25 ;  /* 0x00000019982b7221 */ /* 0x002fe20000010000 */
[----:B------:R-:W-:-:S06]  /*9b70*/  F2FP.BF16.F32.PACK_AB R152, R25, R152 ;  /* 0x000000981998723e */ /* 0x000fcc00000010ff */
[----:B------:R-:W-:Y:S01]  /*9b80*/  MUFU.EX2 R32, R32 ;  /* 0x0000002000207308 */ /* 0x000fe20000000800 */
[----:B--2---:R-:W-:-:S07]  /*9b90*/  FMNMX.FTZ R21, R11, R20, !PT ;  /* 0x000000140b157209 */ /* 0x004fce0007810000 */
[----:B------:R-:W1:Y:S01]  /*9ba0*/  MUFU.EX2 R33, R58 ;  /* 0x0000003a00217308 */ /* 0x000e620000000800 */
[----:B---3--:R-:W-:Y:S01]  /*9bb0*/  F2FP.BF16.F32.PACK_AB R154, R31, R28 ;  /* 0x0000001c1f9a723e */ /* 0x008fe200000010ff */
[----:B------:R-:W2:Y:S06]  /*9bc0*/  SHFL.BFLY PT, R20, R21, 0x1, 0x1f ;  /* 0x0c201f0015147f89 */ /* 0x000eac00000e0000 */
[----:B------:R-:W-:Y:S08]  /*9bd0*/  MUFU.EX2 R36, R36 ;  /* 0x0000002400247308 */ /* 0x000ff00000000800 */
[----:B------:R-:W3:Y:S01]  /*9be0*/  MUFU.EX2 R35, R60 ;  /* 0x0000003c00237308 */ /* 0x000ee20000000800 */
[----:B-1----:R-:W-:-:S07]  /*9bf0*/  F2FP.BF16.F32.PACK_AB R156, R33, R32 ;  /* 0x00000020219c723e */ /* 0x002fce00000010ff */
[----:B------:R-:W-:Y:S01]  /*9c00*/  MUFU.EX2 R62, R62 ;  /* 0x0000003e003e7308 */ /* 0x000fe20000000800 */
[----:B--2---:R-:W-:-:S04]  /*9c10*/  FMNMX.FTZ R20, R21, R20, !PT ;  /* 0x0000001415147209 */ /* 0x004fc80007810000 */
[C---:B------:R-:W-:Y:S01]  /*9c20*/  FSETP.NEU.FTZ.AND P1, PT, R20.reuse, -INF , PT ;  /* 0xff8000001400780b */ /* 0x040fe20003f3d000 */
[----:B------:R-:W-:Y:S02]  /*9c30*/  FMUL.FTZ R39, R20, R3 ;  /* 0x0000000314277220 */ /* 0x000fe40000410000 */
[----:B------:R-:W1:Y:S01]  /*9c40*/  MUFU.EX2 R11, R64 ;  /* 0x00000040000b7308 */ /* 0x000e620000000800 */
[----:B---3--:R-:W-:Y:S02]  /*9c50*/  F2FP.BF16.F32.PACK_AB R158, R35, R36 ;  /* 0x00000024239e723e */ /* 0x008fe400000010ff */
[----:B------:R-:W-:-:S05]  /*9c60*/  FSEL R39, R39, RZ, P1 ;  /* 0x000000ff27277208 */ /* 0x000fca0000800000 */
[----:B------:R-:W-:Y:S01]  /*9c70*/  MUFU.EX2 R66, R66 ;  /* 0x0000004200427308 */ /* 0x000fe20000000800 */
[-CC-:B------:R-:W-:Y:S01]  /*9c80*/  FFMA.FTZ R26, R26, R3.reuse, -R39.reuse ;  /* 0x000000031a1a7223 */ /* 0x180fe20000010827 */
[-CC-:B------:R-:W-:Y:S01]  /*9c90*/  FFMA.FTZ R27, R27, R3.reuse, -R39.reuse ;  /* 0x000000031b1b7223 */ /* 0x180fe20000010827 */
[-CC-:B------:R-:W-:Y:S01]  /*9ca0*/  FFMA.FTZ R30, R30, R3.reuse, -R39.reuse ;  /* 0x000000031e1e7223 */ /* 0x180fe20000010827 */
[-CC-:B------:R-:W-:Y:S01]  /*9cb0*/  FFMA.FTZ R10, R10, R3.reuse, -R39.reuse ;  /* 0x000000030a0a7223 */ /* 0x180fe20000010827 */
[-CC-:B------:R-:W-:Y:S01]  /*9cc0*/  FFMA.FTZ R34, R34, R3.reuse, -R39.reuse ;  /* 0x0000000322227223 */ /* 0x180fe20000010827 */
[-CC-:B------:R-:W-:Y:S01]  /*9cd0*/  FFMA.FTZ R12, R12, R3.reuse, -R39.reuse ;  /* 0x000000030c0c7223 */ /* 0x180fe20000010827 */
[-CC-:B------:R-:W-:Y:S01]  /*9ce0*/  FFMA.FTZ R38, R38, R3.reuse, -R39.reuse ;  /* 0x0000000326267223 */ /* 0x180fe20000010827 */
        /* <DEDUP_REMOVED lines=8> */
[----:B------:R-:W2:Y:S01]  /*9d70*/  MUFU.EX2 R27, R27 ;  /* 0x0000001b001b7308 */ /* 0x000ea20000000800 */
[-CC-:B------:R-:W-:Y:S01]  /*9d80*/  FFMA.FTZ R54, R54, R3.reuse, -R39.reuse ;  /* 0x0000000336367223 */ /* 0x180fe20000010827 */
[----:B------:R-:W-:Y:S01]  /*9d90*/  FFMA.FTZ R39, R74, R3, -R39 ;  /* 0x000000034a277223 */ /* 0x000fe20000010827 */
[----:B-1----:R-:W-:-:S05]  /*9da0*/  F2FP.BF16.F32.PACK_AB R160, R11, R62 ;  /* 0x0000003e0ba0723e */ /* 0x002fca00000010ff */
[----:B------:R-:W1:Y:S08]  /*9db0*/  MUFU.EX2 R30, R30 ;  /* 0x0000001e001e7308 */ /* 0x000e700000000800 */
[----:B------:R3:W5:Y:S01]  /*9dc0*/  MUFU.EX2 R155, R10 ;  /* 0x0000000a009b7308 */ /* 0x0007620000000800 */
[----:B--2---:R-:W-:-:S07]  /*9dd0*/  F2FP.BF16.F32.PACK_AB R153, R27, R26 ;  /* 0x0000001a1b99723e */ /* 0x004fce00000010ff */
[----:B------:R-:W2:Y:S01]  /*9de0*/  MUFU.EX2 R34, R34 ;  /* 0x0000002200227308 */ /* 0x000ea20000000800 */
[----:B---3--:R-:W-:-:S05]  /*9df0*/  VIADD R10, R14, 0x28c40 ;  /* 0x00028c400e0a7836 */ /* 0x008fca0000000000 */
[----:B------:R-:W-:Y:S02]  /*9e00*/  PRMT R10, R193, 0x654, R10 ;  /* 0x00000654c10a7816 */ /* 0x000fe4000000000a */
[----:B------:R3:W0:Y:S02]  /*9e10*/  MUFU.EX2 R157, R12 ;  /* 0x0000000c009d7308 */ /* 0x0006240000000800 */
[----:B------:R2:W-:Y:S06]  /*9e20*/  SYNCS.ARRIVE.TRANS64.RED.A1T0 RZ, [R10+URZ], RZ ;  /* 0x000000ff0aff79a7 */ /* 0x0005ec000810043f */
[----:B------:R-:W4:Y:S01]  /*9e30*/  MUFU.EX2 R38, R38 ;  /* 0x0000002600267308 */ /* 0x000f220000000800 */
[----:B---3--:R-:W-:Y:S01]  /*9e40*/  FADD.FTZ R12, R28, R43 ;  /* 0x0000002b1c0c7221 */ /* 0x008fe20000010000 */
[----:B------:R-:W-:-:S03]  /*9e50*/  FADD.FTZ R43, R26, R27 ;  /* 0x0000001b1a2b7221 */ /* 0x000fc60000010000 */
[----:B------:R-:W-:Y:S01]  /*9e60*/  FADD.FTZ R45, R31, R12 ;  /* 0x0000000c1f2d7221 */ /* 0x000fe20000010000 */
[----:B-1----:R-:W-:Y:S02]  /*9e70*/  FADD.FTZ R12, R30, R43 ;  /* 0x0000002b1e0c7221 */ /* 0x002fe40000010000 */
[----:B------:R1:W3:Y:S08]  /*9e80*/  MUFU.EX2 R159, R40 ;  /* 0x00000028009f7308 */ /* 0x0002f00000000800 */
[----:B------:R-:W3:Y:S01]  /*9e90*/  MUFU.EX2 R42, R42 ;  /* 0x0000002a002a7308 */ /* 0x000ee20000000800 */
[----:B-1----:R-:W-:Y:S01]  /*9ea0*/  FADD.FTZ R40, R32, R45 ;  /* 0x0000002d20287221 */ /* 0x002fe20000010000 */
[C---:B-----5:R-:W-:Y:S01]  /*9eb0*/  FADD.FTZ R45, R155.reuse, R12 ;  /* 0x0000000c9b2d7221 */ /* 0x060fe20000010000 */
[----:B------:R-:W-:Y:S01]  /*9ec0*/  F2FP.BF16.F32.PACK_AB R155, R155, R30 ;  /* 0x0000001e9b9b723e */ /* 0x000fe200000010ff */
[----:B------:R-:W-:Y:S01]  /*9ed0*/  BAR.SYNC.DEFER_BLOCKING 0xf, 0x100 ;  /* 0x03c4000000007b1d */ /* 0x000fe20000010000 */
[----:B------:R-:W-:Y:S01]  /*9ee0*/  FADD.FTZ R47, R33, R40 ;  /* 0x00000028212f7221 */ /* 0x000fe20000010000 */
[----:B--2---:R-:W-:-:S03]  /*9ef0*/  FADD.FTZ R10, R34, R45 ;  /* 0x0000002d220a7221 */ /* 0x004fc60000010000 */
[----:B------:R-:W-:Y:S01]  /*9f00*/  FADD.FTZ R12, R36, R47 ;  /* 0x0000002f240c7221 */ /* 0x000fe20000010000 */
[----:B------:R-:W1:Y:S01]  /*9f10*/  MUFU.EX2 R161, R44 ;  /* 0x0000002c00a17308 */ /* 0x000e620000000800 */
[C---:B0-----:R-:W-:Y:S01]  /*9f20*/  FADD.FTZ R25, R157.reuse, R10 ;  /* 0x0000000a9d197221 */ /* 0x041fe20000010000 */
[----:B------:R-:W-:Y:S01]  /*9f30*/  F2FP.BF16.F32.PACK_AB R157, R157, R34 ;  /* 0x000000229d9d723e */ /* 0x000fe200000010ff */
[----:B------:R-:W-:Y:S02]  /*9f40*/  FADD.FTZ R45, R35, R12 ;  /* 0x0000000c232d7221 */ /* 0x000fe40000010000 */
[----:B----4-:R-:W-:Y:S02]  /*9f50*/  FADD.FTZ R10, R38, R25 ;  /* 0x00000019260a7221 */ /* 0x010fe40000010000 */
[----:B------:R-:W-:Y:S01]  /*9f60*/  FADD.FTZ R12, R62, R45 ;  /* 0x0000002d3e0c7221 */ /* 0x000fe20000010000 */
[----:B------:R-:W0:Y:S01]  /*9f70*/  MUFU.EX2 R46, R46 ;  /* 0x0000002e002e7308 */ /* 0x000e220000000800 */
[C---:B---3--:R-:W-:Y:S01]  /*9f80*/  FADD.FTZ R25, R159.reuse, R10 ;  /* 0x0000000a9f197221 */ /* 0x048fe20000010000 */
[----:B------:R-:W-:Y:S01]  /*9f90*/  F2FP.BF16.F32.PACK_AB R159, R159, R38 ;  /* 0x000000269f9f723e */ /* 0x000fe200000010ff */
[----:B------:R-:W-:-:S02]  /*9fa0*/  FADD.FTZ R31, R11, R12 ;  /* 0x0000000c0b1f7221 */ /* 0x000fc40000010000 */
[----:B------:R-:W-:-:S03]  /*9fb0*/  FADD.FTZ R10, R42, R25 ;  /* 0x000000192a0a7221 */ /* 0x000fc60000010000 */
[----:B------:R-:W2:Y:S01]  /*9fc0*/  MUFU.EX2 R37, R68 ;  /* 0x0000004400257308 */ /* 0x000ea20000000800 */
[C---:B-1----:R-:W-:Y:S01]  /*9fd0*/  FADD.FTZ R11, R161.reuse, R10 ;  /* 0x0000000aa10b7221 */ /* 0x042fe20000010000 */
[----:B------:R-:W-:Y:S01]  /*9fe0*/  FADD.FTZ R10, R66, R31 ;  /* 0x0000001f420a7221 */ /* 0x000fe20000010000 */
[----:B------:R-:W-:Y:S01]  /*9ff0*/  F2FP.BF16.F32.PACK_AB R161, R161, R42 ;  /* 0x0000002aa1a1723e */ /* 0x000fe200000010ff */
[----:B------:R1:W-:Y:S04]  /*a000*/  STSM.16.M88.4 [R217+0x26800], R152 ;  /* 0x02680098d9007844 */ /* 0x0003e80000000200 */
[----:B------:R-:W3:Y:S01]  /*a010*/  MUFU.EX2 R41, R48 ;  /* 0x0000003000297308 */ /* 0x000ee20000000800 */
[----:B0-----:R-:W-:Y:S01]  /*a020*/  FADD.FTZ R12, R46, R11 ;  /* 0x0000000b2e0c7221 */ /* 0x001fe20000010000 */
[----:B------:R1:W-:Y:S06]  /*a030*/  STSM.16.M88.4 [R218], R156 ;  /* 0x0000009cda007844 */ /* 0x0003ec0000000200 */
[----:B------:R-:W-:Y:S01]  /*a040*/  MUFU.EX2 R70, R70 ;  /* 0x0000004600467308 */ /* 0x000fe20000000800 */
[C---:B--2---:R-:W-:Y:S01]  /*a050*/  F2FP.BF16.F32.PACK_AB R162, R37.reuse, R66 ;  /* 0x0000004225a2723e */ /* 0x044fe200000010ff */
[----:B------:R-:W-:-:S06]  /*a060*/  FADD.FTZ R37, R37, R10 ;  /* 0x0000000a25257221 */ /* 0x000fcc0000010000 */
[----:B------:R-:W0:Y:S01]  /*a070*/  MUFU.EX2 R21, R72 ;  /* 0x0000004800157308 */ /* 0x000e220000000800 */
[C---:B---3--:R-:W-:Y:S01]  /*a080*/  F2FP.BF16.F32.PACK_AB R163, R41.reuse, R46 ;  /* 0x0000002e29a3723e */ /* 0x048fe200000010ff */
[----:B------:R-:W-:-:S04]  /*a090*/  FADD.FTZ R41, R41, R12 ;  /* 0x0000000c29297221 */ /* 0x000fc80000010000 */
[----:B------:R1:W-:Y:S02]  /*a0a0*/  STSM.16.M88.4 [R220], R160 ;  /* 0x000000a0dc007844 */ /* 0x0003e40000000200 */
        /* <DEDUP_REMOVED lines=9> */
[----:B------:R-:W-:Y:S02]  /*a140*/  FADD.FTZ R43, R43, R50 ;  /* 0x000000322b2b7221 */ /* 0x000fe40000010000 */
[----:B------:R-:W-:Y:S01]  /*a150*/  MUFU.EX2 R54, R54 ;  /* 0x0000003600367308 */ /* 0x000fe20000000800 */
[----:B0-----:R-:W-:-:S07]  /*a160*/  FADD.FTZ R10, R52, R21 ;  /* 0x00000015340a7221 */ /* 0x001fce0000010000 */
[----:B------:R-:W0:Y:S01]  /*a170*/  MUFU.EX2 R39, R39 ;  /* 0x0000002700277308 */ /* 0x000e220000000800 */
[C---:B---3--:R-:W-:Y:S01]  /*a180*/  F2FP.BF16.F32.PACK_AB R166, R29.reuse, R52 ;  /* 0x000000341da6723e */ /* 0x048fe200000010ff */
[----:B------:R-:W-:Y:S01]  /*a190*/  FADD.FTZ R10, R29, R10 ;  /* 0x0000000a1d0a7221 */ /* 0x000fe20000010000 */
[----:B0-----:R-:W-:Y:S01]  /*a1a0*/  F2FP.BF16.F32.PACK_AB R167, R39, R54 ;  /* 0x0000003627a7723e */ /* 0x001fe200000010ff */
[----:B------:R-:W-:-:S04]  /*a1b0*/  FADD.FTZ R54, R54, R43 ;  /* 0x0000002b36367221 */ /* 0x000fc80000010000 */
[----:B------:R1:W-:Y:S01]  /*a1c0*/  STSM.16.M88.4 [R219], R164 ;  /* 0x000000a4db007844 */ /* 0x0003e20000000200 */
[----:B------:R-:W-:Y:S01]  /*a1d0*/  FADD.FTZ R11, R39, R54 ;  /* 0x00000036270b7221 */ /* 0x000fe20000010000 */
[----:B------:R-:W-:Y:S06]  /*a1e0*/  @!P0 BRA `(.L_x_683) ;  /* 0x0000000000048947 */ /* 0x000fec0003800000 */
[----:B------:R-:W-:Y:S01]  /*a1f0*/  BPT.TRAP 0x1 ;  /* 0x000000040000795c */ /* 0x000fe20000300000 */
.L_x_683:
[----:B------:R0:W2:Y:S01]  /*a200*/  SYNCS.PHASECHK.TRANS64.TRYWAIT P1, [R14+URZ+0x28c50], R15 ;  /* 0x028c500f0e0075a7 */ /* 0x0000a2000802017f */
[----:B------:R-:W-:Y:S05]  /*a210*/  @!P0 BRA `(.L_x_684) ;  /* 0x0000000000048947 */ /* 0x000fea0003800000 */
[----:B------:R-:W-:Y:S01]  /*a220*/  BPT.TRAP 0x1 ;  /* 0x000000040000795c */ /* 0x000fe20000300000 */
.L_x_684:
[----:B------:R-:W-:Y:S01]  /*a230*/  LOP3.LUT R12, R56, 0x2000000, RZ, 0xfc, !PT ;  /* 0x02000000380c7812 */ /* 0x000fe200078efcff */
[----:B------:R-:W-:Y:S01]  /*a240*/  ULDC UR36, c[0x0][0x988] ;  /* 0x0002620000247ab9 */ /* 0x000fe20000000800 */
[----:B------:R-:W-:Y:S01]  /*a250*/  BSSY B0, `(.L_x_685) ;  /* 0x0000006000007945 */ /* 0x000fe20003800000 */
[----:B------:R-:W-:Y:S02]  /*a260*/  IMAD.MOV.U32 R25, RZ, RZ, 0x40000040 ;  /* 0x40000040ff197424 */ /* 0x000fe400078e00ff */
[----:B------:R-:W-:Y:S01]  /*a270*/  IMAD R24, R18, 0x1000, R12 ;  /* 0x0000100012187824 */ /* 0x000fe200078e020c */
[----:B--2---:R-:W-:Y:S06]  /*a280*/  @P1 BRA `(.L_x_686) ;  /* 0x0000000000081947 */ /* 0x004fec0003800000 */
[----:B------:R-:W2:Y:S02]  /*a290*/  SYNCS.PHASECHK.TRANS64.TRYWAIT P1, [R14+URZ+0x28c50], R15 ;  /* 0x028c500f0e0075a7 */ /* 0x000ea4000802017f */
[----:B--2---:R-:W-:Y:S05]  /*a2a0*/  @!P1 BRA `(.L_x_687) ;  /* 0x000000d400449947 */ /* 0x004fea0003800000 */
.L_x_686:
[----:B------:R-:W-:Y:S05]  /*a2b0*/  BSYNC B0 ;  /* 0x0000000000007941 */ /* 0x000fea0003800000 */
.L_x_685:
[C---:B------:R-:W-:Y:S01]  /*a2c0*/  R2UR UR6, R24.reuse ;  /* 0x00000000180672ca */ /* 0x040fe200000e0000 */
[C---:B------:R-:W-:Y:S01]  /*a2d0*/  VIADD R26, R24.reuse, 0x80 ;  /* 0x00000080181a7836 */ /* 0x040fe20000000000 */
[----:B------:R-:W-:Y:S01]  /*a2e0*/  R2UR UR7, R25 ;  /* 0x00000000190772ca */ /* 0x000fe200000e0000 */
[C---:B------:R-:W-:Y:S02]  /*a2f0*/  VIADD R28, R24.reuse, 0x100 ;  /* 0x00000100181c7836 */ /* 0x040fe40000000000 */
[----:B------:R-:W-:Y:S01]  /*a300*/  VIADD R24, R24, 0x180 ;  /* 0x0000018018187836 */ /* 0x000fe20000000000 */
[----:B------:R-:W-:Y:S01]  /*a310*/  R2UR UR10, R26 ;  /* 0x000000001a0a72ca */ /* 0x000fe200000e0000 */
[----:B------:R-:W-:Y:S01]  /*a320*/  IMAD.MOV.U32 R27, RZ, RZ, 0x40000040 ;  /* 0x40000040ff1b7424 */ /* 0x000fe200078e00ff */
[----:B------:R-:W-:Y:S01]  /*a330*/  R2UR UR14, R28 ;  /* 0x000000001c0e72ca */ /* 0x000fe200000e0000 */
[----:B------:R-:W-:Y:S01]  /*a340*/  IMAD.MOV.U32 R29, RZ, RZ, 0x40000040 ;  /* 0x40000040ff1d7424 */ /* 0x000fe200078e00ff */
[----:B------:R-:W-:Y:S01]  /*a350*/  R2UR UR18, R24 ;  /* 0x00000000181272ca */ /* 0x000fe200000e0000 */
[----:B------:R-:W-:Y:S01]  /*a360*/  IMAD.MOV.U32 R25, RZ, RZ, 0x40000040 ;  /* 0x40000040ff197424 */ /* 0x000fe200078e00ff */
[----:B------:R-:W-:-:S02]  /*a370*/  R2UR UR11, R27 ;  /* 0x000000001b0b72ca */ /* 0x000fc400000e0000 */
[----:B------:R-:W-:Y:S02]  /*a380*/  R2UR UR15, R29 ;  /* 0x000000001d0f72ca */ /* 0x000fe400000e0000 */
[----:B------:R-:W-:Y:S02]  /*a390*/  R2UR UR19, R25 ;  /* 0x00000000191372ca */ /* 0x000fe400000e0000 */
[----:B------:R-:W-:-:S06]  /*a3a0*/  WARPGROUP.ARRIVE ;  /* 0x00000000000079c5 */ /* 0x000fcc0000000000 */
[----:B------:R-:W-:Y:S03]  /*a3b0*/  HGMMA.64x256x16.F32.BF16 R24, R152, gdesc[UR4].tnspB, RZ, !UPT, gsb0 ;  /* 0x43e0000498187df0 */ /* 0x000fe6000c0018ff */
[----:B------:R-:W-:Y:S02]  /*a3c0*/  WARPGROUP.DEPBAR.LE gsb0, 0x0 ;  /* 0x00008000000079c5 */ /* 0x000fe40000010000 */
[----:B------:R-:W-:-:S15]  /*a3d0*/  WARPGROUP.ARRIVE ;  /* 0x00000000000079c5 */ /* 0x000fde0000000000 */
[----:B------:R-:W-:-:S08]  /*a3e0*/  NOP ;  /* 0x0000000000007918 */ /* 0x000fd00000000000 */
[----:B------:R-:W-:Y:S03]  /*a3f0*/  HGMMA.64x256x16.F32.BF16 R24, R156, gdesc[UR8].tnspB, R24, gsb0 ;  /* 0x43e000089c187df0 */ /* 0x000fe60008001818 */
        /* <DEDUP_REMOVED lines=14> */
[----:B---3--:R-:W3:Y:S02]  /*a4e0*/  FENCE.VIEW.ASYNC.S ;  /* 0x00000000000073c6 */ /* 0x008ee40000000000 */
[----:B---3--:R-:W-:Y:S01]  /*a4f0*/  NOP ;  /* 0x0000000000007918 */ /* 0x008fe20000000000 */
[----:B------:R-:W-:Y:S06]  /*a500*/  BAR.ARV 0xe, 0x100 ;  /* 0x0384000000007b1d */ /* 0x000fec0000002000 */
[----:B------:R-:W-:Y:S05]  /*a510*/  @!P0 BRA `(.L_x_688) ;  /* 0x0000000000048947 */ /* 0x000fea0003800000 */
[----:B------:R-:W-:Y:S01]  /*a520*/  BPT.TRAP 0x1 ;  /* 0x000000040000795c */ /* 0x000fe20000300000 */
.L_x_688:
[----:B------:R-:W-:Y:S01]  /*a530*/  ISETP.GE.AND P1, PT, R168, 0x41, PT ;  /* 0x00000041a800780c */ /* 0x000fe20003f26270 */
[----:B0-2---:R-:W-:Y:S01]  /*a540*/  VIADD R14, R14, 0x28c60 ;  /* 0x00028c600e0e7836 */ /* 0x005fe20000000000 */
[----:B------:R-:W-:Y:S04]  /*a550*/  BSSY B0, `(.L_x_689) ;  /* 0x00001af000007945 */ /* 0x000fe80003800000 */
[----:B------:R-:W-:-:S04]  /*a560*/  PRMT R14, R193, 0x654, R14 ;  /* 0x00000654c10e7816 */ /* 0x000fc8000000000e */
[----:B------:R0:W-:Y:S03]  /*a570*/  SYNCS.ARRIVE.TRANS64.RED.A1T0 RZ, [R14+URZ], RZ ;  /* 0x000000ff0eff79a7 */ /* 0x0001e6000810043f */
[----:B------:R-:W-:Y:S05]  /*a580*/  @!P1 BRA `(.L_x_690) ;  /* 0x0000001800ac9947 */ /* 0x000fea0003800000 */
[----:B------:R-:W-:Y:S02]  /*a590*/  VIADD R215, R215, 0xfffffffe ;  /* 0xfffffffed7d77836 */ /* 0x000fe40000000000 */
[----:B------:R-:W-:Y:S02]  /*a5a0*/  IMAD.MOV.U32 R15, RZ, RZ, R20 ;  /* 0x000000ffff0f7224 */ /* 0x000fe400078e0014 */
[----:B------:R-:W-:Y:S02]  /*a5b0*/  IMAD.MOV.U32 R188, RZ, RZ, R0 ;  /* 0x000000ffffbc7224 */ /* 0x000fe400078e0000 */
[----:B------:R-:W-:-:S07]  /*a5c0*/  IMAD.MOV.U32 R189, RZ, RZ, R18 ;  /* 0x000000ffffbd7224 */ /* 0x000fce00078e0012 */
.L_x_703:
[----:B------:R-:W-:Y:S02]  /*a5d0*/  VIADD R18, R189, 0x1 ;  /* 0x00000001bd127836 */ /* 0x000fe40000000000 */
[----:B------:R-:W-:Y:S02]  /*a5e0*/  IMAD.MOV.U32 R0, RZ, RZ, R215 ;  /* 0x000000ffff007224 */ /* 0x000fe400078e00d7 */
[----:B------:R-:W-:Y:S01]  /*a5f0*/  VIADD R215, R215, 0xffffffff ;  /* 0xffffffffd7d77836 */ /* 0x000fe20000000000 */
[----:B------:R-:W-:Y:S02]  /*a600*/  ISETP.NE.AND P2, PT, R18, 0x2, PT ;  /* 0x000000021200780c */ /* 0x000fe40003f45270 */
[----:B------:R-:W-:Y:S02]  /*a610*/  ISETP.GT.AND P1, PT, R0, RZ, PT ;  /* 0x000000ff0000720c */ /* 0x000fe40003f24270 */
[----:B------:R-:W-:Y:S02]  /*a620*/  SEL R0, RZ, 0x1, P2 ;  /* 0x00000001ff007807 */ /* 0x000fe40001000000 */
[----:B------:R-:W-:-:S02]  /*a630*/  SEL R18, R18, RZ, P2 ;  /* 0x000000ff12127207 */ /* 0x000fc40001000000 */
[----:B------:R-:W-:Y:S01]  /*a640*/  LOP3.LUT R23, R23, R0, RZ, 0x3c, !PT ;  /* 0x0000000017177212 */ /* 0x000fe200078e3cff */
[----:B--2---:R-:W-:Y:S06]  /*a650*/  @!P0 BRA `(.L_x_691) ;  /* 0x0000000000048947 */ /* 0x004fec0003800000 */
[----:B------:R-:W-:Y:S01]  /*a660*/  BPT.TRAP 0x1 ;  /* 0x000000040000795c */ /* 0x000fe20000300000 */
.L_x_691:
[----:B------:R-:W-:Y:S02]  /*a670*/  LEA R21, R18, R2, 0x3 ;  /* 0x0000000212157211 */ /* 0x000fe400078e18ff */
[----:B0-----:R-:W-:-:S04]  /*a680*/  SHF.L.U32 R14, R23, 0x1f, RZ ;  /* 0x0000001f170e7819 */ /* 0x001fc800000006ff */
[----:B------:R0:W2:Y:S01]  /*a690*/  SYNCS.PHASECHK.TRANS64.TRYWAIT P2, [R21+URZ+0x28c30], R14 ;  /* 0x028c300e150075a7 */ /* 0x0000a2000804017f */
[----:B------:R-:W-:Y:S05]  /*a6a0*/  @!P0 BRA `(.L_x_692) ;  /* 0x0000000000048947 */ /* 0x000fea0003800000 */
[----:B------:R-:W-:Y:S01]  /*a6b0*/  BPT.TRAP 0x1 ;  /* 0x000000040000795c */ /* 0x000fe20000300000 */
.L_x_692:
[----:B------:R-:W-:Y:S01]  /*a6c0*/  VIADD R0, R2, 0x20400 ;  /* 0x0002040002007836 */ /* 0x000fe20000000000 */
[----:B------:R-:W-:Y:S01]  /*a6d0*/  BSSY B1, `(.L_x_693) ;  /* 0x0000009000017945 */ /* 0x000fe20003800000 */
[----:B-1----:R-:W-:Y:S02]  /*a6e0*/  IMAD R156, R18, 0x200, R13 ;  /* 0x00000200129c7824 */ /* 0x002fe400078e020d */
[----:B------:R-:W-:Y:S01]  /*a6f0*/  IMAD.MOV.U32 R157, RZ, RZ, 0x40000040 ;  /* 0x40000040ff9d7424 */ /* 0x000fe200078e00ff */
[----:B------:R-:W-:-:S04]  /*a700*/  SHF.R.U32.HI R0, RZ, 0x4, R0 ;  /* 0x00000004ff007819 */ /* 0x000fc80000011600 */
[----:B------:R-:W-:-:S04]  /*a710*/  LOP3.LUT R0, R0, 0x3fff, RZ, 0xc0, !PT ;  /* 0x00003fff00007812 */ /* 0x000fc800078ec0ff */
[----:B------:R-:W-:Y:S01]  /*a720*/  LOP3.LUT R152, R0, 0x10000, RZ, 0xfc, !PT ;  /* 0x0001000000987812 */ /* 0x000fe200078efcff */
[----:B--2---:R-:W-:Y:S06]  /*a730*/  @P2 BRA `(.L_x_694) ;  /* 0x0000000000082947 */ /* 0x004fec0003800000 */
[----:B------:R-:W1:Y:S02]  /*a740*/  SYNCS.PHASECHK.TRANS64.TRYWAIT P2, [R21+URZ+0x28c30], R14 ;  /* 0x028c300e150075a7 */ /* 0x000e64000804017f */
[----:B-1----:R-:W-:Y:S05]  /*a750*/  @!P2 BRA `(.L_x_695) ;  /* 0x000000d0002ca947 */ /* 0x002fea0003800000 */
.L_x_694:
[----:B------:R-:W-:Y:S05]  /*a760*/  BSYNC B1 ;  /* 0x0000000000017941 */ /* 0x000fea0003800000 */
.L_x_693:
[----:B------:R-:W-:Y:S01]  /*a770*/  IMAD.MOV.U32 R153, RZ, RZ, 0x40000040 ;  /* 0x40000040ff997424 */ /* 0x000fe200078e00ff */
[----:B------:R-:W-:Y:S01]  /*a780*/  R2UR UR4, R152 ;  /* 0x00000000980472ca */ /* 0x000fe200000e0000 */
[C---:B------:R-:W-:Y:S01]  /*a790*/  VIADD R154, R156.reuse, 0x2 ;  /* 0x000000029c9a7836 */ /* 0x040fe20000000000 */
[C---:B------:R-:W-:Y:S01]  /*a7a0*/  R2UR UR6, R156.reuse ;  /* 0x000000009c0672ca */ /* 0x040fe200000e0000 */
[C---:B------:R-:W-:Y:S01]  /*a7b0*/  VIADD R152, R156.reuse, 0x4 ;  /* 0x000000049c987836 */ /* 0x040fe20000000000 */
[----:B------:R-:W-:Y:S01]  /*a7c0*/  R2UR UR7, R157 ;  /* 0x000000009d0772ca */ /* 0x000fe200000e0000 */
[----:B------:R-:W-:Y:S01]  /*a7d0*/  VIADD R156, R156, 0x6 ;  /* 0x000000069c9c7836 */ /* 0x000fe20000000000 */
[----:B------:R-:W-:Y:S01]  /*a7e0*/  R2UR UR5, R153 ;  /* 0x00000000990572ca */ /* 0x000fe200000e0000 */
[----:B------:R-:W-:Y:S01]  /*a7f0*/  IMAD.MOV.U32 R155, RZ, RZ, 0x40000040 ;  /* 0x40000040ff9b7424 */ /* 0x000fe200078e00ff */
[----:B------:R-:W-:Y:S01]  /*a800*/  R2UR UR10, R154 ;  /* 0x000000009a0a72ca */ /* 0x000fe200000e0000 */
[----:B------:R-:W-:Y:S01]  /*a810*/  IMAD.MOV.U32 R157, RZ, RZ, 0x40000040 ;  /* 0x40000040ff9d7424 */ /* 0x000fe200078e00ff */
[----:B------:R-:W-:-:S02]  /*a820*/  R2UR UR14, R152 ;  /* 0x00000000980e72ca */ /* 0x000fc400000e0000 */
[----:B------:R-:W-:Y:S02]  /*a830*/  R2UR UR11, R155 ;  /* 0x000000009b0b72ca */ /* 0x000fe400000e0000 */
[----:B------:R-:W-:Y:S02]  /*a840*/  R2UR UR15, R153 ;  /* 0x00000000990f72ca */ /* 0x000fe400000e0000 */
[----:B------:R-:W-:Y:S02]  /*a850*/  R2UR UR18, R156 ;  /* 0x000000009c1272ca */ /* 0x000fe400000e0000 */
[----:B------:R-:W-:Y:S02]  /*a860*/  R2UR UR19, R157 ;  /* 0x000000009d1372ca */ /* 0x000fe400000e0000 */
[----:B------:R-:W-:Y:S01]  /*a870*/  WARPGROUP.ARRIVE ;  /* 0x00000000000079c5 */ /* 0x000fe20000000000 */
[----:B------:R-:W-:Y:S02]  /*a880*/  R2UR UR8, R8 ;  /* 0x00000000080872ca */ /* 0x000fe400000e0000 */
[----:B------:R-:W-:-:S02]  /*a890*/  R2UR UR9, R9 ;  /* 0x00000000090972ca */ /* 0x000fc400000e0000 */
[----:B------:R-:W-:Y:S01]  /*a8a0*/  R2UR UR12, R6 ;  /* 0x00000000060c72ca */ /* 0x000fe200000e0000 */
[----:B------:R-:W-:Y:S01]  /*a8b0*/  HGMMA.64x64x16.F32.BF16 R152, gdesc[UR4], RZ, !UPT, gsb0 ;  /* 0x00e00000049879f0 */ /* 0x000fe2000c0018ff */
[----:B------:R-:W-:Y:S02]  /*a8c0*/  R2UR UR13, R7 ;  /* 0x00000000070d72ca */ /* 0x000fe400000e0000 */
[----:B------:R-:W-:Y:S02]  /*a8d0*/  R2UR UR16, R4 ;  /* 0x00000000041072ca */ /* 0x000fe400000e0000 */
[----:B------:R-:W-:Y:S01]  /*a8e0*/  R2UR UR17, R5 ;  /* 0x00000000051172ca */ /* 0x000fe200000e0000 */
        /* <DEDUP_REMOVED lines=12> */
.L_x_696:
        /* <DEDUP_REMOVED lines=16> */
[----:B------:R-:W2:Y:S02]  /*aab0*/  SHFL.BFLY PT, R3, R0, 0x2, 0x1f ;  /* 0x0c401f0000037f89 */ /* 0x000ea400000e0000 */
[----:B--2---:R-:W-:-:S05]  /*aac0*/  FMNMX.FTZ R0, R0, R3, !PT ;  /* 0x0000000300007209 */ /* 0x004fca0007810000 */
[----:B------:R-:W2:Y:S02]  /*aad0*/  SHFL.BFLY PT, R3, R0, 0x1, 0x1f ;  /* 0x0c201f0000037f89 */ /* 0x000ea400000e0000 */
[----:B--2---:R-:W-:Y:S01]  /*aae0*/  FMNMX.FTZ R0, R0, R3, !PT ;  /* 0x0000000300007209 */ /* 0x004fe20007810000 */
[----:B------:R-:W-:-:S04]  /*aaf0*/  IMAD.U32 R3, RZ, RZ, UR36 ;  /* 0x00000024ff037e24 */ /* 0x000fc8000f8e00ff */
[C---:B------:R-:W-:Y:S01]  /*ab00*/  FMUL.FTZ R20, R0.reuse, R3 ;  /* 0x0000000300147220 */ /* 0x040fe20000410000 */
[----:B------:R-:W-:-:S03]  /*ab10*/  FADD.FTZ R188, -R0, R188 ;  /* 0x000000bc00bc7221 */ /* 0x000fc60000010100 */
        /* <DEDUP_REMOVED lines=16> */
[----:B------:R-:W-:-:S02]  /*ac20*/  IMAD.MOV R20, RZ, RZ, -R216 ;  /* 0x000000ffff147224 */ /* 0x000fc400078e0ad8 */
[----:B------:R-:W-:Y:S01]  /*ac30*/  FMUL.FTZ R188, R188, R3 ;  /* 0x00000003bcbc7220 */ /* 0x000fe20000410000 */
[----:B------:R-:W-:Y:S02]  /*ac40*/  MUFU.EX2 R152, R152 ;  /* 0x0000009800987308 */ /* 0x000fe40000000800 */
[----:B------:R-:W-:Y:S01]  /*ac50*/  ISETP.NE.AND P2, PT, R214, R20, PT ;  /* 0x00000014d600720c */ /* 0x000fe20003f45270 */
[----:B------:R-:W-:-:S05]  /*ac60*/  VIADD R20, R21, 0x28c40 ;  /* 0x00028c4015147836 */ /* 0x000fca0000000000 */
[----:B------:R-:W2:Y:S01]  /*ac70*/  MUFU.EX2 R164, R188 ;  /* 0x000000bc00a47308 */ /* 0x000ea20000000800 */
[----:B------:R-:W-:-:S04]  /*ac80*/  PRMT R20, R193, 0x654, R20 ;  /* 0x00000654c1147816 */ /* 0x000fc80000000014 */
[----:B------:R3:W-:Y:S03]  /*ac90*/  SYNCS.ARRIVE.TRANS64.RED.A1T0 RZ, [R20+URZ], RZ ;  /* 0x000000ff14ff79a7 */ /* 0x0007e6000810043f */
[----:B------:R-:W4:Y:S01]  /*aca0*/  MUFU.EX2 R153, R153 ;  /* 0x0000009900997308 */ /* 0x000f220000000800 */
[----:B---3--:R-:W-:-:S07]  /*acb0*/  FMNMX.FTZ R20, R154, R15, !PT ;  /* 0x0000000f9a147209 */ /* 0x008fce0007810000 */
[----:B------:R-:W3:Y:S01]  /*acc0*/  MUFU.EX2 R156, R156 ;  /* 0x0000009c009c7308 */ /* 0x000ee20000000800 */
[----:B------:R-:W-:Y:S01]  /*acd0*/  FMNMX.FTZ R20, R155, R20, !PT ;  /* 0x000000149b147209 */ /* 0x000fe20007810000 */
[----:B--2---:R-:W-:Y:S01]  /*ace0*/  FFMA.FTZ R10, R164, R10, R152 ;  /* 0x0000000aa40a7223 */ /* 0x004fe20000010098 */
[-C--:B------:R-:W-:Y:S01]  /*acf0*/  FMUL.FTZ R24, R24, R164.reuse ;  /* 0x000000a418187220 */ /* 0x080fe20000410000 */
[----:B------:R-:W-:Y:S01]  /*ad00*/  FMUL.FTZ R25, R25, R164 ;  /* 0x000000a419197220 */ /* 0x000fe20000410000 */
[----:B------:R-:W-:Y:S01]  /*ad10*/  FMNMX.FTZ R20, R158, R20, !PT ;  /* 0x000000149e147209 */ /* 0x000fe20007810000 */
[-C--:B------:R-:W-:Y:S01]  /*ad20*/  FMUL.FTZ R28, R28, R164.reuse ;  /* 0x000000a41c1c7220 */ /* 0x080fe20000410000 */
[----:B------:R-:W-:Y:S01]  /*ad30*/  FMUL.FTZ R29, R29, R164 ;  /* 0x000000a41d1d7220 */ /* 0x000fe20000410000 */
[----:B------:R-:W2:Y:S01]  /*ad40*/  MUFU.EX2 R157, R157 ;  /* 0x0000009d009d7308 */ /* 0x000ea20000000800 */
[----:B------:R-:W-:Y:S01]  /*ad50*/  FMNMX.FTZ R20, R159, R20, !PT ;  /* 0x000000149f147209 */ /* 0x000fe20007810000 */
[C---:B----4-:R-:W-:Y:S01]  /*ad60*/  FADD.FTZ R10, R153.reuse, R10 ;  /* 0x0000000a990a7221 */ /* 0x050fe20000010000 */
[----:B------:R-:W-:Y:S01]  /*ad70*/  F2FP.BF16.F32.PACK_AB R188, R153, R152 ;  /* 0x0000009899bc723e */ /* 0x000fe200000010ff */
[----:B------:R-:W-:Y:S01]  /*ad80*/  FMUL.FTZ R32, R32, R164 ;  /* 0x000000a420207220 */ /* 0x000fe20000410000 */
[----:B------:R-:W-:Y:S01]  /*ad90*/  FMNMX.FTZ R20, R162, R20, !PT ;  /* 0x00000014a2147209 */ /* 0x000fe20007810000 */
[-C--:B------:R-:W-:Y:S01]  /*ada0*/  FMUL.FTZ R33, R33, R164.reuse ;  /* 0x000000a421217220 */ /* 0x080fe20000410000 */
[----:B------:R-:W-:Y:S01]  /*adb0*/  FMUL.FTZ R36, R36, R164 ;  /* 0x000000a424247220 */ /* 0x000fe20000410000 */
[----:B------:R-:W4:Y:S01]  /*adc0*/  MUFU.EX2 R152, R160 ;  /* 0x000000a000987308 */ /* 0x000f220000000800 */
[----:B------:R-:W-:Y:S01]  /*add0*/  FMNMX.FTZ R20, R163, R20, !PT ;  /* 0x00000014a3147209 */ /* 0x000fe20007810000 */
[----:B---3--:R-:W-:Y:S01]  /*ade0*/  FADD.FTZ R10, R156, R10 ;  /* 0x0000000a9c0a7221 */ /* 0x008fe20000010000 */
[-C--:B------:R-:W-:Y:S01]  /*adf0*/  FMUL.FTZ R37, R37, R164.reuse ;  /* 0x000000a425257220 */ /* 0x080fe20000410000 */
[----:B------:R-:W-:Y:S01]  /*ae00*/  FMUL.FTZ R40, R40, R164 ;  /* 0x000000a428287220 */ /* 0x000fe20000410000 */
[----:B------:R-:W-:Y:S01]  /*ae10*/  FMNMX.FTZ R20, R166, R20, !PT ;  /* 0x00000014a6147209 */ /* 0x000fe20007810000 */
[-C--:B------:R-:W-:Y:S01]  /*ae20*/  FMUL.FTZ R41, R41, R164.reuse ;  /* 0x000000a429297220 */ /* 0x080fe20000410000 */
[----:B------:R-:W-:Y:S01]  /*ae30*/  FMUL.FTZ R44, R44, R164 ;  /* 0x000000a42c2c7220 */ /* 0x000fe20000410000 */
[----:B------:R-:W3:Y:S01]  /*ae40*/  MUFU.EX2 R191, R191 ;  /* 0x000000bf00bf7308 */ /* 0x000ee20000000800 */
[----:B------:R-:W-:Y:S01]  /*ae50*/  FMNMX.FTZ R20, R167, R20, !PT ;  /* 0x00000014a7147209 */ /* 0x000fe20007810000 */
[C---:B--2---:R-:W-:Y:S01]  /*ae60*/  FADD.FTZ R10, R157.reuse, R10 ;  /* 0x0000000a9d0a7221 */ /* 0x044fe20000010000 */
[----:B------:R-:W-:Y:S01]  /*ae70*/  F2FP.BF16.F32.PACK_AB R190, R157, R156 ;  /* 0x0000009c9dbe723e */ /* 0x000fe200000010ff */
[----:B------:R-:W-:Y:S01]  /*ae80*/  FMUL.FTZ R45, R45, R164 ;  /* 0x000000a42d2d7220 */ /* 0x000fe20000410000 */
[----:B------:R-:W-:Y:S01]  /*ae90*/  FMNMX.FTZ R20, R170, R20, !PT ;  /* 0x00000014aa147209 */ /* 0x000fe20007810000 */
[-C--:B------:R-:W-:Y:S01]  /*aea0*/  FMUL.FTZ R48, R48, R164.reuse ;  /* 0x000000a430307220 */ /* 0x080fe20000410000 */
[----:B------:R-:W-:Y:S01]  /*aeb0*/  FMUL.FTZ R49, R49, R164 ;  /* 0x000000a431317220 */ /* 0x000fe20000410000 */
[----:B------:R-:W2:Y:S01]  /*aec0*/  MUFU.EX2 R161, R161 ;  /* 0x000000a100a17308 */ /* 0x000ea20000000800 */
[----:B------:R-:W-:Y:S01]  /*aed0*/  FMNMX.FTZ R20, R171, R20, !PT ;  /* 0x00000014ab147209 */ /* 0x000fe20007810000 */
[----:B----4-:R-:W-:Y:S01]  /*aee0*/  FADD.FTZ R10, R152, R10 ;  /* 0x0000000a980a7221 */ /* 0x010fe20000010000 */
[-C--:B------:R-:W-:Y:S01]  /*aef0*/  FMUL.FTZ R52, R52, R164.reuse ;  /* 0x000000a434347220 */ /* 0x080fe20000410000 */
[----:B------:R-:W-:Y:S01]  /*af00*/  FMUL.FTZ R53, R53, R164 ;  /* 0x000000a435357220 */ /* 0x000fe20000410000 */
[----:B------:R-:W-:Y:S01]  /*af10*/  FMNMX.FTZ R20, R174, R20, !PT ;  /* 0x00000014ae147209 */ /* 0x000fe20007810000 */
[-C--:B------:R-:W-:Y:S01]  /*af20*/  FMUL.FTZ R56, R56, R164.reuse ;  /* 0x000000a438387220 */ /* 0x080fe20000410000 */
[----:B------:R-:W-:Y:S01]  /*af30*/  FMUL.FTZ R57, R57, R164 ;  /* 0x000000a439397220 */ /* 0x000fe20000410000 */
[----:B------:R-:W4:Y:S01]  /*af40*/  MUFU.EX2 R165, R165 ;  /* 0x000000a500a57308 */ /* 0x000f220000000800 */
[----:B------:R-:W-:Y:S01]  /*af50*/  FMNMX.FTZ R20, R175, R20, !PT ;  /* 0x00000014af147209 */ /* 0x000fe20007810000 */
[C---:B---3--:R-:W-:Y:S01]  /*af60*/  FADD.FTZ R10, R191.reuse, R10 ;  /* 0x0000000abf0a7221 */ /* 0x048fe20000010000 */
[----:B------:R-:W-:Y:S01]  /*af70*/  F2FP.BF16.F32.PACK_AB R152, R191, R152 ;  /* 0x00000098bf98723e */ /* 0x000fe200000010ff */
[----:B------:R-:W-:Y:S01]  /*af80*/  FMUL.FTZ R60, R60, R164 ;  /* 0x000000a43c3c7220 */ /* 0x000fe20000410000 */
[----:B------:R-:W-:Y:S01]  /*af90*/  FMNMX.FTZ R20, R178, R20, !PT ;  /* 0x00000014b2147209 */ /* 0x000fe20007810000 */
[-C--:B------:R-:W-:Y:S01]  /*afa0*/  FMUL.FTZ R61, R61, R164.reuse ;  /* 0x000000a43d3d7220 */ /* 0x080fe20000410000 */
[----:B------:R-:W-:Y:S01]  /*afb0*/  FMUL.FTZ R64, R64, R164 ;  /* 0x000000a440407220 */ /* 0x000fe20000410000 */
[----:B------:R-:W3:Y:S01]  /*afc0*/  MUFU.EX2 R156, R168 ;  /* 0x000000a8009c7308 */ /* 0x000ee20000000800 */
[----:B------:R-:W-:Y:S01]  /*afd0*/  FMNMX.FTZ R20, R179, R20, !PT ;  /* 0x00000014b3147209 */ /* 0x000fe20007810000 */
[----:B--2---:R-:W-:Y:S01]  /*afe0*/  FADD.FTZ R10, R161, R10 ;  /* 0x0000000aa10a7221 */ /* 0x004fe20000010000 */
[-C--:B------:R-:W-:Y:S01]  /*aff0*/  FMUL.FTZ R65, R65, R164.reuse ;  /* 0x000000a441417220 */ /* 0x080fe20000410000 */
        /* <DEDUP_REMOVED lines=8> */
[-C--:B------:R-:W-:Y:S01]  /*b080*/  FMUL.FTZ R76, R76, R164.reuse ;  /* 0x000000a44c4c7220 */ /* 0x080fe20000410000 */
[-C--:B------:R-:W-:Y:S01]  /*b090*/  FMUL.FTZ R77, R77, R164.reuse ;  /* 0x000000a44d4d7220 */ /* 0x080fe20000410000 */
[----:B------:R-:W4:Y:S01]  /*b0a0*/  SHFL.BFLY PT, R153, R20, 0x2, 0x1f ;  /* 0x0c401f0014997f89 */ /* 0x000f2200000e0000 */
[-C--:B------:R-:W-:Y:S01]  /*b0b0*/  FMUL.FTZ R80, R80, R164.reuse ;  /* 0x000000a450507220 */ /* 0x080fe20000410000 */
[----:B------:R-:W5:Y:S01]  /*b0c0*/  MUFU.EX2 R172, R172 ;  /* 0x000000ac00ac7308 */ /* 0x000f620000000800 */
        /* <DEDUP_REMOVED lines=16> */
[----:B-----5:R-:W-:Y:S01]  /*b1d0*/  FADD.FTZ R10, R172, R10 ;  /* 0x0000000aac0a7221 */ /* 0x020fe20000010000 */
[-C--:B------:R-:W-:Y:S01]  /*b1e0*/  FMUL.FTZ R104, R104, R164.reuse ;  /* 0x000000a468687220 */ /* 0x080fe20000410000 */
[-C--:B------:R-:W-:Y:S01]  /*b1f0*/  FMUL.FTZ R105, R105, R164.reuse ;  /* 0x000000a469697220 */ /* 0x080fe20000410000 */
[-C--:B------:R-:W-:Y:S01]  /*b200*/  FMUL.FTZ R108, R108, R164.reuse ;  /* 0x000000a46c6c7220 */ /* 0x080fe20000410000 */
[-C--:B------:R-:W-:Y:S01]  /*b210*/  FMUL.FTZ R109, R109, R164.reuse ;  /* 0x000000a46d6d7220 */ /* 0x080fe20000410000 */
[----:B----4-:R-:W-:Y:S01]  /*b220*/  FMNMX.FTZ R20, R20, R153, !PT ;  /* 0x0000009914147209 */ /* 0x010fe20007810000 */
[-C--:B------:R-:W-:Y:S01]  /*b230*/  FMUL.FTZ R112, R112, R164.reuse ;  /* 0x000000a470707220 */ /* 0x080fe20000410000 */
[----:B------:R-:W4:Y:S01]  /*b240*/  MUFU.EX2 R177, R177 ;  /* 0x000000b100b17308 */ /* 0x000f220000000800 */
[----:B---3--:R-:W-:Y:S01]  /*b250*/  FADD.FTZ R10, R173, R10 ;  /* 0x0000000aad0a7221 */ /* 0x008fe20000010000 */
[-C--:B------:R-:W-:Y:S01]  /*b260*/  FMUL.FTZ R113, R113, R164.reuse ;  /* 0x000000a471717220 */ /* 0x080fe20000410000 */
[----:B------:R-:W3:Y:S01]  /*b270*/  SHFL.BFLY PT, R153, R20, 0x1, 0x1f ;  /* 0x0c201f0014997f89 */ /* 0x000ee200000e0000 */
[-C--:B------:R-:W-:Y:S01]  /*b280*/  FMUL.FTZ R116, R116, R164.reuse ;  /* 0x000000a474747220 */ /* 0x080fe20000410000 */
[-C--:B------:R-:W-:Y:S01]  /*b290*/  FMUL.FTZ R117, R117, R164.reuse ;  /* 0x000000a475757220 */ /* 0x080fe20000410000 */
[-C--:B------:R-:W-:Y:S01]  /*b2a0*/  FMUL.FTZ R120, R120, R164.reuse ;  /* 0x000000a478787220 */ /* 0x080fe20000410000 */
[-C--:B------:R-:W-:Y:S01]  /*b2b0*/  FMUL.FTZ R121, R121, R164.reuse ;  /* 0x000000a479797220 */ /* 0x080fe20000410000 */
[----:B------:R-:W5:Y:S01]  /*b2c0*/  MUFU.EX2 R180, R180 ;  /* 0x000000b400b47308 */ /* 0x000f620000000800 */
[----:B--2---:R-:W-:Y:S01]  /*b2d0*/  FADD.FTZ R10, R160, R10 ;  /* 0x0000000aa00a7221 */ /* 0x004fe20000010000 */
[-C--:B------:R-:W-:Y:S01]  /*b2e0*/  FMUL.FTZ R124, R124, R164.reuse ;  /* 0x000000a47c7c7220 */ /* 0x080fe20000410000 */
[-C--:B------:R-:W-:Y:S01]  /*b2f0*/  FMUL.FTZ R125, R125, R164.reuse ;  /* 0x000000a47d7d7220 */ /* 0x080fe20000410000 */
[-C--:B------:R-:W-:Y:S01]  /*b300*/  FMUL.FTZ R128, R128, R164.reuse ;  /* 0x000000a480807220 */ /* 0x080fe20000410000 */
[-C--:B------:R-:W-:Y:S01]  /*b310*/  FMUL.FTZ R129, R129, R164.reuse ;  /* 0x000000a481817220 */ /* 0x080fe20000410000 */
[-C--:B------:R-:W-:Y:S01]  /*b320*/  FMUL.FTZ R132, R132, R164.reuse ;  /* 0x000000a484847220 */ /* 0x080fe20000410000 */
[----:B------:R-:W-:Y:S01]  /*b330*/  FMUL.FTZ R133, R133, R164 ;  /* 0x000000a485857220 */ /* 0x000fe20000410000 */
[----:B------:R-:W2:Y:S01]  /*b340*/  MUFU.EX2 R181, R181 ;  /* 0x000000b500b57308 */ /* 0x000ea20000000800 */
[C---:B----4-:R-:W-:Y:S01]  /*b350*/  FADD.FTZ R10, R177.reuse, R10 ;  /* 0x0000000ab10a7221 */ /* 0x050fe20000010000 */
[----:B------:R-:W-:Y:S01]  /*b360*/  F2FP.BF16.F32.PACK_AB R160, R177, R160 ;  /* 0x000000a0b1a0723e */ /* 0x000fe200000010ff */
[-C--:B------:R-:W-:Y:S01]  /*b370*/  FMUL.FTZ R136, R136, R164.reuse ;  /* 0x000000a488887220 */ /* 0x080fe20000410000 */
[-C--:B------:R-:W-:Y:S01]  /*b380*/  FMUL.FTZ R137, R137, R164.reuse ;  /* 0x000000a489897220 */ /* 0x080fe20000410000 */
[-C--:B------:R-:W-:Y:S01]  /*b390*/  FMUL.FTZ R140, R140, R164.reuse ;  /* 0x000000a48c8c7220 */ /* 0x080fe20000410000 */
[-C--:B------:R-:W-:Y:S01]  /*b3a0*/  FMUL.FTZ R141, R141, R164.reuse ;  /* 0x000000a48d8d7220 */ /* 0x080fe20000410000 */
[-C--:B------:R-:W-:Y:S01]  /*b3b0*/  FMUL.FTZ R144, R144, R164.reuse ;  /* 0x000000a490907220 */ /* 0x080fe20000410000 */
[-C--:B------:R-:W-:Y:S01]  /*b3c0*/  FMUL.FTZ R145, R145, R164.reuse ;  /* 0x000000a491917220 */ /* 0x080fe20000410000 */
[----:B-----5:R-:W-:Y:S01]  /*b3d0*/  FADD.FTZ R10, R180, R10 ;  /* 0x0000000ab40a7221 */ /* 0x020fe20000010000 */
[----:B------:R-:W-:Y:S01]  /*b3e0*/  FMUL.FTZ R148, R148, R164 ;  /* 0x000000a494947220 */ /* 0x000fe20000410000 */
[----:B---3--:R-:W-:Y:S01]  /*b3f0*/  FMNMX.FTZ R20, R20, R153, !PT ;  /* 0x0000009914147209 */ /* 0x008fe20007810000 */
[----:B------:R-:W-:-:S02]  /*b400*/  @!P2 IMAD R153, R189, 0x40, R198 ;  /* 0x00000040bd99a824 */ /* 0x000fc400078e02c6 */
[----:B------:R-:W-:Y:S02]  /*b410*/  FMUL.FTZ R149, R149, R164 ;  /* 0x000000a495957220 */ /* 0x000fe40000410000 */
[----:B------:R-:W-:Y:S01]  /*b420*/  FADD.FTZ R15, -R20, R15 ;  /* 0x0000000f140f7221 */ /* 0x000fe20000010100 */
[----:B------:R-:W-:Y:S02]  /*b430*/  @!P2 IMAD R153, R153, 0x4, R2 ;  /* 0x000000049999a824 */ /* 0x000fe400078e0202 */
[----:B--2---:R-:W-:Y:S01]  /*b440*/  FADD.FTZ R10, R181, R10 ;  /* 0x0000000ab50a7221 */ /* 0x004fe20000010000 */
[----:B------:R-:W-:Y:S02]  /*b450*/  FMUL.FTZ R15, R15, R3 ;  /* 0x000000030f0f7220 */ /* 0x000fe40000410000 */
[----:B------:R-:W-:Y:S04]  /*b460*/  @!P2 STS [R153+0x28800], R164 ;  /* 0x028800a49900a388 */ /* 0x000fe80000000800 */
[----:B------:R-:W2:Y:S02]  /*b470*/  MUFU.EX2 R15, R15 ;  /* 0x0000000f000f7308 */ /* 0x000ea40000000800 */
[----:B--2---:R2:W-:Y:S01]  /*b480*/  @!P2 STS [R153+0x28820], R15 ;  /* 0x0288200f9900a388 */ /* 0x0045e20000000800 */
        /* <DEDUP_REMOVED lines=9> */
[----:B--2---:R-:W-:Y:S01]  /*b520*/  FMUL.FTZ R153, R20, R3 ;  /* 0x0000000314997220 */ /* 0x004fe20000410000 */
[-C--:B------:R-:W-:Y:S01]  /*b530*/  FMUL.FTZ R43, R43, R15.reuse ;  /* 0x0000000f2b2b7220 */ /* 0x080fe20000410000 */
[-C--:B------:R-:W-:Y:S01]  /*b540*/  FMUL.FTZ R46, R46, R15.reuse ;  /* 0x0000000f2e2e7220 */ /* 0x080fe20000410000 */
[----:B------:R-:W-:Y:S01]  /*b550*/  FMUL.FTZ R47, R47, R15 ;  /* 0x0000000f2f2f7220 */ /* 0x000fe20000410000 */
        /* <DEDUP_REMOVED lines=8> */
[-CC-:B------:R-:W-:Y:S01]  /*b5e0*/  FFMA.FTZ R163, R167, R3.reuse, -R153.reuse ;  /* 0x00000003a7a37223 */ /* 0x180fe20000010899 */
[-CC-:B------:R-:W-:Y:S01]  /*b5f0*/  FFMA.FTZ R159, R170, R3.reuse, -R153.reuse ;  /* 0x00000003aa9f7223 */ /* 0x180fe20000010899 */
[-CC-:B------:R-:W-:Y:S01]  /*b600*/  FFMA.FTZ R166, R171, R3.reuse, -R153.reuse ;  /* 0x00000003aba67223 */ /* 0x180fe20000010899 */
[-CC-:B------:R-:W-:Y:S01]  /*b610*/  FFMA.FTZ R174, R174, R3.reuse, -R153.reuse ;  /* 0x00000003aeae7223 */ /* 0x180fe20000010899 */
[-CC-:B------:R-:W-:Y:S01]  /*b620*/  FFMA.FTZ R175, R175, R3.reuse, -R153.reuse ;  /* 0x00000003afaf7223 */ /* 0x180fe20000010899 */
[-CC-:B------:R-:W-:Y:S01]  /*b630*/  FFMA.FTZ R178, R178, R3.reuse, -R153.reuse ;  /* 0x00000003b2b27223 */ /* 0x180fe20000010899 */
[----:B------:R-:W3:Y:S01]  /*b640*/  MUFU.EX2 R154, R154 ;  /* 0x0000009a009a7308 */ /* 0x000ee20000000800 */
[-CC-:B------:R-:W-:Y:S01]  /*b650*/  FFMA.FTZ R179, R179, R3.reuse, -R153.reuse ;  /* 0x00000003b3b37223 */ /* 0x180fe20000010899 */
[-CC-:B------:R-:W-:Y:S01]  /*b660*/  FFMA.FTZ R182, R182, R3.reuse, -R153.reuse ;  /* 0x00000003b6b67223 */ /* 0x180fe20000010899 */
[----:B------:R-:W-:Y:S01]  /*b670*/  FFMA.FTZ R183, R183, R3, -R153 ;  /* 0x00000003b7b77223 */ /* 0x000fe20000010899 */
[-C--:B------:R-:W-:Y:S01]  /*b680*/  FMUL.FTZ R50, R50, R15.reuse ;  /* 0x0000000f32327220 */ /* 0x080fe20000410000 */
[-C--:B------:R-:W-:Y:S01]  /*b690*/  FMUL.FTZ R51, R51, R15.reuse ;  /* 0x0000000f33337220 */ /* 0x080fe20000410000 */
[-C--:B------:R-:W-:Y:S01]  /*b6a0*/  FMUL.FTZ R54, R54, R15.reuse ;  /* 0x0000000f36367220 */ /* 0x080fe20000410000 */
[----:B------:R-:W-:Y:S01]  /*b6b0*/  FMUL.FTZ R55, R55, R15 ;  /* 0x0000000f37377220 */ /* 0x000fe20000410000 */
[----:B------:R-:W4:Y:S01]  /*b6c0*/  MUFU.EX2 R191, R191 ;  /* 0x000000bf00bf7308 */ /* 0x000f220000000800 */
[----:B--2---:R-:W-:Y:S01]  /*b6d0*/  FFMA.FTZ R11, R15, R11, R189 ;  /* 0x0000000b0f0b7223 */ /* 0x004fe200000100bd */
[-C--:B------:R-:W-:Y:S01]  /*b6e0*/  FMUL.FTZ R58, R58, R15.reuse ;  /* 0x0000000f3a3a7220 */ /* 0x080fe20000410000 */
[-C--:B------:R-:W-:Y:S01]  /*b6f0*/  FMUL.FTZ R59, R59, R15.reuse ;  /* 0x0000000f3b3b7220 */ /* 0x080fe20000410000 */
[-C--:B------:R-:W-:Y:S01]  /*b700*/  FMUL.FTZ R62, R62, R15.reuse ;  /* 0x0000000f3e3e7220 */ /* 0x080fe20000410000 */
[-C--:B------:R-:W-:Y:S01]  /*b710*/  FMUL.FTZ R63, R63, R15.reuse ;  /* 0x0000000f3f3f7220 */ /* 0x080fe20000410000 */
[-C--:B------:R-:W-:Y:S01]  /*b720*/  FMUL.FTZ R66, R66, R15.reuse ;  /* 0x0000000f42427220 */ /* 0x080fe20000410000 */
[----:B------:R-:W-:Y:S01]  /*b730*/  FMUL.FTZ R67, R67, R15 ;  /* 0x0000000f43437220 */ /* 0x000fe20000410000 */
[----:B------:R-:W2:Y:S01]  /*b740*/  MUFU.EX2 R155, R155 ;  /* 0x0000009b009b7308 */ /* 0x000ea20000000800 */
        /* <DEDUP_REMOVED lines=8> */
[----:B----4-:R-:W-:Y:S01]  /*b7d0*/  FADD.FTZ R153, R191, R153 ;  /* 0x00000099bf997221 */ /* 0x010fe20000010000 */
[-C--:B------:R-:W-:Y:S01]  /*b7e0*/  FMUL.FTZ R79, R79, R15.reuse ;  /* 0x0000000f4f4f7220 */ /* 0x080fe20000410000 */
[-C--:B------:R-:W-:Y:S01]  /*b7f0*/  FMUL.FTZ R82, R82, R15.reuse ;  /* 0x0000000f52527220 */ /* 0x080fe20000410000 */
[-C--:B------:R-:W-:Y:S01]  /*b800*/  FMUL.FTZ R83, R83, R15.reuse ;  /* 0x0000000f53537220 */ /* 0x080fe20000410000 */
[-C--:B------:R-:W-:Y:S01]  /*b810*/  FMUL.FTZ R86, R86, R15.reuse ;  /* 0x0000000f56567220 */ /* 0x080fe20000410000 */
[-C--:B------:R-:W-:Y:S01]  /*b820*/  FMUL.FTZ R87, R87, R15.reuse ;  /* 0x0000000f57577220 */ /* 0x080fe20000410000 */
[----:B------:R-:W-:Y:S01]  /*b830*/  FMUL.FTZ R90, R90, R15 ;  /* 0x0000000f5a5a7220 */ /* 0x000fe20000410000 */
[----:B------:R-:W4:Y:S01]  /*b840*/  MUFU.EX2 R162, R162 ;  /* 0x000000a200a27308 */ /* 0x000f220000000800 */
[C---:B--2---:R-:W-:Y:S01]  /*b850*/  FADD.FTZ R153, R155.reuse, R153 ;  /* 0x000000999b997221 */ /* 0x044fe20000010000 */
[----:B------:R-:W-:Y:S01]  /*b860*/  F2FP.BF16.F32.PACK_AB R191, R155, R191 ;  /* 0x000000bf9bbf723e */ /* 0x000fe200000010ff */
[----:B------:R-:W-:Y:S01]  /*b870*/  BAR.SYNC.DEFER_BLOCKING 0xf, 0x100 ;  /* 0x03c4000000007b1d */ /* 0x000fe20000010000 */
[-C--:B------:R-:W-:Y:S01]  /*b880*/  FMUL.FTZ R91, R91, R15.reuse ;  /* 0x0000000f5b5b7220 */ /* 0x080fe20000410000 */
[-C--:B------:R-:W-:Y:S01]  /*b890*/  FMUL.FTZ R94, R94, R15.reuse ;  /* 0x0000000f5e5e7220 */ /* 0x080fe20000410000 */
[-C--:B------:R-:W-:Y:S01]  /*b8a0*/  FMUL.FTZ R95, R95, R15.reuse ;  /* 0x0000000f5f5f7220 */ /* 0x080fe20000410000 */
[-C--:B------:R-:W-:Y:S01]  /*b8b0*/  FMUL.FTZ R98, R98, R15.reuse ;  /* 0x0000000f62627220 */ /* 0x080fe20000410000 */
[-C--:B------:R-:W-:Y:S01]  /*b8c0*/  FMUL.FTZ R99, R99, R15.reuse ;  /* 0x0000000f63637220 */ /* 0x080fe20000410000 */
[----:B------:R-:W2:Y:S01]  /*b8d0*/  MUFU.EX2 R157, R157 ;  /* 0x0000009d009d7308 */ /* 0x000ea20000000800 */
[----:B---3--:R-:W-:Y:S01]  /*b8e0*/  FADD.FTZ R153, R158, R153 ;  /* 0x000000999e997221 */ /* 0x008fe20000010000 */
[-C--:B------:R-:W-:Y:S01]  /*b8f0*/  FMUL.FTZ R102, R102, R15.reuse ;  /* 0x0000000f66667220 */ /* 0x080fe20000410000 */
        /* <DEDUP_REMOVED lines=12> */
[----:B------:R-:W-:Y:S01]  /*b9c0*/  FMUL.FTZ R122, R122, R15 ;  /* 0x0000000f7a7a7220 */ /* 0x000fe20000410000 */
[----:B------:R-:W4:Y:S01]  /*b9d0*/  MUFU.EX2 R159, R159 ;  /* 0x0000009f009f7308 */ /* 0x000f220000000800 */
[----:B--2---:R-:W-:Y:S01]  /*b9e0*/  FADD.FTZ R155, R157, R154 ;  /* 0x0000009a9d9b7221 */ /* 0x004fe20000010000 */
[----:B------:R-:W-:Y:S01]  /*b9f0*/  F2FP.BF16.F32.PACK_AB R154, R165, R161 ;  /* 0x000000a1a59a723e */ /* 0x000fe200000010ff */
[----:B------:R2:W-:Y:S01]  /*ba00*/  STSM.16.M88.4 [R217+0x26800], R188 ;  /* 0x026800bcd9007844 */ /* 0x0005e20000000200 */
[-C--:B------:R-:W-:Y:S01]  /*ba10*/  FMUL.FTZ R123, R123, R15.reuse ;  /* 0x0000000f7b7b7220 */ /* 0x080fe20000410000 */
[-C--:B------:R-:W-:Y:S01]  /*ba20*/  FMUL.FTZ R126, R126, R15.reuse ;  /* 0x0000000f7e7e7220 */ /* 0x080fe20000410000 */
[-C--:B------:R-:W-:Y:S01]  /*ba30*/  FMUL.FTZ R127, R127, R15.reuse ;  /* 0x0000000f7f7f7220 */ /* 0x080fe20000410000 */
[----:B------:R-:W-:Y:S01]  /*ba40*/  FMUL.FTZ R130, R130, R15 ;  /* 0x0000000f82827220 */ /* 0x000fe20000410000 */
[----:B------:R-:W5:Y:S01]  /*ba50*/  MUFU.EX2 R166, R166 ;  /* 0x000000a600a67308 */ /* 0x000f620000000800 */
[C---:B---3--:R-:W-:Y:S01]  /*ba60*/  FADD.FTZ R158, R163.reuse, R155 ;  /* 0x0000009ba39e7221 */ /* 0x048fe20000010000 */
[----:B------:R-:W-:Y:S01]  /*ba70*/  F2FP.BF16.F32.PACK_AB R155, R163, R157 ;  /* 0x0000009da39b723e */ /* 0x000fe200000010ff */
[-C--:B------:R-:W-:Y:S01]  /*ba80*/  FMUL.FTZ R131, R131, R15.reuse ;  /* 0x0000000f83837220 */ /* 0x080fe20000410000 */
[-C--:B------:R-:W-:Y:S01]  /*ba90*/  FMUL.FTZ R134, R134, R15.reuse ;  /* 0x0000000f86867220 */ /* 0x080fe20000410000 */
[-C--:B------:R-:W-:Y:S01]  /*baa0*/  FMUL.FTZ R135, R135, R15.reuse ;  /* 0x0000000f87877220 */ /* 0x080fe20000410000 */
[-C--:B------:R-:W-:Y:S01]  /*bab0*/  FMUL.FTZ R138, R138, R15.reuse ;  /* 0x0000000f8a8a7220 */ /* 0x080fe20000410000 */
[----:B------:R2:W-:Y:S01]  /*bac0*/  STSM.16.M88.4 [R218], R152 ;  /* 0x00000098da007844 */ /* 0x0005e20000000200 */
        /* <DEDUP_REMOVED lines=9> */
[C---:B-----5:R-:W-:Y:S01]  /*bb60*/  FADD.FTZ R158, R166.reuse, R158 ;  /* 0x0000009ea69e7221 */ /* 0x060fe20000010000 */
[----:B------:R-:W-:Y:S01]  /*bb70*/  F2FP.BF16.F32.PACK_AB R157, R166, R159 ;  /* 0x0000009fa69d723e */ /* 0x000fe200000010ff */
[----:B------:R-:W-:-:S05]  /*bb80*/  FMUL.FTZ R151, R151, R15 ;  /* 0x0000000f97977220 */ /* 0x000fca0000410000 */
[----:B------:R-:W5:Y:S01]  /*bb90*/  MUFU.EX2 R178, R178 ;  /* 0x000000b200b27308 */ /* 0x000f620000000800 */
[----:B---3--:R-:W-:Y:S01]  /*bba0*/  FADD.FTZ R159, R11, R158 ;  /* 0x0000009e0b9f7221 */ /* 0x008fe20000010000 */
[----:B------:R-:W-:-:S06]  /*bbb0*/  F2FP.BF16.F32.PACK_AB R158, R173, R172 ;  /* 0x000000acad9e723e */ /* 0x000fcc00000010ff */
[----:B------:R-:W3:Y:S01]  /*bbc0*/  MUFU.EX2 R161, R179 ;  /* 0x000000b300a17308 */ /* 0x000ee20000000800 */
[C---:B----4-:R-:W-:Y:S01]  /*bbd0*/  FADD.FTZ R162, R175.reuse, R159 ;  /* 0x0000009fafa27221 */ /* 0x050fe20000010000 */
[----:B------:R-:W-:-:S05]  /*bbe0*/  F2FP.BF16.F32.PACK_AB R159, R175, R11 ;  /* 0x0000000baf9f723e */ /* 0x000fca00000010ff */
[----:B------:R2:W-:Y:S01]  /*bbf0*/  STSM.16.M88.4 [R220], R156 ;  /* 0x0000009cdc007844 */ /* 0x0005e20000000200 */
[----:B------:R-:W4:Y:S01]  /*bc00*/  MUFU.EX2 R163, R182 ;  /* 0x000000b600a37308 */ /* 0x000f220000000800 */
[----:B-----5:R-:W-:-:S07]  /*bc10*/  FADD.FTZ R162, R178, R162 ;  /* 0x000000a2b2a27221 */ /* 0x020fce0000010000 */
[----:B------:R-:W5:Y:S01]  /*bc20*/  MUFU.EX2 R183, R183 ;  /* 0x000000b700b77308 */ /* 0x000f620000000800 */
[C---:B---3--:R-:W-:Y:S01]  /*bc30*/  FADD.FTZ R162, R161.reuse, R162 ;  /* 0x000000a2a1a27221 */ /* 0x048fe20000010000 */
[----:B------:R-:W-:-:S03]  /*bc40*/  F2FP.BF16.F32.PACK_AB R161, R161, R178 ;  /* 0x000000b2a1a1723e */ /* 0x000fc600000010ff */
[----:B----4-:R-:W-:Y:S01]  /*bc50*/  FADD.FTZ R11, R163, R162 ;  /* 0x000000a2a30b7221 */ /* 0x010fe20000010000 */
[----:B------:R-:W-:Y:S02]  /*bc60*/  F2FP.BF16.F32.PACK_AB R162, R181, R180 ;  /* 0x000000b4b5a2723e */ /* 0x000fe400000010ff */
[C---:B-----5:R-:W-:Y:S01]  /*bc70*/  F2FP.BF16.F32.PACK_AB R163, R183.reuse, R163 ;  /* 0x000000a3b7a3723e */ /* 0x060fe200000010ff */
[----:B------:R-:W-:-:S04]  /*bc80*/  FADD.FTZ R11, R183, R11 ;  /* 0x0000000bb70b7221 */ /* 0x000fc80000010000 */
[----:B------:R2:W-:Y:S01]  /*bc90*/  STSM.16.M88.4 [R219], R160 ;  /* 0x000000a0db007844 */ /* 0x0005e20000000200 */
[----:B------:R-:W-:Y:S05]  /*bca0*/  @!P0 BRA `(.L_x_697) ;  /* 0x0000000000048947 */ /* 0x000fea0003800000 */
[----:B------:R-:W-:Y:S01]  /*bcb0*/  BPT.TRAP 0x1 ;  /* 0x000000040000795c */ /* 0x000fe20000300000 */
.L_x_697:
[----:B------:R3:W4:Y:S01]  /*bcc0*/  SYNCS.PHASECHK.TRANS64.TRYWAIT P2, [R21+URZ+0x28c50], R14 ;  /* 0x028c500e150075a7 */ /* 0x000722000804017f */
[----:B------:R-:W-:Y:S05]  /*bcd0*/  @!P0 BRA `(.L_x_698) ;  /* 0x0000000000048947 */ /* 0x000fea0003800000 */
[----:B------:R-:W-:Y:S01]  /*bce0*/  BPT.TRAP 0x1 ;  /* 0x000000040000795c */ /* 0x000fe20000300000 */
.L_x_698:
[----:B------:R-:W-:Y:S04]  /*bcf0*/  BSSY B1, `(.L_x_699) ;  /* 0x0000004000017945 */ /* 0x000fe80003800000 */
[----:B----4-:R-:W-:Y:S05]  /*bd00*/  @P2 BRA `(.L_x_700) ;  /* 0x0000000000082947 */ /* 0x010fea0003800000 */
[----:B------:R-:W4:Y:S02]  /*bd10*/  SYNCS.PHASECHK.TRANS64.TRYWAIT P2, [R21+URZ+0x28c50], R14 ;  /* 0x028c500e150075a7 */ /* 0x000f24000804017f */
[----:B----4-:R-:W-:Y:S05]  /*bd20*/  @!P2 BRA `(.L_x_701) ;  /* 0x000000b800cca947 */ /* 0x010fea0003800000 */
.L_x_700:
[----:B------:R-:W-:Y:S05]  /*bd30*/  BSYNC B1 ;  /* 0x0000000000017941 */ /* 0x000fea0003800000 */
.L_x_699:
[----:B01-34-:R-:W-:Y:S01]  /*bd40*/  IMAD R14, R18, 0x1000, R12 ;  /* 0x00001000120e7824 */ /* 0x01bfe200078e020c */
[----:B------:R-:W-:Y:S01]  /*bd50*/  WARPGROUP.ARRIVE ;  /* 0x00000000000079c5 */ /* 0x000fe20000000000 */
[----:B------:R-:W-:Y:S02]  /*bd60*/  IMAD.MOV.U32 R15, RZ, RZ, 0x40000040 ;  /* 0x40000040ff0f7424 */ /* 0x000fe400078e00ff */
[C---:B------:R-:W-:Y:S01]  /*bd70*/  VIADD R164, R14.reuse, 0x80 ;  /* 0x000000800ea47836 */ /* 0x040fe20000000000 */
[----:B------:R-:W-:Y:S01]  /*bd80*/  R2UR UR6, R14 ;  /* 0x000000000e0672ca */ /* 0x000fe200000e0000 */
[----:B------:R-:W-:Y:S01]  /*bd90*/  IMAD.MOV.U32 R165, RZ, RZ, 0x40000040 ;  /* 0x40000040ffa57424 */ /* 0x000fe200078e00ff */
[----:B------:R-:W-:Y:S01]  /*bda0*/  R2UR UR7, R15 ;  /* 0x000000000f0772ca */ /* 0x000fe200000e0000 */
[----:B------:R-:W-:-:S12]  /*bdb0*/  IMAD.MOV.U32 R15, RZ, RZ, 0x40000040 ;  /* 0x40000040ff0f7424 */ /* 0x000fd800078e00ff */
[----:B------:R-:W-:Y:S01]  /*bdc0*/  HGMMA.64x256x16.F32.BF16 R24, R188, gdesc[UR4].tnspB, R24, gsb0 ;  /* 0x43e00004bc187df0 */ /* 0x000fe20008001818 */
[----:B------:R-:W-:Y:S02]  /*bdd0*/  R2UR UR6, R164 ;  /* 0x00000000a40672ca */ /* 0x000fe400000e0000 */
[----:B------:R-:W-:Y:S01]  /*bde0*/  R2UR UR7, R165 ;  /* 0x00000000a50772ca */ /* 0x000fe200000e0000 */
[----:B------:R-:W-:Y:S02]  /*bdf0*/  WARPGROUP.DEPBAR.LE gsb0, 0x0 ;  /* 0x00008000000079c5 */ /* 0x000fe40000010000 */
[----:B------:R-:W-:-:S15]  /*be00*/  WARPGROUP.ARRIVE ;  /* 0x00000000000079c5 */ /* 0x000fde0000000000 */
[----:B------:R-:W-:-:S07]  /*be10*/  NOP ;  /* 0x0000000000007918 */ /* 0x000fce0000000000 */
[----:B------:R-:W-:Y:S03]  /*be20*/  HGMMA.64x256x16.F32.BF16 R24, R152, gdesc[UR4].tnspB, R24, gsb0 ;  /* 0x43e0000498187df0 */ /* 0x000fe60008001818 */
[----:B------:R-:W-:Y:S02]  /*be30*/  WARPGROUP.DEPBAR.LE gsb0, 0x0 ;  /* 0x00008000000079c5 */ /* 0x000fe40000010000 */
[C---:B--2---:R-:W-:Y:S01]  /*be40*/  VIADD R152, R14.reuse, 0x100 ;  /* 0x000001000e987836 */ /* 0x044fe20000000000 */
[----:B------:R-:W-:Y:S01]  /*be50*/  WARPGROUP.ARRIVE ;  /* 0x00000000000079c5 */ /* 0x000fe20000000000 */
[----:B------:R-:W-:Y:S02]  /*be60*/  IMAD.MOV.U32 R153, RZ, RZ, 0x40000040 ;  /* 0x40000040ff997424 */ /* 0x000fe400078e00ff */
[----:B------:R-:W-:Y:S01]  /*be70*/  VIADD R14, R14, 0x180 ;  /* 0x000001800e0e7836 */ /* 0x000fe20000000000 */
[----:B------:R-:W-:-:S02]  /*be80*/  R2UR UR6, R152 ;  /* 0x00000000980672ca */ /* 0x000fc400000e0000 */
[----:B------:R-:W-:-:S15]  /*be90*/  R2UR UR7, R153 ;  /* 0x00000000990772ca */ /* 0x000fde00000e0000 */
[----:B------:R-:W-:-:S01]  /*bea0*/  NOP ;  /* 0x0000000000007918 */ /* 0x000fc20000000000 */
        /* <DEDUP_REMOVED lines=16> */
[----:B------:R-:W-:Y:S05]  /*bfb0*/  @!P0 BRA `(.L_x_702) ;  /* 0x0000000000048947 */ /* 0x000fea0003800000 */
[----:B------:R-:W-:Y:S01]  /*bfc0*/  BPT.TRAP 0x1 ;  /* 0x000000040000795c */ /* 0x000fe20000300000 */
.L_x_702:
[----:B------:R-:W-:Y:S02]  /*bfd0*/  VIADD R21, R21, 0x28c60 ;  /* 0x00028c6015157836 */ /* 0x000fe40000000000 */
[----:B------:R-:W-:Y:S02]  /*bfe0*/  IMAD.MOV.U32 R15, RZ, RZ, R20 ;  /* 0x000000ffff0f7224 */ /* 0x000fe400078e0014 */
[----:B------:R-:W-:Y:S01]  /*bff0*/  IMAD.MOV.U32 R188, RZ, RZ, R0 ;  /* 0x000000ffffbc7224 */ /* 0x000fe200078e0000 */
[----:B------:R-:W-:Y:S01]  /*c000*/  PRMT R21, R193, 0x654, R21 ;  /* 0x00000654c1157816 */ /* 0x000fe20000000015 */
[----:B------:R-:W-:-:S03]  /*c010*/  IMAD.MOV.U32 R189, RZ, RZ, R18 ;  /* 0x000000ffffbd7224 */ /* 0x000fc600078e0012 */
[----:B------:R2:W-:Y:S01]  /*c020*/  SYNCS.ARRIVE.TRANS64.RED.A1T0 RZ, [R21+URZ], RZ ;  /* 0x000000ff15ff79a7 */ /* 0x0005e2000810043f */
[----:B------:R-:W-:Y:S05]  /*c030*/  @P1 BRA `(.L_x_703) ;  /* 0xffffffe400641947 */ /* 0x000fea000383ffff */
.L_x_690:
[----:B------:R-:W-:Y:S05]  /*c040*/  BSYNC B0 ;  /* 0x0000000000007941 */ /* 0x000fea0003800000 */
.L_x_689:
[----:B-1----:R-:W3:Y:S01]  /*c050*/  LDL.LU R163, [R1+0x34] ;  /* 0x0000340001a37983 */ /* 0x002ee20000300800 */
[----:B--2---:R-:W-:-:S03]  /*c060*/  IMAD.MOV.U32 R21, RZ, RZ, -0x800000 ;  /* 0xff800000ff157424 */ /* 0x004fc600078e00ff */
[----:B------:R-:W1:Y:S04]  /*c070*/  SHFL.BFLY PT, R5, R10, 0x2, 0x1f ;  /* 0x0c401f000a057f89 */ /* 0x000e6800000e0000 */
[----:B------:R-:W2:Y:S01]  /*c080*/  SHFL.BFLY PT, R6, R11, 0x2, 0x1f ;  /* 0x0c401f000b067f89 */ /* 0x000ea200000e0000 */
[----:B-1----:R-:W-:Y:S01]  /*c090*/  FADD.FTZ R4, R5, R10 ;  /* 0x0000000a05047221 */ /* 0x002fe20000010000 */
[----:B--2---:R-:W-:-:S04]  /*c0a0*/  FADD.FTZ R6, R6, R11 ;  /* 0x0000000b06067221 */ /* 0x004fc80000010000 */
[----:B------:R-:W1:Y:S04]  /*c0b0*/  SHFL.BFLY PT, R5, R4, 0x1, 0x1f ;  /* 0x0c201f0004057f89 */ /* 0x000e6800000e0000 */
[----:B------:R-:W2:Y:S01]  /*c0c0*/  SHFL.BFLY PT, R7, R6, 0x1, 0x1f ;  /* 0x0c201f0006077f89 */ /* 0x000ea200000e0000 */
[----:B-1----:R-:W-:Y:S01]  /*c0d0*/  FADD.FTZ R5, R4, R5 ;  /* 0x0000000504057221 */ /* 0x002fe20000010000 */
[----:B--2---:R-:W-:Y:S01]  /*c0e0*/  FADD.FTZ R7, R6, R7 ;  /* 0x0000000706077221 */ /* 0x004fe20000010000 */
[----:B------:R-:W-:Y:S08]  /*c0f0*/  BAR.ARV 0x8, 0x100 ;  /* 0x0204000000007b1d */ /* 0x000ff00000002000 */
[----:B------:R-:W-:Y:S01]  /*c100*/  BAR.SYNC.DEFER_BLOCKING 0xf, 0x100 ;  /* 0x03c4000000007b1d */ /* 0x000fe20000010000 */
[----:B------:R-:W-:-:S02]  /*c110*/  FSETP.NE.FTZ.AND P0, PT, R5, RZ, PT ;  /* 0x000000ff0500720b */ /* 0x000fc40003f15000 */
[----:B------:R-:W-:-:S11]  /*c120*/  FSETP.NE.FTZ.AND P1, PT, R7, RZ, PT ;  /* 0x000000ff0700720b */ /* 0x000fd60003f35000 */
[----:B------:R-:W1:Y:S01]  /*c130*/  @P0 MUFU.LG2 R8, R5 ;  /* 0x0000000500080308 */ /* 0x000e620000000c00 */
[C---:B------:R-:W-:Y:S01]  /*c140*/  @P0 FMUL.FTZ R9, R3.reuse, 0.69314718246459960938 ;  /* 0x3f31721803090820 */ /* 0x040fe20000410000 */
[----:B------:R-:W-:-:S06]  /*c150*/  @P1 FMUL.FTZ R4, R3, 0.69314718246459960938 ;  /* 0x3f31721803041820 */ /* 0x000fcc0000410000 */
[----:B------:R-:W2:Y:S01]  /*c160*/  @P1 MUFU.LG2 R10, R7 ;  /* 0x00000007000a1308 */ /* 0x000ea20000000c00 */
[----:B-1----:R-:W-:-:S04]  /*c170*/  @P0 FMUL.FTZ R8, R8, 0.69314718246459960938 ;  /* 0x3f31721808080820 */ /* 0x002fc80000410000 */
[----:B------:R-:W-:Y:S01]  /*c180*/  @P0 FFMA.FTZ R21, R9, R0, R8 ;  /* 0x0000000009150223 */ /* 0x000fe20000010008 */
[----:B------:R-:W-:Y:S02]  /*c190*/  IMAD.MOV.U32 R0, RZ, RZ, -0x800000 ;  /* 0xff800000ff007424 */ /* 0x000fe400078e00ff */
[----:B--2---:R-:W-:-:S04]  /*c1a0*/  @P1 FMUL.FTZ R3, R10, 0.69314718246459960938 ;  /* 0x3f3172180a031820 */ /* 0x004fc80000410000 */
[----:B------:R-:W-:Y:S01]  /*c1b0*/  @P1 FFMA.FTZ R0, R4, R20, R3 ;  /* 0x0000001404001223 */ /* 0x000fe20000010003 */
[----:B------:R-:W-:Y:S02]  /*c1c0*/  IMAD.MOV R3, RZ, RZ, -R216 ;  /* 0x000000ffff037224 */ /* 0x000fe400078e0ad8 */
[----:B------:R-:W-:-:S03]  /*c1d0*/  IMAD.MOV.U32 R4, RZ, RZ, RZ ;  /* 0x000000ffff047224 */ /* 0x000fc600078e00ff */
[----:B------:R-:W-:Y:S01]  /*c1e0*/  ISETP.NE.AND P2, PT, R214, R3, PT ;  /* 0x00000003d600720c */ /* 0x000fe20003f45270 */
[----:B------:R-:W-:Y:S02]  /*c1f0*/  IMAD.MOV.U32 R3, RZ, RZ, RZ ;  /* 0x000000ffff037224 */ /* 0x000fe400078e00ff */
[----:B------:R-:W1:Y:S08]  /*c200*/  @P1 MUFU.RCP R4, R7 ;  /* 0x0000000700041308 */ /* 0x000e700000001000 */
[----:B------:R1:W2:Y:S01]  /*c210*/  @P0 MUFU.RCP R3, R5 ;  /* 0x0000000500030308 */ /* 0x0002a20000001000 */
[----:B------:R-:W-:Y:S01]  /*c220*/  PLOP3.LUT P0, PT, PT, PT, PT, 0x8, 0x0 ;  /* 0x000000000000781c */ /* 0x000fe20003f0e170 */
[----:B------:R-:W-:-:S02]  /*c230*/  @!P2 IMAD R9, R18, 0x40, R198 ;  /* 0x000000401209a824 */ /* 0x000fc400078e02c6 */
[----:B------:R-:W-:Y:S02]  /*c240*/  VIADD R18, R18, 0x1 ;  /* 0x0000000112127836 */ /* 0x000fe40000000000 */
[----:B------:R-:W-:-:S03]  /*c250*/  @!P2 IMAD R9, R9, 0x4, R2 ;  /* 0x000000040909a824 */ /* 0x000fc600078e0202 */
[----:B------:R-:W-:Y:S01]  /*c260*/  ISETP.NE.AND P1, PT, R18, 0x2, PT ;  /* 0x000000021200780c */ /* 0x000fe20003f25270 */
[-C--:B-1----:R-:W-:Y:S01]  /*c270*/  FMUL.FTZ R5, R26, R4.reuse ;  /* 0x000000041a057220 */ /* 0x082fe20000410000 */
[----:B------:R-:W-:Y:S01]  /*c280*/  @!P2 STS [R9+0x28820], R4 ;  /* 0x028820040900a388 */ /* 0x000fe20000000800 */
[-C--:B------:R-:W-:Y:S01]  /*c290*/  FMUL.FTZ R7, R30, R4.reuse ;  /* 0x000000041e077220 */ /* 0x080fe20000410000 */
[----:B------:R-:W-:Y:S01]  /*c2a0*/  SEL R2, RZ, 0x1, P1 ;  /* 0x00000001ff027807 */ /* 0x000fe20000800000 */
[-C--:B------:R-:W-:Y:S01]  /*c2b0*/  FMUL.FTZ R31, R31, R4.reuse ;  /* 0x000000041f1f7220 */ /* 0x080fe20000410000 */
[-C--:B------:R-:W-:Y:S01]  /*c2c0*/  FMUL.FTZ R35, R35, R4.reuse ;  /* 0x0000000423237220 */ /* 0x080fe20000410000 */
[-C--:B------:R-:W-:Y:S01]  /*c2d0*/  FMUL.FTZ R11, R38, R4.reuse ;  /* 0x00000004260b7220 */ /* 0x080fe20000410000 */
        /* <DEDUP_REMOVED lines=124> */
[----:B------:R-:W-:-:S02]  /*caa0*/  LOP3.LUT R23, R23, R2, RZ, 0x3c, !PT ;  /* 0x0000000217177212 */ /* 0x000fc400078e3cff */
[----:B------:R-:W-:Y:S01]  /*cab0*/  SEL R18, R18, RZ, P1 ;  /* 0x000000ff12127207 */ /* 0x000fe20000800000 */
[----:B---3--:R-:W-:-:S05]  /*cac0*/  VIADD R163, R163, 0x1 ;  /* 0x00000001a3a37836 */ /* 0x008fca0000000000 */
[----:B------:R0:W-:Y:S01]  /*cad0*/  STL [R1+0x34], R163 ;  /* 0x000034a301007387 */ /* 0x0001e20000100800 */
[----:B------:R-:W-:Y:S06]  /*cae0*/  BAR.ARV 0xe, 0x100 ;  /* 0x0384000000007b1d */ /* 0x000fec0000002000 */
.L_x_634:
[----:B------:R-:W-:Y:S05]  /*caf0*/  BSYNC B7 ;  /* 0x0000000000077941 */ /* 0x000fea0003800000 */
.L_x_632:
[----:B------:R-:W1:Y:S08]  /*cb00*/  S2UR UR4, SR_CgaCtaId ;  /* 0x00000000000479c3 */ /* 0x000e700000008800 */
[----:B------:R-:W-:Y:S01]  /*cb10*/  BAR.SYNC.DEFER_BLOCKING 0x5, 0x180 ;  /* 0x0146000000007b1d */ /* 0x000fe20000010000 */
[----:B------:R-:W-:-:S05]  /*cb20*/  MOV R2, 0x400 ;  /* 0x0000040000027802 */ /* 0x000fca0000000f00 */
[----:B------:R-:W-:Y:S01]  /*cb30*/  BSSY B0, `(.L_x_704) ;  /* 0x0000327000007945 */ /* 0x000fe20003800000 */
[----:B-1----:R-:W-:-:S05]  /*cb40*/  IMAD.U32 R193, RZ, RZ, UR4 ;  /* 0x00000004ffc17e24 */ /* 0x002fca000f8e00ff */
[----:B------:R-:W-:-:S05]  /*cb50*/  LEA R2, R193, R2, 0x18 ;  /* 0x00000002c1027211 */ /* 0x000fca00078ec0ff */
[----:B-----5:R1:W2:Y:S01]  /*cb60*/  LDS.128 R24, [R2+0x28cd0] ;  /* 0x028cd00002187984 */ /* 0x0202a20000000c00 */
[----:B------:R-:W-:Y:S06]  /*cb70*/  BAR.ARV 0x4, 0x180 ;  /* 0x0106000000007b1d */ /* 0x000fec0000002000 */
[----:B------:R-:W-:Y:S05]  /*cb80*/  @P0 BRA `(.L_x_705) ;  /* 0x0000002000a00947 */ /* 0x000fea0003800000 */
[----:B------:R-:W3:Y:S01]  /*cb90*/  LDL R30, [R1+0x5c] ;  /* 0x00005c00011e7983 */ /* 0x000ee20000100800 */
[----:B------:R-:W-:Y:S01]  /*cba0*/  F2FP.BF16.F32.PACK_AB R5, R3, R5 ;  /* 0x000000050305723e */ /* 0x000fe200000010ff */
[----:B------:R-:W-:Y:S01]  /*cbb0*/  ULDC.64 UR4, c[0x0][0xc00] ;  /* 0x0003000000047ab9 */ /* 0x000fe20000000a00 */
[----:B------:R-:W-:Y:S01]  /*cbc0*/  F2FP.BF16.F32.PACK_AB R4, R6, R8 ;  /* 0x000000080604723e */ /* 0x000fe200000010ff */
[----:B------:R-:W4:Y:S04]  /*cbd0*/  LDL.LU R70, [R1+0x18] ;  /* 0x0000180001467983 */ /* 0x000f280000300800 */
[----:B------:R-:W4:Y:S01]  /*cbe0*/  LDL.LU R66, [R1+0x1c] ;  /* 0x00001c0001427983 */ /* 0x000f220000300800 */
[----:B------:R-:W0:Y:S01]  /*cbf0*/  S2R R49, SR_SWINHI ;  /* 0x0000000000317919 */ /* 0x000e220000002f00 */
[----:B------:R-:W-:-:S02]  /*cc00*/  F2FP.BF16.F32.PACK_AB R7, R31, R7 ;  /* 0x000000071f07723e */ /* 0x000fc400000010ff */
[----:B------:R-:W-:Y:S02]  /*cc10*/  F2FP.BF16.F32.PACK_AB R6, R152, R154 ;  /* 0x0000009a9806723e */ /* 0x000fe400000010ff */
[----:B------:R-:W-:Y:S02]  /*cc20*/  MOV R44, R2 ;  /* 0x00000002002c7202 */ /* 0x000fe40000000f00 */
[----:B0-----:R-:W-:Y:S02]  /*cc30*/  MOV R45, R49 ;  /* 0x00000031002d7202 */ /* 0x001fe40000000f00 */
[----:B------:R-:W-:Y:S02]  /*cc40*/  F2FP.BF16.F32.PACK_AB R11, R39, R11 ;  /* 0x0000000b270b723e */ /* 0x000fe400000010ff */
[----:B------:R-:W-:Y:S02]  /*cc50*/  F2FP.BF16.F32.PACK_AB R8, R10, R32 ;  /* 0x000000200a08723e */ /* 0x000fe400000010ff */
        /* <DEDUP_REMOVED lines=10> */
[----:B------:R-:W-:Y:S01]  /*cd00*/  F2FP.BF16.F32.PACK_AB R41, R99, R41 ;  /* 0x000000296329723e */ /* 0x000fe200000010ff */
[----:B------:R-:W-:Y:S01]  /*cd10*/  BAR.SYNC.DEFER_BLOCKING 0x1, 0x100 ;  /* 0x0044000000007b1d */ /* 0x000fe20000010000 */
[----:B---3--:R-:W-:-:S03]  /*cd20*/  IMAD.WIDE R48, R30, 0x2, R44 ;  /* 0x000000021e307825 */ /* 0x008fc600078e022c */
[----:B------:R-:W-:Y:S01]  /*cd30*/  LOP3.LUT R3, R48, 0x380, RZ, 0xc0, !PT ;  /* 0x0000038030037812 */ /* 0x000fe200078ec0ff */
[----:B------:R-:W-:-:S03]  /*cd40*/  IMAD.MOV.U32 R31, RZ, RZ, R49 ;  /* 0x000000ffff1f7224 */ /* 0x000fc600078e0031 */
[----:B------:R-:W-:-:S04]  /*cd50*/  SHF.R.U64 R3, R3, 0x3, RZ ;  /* 0x0000000303037819 */ /* 0x000fc800000012ff */
[----:B------:R-:W-:Y:S02]  /*cd60*/  LOP3.LUT R30, R3, R48, RZ, 0x3c, !PT ;  /* 0x00000030031e7212 */ /* 0x000fe400078e3cff */
[----:B--2---:R-:W-:Y:S02]  /*cd70*/  IADD3 R24, P0, R48, 0x20, RZ ;  /* 0x0000002030187810 */ /* 0x004fe40007f1e0ff */
[----:B------:R-:W-:-:S05]  /*cd80*/  MOV R30, R30 ;  /* 0x0000001e001e7202 */ /* 0x000fca0000000f00 */
[----:B------:R0:W-:Y:S01]  /*cd90*/  STSM.16.M88.4 [R30], R4 ;  /* 0x000000041e007844 */ /* 0x0001e20000000200 */
[----:B------:R-:W-:Y:S01]  /*cda0*/  LOP3.LUT R3, R24, 0x380, RZ, 0xc0, !PT ;  /* 0x0000038018037812 */ /* 0x000fe200078ec0ff */
[----:B0-----:R-:W-:Y:S01]  /*cdb0*/  IMAD.X R5, RZ, RZ, R49, P0 ;  /* 0x000000ffff057224 */ /* 0x001fe200000e0631 */
[----:B------:R-:W-:-:S04]  /*cdc0*/  IADD3 R7, P0, R48, 0x40, RZ ;  /* 0x0000004030077810 */ /* 0x000fc80007f1e0ff */
[----:B------:R-:W-:-:S04]  /*cdd0*/  LOP3.LUT R6, R7, 0x380, RZ, 0xc0, !PT ;  /* 0x0000038007067812 */ /* 0x000fc800078ec0ff */
[----:B------:R-:W-:Y:S02]  /*cde0*/  SHF.R.U64 R6, R6, 0x3, RZ ;  /* 0x0000000306067819 */ /* 0x000fe400000012ff */
[----:B------:R-:W-:Y:S02]  /*cdf0*/  SHF.R.U64 R3, R3, 0x3, RZ ;  /* 0x0000000303037819 */ /* 0x000fe400000012ff */
[----:B------:R-:W-:Y:S01]  /*ce00*/  LOP3.LUT R6, R6, R7, RZ, 0x3c, !PT ;  /* 0x0000000706067212 */ /* 0x000fe200078e3cff */
[----:B------:R-:W-:Y:S01]  /*ce10*/  IMAD.X R7, RZ, RZ, R49, P0 ;  /* 0x000000ffff077224 */ /* 0x000fe200000e0631 */
[----:B------:R-:W-:Y:S02]  /*ce20*/  LOP3.LUT R4, R3, R24, RZ, 0x3c, !PT ;  /* 0x0000001803047212 */ /* 0x000fe400078e3cff */
[----:B------:R-:W-:Y:S02]  /*ce30*/  IADD3 R53, P6, R48, 0x2040, RZ ;  /* 0x0000204030357810 */ /* 0x000fe40007fde0ff */
[----:B------:R-:W-:-:S02]  /*ce40*/  MOV R3, R6 ;  /* 0x0000000600037202 */ /* 0x000fc40000000f00 */
[----:B------:R-:W-:Y:S02]  /*ce50*/  F2FP.BF16.F32.PACK_AB R7, R47, R46 ;  /* 0x0000002e2f07723e */ /* 0x000fe400000010ff */
[C---:B------:R-:W-:Y:S02]  /*ce60*/  IADD3 R47, P5, R48.reuse, 0x2060, RZ ;  /* 0x00002060302f7810 */ /* 0x040fe40007fbe0ff */
[C---:B------:R-:W-:Y:S02]  /*ce70*/  IADD3 R57, P2, R48.reuse, 0x2020, RZ ;  /* 0x0000202030397810 */ /* 0x040fe40007f5e0ff */
[C---:B------:R-:W-:Y:S02]  /*ce80*/  IADD3 R61, P4, R48.reuse, 0x60, RZ ;  /* 0x00000060303d7810 */ /* 0x040fe40007f9e0ff */
[----:B------:R-:W-:Y:S02]  /*ce90*/  IADD3 R39, P3, R48, 0x2000, RZ ;  /* 0x0000200030277810 */ /* 0x000fe40007f7e0ff */
[----:B------:R-:W-:-:S02]  /*cea0*/  LOP3.LUT R52, R53, 0x380, RZ, 0xc0, !PT ;  /* 0x0000038035347812 */ /* 0x000fc400078ec0ff */
[----:B------:R-:W-:Y:S02]  /*ceb0*/  LOP3.LUT R46, R47, 0x380, RZ, 0xc0, !PT ;  /* 0x000003802f2e7812 */ /* 0x000fe400078ec0ff */
[----:B------:R-:W-:Y:S02]  /*cec0*/  LOP3.LUT R56, R57, 0x380, RZ, 0xc0, !PT ;  /* 0x0000038039387812 */ /* 0x000fe400078ec0ff */
[----:B------:R-:W-:Y:S02]  /*ced0*/  MOV R24, R4 ;  /* 0x0000000400187202 */ /* 0x000fe40000000f00 */
[----:B------:R-:W-:Y:S02]  /*cee0*/  F2FP.BF16.F32.PACK_AB R4, R20, R153 ;  /* 0x000000991404723e */ /* 0x000fe400000010ff */
[----:B------:R-:W-:Y:S02]  /*cef0*/  F2FP.BF16.F32.PACK_AB R5, R43, R42 ;  /* 0x0000002a2b05723e */ /* 0x000fe400000010ff */
[----:B------:R-:W-:-:S02]  /*cf00*/  F2FP.BF16.F32.PACK_AB R6, R12, R28 ;  /* 0x0000001c0c06723e */ /* 0x000fc400000010ff */
[----:B------:R-:W-:Y:S02]  /*cf10*/  LOP3.LUT R60, R61, 0x380, RZ, 0xc0, !PT ;  /* 0x000003803d3c7812 */ /* 0x000fe400078ec0ff */
[----:B------:R-:W-:Y:S02]  /*cf20*/  LOP3.LUT R38, R39, 0x380, RZ, 0xc0, !PT ;  /* 0x0000038027267812 */ /* 0x000fe400078ec0ff */
[----:B------:R-:W-:Y:S02]  /*cf30*/  SHF.R.U64 R52, R52, 0x3, RZ ;  /* 0x0000000334347819 */ /* 0x000fe400000012ff */
[----:B------:R-:W-:Y:S02]  /*cf40*/  SHF.R.U64 R46, R46, 0x3, RZ ;  /* 0x000000032e2e7819 */ /* 0x000fe400000012ff */
[----:B------:R-:W-:Y:S01]  /*cf50*/  SHF.R.U64 R56, R56, 0x3, RZ ;  /* 0x0000000338387819 */ /* 0x000fe200000012ff */
[----:B------:R0:W-:Y:S01]  /*cf60*/  STSM.16.M88.4 [R24], R8 ;  /* 0x0000000818007844 */ /* 0x0001e20000000200 */
[----:B------:R-:W-:-:S02]  /*cf70*/  SHF.R.U64 R60, R60, 0x3, RZ ;  /* 0x000000033c3c7819 */ /* 0x000fc400000012ff */
[----:B------:R-:W-:Y:S01]  /*cf80*/  SHF.R.U64 R38, R38, 0x3, RZ ;  /* 0x0000000326267819 */ /* 0x000fe200000012ff */
[----:B------:R2:W-:Y:S01]  /*cf90*/  STSM.16.M88.4 [R3], R4 ;  /* 0x0000000403007844 */ /* 0x0005e20000000200 */
        /* <DEDUP_REMOVED lines=11> */
[C---:B0-----:R-:W-:Y:S02]  /*d050*/  IADD3 R9, P0, R48.reuse, 0x4020, RZ ;  /* 0x0000402030097810 */ /* 0x041fe40007f1e0ff */
[C---:B------:R-:W-:Y:S02]  /*d060*/  IADD3 R11, P2, R48.reuse, 0x6000, RZ ;  /* 0x00006000300b7810 */ /* 0x040fe40007f5e0ff */
[C---:B--2---:R-:W-:Y:S02]  /*d070*/  IADD3 R6, P6, R48.reuse, 0x6020, RZ ;  /* 0x0000602030067810 */ /* 0x044fe40007fde0ff */
        /* <DEDUP_REMOVED lines=29> */
[----:B------:R-:W-:-:S02]  /*d250*/  LOP3.LUT R30, R30, R31, RZ, 0x3c, !PT ;  /* 0x0000001f1e1e7212 */ /* 0x000fc400078e3cff */
[----:B------:R-:W-:Y:S02]  /*d260*/  IADD3 R48, P1, R48, 0x6060, RZ ;  /* 0x0000606030307810 */ /* 0x000fe40007f3e0ff */
[----:B------:R-:W-:Y:S02]  /*d270*/  MOV R38, R38 ;  /* 0x0000002600267202 */ /* 0x000fe40000000f00 */
[----:B------:R-:W-:Y:S02]  /*d280*/  MOV R39, R46 ;  /* 0x0000002e00277202 */ /* 0x000fe40000000f00 */
[----:B------:R-:W-:Y:S02]  /*d290*/  IADD3.X R31, RZ, R49, RZ, P3, !PT ;  /* 0x00000031ff1f7210 */ /* 0x000fe40001ffe4ff */
[----:B------:R-:W-:Y:S02]  /*d2a0*/  MOV R36, R52 ;  /* 0x0000003400247202 */ /* 0x000fe40000000f00 */
[----:B------:R-:W-:-:S02]  /*d2b0*/  MOV R20, R6 ;  /* 0x0000000600147202 */ /* 0x000fc40000000f00 */
[----:B------:R-:W-:Y:S02]  /*d2c0*/  MOV R46, R4 ;  /* 0x00000004002e7202 */ /* 0x000fe40000000f00 */
[----:B------:R-:W-:Y:S02]  /*d2d0*/  MOV R60, R60 ;  /* 0x0000003c003c7202 */ /* 0x000fe40000000f00 */
[----:B------:R-:W-:Y:S02]  /*d2e0*/  MOV R24, R8 ;  /* 0x0000000800187202 */ /* 0x000fe40000000f00 */
[----:B------:R-:W-:Y:S02]  /*d2f0*/  MOV R53, R10 ;  /* 0x0000000a00357202 */ /* 0x000fe40000000f00 */
[----:B------:R-:W-:Y:S02]  /*d300*/  F2FP.BF16.F32.PACK_AB R4, R160, R162 ;  /* 0x000000a2a004723e */ /* 0x000fe400000010ff */
[----:B------:R-:W-:-:S02]  /*d310*/  F2FP.BF16.F32.PACK_AB R5, R51, R50 ;  /* 0x000000323305723e */ /* 0x000fc400000010ff */
[----:B------:R-:W-:Y:S02]  /*d320*/  F2FP.BF16.F32.PACK_AB R6, R158, R161 ;  /* 0x000000a19e06723e */ /* 0x000fe400000010ff */
[----:B------:R-:W-:Y:S02]  /*d330*/  F2FP.BF16.F32.PACK_AB R7, R55, R54 ;  /* 0x000000363707723e */ /* 0x000fe400000010ff */
[----:B------:R-:W-:Y:S02]  /*d340*/  LOP3.LUT R3, R48, 0x380, RZ, 0xc0, !PT ;  /* 0x0000038030037812 */ /* 0x000fe400078ec0ff */
[----:B------:R-:W-:Y:S02]  /*d350*/  F2FP.BF16.F32.PACK_AB R8, R156, R159 ;  /* 0x0000009f9c08723e */ /* 0x000fe400000010ff */
[----:B------:R-:W-:Y:S02]  /*d360*/  F2FP.BF16.F32.PACK_AB R9, R59, R58 ;  /* 0x0000003a3b09723e */ /* 0x000fe400000010ff */
[----:B------:R-:W-:-:S02]  /*d370*/  F2FP.BF16.F32.PACK_AB R10, R155, R157 ;  /* 0x0000009d9b0a723e */ /* 0x000fc400000010ff */
[----:B------:R-:W-:Y:S02]  /*d380*/  F2FP.BF16.F32.PACK_AB R11, R63, R62 ;  /* 0x0000003e3f0b723e */ /* 0x000fe400000010ff */
[----:B------:R-:W-:Y:S02]  /*d390*/  MOV R56, R56 ;  /* 0x0000003800387202 */ /* 0x000fe40000000f00 */
[----:B------:R-:W-:Y:S02]  /*d3a0*/  MOV R52, R30 ;  /* 0x0000001e00347202 */ /* 0x000fe40000000f00 */
[----:B------:R-:W-:Y:S02]  /*d3b0*/  F2FP.BF16.F32.PACK_AB R12, R65, R64 ;  /* 0x00000040410c723e */ /* 0x000fe400000010ff */
[----:B------:R-:W-:Y:S02]  /*d3c0*/  MOV R47, R34 ;  /* 0x00000022002f7202 */ /* 0x000fe40000000f00 */
[----:B------:R-:W-:-:S02]  /*d3d0*/  F2FP.BF16.F32.PACK_AB R28, R73, R72 ;  /* 0x00000048491c723e */ /* 0x000fc400000010ff */
[----:B------:R-:W-:Y:S02]  /*d3e0*/  F2FP.BF16.F32.PACK_AB R30, R77, R76 ;  /* 0x0000004c4d1e723e */ /* 0x000fe400000010ff */
[----:B------:R-:W-:Y:S01]  /*d3f0*/  F2FP.BF16.F32.PACK_AB R31, R79, R78 ;  /* 0x0000004e4f1f723e */ /* 0x000fe200000010ff */
[----:B------:R-:W-:Y:S01]  /*d400*/  STSM.16.M88.4 [R60], R4 ;  /* 0x000000043c007844 */ /* 0x000fe20000000200 */
[----:B------:R-:W-:Y:S02]  /*d410*/  F2FP.BF16.F32.PACK_AB R34, R85, R84 ;  /* 0x000000545522723e */ /* 0x000fe400000010ff */
[----:B------:R-:W-:Y:S01]  /*d420*/  F2FP.BF16.F32.PACK_AB R35, R87, R86 ;  /* 0x000000565723723e */ /* 0x000fe200000010ff */
[----:B------:R0:W-:Y:S01]  /*d430*/  STSM.16.M88.4 [R38], R8 ;  /* 0x0000000826007844 */ /* 0x0001e20000000200 */
[----:B------:R-:W-:-:S03]  /*d440*/  SHF.R.U64 R3, R3, 0x3, RZ ;  /* 0x0000000303037819 */ /* 0x000fc600000012ff */
[----:B------:R-:W-:Y:S01]  /*d450*/  STSM.16.M88.4 [R56], R12 ;  /* 0x0000000c38007844 */ /* 0x000fe20000000200 */
[----:B------:R-:W-:-:S03]  /*d460*/  LOP3.LUT R48, R3, R48, RZ, 0x3c, !PT ;  /* 0x0000003003307212 */ /* 0x000fc600078e3cff */
[----:B------:R2:W-:Y:S01]  /*d470*/  STSM.16.M88.4 [R36], R28 ;  /* 0x0000001c24007844 */ /* 0x0005e20000000200 */
[----:B------:R-:W-:-:S03]  /*d480*/  MOV R3, R42 ;  /* 0x0000002a00037202 */ /* 0x000fc60000000f00 */
[----:B------:R3:W-:Y:S01]  /*d490*/  STSM.16.M88.4 [R39], R32 ;  /* 0x0000002027007844 */ /* 0x0007e20000000200 */
[----:B------:R-:W-:Y:S02]  /*d4a0*/  F2FP.BF16.F32.PACK_AB R42, R101, R100 ;  /* 0x00000064652a723e */ /* 0x000fe400000010ff */
[----:B------:R-:W-:Y:S02]  /*d4b0*/  F2FP.BF16.F32.PACK_AB R43, R103, R102 ;  /* 0x00000066672b723e */ /* 0x000fe400000010ff */
[----:B0-----:R-:W-:Y:S02]  /*d4c0*/  F2FP.BF16.F32.PACK_AB R38, R93, R92 ;  /* 0x0000005c5d26723e */ /* 0x001fe400000010ff */
[----:B------:R-:W-:Y:S02]  /*d4d0*/  F2FP.BF16.F32.PACK_AB R4, R105, R104 ;  /* 0x000000686904723e */ /* 0x000fe400000010ff */
[----:B------:R-:W-:Y:S02]  /*d4e0*/  F2FP.BF16.F32.PACK_AB R5, R107, R106 ;  /* 0x0000006a6b05723e */ /* 0x000fe400000010ff */
[----:B--2---:R-:W-:-:S02]  /*d4f0*/  F2FP.BF16.F32.PACK_AB R36, R89, R88 ;  /* 0x000000585924723e */ /* 0x004fc400000010ff */
[----:B------:R-:W-:Y:S02]  /*d500*/  F2FP.BF16.F32.PACK_AB R6, R109, R108 ;  /* 0x0000006c6d06723e */ /* 0x000fe400000010ff */
[----:B---3--:R-:W-:Y:S02]  /*d510*/  F2FP.BF16.F32.PACK_AB R39, R95, R94 ;  /* 0x0000005e5f27723e */ /* 0x008fe400000010ff */
[----:B------:R-:W-:Y:S02]  /*d520*/  F2FP.BF16.F32.PACK_AB R7, R111, R110 ;  /* 0x0000006e6f07723e */ /* 0x000fe400000010ff */
[----:B------:R-:W-:Y:S02]  /*d530*/  F2FP.BF16.F32.PACK_AB R8, R113, R112 ;  /* 0x000000707108723e */ /* 0x000fe400000010ff */
[----:B------:R-:W-:Y:S02]  /*d540*/  F2FP.BF16.F32.PACK_AB R9, R115, R114 ;  /* 0x000000727309723e */ /* 0x000fe400000010ff */
[----:B------:R-:W-:-:S02]  /*d550*/  F2FP.BF16.F32.PACK_AB R10, R117, R116 ;  /* 0x00000074750a723e */ /* 0x000fc400000010ff */
[----:B------:R-:W-:Y:S01]  /*d560*/  F2FP.BF16.F32.PACK_AB R11, R119, R118 ;  /* 0x00000076770b723e */ /* 0x000fe200000010ff */
[----:B------:R-:W-:Y:S01]  /*d570*/  STSM.16.M88.4 [R3], R36 ;  /* 0x0000002403007844 */ /* 0x000fe20000000200 */
[----:B------:R-:W-:-:S03]  /*d580*/  IMAD.X R49, RZ, RZ, R49, P1 ;  /* 0x000000ffff317224 */ /* 0x000fc600008e0631 */
[----:B------:R-:W-:Y:S01]  /*d590*/  STSM.16.M88.4 [R24], R40 ;  /* 0x0000002818007844 */ /* 0x000fe20000000200 */
[----:B------:R-:W-:-:S03]  /*d5a0*/  F2FP.BF16.F32.PACK_AB R12, R121, R120 ;  /* 0x00000078790c723e */ /* 0x000fc600000010ff */
[----:B------:R-:W-:Y:S01]  /*d5b0*/  STSM.16.M88.4 [R47], R4 ;  /* 0x000000042f007844 */ /* 0x000fe20000000200 */
[----:B------:R-:W-:Y:S02]  /*d5c0*/  F2FP.BF16.F32.PACK_AB R13, R123, R122 ;  /* 0x0000007a7b0d723e */ /* 0x000fe400000010ff */
[----:B------:R-:W-:Y:S01]  /*d5d0*/  F2FP.BF16.F32.PACK_AB R14, R125, R124 ;  /* 0x0000007c7d0e723e */ /* 0x000fe200000010ff */
[----:B------:R4:W-:Y:S01]  /*d5e0*/  STSM.16.M88.4 [R52], R8 ;  /* 0x0000000834007844 */ /* 0x0009e20000000200 */
[----:B------:R-:W-:Y:S02]  /*d5f0*/  F2FP.BF16.F32.PACK_AB R15, R127, R126 ;  /* 0x0000007e7f0f723e */ /* 0x000fe400000010ff */
[----:B------:R-:W-:Y:S02]  /*d600*/  ISETP.NE.U32.AND P0, PT, RZ, UR4, PT ;  /* 0x00000004ff007c0c */ /* 0x000fe4000bf05070 */
[----:B------:R-:W-:Y:S02]  /*d610*/  F2FP.BF16.F32.PACK_AB R28, R129, R128 ;  /* 0x00000080811c723e */ /* 0x000fe400000010ff */
[----:B------:R-:W-:-:S02]  /*d620*/  F2FP.BF16.F32.PACK_AB R29, R131, R130 ;  /* 0x00000082831d723e */ /* 0x000fc400000010ff */
[----:B------:R-:W-:Y:S02]  /*d630*/  F2FP.BF16.F32.PACK_AB R30, R133, R132 ;  /* 0x00000084851e723e */ /* 0x000fe400000010ff */
[----:B------:R-:W-:Y:S02]  /*d640*/  F2FP.BF16.F32.PACK_AB R31, R135, R134 ;  /* 0x00000086871f723e */ /* 0x000fe400000010ff */
[----:B------:R-:W-:Y:S02]  /*d650*/  F2FP.BF16.F32.PACK_AB R32, R137, R136 ;  /* 0x000000888920723e */ /* 0x000fe400000010ff */
[----:B----4-:R-:W-:Y:S02]  /*d660*/  IADD3 R8, P1, R70, UR4, RZ ;  /* 0x0000000446087c10 */ /* 0x010fe4000ff3e0ff */
[----:B------:R-:W-:Y:S02]  /*d670*/  F2FP.BF16.F32.PACK_AB R33, R139, R138 ;  /* 0x0000008a8b21723e */ /* 0x000fe400000010ff */
[----:B------:R-:W-:-:S02]  /*d680*/  F2FP.BF16.F32.PACK_AB R34, R141, R140 ;  /* 0x0000008c8d22723e */ /* 0x000fc400000010ff */
[----:B------:R-:W-:Y:S02]  /*d690*/  F2FP.BF16.F32.PACK_AB R35, R143, R142 ;  /* 0x0000008e8f23723e */ /* 0x000fe400000010ff */
[----:B------:R-:W-:Y:S02]  /*d6a0*/  MOV R48, R48 ;  /* 0x0000003000307202 */ /* 0x000fe40000000f00 */
[----:B------:R-:W-:Y:S02]  /*d6b0*/  F2FP.BF16.F32.PACK_AB R4, R145, R144 ;  /* 0x000000909104723e */ /* 0x000fe400000010ff */
[----:B------:R-:W-:Y:S02]  /*d6c0*/  F2FP.BF16.F32.PACK_AB R5, R147, R146 ;  /* 0x000000929305723e */ /* 0x000fe400000010ff */
[----:B------:R-:W-:Y:S02]  /*d6d0*/  F2FP.BF16.F32.PACK_AB R6, R149, R148 ;  /* 0x000000949506723e */ /* 0x000fe400000010ff */
[----:B------:R-:W-:Y:S01]  /*d6e0*/  F2FP.BF16.F32.PACK_AB R7, R151, R150 ;  /* 0x000000969707723e */ /* 0x000fe200000010ff */
[----:B------:R-:W-:Y:S01]  /*d6f0*/  STSM.16.M88.4 [R53], R12 ;  /* 0x0000000c35007844 */ /* 0x000fe20000000200 */
[----:B------:R-:W-:-:S02]  /*d700*/  ISETP.NE.AND.EX P0, PT, RZ, UR5, PT, P0 ;  /* 0x00000005ff007c0c */ /* 0x000fc4000bf05300 */
[----:B------:R-:W-:Y:S01]  /*d710*/  IADD3.X R9, R66, UR5, RZ, P1, !PT ;  /* 0x0000000542097c10 */ /* 0x000fe20008ffe4ff */
[----:B------:R-:W-:Y:S01]  /*d720*/  ULDC.64 UR4, c[0x0][0xc08] ;  /* 0x0003020000047ab9 */ /* 0x000fe20000000a00 */
[----:B------:R-:W-:Y:S01]  /*d730*/  STSM.16.M88.4 [R20], R28 ;  /* 0x0000001c14007844 */ /* 0x000fe20000000200 */
[----:B------:R-:W-:-:S03]  /*d740*/  ISETP.NE.U32.AND P6, PT, RZ, UR4, PT ;  /* 0x00000004ff007c0c */ /* 0x000fc6000bfc5070 */
[----:B------:R-:W-:Y:S01]  /*d750*/  STSM.16.M88.4 [R46], R32 ;  /* 0x000000202e007844 */ /* 0x000fe20000000200 */
[----:B------:R-:W-:-:S03]  /*d760*/  ISETP.NE.AND.EX P6, PT, RZ, UR5, PT, P6 ;  /* 0x00000005ff007c0c */ /* 0x000fc6000bfc5360 */
[----:B------:R0:W-:Y:S01]  /*d770*/  STSM.16.M88.4 [R48], R4 ;  /* 0x0000000430007844 */ /* 0x0001e20000000200 */
[----:B------:R-:W-:Y:S01]  /*d780*/  IMAD.MOV.U32 R24, RZ, RZ, RZ ;  /* 0x000000ffff187224 */ /* 0x000fe200078e00ff */
[----:B------:R-:W-:Y:S08]  /*d790*/  BAR.SYNC.DEFER_BLOCKING 0x1, 0x100 ;  /* 0x0044000000007b1d */ /* 0x000ff00000010000 */
[----:B0-----:R-:W-:Y:S01]  /*d7a0*/  @P6 IADD3 R4, P4, R70, UR4, RZ ;  /* 0x0000000446046c10 */ /* 0x001fe2000ff9e0ff */
[----:B------:R-:W-:-:S02]  /*d7b0*/  ULDC UR4, c[0x0][0xa88] ;  /* 0x0002a20000047ab9 */ /* 0x000fc40000000800 */
[----:B------:R-:W-:Y:S01]  /*d7c0*/  IMAD.U32 R3, RZ, RZ, UR4 ;  /* 0x00000004ff037e24 */ /* 0x000fe2000f8e00ff */
[----:B------:R-:W-:Y:S01]  /*d7d0*/  @P6 IADD3.X R5, R66, UR5, RZ, P4, !PT ;  /* 0x0000000542056c10 */ /* 0x000fe2000a7fe4ff */
[----:B------:R0:W5:Y:S04]  /*d7e0*/  @P0 LDG.E R24, desc[UR40][R8.64] ;  /* 0x0000002808180981 */ /* 0x000168000c1e1900 */
[----:B------:R0:W5:Y:S01]  /*d7f0*/  @P6 LDG.E R3, desc[UR40][R4.64] ;  /* 0x0000002804036981 */ /* 0x000162000c1e1900 */
[----:B------:R-:W2:Y:S02]  /*d800*/  S2R R90, SR_TID.X ;  /* 0x00000000005a7919 */ /* 0x000ea40000002100 */
[----:B--2---:R-:W-:-:S05]  /*d810*/  VIADD R90, R90, 0xffffff80 ;  /* 0xffffff805a5a7836 */ /* 0x004fca0000000000 */
[----:B------:R-:W-:-:S04]  /*d820*/  SHF.R.S32.HI R98, RZ, 0x1f, R90 ;  /* 0x0000001fff627819 */ /* 0x000fc8000001145a */
[----:B------:R-:W-:-:S04]  /*d830*/  LEA.HI R98, R98, R90, RZ, 0x3 ;  /* 0x0000005a62627211 */ /* 0x000fc800078f18ff */
[----:B------:R-:W-:-:S05]  /*d840*/  SHF.R.S32.HI R98, RZ, 0x3, R98 ;  /* 0x00000003ff627819 */ /* 0x000fca0000011462 */
[----:B------:R-:W-:-:S04]  /*d850*/  IMAD R15, R98, 0x40, R196 ;  /* 0x00000040620f7824 */ /* 0x000fc800078e02c4 */
[----:B------:R-:W-:-:S03]  /*d860*/  IMAD.WIDE R14, R15, 0x2, R44 ;  /* 0x000000020f0e7825 */ /* 0x000fc600078e022c */
[C---:B------:R-:W-:Y:S02]  /*d870*/  IADD3 R11, P1, R14.reuse, 0x1000, RZ ;  /* 0x000010000e0b7810 */ /* 0x040fe40007f3e0ff */
[C---:B------:R-:W-:Y:S02]  /*d880*/  IADD3 R13, P2, R14.reuse, 0x2000, RZ ;  /* 0x000020000e0d7810 */ /* 0x040fe40007f5e0ff */
[C---:B------:R-:W-:Y:S02]  /*d890*/  IADD3 R29, P3, R14.reuse, 0x3000, RZ ;  /* 0x000030000e1d7810 */ /* 0x040fe40007f7e0ff */
[----:B------:R-:W-:Y:S02]  /*d8a0*/  IADD3 R33, P4, R14, 0x4000, RZ ;  /* 0x000040000e217810 */ /* 0x000fe40007f9e0ff */
        /* <DEDUP_REMOVED lines=8> */
[----:B------:R-:W-:Y:S02]  /*d930*/  IADD3 R37, P5, R14, 0x5000, RZ ;  /* 0x000050000e257810 */ /* 0x000fe40007fbe0ff */
        /* <DEDUP_REMOVED lines=8> */
[----:B------:R-:W-:-:S02]  /*d9c0*/  P2R R6, PR, RZ, 0x20 ;  /* 0x00000020ff067803 */ /* 0x000fc40000000000 */
[C---:B------:R-:W-:Y:S02]  /*d9d0*/  IADD3 R41, P1, R14.reuse, 0x6000, RZ ;  /* 0x000060000e297810 */ /* 0x040fe40007f3e0ff */
[C---:B------:R-:W-:Y:S02]  /*d9e0*/  IADD3 R45, P2, R14.reuse, 0x7000, RZ ;  /* 0x000070000e2d7810 */ /* 0x040fe40007f5e0ff */
[C---:B------:R-:W-:Y:S02]  /*d9f0*/  IADD3 R49, P3, R14.reuse, 0x8000, RZ ;  /* 0x000080000e317810 */ /* 0x040fe40007f7e0ff */
[C---:B------:R-:W-:Y:S02]  /*da00*/  IADD3 R53, P4, R14.reuse, 0x9000, RZ ;  /* 0x000090000e357810 */ /* 0x040fe40007f9e0ff */
[----:B------:R-:W-:Y:S02]  /*da10*/  IADD3 R57, P5, R14, 0xa000, RZ ;  /* 0x0000a0000e397810 */ /* 0x000fe40007fbe0ff */
[----:B------:R-:W-:-:S02]  /*da20*/  LOP3.LUT R36, R37, 0x380, RZ, 0xc0, !PT ;  /* 0x0000038025247812 */ /* 0x000fc400078ec0ff */
[----:B------:R-:W-:Y:S02]  /*da30*/  LOP3.LUT R40, R41, 0x380, RZ, 0xc0, !PT ;  /* 0x0000038029287812 */ /* 0x000fe400078ec0ff */
[----:B------:R-:W-:Y:S02]  /*da40*/  LOP3.LUT R44, R45, 0x380, RZ, 0xc0, !PT ;  /* 0x000003802d2c7812 */ /* 0x000fe400078ec0ff */
[----:B------:R-:W-:Y:S02]  /*da50*/  LOP3.LUT R48, R49, 0x380, RZ, 0xc0, !PT ;  /* 0x0000038031307812 */ /* 0x000fe400078ec0ff */
[----:B------:R-:W-:Y:S02]  /*da60*/  LOP3.LUT R52, R53, 0x380, RZ, 0xc0, !PT ;  /* 0x0000038035347812 */ /* 0x000fe400078ec0ff */
[----:B------:R-:W-:Y:S02]  /*da70*/  LOP3.LUT R56, R57, 0x380, RZ, 0xc0, !PT ;  /* 0x0000038039387812 */ /* 0x000fe400078ec0ff */
[----:B------:R-:W-:-:S02]  /*da80*/  SHF.R.U64 R36, R36, 0x3, RZ ;  /* 0x0000000324247819 */ /* 0x000fc400000012ff */
[----:B------:R-:W-:Y:S02]  /*da90*/  SHF.R.U64 R40, R40, 0x3, RZ ;  /* 0x0000000328287819 */ /* 0x000fe400000012ff */
[----:B------:R-:W-:Y:S02]  /*daa0*/  SHF.R.U64 R44, R44, 0x3, RZ ;  /* 0x000000032c2c7819 */ /* 0x000fe400000012ff */
[----:B------:R-:W-:Y:S02]  /*dab0*/  SHF.R.U64 R48, R48, 0x3, RZ ;  /* 0x0000000330307819 */ /* 0x000fe400000012ff */
[----:B------:R-:W-:Y:S02]  /*dac0*/  SHF.R.U64 R52, R52, 0x3, RZ ;  /* 0x0000000334347819 */ /* 0x000fe400000012ff */
[----:B------:R-:W-:Y:S02]  /*dad0*/  SHF.R.U64 R56, R56, 0x3, RZ ;  /* 0x0000000338387819 */ /* 0x000fe400000012ff */
[----:B------:R-:W-:-:S02]  /*dae0*/  LOP3.LUT R36, R36, R37, RZ, 0x3c, !PT ;  /* 0x0000002524247212 */ /* 0x000fc400078e3cff */
[----:B------:R-:W-:Y:S02]  /*daf0*/  LOP3.LUT R40, R40, R41, RZ, 0x3c, !PT ;  /* 0x0000002928287212 */ /* 0x000fe400078e3cff */
[----:B------:R-:W-:Y:S02]  /*db00*/  LOP3.LUT R44, R44, R45, RZ, 0x3c, !PT ;  /* 0x0000002d2c2c7212 */ /* 0x000fe400078e3cff */
[----:B------:R-:W-:Y:S02]  /*db10*/  LOP3.LUT R48, R48, R49, RZ, 0x3c, !PT ;  /* 0x0000003130307212 */ /* 0x000fe400078e3cff */
[----:B------:R-:W-:Y:S02]  /*db20*/  LOP3.LUT R52, R52, R53, RZ, 0x3c, !PT ;  /* 0x0000003534347212 */ /* 0x000fe400078e3cff */
[----:B------:R-:W-:Y:S01]  /*db30*/  LOP3.LUT R56, R56, R57, RZ, 0x3c, !PT ;  /* 0x0000003938387212 */ /* 0x000fe200078e3cff */
[----:B0-----:R-:W-:Y:S06]  /*db40*/  @P6 BRA `(.L_x_706) ;  /* 0x0000000000106947 */ /* 0x001fec0003800000 */
[----:B------:R-:W-:Y:S05]  /*db50*/  @!P0 BRA `(.L_x_706) ;  /* 0x00000000000c8947 */ /* 0x000fea0003800000 */
[----:B------:R-:W2:Y:S04]  /*db60*/  LDG.E R4, desc[UR40][R8.64] ;  /* 0x0000002808047981 */ /* 0x000ea8000c1e1900 */
[----:B-----5:R-:W2:Y:S02]  /*db70*/  LDG.E R3, desc[UR40][R8.64+0x4] ;  /* 0x0000042808037981 */ /* 0x020ea4000c1e1900 */
[----:B--2---:R-:W-:-:S07]  /*db80*/  IMAD.IADD R3, R3, 0x1, -R4 ;  /* 0x0000000103037824 */ /* 0x004fce00078e0a04 */
.L_x_706:
[----:B------:R-:W2:Y:S01]  /*db90*/  LDL.LU R9, [R1+0x20] ;  /* 0x0000200001097983 */ /* 0x000ea20000300800 */
[----:B------:R-:W-:-:S03]  /*dba0*/  ISETP.NE.AND P6, PT, R6, RZ, PT ;  /* 0x000000ff0600720c */ /* 0x000fc60003fc5270 */
[----:B------:R-:W3:Y:S01]  /*dbb0*/  LDL.LU R8, [R1+0x40] ;  /* 0x0000400001087983 */ /* 0x000ee20000300800 */
[----:B------:R-:W0:Y:S01]  /*dbc0*/  S2R R5, SR_TID.X ;  /* 0x0000000000057919 */ /* 0x000e220000002100 */
[--C-:B------:R-:W-:Y:S02]  /*dbd0*/  IMAD.X R57, RZ, RZ, R15.reuse, P5 ;  /* 0x000000ffff397224 */ /* 0x100fe400028e060f */
[----:B------:R-:W-:Y:S01]  /*dbe0*/  IMAD.X R37, RZ, RZ, R15, P6 ;  /* 0x000000ffff257224 */ /* 0x000fe200030e060f */
[----:B------:R-:W4:Y:S04]  /*dbf0*/  LDL R88, [R1+0x14] ;  /* 0x0000140001587983 */ /* 0x000f280000100800 */
[----:B------:R0:W5:Y:S02]  /*dc00*/  LDL R86, [R1+0x38] ;  /* 0x0000380001567983 */ /* 0x0001640000100800 */
[----:B0-----:R-:W-:-:S05]  /*dc10*/  VIADD R5, R5, 0xffffff80 ;  /* 0xffffff8005057836 */ /* 0x001fca0000000000 */
[----:B------:R-:W-:-:S04]  /*dc20*/  SHF.R.S32.HI R4, RZ, 0x1f, R5 ;  /* 0x0000001fff047819 */ /* 0x000fc80000011405 */
[----:B------:R-:W-:-:S04]  /*dc30*/  LEA.HI R4, R4, R5, RZ, 0x7 ;  /* 0x0000000504047211 */ /* 0x000fc800078f38ff */
[----:B------:R-:W-:-:S06]  /*dc40*/  SHF.R.S32.HI R4, RZ, 0x7, R4 ;  /* 0x00000007ff047819 */ /* 0x000fcc0000011404 */
[----:B------:R-:W0:Y:S01]  /*dc50*/  SHFL.IDX PT, R4, R4, RZ, 0x1f ;  /* 0x00001fff04047589 */ /* 0x000e2200000e0000 */
[--C-:B------:R-:W-:Y:S01]  /*dc60*/  IMAD.X R41, RZ, RZ, R15.reuse, P1 ;  /* 0x000000ffff297224 */ /* 0x100fe200008e060f */
[C---:B------:R-:W-:Y:S01]  /*dc70*/  IADD3 R61, P6, R14.reuse, 0xb000, RZ ;  /* 0x0000b0000e3d7810 */ /* 0x040fe20007fde0ff */
[--C-:B------:R-:W-:Y:S01]  /*dc80*/  IMAD.X R45, RZ, RZ, R15.reuse, P2 ;  /* 0x000000ffff2d7224 */ /* 0x100fe200010e060f */
[C---:B------:R-:W-:Y:S01]  /*dc90*/  IADD3 R65, P1, R14.reuse, 0xc000, RZ ;  /* 0x0000c0000e417810 */ /* 0x040fe20007f3e0ff */
[--C-:B------:R-:W-:Y:S01]  /*dca0*/  IMAD.X R49, RZ, RZ, R15.reuse, P3 ;  /* 0x000000ffff317224 */ /* 0x100fe200018e060f */
[C---:B------:R-:W-:Y:S01]  /*dcb0*/  IADD3 R69, P2, R14.reuse, 0xd000, RZ ;  /* 0x0000d0000e457810 */ /* 0x040fe20007f5e0ff */
[----:B------:R-:W-:Y:S01]  /*dcc0*/  IMAD.X R53, RZ, RZ, R15, P4 ;  /* 0x000000ffff357224 */ /* 0x000fe200020e060f */
[C---:B------:R-:W-:Y:S02]  /*dcd0*/  IADD3 R73, P3, R14.reuse, 0xe000, RZ ;  /* 0x0000e0000e497810 */ /* 0x040fe40007f7e0ff */
[----:B------:R-:W-:-:S02]  /*dce0*/  IADD3 R7, P4, R14, 0xf000, RZ ;  /* 0x0000f0000e077810 */ /* 0x000fc40007f9e0ff */
[----:B------:R-:W-:Y:S02]  /*dcf0*/  LOP3.LUT R60, R61, 0x380, RZ, 0xc0, !PT ;  /* 0x000003803d3c7812 */ /* 0x000fe400078ec0ff */
[----:B------:R-:W-:Y:S02]  /*dd00*/  LOP3.LUT R64, R65, 0x380, RZ, 0xc0, !PT ;  /* 0x0000038041407812 */ /* 0x000fe400078ec0ff */
[----:B------:R-:W-:Y:S02]  /*dd10*/  LOP3.LUT R68, R69, 0x380, RZ, 0xc0, !PT ;  /* 0x0000038045447812 */ /* 0x000fe400078ec0ff */
[----:B------:R-:W-:Y:S02]  /*dd20*/  LOP3.LUT R72, R73, 0x380, RZ, 0xc0, !PT ;  /* 0x0000038049487812 */ /* 0x000fe400078ec0ff */
[----:B0-----:R-:W-:Y:S02]  /*dd30*/  ISETP.NE.AND P5, PT, R4, RZ, PT ;  /* 0x000000ff0400720c */ /* 0x001fe40003fa5270 */
[----:B------:R-:W-:-:S02]  /*dd40*/  LOP3.LUT R5, R14, 0x380, RZ, 0xc0, !PT ;  /* 0x000003800e057812 */ /* 0x000fc400078ec0ff */
[----:B------:R-:W-:Y:S02]  /*dd50*/  LOP3.LUT R6, R7, 0x380, RZ, 0xc0, !PT ;  /* 0x0000038007067812 */ /* 0x000fe400078ec0ff */
[----:B------:R-:W-:Y:S02]  /*dd60*/  SHF.R.U64 R60, R60, 0x3, RZ ;  /* 0x000000033c3c7819 */ /* 0x000fe400000012ff */
[----:B------:R-:W-:Y:S02]  /*dd70*/  SHF.R.U64 R64, R64, 0x3, RZ ;  /* 0x0000000340407819 */ /* 0x000fe400000012ff */
[----:B------:R-:W-:Y:S02]  /*dd80*/  SHF.R.U64 R68, R68, 0x3, RZ ;  /* 0x0000000344447819 */ /* 0x000fe400000012ff */
[----:B------:R-:W-:Y:S02]  /*dd90*/  SHF.R.U64 R72, R72, 0x3, RZ ;  /* 0x0000000348487819 */ /* 0x000fe400000012ff */
[----:B------:R-:W-:-:S02]  /*dda0*/  SHF.R.U64 R5, R5, 0x3, RZ ;  /* 0x0000000305057819 */ /* 0x000fc400000012ff */
[----:B------:R-:W-:Y:S01]  /*ddb0*/  SHF.R.U64 R6, R6, 0x3, RZ ;  /* 0x0000000306067819 */ /* 0x000fe200000012ff */
        /* <DEDUP_REMOVED lines=10> */
[----:B------:R-:W-:Y:S01]  /*de60*/  IMAD.MOV.U32 R5, RZ, RZ, R15 ;  /* 0x000000ffff057224 */ /* 0x000fe200078e000f */
[----:B------:R-:W-:-:S02]  /*de70*/  LOP3.LUT R76, R6, R7, RZ, 0x3c, !PT ;  /* 0x00000007064c7212 */ /* 0x000fc400078e3cff */
[----:B-----5:R-:W-:Y:S02]  /*de80*/  SHF.R.S32.HI R83, RZ, 0x1f, R24 ;  /* 0x0000001fff537819 */ /* 0x020fe40000011418 */
[----:B--2---:R-:W-:Y:S02]  /*de90*/  SEL R81, R9, RZ, !P0 ;  /* 0x000000ff09517207 */ /* 0x004fe40004000000 */
[----:B---3--:R-:W-:Y:S02]  /*dea0*/  SEL R80, R8, RZ, !P0 ;  /* 0x000000ff08507207 */ /* 0x008fe40004000000 */
[----:B----4-:R-:W-:Y:S01]  /*deb0*/  SHF.R.S32.HI R82, RZ, 0x1f, R88 ;  /* 0x0000001fff527819 */ /* 0x010fe20000011458 */
[----:B------:R-:W-:Y:S06]  /*dec0*/  @P5 BRA `(.L_x_707) ;  /* 0x0000000000bc5947 */ /* 0x000fec0003800000 */
[----:B------:R-:W2:Y:S01]  /*ded0*/  LDL R8, [R1+0x58] ;  /* 0x0000580001087983 */ /* 0x000ea20000100800 */
[----:B------:R-:W0:Y:S01]  /*dee0*/  LDC R20, c[0x0][0xbe8] ;  /* 0x0002fa00ff147b82 */ /* 0x000e220000000800 */
[----:B------:R-:W-:Y:S01]  /*def0*/  ULDC.64 UR4, c[0x0][0xb90] ;  /* 0x0002e40000047ab9 */ /* 0x000fe20000000a00 */
[----:B------:R-:W-:Y:S02]  /*df00*/  IMAD.MOV.U32 R6, RZ, RZ, R24 ;  /* 0x000000ffff067224 */ /* 0x000fe400078e0018 */
[----:B------:R-:W-:Y:S02]  /*df10*/  IMAD.MOV.U32 R7, RZ, RZ, R83 ;  /* 0x000000ffff077224 */ /* 0x000fe400078e0053 */
[----:B------:R-:W-:Y:S02]  /*df20*/  IMAD.MOV R35, RZ, RZ, -R216 ;  /* 0x000000ffff237224 */ /* 0x000fe400078e0ad8 */
[----:B------:R-:W-:-:S04]  /*df30*/  IMAD.WIDE.U32 R6, R88, UR4, R6 ;  /* 0x0000000458067c25 */ /* 0x000fc8000f8e0006 */
[----:B------:R-:W-:Y:S01]  /*df40*/  IMAD R34, R86, 0x40, R198 ;  /* 0x0000004056227824 */ /* 0x000fe200078e02c6 */
[----:B0-----:R-:W-:-:S13]  /*df50*/  ISETP.NE.AND P0, PT, R20, 0x1, PT ;  /* 0x000000011400780c */ /* 0x001fda0003f05270 */
[----:B------:R-:W0:Y:S08]  /*df60*/  @P0 LDC R9, c[0x0][0xbec] ;  /* 0x0002fb00ff090b82 */ /* 0x000e300000000800 */
[----:B------:R-:W3:Y:S01]  /*df70*/  @P0 LDC R31, c[0x0][0xbf0] ;  /* 0x0002fc00ff1f0b82 */ /* 0x000ee20000000800 */
[----:B--2---:R-:W-:Y:S02]  /*df80*/  IMAD R14, R86, 0x40, R8 ;  /* 0x00000040560e7824 */ /* 0x004fe400078e0208 */
[----:B------:R-:W-:-:S04]  /*df90*/  IMAD R8, R82, UR4, RZ ;  /* 0x0000000452087c24 */ /* 0x000fc8000f8e02ff */
[----:B------:R-:W-:Y:S01]  /*dfa0*/  IMAD R15, R88, UR5, R8 ;  /* 0x00000005580f7c24 */ /* 0x000fe2000f8e0208 */
[----:B------:R-:W-:Y:S01]  /*dfb0*/  ULDC.64 UR4, c[0x0][0xb98] ;  /* 0x0002e60000047ab9 */ /* 0x000fe20000000a00 */
[----:B0-----:R-:W-:-:S04]  /*dfc0*/  @P0 IMAD.HI.U32 R8, R14, R9, RZ ;  /* 0x000000090e080227 */ /* 0x001fc800078e00ff */
[----:B------:R-:W-:Y:S01]  /*dfd0*/  IMAD.MOV.U32 R9, RZ, RZ, R14 ;  /* 0x000000ffff097224 */ /* 0x000fe200078e000e */
[----:B---3--:R-:W-:Y:S01]  /*dfe0*/  @P0 SHF.R.U32.HI R9, RZ, R31, R8 ;  /* 0x0000001fff090219 */ /* 0x008fe20000011608 */
[----:B------:R-:W-:Y:S02]  /*dff0*/  IMAD.IADD R7, R7, 0x1, R15 ;  /* 0x0000000107077824 */ /* 0x000fe400078e020f */
[----:B------:R-:W-:Y:S01]  /*e000*/  IMAD R8, R80, UR4, RZ ;  /* 0x0000000450087c24 */ /* 0x000fe2000f8e02ff */
[--C-:B------:R-:W-:Y:S01]  /*e010*/  SHF.R.S32.HI R31, RZ, 0x1f, R9.reuse ;  /* 0x0000001fff1f7819 */ /* 0x100fe20000011409 */
[----:B------:R-:W-:Y:S02]  /*e020*/  IMAD.MOV R15, RZ, RZ, -R9 ;  /* 0x000000ffff0f7224 */ /* 0x000fe400078e0a09 */
[----:B------:R-:W-:-:S04]  /*e030*/  IMAD.WIDE.U32 R6, R81, UR4, R6 ;  /* 0x0000000451067c25 */ /* 0x000fc8000f8e0006 */
[----:B------:R-:W-:Y:S01]  /*e040*/  IMAD R15, R20, R15, R14 ;  /* 0x0000000f140f7224 */ /* 0x000fe200078e020e */
[----:B------:R-:W-:Y:S01]  /*e050*/  IADD3 R6, P0, R9, R6, RZ ;  /* 0x0000000609067210 */ /* 0x000fe20007f1e0ff */
[----:B------:R-:W-:Y:S01]  /*e060*/  IMAD R14, R81, UR5, R8 ;  /* 0x00000005510e7c24 */ /* 0x000fe2000f8e0208 */
[----:B------:R-:W-:Y:S02]  /*e070*/  ULDC.64 UR4, c[0x0][0xb88] ;  /* 0x0002e20000047ab9 */ /* 0x000fe40000000a00 */
[----:B------:R-:W-:Y:S02]  /*e080*/  SHF.R.S32.HI R8, RZ, 0x1f, R15 ;  /* 0x0000001fff087819 */ /* 0x000fe4000001140f */
[----:B------:R-:W-:Y:S01]  /*e090*/  IADD3.X R7, R31, R7, R14, P0, !PT ;  /* 0x000000071f077210 */ /* 0x000fe200007fe40e */
[----:B------:R-:W-:Y:S02]  /*e0a0*/  IMAD R31, R3, R20, RZ ;  /* 0x00000014031f7224 */ /* 0x000fe400078e02ff */
[----:B------:R-:W-:-:S02]  /*e0b0*/  IMAD R8, R8, UR4, RZ ;  /* 0x0000000408087c24 */ /* 0x000fc4000f8e02ff */
[----:B------:R-:W-:-:S04]  /*e0c0*/  IMAD.WIDE.U32 R6, R15, UR4, R6 ;  /* 0x000000040f067c25 */ /* 0x000fc8000f8e0006 */
[----:B------:R-:W-:Y:S01]  /*e0d0*/  IMAD R15, R15, UR5, R8 ;  /* 0x000000050f0f7c24 */ /* 0x000fe2000f8e0208 */
[----:B------:R-:W-:Y:S01]  /*e0e0*/  ULDC.64 UR4, c[0x0][0xb50] ;  /* 0x0002d40000047ab9 */ /* 0x000fe20000000a00 */
[----:B------:R-:W-:Y:S02]  /*e0f0*/  VIADD R14, R34, 0x8 ;  /* 0x00000008220e7836 */ /* 0x000fe40000000000 */
[----:B------:R-:W-:Y:S01]  /*e100*/  IMAD.IADD R7, R7, 0x1, R15 ;  /* 0x0000000107077824 */ /* 0x000fe200078e020f */
[----:B------:R-:W-:-:S04]  /*e110*/  LEA R15, P0, R6, UR4, 0x2 ;  /* 0x00000004060f7c11 */ /* 0x000fc8000f8010ff */
[----:B------:R-:W-:Y:S01]  /*e120*/  LEA.HI.X R30, R6, UR5, R7, 0x2, P0 ;  /* 0x00000005061e7c11 */ /* 0x000fe200080f1407 */
[----:B------:R-:W-:Y:S01]  /*e130*/  SHFL.IDX PT, R8, R15, 0x1, 0x1c1f ;  /* 0x003c1f000f087f89 */ /* 0x000fe200000e0000 */
[----:B------:R-:W-:-:S03]  /*e140*/  ISETP.NE.AND P0, PT, R214, R35, PT ;  /* 0x00000023d600720c */ /* 0x000fc60003f05270 */
[----:B------:R-:W-:Y:S01]  /*e150*/  SHFL.IDX PT, R6, R15, RZ, 0x1c1f ;  /* 0x001c1fff0f067589 */ /* 0x000fe200000e0000 */
[-C--:B------:R-:W-:Y:S02]  /*e160*/  ISETP.GE.OR P1, PT, R34, R31.reuse, P0 ;  /* 0x0000001f2200720c */ /* 0x080fe40000726670 */
[----:B------:R-:W-:Y:S01]  /*e170*/  ISETP.GE.OR P0, PT, R14, R31, P0 ;  /* 0x0000001f0e00720c */ /* 0x000fe20000706670 */
[----:B------:R-:W0:Y:S04]  /*e180*/  SHFL.IDX PT, R7, R30, RZ, 0x1c1f ;  /* 0x001c1fff1e077589 */ /* 0x000e2800000e0000 */
[----:B------:R-:W2:Y:S06]  /*e190*/  SHFL.IDX PT, R9, R30, 0x1, 0x1c1f ;  /* 0x003c1f001e097f89 */ /* 0x000eac00000e0000 */
[----:B0-----:R0:W-:Y:S04]  /*e1a0*/  @!P1 ST.E desc[UR40][R6.64], R21 ;  /* 0x0000001506009985 */ /* 0x0011e8000c101928 */
[----:B--2---:R0:W-:Y:S02]  /*e1b0*/  @!P0 ST.E desc[UR40][R8.64], R0 ;  /* 0x0000000008008985 */ /* 0x0041e4000c101928 */
.L_x_707:
[----:B------:R-:W2:Y:S01]  /*e1c0*/  LDC R84, c[0x0][0xbe8] ;  /* 0x0002fa00ff547b82 */ /* 0x000ea20000000800 */
[----:B------:R-:W-:Y:S01]  /*e1d0*/  ULDC.64 UR4, c[0x0][0xaa0] ;  /* 0x0002a80000047ab9 */ /* 0x000fe20000000a00 */
[----:B0-----:R-:W-:Y:S01]  /*e1e0*/  SHF.R.S32.HI R0, RZ, 0x1f, R90 ;  /* 0x0000001fff007819 */ /* 0x001fe2000001145a */
[----:B------:R-:W-:Y:S01]  /*e1f0*/  IMAD R83, R83, UR4, RZ ;  /* 0x0000000453537c24 */ /* 0x000fe2000f8e02ff */
[----:B------:R-:W5:Y:S01]  /*e200*/  LD.E.128 R4, desc[UR40][R4.64] ;  /* 0x0000002804047980 */ /* 0x000f62000c101d00 */
[----:B------:R-:W-:Y:S01]  /*e210*/  IMAD.WIDE.U32 R20, R24, UR4, RZ ;  /* 0x0000000418147c25 */ /* 0x000fe2000f8e00ff */
[----:B------:R-:W-:Y:S02]  /*e220*/  LEA.HI R0, R0, R90, RZ, 0x3 ;  /* 0x0000005a00007211 */ /* 0x000fe400078f18ff */
[----:B------:R-:W0:Y:S01]  /*e230*/  LDC R85, c[0x0][0xac8] ;  /* 0x0002b200ff557b82 */ /* 0x000e220000000800 */
[----:B------:R-:W5:Y:S04]  /*e240*/  LD.E.128 R8, desc[UR40][R10.64] ;  /* 0x000000280a087980 */ /* 0x000f68000c101d00 */
[----:B------:R-:W5:Y:S04]  /*e250*/  LD.E.128 R12, desc[UR40][R12.64] ;  /* 0x000000280c0c7980 */ /* 0x000f68000c101d00 */
[----:B------:R-:W5:Y:S04]  /*e260*/  LD.E.128 R28, desc[UR40][R28.64] ;  /* 0x000000281c1c7980 */ /* 0x000f68000c101d00 */
[----:B------:R-:W5:Y:S01]  /*e270*/  LD.E.128 R32, desc[UR40][R32.64] ;  /* 0x0000002820207980 */ /* 0x000f62000c101d00 */
[----:B--2---:R-:W-:Y:S01]  /*e280*/  ISETP.NE.AND P1, PT, R84, 0x1, PT ;  /* 0x000000015400780c */ /* 0x004fe20003f25270 */
[----:B------:R-:W-:Y:S01]  /*e290*/  IMAD R83, R24, UR5, R83 ;  /* 0x0000000518537c24 */ /* 0x000fe2000f8e0253 */
[----:B------:R-:W-:Y:S01]  /*e2a0*/  ULDC.64 UR4, c[0x0][0xae8] ;  /* 0x0002ba0000047ab9 */ /* 0x000fe20000000a00 */
[----:B------:R-:W-:Y:S01]  /*e2b0*/  LOP3.LUT R0, R0, 0xfffffff8, RZ, 0xc0, !PT ;  /* 0xfffffff800007812 */ /* 0x000fe200078ec0ff */
[----:B------:R-:W-:Y:S01]  /*e2c0*/  IMAD R82, R82, UR4, RZ ;  /* 0x0000000452527c24 */ /* 0x000fe2000f8e02ff */
[----:B------:R-:W5:Y:S04]  /*e2d0*/  LD.E.128 R36, desc[UR40][R36.64] ;  /* 0x0000002824247980 */ /* 0x000f68000c101d00 */
[----:B------:R-:W5:Y:S04]  /*e2e0*/  LD.E.128 R40, desc[UR40][R40.64] ;  /* 0x0000002828287980 */ /* 0x000f68000c101d00 */
[----:B------:R-:W2:Y:S01]  /*e2f0*/  @P1 LDC R87, c[0x0][0xbec] ;  /* 0x0002fb00ff571b82 */ /* 0x000ea20000000800 */
[----:B------:R-:W-:Y:S01]  /*e300*/  IMAD.IADD R21, R21, 0x1, R83 ;  /* 0x0000000115157824 */ /* 0x000fe200078e0253 */
[----:B------:R-:W5:Y:S04]  /*e310*/  LD.E.128 R44, desc[UR40][R44.64] ;  /* 0x000000282c2c7980 */ /* 0x000f68000c101d00 */
[----:B------:R-:W5:Y:S02]  /*e320*/  LD.E.128 R48, desc[UR40][R48.64] ;  /* 0x0000002830307980 */ /* 0x000f64000c101d00 */
[----:B------:R-:W3:Y:S01]  /*e330*/  @P1 LDC R89, c[0x0][0xbf0] ;  /* 0x0002fc00ff591b82 */ /* 0x000ee20000000800 */
[C---:B------:R-:W-:Y:S01]  /*e340*/  IMAD R83, R88.reuse, UR5, R82 ;  /* 0x0000000558537c24 */ /* 0x040fe2000f8e0252 */
[----:B------:R-:W5:Y:S01]  /*e350*/  LD.E.128 R52, desc[UR40][R52.64] ;  /* 0x0000002834347980 */ /* 0x000f62000c101d00 */
[----:B------:R-:W-:Y:S01]  /*e360*/  IMAD.WIDE.U32 R20, R88, UR4, R20 ;  /* 0x0000000458147c25 */ /* 0x000fe2000f8e0014 */
[----:B------:R-:W-:-:S02]  /*e370*/  ULDC.64 UR4, c[0x0][0xaf0] ;  /* 0x0002bc0000047ab9 */ /* 0x000fc40000000a00 */
[----:B------:R-:W5:Y:S01]  /*e380*/  LD.E.128 R56, desc[UR40][R56.64] ;  /* 0x0000002838387980 */ /* 0x000f62000c101d00 */
[----:B------:R-:W-:Y:S02]  /*e390*/  IMAD.IADD R0, R90, 0x1, -R0 ;  /* 0x000000015a007824 */ /* 0x000fe400078e0a00 */
[----:B------:R-:W-:Y:S01]  /*e3a0*/  IMAD R80, R80, UR4, RZ ;  /* 0x0000000450507c24 */ /* 0x000fe2000f8e02ff */
[----:B------:R-:W5:Y:S01]  /*e3b0*/  LD.E.128 R60, desc[UR40][R60.64] ;  /* 0x000000283c3c7980 */ /* 0x000f62000c101d00 */
[----:B------:R-:W-:Y:S02]  /*e3c0*/  IMAD R0, R0, 0x20, R98 ;  /* 0x0000002000007824 */ /* 0x000fe400078e0262 */
[----:B------:R-:W-:Y:S01]  /*e3d0*/  IMAD.IADD R21, R21, 0x1, R83 ;  /* 0x0000000115157824 */ /* 0x000fe200078e0253 */
[----:B------:R-:W5:Y:S01]  /*e3e0*/  LD.E.128 R64, desc[UR40][R64.64] ;  /* 0x0000002840407980 */ /* 0x000f62000c101d00 */
[----:B------:R-:W-:Y:S02]  /*e3f0*/  IMAD R83, R81, UR5, R80 ;  /* 0x0000000551537c24 */ /* 0x000fe4000f8e0250 */
[----:B------:R-:W-:Y:S01]  /*e400*/  IMAD R80, R86, 0x40, R0 ;  /* 0x0000004056507824 */ /* 0x000fe200078e0200 */
[----:B------:R-:W5:Y:S01]  /*e410*/  LD.E.128 R68, desc[UR40][R68.64] ;  /* 0x0000002844447980 */ /* 0x000f62000c101d00 */
[----:B------:R-:W-:-:S02]  /*e420*/  VIADD R101, R196, 0x40 ;  /* 0x00000040c4657836 */ /* 0x000fc40000000000 */
[----:B--2---:R-:W-:Y:S01]  /*e430*/  @P1 IMAD.HI.U32 R0, R80, R87, RZ ;  /* 0x0000005750001227 */ /* 0x004fe200078e00ff */
[----:B------:R-:W5:Y:S02]  /*e440*/  LD.E.128 R72, desc[UR40][R72.64] ;  /* 0x0000002848487980 */ /* 0x000f64000c101d00 */
[-C--:B0-----:R-:W-:Y:S01]  /*e450*/  ISETP.GE.AND P0, PT, R101, R85.reuse, PT ;  /* 0x000000556500720c */ /* 0x081fe20003f06270 */
[C---:B------:R-:W-:Y:S01]  /*e460*/  VIADD R99, R196.reuse, 0x80 ;  /* 0x00000080c4637836 */ /* 0x040fe20000000000 */
[----:B------:R-:W5:Y:S01]  /*e470*/  LD.E.128 R76, desc[UR40][R76.64] ;  /* 0x000000284c4c7980 */ /* 0x000f62000c101d00 */
[----:B------:R-:W-:Y:S01]  /*e480*/  IMAD.WIDE.U32 R20, R81, UR4, R20 ;  /* 0x0000000451147c25 */ /* 0x000fe2000f8e0014 */
[----:B------:R-:W-:Y:S01]  /*e490*/  SEL R24, RZ, 0xffffffff, P0 ;  /* 0xffffffffff187807 */ /* 0x000fe20000000000 */
[----:B------:R-:W-:Y:S01]  /*e4a0*/  ULDC.64 UR4, c[0x0][0xae0] ;  /* 0x0002b80000047ab9 */ /* 0x000fe20000000a00 */
[----:B------:R-:W-:Y:S01]  /*e4b0*/  ISETP.GE.AND P0, PT, R99, R85, PT ;  /* 0x000000556300720c */ /* 0x000fe20003f06270 */
[----:B------:R-:W-:Y:S01]  /*e4c0*/  IMAD.MOV.U32 R81, RZ, RZ, R80 ;  /* 0x000000ffff517224 */ /* 0x000fe200078e0050 */
[----:B---3--:R-:W-:Y:S01]  /*e4d0*/  @P1 SHF.R.U32.HI R81, RZ, R89, R0 ;  /* 0x00000059ff511219 */ /* 0x008fe20000011600 */
[C---:B------:R-:W-:Y:S01]  /*e4e0*/  VIADD R97, R196.reuse, 0xc0 ;  /* 0x000000c0c4617836 */ /* 0x040fe20000000000 */
[CC--:B------:R-:W-:Y:S01]  /*e4f0*/  ISETP.GE.AND P1, PT, R196.reuse, R85.reuse, PT ;  /* 0x00000055c400720c */ /* 0x0c0fe20003f26270 */
[----:B------:R-:W-:Y:S01]  /*e500*/  VIADD R95, R196, 0x100 ;  /* 0x00000100c45f7836 */ /* 0x000fe20000000000 */
[----:B------:R-:W-:Y:S01]  /*e510*/  SHF.L.U32 R87, R24, 0x1, RZ ;  /* 0x0000000118577819 */ /* 0x000fe200000006ff */
[----:B------:R-:W-:Y:S01]  /*e520*/  IMAD.IADD R21, R21, 0x1, R83 ;  /* 0x0000000115157824 */ /* 0x000fe200078e0253 */
[----:B------:R-:W-:Y:S01]  /*e530*/  SEL R0, RZ, 0x1, P1 ;  /* 0x00000001ff007807 */ /* 0x000fe20000800000 */
[--C-:B------:R-:W-:Y:S01]  /*e540*/  IMAD.MOV R83, RZ, RZ, -R81.reuse ;  /* 0x000000ffff537224 */ /* 0x100fe200078e0a51 */
[----:B------:R-:W-:Y:S01]  /*e550*/  SEL R24, RZ, 0xffffffff, P0 ;  /* 0xffffffffff187807 */ /* 0x000fe20000000000 */
[----:B------:R-:W-:Y:S01]  /*e560*/  VIADD R93, R196, 0x140 ;  /* 0x00000140c45d7836 */ /* 0x000fe20000000000 */
[----:B------:R-:W-:Y:S01]  /*e570*/  ISETP.GE.AND P0, PT, R97, R85, PT ;  /* 0x000000556100720c */ /* 0x000fe20003f06270 */
[----:B------:R-:W-:Y:S01]  /*e580*/  IMAD R83, R84, R83, R80 ;  /* 0x0000005354537224 */ /* 0x000fe200078e0250 */
[----:B------:R-:W-:Y:S01]  /*e590*/  LOP3.LUT R0, R87, 0x2, R0, 0xe2, !PT ;  /* 0x0000000257007812 */ /* 0x000fe200078ee200 */
[----:B------:R-:W-:Y:S01]  /*e5a0*/  IMAD.SHL.U32 R87, R24, 0x4, RZ ;  /* 0x0000000418577824 */ /* 0x000fe200078e00ff */
[----:B------:R-:W-:Y:S01]  /*e5b0*/  SEL R24, RZ, 0xffffffff, P0 ;  /* 0xffffffffff187807 */ /* 0x000fe20000000000 */
[----:B------:R-:W-:Y:S01]  /*e5c0*/  @!PT LDS RZ, [RZ] ;  /* 0x00000000fffff984 */ /* 0x000fe20000000800 */
[----:B------:R-:W-:Y:S01]  /*e5d0*/  @!PT LDS RZ, [RZ] ;  /* 0x00000000fffff984 */ /* 0x000fe20000000800 */
[----:B------:R-:W-:Y:S01]  /*e5e0*/  @!PT LDS RZ, [RZ] ;  /* 0x00000000fffff984 */ /* 0x000fe20000000800 */
[----:B------:R-:W-:Y:S01]  /*e5f0*/  @!PT LDS RZ, [RZ] ;  /* 0x00000000fffff984 */ /* 0x000fe20000000800 */
[----:B------:R0:W-:Y:S06]  /*e600*/  MEMBAR.ALL.CTA ;  /* 0x0000000000007992 */ /* 0x0001ec0000008000 */
[----:B0-----:R-:W0:Y:S01]  /*e610*/  FENCE.VIEW.ASYNC.S ;  /* 0x00000000000073c6 */ /* 0x001e220000000000 */
[-C--:B------:R-:W-:Y:S01]  /*e620*/  ISETP.GE.AND P0, PT, R95, R85.reuse, PT ;  /* 0x000000555f00720c */ /* 0x080fe20003f06270 */
[----:B------:R-:W-:Y:S01]  /*e630*/  VIADD R91, R196, 0x180 ;  /* 0x00000180c45b7836 */ /* 0x000fe20000000000 */
[----:B------:R-:W-:Y:S01]  /*e640*/  SHF.R.S32.HI R80, RZ, 0x1f, R81 ;  /* 0x0000001fff507819 */ /* 0x000fe20000011451 */
[----:B------:R-:W-:Y:S01]  /*e650*/  IMAD.WIDE.U32 R20, R81, UR4, R20 ;  /* 0x0000000451147c25 */ /* 0x000fe2000f8e0014 */
[----:B------:R-:W-:Y:S01]  /*e660*/  LOP3.LUT R0, R87, 0x4, R0, 0xe2, !PT ;  /* 0x0000000457007812 */ /* 0x000fe200078ee200 */
[----:B------:R-:W-:Y:S02]  /*e670*/  BSSY B1, `(.L_x_708) ;  /* 0x0000053000017945 */ /* 0x000fe40003800000 */
[----:B------:R-:W-:Y:S01]  /*e680*/  IMAD.SHL.U32 R87, R24, 0x8, RZ ;  /* 0x0000000818577824 */ /* 0x000fe200078e00ff */
[----:B------:R-:W-:Y:S01]  /*e690*/  SEL R24, RZ, 0xffffffff, P0 ;  /* 0xffffffffff187807 */ /* 0x000fe20000000000 */
[----:B------:R-:W-:Y:S01]  /*e6a0*/  IMAD R80, R80, UR4, RZ ;  /* 0x0000000450507c24 */ /* 0x000fe2000f8e02ff */
[-C--:B------:R-:W-:Y:S01]  /*e6b0*/  ISETP.GE.AND P0, PT, R93, R85.reuse, PT ;  /* 0x000000555d00720c */ /* 0x080fe20003f06270 */
[----:B------:R-:W-:Y:S01]  /*e6c0*/  IMAD R88, R3, R84, RZ ;  /* 0x0000005403587224 */ /* 0x000fe200078e02ff */
[----:B------:R-:W-:Y:S01]  /*e6d0*/  LOP3.LUT R0, R87, 0x8, R0, 0xe2, !PT ;  /* 0x0000000857007812 */ /* 0x000fe200078ee200 */
[----:B------:R-:W-:Y:S01]  /*e6e0*/  IMAD.SHL.U32 R89, R24, 0x10, RZ ;  /* 0x0000001018597824 */ /* 0x000fe200078e00ff */
[----:B------:R-:W-:Y:S01]  /*e6f0*/  SEL R24, RZ, 0xffffffff, P0 ;  /* 0xffffffffff187807 */ /* 0x000fe20000000000 */
[----:B------:R-:W-:Y:S01]  /*e700*/  IMAD R87, R81, UR5, R80 ;  /* 0x0000000551577c24 */ /* 0x000fe2000f8e0250 */
[----:B------:R-:W-:Y:S01]  /*e710*/  SHF.R.S32.HI R80, RZ, 0x1f, R83 ;  /* 0x0000001fff507819 */ /* 0x000fe20000011453 */
[----:B------:R-:W-:Y:S01]  /*e720*/  ULDC.64 UR4, c[0x0][0xad8] ;  /* 0x0002b60000047ab9 */ /* 0x000fe20000000a00 */
[----:B------:R-:W-:Y:S01]  /*e730*/  LOP3.LUT R0, R89, 0x10, R0, 0xe2, !PT ;  /* 0x0000001059007812 */ /* 0x000fe200078ee200 */
[----:B------:R-:W-:Y:S01]  /*e740*/  IMAD.SHL.U32 R81, R24, 0x20, RZ ;  /* 0x0000002018517824 */ /* 0x000fe200078e00ff */
[----:B------:R-:W-:Y:S01]  /*e750*/  ISETP.GE.AND P0, PT, R91, R85, PT ;  /* 0x000000555b00720c */ /* 0x000fe20003f06270 */
[----:B------:R-:W-:-:S02]  /*e760*/  IMAD.IADD R21, R21, 0x1, R87 ;  /* 0x0000000115157824 */ /* 0x000fc400078e0257 */
[----:B------:R-:W-:Y:S01]  /*e770*/  IMAD R80, R80, UR4, RZ ;  /* 0x0000000450507c24 */ /* 0x000fe2000f8e02ff */
[----:B------:R-:W-:Y:S01]  /*e780*/  LOP3.LUT R0, R81, 0x20, R0, 0xe2, !PT ;  /* 0x0000002051007812 */ /* 0x000fe200078ee200 */
[----:B------:R-:W-:Y:S01]  /*e790*/  IMAD R87, R86, 0x40, R98 ;  /* 0x0000004056577824 */ /* 0x000fe200078e0262 */
[----:B------:R-:W-:Y:S01]  /*e7a0*/  SEL R3, RZ, 0x40, P0 ;  /* 0x00000040ff037807 */ /* 0x000fe20000000000 */
[C---:B------:R-:W-:Y:S02]  /*e7b0*/  IMAD R81, R83.reuse, UR5, R80 ;  /* 0x0000000553517c24 */ /* 0x040fe4000f8e0250 */
[----:B------:R-:W-:Y:S01]  /*e7c0*/  IMAD.WIDE.U32 R20, R83, UR4, R20 ;  /* 0x0000000453147c25 */ /* 0x000fe2000f8e0014 */
[----:B------:R-:W-:Y:S01]  /*e7d0*/  ISETP.GE.AND P1, PT, R87, R88, PT ;  /* 0x000000585700720c */ /* 0x000fe20003f26270 */
[----:B------:R-:W-:Y:S01]  /*e7e0*/  ULDC.64 UR4, c[0x0][0xa80] ;  /* 0x0002a00000047ab9 */ /* 0x000fe20000000a00 */
[----:B------:R-:W-:Y:S01]  /*e7f0*/  LOP3.LUT R3, R0, R3, RZ, 0xfc, !PT ;  /* 0x0000000300037212 */ /* 0x000fe200078efcff */
[----:B------:R-:W-:Y:S01]  /*e800*/  VIADD R90, R196, 0x1c0 ;  /* 0x000001c0c45a7836 */ /* 0x000fe20000000000 */
[----:B------:R-:W-:Y:S01]  /*e810*/  LEA R84, P2, R20, UR4, 0x1 ;  /* 0x0000000414547c11 */ /* 0x000fe2000f8408ff */
[----:B------:R-:W-:-:S02]  /*e820*/  IMAD.IADD R21, R21, 0x1, R81 ;  /* 0x0000000115157824 */ /* 0x000fc400078e0251 */
[----:B------:R-:W-:Y:S01]  /*e830*/  VIADD R0, R2, 0x28c20 ;  /* 0x00028c2002007836 */ /* 0x000fe20000000000 */
[----:B------:R-:W-:Y:S01]  /*e840*/  ISETP.GE.AND P0, PT, R90, R85, PT ;  /* 0x000000555a00720c */ /* 0x000fe20003f06270 */
[----:B------:R-:W-:Y:S01]  /*e850*/  VIADD R89, R196, 0x1c0 ;  /* 0x000001c0c4597836 */ /* 0x000fe20000000000 */
[----:B------:R-:W-:Y:S01]  /*e860*/  LEA.HI.X R86, R20, UR5, R21, 0x1, P2 ;  /* 0x0000000514567c11 */ /* 0x000fe200090f0c15 */
[C---:B------:R-:W-:Y:S01]  /*e870*/  VIADD R92, R196.reuse, 0x180 ;  /* 0x00000180c45c7836 */ /* 0x040fe20000000000 */
[----:B------:R-:W-:Y:S01]  /*e880*/  PRMT R0, RZ, 0x654, R0 ;  /* 0x00000654ff007816 */ /* 0x000fe20000000000 */
[C---:B------:R-:W-:Y:S01]  /*e890*/  VIADD R94, R196.reuse, 0x140 ;  /* 0x00000140c45e7836 */ /* 0x040fe20000000000 */
[----:B------:R-:W-:Y:S01]  /*e8a0*/  SEL R24, RZ, 0x80, P0 ;  /* 0x00000080ff187807 */ /* 0x000fe20000000000 */
[C---:B------:R-:W-:Y:S01]  /*e8b0*/  VIADD R96, R196.reuse, 0x100 ;  /* 0x00000100c4607836 */ /* 0x040fe20000000000 */
[----:B0-----:R0:W-:Y:S01]  /*e8c0*/  SYNCS.ARRIVE.TRANS64.RED.A1T0 RZ, [R0+URZ], RZ ;  /* 0x000000ff00ff79a7 */ /* 0x0011e2000810043f */
[C---:B------:R-:W-:Y:S01]  /*e8d0*/  VIADD R98, R196.reuse, 0xc0 ;  /* 0x000000c0c4627836 */ /* 0x040fe20000000000 */
[----:B------:R0:W2:Y:S01]  /*e8e0*/  SHFL.IDX PT, R20, R84, RZ, 0x181f ;  /* 0x00181fff54147589 */ /* 0x0000a200000e0000 */
[C---:B------:R-:W-:Y:S01]  /*e8f0*/  VIADD R100, R196.reuse, 0x80 ;  /* 0x00000080c4647836 */ /* 0x040fe20000000000 */
[----:B------:R-:W-:Y:S01]  /*e900*/  LOP3.LUT R24, R3, R24, RZ, 0xfc, !PT ;  /* 0x0000001803187212 */ /* 0x000fe200078efcff */
[----:B------:R-:W-:Y:S01]  /*e910*/  VIADD R102, R196, 0x40 ;  /* 0x00000040c4667836 */ /* 0x000fe20000000000 */
[----:B------:R0:W3:Y:S01]  /*e920*/  SHFL.IDX PT, R21, R86, RZ, 0x181f ;  /* 0x00181fff56157589 */ /* 0x0000e200000e0000 */
[----:B------:R-:W-:-:S02]  /*e930*/  SHF.R.S32.HI R89, RZ, 0x1f, R89 ;  /* 0x0000001fff597819 */ /* 0x000fc40000011459 */
[----:B------:R-:W-:Y:S02]  /*e940*/  SHF.R.S32.HI R92, RZ, 0x1f, R92 ;  /* 0x0000001fff5c7819 */ /* 0x000fe4000001145c */
[----:B------:R-:W-:Y:S02]  /*e950*/  SHF.R.S32.HI R94, RZ, 0x1f, R94 ;  /* 0x0000001fff5e7819 */ /* 0x000fe4000001145e */
[----:B------:R-:W-:Y:S02]  /*e960*/  SHF.R.S32.HI R96, RZ, 0x1f, R96 ;  /* 0x0000001fff607819 */ /* 0x000fe40000011460 */
[----:B------:R-:W-:Y:S02]  /*e970*/  SHF.R.S32.HI R98, RZ, 0x1f, R98 ;  /* 0x0000001fff627819 */ /* 0x000fe40000011462 */
[----:B------:R-:W-:Y:S02]  /*e980*/  SHF.R.S32.HI R100, RZ, 0x1f, R100 ;  /* 0x0000001fff647819 */ /* 0x000fe40000011464 */
[----:B------:R-:W-:Y:S01]  /*e990*/  SHF.R.S32.HI R102, RZ, 0x1f, R102 ;  /* 0x0000001fff667819 */ /* 0x000fe20000011466 */
[----:B0-----:R-:W-:Y:S06]  /*e9a0*/  @P1 BRA `(.L_x_709) ;  /* 0x00000000007c1947 */ /* 0x001fec0003800000 */
[-C--:B------:R-:W-:Y:S02]  /*e9b0*/  ISETP.GE.AND P1, PT, R101, R85.reuse, PT ;  /* 0x000000556500720c */ /* 0x080fe40003f26270 */
[-C--:B------:R-:W-:Y:S02]  /*e9c0*/  ISETP.GE.AND P0, PT, R196, R85.reuse, PT ;  /* 0x00000055c400720c */ /* 0x080fe40003f06270 */
[-C--:B------:R-:W-:Y:S02]  /*e9d0*/  ISETP.GE.AND P5, PT, R99, R85.reuse, PT ;  /* 0x000000556300720c */ /* 0x080fe40003fa6270 */
[----:B------:R-:W-:-:S07]  /*e9e0*/  ISETP.GE.AND P3, PT, R97, R85, PT ;  /* 0x000000556100720c */ /* 0x000fce0003f66270 */
[C---:B--2---:R-:W-:Y:S02]  /*e9f0*/  @!P1 LEA R80, P2, R101.reuse, R20, 0x1 ;  /* 0x0000001465509211 */ /* 0x044fe400078408ff */
[----:B---3--:R-:W-:Y:S02]  /*ea00*/  @!P0 IMAD.WIDE R82, R196, 0x2, R20 ;  /* 0x00000002c4528825 */ /* 0x008fe400078e0214 */
[----:B------:R-:W-:Y:S02]  /*ea10*/  @!P1 LEA.HI.X R81, R101, R21, R102, 0x1, P2 ;  /* 0x0000001565519211 */ /* 0x000fe400010f0c66 */
[----:B------:R-:W-:Y:S01]  /*ea20*/  ISETP.GE.AND P2, PT, R95, R85, PT ;  /* 0x000000555f00720c */ /* 0x000fe20003f46270 */
[----:B-----5:R0:W-:Y:S01]  /*ea30*/  @!P0 ST.E.128 desc[UR40][R82.64], R4 ;  /* 0x0000000452008985 */ /* 0x0201e2000c101d28 */
[----:B------:R-:W-:-:S03]  /*ea40*/  LOP3.LUT P0, RZ, R3, 0x40, RZ, 0xc0, !PT ;  /* 0x0000004003ff7812 */ /* 0x000fc6000780c0ff */
[----:B------:R2:W-:Y:S01]  /*ea50*/  @!P1 ST.E.128 desc[UR40][R80.64], R12 ;  /* 0x0000000c50009985 */ /* 0x0005e2000c101d28 */
[----:B------:R-:W-:Y:S02]  /*ea60*/  ISETP.GE.AND P1, PT, R93, R85, PT ;  /* 0x000000555d00720c */ /* 0x000fe40003f26270 */
[-C--:B0-----:R-:W-:Y:S02]  /*ea70*/  @!P5 LEA R4, P4, R99, R20.reuse, 0x1 ;  /* 0x000000146304d211 */ /* 0x081fe400078808ff */
[-C--:B------:R-:W-:Y:S02]  /*ea80*/  @!P3 LEA R6, P6, R97, R20.reuse, 0x1 ;  /* 0x000000146106b211 */ /* 0x080fe400078c08ff */
[-C--:B------:R-:W-:Y:S02]  /*ea90*/  @!P5 LEA.HI.X R5, R99, R21.reuse, R100, 0x1, P4 ;  /* 0x000000156305d211 */ /* 0x080fe400020f0c64 */
[----:B------:R-:W-:Y:S02]  /*eaa0*/  LOP3.LUT P4, RZ, R24, 0x80, RZ, 0xc0, !PT ;  /* 0x0000008018ff7812 */ /* 0x000fe4000788c0ff */
[----:B------:R-:W-:Y:S01]  /*eab0*/  @!P3 LEA.HI.X R7, R97, R21, R98, 0x1, P6 ;  /* 0x000000156107b211 */ /* 0x000fe200030f0c62 */
[----:B------:R0:W-:Y:S01]  /*eac0*/  @!P5 ST.E.128 desc[UR40][R4.64], R32 ;  /* 0x000000200400d985 */ /* 0x0001e2000c101d28 */
[----:B------:R-:W-:-:S02]  /*ead0*/  @!P2 LEA R82, P5, R95, R20, 0x1 ;  /* 0x000000145f52a211 */ /* 0x000fc400078a08ff */
[-C--:B--2---:R-:W-:Y:S01]  /*eae0*/  @!P1 LEA R12, P6, R93, R20.reuse, 0x1 ;  /* 0x000000145d0c9211 */ /* 0x084fe200078c08ff */
[----:B------:R0:W-:Y:S01]  /*eaf0*/  @!P3 ST.E.128 desc[UR40][R6.64], R40 ;  /* 0x000000280600b985 */ /* 0x0001e2000c101d28 */
[-C--:B------:R-:W-:Y:S02]  /*eb00*/  @P0 LEA R14, P3, R91, R20.reuse, 0x1 ;  /* 0x000000145b0e0211 */ /* 0x080fe400078608ff */
[-C--:B------:R-:W-:Y:S02]  /*eb10*/  @!P2 LEA.HI.X R83, R95, R21.reuse, R96, 0x1, P5 ;  /* 0x000000155f53a211 */ /* 0x080fe400028f0c60 */
[-C--:B------:R-:W-:Y:S02]  /*eb20*/  @!P1 LEA.HI.X R13, R93, R21.reuse, R94, 0x1, P6 ;  /* 0x000000155d0d9211 */ /* 0x080fe400030f0c5e */
[----:B------:R-:W-:Y:S01]  /*eb30*/  @P4 LEA R20, P5, R90, R20, 0x1 ;  /* 0x000000145a144211 */ /* 0x000fe200078a08ff */
[----:B------:R0:W-:Y:S01]  /*eb40*/  @!P2 ST.E.128 desc[UR40][R82.64], R48 ;  /* 0x000000305200a985 */ /* 0x0001e2000c101d28 */
[----:B------:R-:W-:-:S02]  /*eb50*/  @P0 LEA.HI.X R15, R91, R21, R92, 0x1, P3 ;  /* 0x000000155b0f0211 */ /* 0x000fc400018f0c5c */
[----:B------:R-:W-:Y:S01]  /*eb60*/  @P4 LEA.HI.X R21, R90, R21, R89, 0x1, P5 ;  /* 0x000000155a154211 */ /* 0x000fe200028f0c59 */
[----:B------:R0:W-:Y:S04]  /*eb70*/  @!P1 ST.E.128 desc[UR40][R12.64], R56 ;  /* 0x000000380c009985 */ /* 0x0001e8000c101d28 */
[----:B------:R0:W-:Y:S04]  /*eb80*/  @P0 ST.E.128 desc[UR40][R14.64], R64 ;  /* 0x000000400e000985 */ /* 0x0001e8000c101d28 */
[----:B------:R0:W-:Y:S02]  /*eb90*/  @P4 ST.E.128 desc[UR40][R20.64], R72 ;  /* 0x0000004814004985 */ /* 0x0001e4000c101d28 */
.L_x_709:
[----:B------:R-:W-:Y:S05]  /*eba0*/  BSYNC B1 ;  /* 0x0000000000017941 */ /* 0x000fea0003800000 */
.L_x_708:
[----:B------:R-:W-:Y:S01]  /*ebb0*/  VIADD R0, R87, 0x20 ;  /* 0x0000002057007836 */ /* 0x000fe20000000000 */
[----:B0----5:R0:W4:Y:S04]  /*ebc0*/  SHFL.IDX PT, R5, R86, 0x1, 0x181f ;  /* 0x00381f0056057f89 */ /* 0x02112800000e0000 */
[----:B------:R-:W-:Y:S01]  /*ebd0*/  ISETP.GE.AND P0, PT, R0, R88, PT ;  /* 0x000000580000720c */ /* 0x000fe20003f06270 */
[----:B------:R0:W0:-:S12]  /*ebe0*/  SHFL.IDX PT, R4, R84, 0x1, 0x181f ;  /* 0x00381f0054047f89 */ /* 0x00001800000e0000 */
[----:B------:R-:W-:Y:S05]  /*ebf0*/  @P0 BRA `(.L_x_710) ;  /* 0x0000001000680947 */ /* 0x000fea0003800000 */
[-C--:B------:R-:W-:Y:S02]  /*ec00*/  ISETP.GE.AND P5, PT, R101, R85.reuse, PT ;  /* 0x000000556500720c */ /* 0x080fe40003fa6270 */
[-C--:B------:R-:W-:Y:S02]  /*ec10*/  ISETP.GE.AND P6, PT, R196, R85.reuse, PT ;  /* 0x00000055c400720c */ /* 0x080fe40003fc6270 */
[-C--:B------:R-:W-:Y:S02]  /*ec20*/  ISETP.GE.AND P3, PT, R99, R85.reuse, PT ;  /* 0x000000556300720c */ /* 0x080fe40003f66270 */
[-C--:B------:R-:W-:Y:S02]  /*ec30*/  ISETP.GE.AND P2, PT, R97, R85.reuse, PT ;  /* 0x000000556100720c */ /* 0x080fe40003f46270 */
[-C--:B------:R-:W-:Y:S02]  /*ec40*/  ISETP.GE.AND P1, PT, R95, R85.reuse, PT ;  /* 0x000000555f00720c */ /* 0x080fe40003f26270 */
[----:B------:R-:W-:-:S03]  /*ec50*/  ISETP.GE.AND P0, PT, R93, R85, PT ;  /* 0x000000555d00720c */ /* 0x000fc60003f06270 */
[CC--:B0-----:R-:W-:Y:S02]  /*ec60*/  @!P5 LEA R12, P4, R101.reuse, R4.reuse, 0x1 ;  /* 0x00000004650cd211 */ /* 0x0c1fe400078808ff */
[----:B----4-:R-:W-:Y:S02]  /*ec70*/  @!P6 IMAD.WIDE R6, R196, 0x2, R4 ;  /* 0x00000002c406e825 */ /* 0x010fe400078e0204 */
[----:B------:R-:W-:Y:S02]  /*ec80*/  @!P5 LEA.HI.X R13, R101, R5, R102, 0x1, P4 ;  /* 0x00000005650dd211 */ /* 0x000fe400020f0c66 */
[----:B------:R-:W-:Y:S01]  /*ec90*/  LOP3.LUT P4, RZ, R3, 0x40, RZ, 0xc0, !PT ;  /* 0x0000004003ff7812 */ /* 0x000fe2000788c0ff */
[----:B------:R0:W-:Y:S01]  /*eca0*/  @!P6 ST.E.128 desc[UR40][R6.64], R8 ;  /* 0x000000080600e985 */ /* 0x0001e2000c101d28 */
[----:B------:R-:W-:-:S03]  /*ecb0*/  @!P3 LEA R14, P6, R99, R4, 0x1 ;  /* 0x00000004630eb211 */ /* 0x000fc600078c08ff */
[----:B------:R4:W-:Y:S01]  /*ecc0*/  @!P5 ST.E.128 desc[UR40][R12.64], R28 ;  /* 0x0000001c0c00d985 */ /* 0x0009e2000c101d28 */
[-C--:B------:R-:W-:Y:S02]  /*ecd0*/  @!P3 LEA.HI.X R15, R99, R5.reuse, R100, 0x1, P6 ;  /* 0x00000005630fb211 */ /* 0x080fe400030f0c64 */
[-C--:B--2---:R-:W-:Y:S02]  /*ece0*/  @!P2 LEA R20, P5, R97, R4.reuse, 0x1 ;  /* 0x000000046114a211 */ /* 0x084fe400078a08ff */
[-C--:B------:R-:W-:Y:S01]  /*ecf0*/  @!P1 LEA R32, P6, R95, R4.reuse, 0x1 ;  /* 0x000000045f209211 */ /* 0x080fe200078c08ff */
[----:B------:R4:W-:Y:S01]  /*ed00*/  @!P3 ST.E.128 desc[UR40][R14.64], R36 ;  /* 0x000000240e00b985 */ /* 0x0009e2000c101d28 */
[----:B------:R-:W-:Y:S02]  /*ed10*/  @!P0 LEA R34, P3, R93, R4, 0x1 ;  /* 0x000000045d228211 */ /* 0x000fe400078608ff */
[-C--:B---3--:R-:W-:Y:S02]  /*ed20*/  @!P2 LEA.HI.X R21, R97, R5.reuse, R98, 0x1, P5 ;  /* 0x000000056115a211 */ /* 0x088fe400028f0c62 */
[----:B------:R-:W-:-:S02]  /*ed30*/  @!P1 LEA.HI.X R33, R95, R5, R96, 0x1, P6 ;  /* 0x000000055f219211 */ /* 0x000fc400030f0c60 */
[----:B------:R-:W-:Y:S01]  /*ed40*/  @!P0 LEA.HI.X R35, R93, R5, R94, 0x1, P3 ;  /* 0x000000055d238211 */ /* 0x000fe200018f0c5e */
[----:B------:R4:W-:Y:S01]  /*ed50*/  @!P2 ST.E.128 desc[UR40][R20.64], R44 ;  /* 0x0000002c1400a985 */ /* 0x0009e2000c101d28 */
[----:B0-----:R-:W-:-:S03]  /*ed60*/  @P4 LEA R6, P5, R91, R4, 0x1 ;  /* 0x000000045b064211 */ /* 0x001fc600078a08ff */
[----:B------:R4:W-:Y:S01]  /*ed70*/  @!P1 ST.E.128 desc[UR40][R32.64], R52 ;  /* 0x0000003420009985 */ /* 0x0009e2000c101d28 */
[----:B------:R-:W-:-:S03]  /*ed80*/  @P4 LEA.HI.X R7, R91, R5, R92, 0x1, P5 ;  /* 0x000000055b074211 */ /* 0x000fc600028f0c5c */
[----:B------:R4:W-:Y:S01]  /*ed90*/  @!P0 ST.E.128 desc[UR40][R34.64], R60 ;  /* 0x0000003c22008985 */ /* 0x0009e2000c101d28 */
[----:B------:R-:W-:-:S03]  /*eda0*/  LOP3.LUT P0, RZ, R24, 0x80, RZ, 0xc0, !PT ;  /* 0x0000008018ff7812 */ /* 0x000fc6000780c0ff */
[----:B------:R4:W-:Y:S10]  /*edb0*/  @P4 ST.E.128 desc[UR40][R6.64], R68 ;  /* 0x0000004406004985 */ /* 0x0009f4000c101d28 */
[----:B------:R-:W-:Y:S05]  /*edc0*/  @!P0 BRA `(.L_x_710) ;  /* 0x0000000c00f48947 */ /* 0x000fea0003800000 */
[----:B------:R-:W-:-:S04]  /*edd0*/  LEA R4, P0, R90, R4, 0x1 ;  /* 0x000000045a047211 */ /* 0x000fc800078008ff */
[----:B------:R-:W-:-:S05]  /*ede0*/  LEA.HI.X R5, R90, R5, R89, 0x1, P0 ;  /* 0x000000055a057211 */ /* 0x000fca00000f0c59 */
[----:B------:R0:W-:Y:S01]  /*edf0*/  ST.E.128 desc[UR40][R4.64], R76 ;  /* 0x0000004c04007985 */ /* 0x0001e2000c101d28 */
[----:B------:R-:W-:Y:S05]  /*ee00*/  BRA `(.L_x_710) ;  /* 0x0000000c00e47947 */ /* 0x000fea0003800000 */
.L_x_705:
[----:B------:R-:W3:Y:S01]  /*ee10*/  LDL.LU R6, [R1+0x18] ;  /* 0x0000180001067983 */ /* 0x000ee20000300800 */
[----:B------:R-:W-:Y:S01]  /*ee20*/  ULDC.64 UR4, c[0x0][0xc00] ;  /* 0x0003000000047ab9 */ /* 0x000fe20000000a00 */
[----:B------:R-:W-:Y:S01]  /*ee30*/  IMAD.MOV.U32 R3, RZ, RZ, RZ ;  /* 0x000000ffff037224 */ /* 0x000fe200078e00ff */
[----:B------:R-:W4:Y:S01]  /*ee40*/  LDC R29, c[0x0][0xbe8] ;  /* 0x0002fa00ff1d7b82 */ /* 0x000f220000000800 */
[----:B------:R-:W2:Y:S01]  /*ee50*/  LDL.LU R0, [R1+0x1c] ;  /* 0x00001c0001007983 */ /* 0x000ea20000300800 */
[----:B------:R-:W-:-:S04]  /*ee60*/  ISETP.NE.U32.AND P0, PT, RZ, UR4, PT ;  /* 0x00000004ff007c0c */ /* 0x000fc8000bf05070 */
[----:B------:R-:W-:Y:S02]  /*ee70*/  ISETP.NE.AND.EX P0, PT, RZ, UR5, PT, P0 ;  /* 0x00000005ff007c0c */ /* 0x000fe4000bf05300 */
[----:B---3--:R-:W-:-:S04]  /*ee80*/  IADD3 R4, P1, R6, UR4, RZ ;  /* 0x0000000406047c10 */ /* 0x008fc8000ff3e0ff */
[----:B--2---:R-:W-:Y:S01]  /*ee90*/  IADD3.X R5, R0, UR5, RZ, P1, !PT ;  /* 0x0000000500057c10 */ /* 0x004fe20008ffe4ff */
[----:B------:R-:W-:Y:S02]  /*eea0*/  ULDC.64 UR4, c[0x0][0xc08] ;  /* 0x0003020000047ab9 */ /* 0x000fe40000000a00 */
[----:B------:R-:W-:-:S04]  /*eeb0*/  ISETP.NE.U32.AND P1, PT, RZ, UR4, PT ;  /* 0x00000004ff007c0c */ /* 0x000fc8000bf25070 */
[----:B------:R2:W5:Y:S01]  /*eec0*/  @P0 LDG.E R3, desc[UR40][R4.64] ;  /* 0x0000002804030981 */ /* 0x000562000c1e1900 */
[----:B------:R-:W-:Y:S01]  /*eed0*/  ISETP.NE.AND.EX P1, PT, RZ, UR5, PT, P1 ;  /* 0x00000005ff007c0c */ /* 0x000fe2000bf25310 */
[----:B------:R-:W3:-:S12]  /*eee0*/  S2R R24, SR_TID.X ;  /* 0x0000000000187919 */ /* 0x000ed80000002100 */
[----:B------:R-:W-:Y:S01]  /*eef0*/  @P1 IADD3 R6, P2, R6, UR4, RZ ;  /* 0x0000000406061c10 */ /* 0x000fe2000ff5e0ff */
[----:B------:R-:W-:-:S03]  /*ef00*/  ULDC UR4, c[0x0][0xa88] ;  /* 0x0002a20000047ab9 */ /* 0x000fc60000000800 */
[----:B------:R-:W-:Y:S01]  /*ef10*/  @P1 IADD3.X R7, R0, UR5, RZ, P2, !PT ;  /* 0x0000000500071c10 */ /* 0x000fe200097fe4ff */
[----:B------:R-:W-:-:S06]  /*ef20*/  IMAD.U32 R0, RZ, RZ, UR4 ;  /* 0x00000004ff007e24 */ /* 0x000fcc000f8e00ff */
[----:B------:R2:W5:Y:S01]  /*ef30*/  @P1 LDG.E R0, desc[UR40][R6.64] ;  /* 0x0000002806001981 */ /* 0x000562000c1e1900 */
[----:B---3--:R-:W-:-:S05]  /*ef40*/  VIADD R24, R24, 0xffffff80 ;  /* 0xffffff8018187836 */ /* 0x008fca0000000000 */
[----:B------:R-:W-:Y:S01]  /*ef50*/  ISETP.GE.AND P2, PT, R24, 0x40, PT ;  /* 0x000000401800780c */ /* 0x000fe20003f46270 */
[----:B--2-4-:R-:W-:-:S12]  /*ef60*/  @P1 BRA `(.L_x_711) ;  /* 0x0000000000101947 */ /* 0x014fd80003800000 */
[----:B------:R-:W-:Y:S05]  /*ef70*/  @!P0 BRA `(.L_x_711) ;  /* 0x00000000000c8947 */ /* 0x000fea0003800000 */
[----:B------:R-:W2:Y:S04]  /*ef80*/  LDG.E R7, desc[UR40][R4.64] ;  /* 0x0000002804077981 */ /* 0x000ea8000c1e1900 */
[----:B-----5:R-:W2:Y:S02]  /*ef90*/  LDG.E R0, desc[UR40][R4.64+0x4] ;  /* 0x0000042804007981 */ /* 0x020ea4000c1e1900 */
[----:B--2---:R-:W-:-:S07]  /*efa0*/  IMAD.IADD R0, R0, 0x1, -R7 ;  /* 0x0000000100007824 */ /* 0x004fce00078e0a07 */
.L_x_711:
[----:B------:R-:W2:Y:S04]  /*efb0*/  LDL.LU R5, [R1+0x20] ;  /* 0x0000200001057983 */ /* 0x000ea80000300800 */
[----:B------:R-:W3:Y:S04]  /*efc0*/  LDL.LU R4, [R1+0x40] ;  /* 0x0000400001047983 */ /* 0x000ee80000300800 */
[----:B------:R-:W4:Y:S04]  /*efd0*/  LDL R28, [R1+0x14] ;  /* 0x00001400011c7983 */ /* 0x000f280000100800 */
[----:B------:R0:W5:Y:S01]  /*efe0*/  LDL R20, [R1+0x38] ;  /* 0x0000380001147983 */ /* 0x0001620000100800 */
[----:B------:R-:W-:Y:S01]  /*eff0*/  BSSY B1, `(.L_x_712) ;  /* 0x000002e000017945 */ /* 0x000fe20003800000 */
[----:B-----5:R-:W-:-:S02]  /*f000*/  SHF.R.S32.HI R10, RZ, 0x1f, R3 ;  /* 0x0000001fff0a7819 */ /* 0x020fc40000011403 */
[----:B--2---:R-:W-:Y:S02]  /*f010*/  SEL R15, R5, RZ, !P0 ;  /* 0x000000ff050f7207 */ /* 0x004fe40004000000 */
[----:B---3--:R-:W-:Y:S02]  /*f020*/  SEL R14, R4, RZ, !P0 ;  /* 0x000000ff040e7207 */ /* 0x008fe40004000000 */
[----:B----4-:R-:W-:Y:S01]  /*f030*/  SHF.R.S32.HI R13, RZ, 0x1f, R28 ;  /* 0x0000001fff0d7819 */ /* 0x010fe2000001141c */
[----:B0-----:R-:W-:Y:S06]  /*f040*/  @P2 BRA `(.L_x_713) ;  /* 0x0000000000a02947 */ /* 0x001fec0003800000 */
[----:B------:R-:W0:Y:S01]  /*f050*/  S2R R4, SR_TID.X ;  /* 0x0000000000047919 */ /* 0x000e220000002100 */
[----:B------:R-:W2:Y:S02]  /*f060*/  LDC R11, c[0x0][0xbe8] ;  /* 0x0002fa00ff0b7b82 */ /* 0x000ea40000000800 */
[----:B--2---:R-:W-:Y:S02]  /*f070*/  IMAD R5, R0, R11, RZ ;  /* 0x0000000b00057224 */ /* 0x004fe400078e02ff */
[----:B0-----:R-:W-:-:S04]  /*f080*/  IMAD R4, R20, 0x40, R4 ;  /* 0x0000004014047824 */ /* 0x001fc800078e0204 */
[----:B------:R-:W-:-:S05]  /*f090*/  VIADD R12, R4, 0xffffff80 ;  /* 0xffffff80040c7836 */ /* 0x000fca0000000000 */
[----:B------:R-:W-:-:S13]  /*f0a0*/  ISETP.GE.AND P0, PT, R12, R5, PT ;  /* 0x000000050c00720c */ /* 0x000fda0003f06270 */
[----:B------:R-:W-:Y:S05]  /*f0b0*/  @P0 BRA `(.L_x_713) ;  /* 0x0000000000840947 */ /* 0x000fea0003800000 */
[----:B------:R-:W-:Y:S01]  /*f0c0*/  ISETP.NE.AND P0, PT, R11, 0x1, PT ;  /* 0x000000010b00780c */ /* 0x000fe20003f05270 */
[----:B------:R-:W-:Y:S01]  /*f0d0*/  ULDC.64 UR4, c[0x0][0xb90] ;  /* 0x0002e40000047ab9 */ /* 0x000fe20000000a00 */
[----:B------:R-:W-:Y:S02]  /*f0e0*/  IMAD.MOV.U32 R4, RZ, RZ, R3 ;  /* 0x000000ffff047224 */ /* 0x000fe400078e0003 */
[----:B------:R-:W-:Y:S02]  /*f0f0*/  IMAD R8, R13, UR4, RZ ;  /* 0x000000040d087c24 */ /* 0x000fe4000f8e02ff */
[----:B------:R-:W-:Y:S02]  /*f100*/  IMAD.MOV.U32 R5, RZ, RZ, R10 ;  /* 0x000000ffff057224 */ /* 0x000fe400078e000a */
[----:B------:R-:W-:Y:S02]  /*f110*/  IMAD.MOV.U32 R7, RZ, RZ, R12 ;  /* 0x000000ffff077224 */ /* 0x000fe400078e000c */
[----:B------:R-:W-:-:S03]  /*f120*/  IMAD.WIDE.U32 R4, R28, UR4, R4 ;  /* 0x000000041c047c25 */ /* 0x000fc6000f8e0004 */
[----:B------:R-:W0:Y:S08]  /*f130*/  @P0 LDC R9, c[0x0][0xbec] ;  /* 0x0002fb00ff090b82 */ /* 0x000e300000000800 */
[----:B------:R-:W2:Y:S01]  /*f140*/  @P0 LDC R21, c[0x0][0xbf0] ;  /* 0x0002fc00ff150b82 */ /* 0x000ea20000000800 */
[----:B0-----:R-:W-:-:S04]  /*f150*/  @P0 IMAD.HI.U32 R6, R12, R9, RZ ;  /* 0x000000090c060227 */ /* 0x001fc800078e00ff */
[----:B------:R-:W-:Y:S01]  /*f160*/  IMAD R9, R28, UR5, R8 ;  /* 0x000000051c097c24 */ /* 0x000fe2000f8e0208 */
[----:B------:R-:W-:Y:S01]  /*f170*/  ULDC.64 UR4, c[0x0][0xb98] ;  /* 0x0002e60000047ab9 */ /* 0x000fe20000000a00 */
[----:B--2---:R-:W-:Y:S02]  /*f180*/  @P0 SHF.R.U32.HI R7, RZ, R21, R6 ;  /* 0x00000015ff070219 */ /* 0x004fe40000011606 */
[----:B------:R-:W-:Y:S02]  /*f190*/  IMAD.IADD R5, R5, 0x1, R9 ;  /* 0x0000000105057824 */ /* 0x000fe400078e0209 */
[----:B------:R-:W-:Y:S02]  /*f1a0*/  IMAD R6, R14, UR4, RZ ;  /* 0x000000040e067c24 */ /* 0x000fe4000f8e02ff */
[----:B------:R-:W-:Y:S02]  /*f1b0*/  IMAD.MOV R9, RZ, RZ, -R7 ;  /* 0x000000ffff097224 */ /* 0x000fe400078e0a07 */
[----:B------:R-:W-:-:S04]  /*f1c0*/  IMAD.WIDE.U32 R4, R15, UR4, R4 ;  /* 0x000000040f047c25 */ /* 0x000fc8000f8e0004 */
[----:B------:R-:W-:Y:S01]  /*f1d0*/  IMAD R9, R11, R9, R12 ;  /* 0x000000090b097224 */ /* 0x000fe200078e020c */
[----:B------:R-:W-:Y:S01]  /*f1e0*/  SHF.R.S32.HI R11, RZ, 0x1f, R7 ;  /* 0x0000001fff0b7819 */ /* 0x000fe20000011407 */
[----:B------:R-:W-:Y:S01]  /*f1f0*/  IMAD R8, R15, UR5, R6 ;  /* 0x000000050f087c24 */ /* 0x000fe2000f8e0206 */
[----:B------:R-:W-:Y:S01]  /*f200*/  IADD3 R4, P0, R7, R4, RZ ;  /* 0x0000000407047210 */ /* 0x000fe20007f1e0ff */
[----:B------:R-:W-:Y:S01]  /*f210*/  ULDC.64 UR4, c[0x0][0xb88] ;  /* 0x0002e20000047ab9 */ /* 0x000fe20000000a00 */
[----:B------:R-:W-:Y:S02]  /*f220*/  SHF.R.S32.HI R6, RZ, 0x1f, R9 ;  /* 0x0000001fff067819 */ /* 0x000fe40000011409 */
[----:B------:R-:W-:-:S03]  /*f230*/  IADD3.X R5, R11, R5, R8, P0, !PT ;  /* 0x000000050b057210 */ /* 0x000fc600007fe408 */
[----:B------:R-:W-:Y:S02]  /*f240*/  IMAD R6, R6, UR4, RZ ;  /* 0x0000000406067c24 */ /* 0x000fe4000f8e02ff */
[----:B------:R-:W-:-:S04]  /*f250*/  IMAD.WIDE.U32 R4, R9, UR4, R4 ;  /* 0x0000000409047c25 */ /* 0x000fc8000f8e0004 */
[----:B------:R-:W-:Y:S01]  /*f260*/  IMAD R7, R9, UR5, R6 ;  /* 0x0000000509077c24 */ /* 0x000fe2000f8e0206 */
[----:B------:R-:W-:Y:S02]  /*f270*/  ULDC.64 UR4, c[0x0][0xb50] ;  /* 0x0002d40000047ab9 */ /* 0x000fe40000000a00 */
[----:B------:R-:W-:Y:S01]  /*f280*/  LEA R6, P0, R4, UR4, 0x2 ;  /* 0x0000000404067c11 */ /* 0x000fe2000f8010ff */
[----:B------:R-:W-:-:S05]  /*f290*/  IMAD.IADD R5, R5, 0x1, R7 ;  /* 0x0000000105057824 */ /* 0x000fca00078e0207 */
[----:B------:R-:W-:Y:S01]  /*f2a0*/  LEA.HI.X R7, R4, UR5, R5, 0x2, P0 ;  /* 0x0000000504077c11 */ /* 0x000fe200080f1405 */
[----:B------:R-:W-:-:S05]  /*f2b0*/  IMAD.MOV.U32 R5, RZ, RZ, -0x800000 ;  /* 0xff800000ff057424 */ /* 0x000fca00078e00ff */
[----:B------:R0:W-:Y:S02]  /*f2c0*/  STG.E desc[UR40][R6.64], R5 ;  /* 0x0000000506007986 */ /* 0x0001e4000c101928 */
.L_x_713:
[----:B------:R-:W-:Y:S05]  /*f2d0*/  BSYNC B1 ;  /* 0x0000000000017941 */ /* 0x000fea0003800000 */
.L_x_712:
[----:B------:R-:W-:Y:S01]  /*f2e0*/  ISETP.NE.AND P0, PT, R29, 0x1, PT ;  /* 0x000000011d00780c */ /* 0x000fe20003f05270 */
[----:B------:R-:W2:Y:S01]  /*f2f0*/  LDC R21, c[0x0][0xac8] ;  /* 0x0002b200ff157b82 */ /* 0x000ea20000000800 */
[----:B------:R-:W-:Y:S01]  /*f300*/  ULDC.64 UR4, c[0x0][0xaa0] ;  /* 0x0002a80000047ab9 */ /* 0x000fe20000000a00 */
[--C-:B------:R-:W-:Y:S01]  /*f310*/  SHF.R.S32.HI R8, RZ, 0x1f, R24.reuse ;  /* 0x0000001fff087819 */ /* 0x100fe20000011418 */
[----:B0-----:R-:W-:Y:S01]  /*f320*/  IMAD R6, R10, UR4, RZ ;  /* 0x000000040a067c24 */ /* 0x001fe2000f8e02ff */
[----:B------:R-:W-:Y:S01]  /*f330*/  SHF.R.S32.HI R12, RZ, 0x1f, R24 ;  /* 0x0000001fff0c7819 */ /* 0x000fe20000011418 */
[C---:B------:R-:W-:Y:S01]  /*f340*/  IMAD.WIDE.U32 R4, R3.reuse, UR4, RZ ;  /* 0x0000000403047c25 */ /* 0x040fe2000f8e00ff */
[-C--:B------:R-:W-:Y:S01]  /*f350*/  LEA.HI R8, R8, R24.reuse, RZ, 0x3 ;  /* 0x0000001808087211 */ /* 0x080fe200078f18ff */
[----:B------:R-:W-:Y:S01]  /*f360*/  BSSY B1, `(.L_x_714) ;  /* 0x000007f000017945 */ /* 0x000fe20003800000 */
[----:B------:R-:W-:Y:S01]  /*f370*/  LEA.HI R12, R12, R24, RZ, 0x3 ;  /* 0x000000180c0c7211 */ /* 0x000fe200078f18ff */
[----:B------:R-:W-:Y:S01]  /*f380*/  IMAD R3, R3, UR5, R6 ;  /* 0x0000000503037c24 */ /* 0x000fe2000f8e0206 */
[----:B------:R-:W-:Y:S01]  /*f390*/  LOP3.LUT R8, R8, 0xfffffff8, RZ, 0xc0, !PT ;  /* 0xfffffff808087812 */ /* 0x000fe200078ec0ff */
[----:B------:R-:W-:Y:S01]  /*f3a0*/  ULDC.64 UR4, c[0x0][0xae8] ;  /* 0x0002ba0000047ab9 */ /* 0x000fe20000000a00 */
[----:B------:R-:W0:Y:S01]  /*f3b0*/  @P0 LDC R7, c[0x0][0xbec] ;  /* 0x0002fb00ff070b82 */ /* 0x000e220000000800 */
[----:B------:R-:W-:Y:S01]  /*f3c0*/  IMAD.IADD R5, R5, 0x1, R3 ;  /* 0x0000000105057824 */ /* 0x000fe200078e0203 */
[----:B------:R-:W-:Y:S01]  /*f3d0*/  SHF.R.S32.HI R12, RZ, 0x3, R12 ;  /* 0x00000003ff0c7819 */ /* 0x000fe2000001140c */
[----:B------:R-:W-:-:S02]  /*f3e0*/  IMAD R3, R13, UR4, RZ ;  /* 0x000000040d037c24 */ /* 0x000fc4000f8e02ff */
[----:B------:R-:W-:Y:S02]  /*f3f0*/  VIADD R43, R196, 0x40 ;  /* 0x00000040c42b7836 */ /* 0x000fe40000000000 */
[----:B------:R-:W-:Y:S01]  /*f400*/  IMAD.IADD R8, R24, 0x1, -R8 ;  /* 0x0000000118087824 */ /* 0x000fe200078e0a08 */
[----:B------:R-:W3:Y:S01]  /*f410*/  @P0 LDC R9, c[0x0][0xbf0] ;  /* 0x0002fc00ff090b82 */ /* 0x000ee20000000800 */
[C---:B------:R-:W-:Y:S02]  /*f420*/  IMAD R3, R28.reuse, UR5, R3 ;  /* 0x000000051c037c24 */ /* 0x040fe4000f8e0203 */
[----:B------:R-:W-:Y:S01]  /*f430*/  IMAD.WIDE.U32 R4, R28, UR4, R4 ;  /* 0x000000041c047c25 */ /* 0x000fe2000f8e0004 */
[-C--:B--2---:R-:W-:Y:S01]  /*f440*/  ISETP.GE.AND P1, PT, R43, R21.reuse, PT ;  /* 0x000000152b00720c */ /* 0x084fe20003f26270 */
[----:B------:R-:W-:Y:S01]  /*f450*/  ULDC.64 UR4, c[0x0][0xaf0] ;  /* 0x0002bc0000047ab9 */ /* 0x000fe20000000a00 */
[----:B------:R-:W-:Y:S01]  /*f460*/  ISETP.GE.AND P2, PT, R196, R21, PT ;  /* 0x00000015c400720c */ /* 0x000fe20003f46270 */
[----:B------:R-:W-:Y:S01]  /*f470*/  IMAD R6, R8, 0x20, R12 ;  /* 0x0000002008067824 */ /* 0x000fe200078e020c */
[----:B------:R-:W-:Y:S01]  /*f480*/  SEL R10, RZ, 0xffffffff, P1 ;  /* 0xffffffffff0a7807 */ /* 0x000fe20000800000 */
[----:B------:R-:W-:-:S02]  /*f490*/  IMAD.IADD R5, R5, 0x1, R3 ;  /* 0x0000000105057824 */ /* 0x000fc400078e0203 */
[----:B------:R-:W-:Y:S02]  /*f4a0*/  IMAD R3, R14, UR4, RZ ;  /* 0x000000040e037c24 */ /* 0x000fe4000f8e02ff */
[----:B------:R-:W-:Y:S02]  /*f4b0*/  IMAD R8, R20, 0x40, R6 ;  /* 0x0000004014087824 */ /* 0x000fe400078e0206 */
[----:B------:R-:W-:Y:S02]  /*f4c0*/  VIADD R41, R196, 0x80 ;  /* 0x00000080c4297836 */ /* 0x000fe40000000000 */
[C---:B------:R-:W-:Y:S02]  /*f4d0*/  IMAD R3, R15.reuse, UR5, R3 ;  /* 0x000000050f037c24 */ /* 0x040fe4000f8e0203 */
[----:B------:R-:W-:Y:S01]  /*f4e0*/  IMAD.WIDE.U32 R4, R15, UR4, R4 ;  /* 0x000000040f047c25 */ /* 0x000fe2000f8e0004 */
[----:B------:R-:W-:-:S03]  /*f4f0*/  ULDC.64 UR4, c[0x0][0xae0] ;  /* 0x0002b80000047ab9 */ /* 0x000fc60000000a00 */
[----:B0-----:R-:W-:Y:S01]  /*f500*/  @P0 IMAD.HI.U32 R6, R8, R7, RZ ;  /* 0x0000000708060227 */ /* 0x001fe200078e00ff */
[----:B------:R-:W-:Y:S02]  /*f510*/  SEL R7, RZ, 0x1, P2 ;  /* 0x00000001ff077807 */ /* 0x000fe40001000000 */
[----:B------:R-:W-:Y:S01]  /*f520*/  ISETP.GE.AND P2, PT, R41, R21, PT ;  /* 0x000000152900720c */ /* 0x000fe20003f46270 */
[----:B------:R-:W-:Y:S02]  /*f530*/  IMAD.SHL.U32 R10, R10, 0x2, RZ ;  /* 0x000000020a0a7824 */ /* 0x000fe400078e00ff */
[----:B------:R-:W-:Y:S02]  /*f540*/  IMAD.IADD R5, R5, 0x1, R3 ;  /* 0x0000000105057824 */ /* 0x000fe400078e0203 */
[----:B------:R-:W-:Y:S01]  /*f550*/  IMAD.MOV.U32 R3, RZ, RZ, R8 ;  /* 0x000000ffff037224 */ /* 0x000fe200078e0008 */
[----:B---3--:R-:W-:Y:S01]  /*f560*/  @P0 SHF.R.U32.HI R3, RZ, R9, R6 ;  /* 0x00000009ff030219 */ /* 0x008fe20000011606 */
[----:B------:R-:W-:Y:S01]  /*f570*/  VIADD R39, R196, 0xc0 ;  /* 0x000000c0c4277836 */ /* 0x000fe20000000000 */
[----:B------:R-:W-:Y:S01]  /*f580*/  LOP3.LUT R9, R10, 0x2, R7, 0xe2, !PT ;  /* 0x000000020a097812 */ /* 0x000fe200078ee207 */
[----:B------:R-:W-:Y:S01]  /*f590*/  VIADD R37, R196, 0x100 ;  /* 0x00000100c4257836 */ /* 0x000fe20000000000 */
[----:B------:R-:W-:Y:S01]  /*f5a0*/  SEL R10, RZ, 0xffffffff, P2 ;  /* 0xffffffffff0a7807 */ /* 0x000fe20001000000 */
[--C-:B------:R-:W-:Y:S01]  /*f5b0*/  IMAD.MOV R7, RZ, RZ, -R3.reuse ;  /* 0x000000ffff077224 */ /* 0x100fe200078e0a03 */
[----:B------:R-:W-:Y:S01]  /*f5c0*/  ISETP.GE.AND P1, PT, R39, R21, PT ;  /* 0x000000152700720c */ /* 0x000fe20003f26270 */
[----:B------:R-:W-:Y:S01]  /*f5d0*/  IMAD R31, R0, R29, RZ ;  /* 0x0000001d001f7224 */ /* 0x000fe200078e02ff */
[----:B------:R-:W-:Y:S01]  /*f5e0*/  SHF.R.S32.HI R6, RZ, 0x1f, R3 ;  /* 0x0000001fff067819 */ /* 0x000fe20000011403 */
[----:B------:R-:W-:Y:S01]  /*f5f0*/  IMAD.SHL.U32 R10, R10, 0x4, RZ ;  /* 0x000000040a0a7824 */ /* 0x000fe200078e00ff */
[----:B------:R-:W-:Y:S01]  /*f600*/  SEL R11, RZ, 0xffffffff, P1 ;  /* 0xffffffffff0b7807 */ /* 0x000fe20000800000 */
[----:B------:R-:W-:Y:S01]  /*f610*/  IMAD R7, R29, R7, R8 ;  /* 0x000000071d077224 */ /* 0x000fe200078e0208 */
[----:B------:R-:W-:Y:S01]  /*f620*/  ISETP.GE.AND P0, PT, R37, R21, PT ;  /* 0x000000152500720c */ /* 0x000fe20003f06270 */
[----:B------:R-:W-:Y:S01]  /*f630*/  IMAD R6, R6, UR4, RZ ;  /* 0x0000000406067c24 */ /* 0x000fe2000f8e02ff */
[----:B------:R-:W-:Y:S01]  /*f640*/  LOP3.LUT R0, R10, 0x4, R9, 0xe2, !PT ;  /* 0x000000040a007812 */ /* 0x000fe200078ee209 */
[----:B------:R-:W-:Y:S01]  /*f650*/  IMAD.WIDE.U32 R4, R3, UR4, R4 ;  /* 0x0000000403047c25 */ /* 0x000fe2000f8e0004 */
[----:B------:R-:W-:-:S03]  /*f660*/  SHF.L.U32 R11, R11, 0x3, RZ ;  /* 0x000000030b0b7819 */ /* 0x000fc600000006ff */
[----:B------:R-:W-:Y:S01]  /*f670*/  IMAD R9, R3, UR5, R6 ;  /* 0x0000000503097c24 */ /* 0x000fe2000f8e0206 */
[----:B------:R-:W-:Y:S01]  /*f680*/  SEL R6, RZ, 0xffffffff, P0 ;  /* 0xffffffffff067807 */ /* 0x000fe20000000000 */
[----:B------:R-:W-:Y:S01]  /*f690*/  VIADD R35, R196, 0x140 ;  /* 0x00000140c4237836 */ /* 0x000fe20000000000 */
[----:B------:R-:W-:Y:S01]  /*f6a0*/  LOP3.LUT R3, R11, 0x8, R0, 0xe2, !PT ;  /* 0x000000080b037812 */ /* 0x000fe200078ee200 */
[----:B------:R-:W-:Y:S01]  /*f6b0*/  ULDC.64 UR4, c[0x0][0xad8] ;  /* 0x0002b60000047ab9 */ /* 0x000fe20000000a00 */
[----:B------:R-:W-:Y:S01]  /*f6c0*/  SHF.R.S32.HI R0, RZ, 0x1f, R7 ;  /* 0x0000001fff007819 */ /* 0x000fe20000011407 */
[----:B------:R-:W-:Y:S01]  /*f6d0*/  IMAD.SHL.U32 R6, R6, 0x10, RZ ;  /* 0x0000001006067824 */ /* 0x000fe200078e00ff */
[-C--:B------:R-:W-:Y:S01]  /*f6e0*/  ISETP.GE.AND P0, PT, R35, R21.reuse, PT ;  /* 0x000000152300720c */ /* 0x080fe20003f06270 */
[----:B------:R-:W-:Y:S02]  /*f6f0*/  VIADD R33, R196, 0x180 ;  /* 0x00000180c4217836 */ /* 0x000fe40000000000 */
[----:B------:R-:W-:Y:S01]  /*f700*/  IMAD R0, R0, UR4, RZ ;  /* 0x0000000400007c24 */ /* 0x000fe2000f8e02ff */
[----:B------:R-:W-:Y:S01]  /*f710*/  LOP3.LUT R6, R6, 0x10, R3, 0xe2, !PT ;  /* 0x0000001006067812 */ /* 0x000fe200078ee203 */
[----:B------:R-:W-:Y:S01]  /*f720*/  IMAD.IADD R5, R5, 0x1, R9 ;  /* 0x0000000105057824 */ /* 0x000fe200078e0209 */
[----:B------:R-:W-:Y:S01]  /*f730*/  SEL R8, RZ, 0xffffffff, P0 ;  /* 0xffffffffff087807 */ /* 0x000fe20000000000 */
[----:B------:R-:W-:Y:S01]  /*f740*/  IMAD R3, R7, UR5, R0 ;  /* 0x0000000507037c24 */ /* 0x000fe2000f8e0200 */
[----:B------:R-:W-:Y:S01]  /*f750*/  ISETP.GE.AND P0, PT, R33, R21, PT ;  /* 0x000000152100720c */ /* 0x000fe20003f06270 */
[----:B------:R-:W-:-:S02]  /*f760*/  IMAD R0, R20, 0x40, R12 ;  /* 0x0000004014007824 */ /* 0x000fc400078e020c */
[----:B------:R-:W-:Y:S01]  /*f770*/  IMAD.WIDE.U32 R4, R7, UR4, R4 ;  /* 0x0000000407047c25 */ /* 0x000fe2000f8e0004 */
[----:B------:R-:W-:Y:S01]  /*f780*/  SEL R7, RZ, 0x40, P0 ;  /* 0x00000040ff077807 */ /* 0x000fe20000000000 */
[----:B------:R-:W-:Y:S01]  /*f790*/  ULDC.64 UR4, c[0x0][0xa80] ;  /* 0x0002a00000047ab9 */ /* 0x000fe20000000a00 */
[----:B------:R-:W-:Y:S01]  /*f7a0*/  ISETP.GE.AND P0, PT, R0, R31, PT ;  /* 0x0000001f0000720c */ /* 0x000fe20003f06270 */
[----:B------:R-:W-:Y:S01]  /*f7b0*/  IMAD.SHL.U32 R9, R8, 0x20, RZ ;  /* 0x0000002008097824 */ /* 0x000fe200078e00ff */
[----:B------:R-:W-:Y:S01]  /*f7c0*/  LEA R20, P1, R4, UR4, 0x1 ;  /* 0x0000000404147c11 */ /* 0x000fe2000f8208ff */
[C---:B------:R-:W-:Y:S02]  /*f7d0*/  VIADD R30, R196.reuse, 0x1c0 ;  /* 0x000001c0c41e7836 */ /* 0x040fe40000000000 */
[----:B------:R-:W-:Y:S01]  /*f7e0*/  IMAD.IADD R3, R5, 0x1, R3 ;  /* 0x0000000105037824 */ /* 0x000fe200078e0203 */
[----:B------:R-:W-:Y:S01]  /*f7f0*/  LOP3.LUT R6, R9, 0x20, R6, 0xe2, !PT ;  /* 0x0000002009067812 */ /* 0x000fe200078ee206 */
[----:B------:R-:W-:Y:S01]  /*f800*/  VIADD R32, R196, 0x1c0 ;  /* 0x000001c0c4207836 */ /* 0x000fe20000000000 */
[----:B------:R-:W-:Y:S01]  /*f810*/  ISETP.GE.AND P2, PT, R30, R21, PT ;  /* 0x000000151e00720c */ /* 0x000fe20003f46270 */
[----:B------:R-:W-:Y:S01]  /*f820*/  VIADD R34, R196, 0x180 ;  /* 0x00000180c4227836 */ /* 0x000fe20000000000 */
[----:B------:R-:W-:Y:S01]  /*f830*/  LEA.HI.X R3, R4, UR5, R3, 0x1, P1 ;  /* 0x0000000504037c11 */ /* 0x000fe200088f0c03 */
[----:B------:R-:W-:Y:S01]  /*f840*/  VIADD R36, R196, 0x140 ;  /* 0x00000140c4247836 */ /* 0x000fe20000000000 */
[----:B------:R-:W-:Y:S01]  /*f850*/  LOP3.LUT R24, R6, R7, RZ, 0xfc, !PT ;  /* 0x0000000706187212 */ /* 0x000fe200078efcff */
[C---:B------:R-:W-:Y:S01]  /*f860*/  VIADD R38, R196.reuse, 0x100 ;  /* 0x00000100c4267836 */ /* 0x040fe20000000000 */
[----:B------:R-:W-:Y:S01]  /*f870*/  SEL R5, RZ, 0x80, P2 ;  /* 0x00000080ff057807 */ /* 0x000fe20001000000 */
[C---:B------:R-:W-:Y:S01]  /*f880*/  VIADD R40, R196.reuse, 0xc0 ;  /* 0x000000c0c4287836 */ /* 0x040fe20000000000 */
[----:B------:R0:W2:Y:S01]  /*f890*/  SHFL.IDX PT, R6, R20, RZ, 0x181f ;  /* 0x00181fff14067589 */ /* 0x0000a200000e0000 */
[----:B------:R-:W-:Y:S01]  /*f8a0*/  VIADD R42, R196, 0x80 ;  /* 0x00000080c42a7836 */ /* 0x000fe20000000000 */
        /* <DEDUP_REMOVED lines=15> */
[CC--:B--2---:R-:W-:Y:S02]  /*f9a0*/  @!P2 LEA R8, P0, R43.reuse, R6.reuse, 0x1 ;  /* 0x000000062b08a211 */ /* 0x0c4fe400078008ff */
[----:B---3--:R-:W-:Y:S02]  /*f9b0*/  @!P1 IMAD.WIDE R4, R196, 0x2, R6 ;  /* 0x00000002c4049825 */ /* 0x008fe400078e0206 */
[----:B------:R-:W-:Y:S02]  /*f9c0*/  @!P2 LEA.HI.X R9, R43, R7, R44, 0x1, P0 ;  /* 0x000000072b09a211 */ /* 0x000fe400000f0c2c */
[----:B------:R-:W-:Y:S01]  /*f9d0*/  @!P5 LEA R10, P4, R41, R6, 0x1 ;  /* 0x00000006290ad211 */ /* 0x000fe200078808ff */
[----:B------:R-:W-:Y:S01]  /*f9e0*/  @!P1 ST.E.128 desc[UR40][R4.64], RZ ;  /* 0x000000ff04009985 */ /* 0x000fe2000c101d28 */
[-C--:B------:R-:W-:Y:S02]  /*f9f0*/  ISETP.GE.AND P1, PT, R35, R21.reuse, PT ;  /* 0x000000152300720c */ /* 0x080fe40003f26270 */
[----:B------:R-:W-:Y:S01]  /*fa00*/  LOP3.LUT P0, RZ, R24, 0x40, RZ, 0xc0, !PT ;  /* 0x0000004018ff7812 */ /* 0x000fe2000780c0ff */
[----:B------:R0:W-:Y:S01]  /*fa10*/  @!P2 ST.E.128 desc[UR40][R8.64], RZ ;  /* 0x000000ff0800a985 */ /* 0x0001e2000c101d28 */
[----:B------:R-:W-:-:S02]  /*fa20*/  ISETP.GE.AND P2, PT, R37, R21, PT ;  /* 0x000000152500720c */ /* 0x000fc40003f46270 */
[-C--:B------:R-:W-:Y:S02]  /*fa30*/  @!P5 LEA.HI.X R11, R41, R7.reuse, R42, 0x1, P4 ;  /* 0x00000007290bd211 */ /* 0x080fe400020f0c2a */
[----:B------:R-:W-:Y:S02]  /*fa40*/  LOP3.LUT P4, RZ, R28, 0x80, RZ, 0xc0, !PT ;  /* 0x000000801cff7812 */ /* 0x000fe4000788c0ff */
[CC--:B------:R-:W-:Y:S01]  /*fa50*/  @!P3 LEA R12, P6, R39.reuse, R6.reuse, 0x1 ;  /* 0x00000006270cb211 */ /* 0x0c0fe200078c08ff */
[----:B------:R4:W-:Y:S03]  /*fa60*/  @!P5 ST.E.128 desc[UR40][R10.64], RZ ;  /* 0x000000ff0a00d985 */ /* 0x0009e6000c101d28 */
[----:B------:R-:W-:Y:S02]  /*fa70*/  @!P3 LEA.HI.X R13, R39, R7, R40, 0x1, P6 ;  /* 0x00000007270db211 */ /* 0x000fe400030f0c28 */
[----:B0-----:R-:W-:-:S02]  /*fa80*/  @!P1 LEA R8, P6, R35, R6, 0x1 ;  /* 0x0000000623089211 */ /* 0x001fc400078c08ff */
        /* <DEDUP_REMOVED lines=12> */
.L_x_715:
[----:B------:R-:W-:Y:S05]  /*fb50*/  BSYNC B1 ;  /* 0x0000000000017941 */ /* 0x000fea0003800000 */
.L_x_714:
[----:B------:R-:W-:Y:S01]  /*fb60*/  VIADD R0, R0, 0x20 ;  /* 0x0000002000007836 */ /* 0x000fe20000000000 */
[----:B---34-:R0:W3:Y:S04]  /*fb70*/  SHFL.IDX PT, R7, R3, 0x1, 0x181f ;  /* 0x00381f0003077f89 */ /* 0x0180e800000e0000 */
[----:B------:R-:W-:Y:S01]  /*fb80*/  ISETP.GE.AND P0, PT, R0, R31, PT ;  /* 0x0000001f0000720c */ /* 0x000fe20003f06270 */
[----:B--2---:R0:W2:-:S12]  /*fb90*/  SHFL.IDX PT, R6, R20, 0x1, 0x181f ;  /* 0x00381f0014067f89 */ /* 0x00409800000e0000 */
[----:B0-----:R-:W-:Y:S05]  /*fba0*/  @P0 BRA `(.L_x_710) ;  /* 0x00000000007c0947 */ /* 0x001fea0003800000 */
[-C--:B------:R-:W-:Y:S02]  /*fbb0*/  ISETP.GE.AND P6, PT, R196, R21.reuse, PT ;  /* 0x00000015c400720c */ /* 0x080fe40003fc6270 */
[-C--:B------:R-:W-:Y:S02]  /*fbc0*/  ISETP.GE.AND P5, PT, R43, R21.reuse, PT ;  /* 0x000000152b00720c */ /* 0x080fe40003fa6270 */
[-C--:B------:R-:W-:Y:S02]  /*fbd0*/  ISETP.GE.AND P4, PT, R41, R21.reuse, PT ;  /* 0x000000152900720c */ /* 0x080fe40003f86270 */
[-C--:B------:R-:W-:Y:S02]  /*fbe0*/  ISETP.GE.AND P3, PT, R39, R21.reuse, PT ;  /* 0x000000152700720c */ /* 0x080fe40003f66270 */
[-C--:B------:R-:W-:Y:S02]  /*fbf0*/  ISETP.GE.AND P2, PT, R37, R21.reuse, PT ;  /* 0x000000152500720c */ /* 0x080fe40003f46270 */
[----:B------:R-:W-:-:S03]  /*fc00*/  ISETP.GE.AND P1, PT, R35, R21, PT ;  /* 0x000000152300720c */ /* 0x000fc60003f26270 */
[----:B--23--:R-:W-:Y:S02]  /*fc10*/  @!P6 IMAD.WIDE R4, R196, 0x2, R6 ;  /* 0x00000002c404e825 */ /* 0x00cfe400078e0206 */
[----:B------:R-:W-:-:S03]  /*fc20*/  @!P5 LEA R8, P0, R43, R6, 0x1 ;  /* 0x000000062b08d211 */ /* 0x000fc600078008ff */
[----:B------:R0:W-:Y:S01]  /*fc30*/  @!P6 ST.E.128 desc[UR40][R4.64], RZ ;  /* 0x000000ff0400e985 */ /* 0x0001e2000c101d28 */
[-C--:B------:R-:W-:Y:S02]  /*fc40*/  @!P4 LEA R10, P6, R41, R6.reuse, 0x1 ;  /* 0x00000006290ac211 */ /* 0x080fe400078c08ff */
[-C--:B------:R-:W-:Y:S02]  /*fc50*/  @!P5 LEA.HI.X R9, R43, R7.reuse, R44, 0x1, P0 ;  /* 0x000000072b09d211 */ /* 0x080fe400000f0c2c */
[----:B------:R-:W-:Y:S02]  /*fc60*/  LOP3.LUT P0, RZ, R24, 0x40, RZ, 0xc0, !PT ;  /* 0x0000004018ff7812 */ /* 0x000fe4000780c0ff */
[----:B------:R-:W-:Y:S01]  /*fc70*/  @!P4 LEA.HI.X R11, R41, R7, R42, 0x1, P6 ;  /* 0x00000007290bc211 */ /* 0x000fe200030f0c2a */
[----:B------:R2:W-:Y:S01]  /*fc80*/  @!P5 ST.E.128 desc[UR40][R8.64], RZ ;  /* 0x000000ff0800d985 */ /* 0x0005e2000c101d28 */
[----:B------:R-:W-:Y:S02]  /*fc90*/  LOP3.LUT P6, RZ, R28, 0x80, RZ, 0xc0, !PT ;  /* 0x000000801cff7812 */ /* 0x000fe400078cc0ff */
[-C--:B------:R-:W-:Y:S01]  /*fca0*/  @!P3 LEA R12, P5, R39, R6.reuse, 0x1 ;  /* 0x00000006270cb211 */ /* 0x080fe200078a08ff */
[----:B------:R2:W-:Y:S01]  /*fcb0*/  @!P4 ST.E.128 desc[UR40][R10.64], RZ ;  /* 0x000000ff0a00c985 */ /* 0x0005e2000c101d28 */
[----:B------:R-:W-:-:S02]  /*fcc0*/  @!P2 LEA R14, P4, R37, R6, 0x1 ;  /* 0x00000006250ea211 */ /* 0x000fc400078808ff */
[-C--:B------:R-:W-:Y:S02]  /*fcd0*/  @!P3 LEA.HI.X R13, R39, R7.reuse, R40, 0x1, P5 ;  /* 0x00000007270db211 */ /* 0x080fe400028f0c28 */
[-C--:B0-----:R-:W-:Y:S02]  /*fce0*/  @!P1 LEA R4, P5, R35, R6.reuse, 0x1 ;  /* 0x0000000623049211 */ /* 0x081fe400078a08ff */
[-C--:B------:R-:W-:Y:S01]  /*fcf0*/  @!P2 LEA.HI.X R15, R37, R7.reuse, R38, 0x1, P4 ;  /* 0x00000007250fa211 */ /* 0x080fe200020f0c26 */
[----:B------:R2:W-:Y:S01]  /*fd00*/  @!P3 ST.E.128 desc[UR40][R12.64], RZ ;  /* 0x000000ff0c00b985 */ /* 0x0005e2000c101d28 */
[-C--:B------:R-:W-:Y:S02]  /*fd10*/  @P0 LEA R20, P3, R33, R6.reuse, 0x1 ;  /* 0x0000000621140211 */ /* 0x080fe400078608ff */
[----:B------:R-:W-:Y:S01]  /*fd20*/  @P6 LEA R6, P4, R30, R6, 0x1 ;  /* 0x000000061e066211 */ /* 0x000fe200078808ff */
[----:B------:R2:W-:Y:S01]  /*fd30*/  @!P2 ST.E.128 desc[UR40][R14.64], RZ ;  /* 0x000000ff0e00a985 */ /* 0x0005e2000c101d28 */
[----:B------:R-:W-:-:S02]  /*fd40*/  @!P1 LEA.HI.X R5, R35, R7, R36, 0x1, P5 ;  /* 0x0000000723059211 */ /* 0x000fc400028f0c24 */
[-C--:B------:R-:W-:Y:S02]  /*fd50*/  @P0 LEA.HI.X R21, R33, R7.reuse, R34, 0x1, P3 ;  /* 0x0000000721150211 */ /* 0x080fe400018f0c22 */
[----:B------:R-:W-:Y:S01]  /*fd60*/  @P6 LEA.HI.X R7, R30, R7, R32, 0x1, P4 ;  /* 0x000000071e076211 */ /* 0x000fe200020f0c20 */
[----:B------:R2:W-:Y:S04]  /*fd70*/  @!P1 ST.E.128 desc[UR40][R4.64], RZ ;  /* 0x000000ff04009985 */ /* 0x0005e8000c101d28 */
[----:B------:R2:W-:Y:S04]  /*fd80*/  @P0 ST.E.128 desc[UR40][R20.64], RZ ;  /* 0x000000ff14000985 */ /* 0x0005e8000c101d28 */
[----:B------:R2:W-:Y:S02]  /*fd90*/  @P6 ST.E.128 desc[UR40][R6.64], RZ ;  /* 0x000000ff06006985 */ /* 0x0005e4000c101d28 */
.L_x_710:
[----:B------:R-:W-:Y:S05]  /*fda0*/  BSYNC B0 ;  /* 0x0000000000007941 */ /* 0x000fea0003800000 */
.L_x_704:
[----:B------:R-:W-:Y:S02]  /*fdb0*/  ULDC UR4, c[0x0][0xc3c] ;  /* 0x00030f0000047ab9 */ /* 0x000fe40000000800 */
[----:B------:R-:W-:-:S13]  /*fdc0*/  ISETP.GE.AND P0, PT, R27, UR4, PT ;  /* 0x000000041b007c0c */ /* 0x000fda000bf06270 */
[----:B------:R-:W-:Y:S05]  /*fdd0*/  @!P0 BRA `(.L_x_716) ;  /* 0xffffff1400cc8947 */ /* 0x000fea000383ffff */
[----:B------:R-:W-:Y:S05]  /*fde0*/  BRA `(.L_x_588) ;  /* 0x0000007000007947 */ /* 0x000fea0003800000 */
.L_x_586:
[----:B------:R-:W-:-:S08]  /*fdf0*/  NOP ;  /* 0x0000000000007918 */ /* 0x000fd00000000000 */
[----:B------:R-:W0:-:S00]  /*fe00*/  USETMAXREG.DEALLOC.CTAPOOL 0x28 ;  /* 0x00000028000079c8 */ /* 0x000e0000080e0500 */
[----:B0-----:R-:W-:Y:S01]  /*fe10*/  LOP3.LUT R2, R2, 0x3, RZ, 0xc0, !PT ;  /* 0x0000000302027812 */ /* 0x001fe200078ec0ff */
[----:B------:R-:W-:Y:S01]  /*fe20*/  IMAD.MOV.U32 R4, RZ, RZ, RZ ;  /* 0x000000ffff047224 */ /* 0x000fe200078e00ff */
[----:B------:R-:W-:-:S04]  /*fe30*/  LOP3.LUT R22, R22, 0xffffefff, RZ, 0xc0, !PT ;  /* 0xffffefff16167812 */ /* 0x000fc800078ec0ff */
[----:B------:R-:W0:Y:S02]  /*fe40*/  SHFL.IDX PT, R2, R2, RZ, 0x1f ;  /* 0x00001fff02027589 */ /* 0x000e2400000e0000 */
[----:B0-----:R-:W-:-:S13]  /*fe50*/  ISETP.NE.AND P0, PT, R2, RZ, PT ;  /* 0x000000ff0200720c */ /* 0x001fda0003f05270 */
        /* <DEDUP_REMOVED lines=9> */
.L_x_717:
[----:B------:R-:W-:Y:S01]  /*fef0*/  LOP3.LUT R5, R0, 0x1f, RZ, 0xc0, !PT ;  /* 0x0000001f00057812 */ /* 0x000fe200078ec0ff */
[----:B------:R-:W-:Y:S01]  /*ff00*/  ULDC UR4, c[0x0][0xc3c] ;  /* 0x00030f0000047ab9 */ /* 0x000fe20000000800 */
[----:B------:R-:W0:Y:S01]  /*ff10*/  S2UR UR6, SR_CTAID.X ;  /* 0x00000000000679c3 */ /* 0x000e220000002500 */
[----:B------:R-:W-:Y:S01]  /*ff20*/  ULDC UR5, c[0x0][0xc38] ;  /* 0x00030e0000057ab9 */ /* 0x000fe20000000800 */
[----:B------:R-:W-:-:S04]  /*ff30*/  ISETP.NE.AND P0, PT, R5, 0x1f, PT ;  /* 0x0000001f0500780c */ /* 0x000fc80003f05270 */
[----:B------:R-:W-:-:S13]  /*ff40*/  ISETP.GE.OR P1, PT, R5, UR4, !P0 ;  /* 0x0000000405007c0c */ /* 0x000fda000c726670 */
[----:B------:R-:W1:Y:S02]  /*ff50*/  @!P1 LDC.64 R2, c[0x0][0xc80] ;  /* 0x00032000ff029b82 */ /* 0x000e640000000a00 */
[----:B-1----:R-:W-:-:S05]  /*ff60*/  @!P1 IMAD.WIDE.U32 R2, R5, 0x4, R2 ;  /* 0x0000000405029825 */ /* 0x002fca00078e0002 */
        /* <DEDUP_REMOVED lines=8> */
[----:B--2---:R-:W1:Y:S02]  /*fff0*/  SHFL.UP PT, R6, R4, 0x1, RZ ;  /* 0x0420000004067989 */ /* 0x004e6400000e00ff */
[----:B-1----:R-:W-:-:S05]  /*10000*/  SEL R7, R6, RZ, P1 ;  /* 0x000000ff06077207 */ /* 0x002fca0000800000 */
[----:B------:R-:W-:-:S05]  /*10010*/  IMAD.IADD R7, R4, 0x1, R7 ;  /* 0x0000000104077824 */ /* 0x000fca00078e0207 */
[----:B------:R-:W1:Y:S02]  /*10020*/  SHFL.UP PT, R6, R7, 0x2, RZ ;  /* 0x0440000007067989 */ /* 0x000e6400000e00ff */
        /* <DEDUP_REMOVED lines=11> */
[----:B------:R-:W1:Y:S02]  /*100e0*/  SHFL.IDX PT, R6, R7, 0x1f, 0x1f ;  /* 0x03e01f0007067f89 */ /* 0x000e6400000e0000 */
[----:B-1----:R-:W-:-:S04]  /*100f0*/  IMAD R6, R6, UR5, RZ ;  /* 0x0000000506067c24 */ /* 0x002fc8000f8e02ff */
[----:B------:R-:W-:Y:S01]  /*10100*/  IMAD.MOV.U32 R3, RZ, RZ, R6 ;  /* 0x000000ffff037224 */ /* 0x000fe200078e0006 */
[----:B0-----:R-:W-:-:S13]  /*10110*/  ISETP.GT.AND P6, PT, R6, UR6, PT ;  /* 0x0000000606007c0c */ /* 0x001fda000bfc4270 */
[----:B------:R-:W-:Y:S05]  /*10120*/  @P6 BRA `(.L_x_719) ;  /* 0x00000000009c6947 */ /* 0x000fea0003800000 */
[----:B------:R-:W0:Y:S01]  /*10130*/  LDC R10, c[0x0][0xc3c] ;  /* 0x00030f00ff0a7b82 */ /* 0x000e220000000800 */
[----:B------:R-:W-:Y:S01]  /*10140*/  IMAD.MOV.U32 R6, RZ, RZ, R3 ;  /* 0x000000ffff067224 */ /* 0x000fe200078e0003 */
[----:B------:R-:W-:Y:S01]  /*10150*/  UMOV UR4, URZ ;  /* 0x0000003f00047c82 */ /* 0x000fe20008000000 */
[----:B------:R-:W-:Y:S01]  /*10160*/  ULDC UR7, c[0x0][0xc3c] ;  /* 0x00030f0000077ab9 */ /* 0x000fe20000000800 */
[----:B------:R-:W-:-:S05]  /*10170*/  ULDC UR5, c[0x0][0xc38] ;  /* 0x00030e0000057ab9 */ /* 0x000fca0000000800 */
.L_x_723:
[----:B------:R-:W-:Y:S01]  /*10180*/  UIADD3 UR4, UR4, 0x1f, URZ ;  /* 0x0000001f04047890 */ /* 0x000fe2000fffe03f */
[----:B------:R-:W-:-:S05]  /*10190*/  IMAD.U32 R19, RZ, RZ, UR7 ;  /* 0x00000007ff137e24 */ /* 0x000fca000f8e00ff */
        /* <DEDUP_REMOVED lines=10> */
.L_x_722:
[----:B------:R-:W-:Y:S05]  /*10240*/  BSYNC B0 ;  /* 0x0000000000007941 */ /* 0x000fea0003800000 */
.L_x_721:
        /* <DEDUP_REMOVED lines=21> */
.L_x_719:
        /* <DEDUP_REMOVED lines=15> */
.L_x_724:
[----:B---3--:R-:W-:Y:S01]  /*10490*/  IMAD R16, R16, UR5, R9 ;  /* 0x0000000510107c24 */ /* 0x008fe2000f8e0209 */
[----:B0-----:R-:W-:Y:S01]  /*104a0*/  IABS R2, R4 ;  /* 0x0000000400027213 */ /* 0x001fe20000000000 */
[----:B-12---:R-:W-:Y:S02]  /*104b0*/  IMAD.MOV R7, RZ, RZ, -R3 ;  /* 0x000000ffff077224 */ /* 0x006fe400078e0a03 */
[----:B------:R-:W-:Y:S01]  /*104c0*/  VIADD R19, R19, UR4 ;  /* 0x0000000413137c36 */ /* 0x000fe20008000000 */
[----:B------:R-:W-:Y:S01]  /*104d0*/  IADD3 R9, -R16, UR6, RZ ;  /* 0x0000000610097c10 */ /* 0x000fe2000fffe1ff */
[----:B------:R-:W-:Y:S02]  /*104e0*/  IMAD.MOV R8, RZ, RZ, -R2 ;  /* 0x000000ffff087224 */ /* 0x000fe400078e0a02 */
[----:B------:R-:W-:Y:S01]  /*104f0*/  IMAD R7, R7, R10, RZ ;  /* 0x0000000a07077224 */ /* 0x000fe200078e02ff */
[----:B------:R-:W-:Y:S01]  /*10500*/  IABS R6, R9 ;  /* 0x0000000900067213 */ /* 0x000fe20000000000 */
[----:B------:R-:W-:-:S04]  /*10510*/  IMAD.MOV.U32 R2, RZ, RZ, RZ ;  /* 0x000000ffff027224 */ /* 0x000fc800078e00ff */
[----:B------:R-:W-:-:S04]  /*10520*/  IMAD.HI.U32 R2, R3, R7, R2 ;  /* 0x0000000703027227 */ /* 0x000fc800078e0002 */
[----:B------:R-:W-:Y:S02]  /*10530*/  IMAD.MOV.U32 R3, RZ, RZ, R6 ;  /* 0x000000ffff037224 */ /* 0x000fe400078e0006 */
        /* <DEDUP_REMOVED lines=12> */
[----:B------:R-:W-:-:S04]  /*10600*/  @!P1 LOP3.LUT R2, RZ, R4, RZ, 0x33, !PT ;  /* 0x00000004ff029212 */ /* 0x000fc800078e33ff */
[----:B------:R-:W-:Y:S01]  /*10610*/  IADD3 R17, -R2, RZ, RZ ;  /* 0x000000ff02117210 */ /* 0x000fe20007ffe1ff */
[----:B------:R-:W-:-:S04]  /*10620*/  IMAD.MOV.U32 R18, RZ, RZ, R2 ;  /* 0x000000ffff127224 */ /* 0x000fc800078e0002 */
[----:B------:R-:W-:Y:S01]  /*10630*/  IMAD R17, R4, R17, R9 ;  /* 0x0000001104117224 */ /* 0x000fe200078e0209 */
[----:B------:R-:W-:Y:S06]  /*10640*/  BRA `(.L_x_725) ;  /* 0x00000000000c7947 */ /* 0x000fec0003800000 */
.L_x_720:
[----:B------:R-:W-:Y:S02]  /*10650*/  IMAD.MOV.U32 R17, RZ, RZ, RZ ;  /* 0x000000ffff117224 */ /* 0x000fe400078e00ff */
[----:B------:R-:W-:Y:S02]  /*10660*/  IMAD.U32 R16, RZ, RZ, UR6 ;  /* 0x00000006ff107e24 */ /* 0x000fe4000f8e00ff */
[----:B------:R-:W-:-:S07]  /*10670*/  IMAD.MOV.U32 R18, RZ, RZ, RZ ;  /* 0x000000ffff127224 */ /* 0x000fce00078e00ff */
.L_x_725:
[----:B------:R-:W-:-:S13]  /*10680*/  ISETP.NE.AND P0, PT, R5, RZ, PT ;  /* 0x000000ff0500720c */ /* 0x000fda0003f05270 */
[----:B------:R-:W0:Y:S01]  /*10690*/  @!P0 S2R R3, SR_CgaCtaId ;  /* 0x0000000000038919 */ /* 0x000e220000008800 */
[----:B------:R-:W-:-:S04]  /*106a0*/  @!P0 MOV R2, 0x400 ;  /* 0x0000040000028802 */ /* 0x000fc80000000f00 */
[----:B0-----:R-:W-:-:S05]  /*106b0*/  @!P0 LEA R2, R3, R2, 0x18 ;  /* 0x0000000203028211 */ /* 0x001fca00078ec0ff */
[----:B------:R1:W-:Y:S01]  /*106c0*/  @!P0 STS.128 [R2+0x28cd0], R16 ;  /* 0x028cd01002008388 */ /* 0x0003e20000000c00 */
[----:B------:R-:W-:Y:S06]  /*106d0*/  BAR.ARV 0x5, 0x180 ;  /* 0x0146000000007b1d */ /* 0x000fec0000002000 */
.L_x_718:
[----:B------:R2:W-:Y:S01]  /*106e0*/  STL [R1+0x1c], RZ ;  /* 0x00001cff01007387 */ /* 0x0005e20000100800 */
[----:B------:R-:W-:Y:S01]  /*106f0*/  ULDC UR4, c[0x0][0xc3c] ;  /* 0x00030f0000047ab9 */ /* 0x000fe20000000800 */
[----:B------:R-:W-:Y:S01]  /*10700*/  IMAD.MOV.U32 R26, RZ, RZ, 0x1 ;  /* 0x00000001ff1a7424 */ /* 0x000fe200078e00ff */
[----:B0-----:R-:W-:Y:S01]  /*10710*/  ISETP.GE.AND P0, PT, R19, UR4, PT ;  /* 0x0000000413007c0c */ /* 0x001fe2000bf06270 */
[----:B------:R-:W-:-:S12]  /*10720*/  IMAD.MOV.U32 R25, RZ, RZ, RZ ;  /* 0x000000ffff197224 */ /* 0x000fd800078e00ff */
[----:B--2---:R-:W-:Y:S05]  /*10730*/  @P0 BRA `(.L_x_726) ;  /* 0x0000006000d40947 */ /* 0x004fea0003800000 */
[----:B------:R-:W0:Y:S01]  /*10740*/  S2UR UR5, SR_CgaCtaId ;  /* 0x00000000000579c3 */ /* 0x000e220000008800 */
[C---:B-1----:R-:W-:Y:S01]  /*10750*/  IMAD.SHL.U32 R2, R0.reuse, 0x8, RZ ;  /* 0x0000000800027824 */ /* 0x042fe200078e00ff */
[----:B------:R-:W-:Y:S01]  /*10760*/  LOP3.LUT R5, R0, 0x7f, RZ, 0xc0, !PT ;  /* 0x0000007f00057812 */ /* 0x000fe200078ec0ff */
[----:B------:R-:W-:Y:S01]  /*10770*/  UMOV UR4, 0x400 ;  /* 0x0000040000047882 */ /* 0x000fe20000000000 */
[----:B------:R1:W-:Y:S01]  /*10780*/  STL [R1+0x1c], RZ ;  /* 0x00001cff01007387 */ /* 0x0003e20000100800 */
[----:B------:R-:W-:Y:S01]  /*10790*/  BSSY B8, `(.L_x_726) ;  /* 0x000062f000087945 */ /* 0x000fe20003800000 */
[C---:B------:R-:W-:Y:S01]  /*107a0*/  LOP3.LUT R3, R2.reuse, 0x1f8, RZ, 0xc0, !PT ;  /* 0x000001f802037812 */ /* 0x040fe200078ec0ff */
[----:B------:R-:W-:Y:S01]  /*107b0*/  IMAD.SHL.U32 R35, R5, 0x8, RZ ;  /* 0x0000000805237824 */ /* 0x000fe200078e00ff */
[----:B------:R-:W-:Y:S01]  /*107c0*/  LOP3.LUT R2, R2, 0x38, RZ, 0xc0, !PT ;  /* 0x0000003802027812 */ /* 0x000fe200078ec0ff */
[----:B------:R-:W-:Y:S01]  /*107d0*/  IMAD.MOV.U32 R26, RZ, RZ, 0x1 ;  /* 0x00000001ff1a7424 */ /* 0x000fe200078e00ff */
[----:B------:R-:W-:Y:S01]  /*107e0*/  LOP3.LUT R4, R3, 0x38, R0, 0x78, !PT ;  /* 0x0000003803047812 */ /* 0x000fe200078e7800 */
[----:B------:R-:W-:Y:S01]  /*107f0*/  IMAD.SHL.U32 R0, R0, 0x10, RZ ;  /* 0x0000001000007824 */ /* 0x000fe200078e00ff */
[----:B------:R-:W-:-:S02]  /*10800*/  SHF.R.U32.HI R3, RZ, 0x3, R5 ;  /* 0x00000003ff037819 */ /* 0x000fc40000011605 */
[----:B------:R-:W-:Y:S02]  /*10810*/  CS2R R24, SRZ ;  /* 0x0000000000187805 */ /* 0x000fe4000001ff00 */
[----:B------:R-:W-:Y:S01]  /*10820*/  LOP3.LUT R35, R4, 0x200, R35, 0xf8, !PT ;  /* 0x0000020004237812 */ /* 0x000fe200078ef823 */
[----:B------:R-:W-:Y:S01]  /*10830*/  IMAD.MOV.U32 R28, RZ, RZ, 0x1 ;  /* 0x00000001ff1c7424 */ /* 0x000fe200078e00ff */
[----:B------:R-:W-:Y:S01]  /*10840*/  LOP3.LUT R0, R3, 0x70, R0, 0xf8, !PT ;  /* 0x0000007003007812 */ /* 0x000fe200078ef800 */
[----:B------:R-:W-:Y:S01]  /*10850*/  ULDC.64 UR38, c[0x0][0x198] ;  /* 0x0000660000267ab9 */ /* 0x000fe20000000a00 */
[C---:B------:R-:W-:Y:S01]  /*10860*/  LOP3.LUT R0, R2.reuse, 0xc0, RZ, 0xfc, !PT ;  /* 0x000000c002007812 */ /* 0x040fe200078efcff */
[----:B------:R-:W-:Y:S01]  /*10870*/  ULDC UR36, c[0x0][0xc] ;  /* 0x0000030000247ab9 */ /* 0x000fe20000000800 */
[C---:B------:R-:W-:Y:S02]  /*10880*/  LOP3.LUT R0, R2.reuse, 0x140, RZ, 0xfc, !PT ;  /* 0x0000014002007812 */ /* 0x040fe400078efcff */
[----:B------:R-:W-:Y:S01]  /*10890*/  LOP3.LUT R3, R2, 0x40, RZ, 0xfc, !PT ;  /* 0x0000004002037812 */ /* 0x000fe200078efcff */
[----:B0-----:R-:W-:Y:S01]  /*108a0*/  ULEA UR4, UR5, UR4, 0x18 ;  /* 0x0000000405047291 */ /* 0x001fe2000f8ec03f */
[----:B------:R-:W-:-:S02]  /*108b0*/  LOP3.LUT R4, R37, 0x2, RZ, 0xfc, !PT ;  /* 0x0000000225047812 */ /* 0x000fc400078efcff */
[C---:B------:R-:W-:Y:S02]  /*108c0*/  LOP3.LUT R3, R2.reuse, 0x100, RZ, 0xfc, !PT ;  /* 0x0000010002037812 */ /* 0x040fe400078efcff */
[C---:B------:R-:W-:Y:S01]  /*108d0*/  LOP3.LUT R4, R2.reuse, 0x80, RZ, 0xfc, !PT ;  /* 0x0000008002047812 */ /* 0x040fe200078efcff */
[----:B------:R-:W-:Y:S01]  /*108e0*/  IMAD.U32 R23, RZ, RZ, UR4 ;  /* 0x00000004ff177e24 */ /* 0x000fe2000f8e00ff */
[C---:B------:R-:W-:Y:S02]  /*108f0*/  LOP3.LUT R3, R2.reuse, 0x180, RZ, 0xfc, !PT ;  /* 0x0000018002037812 */ /* 0x040fe400078efcff */
[----:B------:R-:W-:Y:S01]  /*10900*/  LOP3.LUT R2, R2, 0x1c0, RZ, 0xfc, !PT ;  /* 0x000001c002027812 */ /* 0x000fe200078efcff */
[----:B------:R-:W-:-:S05]  /*10910*/  IMAD R0, R35, 0x2, R23 ;  /* 0x0000000223007824 */ /* 0x000fca00078e0217 */
[----:B------:R1:W-:Y:S02]  /*10920*/  STL [R1+0x34], R0 ;  /* 0x0000340001007387 */ /* 0x0003e40000100800 */
.L_x_833:
[----:B0-----:R-:W0:Y:S02]  /*10930*/  LDC.64 R32, c[0x0][0xc88] ;  /* 0x00032200ff207b82 */ /* 0x001e240000000a00 */
[----:B0-----:R-:W-:-:S06]  /*10940*/  IMAD.WIDE R32, R19, 0x4, R32 ;  /* 0x0000000413207825 */ /* 0x001fcc00078e0220 */
[----:B-1----:R0:W1:Y:S01]  /*10950*/  LDG.E R32, desc[UR40][R32.64] ;  /* 0x0000002820207981 */ /* 0x002062000c1e1900 */
[----:B------:R-:W-:Y:S05]  /*10960*/  YIELD ;  /* 0x0000000000007946 */ /* 0x000fea0003800000 */
[----:B------:R-:W-:Y:S01]  /*10970*/  ULDC.64 UR4, c[0x0][0xa28] ;  /* 0x00028a0000047ab9 */ /* 0x000fe20000000a00 */
[----:B--23--:R-:W-:Y:S01]  /*10980*/  IMAD.MOV.U32 R6, RZ, RZ, RZ ;  /* 0x000000ffff067224 */ /* 0x00cfe200078e00ff */
[----:B------:R-:W-:Y:S01]  /*10990*/  ISETP.NE.U32.AND P0, PT, RZ, UR4, PT ;  /* 0x00000004ff007c0c */ /* 0x000fe2000bf05070 */
[----:B------:R-:W-:Y:S01]  /*109a0*/  ULDC.64 UR8, c[0x0][0xa18] ;  /* 0x0002860000087ab9 */ /* 0x000fe20000000a00 */
[----:B0-----:R-:W-:Y:S01]  /*109b0*/  IMAD.MOV.U32 R33, RZ, RZ, RZ ;  /* 0x000000ffff217224 */ /* 0x001fe200078e00ff */
[----:B------:R-:W-:Y:S01]  /*109c0*/  ULDC.64 UR6, c[0x0][0xa10] ;  /* 0x0002840000067ab9 */ /* 0x000fe20000000a00 */
[----:B------:R-:W-:-:S02]  /*109d0*/  ISETP.NE.AND.EX P0, PT, RZ, UR5, PT, P0 ;  /* 0x00000005ff007c0c */ /* 0x000fc4000bf05300 */
[----:B-1----:R-:W-:-:S11]  /*109e0*/  SHF.R.S32.HI R0, RZ, 0x1f, R32 ;  /* 0x0000001fff007819 */ /* 0x002fd60000011420 */
[C---:B------:R-:W-:Y:S01]  /*109f0*/  @P0 LEA R2, P1, R32.reuse, UR4, 0x2 ;  /* 0x0000000420020c11 */ /* 0x040fe2000f8210ff */
[C---:B------:R-:W-:Y:S01]  /*10a00*/  IMAD.SHL.U32 R27, R32.reuse, 0x4, RZ ;  /* 0x00000004201b7824 */ /* 0x040fe200078e00ff */
[C-C-:B------:R-:W-:Y:S01]  /*10a10*/  SHF.L.U64.HI R29, R32.reuse, 0x2, R0.reuse ;  /* 0x00000002201d7819 */ /* 0x140fe20000010200 */
[----:B------:R0:W-:Y:S01]  /*10a20*/  STL [R1+0x14], R0 ;  /* 0x0000140001007387 */ /* 0x0001e20000100800 */
[----:B------:R-:W-:Y:S01]  /*10a30*/  @P0 LEA.HI.X R3, R32, UR5, R0, 0x2, P1 ;  /* 0x0000000520030c11 */ /* 0x000fe200088f1400 */
[----:B------:R-:W-:-:S04]  /*10a40*/  ULDC.64 UR4, c[0x0][0xa00] ;  /* 0x0002800000047ab9 */ /* 0x000fc80000000a00 */
[----:B------:R1:W5:Y:S01]  /*10a50*/  @P0 LDG.E R33, desc[UR40][R2.64] ;  /* 0x0000002802210981 */ /* 0x000362000c1e1900 */
[----:B------:R-:W-:Y:S02]  /*10a60*/  ISETP.NE.U32.AND P0, PT, RZ, UR4, PT ;  /* 0x00000004ff007c0c */ /* 0x000fe4000bf05070 */
[----:B------:R-:W-:Y:S01]  /*10a70*/  ISETP.NE.U32.AND P2, PT, RZ, UR8, PT ;  /* 0x00000008ff007c0c */ /* 0x000fe2000bf45070 */
[----:B0-----:R-:W-:Y:S01]  /*10a80*/  IMAD.MOV.U32 R0, RZ, RZ, RZ ;  /* 0x000000ffff007224 */ /* 0x001fe200078e00ff */
[----:B------:R-:W-:Y:S02]  /*10a90*/  ISETP.NE.AND.EX P0, PT, RZ, UR5, PT, P0 ;  /* 0x00000005ff007c0c */ /* 0x000fe4000bf05300 */
[----:B------:R-:W-:Y:S02]  /*10aa0*/  ISETP.NE.AND.EX P2, PT, RZ, UR9, PT, P2 ;  /* 0x00000009ff007c0c */ /* 0x000fe4000bf45320 */
[----:B------:R-:W-:Y:S02]  /*10ab0*/  ISETP.NE.U32.AND P1, PT, RZ, UR6, PT ;  /* 0x00000006ff007c0c */ /* 0x000fe4000bf25070 */
[----:B-1----:R-:W-:-:S02]  /*10ac0*/  IADD3 R2, P3, R27, UR4, RZ ;  /* 0x000000041b027c10 */ /* 0x002fc4000ff7e0ff */
[----:B------:R-:W-:Y:S02]  /*10ad0*/  ISETP.NE.AND.EX P1, PT, RZ, UR7, PT, P1 ;  /* 0x00000007ff007c0c */ /* 0x000fe4000bf25310 */
[----:B------:R-:W-:Y:S02]  /*10ae0*/  IADD3.X R3, R29, UR5, RZ, P3, !PT ;  /* 0x000000051d037c10 */ /* 0x000fe40009ffe4ff */
[----:B------:R-:W-:-:S03]  /*10af0*/  IADD3 R4, P4, R27, UR6, RZ ;  /* 0x000000061b047c10 */ /* 0x000fc6000ff9e0ff */
[----:B------:R-:W2:Y:S01]  /*10b00*/  @P0 LDG.E R6, desc[UR40][R2.64] ;  /* 0x0000002802060981 */ /* 0x000ea2000c1e1900 */
[----:B------:R-:W-:Y:S01]  /*10b10*/  ULDC UR4, c[0x0][0x288] ;  /* 0x0000a20000047ab9 */ /* 0x000fe20000000800 */
[----:B------:R-:W-:Y:S01]  /*10b20*/  IADD3.X R5, R29, UR7, RZ, P4, !PT ;  /* 0x000000071d057c10 */ /* 0x000fe2000a7fe4ff */
[----:B------:R-:W-:Y:S01]  /*10b30*/  IMAD.U32 R8, RZ, RZ, UR4 ;  /* 0x00000004ff087e24 */ /* 0x000fe2000f8e00ff */
[----:B------:R-:W-:-:S03]  /*10b40*/  ULDC.64 UR4, c[0x0][0x418] ;  /* 0x0001060000047ab9 */ /* 0x000fc60000000a00 */
[----:B------:R-:W5:Y:S04]  /*10b50*/  @P1 LDG.E R0, desc[UR40][R4.64] ;  /* 0x0000002804001981 */ /* 0x000f68000c1e1900 */
[----:B--2---:R0:W-:Y:S02]  /*10b60*/  STL [R1+0xc], R6 ;  /* 0x00000c0601007387 */ /* 0x0041e40000100800 */
[----:B0-----:R-:W-:-:S04]  /*10b70*/  @P2 IADD3 R6, P3, R27, UR8, RZ ;  /* 0x000000081b062c10 */ /* 0x001fc8000ff7e0ff */
[----:B------:R-:W-:-:S05]  /*10b80*/  @P2 IADD3.X R7, R29, UR9, RZ, P3, !PT ;  /* 0x000000091d072c10 */ /* 0x000fca0009ffe4ff */
[----:B------:R0:W2:Y:S01]  /*10b90*/  @P2 LDG.E R8, desc[UR40][R6.64] ;  /* 0x0000002806082981 */ /* 0x0000a2000c1e1900 */
[----:B------:R-:W-:-:S03]  /*10ba0*/  UISETP.NE.U32.AND UP0, UPT, UR4, URZ, UPT ;  /* 0x0000003f0400728c */ /* 0x000fc6000bf05070 */
[----:B------:R-:W-:Y:S01]  /*10bb0*/  ULDC UR4, c[0x0][0x424] ;  /* 0x0001090000047ab9 */ /* 0x000fe20000000800 */
[----:B------:R-:W-:-:S03]  /*10bc0*/  UISETP.NE.AND.EX UP0, UPT, UR5, URZ, UPT, UP0 ;  /* 0x0000003f0500728c */ /* 0x000fc6000bf05300 */
[----:B------:R-:W-:Y:S01]  /*10bd0*/  ULDC UR5, c[0x0][0x2f0] ;  /* 0x0000bc0000057ab9 */ /* 0x000fe20000000800 */
[----:B------:R-:W-:-:S04]  /*10be0*/  USEL UR4, UR4, 0x1, UP0 ;  /* 0x0000000104047887 */ /* 0x000fc80008000000 */
[----:B------:R-:W-:-:S03]  /*10bf0*/  UIMAD UR4, UR4, UR5, URZ ;  /* 0x00000005040472a4 */ /* 0x000fc6000f8e023f */
[----:B------:R-:W-:Y:S02]  /*10c00*/  ULDC UR5, c[0x0][0x348] ;  /* 0x0000d20000057ab9 */ /* 0x000fe40000000800 */
[----:B0-----:R-:W-:Y:S02]  /*10c10*/  IMAD.U32 R6, RZ, RZ, UR5 ;  /* 0x00000005ff067e24 */ /* 0x001fe4000f8e00ff */
[----:B------:R-:W-:Y:S01]  /*10c20*/  IMAD.U32 R7, RZ, RZ, UR4 ;  /* 0x00000004ff077e24 */ /* 0x000fe2000f8e00ff */
[----:B--2---:R0:W-:Y:S01]  /*10c30*/  STL [R1+0x18], R8 ;  /* 0x0000180801007387 */ /* 0x0041e20000100800 */
[----:B------:R-:W-:Y:S05]  /*10c40*/  @P2 BRA `(.L_x_727) ;  /* 0x0000000000142947 */ /* 0x000fea0003800000 */
[----:B------:R-:W-:Y:S05]  /*10c50*/  @!P0 BRA `(.L_x_727) ;  /* 0x0000000000108947 */ /* 0x000fea0003800000 */
[----:B0-----:R-:W2:Y:S04]  /*10c60*/  LDG.E R8, desc[UR40][R2.64] ;  /* 0x0000002802087981 */ /* 0x001ea8000c1e1900 */
[----:B------:R-:W2:Y:S02]  /*10c70*/  LDG.E R2, desc[UR40][R2.64+0x4] ;  /* 0x0000042802027981 */ /* 0x000ea4000c1e1900 */
[----:B--2---:R-:W-:-:S05]  /*10c80*/  IMAD.IADD R2, R2, 0x1, -R8 ;  /* 0x0000000102027824 */ /* 0x004fca00078e0a08 */
[----:B------:R1:W-:Y:S02]  /*10c90*/  STL [R1+0x18], R2 ;  /* 0x0000180201007387 */ /* 0x0003e40000100800 */
.L_x_727:
[----:B------:R-:W-:Y:S01]  /*10ca0*/  ULDC.64 UR4, c[0x0][0xa20] ;  /* 0x0002880000047ab9 */ /* 0x000fe20000000a00 */
[----:B------:R-:W-:Y:S01]  /*10cb0*/  IMAD.MOV.U32 R30, RZ, RZ, R32 ;  /* 0x000000ffff1e7224 */ /* 0x000fe200078e0020 */
[----:B------:R-:W-:-:S04]  /*10cc0*/  ISETP.NE.U32.AND P0, PT, RZ, UR4, PT ;  /* 0x00000004ff007c0c */ /* 0x000fc8000bf05070 */
[----:B------:R-:W-:-:S13]  /*10cd0*/  ISETP.NE.AND.EX P0, PT, RZ, UR5, PT, P0 ;  /* 0x00000005ff007c0c */ /* 0x000fda000bf05300 */
[----:B------:R-:W-:Y:S05]  /*10ce0*/  @!P0 BRA `(.L_x_728) ;  /* 0x0000000000108947 */ /* 0x000fea0003800000 */
[----:B-1----:R-:W-:-:S04]  /*10cf0*/  IADD3 R2, P0, R27, UR4, RZ ;  /* 0x000000041b027c10 */ /* 0x002fc8000ff1e0ff */
[----:B------:R-:W-:-:S05]  /*10d00*/  IADD3.X R3, R29, UR5, RZ, P0, !PT ;  /* 0x000000051d037c10 */ /* 0x000fca00087fe4ff */
[----:B------:R1:W5:Y:S01]  /*10d10*/  LDG.E R7, desc[UR40][R2.64] ;  /* 0x0000002802077981 */ /* 0x000362000c1e1900 */
[----:B------:R-:W-:Y:S05]  /*10d20*/  BRA `(.L_x_729) ;  /* 0x0000000000247947 */ /* 0x000fea0003800000 */
.L_x_728:
[----:B------:R-:W-:Y:S02]  /*10d30*/  ULDC.64 UR4, c[0x0][0xa08] ;  /* 0x0002820000047ab9 */ /* 0x000fe40000000a00 */
[----:B------:R-:W-:-:S04]  /*10d40*/  ISETP.NE.U32.AND P0, PT, RZ, UR4, PT ;  /* 0x00000004ff007c0c */ /* 0x000fc8000bf05070 */
[----:B------:R-:W-:-:S13]  /*10d50*/  ISETP.NE.AND.EX P0, PT, RZ, UR5, PT, P0 ;  /* 0x00000005ff007c0c */ /* 0x000fda000bf05300 */
[----:B------:R-:W-:Y:S05]  /*10d60*/  @!P0 BRA `(.L_x_729) ;  /* 0x0000000000148947 */ /* 0x000fea0003800000 */
[----:B-1----:R-:W1:Y:S02]  /*10d70*/  LDC.64 R2, c[0x0][0xa08] ;  /* 0x00028200ff027b82 */ /* 0x002e640000000a00 */
[----:B-1----:R-:W-:-:S05]  /*10d80*/  IMAD.WIDE R2, R30, 0x4, R2 ;  /* 0x000000041e027825 */ /* 0x002fca00078e0202 */
[----:B------:R-:W2:Y:S04]  /*10d90*/  LDG.E R7, desc[UR40][R2.64] ;  /* 0x0000002802077981 */ /* 0x000ea8000c1e1900 */
[----:B------:R-:W2:Y:S02]  /*10da0*/  LDG.E R2, desc[UR40][R2.64+0x4] ;  /* 0x0000042802027981 */ /* 0x000ea4000c1e1900 */
[----:B--2---:R-:W-:-:S07]  /*10db0*/  IMAD.IADD R7, R2, 0x1, -R7 ;  /* 0x0000000102077824 */ /* 0x004fce00078e0a07 */
.L_x_729:
[----:B-1----:R-:W2:Y:S04]  /*10dc0*/  @P1 LDG.E R2, desc[UR40][R4.64] ;  /* 0x0000002804021981 */ /* 0x002ea8000c1e1900 */
[----:B------:R-:W2:Y:S01]  /*10dd0*/  @P1 LDG.E R4, desc[UR40][R4.64+0x4] ;  /* 0x0000042804041981 */ /* 0x000ea2000c1e1900 */
[----:B-----5:R-:W-:Y:S01]  /*10de0*/  IMAD.IADD R7, R7, 0x1, -R33 ;  /* 0x0000000107077824 */ /* 0x020fe200078e0a21 */
[----:B------:R-:W-:Y:S01]  /*10df0*/  BSSY B0, `(.L_x_730) ;  /* 0x00001ae000007945 */ /* 0x000fe20003800000 */
[----:B--2---:R-:W-:-:S04]  /*10e00*/  @P1 IMAD.IADD R6, R4, 0x1, -R2 ;  /* 0x0000000104061824 */ /* 0x004fc800078e0a02 */
[----:B------:R-:W-:-:S04]  /*10e10*/  IMAD.IADD R3, R7, 0x1, R6 ;  /* 0x0000000107037824 */ /* 0x000fc800078e0206 */
[----:B------:R-:W-:Y:S01]  /*10e20*/  VIADD R2, R3, 0x3f ;  /* 0x0000003f03027836 */ /* 0x000fe20000000000 */
[----:B------:R1:W-:Y:S04]  /*10e30*/  STL [R1+0x4], R3 ;  /* 0x0000040301007387 */ /* 0x0003e80000100800 */
[----:B-1----:R-:W-:-:S04]  /*10e40*/  SHF.R.S32.HI R3, RZ, 0x1f, R2 ;  /* 0x0000001fff037819 */ /* 0x002fc80000011402 */
[----:B------:R-:W-:Y:S01]  /*10e50*/  LEA.HI R4, R3, R2, RZ, 0x6 ;  /* 0x0000000203047211 */ /* 0x000fe200078f30ff */
[----:B------:R-:W-:-:S03]  /*10e60*/  IMAD.MOV R2, RZ, RZ, -R7 ;  /* 0x000000ffff027224 */ /* 0x000fc600078e0a07 */
[----:B------:R-:W-:Y:S01]  /*10e70*/  LOP3.LUT R31, R4, 0xffffffc0, RZ, 0xc0, !PT ;  /* 0xffffffc0041f7812 */ /* 0x000fe200078ec0ff */
[----:B------:R1:W-:Y:S01]  /*10e80*/  STL [R1+0x3c], R4 ;  /* 0x00003c0401007387 */ /* 0x0003e20000100800 */
[----:B------:R-:W-:Y:S02]  /*10e90*/  VIMNMX R5, RZ, R2, !PT ;  /* 0x00000002ff057248 */ /* 0x000fe40007fe0100 */
[----:B------:R-:W-:-:S04]  /*10ea0*/  VIADDMNMX R6, R31, -R7, R6, PT ;  /* 0x800000071f067246 */ /* 0x000fc80003800106 */
[----:B------:R-:W-:Y:S02]  /*10eb0*/  ISETP.GT.AND P0, PT, R6, R5, PT ;  /* 0x000000050600720c */ /* 0x000fe40003f04270 */
[----:B------:R-:W-:-:S11]  /*10ec0*/  SHF.R.U32.HI R5, RZ, 0x6, R5 ;  /* 0x00000006ff057819 */ /* 0x000fd60000011605 */
[----:B------:R-:W-:-:S05]  /*10ed0*/  @P0 VIADD R2, R6, 0x3f ;  /* 0x0000003f06020836 */ /* 0x000fca0000000000 */
[----:B------:R-:W-:-:S04]  /*10ee0*/  @P0 SHF.R.S32.HI R3, RZ, 0x1f, R2 ;  /* 0x0000001fff030819 */ /* 0x000fc80000011402 */
[----:B------:R-:W-:Y:S01]  /*10ef0*/  @P0 LEA.HI R3, R3, R2, RZ, 0x6 ;  /* 0x0000000203030211 */ /* 0x000fe200078f30ff */
[----:B------:R-:W-:-:S03]  /*10f00*/  IMAD.MOV.U32 R2, RZ, RZ, R5 ;  /* 0x000000ffff027224 */ /* 0x000fc600078e0005 */
[----:B------:R-:W-:Y:S02]  /*10f10*/  @P0 SHF.R.S32.HI R2, RZ, 0x6, R3 ;  /* 0x00000006ff020819 */ /* 0x000fe40000011403 */
[----:B------:R-:W-:Y:S02]  /*10f20*/  PLOP3.LUT P0, PT, PT, PT, PT, 0x80, 0x0 ;  /* 0x000000000000781c */ /* 0x000fe40003f0f070 */
[----:B------:R-:W-:-:S13]  /*10f30*/  ISETP.GT.AND P2, PT, R2, R5, PT ;  /* 0x000000050200720c */ /* 0x000fda0003f44270 */
[----:B-1----:R-:W-:Y:S05]  /*10f40*/  @!P2 BRA `(.L_x_731) ;  /* 0x000000180060a947 */ /* 0x002fea0003800000 */
[----:B------:R-:W-:Y:S01]  /*10f50*/  UMOV UR4, 0xffffffff ;  /* 0xffffffff00047882 */ /* 0x000fe20000000000 */
[----:B------:R-:W-:Y:S02]  /*10f60*/  SEL R4, R30, RZ, !P1 ;  /* 0x000000ff1e047207 */ /* 0x000fe40004800000 */
[----:B------:R-:W-:Y:S05]  /*10f70*/  BRA.DIV UR4, `(.L_x_732) ;  /* 0x0000006a044c7947 */ /* 0x000fea000b800000 */
[----:B------:R-:W1:Y:S02]  /*10f80*/  S2R R3, SR_TID.X ;  /* 0x0000000000037919 */ /* 0x000e640000002100 */
[----:B-1----:R-:W-:-:S04]  /*10f90*/  SHF.R.U32.HI R3, RZ, 0x5, R3 ;  /* 0x00000005ff037819 */ /* 0x002fc80000011603 */
[----:B------:R-:W-:-:S05]  /*10fa0*/  LOP3.LUT R3, R3, 0x3, RZ, 0xc0, !PT ;  /* 0x0000000303037812 */ /* 0x000fca00078ec0ff */
[----:B------:R1:W2:Y:S02]  /*10fb0*/  SHFL.IDX PT, R14, R3, RZ, 0x1f ;  /* 0x00001fff030e7589 */ /* 0x0002a400000e0000 */
.L_x_878:
[----:B--2---:R-:W-:Y:S02]  /*10fc0*/  ISETP.NE.AND P0, PT, R14, RZ, PT ;  /* 0x000000ff0e00720c */ /* 0x004fe40003f05270 */
[----:B------:R-:W-:-:S11]  /*10fd0*/  PLOP3.LUT P6, PT, PT, PT, PT, 0x8, 0x0 ;  /* 0x000000000000781c */ /* 0x000fd60003fce170 */
[----:B------:R-:W-:Y:S05]  /*10fe0*/  @P0 BRA `(.L_x_733) ;  /* 0x00000000000c0947 */ /* 0x000fea0003800000 */
[----:B------:R-:W-:-:S03]  /*10ff0*/  UMOV UR4, 0xffffffff ;  /* 0xffffffff00047882 */ /* 0x000fc60000000000 */
[----:B------:R-:W-:Y:S05]  /*11000*/  BRA.DIV UR4, `(.L_x_734) ;  /* 0x0000006a045c7947 */ /* 0x000fea000b800000 */
[----:B------:R-:W-:-:S13]  /*11010*/  ELECT P6, URZ, PT ;  /* 0x00000000003f782f */ /* 0x000fda00038c0000 */
.L_x_733:
[----:B-1----:R-:W2:Y:S01]  /*11020*/  LDL R3, [R1+0x1c] ;  /* 0x00001c0001037983 */ /* 0x002ea20000100800 */
[----:B------:R-:W-:Y:S01]  /*11030*/  BSSY B1, `(.L_x_735) ;  /* 0x0000008000017945 */ /* 0x000fe20003800000 */
[----:B--2---:R-:W-:-:S05]  /*11040*/  VIADD R3, R3, 0x1 ;  /* 0x0000000103037836 */ /* 0x004fca0000000000 */
[----:B------:R-:W-:-:S04]  /*11050*/  LEA.HI R6, R3, R3, RZ, 0x1 ;  /* 0x0000000303067211 */ /* 0x000fc800078f08ff */
[----:B------:R-:W-:-:S05]  /*11060*/  LOP3.LUT R6, R6, 0xfffffffe, RZ, 0xc0, !PT ;  /* 0xfffffffe06067812 */ /* 0x000fca00078ec0ff */
[----:B------:R-:W-:-:S05]  /*11070*/  IMAD.IADD R3, R3, 0x1, -R6 ;  /* 0x0000000103037824 */ /* 0x000fca00078e0a06 */
[----:B------:R-:W-:-:S04]  /*11080*/  SHF.L.U32 R3, R3, 0x1f, RZ ;  /* 0x0000001f03037819 */ /* 0x000fc800000006ff */
[----:B------:R-:W1:Y:S02]  /*11090*/  SYNCS.PHASECHK.TRANS64.TRYWAIT P0, [R23+URZ+0x28c20], R3 ;  /* 0x028c2003170075a7 */ /* 0x000e64000800017f */
[----:B-1----:R-:W-:Y:S05]  /*110a0*/  @!P0 BRA `(.L_x_736) ;  /* 0x0000006800548947 */ /* 0x002fea0003800000 */
.L_x_881:
[----:B------:R-:W-:Y:S05]  /*110b0*/  BSYNC B1 ;  /* 0x0000000000017941 */ /* 0x000fea0003800000 */
.L_x_735:
[----:B------:R-:W-:Y:S04]  /*110c0*/  BSSY B1, `(.L_x_737) ;  /* 0x00000b7000017945 */ /* 0x000fe80003800000 */
[----:B------:R-:W-:Y:S05]  /*110d0*/  @!P6 BRA `(.L_x_738) ;  /* 0x0000000800d4e947 */ /* 0x000fea0003800000 */
[----:B-1----:R-:W-:Y:S01]  /*110e0*/  IMAD R3, R24, 0x8, R23 ;  /* 0x0000000818037824 */ /* 0x002fe200078e0217 */
[----:B------:R-:W-:Y:S01]  /*110f0*/  SHF.L.U32 R6, R28, 0x1f, RZ ;  /* 0x0000001f1c067819 */ /* 0x000fe200000006ff */
[----:B------:R-:W1:Y:S01]  /*11100*/  S2R R7, SR_TID.X ;  /* 0x0000000000077919 */ /* 0x000e620000002100 */
[----:B------:R-:W-:Y:S02]  /*11110*/  BSSY B2, `(.L_x_739) ;  /* 0x0000005000027945 */ /* 0x000fe40003800000 */
[----:B------:R-:W2:Y:S01]  /*11120*/  SYNCS.PHASECHK.TRANS64.TRYWAIT P0, [R3+URZ+0x28ca0], R6 ;  /* 0x028ca006030075a7 */ /* 0x000ea2000800017f */
[----:B-1----:R-:W-:-:S04]  /*11130*/  LOP3.LUT R7, R7, 0x7f, RZ, 0xc0, !PT ;  /* 0x0000007f07077812 */ /* 0x002fc800078ec0ff */
[----:B------:R-:W-:Y:S01]  /*11140*/  ISETP.NE.AND P1, PT, R7, RZ, PT ;  /* 0x000000ff0700720c */ /* 0x000fe20003f25270 */
[----:B--2---:R-:W-:-:S12]  /*11150*/  @!P0 BRA `(.L_x_740) ;  /* 0x00000068003c8947 */ /* 0x004fd80003800000 */
.L_x_882:
[----:B------:R-:W-:Y:S05]  /*11160*/  BSYNC B2 ;  /* 0x0000000000027941 */ /* 0x000fea0003800000 */
.L_x_739:
[----:B------:R-:W-:Y:S04]  /*11170*/  BSSY B2, `(.L_x_741) ;  /* 0x0000009000027945 */ /* 0x000fe80003800000 */
[----:B------:R-:W-:Y:S05]  /*11180*/  @P1 BRA `(.L_x_742) ;  /* 0x00000000001c1947 */ /* 0x000fea0003800000 */
[----:B0-----:R-:W0:Y:S01]  /*11190*/  S2R R8, SR_TID.X ;  /* 0x0000000000087919 */ /* 0x001e220000002100 */
[----:B------:R-:W-:-:S04]  /*111a0*/  IMAD.MOV.U32 R7, RZ, RZ, 0x2000 ;  /* 0x00002000ff077424 */ /* 0x000fc800078e00ff */
[----:B------:R2:W-:Y:S01]  /*111b0*/  SYNCS.ARRIVE.TRANS64 RZ, [R3+URZ+0x28c90], R7 ;  /* 0x028c900703ff79a7 */ /* 0x0005e2000800003f */
[----:B0-----:R-:W-:-:S04]  /*111c0*/  LOP3.LUT R8, R8, 0x1f, RZ, 0xc0, !PT ;  /* 0x0000001f08087812 */ /* 0x001fc800078ec0ff */
[----:B------:R-:W-:-:S13]  /*111d0*/  ISETP.NE.AND P0, PT, R8, RZ, PT ;  /* 0x000000ff0800720c */ /* 0x000fda0003f05270 */
[----:B--2---:R-:W-:Y:S05]  /*111e0*/  @!P0 BRA `(.L_x_742) ;  /* 0x0000000000048947 */ /* 0x004fea0003800000 */
[----:B------:R-:W-:Y:S01]  /*111f0*/  BPT.TRAP 0x1 ;  /* 0x000000040000795c */ /* 0x000fe20000300000 */
.L_x_742:
[----:B------:R-:W-:Y:S05]  /*11200*/  BSYNC B2 ;  /* 0x0000000000027941 */ /* 0x000fea0003800000 */
.L_x_741:
[----:B------:R-:W-:Y:S01]  /*11210*/  IMAD.MOV.U32 R12, RZ, RZ, RZ ;  /* 0x000000ffff0c7224 */ /* 0x000fe200078e00ff */
[----:B------:R-:W-:Y:S01]  /*11220*/  UIADD3 UR4, UP0, UR38, 0x570, URZ ;  /* 0x0000057026047890 */ /* 0x000fe2000ff1e03f */
[----:B------:R-:W-:Y:S01]  /*11230*/  IMAD R7, R2, 0x40, R0 ;  /* 0x0000004002077824 */ /* 0x000fe200078e0200 */
[----:B------:R-:W-:Y:S01]  /*11240*/  PLOP3.LUT P0, PT, PT, PT, PT, 0x80, 0x0 ;  /* 0x000000000000781c */ /* 0x000fe20003f0f070 */
[----:B0-----:R-:W-:Y:S01]  /*11250*/  IMAD R8, R24, 0x2000, R23 ;  /* 0x0000200018087824 */ /* 0x001fe200078e0217 */
[----:B------:R-:W-:Y:S01]  /*11260*/  R2UR UR10, R12 ;  /* 0x000000000c0a72ca */ /* 0x000fe200000e0000 */
[----:B------:R-:W-:Y:S01]  /*11270*/  VIADD R7, R7, 0xffffffc0 ;  /* 0xffffffc007077836 */ /* 0x000fe20000000000 */
[----:B------:R-:W-:Y:S01]  /*11280*/  UIADD3.X UR5, URZ, UR39, URZ, UP0, !UPT ;  /* 0x000000273f057290 */ /* 0x000fe200087fe43f */
[----:B------:R-:W-:Y:S01]  /*11290*/  VIADD R8, R8, 0x22400 ;  /* 0x0002240008087836 */ /* 0x000fe20000000000 */
[----:B------:R-:W-:Y:S01]  /*112a0*/  UMOV UR6, 0x0 ;  /* 0x0000000000067882 */ /* 0x000fe20000000000 */
[----:B------:R-:W-:Y:S01]  /*112b0*/  VIADD R9, R3, 0x28c90 ;  /* 0x00028c9003097836 */ /* 0x000fe20000000000 */
[----:B------:R-:W-:-:S09]  /*112c0*/  UMOV UR7, 0x12f00000 ;  /* 0x12f0000000077882 */ /* 0x000fd20000000000 */
.L_x_743:
[----:B------:R-:W-:-:S13]  /*112d0*/  @P0 ELECT P2, URZ, PT ;  /* 0x00000000003f082f */ /* 0x000fda0003840000 */
[----:B------:R-:W-:Y:S02]  /*112e0*/  @P2 R2UR UR13, R4 ;  /* 0x00000000040d22ca */ /* 0x000fe400000e0000 */
[----:B------:R-:W-:Y:S02]  /*112f0*/  @P2 R2UR UR12, R18 ;  /* 0x00000000120c22ca */ /* 0x000fe400000e0000 */
[----:B------:R-:W-:Y:S02]  /*11300*/  @P2 R2UR UR11, R7 ;  /* 0x00000000070b22ca */ /* 0x000fe400000e0000 */
[----:B------:R-:W-:Y:S02]  /*11310*/  @P2 R2UR UR9, R9 ;  /* 0x00000000090922ca */ /* 0x000fe400000e0000 */
[----:B------:R-:W-:Y:S02]  /*11320*/  @P2 R2UR UR8, R8 ;  /* 0x00000000080822ca */ /* 0x000fe400000e0000 */
[----:B------:R-:W-:-:S02]  /*11330*/  @P2 PLOP3.LUT P0, PT, P2, PT, PT, 0x8, 0x0 ;  /* 0x000000000000281c */ /* 0x000fc4000170e170 */
[----:B------:R-:W-:-:S09]  /*11340*/  PLOP3.LUT P2, PT, PT, PT, PT, 0x8, 0x0 ;  /* 0x000000000000781c */ /* 0x000fd20003f4e170 */
[----:B------:R0:W-:Y:S02]  /*11350*/  UTMALDG.4D [UR8], [UR4], desc[UR6] ;  /* 0x00000608040075b4 */ /* 0x0001e40008019000 */
[----:B0-----:R-:W-:Y:S05]  /*11360*/  @P0 BRA.U.ANY `(.L_x_743) ;  /* 0xfffffffd00d80947 */ /* 0x001fea000393ffff */
[----:B------:R-:W0:Y:S01]  /*11370*/  SYNCS.PHASECHK.TRANS64.TRYWAIT P0, [R3+URZ+0x28cc0], R6 ;  /* 0x028cc006030075a7 */ /* 0x000e22000800017f */
[----:B------:R-:W-:Y:S04]  /*11380*/  BSSY B2, `(.L_x_744) ;  /* 0x0000002000027945 */ /* 0x000fe80003800000 */
[----:B0-----:R-:W-:Y:S05]  /*11390*/  @!P0 BRA `(.L_x_745) ;  /* 0x0000006400c08947 */ /* 0x001fea0003800000 */
.L_x_883:
[----:B------:R-:W-:Y:S05]  /*113a0*/  BSYNC B2 ;  /* 0x0000000000027941 */ /* 0x000fea0003800000 */
.L_x_744:
[----:B------:R-:W-:Y:S01]  /*113b0*/  BSSY B2, `(.L_x_746) ;  /* 0x000000b000027945 */ /* 0x000fe20003800000 */
[----:B------:R-:W-:Y:S02]  /*113c0*/  IMAD.MOV.U32 R10, RZ, RZ, 0x0 ;  /* 0x00000000ff0a7424 */ /* 0x000fe400078e00ff */
[----:B------:R-:W-:Y:S01]  /*113d0*/  IMAD.MOV.U32 R11, RZ, RZ, 0x12f00000 ;  /* 0x12f00000ff0b7424 */ /* 0x000fe200078e00ff */
[----:B------:R-:W-:Y:S06]  /*113e0*/  @P1 BRA `(.L_x_747) ;  /* 0x00000000001c1947 */ /* 0x000fec0003800000 */
[----:B------:R-:W2:Y:S01]  /*113f0*/  S2R R8, SR_TID.X ;  /* 0x0000000000087919 */ /* 0x000ea20000002100 */
[----:B01----:R-:W-:-:S04]  /*11400*/  IMAD.MOV.U32 R6, RZ, RZ, 0x10000 ;  /* 0x00010000ff067424 */ /* 0x003fc800078e00ff */
[----:B------:R3:W-:Y:S01]  /*11410*/  SYNCS.ARRIVE.TRANS64 RZ, [R3+URZ+0x28cb0], R6 ;  /* 0x028cb00603ff79a7 */ /* 0x0007e2000800003f */
[----:B--2---:R-:W-:-:S04]  /*11420*/  LOP3.LUT R8, R8, 0x1f, RZ, 0xc0, !PT ;  /* 0x0000001f08087812 */ /* 0x004fc800078ec0ff */
[----:B------:R-:W-:-:S13]  /*11430*/  ISETP.NE.AND P0, PT, R8, RZ, PT ;  /* 0x000000ff0800720c */ /* 0x000fda0003f05270 */
[----:B---3--:R-:W-:Y:S05]  /*11440*/  @!P0 BRA `(.L_x_747) ;  /* 0x0000000000048947 */ /* 0x008fea0003800000 */
[----:B------:R-:W-:Y:S01]  /*11450*/  BPT.TRAP 0x1 ;  /* 0x000000040000795c */ /* 0x000fe20000300000 */
.L_x_747:
[----:B------:R-:W-:Y:S05]  /*11460*/  BSYNC B2 ;  /* 0x0000000000027941 */ /* 0x000fea0003800000 */
.L_x_746:
[----:B------:R-:W-:Y:S01]  /*11470*/  R2UR UR10, R12 ;  /* 0x000000000c0a72ca */ /* 0x000fe200000e0000 */
[----:B01----:R-:W-:Y:S01]  /*11480*/  IMAD R6, R24, 0x10000, R23 ;  /* 0x0001000018067824 */ /* 0x003fe200078e0217 */
[----:B------:R-:W-:Y:S01]  /*11490*/  R2UR UR6, R10 ;  /* 0x000000000a0672ca */ /* 0x000fe200000e0000 */
[----:B------:R-:W-:Y:S01]  /*114a0*/  UIADD3 UR4, UP0, UR38, 0x670, URZ ;  /* 0x0000067026047890 */ /* 0x000fe2000ff1e03f */
[----:B------:R-:W-:Y:S01]  /*114b0*/  R2UR UR7, R11 ;  /* 0x000000000b0772ca */ /* 0x000fe200000e0000 */
[----:B------:R-:W-:Y:S01]  /*114c0*/  VIADD R3, R3, 0x28cb0 ;  /* 0x00028cb003037836 */ /* 0x000fe20000000000 */
[----:B------:R-:W-:Y:S01]  /*114d0*/  PLOP3.LUT P0, PT, PT, PT, PT, 0x80, 0x0 ;  /* 0x000000000000781c */ /* 0x000fe20003f0f070 */
[----:B------:R-:W-:Y:S01]  /*114e0*/  VIADD R8, R6, 0x400 ;  /* 0x0000040006087836 */ /* 0x000fe20000000000 */
[----:B------:R-:W-:-:S12]  /*114f0*/  UIADD3.X UR5, URZ, UR39, URZ, UP0, !UPT ;  /* 0x000000273f057290 */ /* 0x000fd800087fe43f */
.L_x_748:
        /* <DEDUP_REMOVED lines=10> */
[----:B------:R-:W-:Y:S01]  /*115a0*/  R2UR UR6, R10 ;  /* 0x000000000a0672ca */ /* 0x000fe200000e0000 */
[----:B------:R-:W-:Y:S01]  /*115b0*/  UMOV UR10, 0x40 ;  /* 0x00000040000a7882 */ /* 0x000fe20000000000 */
[----:B------:R-:W-:Y:S02]  /*115c0*/  R2UR UR7, R11 ;  /* 0x000000000b0772ca */ /* 0x000fe400000e0000 */
[----:B------:R-:W-:Y:S02]  /*115d0*/  PLOP3.LUT P0, PT, PT, PT, PT, 0x80, 0x0 ;  /* 0x000000000000781c */ /* 0x000fe40003f0f070 */
[----:B------:R-:W-:-:S11]  /*115e0*/  IADD3 R8, R6, 0x2400, RZ ;  /* 0x0000240006087810 */ /* 0x000fd60007ffe0ff */
.L_x_749:
        /* <DEDUP_REMOVED lines=11> */
[----:B------:R-:W-:Y:S01]  /*116a0*/  VIADD R8, R6, 0x4400 ;  /* 0x0000440006087836 */ /* 0x000fe20000000000 */
[----:B------:R-:W-:Y:S01]  /*116b0*/  R2UR UR7, R11 ;  /* 0x000000000b0772ca */ /* 0x000fe200000e0000 */
[----:B------:R-:W-:Y:S01]  /*116c0*/  UMOV UR10, 0x80 ;  /* 0x00000080000a7882 */ /* 0x000fe20000000000 */
[----:B------:R-:W-:-:S13]  /*116d0*/  PLOP3.LUT P0, PT, PT, PT, PT, 0x80, 0x0 ;  /* 0x000000000000781c */ /* 0x000fda0003f0f070 */
.L_x_750:
        /* <DEDUP_REMOVED lines=15> */
.L_x_751:
        /* <DEDUP_REMOVED lines=15> */
.L_x_752:
        /* <DEDUP_REMOVED lines=15> */
.L_x_753:
        /* <DEDUP_REMOVED lines=15> */
.L_x_754:
        /* <DEDUP_REMOVED lines=15> */
.L_x_755:
        /* <DEDUP_REMOVED lines=9> */
[----:B--2---:R-:W-:Y:S05]  /*11c20*/  @P0 BRA.U.ANY `(.L_x_755) ;  /* 0xfffffffd00d80947 */ /* 0x004fea000393ffff */
.L_x_738:
[----:B------:R-:W-:Y:S05]  /*11c30*/  BSYNC B1 ;  /* 0x0000000000017941 */ /* 0x000fea0003800000 */
.L_x_737:
[----:B------:R-:W-:Y:S01]  /*11c40*/  VIADD R9, R2, 0xfffffffe ;  /* 0xfffffffe02097836 */ /* 0x000fe20000000000 */
[----:B------:R-:W-:Y:S01]  /*11c50*/  PLOP3.LUT P0, PT, PT, PT, PT, 0x8, 0x0 ;  /* 0x000000000000781c */ /* 0x000fe20003f0e170 */
[----:B------:R-:W-:-:S03]  /*11c60*/  VIADD R24, R24, 0x1 ;  /* 0x0000000118187836 */ /* 0x000fc60000000000 */
[----:B------:R-:W-:Y:S02]  /*11c70*/  ISETP.GE.AND P2, PT, R9, R5, PT ;  /* 0x000000050900720c */ /* 0x000fe40003f46270 */
[----:B------:R-:W-:-:S04]  /*11c80*/  ISETP.NE.AND P1, PT, R24, 0x2, PT ;  /* 0x000000021800780c */ /* 0x000fc80003f25270 */
[----:B------:R-:W-:Y:S02]  /*11c90*/  SEL R2, RZ, 0x1, P1 ;  /* 0x00000001ff027807 */ /* 0x000fe40000800000 */
[----:B------:R-:W-:Y:S02]  /*11ca0*/  SEL R24, R24, RZ, P1 ;  /* 0x000000ff18187207 */ /* 0x000fe40000800000 */
[----:B------:R-:W-:-:S03]  /*11cb0*/  LOP3.LUT R28, R28, R2, RZ, 0x3c, !PT ;  /* 0x000000021c1c7212 */ /* 0x000fc600078e3cff */
[----:B------:R-:W-:Y:S05]  /*11cc0*/  @!P2 BRA `(.L_x_731) ;  /* 0x0000000c0000a947 */ /* 0x000fea0003800000 */
.L_x_775:
[----:B------:R-:W-:Y:S05]  /*11cd0*/  YIELD ;  /* 0x0000000000007946 */ /* 0x000fea0003800000 */
[----:B------:R-:W-:Y:S04]  /*11ce0*/  BSSY B1, `(.L_x_756) ;  /* 0x00000b6000017945 */ /* 0x000fe80003800000 */
[----:B------:R-:W-:Y:S05]  /*11cf0*/  @!P6 BRA `(.L_x_757) ;  /* 0x0000000800d0e947 */ /* 0x000fea0003800000 */
[----:B------:R-:W-:Y:S01]  /*11d00*/  IMAD R6, R24, 0x8, R23 ;  /* 0x0000000818067824 */ /* 0x000fe200078e0217 */
[----:B------:R-:W-:Y:S01]  /*11d10*/  SHF.L.U32 R2, R28, 0x1f, RZ ;  /* 0x0000001f1c027819 */ /* 0x000fe200000006ff */
[----:B-1----:R-:W1:Y:S01]  /*11d20*/  S2R R3, SR_TID.X ;  /* 0x0000000000037919 */ /* 0x002e620000002100 */
[----:B------:R-:W-:Y:S02]  /*11d30*/  BSSY B2, `(.L_x_758) ;  /* 0x0000005000027945 */ /* 0x000fe40003800000 */
[----:B------:R-:W2:Y:S01]  /*11d40*/  SYNCS.PHASECHK.TRANS64.TRYWAIT P1, [R6+URZ+0x28ca0], R2 ;  /* 0x028ca002060075a7 */ /* 0x000ea2000802017f */
[----:B-1----:R-:W-:-:S04]  /*11d50*/  LOP3.LUT R3, R3, 0x7f, RZ, 0xc0, !PT ;  /* 0x0000007f03037812 */ /* 0x002fc800078ec0ff */
[----:B------:R-:W-:Y:S01]  /*11d60*/  ISETP.NE.AND P2, PT, R3, RZ, PT ;  /* 0x000000ff0300720c */ /* 0x000fe20003f45270 */
[----:B--2---:R-:W-:-:S12]  /*11d70*/  @!P1 BRA `(.L_x_759) ;  /* 0x0000005c005c9947 */ /* 0x004fd80003800000 */
.L_x_884:
[----:B------:R-:W-:Y:S05]  /*11d80*/  BSYNC B2 ;  /* 0x0000000000027941 */ /* 0x000fea0003800000 */
.L_x_758:
[----:B------:R-:W-:Y:S04]  /*11d90*/  BSSY B2, `(.L_x_760) ;  /* 0x0000009000027945 */ /* 0x000fe80003800000 */
[----:B------:R-:W-:Y:S05]  /*11da0*/  @P2 BRA `(.L_x_761) ;  /* 0x00000000001c2947 */ /* 0x000fea0003800000 */
[----:B------:R-:W2:Y:S01]  /*11db0*/  S2R R7, SR_TID.X ;  /* 0x0000000000077919 */ /* 0x000ea20000002100 */
[----:B------:R-:W-:-:S04]  /*11dc0*/  IMAD.MOV.U32 R3, RZ, RZ, 0x2000 ;  /* 0x00002000ff037424 */ /* 0x000fc800078e00ff */
[----:B------:R3:W-:Y:S01]  /*11dd0*/  SYNCS.ARRIVE.TRANS64 RZ, [R6+URZ+0x28c90], R3 ;  /* 0x028c900306ff79a7 */ /* 0x0007e2000800003f */
[----:B--2---:R-:W-:-:S04]  /*11de0*/  LOP3.LUT R7, R7, 0x1f, RZ, 0xc0, !PT ;  /* 0x0000001f07077812 */ /* 0x004fc800078ec0ff */
[----:B------:R-:W-:-:S13]  /*11df0*/  ISETP.NE.AND P1, PT, R7, RZ, PT ;  /* 0x000000ff0700720c */ /* 0x000fda0003f25270 */
[----:B---3--:R-:W-:Y:S05]  /*11e00*/  @!P1 BRA `(.L_x_761) ;  /* 0x0000000000049947 */ /* 0x008fea0003800000 */
[----:B------:R-:W-:Y:S01]  /*11e10*/  BPT.TRAP 0x1 ;  /* 0x000000040000795c */ /* 0x000fe20000300000 */
.L_x_761:
[----:B------:R-:W-:Y:S05]  /*11e20*/  BSYNC B2 ;  /* 0x0000000000027941 */ /* 0x000fea0003800000 */
.L_x_760:
        /* <DEDUP_REMOVED lines=10> */
[----:B------:R-:W-:-:S10]  /*11ed0*/  UMOV UR7, 0x12f00000 ;  /* 0x12f0000000077882 */ /* 0x000fd40000000000 */
.L_x_762:
        /* <DEDUP_REMOVED lines=13> */
.L_x_885:
[----:B------:R-:W-:Y:S05]  /*11fb0*/  BSYNC B2 ;  /* 0x0000000000027941 */ /* 0x000fea0003800000 */
.L_x_763:
[----:B------:R-:W-:Y:S01]  /*11fc0*/  BSSY B2, `(.L_x_765) ;  /* 0x000000b000027945 */ /* 0x000fe20003800000 */
[----:B01----:R-:W-:Y:S02]  /*11fd0*/  IMAD.MOV.U32 R2, RZ, RZ, 0x0 ;  /* 0x00000000ff027424 */ /* 0x003fe400078e00ff */
[----:B------:R-:W-:Y:S01]  /*11fe0*/  IMAD.MOV.U32 R3, RZ, RZ, 0x12f00000 ;  /* 0x12f00000ff037424 */ /* 0x000fe200078e00ff */
[----:B------:R-:W-:Y:S06]  /*11ff0*/  @P2 BRA `(.L_x_766) ;  /* 0x00000000001c2947 */ /* 0x000fec0003800000 */
[----:B------:R-:W0:Y:S01]  /*12000*/  S2R R11, SR_TID.X ;  /* 0x00000000000b7919 */ /* 0x000e220000002100 */
[----:B------:R-:W-:-:S04]  /*12010*/  IMAD.MOV.U32 R7, RZ, RZ, 0x10000 ;  /* 0x00010000ff077424 */ /* 0x000fc800078e00ff */
[----:B------:R1:W-:Y:S01]  /*12020*/  SYNCS.ARRIVE.TRANS64 RZ, [R6+URZ+0x28cb0], R7 ;  /* 0x028cb00706ff79a7 */ /* 0x0003e2000800003f */
[----:B0-----:R-:W-:-:S04]  /*12030*/  LOP3.LUT R11, R11, 0x1f, RZ, 0xc0, !PT ;  /* 0x0000001f0b0b7812 */ /* 0x001fc800078ec0ff */
[----:B------:R-:W-:-:S13]  /*12040*/  ISETP.NE.AND P1, PT, R11, RZ, PT ;  /* 0x000000ff0b00720c */ /* 0x000fda0003f25270 */
[----:B-1----:R-:W-:Y:S05]  /*12050*/  @!P1 BRA `(.L_x_766) ;  /* 0x0000000000049947 */ /* 0x002fea0003800000 */
[----:B------:R-:W-:Y:S01]  /*12060*/  BPT.TRAP 0x1 ;  /* 0x000000040000795c */ /* 0x000fe20000300000 */
.L_x_766:
[----:B------:R-:W-:Y:S05]  /*12070*/  BSYNC B2 ;  /* 0x0000000000027941 */ /* 0x000fea0003800000 */
.L_x_765:
[----:B------:R-:W-:Y:S01]  /*12080*/  R2UR UR6, R2 ;  /* 0x00000000020672ca */ /* 0x000fe200000e0000 */
[----:B------:R-:W-:Y:S01]  /*12090*/  IMAD R7, R24, 0x10000, R23 ;  /* 0x0001000018077824 */ /* 0x000fe200078e0217 */
[----:B------:R-:W-:Y:S01]  /*120a0*/  R2UR UR7, R3 ;  /* 0x00000000030772ca */ /* 0x000fe200000e0000 */
[----:B------:R-:W-:Y:S01]  /*120b0*/  UIADD3 UR4, UP0, UR38, 0x670, URZ ;  /* 0x0000067026047890 */ /* 0x000fe2000ff1e03f */
[----:B------:R-:W-:Y:S01]  /*120c0*/  R2UR UR10, R10 ;  /* 0x000000000a0a72ca */ /* 0x000fe200000e0000 */
[----:B------:R-:W-:Y:S01]  /*120d0*/  VIADD R6, R6, 0x28cb0 ;  /* 0x00028cb006067836 */ /* 0x000fe20000000000 */
[----:B------:R-:W-:Y:S01]  /*120e0*/  PLOP3.LUT P1, PT, PT, PT, PT, 0x80, 0x0 ;  /* 0x000000000000781c */ /* 0x000fe20003f2f070 */
[----:B------:R-:W-:Y:S01]  /*120f0*/  VIADD R10, R7, 0x400 ;  /* 0x00000400070a7836 */ /* 0x000fe20000000000 */
[----:B------:R-:W-:-:S12]  /*12100*/  UIADD3.X UR5, URZ, UR39, URZ, UP0, !UPT ;  /* 0x000000273f057290 */ /* 0x000fd800087fe43f */
.L_x_767:
        /* <DEDUP_REMOVED lines=15> */
.L_x_768:
        /* <DEDUP_REMOVED lines=15> */
.L_x_769:
        /* <DEDUP_REMOVED lines=15> */
.L_x_770:
        /* <DEDUP_REMOVED lines=15> */
.L_x_771:
        /* <DEDUP_REMOVED lines=15> */
.L_x_772:
        /* <DEDUP_REMOVED lines=15> */
.L_x_773:
        /* <DEDUP_REMOVED lines=15> */
.L_x_774:
        /* <DEDUP_REMOVED lines=10> */
.L_x_757:
[----:B------:R-:W-:Y:S05]  /*12840*/  BSYNC B1 ;  /* 0x0000000000017941 */ /* 0x000fea0003800000 */
.L_x_756:
[C---:B------:R-:W-:Y:S01]  /*12850*/  ISETP.GT.AND P2, PT, R9.reuse, R5, PT ;  /* 0x000000050900720c */ /* 0x040fe20003f44270 */
[----:B------:R-:W-:Y:S02]  /*12860*/  VIADD R24, R24, 0x1 ;  /* 0x0000000118187836 */ /* 0x000fe40000000000 */
[----:B------:R-:W-:-:S03]  /*12870*/  VIADD R9, R9, 0xffffffff ;  /* 0xffffffff09097836 */ /* 0x000fc60000000000 */
[----:B------:R-:W-:-:S04]  /*12880*/  ISETP.NE.AND P1, PT, R24, 0x2, PT ;  /* 0x000000021800780c */ /* 0x000fc80003f25270 */
[----:B------:R-:W-:Y:S02]  /*12890*/  SEL R2, RZ, 0x1, P1 ;  /* 0x00000001ff027807 */ /* 0x000fe40000800000 */
[----:B------:R-:W-:Y:S02]  /*128a0*/  SEL R24, R24, RZ, P1 ;  /* 0x000000ff18187207 */ /* 0x000fe40000800000 */
[----:B------:R-:W-:Y:S01]  /*128b0*/  LOP3.LUT R28, R28, R2, RZ, 0x3c, !PT ;  /* 0x000000021c1c7212 */ /* 0x000fe200078e3cff */
[----:B------:R-:W-:Y:S06]  /*128c0*/  @P2 BRA `(.L_x_775) ;  /* 0xfffffff400002947 */ /* 0x000fec000383ffff */
.L_x_731:
[----:B------:R-:W-:Y:S05]  /*128d0*/  BSYNC B0 ;  /* 0x0000000000007941 */ /* 0x000fea0003800000 */
.L_x_730:
[----:B------:R-:W2:Y:S01]  /*128e0*/  LDL R2, [R1+0x4] ;  /* 0x0000040001027983 */ /* 0x000ea20000100800 */
[----:B------:R-:W-:Y:S05]  /*128f0*/  @!P0 WARPSYNC.ALL ;  /* 0x0000000000008948 */ /* 0x000fea0003800000 */
[----:B------:R-:W-:Y:S06]  /*12900*/  @!P0 BAR.SYNC.DEFER_BLOCKING 0xc, 0x180 ;  /* 0x0306000000008b1d */ /* 0x000fec0000010000 */
[----:B------:R-:W-:Y:S01]  /*12910*/  BSSY B7, `(.L_x_776) ;  /* 0x0000378000077945 */ /* 0x000fe20003800000 */
[----:B--2---:R-:W-:-:S13]  /*12920*/  ISETP.GT.AND P0, PT, R2, RZ, PT ;  /* 0x000000ff0200720c */ /* 0x004fda0003f04270 */
[----:B------:R-:W-:Y:S05]  /*12930*/  @P0 BRA `(.L_x_777) ;  /* 0x0000000000440947 */ /* 0x000fea0003800000 */
[----:B------:R-:W2:Y:S02]  /*12940*/  S2R R2, SR_TID.X ;  /* 0x0000000000027919 */ /* 0x000ea40000002100 */
[----:B--2---:R-:W-:-:S04]  /*12950*/  LOP3.LUT R2, R2, 0x7f, RZ, 0xc0, !PT ;  /* 0x0000007f02027812 */ /* 0x004fc800078ec0ff */
[----:B------:R-:W-:-:S13]  /*12960*/  ISETP.NE.AND P0, PT, R2, RZ, PT ;  /* 0x000000ff0200720c */ /* 0x000fda0003f05270 */
[----:B------:R-:W-:Y:S05]  /*12970*/  @P0 BRA `(.L_x_778) ;  /* 0x0000003400c40947 */ /* 0x000fea0003800000 */
[----:B------:R-:W2:Y:S01]  /*12980*/  S2R R5, SR_LANEID ;  /* 0x0000000000057919 */ /* 0x000ea20000000000 */
[----:B------:R-:W-:Y:S01]  /*12990*/  VOTEU.ANY UR4, UPT, PT ;  /* 0x0000000000047886 */ /* 0x000fe200038e0100 */
[----:B-1----:R-:W1:Y:S01]  /*129a0*/  LDC.64 R2, c[0x0][0xc60] ;  /* 0x00031800ff027b82 */ /* 0x002e620000000a00 */
[----:B------:R-:W2:Y:S02]  /*129b0*/  FLO.U32 R0, UR4 ;  /* 0x0000000400007d00 */ /* 0x000ea400080e0000 */
[----:B--2---:R-:W-:-:S06]  /*129c0*/  ISETP.EQ.U32.AND P0, PT, R0, R5, PT ;  /* 0x000000050000720c */ /* 0x004fcc0003f02070 */
[----:B------:R-:W1:Y:S07]  /*129d0*/  POPC R5, UR4 ;  /* 0x0000000400057d09 */ /* 0x000e6e0008000000 */
[----:B-1----:R-:W2:Y:S01]  /*129e0*/  @P0 ATOMG.E.ADD.STRONG.GPU PT, R3, desc[UR40][R2.64], R5 ;  /* 0x00000005020309a8 */ /* 0x002ea200081ee1e8 */
[----:B------:R-:W1:Y:S02]  /*129f0*/  S2R R4, SR_LTMASK ;  /* 0x0000000000047919 */ /* 0x000e640000003900 */
[----:B-1----:R-:W-:-:S04]  /*12a00*/  LOP3.LUT R4, R4, UR4, RZ, 0xc0, !PT ;  /* 0x0000000404047c12 */ /* 0x002fc8000f8ec0ff */
[----:B------:R-:W1:Y:S01]  /*12a10*/  POPC R7, R4 ;  /* 0x0000000400077309 */ /* 0x000e620000000000 */
[----:B--2---:R-:W1:Y:S02]  /*12a20*/  SHFL.IDX PT, R0, R3, R0, 0x1f ;  /* 0x00001f0003007589 */ /* 0x004e6400000e0000 */
[----:B-1----:R-:W-:Y:S01]  /*12a30*/  IADD3 R16, R0, UR36, R7 ;  /* 0x0000002400107c10 */ /* 0x002fe2000fffe007 */
[----:B------:R-:W-:Y:S06]  /*12a40*/  BRA `(.L_x_778) ;  /* 0x0000003400907947 */ /* 0x000fec0003800000 */
.L_x_777:
        /* <DEDUP_REMOVED lines=8> */
[----:B------:R-:W-:Y:S02]  /*12ad0*/  IMAD.U32 R4, RZ, RZ, UR6 ;  /* 0x00000006ff047e24 */ /* 0x000fe4000f8e00ff */
[----:B-1----:R-:W1:Y:S01]  /*12ae0*/  LDC.64 R2, c[0x4][R2] ;  /* 0x0100000002027b82 */ /* 0x002e620000000a00 */
[----:B------:R-:W-:Y:S02]  /*12af0*/  IMAD.U32 R5, RZ, RZ, UR7 ;  /* 0x00000007ff057e24 */ /* 0x000fe4000f8e00ff */
[----:B------:R-:W-:Y:S02]  /*12b00*/  IMAD.U32 R6, RZ, RZ, UR8 ;  /* 0x00000008ff067e24 */ /* 0x000fe4000f8e00ff */
[----:B------:R-:W-:-:S02]  /*12b10*/  IMAD.U32 R7, RZ, RZ, UR9 ;  /* 0x00000009ff077e24 */ /* 0x000fc4000f8e00ff */
[----:B------:R-:W-:Y:S02]  /*12b20*/  IMAD.U32 R10, RZ, RZ, UR4 ;  /* 0x00000004ff0a7e24 */ /* 0x000fe4000f8e00ff */
[----:B------:R-:W-:Y:S02]  /*12b30*/  IMAD.U32 R11, RZ, RZ, UR5 ;  /* 0x00000005ff0b7e24 */ /* 0x000fe4000f8e00ff */
[----:B0-----:R-:W-:Y:S02]  /*12b40*/  IMAD.MOV.U32 R8, RZ, RZ, 0x70 ;  /* 0x00000070ff087424 */ /* 0x001fe400078e00ff */
[----:B------:R-:W-:Y:S02]  /*12b50*/  IMAD.MOV.U32 R12, RZ, RZ, 0x1 ;  /* 0x00000001ff0c7424 */ /* 0x000fe400078e00ff */
[----:B------:R-:W-:-:S07]  /*12b60*/  IMAD.MOV.U32 R13, RZ, RZ, RZ ;  /* 0x000000ffff0d7224 */ /* 0x000fce00078e00ff */
[----:B------:R-:W-:-:S07]  /*12b70*/  LEPC R20, `(.L_x_780) ;  /* 0x000000001014794e */ /* 0x000fce0000000000 */
[----:B-1----:R-:W-:Y:S05]  /*12b80*/  CALL.ABS.NOINC R2 ;  /* 0x0000000002007343 */ /* 0x002fea0003c00000 */
.L_x_780:
[----:B------:R-:W-:Y:S05]  /*12b90*/  BSYNC B6 ;  /* 0x0000000000067941 */ /* 0x000fea0003800000 */
.L_x_779:
        /* <DEDUP_REMOVED lines=8> */
[----:B-1----:R1:W2:Y:S01]  /*12c20*/  LDC.64 R2, c[0x4][R34] ;  /* 0x0100000022027b82 */ /* 0x0022a20000000a00 */
[----:B------:R-:W-:Y:S01]  /*12c30*/  IMAD.U32 R4, RZ, RZ, UR6 ;  /* 0x00000006ff047e24 */ /* 0x000fe2000f8e00ff */
[----:B0-----:R-:W-:Y:S01]  /*12c40*/  MOV R8, 0x70 ;  /* 0x0000007000087802 */ /* 0x001fe20000000f00 */
[----:B------:R-:W-:Y:S02]  /*12c50*/  IMAD.U32 R5, RZ, RZ, UR7 ;  /* 0x00000007ff057e24 */ /* 0x000fe4000f8e00ff */
[----:B------:R-:W-:Y:S02]  /*12c60*/  IMAD.U32 R6, RZ, RZ, UR8 ;  /* 0x00000008ff067e24 */ /* 0x000fe4000f8e00ff */
[----:B------:R-:W-:-:S02]  /*12c70*/  IMAD.U32 R7, RZ, RZ, UR9 ;  /* 0x00000009ff077e24 */ /* 0x000fc4000f8e00ff */
[----:B------:R-:W-:Y:S02]  /*12c80*/  IMAD.U32 R10, RZ, RZ, UR4 ;  /* 0x00000004ff0a7e24 */ /* 0x000fe4000f8e00ff */
[----:B------:R-:W-:Y:S02]  /*12c90*/  IMAD.U32 R11, RZ, RZ, UR5 ;  /* 0x00000005ff0b7e24 */ /* 0x000fe4000f8e00ff */
[----:B------:R-:W-:Y:S02]  /*12ca0*/  IMAD.MOV.U32 R12, RZ, RZ, 0x1 ;  /* 0x00000001ff0c7424 */ /* 0x000fe400078e00ff */
[----:B-1----:R-:W-:-:S07]  /*12cb0*/  IMAD.MOV.U32 R13, RZ, RZ, RZ ;  /* 0x000000ffff0d7224 */ /* 0x002fce00078e00ff */
[----:B------:R-:W-:-:S07]  /*12cc0*/  LEPC R20, `(.L_x_783) ;  /* 0x000000001014794e */ /* 0x000fce0000000000 */
[----:B--2---:R-:W-:Y:S05]  /*12cd0*/  CALL.ABS.NOINC R2 ;  /* 0x0000000002007343 */ /* 0x004fea0003c00000 */
.L_x_783:
        /* <DEDUP_REMOVED lines=15> */
.L_x_782:
[----:B------:R-:W-:Y:S05]  /*12dd0*/  BSYNC B6 ;  /* 0x0000000000067941 */ /* 0x000fea0003800000 */
.L_x_781:
[----:B------:R-:W2:Y:S01]  /*12de0*/  LDL R34, [R1+0x4] ;  /* 0x0000040001227983 */ /* 0x000ea20000100800 */
[----:B------:R-:W-:Y:S01]  /*12df0*/  ULDC.64 UR4, c[0x0][0x9f8] ;  /* 0x00027e0000047ab9 */ /* 0x000fe20000000a00 */
[----:B------:R-:W3:Y:S01]  /*12e00*/  LDC R10, c[0x0][0x430] ;  /* 0x00010c00ff0a7b82 */ /* 0x000ee20000000800 */
[----:B------:R-:W-:Y:S01]  /*12e10*/  ISETP.NE.U32.AND P0, PT, RZ, UR4, PT ;  /* 0x00000004ff007c0c */ /* 0x000fe2000bf05070 */
[----:B------:R-:W4:Y:S03]  /*12e20*/  S2R R20, SR_TID.X ;  /* 0x0000000000147919 */ /* 0x000f260000002100 */
[----:B------:R-:W-:-:S13]  /*12e30*/  ISETP.NE.AND.EX P0, PT, RZ, UR5, PT, P0 ;  /* 0x00000005ff007c0c */ /* 0x000fda000bf05300 */
[----:B------:R-:W-:Y:S01]  /*12e40*/  @P0 IADD3 R2, P1, R27, UR4, RZ ;  /* 0x000000041b020c10 */ /* 0x000fe2000ff3e0ff */
[----:B------:R-:W0:Y:S01]  /*12e50*/  S2R R11, SR_TID.X ;  /* 0x00000000000b7919 */ /* 0x000e220000002100 */
[----:B------:R-:W-:Y:S02]  /*12e60*/  ULDC UR4, c[0x0][0x320] ;  /* 0x0000c80000047ab9 */ /* 0x000fe40000000800 */
[----:B-1----:R-:W-:-:S05]  /*12e70*/  @P0 IADD3.X R3, R29, UR5, RZ, P1, !PT ;  /* 0x000000051d030c10 */ /* 0x002fca0008ffe4ff */
[----:B------:R1:W2:Y:S01]  /*12e80*/  @P0 LDG.E R30, desc[UR40][R2.64] ;  /* 0x00000028021e0981 */ /* 0x0002a2000c1e1900 */
[----:B----4-:R-:W-:-:S04]  /*12e90*/  LOP3.LUT R20, R20, 0x7f, RZ, 0xc0, !PT ;  /* 0x0000007f14147812 */ /* 0x010fc800078ec0ff */
[----:B------:R-:W-:Y:S02]  /*12ea0*/  SHF.R.U32.HI R21, RZ, 0x3, R20 ;  /* 0x00000003ff157819 */ /* 0x000fe40000011614 */
[----:B------:R-:W4:Y:S02]  /*12eb0*/  S2R R20, SR_TID.X ;  /* 0x0000000000147919 */ /* 0x000f240000002100 */
[----:B----4-:R-:W-:-:S05]  /*12ec0*/  IMAD.SHL.U32 R20, R20, 0x10, RZ ;  /* 0x0000001014147824 */ /* 0x010fca00078e00ff */
[----:B------:R-:W-:Y:S02]  /*12ed0*/  LOP3.LUT R20, R21, 0x70, R20, 0xf8, !PT ;  /* 0x0000007015147812 */ /* 0x000fe400078ef814 */
[----:B------:R-:W4:Y:S01]  /*12ee0*/  S2R R21, SR_TID.X ;  /* 0x0000000000157919 */ /* 0x000f220000002100 */
[----:B---3--:R-:W-:Y:S01]  /*12ef0*/  ISETP.NE.AND P1, PT, R10, 0x1, PT ;  /* 0x000000010a00780c */ /* 0x008fe20003f25270 */
[----:B------:R-:W-:-:S12]  /*12f00*/  VIADD R31, R31, 0xffffffc0 ;  /* 0xffffffc01f1f7836 */ /* 0x000fd80000000000 */
[----:B------:R-:W3:Y:S08]  /*12f10*/  @P1 LDC R0, c[0x0][0x434] ;  /* 0x00010d00ff001b82 */ /* 0x000ef00000000800 */
[----:B-1----:R-:W1:Y:S01]  /*12f20*/  @P1 LDC R2, c[0x0][0x438] ;  /* 0x00010e00ff021b82 */ /* 0x002e620000000800 */
[----:B----4-:R-:W-:-:S05]  /*12f30*/  IMAD.SHL.U32 R21, R21, 0x8, RZ ;  /* 0x0000000815157824 */ /* 0x010fca00078e00ff */
[----:B------:R-:W-:-:S04]  /*12f40*/  LOP3.LUT R21, R21, 0x38, RZ, 0xc0, !PT ;  /* 0x0000003815157812 */ /* 0x000fc800078ec0ff */
[----:B------:R-:W-:-:S04]  /*12f50*/  LOP3.LUT R21, R21, 0x40, RZ, 0xfc, !PT ;  /* 0x0000004015157812 */ /* 0x000fc800078efcff */
[----:B------:R-:W-:Y:S02]  /*12f60*/  ISETP.GE.AND P2, PT, R21, UR4, PT ;  /* 0x0000000415007c0c */ /* 0x000fe4000bf46270 */
[----:B------:R-:W4:Y:S01]  /*12f70*/  S2R R21, SR_TID.X ;  /* 0x0000000000157919 */ /* 0x000f220000002100 */
[----:B------:R-:W-:Y:S02]  /*12f80*/  IMAD.IADD R3, R20, 0x1, R31 ;  /* 0x0000000114037824 */ /* 0x000fe400078e021f */
[----:B0-----:R-:W-:Y:S02]  /*12f90*/  IMAD.SHL.U32 R11, R11, 0x8, RZ ;  /* 0x000000080b0b7824 */ /* 0x001fe400078e00ff */
[----:B------:R-:W-:-:S03]  /*12fa0*/  IMAD.IADD R8, R3, 0x1, R33 ;  /* 0x0000000103087824 */ /* 0x000fc600078e0221 */
[----:B------:R-:W-:Y:S02]  /*12fb0*/  LOP3.LUT R11, R11, 0x38, RZ, 0xc0, !PT ;  /* 0x000000380b0b7812 */ /* 0x000fe400078ec0ff */
[----:B------:R-:W-:-:S04]  /*12fc0*/  LOP3.LUT R22, R22, 0xffffffbf, RZ, 0xc0, !PT ;  /* 0xffffffbf16167812 */ /* 0x000fc800078ec0ff */
[----:B------:R-:W-:-:S04]  /*12fd0*/  @P2 LOP3.LUT R22, R22, 0x40, RZ, 0xfc, !PT ;  /* 0x0000004016162812 */ /* 0x000fc800078efcff */
[----:B------:R-:W-:Y:S01]  /*12fe0*/  LOP3.LUT R22, R22, 0xffffff7f, RZ, 0xc0, !PT ;  /* 0xffffff7f16167812 */ /* 0x000fe200078ec0ff */
[----:B----4-:R-:W-:-:S05]  /*12ff0*/  IMAD.SHL.U32 R21, R21, 0x8, RZ ;  /* 0x0000000815157824 */ /* 0x010fca00078e00ff */
[----:B------:R-:W-:Y:S02]  /*13000*/  LOP3.LUT R21, R21, 0x38, RZ, 0xc0, !PT ;  /* 0x0000003815157812 */ /* 0x000fe400078ec0ff */
[----:B------:R-:W-:-:S05]  /*13010*/  SEL R9, RZ, 0xffffffff, P2 ;  /* 0xffffffffff097807 */ /* 0x000fca0001000000 */
[----:B------:R-:W-:Y:S02]  /*13020*/  IMAD.SHL.U32 R9, R9, 0x2, RZ ;  /* 0x0000000209097824 */ /* 0x000fe400078e00ff */
[----:B------:R-:W-:Y:S01]  /*13030*/  IMAD.MOV.U32 R36, RZ, RZ, RZ ;  /* 0x000000ffff247224 */ /* 0x000fe200078e00ff */
[----:B------:R-:W-:Y:S02]  /*13040*/  LOP3.LUT R13, R11, 0x1c0, RZ, 0xfc, !PT ;  /* 0x000001c00b0d7812 */ /* 0x000fe400078efcff */
[----:B--2---:R-:W-:Y:S01]  /*13050*/  ISETP.GE.AND P0, PT, R3, R34, PT ;  /* 0x000000220300720c */ /* 0x004fe20003f06270 */
[----:B---3--:R-:W-:-:S04]  /*13060*/  @P1 IMAD.HI.U32 R3, R8, R0, RZ ;  /* 0x0000000008031227 */ /* 0x008fc800078e00ff */
[----:B------:R-:W-:Y:S01]  /*13070*/  IMAD.MOV.U32 R0, RZ, RZ, R8 ;  /* 0x000000ffff007224 */ /* 0x000fe200078e0008 */
[----:B-1----:R-:W-:Y:S02]  /*13080*/  @P1 SHF.R.U32.HI R0, RZ, R2, R3 ;  /* 0x00000002ff001219 */ /* 0x002fe40000011603 */
[----:B------:R-:W-:Y:S02]  /*13090*/  ISETP.GE.AND P1, PT, R11, UR4, PT ;  /* 0x000000040b007c0c */ /* 0x000fe4000bf26270 */
[----:B------:R-:W-:Y:S02]  /*130a0*/  ISETP.GT.U32.OR P0, PT, R20, 0x3f, P0 ;  /* 0x0000003f1400780c */ /* 0x000fe40000704470 */
[C---:B------:R-:W-:Y:S02]  /*130b0*/  LOP3.LUT R34, R21.reuse, 0x80, RZ, 0xfc, !PT ;  /* 0x0000008015227812 */ /* 0x040fe400078efcff */
[----:B------:R-:W-:Y:S02]  /*130c0*/  LOP3.LUT R21, R21, 0xc0, RZ, 0xfc, !PT ;  /* 0x000000c015157812 */ /* 0x000fe400078efcff */
[----:B------:R-:W-:-:S05]  /*130d0*/  SEL R4, RZ, 0x1, P1 ;  /* 0x00000001ff047807 */ /* 0x000fca0000800000 */
[----:B------:R-:W-:Y:S02]  /*130e0*/  @P1 LOP3.LUT R22, R22, 0x80, RZ, 0xfc, !PT ;  /* 0x0000008016161812 */ /* 0x000fe400078efcff */
[----:B------:R-:W-:Y:S01]  /*130f0*/  ISETP.GE.AND P1, PT, R21, UR4, PT ;  /* 0x0000000415007c0c */ /* 0x000fe2000bf26270 */
[----:B------:R-:W0:Y:S01]  /*13100*/  @!P0 LDC.64 R2, c[0x0][0x428] ;  /* 0x00010a00ff028b82 */ /* 0x000e220000000a00 */
[----:B------:R-:W1:Y:S01]  /*13110*/  S2R R21, SR_TID.X ;  /* 0x0000000000157919 */ /* 0x000e620000002100 */
[----:B------:R-:W-:Y:S02]  /*13120*/  LOP3.LUT R9, R9, 0x2, R4, 0xe2, !PT ;  /* 0x0000000209097812 */ /* 0x000fe400078ee204 */
[----:B------:R-:W-:-:S04]  /*13130*/  ISETP.GE.AND P2, PT, R34, UR4, PT ;  /* 0x0000000422007c0c */ /* 0x000fc8000bf46270 */
[----:B------:R-:W2:Y:S01]  /*13140*/  @!P0 LDC.64 R4, c[0x0][0x418] ;  /* 0x00010600ff048b82 */ /* 0x000ea20000000a00 */
[----:B------:R-:W-:Y:S02]  /*13150*/  SEL R6, RZ, 0x4, P2 ;  /* 0x00000004ff067807 */ /* 0x000fe40001000000 */
[----:B------:R-:W-:Y:S02]  /*13160*/  SEL R7, RZ, 0x8, P1 ;  /* 0x00000008ff077807 */ /* 0x000fe40000800000 */
[----:B------:R-:W-:Y:S02]  /*13170*/  SHF.R.S32.HI R34, RZ, 0x1f, R30 ;  /* 0x0000001fff227819 */ /* 0x000fe4000001141e */
[----:B------:R-:W-:Y:S01]  /*13180*/  LOP3.LUT R9, R7, R9, R6, 0xfe, !PT ;  /* 0x0000000907097212 */ /* 0x000fe200078efe06 */
[--C-:B------:R-:W-:Y:S01]  /*13190*/  @!P0 IMAD.MOV.U32 R6, RZ, RZ, R0.reuse ;  /* 0x000000ffff068224 */ /* 0x100fe200078e0000 */
[----:B------:R-:W-:Y:S02]  /*131a0*/  @!P0 SHF.R.S32.HI R7, RZ, 0x1f, R0 ;  /* 0x0000001fff078819 */ /* 0x000fe40000011400 */
[----:B------:R-:W-:-:S04]  /*131b0*/  LOP3.LUT R22, R22, 0xffffffdf, RZ, 0xc0, !PT ;  /* 0xffffffdf16167812 */ /* 0x000fc800078ec0ff */
[----:B------:R-:W-:Y:S01]  /*131c0*/  @P2 LOP3.LUT R22, R22, 0x20, RZ, 0xfc, !PT ;  /* 0x0000002016162812 */ /* 0x000fe200078efcff */
[----:B0-----:R-:W-:-:S04]  /*131d0*/  @!P0 IMAD.WIDE.U32 R6, R30, R2, R6 ;  /* 0x000000021e068225 */ /* 0x001fc800078e0006 */
[----:B------:R-:W-:Y:S01]  /*131e0*/  @!P0 IMAD R2, R34, R2, RZ ;  /* 0x0000000222028224 */ /* 0x000fe200078e02ff */
[----:B------:R-:W-:-:S03]  /*131f0*/  LOP3.LUT R22, R22, 0xffffffef, RZ, 0xc0, !PT ;  /* 0xffffffef16167812 */ /* 0x000fc600078ec0ff */
[----:B------:R-:W-:Y:S02]  /*13200*/  @!P0 IMAD R3, R30, R3, R2 ;  /* 0x000000031e038224 */ /* 0x000fe400078e0202 */
[----:B-1----:R-:W-:Y:S01]  /*13210*/  IMAD.SHL.U32 R21, R21, 0x8, RZ ;  /* 0x0000000815157824 */ /* 0x002fe200078e00ff */
[----:B------:R-:W-:Y:S01]  /*13220*/  @P1 LOP3.LUT R22, R22, 0x10, RZ, 0xfc, !PT ;  /* 0x0000001016161812 */ /* 0x000fe200078efcff */
[----:B------:R-:W-:Y:S01]  /*13230*/  @!P0 IMAD.IADD R3, R7, 0x1, R3 ;  /* 0x0000000107038824 */ /* 0x000fe200078e0203 */
[C---:B--2---:R-:W-:Y:S02]  /*13240*/  @!P0 LEA R4, P1, R6.reuse, R4, 0x2 ;  /* 0x0000000406048211 */ /* 0x044fe400078210ff */
[----:B------:R-:W-:Y:S02]  /*13250*/  LOP3.LUT R21, R21, 0x38, RZ, 0xc0, !PT ;  /* 0x0000003815157812 */ /* 0x000fe400078ec0ff */
[----:B------:R-:W-:Y:S02]  /*13260*/  @!P0 LEA.HI.X R5, R6, R5, R3, 0x2, P1 ;  /* 0x0000000506058211 */ /* 0x000fe400008f1403 */
[----:B------:R-:W-:-:S03]  /*13270*/  LOP3.LUT R12, R21, 0x180, RZ, 0xfc, !PT ;  /* 0x00000180150c7812 */ /* 0x000fc600078efcff */
[----:B------:R0:W5:Y:S01]  /*13280*/  @!P0 LDG.E R36, desc[UR40][R4.64] ;  /* 0x0000002804248981 */ /* 0x000162000c1e1900 */
[----:B------:R-:W-:Y:S02]  /*13290*/  ISETP.GE.AND P0, PT, R12, UR4, PT ;  /* 0x000000040c007c0c */ /* 0x000fe4000bf06270 */
[C---:B------:R-:W-:Y:S02]  /*132a0*/  LOP3.LUT R12, R11.reuse, 0x100, RZ, 0xfc, !PT ;  /* 0x000001000b0c7812 */ /* 0x040fe400078efcff */
[----:B------:R-:W-:Y:S02]  /*132b0*/  LOP3.LUT R11, R11, 0x140, RZ, 0xfc, !PT ;  /* 0x000001400b0b7812 */ /* 0x000fe400078efcff */
[----:B------:R-:W-:Y:S02]  /*132c0*/  ISETP.GE.AND P3, PT, R12, UR4, PT ;  /* 0x000000040c007c0c */ /* 0x000fe4000bf66270 */
[----:B------:R-:W-:Y:S02]  /*132d0*/  ISETP.GE.AND P2, PT, R11, UR4, PT ;  /* 0x000000040b007c0c */ /* 0x000fe4000bf46270 */
[----:B0-----:R-:W-:-:S02]  /*132e0*/  SEL R4, RZ, 0x10, P3 ;  /* 0x00000010ff047807 */ /* 0x001fc40001800000 */
[----:B------:R-:W-:Y:S01]  /*132f0*/  SEL R5, RZ, 0x20, P2 ;  /* 0x00000020ff057807 */ /* 0x000fe20001000000 */
[----:B------:R-:W-:Y:S01]  /*13300*/  IMAD.MOV R0, RZ, RZ, -R0 ;  /* 0x000000ffff007224 */ /* 0x000fe200078e0a00 */
[----:B------:R-:W-:Y:S02]  /*13310*/  SEL R3, RZ, 0x40, P0 ;  /* 0x00000040ff037807 */ /* 0x000fe40000000000 */
[----:B------:R-:W-:Y:S01]  /*13320*/  LOP3.LUT R4, R5, R9, R4, 0xfe, !PT ;  /* 0x0000000905047212 */ /* 0x000fe200078efe04 */
[----:B------:R-:W-:-:S03]  /*13330*/  IMAD R0, R10, R0, R8 ;  /* 0x000000000a007224 */ /* 0x000fc600078e0208 */
[----:B------:R-:W-:-:S05]  /*13340*/  LOP3.LUT R3, R4, R3, RZ, 0xfc, !PT ;  /* 0x0000000304037212 */ /* 0x000fca00078efcff */
[----:B------:R0:W-:Y:S04]  /*13350*/  STL [R1+0x38], R3 ;  /* 0x0000380301007387 */ /* 0x0001e80000100800 */
[----:B------:R0:W-:Y:S01]  /*13360*/  STL [R1], R0 ;  /* 0x0000000001007387 */ /* 0x0001e20000100800 */
[----:B------:R-:W-:Y:S02]  /*13370*/  LOP3.LUT R22, R22, 0xfffffff7, RZ, 0xc0, !PT ;  /* 0xfffffff716167812 */ /* 0x000fe400078ec0ff */
[----:B------:R-:W-:Y:S02]  /*13380*/  ISETP.GE.AND P0, PT, R13, UR4, PT ;  /* 0x000000040d007c0c */ /* 0x000fe4000bf06270 */
[----:B------:R-:W-:Y:S01]  /*13390*/  @P3 LOP3.LUT R22, R22, 0x8, RZ, 0xfc, !PT ;  /* 0x0000000816163812 */ /* 0x000fe200078efcff */
[----:B------:R-:W-:-:S03]  /*133a0*/  UMOV UR4, 0xffffffff ;  /* 0xffffffff00047882 */ /* 0x000fc60000000000 */
[----:B------:R-:W-:Y:S02]  /*133b0*/  LOP3.LUT R22, R22, 0xfffffffb, RZ, 0xc0, !PT ;  /* 0xfffffffb16167812 */ /* 0x000fe400078ec0ff */
[----:B------:R-:W-:Y:S02]  /*133c0*/  SEL R2, RZ, 0x80, P0 ;  /* 0x00000080ff027807 */ /* 0x000fe40000000000 */
[----:B------:R-:W-:Y:S01]  /*133d0*/  @P2 LOP3.LUT R22, R22, 0x4, RZ, 0xfc, !PT ;  /* 0x0000000416162812 */ /* 0x000fe200078efcff */
[----:B0-----:R-:W-:Y:S06]  /*133e0*/  BRA.DIV UR4, `(.L_x_784) ;  /* 0x0000004604e87947 */ /* 0x001fec000b800000 */
.L_x_888:
[----:B------:R-:W-:Y:S02]  /*133f0*/  LOP3.LUT R2, R3, R2, RZ, 0xfc, !PT ;  /* 0x0000000203027212 */ /* 0x000fe400078efcff */
[----:B------:R-:W-:Y:S02]  /*13400*/  LOP3.LUT R0, R37, 0x2, RZ, 0xfc, !PT ;  /* 0x0000000225007812 */ /* 0x000fe400078efcff */
[----:B------:R-:W-:Y:S01]  /*13410*/  ISETP.GT.U32.AND P1, PT, R20, 0x3f, PT ;  /* 0x0000003f1400780c */ /* 0x000fe20003f24070 */
[----:B------:R0:W-:Y:S01]  /*13420*/  STL [R1+0x10], R2 ;  /* 0x0000100201007387 */ /* 0x0001e20000100800 */
[----:B------:R-:W-:Y:S02]  /*13430*/  ISETP.NE.AND P0, PT, R0, 0x3, PT ;  /* 0x000000030000780c */ /* 0x000fe40003f05270 */
[----:B------:R-:W-:Y:S02]  /*13440*/  LOP3.LUT R22, R22, 0xfffffeff, RZ, 0xc0, !PT ;  /* 0xfffffeff16167812 */ /* 0x000fe400078ec0ff */
[----:B------:R-:W-:-:S02]  /*13450*/  SHF.R.S32.HI R29, RZ, 0x1f, R18 ;  /* 0x0000001fff1d7819 */ /* 0x000fc40000011412 */
[----:B------:R-:W-:-:S05]  /*13460*/  LOP3.LUT R22, R22, 0xfffffffe, RZ, 0xc0, !PT ;  /* 0xfffffffe16167812 */ /* 0x000fca00078ec0ff */
[----:B------:R-:W-:-:S04]  /*13470*/  @P1 LOP3.LUT R22, R22, 0x1, RZ, 0xfc, !PT ;  /* 0x0000000116161812 */ /* 0x000fc800078efcff */
[----:B------:R-:W-:Y:S01]  /*13480*/  @P0 LOP3.LUT R22, R22, 0x100, RZ, 0xfc, !PT ;  /* 0x0000010016160812 */ /* 0x000fe200078efcff */
[----:B0-----:R-:W-:Y:S06]  /*13490*/  @!P0 BRA `(.L_x_785) ;  /* 0x0000000000048947 */ /* 0x001fec0003800000 */
[----:B------:R-:W-:Y:S01]  /*134a0*/  BPT.TRAP 0x1 ;  /* 0x000000040000795c */ /* 0x000fe20000300000 */
.L_x_785:
[----:B------:R-:W-:Y:S01]  /*134b0*/  IMAD R27, R25, 0x8, R23 ;  /* 0x00000008191b7824 */ /* 0x000fe200078e0217 */
[----:B------:R-:W-:Y:S01]  /*134c0*/  SHF.L.U32 R0, R26, 0x1f, RZ ;  /* 0x0000001f1a007819 */ /* 0x000fe200000006ff */
[----:B------:R-:W-:Y:S03]  /*134d0*/  BSSY B0, `(.L_x_786) ;  /* 0x0000003000007945 */ /* 0x000fe60003800000 */
[----:B------:R-:W0:Y:S02]  /*134e0*/  SYNCS.PHASECHK.TRANS64.TRYWAIT P0, [R27+URZ+0x28c40], R0 ;  /* 0x028c40001b0075a7 */ /* 0x000e24000800017f */
[----:B0-----:R-:W-:Y:S05]  /*134f0*/  @!P0 BRA `(.L_x_787) ;  /* 0x0000004400d88947 */ /* 0x001fea0003800000 */
.L_x_889:
[----:B------:R-:W-:Y:S05]  /*13500*/  BSYNC B0 ;  /* 0x0000000000007941 */ /* 0x000fea0003800000 */
.L_x_786:
[----:B------:R-:W0:Y:S01]  /*13510*/  LDL R2, [R1] ;  /* 0x0000000001027983 */ /* 0x000e220000100800 */
[----:B------:R-:W-:-:S03]  /*13520*/  ULDC.64 UR4, c[0x0][0x300] ;  /* 0x0000c00000047ab9 */ /* 0x000fc60000000a00 */
[----:B------:R-:W2:Y:S01]  /*13530*/  LDL R6, [R1+0x4] ;  /* 0x0000040001067983 */ /* 0x000ea20000100800 */
[----:B-----5:R-:W-:Y:S02]  /*13540*/  SHF.R.S32.HI R4, RZ, 0x1f, R36 ;  /* 0x0000001fff047819 */ /* 0x020fe40000011424 */
[----:B------:R-:W-:Y:S01]  /*13550*/  LOP3.LUT R22, R22, 0xfffffffd, RZ, 0xc0, !PT ;  /* 0xfffffffd16167812 */ /* 0x000fe200078ec0ff */
[----:B------:R-:W1:Y:S02]  /*13560*/  S2R R7, SR_TID.X ;  /* 0x0000000000077919 */ /* 0x000e640000002100 */
        /* <DEDUP_REMOVED lines=11> */
[----:B-1----:R-:W0:Y:S01]  /*13620*/  S2R R4, SR_TID.X ;  /* 0x0000000000047919 */ /* 0x002e220000002100 */
[----:B------:R-:W-:-:S04]  /*13630*/  IMAD.WIDE.U32 R2, R36, UR4, R2 ;  /* 0x0000000424027c25 */ /* 0x000fc8000f8e0002 */
[----:B------:R-:W-:Y:S01]  /*13640*/  IMAD R0, R36, UR5, R0 ;  /* 0x0000000524007c24 */ /* 0x000fe2000f8e0200 */
[----:B------:R-:W-:-:S03]  /*13650*/  ULDC.64 UR4, c[0x0][0x308] ;  /* 0x0000c20000047ab9 */ /* 0x000fc60000000a00 */
[----:B------:R-:W-:Y:S02]  /*13660*/  IMAD.IADD R3, R3, 0x1, R0 ;  /* 0x0000000103037824 */ /* 0x000fe400078e0200 */
[----:B------:R-:W-:Y:S02]  /*13670*/  IMAD R0, R29, UR4, RZ ;  /* 0x000000041d007c24 */ /* 0x000fe4000f8e02ff */
[----:B------:R-:W-:-:S04]  /*13680*/  IMAD.WIDE.U32 R2, R18, UR4, R2 ;  /* 0x0000000412027c25 */ /* 0x000fc8000f8e0002 */
[----:B------:R-:W-:Y:S01]  /*13690*/  IMAD R0, R18, UR5, R0 ;  /* 0x0000000512007c24 */ /* 0x000fe2000f8e0200 */
[----:B------:R-:W-:Y:S01]  /*136a0*/  ULDC.64 UR4, c[0x0][0x2e8] ;  /* 0x0000ba0000047ab9 */ /* 0x000fe20000000a00 */
[----:B0-----:R-:W-:-:S04]  /*136b0*/  LOP3.LUT R4, R4, 0x7f, RZ, 0xc0, !PT ;  /* 0x0000007f04047812 */ /* 0x001fc800078ec0ff */
[----:B------:R-:W-:Y:S01]  /*136c0*/  SHF.R.U32.HI R5, RZ, 0x3, R4 ;  /* 0x00000003ff057819 */ /* 0x000fe20000011604 */
[----:B------:R-:W-:Y:S01]  /*136d0*/  IMAD.IADD R4, R3, 0x1, R0 ;  /* 0x0000000103047824 */ /* 0x000fe200078e0200 */
[C---:B------:R-:W-:Y:S01]  /*136e0*/  LEA R0, P0, R2.reuse, UR4, 0x1 ;  /* 0x0000000402007c11 */ /* 0x040fe2000f8008ff */
[----:B------:R-:W-:Y:S01]  /*136f0*/  ULDC UR4, c[0x0][0x2f4] ;  /* 0x0000bd0000047ab9 */ /* 0x000fe20000000800 */
[----:B--2---:R-:W-:Y:S01]  /*13700*/  IADD3 R31, -R5, R6, -R31 ;  /* 0x00000006051f7210 */ /* 0x004fe20007ffe91f */
[----:B------:R-:W-:Y:S01]  /*13710*/  IMAD R5, R25, 0x1000, R35 ;  /* 0x0000100019057824 */ /* 0x000fe200078e0223 */
[----:B------:R-:W-:Y:S02]  /*13720*/  ISETP.GE.AND P2, PT, R7, UR4, PT ;  /* 0x0000000407007c0c */ /* 0x000fe4000bf46270 */
[----:B------:R-:W-:Y:S01]  /*13730*/  LEA.HI.X R4, R2, UR5, R4, 0x1, P0 ;  /* 0x0000000502047c11 */ /* 0x000fe200080f0c04 */
[----:B------:R-:W-:Y:S01]  /*13740*/  UMOV UR5, 0xffffffff ;  /* 0xffffffff00057882 */ /* 0x000fe20000000000 */
[----:B------:R-:W-:-:S09]  /*13750*/  ISETP.GE.AND P0, PT, R31, 0x1, PT ;  /* 0x000000011f00780c */ /* 0x000fd20003f06270 */
        /* <DEDUP_REMOVED lines=24> */
[----:B------:R-:W-:Y:S01]  /*138e0*/  @P0 IMAD R6, R5, 0x2, R23 ;  /* 0x0000000205060824 */ /* 0x000fe200078e0217 */
        /* <DEDUP_REMOVED lines=9> */
.L_x_899:
[----:B------:R-:W-:-:S13]  /*13980*/  ISETP.GE.AND P0, PT, R31, 0x31, PT ;  /* 0x000000311f00780c */ /* 0x000fda0003f06270 */
[----:B01----:R-:W-:Y:S01]  /*13990*/  @P0 LEA R2, P1, R7, R0, 0x1 ;  /* 0x0000000007020211 */ /* 0x003fe200078208ff */
        /* <DEDUP_REMOVED lines=8> */
.L_x_789:
        /* <DEDUP_REMOVED lines=11> */
.L_x_790:
[----:B------:R1:W5:Y:S01]  /*13ad0*/  LDL.LU R0, [R1+0x14] ;  /* 0x0000140001007983 */ /* 0x0003620000300800 */
[----:B------:R1:W-:Y:S03]  /*13ae0*/  SYNCS.ARRIVE.TRANS64.A1T0 RZ, [R27+URZ+0x28c30], RZ ;  /* 0x028c30ff1bff79a7 */ /* 0x0003e6000810003f */
[----:B------:R1:W5:Y:S04]  /*13af0*/  LDL.LU R4, [R1+0xc] ;  /* 0x00000c0001047983 */ /* 0x0003680000300800 */
[----:B0-----:R1:W5:Y:S02]  /*13b00*/  LDL R3, [R1+0x10] ;  /* 0x0000100001037983 */ /* 0x0013640000100800 */
[----:B------:R-:W-:Y:S05]  /*13b10*/  WARPSYNC.ALL ;  /* 0x0000000000007948 */ /* 0x000fea0003800000 */
[----:B------:R-:W-:Y:S01]  /*13b20*/  ULDC.64 UR4, c[0x0][0xa00] ;  /* 0x0002800000047ab9 */ /* 0x000fe20000000a00 */
[----:B------:R-:W-:Y:S01]  /*13b30*/  BSSY B6, `(.L_x_791) ;  /* 0x0000025000067945 */ /* 0x000fe20003800000 */
[----:B------:R-:W-:Y:S01]  /*13b40*/  BAR.SYNC.DEFER_BLOCKING 0x8, 0x100 ;  /* 0x0204000000007b1d */ /* 0x000fe20000010000 */
[----:B------:R-:W-:-:S04]  /*13b50*/  ISETP.NE.U32.AND P0, PT, RZ, UR4, PT ;  /* 0x00000004ff007c0c */ /* 0x000fc8000bf05070 */
[----:B------:R-:W-:Y:S01]  /*13b60*/  ISETP.NE.AND.EX P0, PT, RZ, UR5, PT, P0 ;  /* 0x00000005ff007c0c */ /* 0x000fe2000bf05300 */
[----:B------:R-:W-:-:S03]  /*13b70*/  ULDC.64 UR4, c[0x0][0x298] ;  /* 0x0000a60000047ab9 */ /* 0x000fc60000000a00 */
[----:B------:R-:W-:-:S05]  /*13b80*/  SEL R5, R32, RZ, !P0 ;  /* 0x000000ff20057207 */ /* 0x000fca0004000000 */
[----:B------:R0:W-:Y:S01]  /*13b90*/  STL [R1+0x28], R5 ;  /* 0x0000280501007387 */ /* 0x0001e20000100800 */
[----:B-----5:R-:W-:Y:S02]  /*13ba0*/  SEL R2, R0, RZ, !P0 ;  /* 0x000000ff00027207 */ /* 0x020fe40004000000 */
[----:B------:R-:W-:-:S03]  /*13bb0*/  SHF.R.S32.HI R0, RZ, 0x1f, R4 ;  /* 0x0000001fff007819 */ /* 0x000fc60000011404 */
[----:B------:R2:W-:Y:S01]  /*13bc0*/  STL [R1+0x14], R2 ;  /* 0x0000140201007387 */ /* 0x0005e20000100800 */
[----:B------:R-:W-:Y:S01]  /*13bd0*/  PRMT R32, R3, 0x8880, RZ ;  /* 0x0000888003207816 */ /* 0x000fe200000000ff */
[----:B------:R-:W-:-:S03]  /*13be0*/  IMAD R0, R0, UR4, RZ ;  /* 0x0000000400007c24 */ /* 0x000fc6000f8e02ff */
[----:B------:R-:W-:Y:S01]  /*13bf0*/  PRMT R32, R32, 0x7710, RZ ;  /* 0x0000771020207816 */ /* 0x000fe200000000ff */
[C---:B------:R-:W-:Y:S02]  /*13c00*/  IMAD R0, R4.reuse, UR5, R0 ;  /* 0x0000000504007c24 */ /* 0x040fe4000f8e0200 */
[----:B0-----:R-:W-:-:S04]  /*13c10*/  IMAD.WIDE.U32 R4, R4, UR4, RZ ;  /* 0x0000000404047c25 */ /* 0x001fc8000f8e00ff */
[----:B------:R-:W-:Y:S01]  /*13c20*/  IMAD.IADD R0, R5, 0x1, R0 ;  /* 0x0000000105007824 */ /* 0x000fe200078e0200 */
[----:B------:R0:W-:Y:S01]  /*13c30*/  STL.64 [R1+0x20], R4 ;  /* 0x0000200401007387 */ /* 0x0001e20000100a00 */
[----:B--2---:R-:W-:-:S03]  /*13c40*/  VIADD R2, R23, 0x20400 ;  /* 0x0002040017027836 */ /* 0x004fc60000000000 */
[----:B------:R0:W-:Y:S02]  /*13c50*/  STL [R1+0xc], R0 ;  /* 0x00000c0001007387 */ /* 0x0001e40000100800 */
[----:B------:R-:W-:-:S13]  /*13c60*/  LOP3.LUT P0, RZ, R2, 0x3ff, RZ, 0xc0, !PT ;  /* 0x000003ff02ff7812 */ /* 0x000fda000780c0ff */
[----:B0-----:R-:W-:Y:S05]  /*13c70*/  @!P0 BRA `(.L_x_792) ;  /* 0x0000000000408947 */ /* 0x001fea0003800000 */
[----:B------:R-:W-:Y:S01]  /*13c80*/  MOV R2, 0x0 ;  /* 0x0000000000027802 */ /* 0x000fe20000000f00 */
        /* <DEDUP_REMOVED lines=15> */
.L_x_792:
[----:B------:R-:W-:Y:S05]  /*13d80*/  BSYNC B6 ;  /* 0x0000000000067941 */ /* 0x000fea0003800000 */
.L_x_791:
[----:B------:R-:W2:Y:S01]  /*13d90*/  LDL.LU R0, [R1+0xc] ;  /* 0x00000c0001007983 */ /* 0x000ea20000300800 */
[----:B------:R-:W-:Y:S01]  /*13da0*/  ULDC.64 UR4, c[0x0][0x2d8] ;  /* 0x0000b60000047ab9 */ /* 0x000fe20000000a00 */
[----:B------:R-:W0:Y:S02]  /*13db0*/  LDC R7, c[0x0][0x448] ;  /* 0x00011200ff077b82 */ /* 0x000e240000000800 */
[----:B------:R-:W2:Y:S04]  /*13dc0*/  LDL.LU.64 R2, [R1+0x20] ;  /* 0x0000200001027983 */ /* 0x000ea80000300a00 */
[----:B------:R-:W3:Y:S04]  /*13dd0*/  LDL.LU R20, [R1+0x14] ;  /* 0x0000140001147983 */ /* 0x000ee80000300800 */
[----:B------:R-:W4:Y:S04]  /*13de0*/  LDL.LU R21, [R1+0x28] ;  /* 0x0000280001157983 */ /* 0x000f280000300800 */
[----:B------:R0:W5:Y:S02]  /*13df0*/  LDL R8, [R1+0x34] ;  /* 0x0000340001087983 */ /* 0x0001640000100800 */
[----:B0-----:R-:W-:-:S13]  /*13e00*/  ISETP.NE.AND P0, PT, R7, 0x1, PT ;  /* 0x000000010700780c */ /* 0x001fda0003f05270 */
[----:B------:R-:W0:Y:S08]  /*13e10*/  @P0 LDC R5, c[0x0][0x44c] ;  /* 0x00011300ff050b82 */ /* 0x000e300000000800 */
[----:B------:R-:W1:Y:S01]  /*13e20*/  @P0 LDC R6, c[0x0][0x450] ;  /* 0x00011400ff060b82 */ /* 0x000e620000000800 */
[----:B--2---:R-:W-:Y:S02]  /*13e30*/  IMAD.MOV.U32 R3, RZ, RZ, R0 ;  /* 0x000000ffff037224 */ /* 0x004fe400078e0000 */
[----:B------:R-:W-:-:S02]  /*13e40*/  IMAD R0, R29, UR4, RZ ;  /* 0x000000041d007c24 */ /* 0x000fc4000f8e02ff */
[----:B------:R-:W-:-:S04]  /*13e50*/  IMAD.WIDE.U32 R2, R18, UR4, R2 ;  /* 0x0000000412027c25 */ /* 0x000fc8000f8e0002 */
[----:B------:R-:W-:Y:S01]  /*13e60*/  IMAD R0, R18, UR5, R0 ;  /* 0x0000000512007c24 */ /* 0x000fe2000f8e0200 */
[----:B------:R-:W-:-:S03]  /*13e70*/  ULDC.64 UR4, c[0x0][0x2e0] ;  /* 0x0000b80000047ab9 */ /* 0x000fc60000000a00 */
[----:B------:R-:W-:Y:S02]  /*13e80*/  IMAD.IADD R3, R3, 0x1, R0 ;  /* 0x0000000103037824 */ /* 0x000fe400078e0200 */
[----:B---3--:R-:W-:Y:S02]  /*13e90*/  IMAD R0, R20, UR4, RZ ;  /* 0x0000000414007c24 */ /* 0x008fe4000f8e02ff */
[----:B------:R-:W2:Y:S01]  /*13ea0*/  S2R R20, SR_TID.X ;  /* 0x0000000000147919 */ /* 0x000ea20000002100 */
[----:B----4-:R-:W-:-:S04]  /*13eb0*/  IMAD.WIDE.U32 R2, R21, UR4, R2 ;  /* 0x0000000415027c25 */ /* 0x010fc8000f8e0002 */
[----:B------:R-:W-:Y:S01]  /*13ec0*/  IMAD R0, R21, UR5, R0 ;  /* 0x0000000515007c24 */ /* 0x000fe2000f8e0200 */
[----:B------:R-:W3:Y:S01]  /*13ed0*/  S2R R9, SR_TID.X ;  /* 0x0000000000097919 */ /* 0x000ee20000002100 */
[----:B------:R-:W-:Y:S02]  /*13ee0*/  ULDC.64 UR4, c[0x0][0x2d0] ;  /* 0x0000b40000047ab9 */ /* 0x000fe40000000a00 */
[----:B------:R-:W-:Y:S01]  /*13ef0*/  IMAD.IADD R3, R3, 0x1, R0 ;  /* 0x0000000103037824 */ /* 0x000fe200078e0200 */
[----:B--2---:R-:W-:-:S04]  /*13f00*/  LOP3.LUT R20, R20, 0x7f, RZ, 0xc0, !PT ;  /* 0x0000007f14147812 */ /* 0x004fc800078ec0ff */
[----:B------:R-:W-:Y:S02]  /*13f10*/  SHF.R.U32.HI R21, RZ, 0x3, R20 ;  /* 0x00000003ff157819 */ /* 0x000fe40000011614 */
[----:B------:R-:W2:Y:S02]  /*13f20*/  S2R R20, SR_TID.X ;  /* 0x0000000000147919 */ /* 0x000ea40000002100 */
[----:B--2---:R-:W-:-:S05]  /*13f30*/  IMAD.SHL.U32 R20, R20, 0x10, RZ ;  /* 0x0000001014147824 */ /* 0x004fca00078e00ff */
[----:B------:R-:W-:-:S05]  /*13f40*/  LOP3.LUT R20, R21, 0x70, R20, 0xf8, !PT ;  /* 0x0000007015147812 */ /* 0x000fca00078ef814 */
[----:B------:R-:W-:Y:S02]  /*13f50*/  IMAD R0, R17, 0x40, R20 ;  /* 0x0000004011007824 */ /* 0x000fe400078e0214 */
[----:B------:R2:W5:Y:S02]  /*13f60*/  LDL R20, [R1+0x18] ;  /* 0x0000180001147983 */ /* 0x0005640000100800 */
[----:B0-----:R-:W-:-:S04]  /*13f70*/  @P0 IMAD.HI.U32 R5, R0, R5, RZ ;  /* 0x0000000500050227 */ /* 0x001fc800078e00ff */
[----:B------:R-:W-:Y:S01]  /*13f80*/  IMAD.MOV.U32 R4, RZ, RZ, R0 ;  /* 0x000000ffff047224 */ /* 0x000fe200078e0000 */
[----:B-1----:R-:W-:Y:S01]  /*13f90*/  @P0 SHF.R.U32.HI R4, RZ, R6, R5 ;  /* 0x00000006ff040219 */ /* 0x002fe20000011605 */
[----:B------:R-:W0:Y:S04]  /*13fa0*/  S2R R21, SR_TID.X ;  /* 0x0000000000157919 */ /* 0x000e280000002100 */
        /* <DEDUP_REMOVED lines=12> */
[----:B------:R-:W-:Y:S01]  /*14070*/  ULDC.64 UR4, c[0x0][0x280] ;  /* 0x0000a00000047ab9 */ /* 0x000fe20000000a00 */
[----:B---3--:R-:W-:Y:S01]  /*14080*/  IMAD.SHL.U32 R9, R9, 0x8, RZ ;  /* 0x0000000809097824 */ /* 0x008fe200078e00ff */
[C---:B------:R-:W-:Y:S01]  /*14090*/  LEA R0, P0, R2.reuse, UR4, 0x1 ;  /* 0x0000000402007c11 */ /* 0x040fe2000f8008ff */
[----:B------:R-:W-:Y:S01]  /*140a0*/  IMAD.IADD R3, R3, 0x1, R4 ;  /* 0x0000000103037824 */ /* 0x000fe200078e0204 */
[----:B------:R-:W-:Y:S02]  /*140b0*/  ULDC UR4, c[0x0][0x2b8] ;  /* 0x0000ae0000047ab9 */ /* 0x000fe40000000800 */
[----:B------:R-:W-:Y:S02]  /*140c0*/  LOP3.LUT R9, R9, 0x38, RZ, 0xc0, !PT ;  /* 0x0000003809097812 */ /* 0x000fe400078ec0ff */
[----:B------:R-:W-:Y:S01]  /*140d0*/  LEA.HI.X R2, R2, UR5, R3, 0x1, P0 ;  /* 0x0000000502027c11 */ /* 0x000fe200080f0c03 */
[----:B------:R-:W-:Y:S01]  /*140e0*/  UMOV UR5, 0xffffffff ;  /* 0xffffffff00057882 */ /* 0x000fe20000000000 */
[----:B0-----:R-:W-:-:S02]  /*140f0*/  LOP3.LUT R21, R21, 0x7f, RZ, 0xc0, !PT ;  /* 0x0000007f15157812 */ /* 0x001fc400078ec0ff */
[----:B------:R-:W-:Y:S02]  /*14100*/  ISETP.GE.AND P1, PT, R9, UR4, PT ;  /* 0x0000000409007c0c */ /* 0x000fe4000bf26270 */
[----:B------:R-:W-:Y:S01]  /*14110*/  SHF.R.U32.HI R10, RZ, 0x3, R21 ;  /* 0x00000003ff0a7819 */ /* 0x000fe20000011615 */
[----:B--2---:R-:W-:Y:S10]  /*14120*/  BRA.DIV UR5, `(.L_x_793) ;  /* 0x0000004205307947 */ /* 0x004ff4000b800000 */
        /* <DEDUP_REMOVED lines=12> */
[----:B0-----:R-:W-:Y:S02]  /*141f0*/  VIADD R4, R17, 0x10 ;  /* 0x0000001011047836 */ /* 0x001fe40000000000 */
[----:B------:R-:W0:Y:S03]  /*14200*/  SHFL.IDX PT, R5, R0, 0x1, 0x181f ;  /* 0x00381f0000057f89 */ /* 0x000e2600000e0000 */
        /* <DEDUP_REMOVED lines=12> */
[----:B------:R-:W1:Y:S08]  /*142d0*/  SHFL.IDX PT, R4, R2, 0x2, 0x181f ;  /* 0x00581f0002047f89 */ /* 0x000e7000000e0000 */
[----:B0-----:R-:W-:-:S05]  /*142e0*/  @!P0 LEA R5, P2, R9, R5, 0x1 ;  /* 0x0000000509058211 */ /* 0x001fca00078408ff */
[----:B-1----:R-:W-:-:S05]  /*142f0*/  @!P0 IMAD.X R4, RZ, RZ, R4, P2 ;  /* 0x000000ffff048224 */ /* 0x002fca00010e0604 */
[----:B------:R-:W-:-:S04]  /*14300*/  @!P0 LOP3.LUT R5, R5, R4, RZ, 0x3c, !PT ;  /* 0x0000000405058212 */ /* 0x000fc800078e3cff */
[----:B------:R-:W-:-:S04]  /*14310*/  @!P0 LOP3.LUT R4, R5, R4, RZ, 0x3c, !PT ;  /* 0x0000000405048212 */ /* 0x000fc800078e3cff */
[----:B------:R-:W-:-:S05]  /*14320*/  @!P0 LOP3.LUT R5, R5, R4, RZ, 0x3c, !PT ;  /* 0x0000000405058212 */ /* 0x000fca00078e3cff */
[----:B------:R0:W-:Y:S04]  /*14330*/  @!P0 LDGSTS.E.BYPASS.LTC128B.128 [R8+0x21400], desc[UR40][R4.64], !P1 ;  /* 0x2140000004088fae */ /* 0x0001e8000c901d68 */
[----:B0-----:R0:W1:Y:S02]  /*14340*/  SHFL.IDX PT, R4, R2, 0x3, 0x181f ;  /* 0x00781f0002047f89 */ /* 0x00106400000e0000 */
.L_x_908:
[----:B------:R-:W-:-:S05]  /*14350*/  VIADD R17, R17, 0x30 ;  /* 0x0000003011117836 */ /* 0x000fca0000000000 */
[----:B------:R-:W-:-:S13]  /*14360*/  ISETP.GE.AND P0, PT, R17, R3, PT ;  /* 0x000000031100720c */ /* 0x000fda0003f06270 */
[----:B0-----:R-:W-:-:S05]  /*14370*/  @!P0 LEA R2, P2, R9, R0, 0x1 ;  /* 0x0000000009028211 */ /* 0x001fca00078408ff */
[----:B-1----:R-:W-:-:S05]  /*14380*/  @!P0 IMAD.X R3, RZ, RZ, R4, P2 ;  /* 0x000000ffff038224 */ /* 0x002fca00010e0604 */
[----:B------:R-:W-:Y:S01]  /*14390*/  @!PT LDS RZ, [RZ] ;  /* 0x00000000fffff984 */ /* 0x000fe20000000800 */
[----:B------:R-:W-:Y:S01]  /*143a0*/  @!PT LDS RZ, [RZ] ;  /* 0x00000000fffff984 */ /* 0x000fe20000000800 */
[----:B------:R-:W-:Y:S01]  /*143b0*/  @!PT LDS RZ, [RZ] ;  /* 0x00000000fffff984 */ /* 0x000fe20000000800 */
[----:B------:R0:W-:Y:S01]  /*143c0*/  @!P0 LDGSTS.E.BYPASS.LTC128B.128 [R8+0x21c00], desc[UR40][R2.64], !P1 ;  /* 0x21c0000002088fae */ /* 0x0001e2000c901d68 */
[----:B------:R-:W-:Y:S01]  /*143d0*/  PLOP3.LUT P0, PT, PT, PT, PT, 0x80, 0x0 ;  /* 0x000000000000781c */ /* 0x000fe20003f0f070 */
[----:B------:R-:W-:-:S12]  /*143e0*/  NOP ;  /* 0x0000000000007918 */ /* 0x000fd80000000000 */
.L_x_794:
        /* <DEDUP_REMOVED lines=18> */
.L_x_909:
[----:B------:R-:W-:Y:S05]  /*14510*/  BSYNC B0 ;  /* 0x0000000000007941 */ /* 0x000fea0003800000 */
.L_x_795:
[----:B------:R-:W-:-:S04]  /*14520*/  LOP3.LUT R2, R37, 0x2, RZ, 0xfc, !PT ;  /* 0x0000000225027812 */ /* 0x000fc800078efcff */
[----:B------:R-:W-:-:S13]  /*14530*/  ISETP.NE.AND P0, PT, R2, 0x3, PT ;  /* 0x000000030200780c */ /* 0x000fda0003f05270 */
[----:B------:R-:W-:Y:S05]  /*14540*/  @!P0 BRA `(.L_x_797) ;  /* 0x0000000000048947 */ /* 0x000fea0003800000 */
[----:B------:R-:W-:Y:S01]  /*14550*/  BPT.TRAP 0x1 ;  /* 0x000000040000795c */ /* 0x000fe20000300000 */
.L_x_797:
[----:B0-----:R-:W-:Y:S01]  /*14560*/  SHF.L.U32 R0, R26, 0x1f, RZ ;  /* 0x0000001f1a007819 */ /* 0x001fe200000006ff */
[----:B------:R-:W-:Y:S03]  /*14570*/  BSSY B0, `(.L_x_798) ;  /* 0x0000003000007945 */ /* 0x000fe60003800000 */
[----:B------:R-:W0:Y:S02]  /*14580*/  SYNCS.PHASECHK.TRANS64.TRYWAIT P0, [R27+URZ+0x28c60], R0 ;  /* 0x028c60001b0075a7 */ /* 0x000e24000800017f */
[----:B0-----:R-:W-:Y:S05]  /*14590*/  @!P0 BRA `(.L_x_799) ;  /* 0x00000040006c8947 */ /* 0x001fea0003800000 */
.L_x_910:
[----:B------:R-:W-:Y:S05]  /*145a0*/  BSYNC B0 ;  /* 0x0000000000007941 */ /* 0x000fea0003800000 */
.L_x_798:
[----:B------:R-:W0:Y:S01]  /*145b0*/  LDL.LU R3, [R1+0x2c] ;  /* 0x00002c0001037983 */ /* 0x000e220000300800 */
[----:B------:R-:W-:-:S03]  /*145c0*/  ULDC.64 UR4, c[0x0][0x328] ;  /* 0x0000ca0000047ab9 */ /* 0x000fc60000000a00 */
[----:B------:R-:W2:Y:S04]  /*145d0*/  LDL.LU R2, [R1] ;  /* 0x0000000001027983 */ /* 0x000ea80000300800 */
[----:B------:R-:W3:Y:S01]  /*145e0*/  LDL.LU R4, [R1+0x30] ;  /* 0x0000300001047983 */ /* 0x000ee20000300800 */
        /* <DEDUP_REMOVED lines=8> */
[----:B------:R-:W-:Y:S01]  /*14670*/  ULDC.64 UR4, c[0x0][0x330] ;  /* 0x0000cc0000047ab9 */ /* 0x000fe20000000a00 */
[----:B------:R-:W-:Y:S02]  /*14680*/  IMAD R4, R25, 0x8000, R35 ;  /* 0x0000800019047824 */ /* 0x000fe400078e0223 */
        /* <DEDUP_REMOVED lines=56> */
[----:B0-----:R-:W-:-:S05]  /*14a10*/  IADD3 R2, P6, R2, R0, RZ ;  /* 0x0000000002027210 */ /* 0x001fca0007fde0ff */
[----:B-1----:R-:W-:Y:S01]  /*14a20*/  IMAD.X R3, RZ, RZ, R3, P6 ;  /* 0x000000ffff037224 */ /* 0x002fe200030e0603 */
        /* <DEDUP_REMOVED lines=40> */
.L_x_920:
        /* <DEDUP_REMOVED lines=34> */
.L_x_801:
        /* <DEDUP_REMOVED lines=11> */
.L_x_802:
[----:B------:R-:W2:Y:S01]  /*14f80*/  LDL.LU R2, [R1+0x4] ;  /* 0x0000040001027983 */ /* 0x000ea20000300800 */
[----:B------:R1:W-:Y:S01]  /*14f90*/  SYNCS.ARRIVE.TRANS64.A1T0 RZ, [R27+URZ+0x28c50], RZ ;  /* 0x028c50ff1bff79a7 */ /* 0x0003e2000810003f */
[----:B------:R-:W-:Y:S01]  /*14fa0*/  BSSY B0, `(.L_x_803) ;  /* 0x00000f7000007945 */ /* 0x000fe20003800000 */
[----:B--2---:R-:W-:-:S13]  /*14fb0*/  ISETP.GE.AND P0, PT, R2, 0x41, PT ;  /* 0x000000410200780c */ /* 0x004fda0003f06270 */
[----:B-1----:R-:W-:Y:S05]  /*14fc0*/  @!P0 BRA `(.L_x_804) ;  /* 0x0000000c00d08947 */ /* 0x002fea0003800000 */
[----:B------:R-:W2:Y:S04]  /*14fd0*/  LDL.LU R4, [R1+0x38] ;  /* 0x0000380001047983 */ /* 0x000ea80000300800 */
[----:B------:R-:W3:Y:S04]  /*14fe0*/  LDL.LU R3, [R1+0x10] ;  /* 0x0000100001037983 */ /* 0x000ee80000300800 */
[----:B------:R-:W4:Y:S01]  /*14ff0*/  LDL.LU R2, [R1+0x3c] ;  /* 0x00003c0001027983 */ /* 0x000f220000300800 */
[----:B--2---:R-:W-:Y:S02]  /*15000*/  LOP3.LUT R32, R4, 0x40, RZ, 0xc0, !PT ;  /* 0x0000004004207812 */ /* 0x004fe400078ec0ff */
[----:B---3--:R-:W-:-:S02]  /*15010*/  LOP3.LUT R31, R3, 0x80, RZ, 0xc0, !PT ;  /* 0x00000080031f7812 */ /* 0x008fc400078ec0ff */
[----:B------:R-:W-:Y:S02]  /*15020*/  SHF.R.U32.HI R32, RZ, 0x2, R32 ;  /* 0x00000002ff207819 */ /* 0x000fe40000011620 */
[----:B----4-:R-:W-:Y:S02]  /*15030*/  LEA.HI.SX32 R7, R2, 0xfffffffe, 0x1a ;  /* 0xfffffffe02077811 */ /* 0x010fe400078fd2ff */
[----:B------:R-:W-:-:S07]  /*15040*/  SHF.R.U32.HI R31, RZ, 0x3, R31 ;  /* 0x00000003ff1f7819 */ /* 0x000fce000001161f */
.L_x_817:
[----:B-1----:R-:W1:Y:S01]  /*15050*/  S2R R2, SR_TID.X ;  /* 0x0000000000027919 */ /* 0x002e620000002100 */
[----:B0-----:R-:W0:Y:S01]  /*15060*/  LDC R5, c[0x0][0x430] ;  /* 0x00010c00ff057b82 */ /* 0x001e220000000800 */
[----:B------:R-:W-:Y:S01]  /*15070*/  IMAD R4, R7, 0x40, R33 ;  /* 0x0000004007047824 */ /* 0x000fe200078e0221 */
[----:B------:R-:W-:Y:S01]  /*15080*/  LOP3.LUT R10, R37, 0x2, RZ, 0xfc, !PT ;  /* 0x00000002250a7812 */ /* 0x000fe200078efcff */
[----:B--2---:R-:W2:Y:S01]  /*15090*/  S2R R8, SR_TID.X ;  /* 0x0000000000087919 */ /* 0x004ea20000002100 */
[----:B------:R-:W-:Y:S01]  /*150a0*/  VIADD R25, R25, 0x1 ;  /* 0x0000000119197836 */ /* 0x000fe20000000000 */
[----:B0-----:R-:W-:Y:S02]  /*150b0*/  ISETP.NE.AND P0, PT, R5, 0x1, PT ;  /* 0x000000010500780c */ /* 0x001fe40003f05270 */
[----:B-1----:R-:W-:Y:S01]  /*150c0*/  LOP3.LUT R2, R2, 0x7f, RZ, 0xc0, !PT ;  /* 0x0000007f02027812 */ /* 0x002fe200078ec0ff */
[----:B--2---:R-:W-:-:S03]  /*150d0*/  IMAD.SHL.U32 R8, R8, 0x10, RZ ;  /* 0x0000001008087824 */ /* 0x004fc600078e00ff */
[----:B------:R-:W-:-:S07]  /*150e0*/  SHF.R.U32.HI R2, RZ, 0x3, R2 ;  /* 0x00000003ff027819 */ /* 0x000fce0000011602 */
[----:B---3--:R-:W0:Y:S01]  /*150f0*/  @P0 LDC R6, c[0x0][0x434] ;  /* 0x00010d00ff060b82 */ /* 0x008e220000000800 */
[----:B------:R-:W-:-:S04]  /*15100*/  LOP3.LUT R8, R2, 0x70, R8, 0xf8, !PT ;  /* 0x0000007002087812 */ /* 0x000fc800078ef808 */
[----:B------:R-:W-:-:S03]  /*15110*/  ISETP.GT.U32.AND P1, PT, R8, 0x3f, PT ;  /* 0x0000003f0800780c */ /* 0x000fc60003f24070 */
[----:B------:R-:W1:Y:S01]  /*15120*/  @P0 LDC R3, c[0x0][0x438] ;  /* 0x00010e00ff030b82 */ /* 0x000e620000000800 */
[----:B------:R-:W-:-:S04]  /*15130*/  IMAD.IADD R4, R8, 0x1, R4 ;  /* 0x0000000108047824 */ /* 0x000fc800078e0204 */
[----:B------:R-:W-:-:S05]  /*15140*/  IMAD.MOV.U32 R2, RZ, RZ, R4 ;  /* 0x000000ffff027224 */ /* 0x000fca00078e0004 */
[----:B------:R-:W2:Y:S01]  /*15150*/  @!P1 LDC.64 R8, c[0x0][0x428] ;  /* 0x00010a00ff089b82 */ /* 0x000ea20000000a00 */
[----:B0-----:R-:W-:-:S05]  /*15160*/  @P0 IMAD.HI.U32 R6, R4, R6, RZ ;  /* 0x0000000604060227 */ /* 0x001fca00078e00ff */
[----:B-1----:R-:W-:-:S05]  /*15170*/  @P0 SHF.R.U32.HI R2, RZ, R3, R6 ;  /* 0x00000003ff020219 */ /* 0x002fca0000011606 */
[----:B------:R-:W-:-:S04]  /*15180*/  IMAD.MOV R3, RZ, RZ, -R2 ;  /* 0x000000ffff037224 */ /* 0x000fc800078e0a02 */
[----:B------:R-:W-:Y:S01]  /*15190*/  IMAD R5, R5, R3, R4 ;  /* 0x0000000305057224 */ /* 0x000fe200078e0204 */
[--C-:B------:R-:W-:Y:S01]  /*151a0*/  @!P1 SHF.R.S32.HI R3, RZ, 0x1f, R2.reuse ;  /* 0x0000001fff039819 */ /* 0x100fe20000011402 */
[-C--:B--2---:R-:W-:Y:S02]  /*151b0*/  @!P1 IMAD R4, R34, R8.reuse, RZ ;  /* 0x0000000822049224 */ /* 0x084fe400078e02ff */
[----:B------:R-:W-:-:S04]  /*151c0*/  @!P1 IMAD.WIDE.U32 R2, R30, R8, R2 ;  /* 0x000000081e029225 */ /* 0x000fc800078e0002 */
[----:B------:R-:W-:Y:S02]  /*151d0*/  @!P1 IMAD R4, R30, R9, R4 ;  /* 0x000000091e049224 */ /* 0x000fe400078e0204 */
[----:B------:R-:W0:Y:S02]  /*151e0*/  @!P1 LDC.64 R8, c[0x0][0x418] ;  /* 0x00010600ff089b82 */ /* 0x000e240000000a00 */
[----:B------:R-:W-:Y:S02]  /*151f0*/  @!P1 IMAD.IADD R3, R4, 0x1, R3 ;  /* 0x0000000104039824 */ /* 0x000fe400078e0203 */
[----:B------:R-:W-:Y:S01]  /*15200*/  IMAD.MOV.U32 R4, RZ, RZ, RZ ;  /* 0x000000ffff047224 */ /* 0x000fe200078e00ff */
[----:B0-----:R-:W-:-:S04]  /*15210*/  @!P1 LEA R8, P0, R2, R8, 0x2 ;  /* 0x0000000802089211 */ /* 0x001fc800078010ff */
[----:B------:R-:W-:Y:S02]  /*15220*/  @!P1 LEA.HI.X R9, R2, R9, R3, 0x2, P0 ;  /* 0x0000000902099211 */ /* 0x000fe400000f1403 */
[----:B------:R-:W-:-:S03]  /*15230*/  ISETP.NE.AND P0, PT, R25, 0x2, PT ;  /* 0x000000021900780c */ /* 0x000fc60003f05270 */
[----:B------:R0:W5:Y:S01]  /*15240*/  @!P1 LDG.E R4, desc[UR40][R8.64] ;  /* 0x0000002808049981 */ /* 0x000162000c1e1900 */
[----:B------:R-:W-:Y:S02]  /*15250*/  ISETP.NE.AND P1, PT, R10, 0x3, PT ;  /* 0x000000030a00780c */ /* 0x000fe40003f25270 */
[----:B------:R-:W-:Y:S01]  /*15260*/  SEL R2, RZ, 0x1, P0 ;  /* 0x00000001ff027807 */ /* 0x000fe20000000000 */
[----:B------:R-:W-:Y:S05]  /*15270*/  YIELD ;  /* 0x0000000000007946 */ /* 0x000fea0003800000 */
[----:B------:R-:W-:Y:S01]  /*15280*/  LOP3.LUT R26, R26, R2, RZ, 0x3c, !PT ;  /* 0x000000021a1a7212 */ /* 0x000fe200078e3cff */
[----:B------:R-:W-:Y:S01]  /*15290*/  IMAD.MOV.U32 R2, RZ, RZ, R7 ;  /* 0x000000ffff027224 */ /* 0x000fe200078e0007 */
[----:B------:R-:W-:Y:S01]  /*152a0*/  SEL R25, R25, RZ, P0 ;  /* 0x000000ff19197207 */ /* 0x000fe20000000000 */
[----:B------:R-:W-:-:S03]  /*152b0*/  VIADD R7, R7, 0xffffffff ;  /* 0xffffffff07077836 */ /* 0x000fc60000000000 */
[----:B------:R-:W-:Y:S01]  /*152c0*/  ISETP.GT.AND P3, PT, R2, RZ, PT ;  /* 0x000000ff0200720c */ /* 0x000fe20003f64270 */
[----:B0-----:R-:W-:-:S12]  /*152d0*/  @!P1 BRA `(.L_x_805) ;  /* 0x0000000000049947 */ /* 0x001fd80003800000 */
[----:B------:R-:W-:Y:S01]  /*152e0*/  BPT.TRAP 0x1 ;  /* 0x000000040000795c */ /* 0x000fe20000300000 */
.L_x_805:
[----:B------:R-:W-:Y:S01]  /*152f0*/  IMAD R6, R25, 0x8, R23 ;  /* 0x0000000819067824 */ /* 0x000fe200078e0217 */
[----:B------:R-:W-:Y:S01]  /*15300*/  SHF.L.U32 R17, R26, 0x1f, RZ ;  /* 0x0000001f1a117819 */ /* 0x000fe200000006ff */
[----:B------:R-:W-:Y:S01]  /*15310*/  BSSY B1, `(.L_x_806) ;  /* 0x0000004000017945 */ /* 0x000fe20003800000 */
[----:B------:R-:W-:Y:S02]  /*15320*/  SHF.R.S32.HI R9, RZ, 0x1f, R5 ;  /* 0x0000001fff097819 */ /* 0x000fe40000011405 */
[----:B------:R-:W0:Y:S02]  /*15330*/  SYNCS.PHASECHK.TRANS64.TRYWAIT P0, [R6+URZ+0x28c40], R17 ;  /* 0x028c4011060075a7 */ /* 0x000e24000800017f */
[----:B0-----:R-:W-:Y:S05]  /*15340*/  @!P0 BRA `(.L_x_807) ;  /* 0x0000003c00408947 */ /* 0x001fea0003800000 */
.L_x_921:
[----:B------:R-:W-:Y:S05]  /*15350*/  BSYNC B1 ;  /* 0x0000000000017941 */ /* 0x000fea0003800000 */
.L_x_806:
        /* <DEDUP_REMOVED lines=18> */
[----:B------:R-:W-:Y:S01]  /*15480*/  UMOV UR4, 0xffffffff ;  /* 0xffffffff00047882 */ /* 0x000fe20000000000 */
[----:B------:R-:W-:-:S04]  /*15490*/  IADD3 R8, R8, R3, RZ ;  /* 0x0000000308087210 */ /* 0x000fc80007ffe0ff */
        /* <DEDUP_REMOVED lines=22> */
.L_x_931:
        /* <DEDUP_REMOVED lines=8> */
.L_x_809:
[----:B------:R-:W-:Y:S02]  /*15680*/  PLOP3.LUT P1, PT, P1, P0, PT, 0xa2, 0x0 ;  /* 0x000000000000781c */ /* 0x000fe40000f21472 */
[----:B------:R-:W-:-:S08]  /*15690*/  @P0 R2UR P1, UR4, R6 ;  /* 0x00000000060402ca */ /* 0x000fd00000020000 */
[----:B------:R-:W-:-:S05]  /*156a0*/  @P0 PLOP3.LUT P0, PT, P1, PT, PT, 0x80, 0x0 ;  /* 0x000000000000081c */ /* 0x000fca0000f0f070 */
[----:B------:R-:W-:Y:S01]  /*156b0*/  @!P1 SYNCS.ARRIVE.TRANS64.RED.A0T1 RZ, [UR4+0x28c30], RZ ;  /* 0x028c30ffffff99a7 */ /* 0x000fe20008200404 */
[----:B------:R-:W-:Y:S07]  /*156c0*/  @!P1 ARRIVES.LDGSTSBAR.64.TRANSCNT [UR4+0x28c30] ;  /* 0x028c3000ff0099b0 */ /* 0x000fee0008000a84 */
[----:B------:R-:W-:Y:S05]  /*156d0*/  @P0 BRA.U.ANY `(.L_x_809) ;  /* 0xfffffffd00e80947 */ /* 0x000fea000393ffff */
[----:B------:R-:W-:Y:S01]  /*156e0*/  NOP ;  /* 0x0000000000007918 */ /* 0x000fe20000000000 */
[----:B--2---:R-:W-:-:S04]  /*156f0*/  LOP3.LUT R2, R37, 0x2, RZ, 0xfc, !PT ;  /* 0x0000000225027812 */ /* 0x004fc800078efcff */
[----:B------:R-:W-:-:S13]  /*15700*/  ISETP.NE.AND P2, PT, R2, 0x3, PT ;  /* 0x000000030200780c */ /* 0x000fda0003f45270 */
[----:B------:R-:W-:Y:S05]  /*15710*/  @!P2 BRA `(.L_x_810) ;  /* 0x000000000004a947 */ /* 0x000fea0003800000 */
[----:B------:R-:W-:Y:S01]  /*15720*/  BPT.TRAP 0x1 ;  /* 0x000000040000795c */ /* 0x000fe20000300000 */
.L_x_810:
[----:B------:R2:W-:Y:S01]  /*15730*/  SYNCS.ARRIVE.TRANS64.A1T0 RZ, [R6+URZ+0x28c30], RZ ;  /* 0x028c30ff06ff79a7 */ /* 0x0005e2000810003f */
[----:B------:R-:W-:Y:S05]  /*15740*/  @!P2 BRA `(.L_x_811) ;  /* 0x000000000004a947 */ /* 0x000fea0003800000 */
[----:B------:R-:W-:Y:S01]  /*15750*/  BPT.TRAP 0x1 ;  /* 0x000000040000795c */ /* 0x000fe20000300000 */
.L_x_811:
[----:B------:R-:W3:Y:S01]  /*15760*/  SYNCS.PHASECHK.TRANS64.TRYWAIT P0, [R6+URZ+0x28c60], R17 ;  /* 0x028c6011060075a7 */ /* 0x000ee2000800017f */
[----:B------:R-:W-:Y:S04]  /*15770*/  BSSY B1, `(.L_x_812) ;  /* 0x0000002000017945 */ /* 0x000fe80003800000 */
[----:B---3--:R-:W-:Y:S05]  /*15780*/  @!P0 BRA `(.L_x_813) ;  /* 0x0000003c00608947 */ /* 0x008fea0003800000 */
.L_x_932:
[----:B------:R-:W-:Y:S05]  /*15790*/  BSYNC B1 ;  /* 0x0000000000017941 */ /* 0x000fea0003800000 */
.L_x_812:
        /* <DEDUP_REMOVED lines=81> */
.L_x_942:
        /* <DEDUP_REMOVED lines=25> */
.L_x_815:
        /* <DEDUP_REMOVED lines=11> */
.L_x_816:
[----:B------:R3:W-:Y:S01]  /*15ef0*/  SYNCS.ARRIVE.TRANS64.A1T0 RZ, [R6+URZ+0x28c50], RZ ;  /* 0x028c50ff06ff79a7 */ /* 0x0007e2000810003f */
[----:B------:R-:W-:Y:S05]  /*15f00*/  @P3 BRA `(.L_x_817) ;  /* 0xfffffff000503947 */ /* 0x000fea000383ffff */
.L_x_804:
[----:B------:R-:W-:Y:S05]  /*15f10*/  BSYNC B0 ;  /* 0x0000000000007941 */ /* 0x000fea0003800000 */
.L_x_803:
        /* <DEDUP_REMOVED lines=9> */
[----:B0-----:R-:W0:Y:S01]  /*15fb0*/  S2R R5, SR_LANEID ;  /* 0x0000000000057919 */ /* 0x001e220000000000 */
[----:B------:R-:W-:Y:S01]  /*15fc0*/  VOTEU.ANY UR4, UPT, PT ;  /* 0x0000000000047886 */ /* 0x000fe200038e0100 */
[----:B------:R-:W4:Y:S01]  /*15fd0*/  LDC.64 R2, c[0x0][0xc60] ;  /* 0x00031800ff027b82 */ /* 0x000f220000000a00 */
[----:B------:R-:W0:Y:S02]  /*15fe0*/  FLO.U32 R0, UR4 ;  /* 0x0000000400007d00 */ /* 0x000e2400080e0000 */
[----:B0-----:R-:W-:-:S06]  /*15ff0*/  ISETP.EQ.U32.AND P1, PT, R0, R5, PT ;  /* 0x000000050000720c */ /* 0x001fcc0003f22070 */
[----:B------:R-:W4:Y:S07]  /*16000*/  POPC R5, UR4 ;  /* 0x0000000400057d09 */ /* 0x000f2e0008000000 */
[----:B----4-:R-:W4:Y:S01]  /*16010*/  @P1 ATOMG.E.ADD.STRONG.GPU PT, R3, desc[UR40][R2.64], R5 ;  /* 0x00000005020319a8 */ /* 0x010f2200081ee1e8 */
[----:B------:R-:W0:Y:S02]  /*16020*/  S2R R4, SR_LTMASK ;  /* 0x0000000000047919 */ /* 0x000e240000003900 */
[----:B0-----:R-:W-:-:S04]  /*16030*/  LOP3.LUT R4, R4, UR4, RZ, 0xc0, !PT ;  /* 0x0000000404047c12 */ /* 0x001fc8000f8ec0ff */
[----:B------:R-:W0:Y:S01]  /*16040*/  POPC R7, R4 ;  /* 0x0000000400077309 */ /* 0x000e220000000000 */
[----:B----4-:R-:W0:Y:S02]  /*16050*/  SHFL.IDX PT, R0, R3, R0, 0x1f ;  /* 0x00001f0003007589 */ /* 0x010e2400000e0000 */
[----:B0-----:R-:W-:-:S07]  /*16060*/  IADD3 R16, R0, UR36, R7 ;  /* 0x0000002400107c10 */ /* 0x001fce000fffe007 */
.L_x_819:
[----:B------:R-:W-:Y:S05]  /*16070*/  BSYNC B0 ;  /* 0x0000000000007941 */ /* 0x000fea0003800000 */
.L_x_818:
[----:B------:R-:W-:-:S07]  /*16080*/  SEL R25, R25, RZ, P0 ;  /* 0x000000ff19197207 */ /* 0x000fce0000000000 */
.L_x_778:
[----:B------:R-:W-:Y:S05]  /*16090*/  BSYNC B7 ;  /* 0x0000000000077941 */ /* 0x000fea0003800000 */
.L_x_776:
[----:B------:R-:W-:-:S13]  /*160a0*/  LOP3.LUT P0, RZ, R22, 0x1000, RZ, 0xc0, !PT ;  /* 0x0000100016ff7812 */ /* 0x000fda000780c0ff */
[----:B------:R-:W-:Y:S05]  /*160b0*/  @!P0 BRA `(.L_x_820) ;  /* 0x0000000000248947 */ /* 0x000fea0003800000 */
[----:B------:R-:W-:Y:S05]  /*160c0*/  WARPSYNC.ALL ;  /* 0x0000000000007948 */ /* 0x000fea0003800000 */
[----:B------:R-:W4:Y:S08]  /*160d0*/  S2UR UR5, SR_CgaCtaId ;  /* 0x00000000000579c3 */ /* 0x000f300000008800 */
[----:B------:R-:W-:Y:S06]  /*160e0*/  BAR.SYNC.DEFER_BLOCKING 0x5, 0x180 ;  /* 0x0146000000007b1d */ /* 0x000fec0000010000 */
[----:B------:R-:W-:-:S02]  /*160f0*/  UMOV UR4, 0x400 ;  /* 0x0000040000047882 */ /* 0x000fc40000000000 */
[----:B----4-:R-:W-:-:S06]  /*16100*/  ULEA UR4, UR5, UR4, 0x18 ;  /* 0x0000000405047291 */ /* 0x010fcc000f8ec03f */
[----:B-1----:R-:W-:-:S05]  /*16110*/  IMAD.U32 R23, RZ, RZ, UR4 ;  /* 0x00000004ff177e24 */ /* 0x002fca000f8e00ff */
[----:B------:R1:W4:Y:S01]  /*16120*/  LDS.128 R16, [R23+0x28cd0] ;  /* 0x028cd00017107984 */ /* 0x0003220000000c00 */
[----:B------:R-:W-:Y:S06]  /*16130*/  BAR.ARV 0x4, 0x180 ;  /* 0x0106000000007b1d */ /* 0x000fec0000002000 */
[----:B------:R-:W-:Y:S05]  /*16140*/  BRA `(.L_x_821) ;  /* 0x0000000800407947 */ /* 0x000fea0003800000 */
.L_x_820:
[----:B0-----:R-:W0:Y:S01]  /*16150*/  S2R R8, SR_TID.X ;  /* 0x0000000000087919 */ /* 0x001e220000002100 */
[----:B------:R-:W-:Y:S01]  /*16160*/  UMOV UR4, 0xffffffff ;  /* 0xffffffff00047882 */ /* 0x000fe20000000000 */
[----:B0-----:R-:W-:-:S04]  /*16170*/  LOP3.LUT R8, R8, 0x1f, RZ, 0xc0, !PT ;  /* 0x0000001f08087812 */ /* 0x001fc800078ec0ff */
[----:B------:R-:W-:Y:S01]  /*16180*/  ISETP.NE.AND P0, PT, R8, 0x1f, PT ;  /* 0x0000001f0800780c */ /* 0x000fe20003f05270 */
[----:B------:R-:W-:-:S12]  /*16190*/  BRA.DIV UR4, `(.L_x_822) ;  /* 0x0000003a04cc7947 */ /* 0x000fd8000b800000 */
[----:B------:R-:W-:Y:S01]  /*161a0*/  IMAD.IADD R5, R19, 0x1, R8 ;  /* 0x0000000113057824 */ /* 0x000fe200078e0208 */
[----:B------:R-:W-:-:S04]  /*161b0*/  ULDC UR4, c[0x0][0xc3c] ;  /* 0x00030f0000047ab9 */ /* 0x000fc80000000800 */
[----:B------:R-:W-:-:S13]  /*161c0*/  ISETP.GE.OR P1, PT, R5, UR4, !P0 ;  /* 0x0000000405007c0c */ /* 0x000fda000c726670 */
[----:B-1----:R-:W0:Y:S02]  /*161d0*/  @!P1 LDC.64 R2, c[0x0][0xc80] ;  /* 0x00032000ff029b82 */ /* 0x002e240000000a00 */
[----:B0-----:R-:W-:-:S06]  /*161e0*/  @!P1 IMAD.WIDE R2, R5, 0x4, R2 ;  /* 0x0000000405029825 */ /* 0x001fcc00078e0202 */
[----:B------:R0:W4:Y:S01]  /*161f0*/  @!P1 LDG.E R3, desc[UR40][R2.64] ;  /* 0x0000002802039981 */ /* 0x000122000c1e1900 */
[C---:B------:R-:W-:Y:S02]  /*16200*/  ISETP.GE.U32.AND P2, PT, R8.reuse, 0x2, PT ;  /* 0x000000020800780c */ /* 0x040fe40003f46070 */
[C---:B------:R-:W-:Y:S01]  /*16210*/  ISETP.GE.U32.AND P3, PT, R8.reuse, 0x4, PT ;  /* 0x000000040800780c */ /* 0x040fe20003f66070 */
[----:B------:R-:W-:Y:S01]  /*16220*/  SHFL.IDX PT, R0, R16, RZ, 0x1f ;  /* 0x00001fff10007589 */ /* 0x000fe200000e0000 */
[C---:B------:R-:W-:Y:S02]  /*16230*/  ISETP.GE.U32.AND P4, PT, R8.reuse, 0x8, PT ;  /* 0x000000080800780c */ /* 0x040fe40003f86070 */
[C---:B------:R-:W-:Y:S01]  /*16240*/  ISETP.GE.U32.AND P5, PT, R8.reuse, 0x10, PT ;  /* 0x000000100800780c */ /* 0x040fe20003fa6070 */
[----:B------:R-:W-:Y:S01]  /*16250*/  SHFL.IDX PT, R4, R16, 0x1, 0x1f ;  /* 0x00201f0010047f89 */ /* 0x000fe200000e0000 */
[----:B0-----:R-:W-:Y:S02]  /*16260*/  IMAD.MOV.U32 R2, RZ, RZ, RZ ;  /* 0x000000ffff027224 */ /* 0x001fe400078e00ff */
[----:B----4-:R-:W-:Y:S01]  /*16270*/  @!P1 IMAD.MOV.U32 R2, RZ, RZ, R3 ;  /* 0x000000ffff029224 */ /* 0x010fe200078e0003 */
[----:B------:R-:W-:-:S04]  /*16280*/  ISETP.NE.AND P1, PT, R8, RZ, PT ;  /* 0x000000ff0800720c */ /* 0x000fc80003f25270 */
[----:B------:R-:W0:Y:S02]  /*16290*/  SHFL.UP PT, R14, R2, 0x1, RZ ;  /* 0x04200000020e7989 */ /* 0x000e2400000e00ff */
[----:B0-----:R-:W-:-:S05]  /*162a0*/  SEL R5, R14, RZ, P1 ;  /* 0x000000ff0e057207 */ /* 0x001fca0000800000 */
[----:B------:R-:W-:-:S05]  /*162b0*/  IMAD.IADD R5, R2, 0x1, R5 ;  /* 0x0000000102057824 */ /* 0x000fca00078e0205 */
        /* <DEDUP_REMOVED lines=12> */
[----:B------:R0:W1:Y:S02]  /*16380*/  SHFL.IDX PT, R14, R3, 0x1f, 0x1f ;  /* 0x03e01f00030e7f89 */ /* 0x00006400000e0000 */
.L_x_952:
[----:B------:R-:W-:Y:S02]  /*16390*/  ULDC UR4, c[0x0][0xc38] ;  /* 0x00030e0000047ab9 */ /* 0x000fe40000000800 */
[----:B------:R-:W-:-:S04]  /*163a0*/  IMAD.U32 R16, RZ, RZ, UR4 ;  /* 0x00000004ff107e24 */ /* 0x000fc8000f8e00ff */
[----:B-1----:R-:W-:-:S04]  /*163b0*/  IMAD R5, R14, R16, RZ ;  /* 0x000000100e057224 */ /* 0x002fc800078e02ff */
[----:B------:R-:W-:-:S05]  /*163c0*/  IMAD.IADD R4, R4, 0x1, R5 ;  /* 0x0000000104047824 */ /* 0x000fca00078e0205 */
[----:B------:R-:W-:-:S13]  /*163d0*/  ISETP.GT.AND P6, PT, R4, R0, PT ;  /* 0x000000000400720c */ /* 0x000fda0003fc4270 */
[----:B------:R-:W-:Y:S05]  /*163e0*/  @P6 BRA `(.L_x_823) ;  /* 0x00000000009c6947 */ /* 0x000fea0003800000 */
.L_x_828:
[----:B------:R-:W1:Y:S01]  /*163f0*/  LDC R6, c[0x0][0xc3c] ;  /* 0x00030f00ff067b82 */ /* 0x000e620000000800 */
[----:B------:R-:W-:-:S05]  /*16400*/  VIADD R19, R19, 0x1f ;  /* 0x0000001f13137836 */ /* 0x000fca0000000000 */
[----:B-1----:R-:W-:-:S13]  /*16410*/  ISETP.GE.AND P6, PT, R19, R6, PT ;  /* 0x000000061300720c */ /* 0x002fda0003fc6270 */
[----:B------:R-:W-:Y:S05]  /*16420*/  @P6 BRA `(.L_x_824) ;  /* 0x0000000400446947 */ /* 0x000fea0003800000 */
[----:B------:R-:W1:Y:S01]  /*16430*/  S2R R2, SR_TID.X ;  /* 0x0000000000027919 */ /* 0x000e620000002100 */
[----:B------:R-:W-:Y:S01]  /*16440*/  BSSY B0, `(.L_x_825) ;  /* 0x0000009000007945 */ /* 0x000fe20003800000 */
[----:B-1----:R-:W-:-:S05]  /*16450*/  LOP3.LUT R2, R2, 0x1f, RZ, 0xc0, !PT ;  /* 0x0000001f02027812 */ /* 0x002fca00078ec0ff */
[----:B------:R-:W-:Y:S02]  /*16460*/  IMAD.IADD R5, R19, 0x1, R2 ;  /* 0x0000000113057824 */ /* 0x000fe400078e0202 */
[----:B------:R-:W-:-:S03]  /*16470*/  IMAD.MOV.U32 R2, RZ, RZ, RZ ;  /* 0x000000ffff027224 */ /* 0x000fc600078e00ff */
[----:B------:R-:W-:-:S13]  /*16480*/  ISETP.GE.OR P6, PT, R5, R6, !P0 ;  /* 0x000000060500720c */ /* 0x000fda00047c6670 */
[----:B------:R-:W-:Y:S05]  /*16490*/  @P6 BRA `(.L_x_826) ;  /* 0x00000000000c6947 */ /* 0x000fea0003800000 */
[----:B0-----:R-:W0:Y:S02]  /*164a0*/  LDC.64 R2, c[0x0][0xc80] ;  /* 0x00032000ff027b82 */ /* 0x001e240000000a00 */
[----:B0-----:R-:W-:-:S06]  /*164b0*/  IMAD.WIDE R2, R5, 0x4, R2 ;  /* 0x0000000405027825 */ /* 0x001fcc00078e0202 */
[----:B------:R1:W5:Y:S02]  /*164c0*/  LDG.E R2, desc[UR40][R2.64] ;  /* 0x0000002802027981 */ /* 0x000364000c1e1900 */
.L_x_826:
[----:B------:R-:W-:Y:S05]  /*164d0*/  BSYNC B0 ;  /* 0x0000000000007941 */ /* 0x000fea0003800000 */
.L_x_825:
[----:B------:R-:W-:-:S03]  /*164e0*/  UMOV UR4, 0xffffffff ;  /* 0xffffffff00047882 */ /* 0x000fc60000000000 */
[----:B------:R-:W-:Y:S05]  /*164f0*/  BRA.DIV UR4, `(.L_x_827) ;  /* 0x0000003e04187947 */ /* 0x000fea000b800000 */
[----:B-----5:R-:W2:Y:S02]  /*16500*/  SHFL.UP PT, R14, R2, 0x1, RZ ;  /* 0x04200000020e7989 */ /* 0x020ea400000e00ff */
[----:B--2---:R-:W-:-:S05]  /*16510*/  SEL R13, R14, RZ, P1 ;  /* 0x000000ff0e0d7207 */ /* 0x004fca0000800000 */
[----:B------:R-:W-:-:S05]  /*16520*/  IMAD.IADD R13, R2, 0x1, R13 ;  /* 0x00000001020d7824 */ /* 0x000fca00078e020d */
[----:B------:R-:W2:Y:S02]  /*16530*/  SHFL.UP PT, R14, R13, 0x2, RZ ;  /* 0x044000000d0e7989 */ /* 0x000ea400000e00ff */
[----:B--2---:R-:W-:-:S05]  /*16540*/  SEL R14, R14, RZ, P2 ;  /* 0x000000ff0e0e7207 */ /* 0x004fca0001000000 */
[----:B01----:R-:W-:-:S05]  /*16550*/  IMAD.IADD R3, R13, 0x1, R14 ;  /* 0x000000010d037824 */ /* 0x003fca00078e020e */
        /* <DEDUP_REMOVED lines=10> */
.L_x_960:
[----:B------:R-:W-:Y:S02]  /*16600*/  ULDC UR4, c[0x0][0xc38] ;  /* 0x00030e0000047ab9 */ /* 0x000fe40000000800 */
[----:B------:R-:W-:-:S04]  /*16610*/  IMAD.U32 R16, RZ, RZ, UR4 ;  /* 0x00000004ff107e24 */ /* 0x000fc8000f8e00ff */
[----:B-1----:R-:W-:-:S04]  /*16620*/  IMAD R5, R14, R16, RZ ;  /* 0x000000100e057224 */ /* 0x002fc800078e02ff */
[----:B------:R-:W-:-:S05]  /*16630*/  IMAD.IADD R4, R5, 0x1, R4 ;  /* 0x0000000105047824 */ /* 0x000fca00078e0204 */
[----:B------:R-:W-:-:S13]  /*16640*/  ISETP.GT.AND P6, PT, R4, R0, PT ;  /* 0x000000000400720c */ /* 0x000fda0003fc4270 */
[----:B------:R-:W-:Y:S05]  /*16650*/  @!P6 BRA `(.L_x_828) ;  /* 0xfffffffc0064e947 */ /* 0x000fea000383ffff */
.L_x_823:
[----:B------:R-:W-:Y:S01]  /*16660*/  IMAD.IADD R5, R4, 0x1, -R5 ;  /* 0x0000000104057824 */ /* 0x000fe200078e0a05 */
[----:B------:R-:W-:-:S03]  /*16670*/  UMOV UR4, 0xffffffff ;  /* 0xffffffff00047882 */ /* 0x000fc60000000000 */
[----:B------:R-:W-:-:S05]  /*16680*/  IMAD R7, R3, R16, R5 ;  /* 0x0000001003077224 */ /* 0x000fca00078e0205 */
[----:B------:R-:W-:Y:S01]  /*16690*/  ISETP.GT.AND P6, PT, R7, R0, PT ;  /* 0x000000000700720c */ /* 0x000fe20003fc4270 */
[----:B------:R-:W-:-:S12]  /*166a0*/  BRA.DIV UR4, `(.L_x_829) ;  /* 0x0000003e04687947 */ /* 0x000fd8000b800000 */
[----:B------:R-:W-:-:S04]  /*166b0*/  VOTE.ANY R6, PT, !P6 ;  /* 0x0000000000067806 */ /* 0x000fc800070e0100 */
[----:B------:R-:W1:Y:S02]  /*166c0*/  POPC R4, R6 ;  /* 0x0000000600047309 */ /* 0x000e640000000000 */
[----:B-1----:R1:W2:Y:S02]  /*166d0*/  SHFL.IDX PT, R17, R2, R4, 0x1f ;  /* 0x00001f0402117589 */ /* 0x0022a400000e0000 */
.L_x_964:
[----:B------:R-:W-:Y:S01]  /*166e0*/  ISETP.NE.AND P0, PT, R6, RZ, PT ;  /* 0x000000ff0600720c */ /* 0x000fe20003f05270 */
[----:B------:R-:W-:-:S12]  /*166f0*/  IMAD.MOV.U32 R14, RZ, RZ, RZ ;  /* 0x000000ffff0e7224 */ /* 0x000fd800078e00ff */
[----:B------:R-:W-:Y:S05]  /*16700*/  @!P0 BRA `(.L_x_830) ;  /* 0x0000000000108947 */ /* 0x000fea0003800000 */
[----:B------:R-:W-:Y:S01]  /*16710*/  UMOV UR4, 0xffffffff ;  /* 0xffffffff00047882 */ /* 0x000fe20000000000 */
[----:B------:R-:W-:Y:S02]  /*16720*/  VIADD R12, R4, 0xffffffff ;  /* 0xffffffff040c7836 */ /* 0x000fe40000000000 */
[----:B------:R-:W-:Y:S05]  /*16730*/  BRA.DIV UR4, `(.L_x_831) ;  /* 0x0000003e048c7947 */ /* 0x000fea000b800000 */
[----:B------:R3:W4:Y:S02]  /*16740*/  SHFL.IDX PT, R14, R3, R12, 0x1f ;  /* 0x00001f0c030e7589 */ /* 0x00072400000e0000 */
.L_x_830:
[----:B--2---:R-:W-:Y:S01]  /*16750*/  IABS R6, R17 ;  /* 0x0000001100067213 */ /* 0x004fe20000000000 */
[----:B----4-:R-:W-:Y:S02]  /*16760*/  IMAD R16, R14, R16, R5 ;  /* 0x000000100e107224 */ /* 0x010fe400078e0205 */
[----:B------:R-:W-:Y:S01]  /*16770*/  IMAD.IADD R19, R4, 0x1, R19 ;  /* 0x0000000104137824 */ /* 0x000fe200078e0213 */
[----:B------:R-:W2:Y:S01]  /*16780*/  I2F.RP R7, R6 ;  /* 0x0000000600077306 */ /* 0x000ea20000209400 */
[----:B------:R-:W-:-:S07]  /*16790*/  IMAD.IADD R0, R0, 0x1, -R16 ;  /* 0x0000000100007824 */ /* 0x000fce00078e0a10 */
[----:B--2---:R-:W1:Y:S02]  /*167a0*/  MUFU.RCP R7, R7 ;  /* 0x0000000700077308 */ /* 0x004e640000001000 */
[----:B-1----:R-:W-:-:S06]  /*167b0*/  VIADD R2, R7, 0xffffffe ;  /* 0x0ffffffe07027836 */ /* 0x002fcc0000000000 */
[----:B0--3--:R0:W1:Y:S02]  /*167c0*/  F2I.FTZ.U32.TRUNC.NTZ R3, R2 ;  /* 0x0000000200037305 */ /* 0x009064000021f000 */
[----:B0-----:R-:W-:Y:S02]  /*167d0*/  IMAD.MOV.U32 R2, RZ, RZ, RZ ;  /* 0x000000ffff027224 */ /* 0x001fe400078e00ff */
[----:B-1----:R-:W-:-:S04]  /*167e0*/  IMAD.MOV R5, RZ, RZ, -R3 ;  /* 0x000000ffff057224 */ /* 0x002fc800078e0a03 */
[----:B------:R-:W-:-:S04]  /*167f0*/  IMAD R5, R5, R6, RZ ;  /* 0x0000000605057224 */ /* 0x000fc800078e02ff */
[----:B------:R-:W-:Y:S01]  /*16800*/  IMAD.HI.U32 R3, R3, R5, R2 ;  /* 0x0000000503037227 */ /* 0x000fe200078e0002 */
[----:B------:R-:W-:Y:S02]  /*16810*/  IABS R5, R17 ;  /* 0x0000001100057213 */ /* 0x000fe40000000000 */
[----:B------:R-:W-:-:S03]  /*16820*/  IABS R2, R0 ;  /* 0x0000000000027213 */ /* 0x000fc60000000000 */
        /* <DEDUP_REMOVED lines=10> */
[----:B------:R-:W-:-:S05]  /*168d0*/  @P0 VIADD R3, R3, 0x1 ;  /* 0x0000000103030836 */ /* 0x000fca0000000000 */
[----:B------:R-:W-:Y:S02]  /*168e0*/  @!P2 IADD3 R3, -R3, RZ, RZ ;  /* 0x000000ff0303a210 */ /* 0x000fe40007ffe1ff */
[----:B------:R-:W-:-:S05]  /*168f0*/  @!P1 LOP3.LUT R3, RZ, R17, RZ, 0x33, !PT ;  /* 0x00000011ff039212 */ /* 0x000fca00078e33ff */
[--C-:B------:R-:W-:Y:S02]  /*16900*/  IMAD.MOV R2, RZ, RZ, -R3.reuse ;  /* 0x000000ffff027224 */ /* 0x100fe400078e0a03 */
[----:B------:R-:W-:Y:S02]  /*16910*/  IMAD.MOV.U32 R18, RZ, RZ, R3 ;  /* 0x000000ffff127224 */ /* 0x000fe400078e0003 */
[----:B------:R-:W-:Y:S01]  /*16920*/  IMAD R17, R17, R2, R0 ;  /* 0x0000000211117224 */ /* 0x000fe200078e0200 */
[----:B------:R-:W-:Y:S06]  /*16930*/  BRA `(.L_x_832) ;  /* 0x00000000001c7947 */ /* 0x000fec0003800000 */
.L_x_824:
[----:B------:R-:W-:Y:S01]  /*16940*/  UMOV UR4, URZ ;  /* 0x0000003f00047c82 */ /* 0x000fe20008000000 */
[----:B------:R-:W-:Y:S01]  /*16950*/  UMOV UR5, URZ ;  /* 0x0000003f00057c82 */ /* 0x000fe20008000000 */
[----:B------:R-:W-:Y:S01]  /*16960*/  ULDC UR6, c[0x0][0xc3c] ;  /* 0x00030f0000067ab9 */ /* 0x000fe20000000800 */
[----:B------:R-:W-:Y:S02]  /*16970*/  IMAD.MOV.U32 R16, RZ, RZ, R0 ;  /* 0x000000ffff107224 */ /* 0x000fe400078e0000 */
[----:B------:R-:W-:Y:S02]  /*16980*/  IMAD.U32 R17, RZ, RZ, UR4 ;  /* 0x00000004ff117e24 */ /* 0x000fe4000f8e00ff */
[----:B------:R-:W-:Y:S02]  /*16990*/  IMAD.U32 R18, RZ, RZ, UR5 ;  /* 0x00000005ff127e24 */ /* 0x000fe4000f8e00ff */
[----:B------:R-:W-:-:S07]  /*169a0*/  IMAD.U32 R19, RZ, RZ, UR6 ;  /* 0x00000006ff137e24 */ /* 0x000fce000f8e00ff */
.L_x_832:
[----:B------:R-:W1:Y:S01]  /*169b0*/  S2R R0, SR_TID.X ;  /* 0x0000000000007919 */ /* 0x000e620000002100 */
[----:B------:R-:W-:Y:S05]  /*169c0*/  WARPSYNC.ALL ;  /* 0x0000000000007948 */ /* 0x000fea0003800000 */
[----:B------:R-:W-:Y:S01]  /*169d0*/  BAR.SYNC.DEFER_BLOCKING 0x4, 0x180 ;  /* 0x0106000000007b1d */ /* 0x000fe20000010000 */
[----:B-1----:R-:W-:-:S04]  /*169e0*/  LOP3.LUT R0, R0, 0x1f, RZ, 0xc0, !PT ;  /* 0x0000001f00007812 */ /* 0x002fc800078ec0ff */
[----:B------:R-:W-:-:S13]  /*169f0*/  ISETP.NE.AND P0, PT, R0, RZ, PT ;  /* 0x000000ff0000720c */ /* 0x000fda0003f05270 */
[----:B0-----:R-:W0:Y:S01]  /*16a00*/  @!P0 S2R R3, SR_CgaCtaId ;  /* 0x0000000000038919 */ /* 0x001e220000008800 */
[----:B------:R-:W-:-:S04]  /*16a10*/  @!P0 MOV R0, 0x400 ;  /* 0x0000040000008802 */ /* 0x000fc80000000f00 */
[----:B0-----:R-:W-:-:S05]  /*16a20*/  @!P0 LEA R23, R3, R0, 0x18 ;  /* 0x0000000003178211 */ /* 0x001fca00078ec0ff */
[----:B------:R0:W-:Y:S01]  /*16a30*/  @!P0 STS.128 [R23+0x28cd0], R16 ;  /* 0x028cd01017008388 */ /* 0x0001e20000000c00 */
[----:B------:R-:W-:Y:S06]  /*16a40*/  BAR.ARV 0x5, 0x180 ;  /* 0x0146000000007b1d */ /* 0x000fec0000002000 */
.L_x_821:
[----:B------:R-:W-:Y:S02]  /*16a50*/  ULDC UR4, c[0x0][0xc3c] ;  /* 0x00030f0000047ab9 */ /* 0x000fe40000000800 */
[----:B----4-:R-:W-:-:S13]  /*16a60*/  ISETP.GE.AND P0, PT, R19, UR4, PT ;  /* 0x0000000413007c0c */ /* 0x010fda000bf06270 */
[----:B------:R-:W-:Y:S05]  /*16a70*/  @!P0 BRA `(.L_x_833) ;  /* 0xffffff9c00ac8947 */ /* 0x000fea000383ffff */
[----:B------:R-:W-:Y:S05]  /*16a80*/  BSYNC B8 ;  /* 0x0000000000087941 */ /* 0x000fea0003800000 */
.L_x_726:
[----:B------:R-:W4:Y:S01]  /*16a90*/  LDL.LU R0, [R1+0x1c] ;  /* 0x00001c0001007983 */ /* 0x000f220000300800 */
[----:B------:R-:W-:Y:S01]  /*16aa0*/  BSSY B0, `(.L_x_834) ;  /* 0x000000b000007945 */ /* 0x000fe20003800000 */
[----:B0-----:R-:W0:Y:S01]  /*16ab0*/  S2R R5, SR_CgaCtaId ;  /* 0x0000000000057919 */ /* 0x001e220000008800 */
[----:B----4-:R-:W-:-:S05]  /*16ac0*/  VIADD R0, R0, 0x1 ;  /* 0x0000000100007836 */ /* 0x010fca0000000000 */
[----:B-1----:R-:W-:-:S04]  /*16ad0*/  LEA.HI R2, R0, R0, RZ, 0x1 ;  /* 0x0000000000027211 */ /* 0x002fc800078f08ff */
[----:B------:R-:W-:Y:S02]  /*16ae0*/  LOP3.LUT R3, R2, 0xfffffffe, RZ, 0xc0, !PT ;  /* 0xfffffffe02037812 */ /* 0x000fe400078ec0ff */
[----:B------:R-:W-:-:S03]  /*16af0*/  MOV R2, 0x400 ;  /* 0x0000040000027802 */ /* 0x000fc60000000f00 */
[----:B------:R-:W-:Y:S01]  /*16b00*/  IMAD.IADD R0, R0, 0x1, -R3 ;  /* 0x0000000100007824 */ /* 0x000fe200078e0a03 */
[----:B0-----:R-:W-:-:S04]  /*16b10*/  LEA R4, R5, R2, 0x18 ;  /* 0x0000000205047211 */ /* 0x001fc800078ec0ff */
[----:B------:R-:W-:-:S04]  /*16b20*/  SHF.L.U32 R0, R0, 0x1f, RZ ;  /* 0x0000001f00007819 */ /* 0x000fc800000006ff */
[----:B------:R-:W0:Y:S02]  /*16b30*/  SYNCS.PHASECHK.TRANS64.TRYWAIT P0, [R4+URZ+0x28c20], R0 ;  /* 0x028c2000040075a7 */ /* 0x000e24000800017f */
[----:B0-----:R-:W-:Y:S05]  /*16b40*/  @!P0 BRA `(.L_x_835) ;  /* 0x0000003800ac8947 */ /* 0x001fea0003800000 */
.L_x_967:
[----:B------:R-:W-:Y:S05]  /*16b50*/  BSYNC B0 ;  /* 0x0000000000007941 */ /* 0x000fea0003800000 */
.L_x_834:
[----:B------:R-:W-:-:S03]  /*16b60*/  UMOV UR4, 0xffffffff ;  /* 0xffffffff00047882 */ /* 0x000fc60000000000 */
[----:B------:R-:W-:Y:S05]  /*16b70*/  BRA.DIV UR4, `(.L_x_836) ;  /* 0x0000003a04b47947 */ /* 0x000fea000b800000 */
[----:B0-----:R-:W0:Y:S02]  /*16b80*/  S2R R0, SR_TID.X ;  /* 0x0000000000007919 */ /* 0x001e240000002100 */
[----:B0-----:R-:W-:-:S04]  /*16b90*/  SHF.R.U32.HI R0, RZ, 0x5, R0 ;  /* 0x00000005ff007819 */ /* 0x001fc80000011600 */
[----:B------:R-:W-:-:S05]  /*16ba0*/  LOP3.LUT R0, R0, 0x3, RZ, 0xc0, !PT ;  /* 0x0000000300007812 */ /* 0x000fca00078ec0ff */
[----:B------:R0:W1:Y:S02]  /*16bb0*/  SHFL.IDX PT, R14, R0, RZ, 0x1f ;  /* 0x00001fff000e7589 */ /* 0x00006400000e0000 */
.L_x_970:
[----:B-1----:R-:W-:-:S13]  /*16bc0*/  ISETP.NE.AND P0, PT, R14, RZ, PT ;  /* 0x000000ff0e00720c */ /* 0x002fda0003f05270 */
[----:B------:R-:W-:Y:S05]  /*16bd0*/  @P0 BRA `(.L_x_588) ;  /* 0x0000000000840947 */ /* 0x000fea0003800000 */
[----:B------:R-:W-:-:S03]  /*16be0*/  UMOV UR4, 0xffffffff ;  /* 0xffffffff00047882 */ /* 0x000fc60000000000 */
[----:B------:R-:W-:Y:S05]  /*16bf0*/  BRA.DIV UR4, `(.L_x_837) ;  /* 0x0000003a04c87947 */ /* 0x000fea000b800000 */
[----:B------:R-:W-:-:S13]  /*16c00*/  ELECT P6, URZ, PT ;  /* 0x00000000003f782f */ /* 0x000fda00038c0000 */
.L_x_973:
[----:B------:R-:W-:Y:S05]  /*16c10*/  @!P6 BRA `(.L_x_588) ;  /* 0x000000000074e947 */ /* 0x000fea0003800000 */
[----:B------:R-:W-:-:S04]  /*16c20*/  LOP3.LUT R37, R37, 0x2, RZ, 0xfc, !PT ;  /* 0x0000000225257812 */ /* 0x000fc800078efcff */
[----:B------:R-:W-:-:S13]  /*16c30*/  ISETP.NE.AND P0, PT, R37, 0x3, PT ;  /* 0x000000032500780c */ /* 0x000fda0003f05270 */
[----:B------:R-:W-:Y:S05]  /*16c40*/  @!P0 BRA `(.L_x_838) ;  /* 0x0000000000048947 */ /* 0x000fea0003800000 */
[----:B------:R-:W-:Y:S01]  /*16c50*/  BPT.TRAP 0x1 ;  /* 0x000000040000795c */ /* 0x000fe20000300000 */
.L_x_838:
[C---:B------:R-:W-:Y:S01]  /*16c60*/  IMAD R5, R25.reuse, 0x8, R4 ;  /* 0x0000000819057824 */ /* 0x040fe200078e0204 */
[----:B0-----:R-:W-:Y:S01]  /*16c70*/  SHF.L.U32 R0, R26, 0x1f, RZ ;  /* 0x0000001f1a007819 */ /* 0x001fe200000006ff */
[----:B------:R-:W-:-:S03]  /*16c80*/  VIADD R25, R25, 0x1 ;  /* 0x0000000119197836 */ /* 0x000fc60000000000 */
[----:B------:R-:W0:Y:S02]  /*16c90*/  SYNCS.PHASECHK.TRANS64.TRYWAIT P1, [R5+URZ+0x28c40], R0 ;  /* 0x028c4000050075a7 */ /* 0x000e24000802017f */
[----:B------:R-:W-:-:S04]  /*16ca0*/  ISETP.NE.AND P2, PT, R25, 0x2, PT ;  /* 0x000000021900780c */ /* 0x000fc80003f45270 */
[----:B------:R-:W-:Y:S01]  /*16cb0*/  SEL R3, RZ, 0x1, P2 ;  /* 0x00000001ff037807 */ /* 0x000fe20001000000 */
[----:B0-----:R-:W-:Y:S08]  /*16cc0*/  @!P1 BRA `(.L_x_839) ;  /* 0x0000003800b49947 */ /* 0x001ff00003800000 */
.L_x_974:
[----:B------:R-:W-:Y:S02]  /*16cd0*/  SEL R25, R25, RZ, P2 ;  /* 0x000000ff19197207 */ /* 0x000fe40001000000 */
[----:B------:R-:W-:Y:S01]  /*16ce0*/  LOP3.LUT R2, R26, R3, RZ, 0x3c, !PT ;  /* 0x000000031a027212 */ /* 0x000fe200078e3cff */
[----:B------:R-:W-:Y:S06]  /*16cf0*/  @!P0 BRA `(.L_x_840) ;  /* 0x0000000000048947 */ /* 0x000fec0003800000 */
[----:B------:R-:W-:Y:S01]  /*16d00*/  BPT.TRAP 0x1 ;  /* 0x000000040000795c */ /* 0x000fe20000300000 */
.L_x_840:
[----:B------:R-:W-:Y:S01]  /*16d10*/  IMAD R25, R25, 0x8, R4 ;  /* 0x0000000819197824 */ /* 0x000fe200078e0204 */
[----:B------:R-:W-:-:S04]  /*16d20*/  SHF.L.U32 R2, R2, 0x1f, RZ ;  /* 0x0000001f02027819 */ /* 0x000fc800000006ff */
[----:B------:R-:W1:Y:S02]  /*16d30*/  SYNCS.PHASECHK.TRANS64.TRYWAIT P1, [R25+URZ+0x28c40], R2 ;  /* 0x028c4002190075a7 */ /* 0x000e64000802017f */
[----:B-1----:R-:W-:Y:S05]  /*16d40*/  @!P1 BRA `(.L_x_841) ;  /* 0x0000003800a89947 */ /* 0x002fea0003800000 */
.L_x_975:
[----:B------:R-:W-:Y:S05]  /*16d50*/  @!P0 BRA `(.L_x_842) ;  /* 0x0000000000048947 */ /* 0x000fea0003800000 */
[----:B------:R-:W-:Y:S01]  /*16d60*/  BPT.TRAP 0x1 ;  /* 0x000000040000795c */ /* 0x000fe20000300000 */
.L_x_842:
[----:B------:R-:W4:Y:S02]  /*16d70*/  SYNCS.PHASECHK.TRANS64.TRYWAIT P1, [R5+URZ+0x28c60], R0 ;  /* 0x028c6000050075a7 */ /* 0x000f24000802017f */
[----:B----4-:R-:W-:Y:S05]  /*16d80*/  @!P1 BRA `(.L_x_843) ;  /* 0x0000003800ac9947 */ /* 0x010fea0003800000 */
.L_x_976:
[----:B------:R-:W-:Y:S05]  /*16d90*/  @!P0 BRA `(.L_x_844) ;  /* 0x0000000000048947 */ /* 0x000fea0003800000 */
[----:B------:R-:W-:Y:S01]  /*16da0*/  BPT.TRAP 0x1 ;  /* 0x000000040000795c */ /* 0x000fe20000300000 */
.L_x_844:
[----:B------:R0:W0:Y:S02]  /*16db0*/  SYNCS.PHASECHK.TRANS64.TRYWAIT P0, [R25+URZ+0x28c60], R2 ;  /* 0x028c6002190075a7 */ /* 0x000024000800017f */
[----:B0-----:R-:W-:Y:S05]  /*16dc0*/  @!P0 NANOSLEEP.SYNCS 0x989680 ;  /* 0x009896800000895d */ /* 0x001fea0003900000 */
[----:B------:R-:W0:Y:S02]  /*16dd0*/  @!P0 SYNCS.PHASECHK.TRANS64 P0, [R25+URZ+0x28c60], R2 ;  /* 0x028c6002190085a7 */ /* 0x000e24000800007f */
[----:B0-----:R-:W-:Y:S05]  /*16de0*/  @!P0 BRA `(.L_x_844) ;  /* 0xfffffffc00f08947 */ /* 0x001fea000383ffff */
.L_x_588:
[----:B------:R-:W-:Y:S05]  /*16df0*/  BSYNC B9 ;  /* 0x0000000000097941 */ /* 0x000fea0003800000 */
.L_x_585:
[----:B------:R-:W-:Y:S05]  /*16e00*/  EXIT ;  /* 0x000000000000794d */ /* 0x000fea0003800000 */
.L_x_604:
[----:B0-----:R0:W1:Y:S02]  /*16e10*/  SYNCS.PHASECHK.TRANS64.TRYWAIT P6, [R63+URZ+0x28c90], R74 ;  /* 0x028c904a3f0075a7 */ /* 0x00106400080c017f */
[----:B-1----:R-:W-:Y:S05]  /*16e20*/  @!P6 NANOSLEEP.SYNCS 0x989680 ;  /* 0x009896800000e95d */ /* 0x002fea0003900000 */
[----:B------:R-:W1:Y:S02]  /*16e30*/  @!P6 SYNCS.PHASECHK.TRANS64 P6, [R63+URZ+0x28c90], R74 ;  /* 0x028c904a3f00e5a7 */ /* 0x000e6400080c007f */
[----:B-1----:R-:W-:Y:S05]  /*16e40*/  @!P6 BRA `(.L_x_604) ;  /* 0xfffffffc00f0e947 */ /* 0x002fea000383ffff */
[----:B------:R-:W-:Y:S05]  /*16e50*/  BRA `(.L_x_845) ;  /* 0xfffffeb800e47947 */ /* 0x000fea000383ffff */
.L_x_605:
        /* <DEDUP_REMOVED lines=8> */
.L_x_847:
[----:B------:R-:W-:Y:S05]  /*16ee0*/  BSYNC B1 ;  /* 0x0000000000017941 */ /* 0x000fea0003800000 */
.L_x_846:
[----:B------:R-:W-:Y:S02]  /*16ef0*/  IMAD.MOV.U32 R13, RZ, RZ, R70 ;  /* 0x000000ffff0d7224 */ /* 0x000fe400078e0046 */
[----:B------:R-:W-:Y:S02]  /*16f00*/  IMAD.MOV.U32 R12, RZ, RZ, RZ ;  /* 0x000000ffff0c7224 */ /* 0x000fe400078e00ff */
[----:B------:R-:W-:Y:S02]  /*16f10*/  IMAD.MOV.U32 R11, RZ, RZ, 0x1c1f ;  /* 0x00001c1fff0b7424 */ /* 0x000fe400078e00ff */
[----:B------:R-:W-:Y:S02]  /*16f20*/  IMAD.MOV.U32 R15, RZ, RZ, -0x1 ;  /* 0xffffffffff0f7424 */ /* 0x000fe400078e00ff */
[----:B------:R-:W-:-:S07]  /*16f30*/  IMAD.MOV.U32 R72, RZ, RZ, R14 ;  /* 0x000000ffff487224 */ /* 0x000fce00078e000e */
[----:B------:R-:W-:Y:S05]  /*16f40*/  WARPSYNC.COLLECTIVE R15, `(.L_x_848) ;  /* 0x000000000f087348 */ /* 0x000fea0003c00000 */
[----:B------:R0:W1:Y:S02]  /*16f50*/  SHFL.IDX P6, R14, R13, R12, R11 ;  /* 0x0000000c0d0e7389 */ /* 0x00006400000c000b */
[----:B01----:R-:W-:Y:S01]  /*16f60*/  ENDCOLLECTIVE ;  /* 0x000000000000791b */ /* 0x003fe20003800000 */
.L_x_848:
[----:B------:R-:W-:Y:S05]  /*16f70*/  BRA `(.L_x_849) ;  /* 0xfffffeb800b07947 */ /* 0x000fea000383ffff */
.L_x_615:
[----:B0-----:R0:W1:Y:S02]  /*16f80*/  SYNCS.PHASECHK.TRANS64.TRYWAIT P6, [R63+URZ+0x28c90], R74 ;  /* 0x028c904a3f0075a7 */ /* 0x00106400080c017f */
[----:B-1----:R-:W-:Y:S05]  /*16f90*/  @!P6 NANOSLEEP.SYNCS 0x989680 ;  /* 0x009896800000e95d */ /* 0x002fea0003900000 */
[----:B------:R-:W1:Y:S02]  /*16fa0*/  @!P6 SYNCS.PHASECHK.TRANS64 P6, [R63+URZ+0x28c90], R74 ;  /* 0x028c904a3f00e5a7 */ /* 0x000e6400080c007f */
[----:B-1----:R-:W-:Y:S05]  /*16fb0*/  @!P6 BRA `(.L_x_615) ;  /* 0xfffffffc00f0e947 */ /* 0x002fea000383ffff */
[----:B------:R-:W-:Y:S05]  /*16fc0*/  BRA `(.L_x_850) ;  /* 0xfffffec400287947 */ /* 0x000fea000383ffff */
.L_x_616:
        /* <DEDUP_REMOVED lines=8> */
.L_x_852:
[----:B------:R-:W-:Y:S05]  /*17050*/  BSYNC B1 ;  /* 0x0000000000017941 */ /* 0x000fea0003800000 */
.L_x_851:
        /* <DEDUP_REMOVED lines=8> */
.L_x_853:
[----:B------:R-:W-:Y:S01]  /*170e0*/  IMAD.MOV.U32 R70, RZ, RZ, R14 ;  /* 0x000000ffff467224 */ /* 0x000fe200078e000e */
[----:B------:R-:W-:Y:S06]  /*170f0*/  BRA `(.L_x_854) ;  /* 0xfffffec000f07947 */ /* 0x000fec000383ffff */
.L_x_621:
[----:B0-----:R0:W1:Y:S02]  /*17100*/  SYNCS.PHASECHK.TRANS64.TRYWAIT P0, [R63+URZ+0x28c90], R74 ;  /* 0x028c904a3f0075a7 */ /* 0x001064000800017f */
[----:B-1----:R-:W-:Y:S05]  /*17110*/  @!P0 NANOSLEEP.SYNCS 0x989680 ;  /* 0x009896800000895d */ /* 0x002fea0003900000 */
[----:B------:R-:W1:Y:S02]  /*17120*/  @!P0 SYNCS.PHASECHK.TRANS64 P0, [R63+URZ+0x28c90], R74 ;  /* 0x028c904a3f0085a7 */ /* 0x000e64000800007f */
[----:B-1----:R-:W-:Y:S05]  /*17130*/  @!P0 BRA `(.L_x_621) ;  /* 0xfffffffc00f08947 */ /* 0x002fea000383ffff */
[----:B------:R-:W-:Y:S05]  /*17140*/  BRA `(.L_x_855) ;  /* 0xfffffec800f07947 */ /* 0x000fea000383ffff */
.L_x_622:
[----:B------:R-:W-:Y:S01]  /*17150*/  BSSY B1, `(.L_x_856) ;  /* 0x0000007000017945 */ /* 0x000fe20003800000 */
[----:B------:R-:W-:Y:S02]  /*17160*/  IMAD.MOV.U32 R12, RZ, RZ, RZ ;  /* 0x000000ffff0c7224 */ /* 0x000fe400078e00ff */
[----:B------:R-:W-:Y:S02]  /*17170*/  IMAD.MOV.U32 R11, RZ, RZ, 0x1c1f ;  /* 0x00001c1fff0b7424 */ /* 0x000fe400078e00ff */
[----:B------:R-:W-:-:S07]  /*17180*/  IMAD.MOV.U32 R15, RZ, RZ, -0x1 ;  /* 0xffffffffff0f7424 */ /* 0x000fce00078e00ff */
[----:B0-----:R-:W-:Y:S05]  /*17190*/  WARPSYNC.COLLECTIVE R15, `(.L_x_857) ;  /* 0x000000000f087348 */ /* 0x001fea0003c00000 */
[----:B------:R1:W2:Y:S02]  /*171a0*/  SHFL.IDX P6, R14, R13, R12, R11 ;  /* 0x0000000c0d0e7389 */ /* 0x0002a400000c000b */
[----:B012---:R-:W-:Y:S01]  /*171b0*/  ENDCOLLECTIVE ;  /* 0x000000000000791b */ /* 0x007fe20003800000 */
.L_x_857:
[----:B------:R-:W-:Y:S05]  /*171c0*/  BSYNC B1 ;  /* 0x0000000000017941 */ /* 0x000fea0003800000 */
.L_x_856:
        /* <DEDUP_REMOVED lines=8> */
.L_x_858:
[----:B------:R-:W-:Y:S05]  /*17250*/  BRA `(.L_x_859) ;  /* 0xfffffecc00187947 */ /* 0x000fea000383ffff */
.L_x_626:
[----:B--2---:R2:W3:Y:S02]  /*17260*/  SYNCS.PHASECHK.TRANS64.TRYWAIT P5, [R63+URZ+0x28cb0], R74 ;  /* 0x028cb04a3f0075a7 */ /* 0x0044e400080a017f */
[----:B---3--:R-:W-:Y:S05]  /*17270*/  @!P5 NANOSLEEP.SYNCS 0x989680 ;  /* 0x009896800000d95d */ /* 0x008fea0003900000 */
[----:B------:R-:W3:Y:S02]  /*17280*/  @!P5 SYNCS.PHASECHK.TRANS64 P5, [R63+URZ+0x28cb0], R74 ;  /* 0x028cb04a3f00d5a7 */ /* 0x000ee400080a007f */
[----:B---3--:R-:W-:Y:S05]  /*17290*/  @!P5 BRA `(.L_x_626) ;  /* 0xfffffffc00f0d947 */ /* 0x008fea000383ffff */
[----:B------:R-:W-:Y:S05]  /*172a0*/  BRA `(.L_x_860) ;  /* 0xfffffecc00a47947 */ /* 0x000fea000383ffff */
.L_x_637:
[----:B0-----:R0:W1:Y:S02]  /*172b0*/  SYNCS.PHASECHK.TRANS64.TRYWAIT P1, [R3+URZ+0x28c50], R6 ;  /* 0x028c5006030075a7 */ /* 0x001064000802017f */
[----:B-1----:R-:W-:Y:S05]  /*172c0*/  @!P1 NANOSLEEP.SYNCS 0x989680 ;  /* 0x009896800000995d */ /* 0x002fea0003900000 */
[----:B------:R-:W1:Y:S02]  /*172d0*/  @!P1 SYNCS.PHASECHK.TRANS64 P1, [R3+URZ+0x28c50], R6 ;  /* 0x028c5006030095a7 */ /* 0x000e64000802007f */
[----:B-1----:R-:W-:Y:S05]  /*172e0*/  @!P1 BRA `(.L_x_637) ;  /* 0xfffffffc00f09947 */ /* 0x002fea000383ffff */
[----:B------:R-:W-:Y:S05]  /*172f0*/  BRA `(.L_x_861) ;  /* 0xfffffedc00807947 */ /* 0x000fea000383ffff */
.L_x_645:
[----:B-1----:R1:W2:Y:S02]  /*17300*/  SYNCS.PHASECHK.TRANS64.TRYWAIT P1, [R3+URZ+0x28c50], R10 ;  /* 0x028c500a030075a7 */ /* 0x0022a4000802017f */
[----:B--2---:R-:W-:Y:S05]  /*17310*/  @!P1 NANOSLEEP.SYNCS 0x989680 ;  /* 0x009896800000995d */ /* 0x004fea0003900000 */
[----:B------:R-:W2:Y:S02]  /*17320*/  @!P1 SYNCS.PHASECHK.TRANS64 P1, [R3+URZ+0x28c50], R10 ;  /* 0x028c500a030095a7 */ /* 0x000ea4000802007f */
[----:B--2---:R-:W-:Y:S05]  /*17330*/  @!P1 BRA `(.L_x_645) ;  /* 0xfffffffc00f09947 */ /* 0x004fea000383ffff */
[----:B------:R-:W-:Y:S05]  /*17340*/  BRA `(.L_x_644) ;  /* 0xfffffee800a47947 */ /* 0x000fea000383ffff */
.L_x_659:
        /* <DEDUP_REMOVED lines=8> */
.L_x_863:
[----:B------:R-:W-:Y:S05]  /*173d0*/  BSYNC B1 ;  /* 0x0000000000017941 */ /* 0x000fea0003800000 */
.L_x_862:
[----:B------:R-:W-:Y:S01]  /*173e0*/  IMAD.MOV.U32 R13, RZ, RZ, R24 ;  /* 0x000000ffff0d7224 */ /* 0x000fe200078e0018 */
[----:B------:R-:W-:Y:S01]  /*173f0*/  MOV R15, 0xffffffff ;  /* 0xffffffff000f7802 */ /* 0x000fe20000000f00 */
[----:B------:R-:W-:Y:S02]  /*17400*/  IMAD.MOV.U32 R12, RZ, RZ, RZ ;  /* 0x000000ffff0c7224 */ /* 0x000fe400078e00ff */
[----:B------:R-:W-:Y:S02]  /*17410*/  IMAD.MOV.U32 R11, RZ, RZ, 0x1c1f ;  /* 0x00001c1fff0b7424 */ /* 0x000fe400078e00ff */
[----:B------:R-:W-:-:S07]  /*17420*/  IMAD.MOV.U32 R3, RZ, RZ, R14 ;  /* 0x000000ffff037224 */ /* 0x000fce00078e000e */
[----:B------:R-:W-:Y:S05]  /*17430*/  WARPSYNC.COLLECTIVE R15, `(.L_x_864) ;  /* 0x000000000f087348 */ /* 0x000fea0003c00000 */
[----:B------:R0:W1:Y:S02]  /*17440*/  SHFL.IDX P6, R14, R13, R12, R11 ;  /* 0x0000000c0d0e7389 */ /* 0x00006400000c000b */
[----:B01----:R-:W-:Y:S01]  /*17450*/  ENDCOLLECTIVE ;  /* 0x000000000000791b */ /* 0x003fe20003800000 */
.L_x_864:
[----:B------:R-:W-:Y:S02]  /*17460*/  IMAD.MOV.U32 R13, RZ, RZ, R29 ;  /* 0x000000ffff0d7224 */ /* 0x000fe400078e001d */
[----:B------:R-:W-:-:S07]  /*17470*/  IMAD.MOV.U32 R0, RZ, RZ, R14 ;  /* 0x000000ffff007224 */ /* 0x000fce00078e000e */
[----:B------:R-:W-:Y:S05]  /*17480*/  WARPSYNC.COLLECTIVE R15, `(.L_x_865) ;  /* 0x000000000f087348 */ /* 0x000fea0003c00000 */
[----:B------:R0:W1:Y:S02]  /*17490*/  SHFL.IDX P6, R14, R13, R12, R11 ;  /* 0x0000000c0d0e7389 */ /* 0x00006400000c000b */
[----:B01----:R-:W-:Y:S01]  /*174a0*/  ENDCOLLECTIVE ;  /* 0x000000000000791b */ /* 0x003fe20003800000 */
.L_x_865:
[----:B------:R-:W-:Y:S02]  /*174b0*/  IMAD.MOV.U32 R13, RZ, RZ, R28 ;  /* 0x000000ffff0d7224 */ /* 0x000fe400078e001c */
[----:B------:R-:W-:-:S07]  /*174c0*/  IMAD.MOV.U32 R5, RZ, RZ, R14 ;  /* 0x000000ffff057224 */ /* 0x000fce00078e000e */
[----:B------:R-:W-:Y:S05]  /*174d0*/  WARPSYNC.COLLECTIVE R15, `(.L_x_866) ;  /* 0x000000000f087348 */ /* 0x000fea0003c00000 */
[----:B------:R0:W1:Y:S02]  /*174e0*/  SHFL.IDX P6, R14, R13, R12, R11 ;  /* 0x0000000c0d0e7389 */ /* 0x00006400000c000b */
[----:B01----:R-:W-:Y:S01]  /*174f0*/  ENDCOLLECTIVE ;  /* 0x000000000000791b */ /* 0x003fe20003800000 */
.L_x_866:
[----:B------:R-:W-:Y:S05]  /*17500*/  BRA `(.L_x_867) ;  /* 0xfffffef800dc7947 */ /* 0x000fea000383ffff */
.L_x_663:
[----:B0-----:R0:W1:Y:S02]  /*17510*/  SYNCS.PHASECHK.TRANS64.TRYWAIT P0, [R2+URZ+0x28c00], R29 ;  /* 0x028c001d020075a7 */ /* 0x001064000800017f */
[----:B-1----:R-:W-:Y:S05]  /*17520*/  @!P0 NANOSLEEP.SYNCS 0x989680 ;  /* 0x009896800000895d */ /* 0x002fea0003900000 */
[----:B------:R-:W1:Y:S02]  /*17530*/  @!P0 SYNCS.PHASECHK.TRANS64 P0, [R2+URZ+0x28c00], R29 ;  /* 0x028c001d020085a7 */ /* 0x000e64000800007f */
[----:B-1----:R-:W-:Y:S05]  /*17540*/  @!P0 BRA `(.L_x_663) ;  /* 0xfffffffc00f08947 */ /* 0x002fea000383ffff */
[----:B------:R-:W-:Y:S05]  /*17550*/  BRA `(.L_x_868) ;  /* 0xfffffefc00f07947 */ /* 0x000fea000383ffff */
.L_x_671:
        /* <DEDUP_REMOVED lines=8> */
.L_x_870:
[----:B------:R-:W-:Y:S05]  /*175e0*/  BSYNC B1 ;  /* 0x0000000000017941 */ /* 0x000fea0003800000 */
.L_x_869:
        /* <DEDUP_REMOVED lines=8> */
.L_x_871:
[----:B------:R-:W-:Y:S02]  /*17670*/  IMAD.MOV.U32 R13, RZ, RZ, R29 ;  /* 0x000000ffff0d7224 */ /* 0x000fe400078e001d */
[----:B------:R-:W-:-:S07]  /*17680*/  IMAD.MOV.U32 R3, RZ, RZ, R14 ;  /* 0x000000ffff037224 */ /* 0x000fce00078e000e */
[----:B------:R-:W-:Y:S05]  /*17690*/  WARPSYNC.COLLECTIVE R15, `(.L_x_872) ;  /* 0x000000000f087348 */ /* 0x000fea0003c00000 */
[----:B------:R0:W1:Y:S02]  /*176a0*/  SHFL.IDX P6, R14, R13, R12, R11 ;  /* 0x0000000c0d0e7389 */ /* 0x00006400000c000b */
[----:B01----:R-:W-:Y:S01]  /*176b0*/  ENDCOLLECTIVE ;  /* 0x000000000000791b */ /* 0x003fe20003800000 */
.L_x_872:
[----:B------:R-:W-:Y:S02]  /*176c0*/  IMAD.MOV.U32 R13, RZ, RZ, R28 ;  /* 0x000000ffff0d7224 */ /* 0x000fe400078e001c */
[----:B------:R-:W-:-:S07]  /*176d0*/  IMAD.MOV.U32 R20, RZ, RZ, R14 ;  /* 0x000000ffff147224 */ /* 0x000fce00078e000e */
[----:B------:R-:W-:Y:S05]  /*176e0*/  WARPSYNC.COLLECTIVE R15, `(.L_x_873) ;  /* 0x000000000f087348 */ /* 0x000fea0003c00000 */
[----:B------:R0:W1:Y:S02]  /*176f0*/  SHFL.IDX P6, R14, R13, R12, R11 ;  /* 0x0000000c0d0e7389 */ /* 0x00006400000c000b */
[----:B01----:R-:W-:Y:S01]  /*17700*/  ENDCOLLECTIVE ;  /* 0x000000000000791b */ /* 0x003fe20003800000 */
.L_x_873:
[----:B------:R-:W-:Y:S05]  /*17710*/  BRA `(.L_x_874) ;  /* 0xffffff0800607947 */ /* 0x000fea000383ffff */
.L_x_675:
[----:B0-----:R0:W1:Y:S02]  /*17720*/  SYNCS.PHASECHK.TRANS64.TRYWAIT P1, [R2+URZ+0x28c00], R27 ;  /* 0x028c001b020075a7 */ /* 0x001064000802017f */
[----:B-1----:R-:W-:Y:S05]  /*17730*/  @!P1 NANOSLEEP.SYNCS 0x989680 ;  /* 0x009896800000995d */ /* 0x002fea0003900000 */
[----:B------:R-:W1:Y:S02]  /*17740*/  @!P1 SYNCS.PHASECHK.TRANS64 P1, [R2+URZ+0x28c00], R27 ;  /* 0x028c001b020095a7 */ /* 0x000e64000802007f */
[----:B-1----:R-:W-:Y:S05]  /*17750*/  @!P1 BRA `(.L_x_675) ;  /* 0xfffffffc00f09947 */ /* 0x002fea000383ffff */
[----:B------:R-:W-:Y:S05]  /*17760*/  BRA `(.L_x_875) ;  /* 0xffffff0c00407947 */ /* 0x000fea000383ffff */
.L_x_681:
[----:B0-----:R0:W1:Y:S02]  /*17770*/  SYNCS.PHASECHK.TRANS64.TRYWAIT P1, [R14+URZ+0x28c30], R15 ;  /* 0x028c300f0e0075a7 */ /* 0x001064000802017f */
[----:B-1----:R-:W-:Y:S05]  /*17780*/  @!P1 NANOSLEEP.SYNCS 0x989680 ;  /* 0x009896800000995d */ /* 0x002fea0003900000 */
[----:B------:R-:W1:Y:S02]  /*17790*/  @!P1 SYNCS.PHASECHK.TRANS64 P1, [R14+URZ+0x28c30], R15 ;  /* 0x028c300f0e0095a7 */ /* 0x000e64000802007f */
[----:B-1----:R-:W-:Y:S05]  /*177a0*/  @!P1 BRA `(.L_x_681) ;  /* 0xfffffffc00f09947 */ /* 0x002fea000383ffff */
[----:B------:R-:W-:Y:S05]  /*177b0*/  BRA `(.L_x_680) ;  /* 0xffffff1800747947 */ /* 0x000fea000383ffff */
.L_x_687:
[----:B--2---:R2:W3:Y:S02]  /*177c0*/  SYNCS.PHASECHK.TRANS64.TRYWAIT P1, [R14+URZ+0x28c50], R15 ;  /* 0x028c500f0e0075a7 */ /* 0x0044e4000802017f */
[----:B---3--:R-:W-:Y:S05]  /*177d0*/  @!P1 NANOSLEEP.SYNCS 0x989680 ;  /* 0x009896800000995d */ /* 0x008fea0003900000 */
[----:B------:R-:W3:Y:S02]  /*177e0*/  @!P1 SYNCS.PHASECHK.TRANS64 P1, [R14+URZ+0x28c50], R15 ;  /* 0x028c500f0e0095a7 */ /* 0x000ee4000802007f */
[----:B---3--:R-:W-:Y:S05]  /*177f0*/  @!P1 BRA `(.L_x_687) ;  /* 0xfffffffc00f09947 */ /* 0x008fea000383ffff */
[----:B------:R-:W-:Y:S05]  /*17800*/  BRA `(.L_x_686) ;  /* 0xffffff2800a87947 */ /* 0x000fea000383ffff */
.L_x_695:
[----:B-1----:R1:W2:Y:S02]  /*17810*/  SYNCS.PHASECHK.TRANS64.TRYWAIT P2, [R21+URZ+0x28c30], R14 ;  /* 0x028c300e150075a7 */ /* 0x0022a4000804017f */
[----:B--2---:R-:W-:Y:S05]  /*17820*/  @!P2 NANOSLEEP.SYNCS 0x989680 ;  /* 0x009896800000a95d */ /* 0x004fea0003900000 */
[----:B------:R-:W2:Y:S02]  /*17830*/  @!P2 SYNCS.PHASECHK.TRANS64 P2, [R21+URZ+0x28c30], R14 ;  /* 0x028c300e1500a5a7 */ /* 0x000ea4000804007f */
[----:B--2---:R-:W-:Y:S05]  /*17840*/  @!P2 BRA `(.L_x_695) ;  /* 0xfffffffc00f0a947 */ /* 0x004fea000383ffff */
[----:B------:R-:W-:Y:S05]  /*17850*/  BRA `(.L_x_694) ;  /* 0xffffff2c00c07947 */ /* 0x000fea000383ffff */
.L_x_701:
[----:B----4-:R4:W0:Y:S02]  /*17860*/  SYNCS.PHASECHK.TRANS64.TRYWAIT P2, [R21+URZ+0x28c50], R14 ;  /* 0x028c500e150075a7 */ /* 0x010824000804017f */
[----:B0-----:R-:W-:Y:S05]  /*17870*/  @!P2 NANOSLEEP.SYNCS 0x989680 ;  /* 0x009896800000a95d */ /* 0x001fea0003900000 */
[----:B------:R-:W0:Y:S02]  /*17880*/  @!P2 SYNCS.PHASECHK.TRANS64 P2, [R21+URZ+0x28c50], R14 ;  /* 0x028c500e1500a5a7 */ /* 0x000e24000804007f */
[----:B0-----:R-:W-:Y:S05]  /*17890*/  @!P2 BRA `(.L_x_701) ;  /* 0xfffffffc00f0a947 */ /* 0x001fea000383ffff */
[----:B------:R-:W-:Y:S05]  /*178a0*/  BRA `(.L_x_700) ;  /* 0xffffff4400207947 */ /* 0x000fea000383ffff */
.L_x_732:
[----:B0-----:R-:W0:Y:S01]  /*178b0*/  S2R R8, SR_TID.X ;  /* 0x0000000000087919 */ /* 0x001e220000002100 */
[----:B------:R-:W-:Y:S01]  /*178c0*/  BSSY B1, `(.L_x_876) ;  /* 0x000000a000017945 */ /* 0x000fe20003800000 */
[----:B------:R-:W-:Y:S02]  /*178d0*/  IMAD.MOV.U32 R12, RZ, RZ, RZ ;  /* 0x000000ffff0c7224 */ /* 0x000fe400078e00ff */
[----:B------:R-:W-:Y:S02]  /*178e0*/  IMAD.MOV.U32 R11, RZ, RZ, 0x1f ;  /* 0x0000001fff0b7424 */ /* 0x000fe400078e00ff */
[----:B------:R-:W-:Y:S01]  /*178f0*/  IMAD.MOV.U32 R15, RZ, RZ, -0x1 ;  /* 0xffffffffff0f7424 */ /* 0x000fe200078e00ff */
[----:B0-----:R-:W-:-:S04]  /*17900*/  SHF.R.U32.HI R8, RZ, 0x5, R8 ;  /* 0x00000005ff087819 */ /* 0x001fc80000011608 */
[----:B------:R-:W-:-:S05]  /*17910*/  LOP3.LUT R8, R8, 0x3, RZ, 0xc0, !PT ;  /* 0x0000000308087812 */ /* 0x000fca00078ec0ff */
[----:B------:R-:W-:-:S07]  /*17920*/  IMAD.MOV.U32 R13, RZ, RZ, R8 ;  /* 0x000000ffff0d7224 */ /* 0x000fce00078e0008 */
[----:B------:R-:W-:Y:S05]  /*17930*/  WARPSYNC.COLLECTIVE R15, `(.L_x_877) ;  /* 0x000000000f087348 */ /* 0x000fea0003c00000 */
[----:B------:R0:W1:Y:S02]  /*17940*/  SHFL.IDX P6, R14, R13, R12, R11 ;  /* 0x0000000c0d0e7389 */ /* 0x00006400000c000b */
[----:B01----:R-:W-:Y:S01]  /*17950*/  ENDCOLLECTIVE ;  /* 0x000000000000791b */ /* 0x003fe20003800000 */
.L_x_877:
[----:B------:R-:W-:Y:S05]  /*17960*/  BSYNC B1 ;  /* 0x0000000000017941 */ /* 0x000fea0003800000 */
.L_x_876:
[----:B------:R-:W-:Y:S05]  /*17970*/  BRA `(.L_x_878) ;  /* 0xffffff9400907947 */ /* 0x000fea000383ffff */
.L_x_734:
[----:B------:R-:W-:Y:S01]  /*17980*/  BSSY B1, `(.L_x_879) ;  /* 0x0000006000017945 */ /* 0x000fe20003800000 */
[----:B------:R-:W-:-:S07]  /*17990*/  IMAD.MOV.U32 R15, RZ, RZ, -0x1 ;  /* 0xffffffffff0f7424 */ /* 0x000fce00078e00ff */
[----:B01----:R-:W-:Y:S05]  /*179a0*/  WARPSYNC.COLLECTIVE R15, `(.L_x_880) ;  /* 0x000000000f0c7348 */ /* 0x003fea0003c00000 */
[----:B------:R-:W-:Y:S02]  /*179b0*/  ELECT P6, UR62, PT ;  /* 0x00000000003e782f */ /* 0x000fe400038c0000 */
[----:B------:R-:W-:Y:S01]  /*179c0*/  MOV R14, UR62 ;  /* 0x0000003e000e7c02 */ /* 0x000fe20008000f00 */
[----:B01----:R-:W-:Y:S10]  /*179d0*/  ENDCOLLECTIVE ;  /* 0x000000000000791b */ /* 0x003ff40003800000 */
.L_x_880:
[----:B------:R-:W-:Y:S05]  /*179e0*/  BSYNC B1 ;  /* 0x0000000000017941 */ /* 0x000fea0003800000 */
.L_x_879:
[----:B------:R-:W-:Y:S05]  /*179f0*/  BRA `(.L_x_733) ;  /* 0xffffff9400887947 */ /* 0x000fea000383ffff */
.L_x_736:
[----:B-1----:R1:W2:Y:S02]  /*17a00*/  SYNCS.PHASECHK.TRANS64.TRYWAIT P0, [R23+URZ+0x28c20], R3 ;  /* 0x028c2003170075a7 */ /* 0x0022a4000800017f */
[----:B--2---:R-:W-:Y:S05]  /*17a10*/  @!P0 NANOSLEEP.SYNCS 0x989680 ;  /* 0x009896800000895d */ /* 0x004fea0003900000 */
[----:B------:R-:W2:Y:S02]  /*17a20*/  @!P0 SYNCS.PHASECHK.TRANS64 P0, [R23+URZ+0x28c20], R3 ;  /* 0x028c2003170085a7 */ /* 0x000ea4000800007f */
[----:B--2---:R-:W-:Y:S05]  /*17a30*/  @!P0 BRA `(.L_x_736) ;  /* 0xfffffffc00f08947 */ /* 0x004fea000383ffff */
[----:B------:R-:W-:Y:S05]  /*17a40*/  BRA `(.L_x_881) ;  /* 0xffffff9400987947 */ /* 0x000fea000383ffff */
.L_x_740:
[----:B-1----:R1:W2:Y:S02]  /*17a50*/  SYNCS.PHASECHK.TRANS64.TRYWAIT P0, [R3+URZ+0x28ca0], R6 ;  /* 0x028ca006030075a7 */ /* 0x0022a4000800017f */
[----:B--2---:R-:W-:Y:S05]  /*17a60*/  @!P0 NANOSLEEP.SYNCS 0x989680 ;  /* 0x009896800000895d */ /* 0x004fea0003900000 */
[----:B------:R-:W2:Y:S02]  /*17a70*/  @!P0 SYNCS.PHASECHK.TRANS64 P0, [R3+URZ+0x28ca0], R6 ;  /* 0x028ca006030085a7 */ /* 0x000ea4000800007f */
[----:B--2---:R-:W-:Y:S05]  /*17a80*/  @!P0 BRA `(.L_x_740) ;  /* 0xfffffffc00f08947 */ /* 0x004fea000383ffff */
[----:B------:R-:W-:Y:S05]  /*17a90*/  BRA `(.L_x_882) ;  /* 0xffffff9400b07947 */ /* 0x000fea000383ffff */
.L_x_745:
[----:B0-----:R0:W2:Y:S02]  /*17aa0*/  SYNCS.PHASECHK.TRANS64.TRYWAIT P0, [R3+URZ+0x28cc0], R6 ;  /* 0x028cc006030075a7 */ /* 0x0010a4000800017f */
[----:B--2---:R-:W-:Y:S05]  /*17ab0*/  @!P0 NANOSLEEP.SYNCS 0x989680 ;  /* 0x009896800000895d */ /* 0x004fea0003900000 */
[----:B------:R-:W2:Y:S02]  /*17ac0*/  @!P0 SYNCS.PHASECHK.TRANS64 P0, [R3+URZ+0x28cc0], R6 ;  /* 0x028cc006030085a7 */ /* 0x000ea4000800007f */
[----:B--2---:R-:W-:Y:S05]  /*17ad0*/  @!P0 BRA `(.L_x_745) ;  /* 0xfffffffc00f08947 */ /* 0x004fea000383ffff */
[----:B------:R-:W-:Y:S05]  /*17ae0*/  BRA `(.L_x_883) ;  /* 0xffffff98002c7947 */ /* 0x000fea000383ffff */
.L_x_759:
[----:B-1----:R1:W2:Y:S02]  /*17af0*/  SYNCS.PHASECHK.TRANS64.TRYWAIT P1, [R6+URZ+0x28ca0], R2 ;  /* 0x028ca002060075a7 */ /* 0x0022a4000802017f */
[----:B--2---:R-:W-:Y:S05]  /*17b00*/  @!P1 NANOSLEEP.SYNCS 0x989680 ;  /* 0x009896800000995d */ /* 0x004fea0003900000 */
[----:B------:R-:W2:Y:S02]  /*17b10*/  @!P1 SYNCS.PHASECHK.TRANS64 P1, [R6+URZ+0x28ca0], R2 ;  /* 0x028ca002060095a7 */ /* 0x000ea4000802007f */
[----:B--2---:R-:W-:Y:S05]  /*17b20*/  @!P1 BRA `(.L_x_759) ;  /* 0xfffffffc00f09947 */ /* 0x004fea000383ffff */
[----:B------:R-:W-:Y:S05]  /*17b30*/  BRA `(.L_x_884) ;  /* 0xffffffa000907947 */ /* 0x000fea000383ffff */
.L_x_764:
[----:B0-----:R0:W2:Y:S02]  /*17b40*/  SYNCS.PHASECHK.TRANS64.TRYWAIT P1, [R6+URZ+0x28cc0], R2 ;  /* 0x028cc002060075a7 */ /* 0x0010a4000802017f */
[----:B--2---:R-:W-:Y:S05]  /*17b50*/  @!P1 NANOSLEEP.SYNCS 0x989680 ;  /* 0x009896800000995d */ /* 0x004fea0003900000 */
[----:B------:R-:W2:Y:S02]  /*17b60*/  @!P1 SYNCS.PHASECHK.TRANS64 P1, [R6+URZ+0x28cc0], R2 ;  /* 0x028cc002060095a7 */ /* 0x000ea4000802007f */
[----:B--2---:R-:W-:Y:S05]  /*17b70*/  @!P1 BRA `(.L_x_764) ;  /* 0xfffffffc00f09947 */ /* 0x004fea000383ffff */
[----:B------:R-:W-:Y:S05]  /*17b80*/  BRA `(.L_x_885) ;  /* 0xffffffa400087947 */ /* 0x000fea000383ffff */
.L_x_784:
[----:B------:R-:W0:Y:S01]  /*17b90*/  S2R R11, SR_TID.X ;  /* 0x00000000000b7919 */ /* 0x000e220000002100 */
[----:B------:R-:W-:Y:S01]  /*17ba0*/  BSSY B0, `(.L_x_886) ;  /* 0x000000a000007945 */ /* 0x000fe20003800000 */
[----:B------:R-:W-:Y:S02]  /*17bb0*/  IMAD.MOV.U32 R12, RZ, RZ, RZ ;  /* 0x000000ffff0c7224 */ /* 0x000fe400078e00ff */
[----:B------:R-:W-:Y:S01]  /*17bc0*/  IMAD.MOV.U32 R15, RZ, RZ, -0x1 ;  /* 0xffffffffff0f7424 */ /* 0x000fe200078e00ff */
[----:B0-----:R-:W-:-:S04]  /*17bd0*/  SHF.R.U32.HI R11, RZ, 0x5, R11 ;  /* 0x00000005ff0b7819 */ /* 0x001fc8000001160b */
[----:B------:R-:W-:-:S05]  /*17be0*/  LOP3.LUT R11, R11, 0x3, RZ, 0xc0, !PT ;  /* 0x000000030b0b7812 */ /* 0x000fca00078ec0ff */
[----:B------:R-:W-:Y:S02]  /*17bf0*/  IMAD.MOV.U32 R13, RZ, RZ, R11 ;  /* 0x000000ffff0d7224 */ /* 0x000fe400078e000b */
[----:B------:R-:W-:-:S07]  /*17c00*/  IMAD.MOV.U32 R11, RZ, RZ, 0x1f ;  /* 0x0000001fff0b7424 */ /* 0x000fce00078e00ff */
[----:B-----5:R-:W-:Y:S05]  /*17c10*/  WARPSYNC.COLLECTIVE R15, `(.L_x_887) ;  /* 0x000000000f087348 */ /* 0x020fea0003c00000 */
[----:B------:R0:W1:Y:S02]  /*17c20*/  SHFL.IDX P6, R14, R13, R12, R11 ;  /* 0x0000000c0d0e7389 */ /* 0x00006400000c000b */
[----:B01---5:R-:W-:Y:S01]  /*17c30*/  ENDCOLLECTIVE ;  /* 0x000000000000791b */ /* 0x023fe20003800000 */
.L_x_887:
[----:B------:R-:W-:Y:S05]  /*17c40*/  BSYNC B0 ;  /* 0x0000000000007941 */ /* 0x000fea0003800000 */
.L_x_886:
[----:B------:R-:W-:Y:S05]  /*17c50*/  BRA `(.L_x_888) ;  /* 0xffffffb400e47947 */ /* 0x000fea000383ffff */
.L_x_787:
[----:B0-----:R0:W1:Y:S02]  /*17c60*/  SYNCS.PHASECHK.TRANS64.TRYWAIT P0, [R27+URZ+0x28c40], R0 ;  /* 0x028c40001b0075a7 */ /* 0x001064000800017f */
[----:B-1----:R-:W-:Y:S05]  /*17c70*/  @!P0 NANOSLEEP.SYNCS 0x989680 ;  /* 0x009896800000895d */ /* 0x002fea0003900000 */
[----:B------:R-:W1:Y:S02]  /*17c80*/  @!P0 SYNCS.PHASECHK.TRANS64 P0, [R27+URZ+0x28c40], R0 ;  /* 0x028c40001b0085a7 */ /* 0x000e64000800007f */
[----:B-1----:R-:W-:Y:S05]  /*17c90*/  @!P0 BRA `(.L_x_787) ;  /* 0xfffffffc00f08947 */ /* 0x002fea000383ffff */
[----:B------:R-:W-:Y:S05]  /*17ca0*/  BRA `(.L_x_889) ;  /* 0xffffffb800147947 */ /* 0x000fea000383ffff */
.L_x_788:
        /* <DEDUP_REMOVED lines=8> */
.L_x_891:
[----:B------:R-:W-:Y:S05]  /*17d30*/  BSYNC B0 ;  /* 0x0000000000007941 */ /* 0x000fea0003800000 */
.L_x_890:
[----:B------:R-:W-:Y:S02]  /*17d40*/  IMAD.MOV.U32 R13, RZ, RZ, R0 ;  /* 0x000000ffff0d7224 */ /* 0x000fe400078e0000 */
[----:B------:R-:W-:Y:S02]  /*17d50*/  IMAD.MOV.U32 R12, RZ, RZ, RZ ;  /* 0x000000ffff0c7224 */ /* 0x000fe400078e00ff */
[----:B------:R-:W-:Y:S02]  /*17d60*/  IMAD.MOV.U32 R11, RZ, RZ, 0x181f ;  /* 0x0000181fff0b7424 */ /* 0x000fe400078e00ff */
[----:B------:R-:W-:Y:S02]  /*17d70*/  IMAD.MOV.U32 R15, RZ, RZ, -0x1 ;  /* 0xffffffffff0f7424 */ /* 0x000fe400078e00ff */
[----:B------:R-:W-:Y:S02]  /*17d80*/  IMAD.MOV.U32 R2, RZ, RZ, R14 ;  /* 0x000000ffff027224 */ /* 0x000fe400078e000e */
[----:B------:R-:W-:-:S07]  /*17d90*/  @P0 IMAD R6, R5, 0x2, R23 ;  /* 0x0000000205060824 */ /* 0x000fce00078e0217 */
[----:B------:R-:W-:Y:S05]  /*17da0*/  WARPSYNC.COLLECTIVE R15, `(.L_x_892) ;  /* 0x000000000f087348 */ /* 0x000fea0003c00000 */
[----:B------:R0:W1:Y:S02]  /*17db0*/  SHFL.IDX P6, R14, R13, R12, R11 ;  /* 0x0000000c0d0e7389 */ /* 0x00006400000c000b */
[----:B01----:R-:W-:Y:S01]  /*17dc0*/  ENDCOLLECTIVE ;  /* 0x000000000000791b */ /* 0x003fe20003800000 */
.L_x_892:
[----:B------:R-:W-:Y:S02]  /*17dd0*/  IMAD.MOV.U32 R13, RZ, RZ, R4 ;  /* 0x000000ffff0d7224 */ /* 0x000fe400078e0004 */
[----:B------:R-:W-:Y:S02]  /*17de0*/  IMAD.MOV.U32 R12, RZ, RZ, 0x1 ;  /* 0x00000001ff0c7424 */ /* 0x000fe400078e00ff */
[----:B------:R-:W-:-:S07]  /*17df0*/  IMAD.MOV.U32 R3, RZ, RZ, R14 ;  /* 0x000000ffff037224 */ /* 0x000fce00078e000e */
[----:B------:R-:W-:Y:S05]  /*17e00*/  WARPSYNC.COLLECTIVE R15, `(.L_x_893) ;  /* 0x000000000f087348 */ /* 0x000fea0003c00000 */
[----:B------:R0:W1:Y:S02]  /*17e10*/  SHFL.IDX P6, R14, R13, R12, R11 ;  /* 0x0000000c0d0e7389 */ /* 0x00006400000c000b */
[----:B01----:R-:W-:Y:S01]  /*17e20*/  ENDCOLLECTIVE ;  /* 0x000000000000791b */ /* 0x003fe20003800000 */
.L_x_893:
        /* <DEDUP_REMOVED lines=15> */
.L_x_894:
[----:B------:R-:W-:Y:S02]  /*17f20*/  @P0 IMAD R6, R5, 0x2, R23 ;  /* 0x0000000205060824 */ /* 0x000fe400078e0217 */
[----:B------:R-:W-:Y:S02]  /*17f30*/  IMAD.MOV.U32 R13, RZ, RZ, R4 ;  /* 0x000000ffff0d7224 */ /* 0x000fe400078e0004 */
[----:B------:R-:W-:Y:S02]  /*17f40*/  IMAD.MOV.U32 R12, RZ, RZ, 0x2 ;  /* 0x00000002ff0c7424 */ /* 0x000fe400078e00ff */
[----:B------:R-:W-:-:S07]  /*17f50*/  IMAD.MOV.U32 R3, RZ, RZ, R14 ;  /* 0x000000ffff037224 */ /* 0x000fce00078e000e */
[----:B------:R-:W-:Y:S05]  /*17f60*/  WARPSYNC.COLLECTIVE R15, `(.L_x_895) ;  /* 0x000000000f087348 */ /* 0x000fea0003c00000 */
[----:B------:R0:W1:Y:S02]  /*17f70*/  SHFL.IDX P6, R14, R13, R12, R11 ;  /* 0x0000000c0d0e7389 */ /* 0x00006400000c000b */
[----:B01----:R-:W-:Y:S01]  /*17f80*/  ENDCOLLECTIVE ;  /* 0x000000000000791b */ /* 0x003fe20003800000 */
.L_x_895:
        /* <DEDUP_REMOVED lines=10> */
[----:B------:R-:W-:Y:S02]  /*18030*/  ISETP.GE.AND P0, PT, R31, 0x21, PT ;  /* 0x000000211f00780c */ /* 0x000fe40003f06270 */
[----:B0-----:R-:W-:-:S11]  /*18040*/  MOV R2, R14 ;  /* 0x0000000e00027202 */ /* 0x001fd60000000f00 */
[----:B------:R-:W-:Y:S05]  /*18050*/  WARPSYNC.COLLECTIVE R15, `(.L_x_896) ;  /* 0x000000000f087348 */ /* 0x000fea0003c00000 */
[----:B------:R0:W1:Y:S02]  /*18060*/  SHFL.IDX P6, R14, R13, R12, R11 ;  /* 0x0000000c0d0e7389 */ /* 0x00006400000c000b */
[----:B01----:R-:W-:Y:S01]  /*18070*/  ENDCOLLECTIVE ;  /* 0x000000000000791b */ /* 0x003fe20003800000 */
.L_x_896:
[----:B------:R-:W-:Y:S02]  /*18080*/  @P0 IMAD R6, R5, 0x2, R23 ;  /* 0x0000000205060824 */ /* 0x000fe400078e0217 */
[----:B------:R-:W-:Y:S02]  /*18090*/  IMAD.MOV.U32 R13, RZ, RZ, R4 ;  /* 0x000000ffff0d7224 */ /* 0x000fe400078e0004 */
[----:B------:R-:W-:Y:S02]  /*180a0*/  IMAD.MOV.U32 R12, RZ, RZ, 0x3 ;  /* 0x00000003ff0c7424 */ /* 0x000fe400078e00ff */
[----:B------:R-:W-:-:S07]  /*180b0*/  IMAD.MOV.U32 R3, RZ, RZ, R14 ;  /* 0x000000ffff037224 */ /* 0x000fce00078e000e */
[----:B------:R-:W-:Y:S05]  /*180c0*/  WARPSYNC.COLLECTIVE R15, `(.L_x_897) ;  /* 0x000000000f087348 */ /* 0x000fea0003c00000 */
[----:B------:R0:W1:Y:S02]  /*180d0*/  SHFL.IDX P6, R14, R13, R12, R11 ;  /* 0x0000000c0d0e7389 */ /* 0x00006400000c000b */
[----:B01----:R-:W-:Y:S01]  /*180e0*/  ENDCOLLECTIVE ;  /* 0x000000000000791b */ /* 0x003fe20003800000 */
.L_x_897:
        /* <DEDUP_REMOVED lines=10> */
.L_x_898:
[----:B------:R-:W-:Y:S01]  /*18190*/  @!PT LDS RZ, [RZ] ;  /* 0x00000000fffff984 */ /* 0x000fe20000000800 */
[----:B------:R-:W-:Y:S01]  /*181a0*/  @!PT LDS RZ, [RZ] ;  /* 0x00000000fffff984 */ /* 0x000fe20000000800 */
[----:B------:R-:W-:Y:S01]  /*181b0*/  @!PT LDS RZ, [RZ] ;  /* 0x00000000fffff984 */ /* 0x000fe20000000800 */
[----:B------:R0:W-:Y:S01]  /*181c0*/  @P0 LDGSTS.E.BYPASS.LTC128B.128 [R6+0x23400], desc[UR40][R2.64], !P2 ;  /* 0x2340000002060fae */ /* 0x0001e2000d101d68 */
[----:B------:R-:W-:Y:S01]  /*181d0*/  IMAD.MOV.U32 R0, RZ, RZ, R14 ;  /* 0x000000ffff007224 */ /* 0x000fe200078e000e */
[----:B------:R-:W-:Y:S06]  /*181e0*/  BRA `(.L_x_899) ;  /* 0xffffffb400e47947 */ /* 0x000fec000383ffff */
.L_x_793:
[----:B------:R-:W-:Y:S02]  /*181f0*/  IMAD.MOV.U32 R13, RZ, RZ, R2 ;  /* 0x000000ffff0d7224 */ /* 0x000fe400078e0002 */
[----:B------:R-:W-:Y:S02]  /*18200*/  IMAD.MOV.U32 R12, RZ, RZ, RZ ;  /* 0x000000ffff0c7224 */ /* 0x000fe400078e00ff */
[----:B------:R-:W-:Y:S02]  /*18210*/  IMAD.MOV.U32 R11, RZ, RZ, 0x181f ;  /* 0x0000181fff0b7424 */ /* 0x000fe400078e00ff */
[----:B------:R-:W-:Y:S02]  /*18220*/  IMAD.MOV.U32 R15, RZ, RZ, -0x1 ;  /* 0xffffffffff0f7424 */ /* 0x000fe400078e00ff */
[----:B-----5:R-:W-:Y:S02]  /*18230*/  IMAD R3, R20, R7, RZ ;  /* 0x0000000714037224 */ /* 0x020fe400078e02ff */
[----:B------:R-:W-:-:S07]  /*18240*/  IMAD R17, R17, 0x40, R10 ;  /* 0x0000004011117824 */ /* 0x000fce00078e020a */
[----:B------:R-:W-:Y:S05]  /*18250*/  WARPSYNC.COLLECTIVE R15, `(.L_x_900) ;  /* 0x000000000f087348 */ /* 0x000fea0003c00000 */
[----:B------:R0:W1:Y:S02]  /*18260*/  SHFL.IDX P6, R14, R13, R12, R11 ;  /* 0x0000000c0d0e7389 */ /* 0x00006400000c000b */
[----:B01----:R-:W-:Y:S01]  /*18270*/  ENDCOLLECTIVE ;  /* 0x000000000000791b */ /* 0x003fe20003800000 */
.L_x_900:
[C---:B------:R-:W-:Y:S01]  /*18280*/  VIADD R6, R17.reuse, 0x10 ;  /* 0x0000001011067836 */ /* 0x040fe20000000000 */
[----:B------:R-:W-:Y:S01]  /*18290*/  ISETP.GE.AND P0, PT, R17, R3, PT ;  /* 0x000000031100720c */ /* 0x000fe20003f06270 */
[----:B------:R-:W-:Y:S02]  /*182a0*/  IMAD.MOV.U32 R13, RZ, RZ, R0 ;  /* 0x000000ffff0d7224 */ /* 0x000fe400078e0000 */
[----:B------:R-:W-:-:S10]  /*182b0*/  IMAD.MOV.U32 R4, RZ, RZ, R14 ;  /* 0x000000ffff047224 */ /* 0x000fd400078e000e */
[----:B------:R-:W-:Y:S05]  /*182c0*/  WARPSYNC.COLLECTIVE R15, `(.L_x_901) ;  /* 0x000000000f087348 */ /* 0x000fea0003c00000 */
[----:B------:R0:W1:Y:S02]  /*182d0*/  SHFL.IDX P6, R14, R13, R12, R11 ;  /* 0x0000000c0d0e7389 */ /* 0x00006400000c000b */
[----:B01----:R-:W-:Y:S01]  /*182e0*/  ENDCOLLECTIVE ;  /* 0x000000000000791b */ /* 0x003fe20003800000 */
.L_x_901:
[----:B------:R-:W-:Y:S02]  /*182f0*/  IMAD.MOV.U32 R13, RZ, RZ, R2 ;  /* 0x000000ffff0d7224 */ /* 0x000fe400078e0002 */
[----:B------:R-:W-:Y:S02]  /*18300*/  IMAD.MOV.U32 R12, RZ, RZ, 0x1 ;  /* 0x00000001ff0c7424 */ /* 0x000fe400078e00ff */
[----:B------:R-:W-:-:S07]  /*18310*/  IMAD.MOV.U32 R5, RZ, RZ, R14 ;  /* 0x000000ffff057224 */ /* 0x000fce00078e000e */
[----:B------:R-:W-:Y:S05]  /*18320*/  WARPSYNC.COLLECTIVE R15, `(.L_x_902) ;  /* 0x000000000f087348 */ /* 0x000fea0003c00000 */
[----:B------:R0:W1:Y:S02]  /*18330*/  SHFL.IDX P6, R14, R13, R12, R11 ;  /* 0x0000000c0d0e7389 */ /* 0x00006400000c000b */
[----:B01----:R-:W-:Y:S01]  /*18340*/  ENDCOLLECTIVE ;  /* 0x000000000000791b */ /* 0x003fe20003800000 */
.L_x_902:
        /* <DEDUP_REMOVED lines=15> */
.L_x_903:
[----:B------:R-:W-:Y:S02]  /*18440*/  IMAD.MOV.U32 R13, RZ, RZ, R2 ;  /* 0x000000ffff0d7224 */ /* 0x000fe400078e0002 */
[----:B------:R-:W-:Y:S02]  /*18450*/  IMAD.MOV.U32 R12, RZ, RZ, 0x2 ;  /* 0x00000002ff0c7424 */ /* 0x000fe400078e00ff */
[----:B------:R-:W-:-:S07]  /*18460*/  IMAD.MOV.U32 R5, RZ, RZ, R14 ;  /* 0x000000ffff057224 */ /* 0x000fce00078e000e */
[----:B------:R-:W-:Y:S05]  /*18470*/  WARPSYNC.COLLECTIVE R15, `(.L_x_904) ;  /* 0x000000000f087348 */ /* 0x000fea0003c00000 */
[----:B------:R0:W1:Y:S02]  /*18480*/  SHFL.IDX P6, R14, R13, R12, R11 ;  /* 0x0000000c0d0e7389 */ /* 0x00006400000c000b */
[----:B01----:R-:W-:Y:S01]  /*18490*/  ENDCOLLECTIVE ;  /* 0x000000000000791b */ /* 0x003fe20003800000 */
.L_x_904:
        /* <DEDUP_REMOVED lines=16> */
.L_x_905:
[----:B------:R-:W-:Y:S02]  /*185a0*/  IMAD.MOV.U32 R13, RZ, RZ, R2 ;  /* 0x000000ffff0d7224 */ /* 0x000fe400078e0002 */
[----:B------:R-:W-:Y:S02]  /*185b0*/  IMAD.MOV.U32 R12, RZ, RZ, 0x3 ;  /* 0x00000003ff0c7424 */ /* 0x000fe400078e00ff */
[----:B------:R-:W-:-:S07]  /*185c0*/  IMAD.MOV.U32 R5, RZ, RZ, R14 ;  /* 0x000000ffff057224 */ /* 0x000fce00078e000e */
[----:B------:R-:W-:Y:S05]  /*185d0*/  WARPSYNC.COLLECTIVE R15, `(.L_x_906) ;  /* 0x000000000f087348 */ /* 0x000fea0003c00000 */
[----:B------:R0:W1:Y:S02]  /*185e0*/  SHFL.IDX P6, R14, R13, R12, R11 ;  /* 0x0000000c0d0e7389 */ /* 0x00006400000c000b */
[----:B01----:R-:W-:Y:S01]  /*185f0*/  ENDCOLLECTIVE ;  /* 0x000000000000791b */ /* 0x003fe20003800000 */
.L_x_906:
        /* <DEDUP_REMOVED lines=10> */
[----:B0-----:R-:W-:-:S07]  /*186a0*/  IMAD.MOV.U32 R4, RZ, RZ, R14 ;  /* 0x000000ffff047224 */ /* 0x001fce00078e000e */
[----:B------:R-:W-:Y:S05]  /*186b0*/  WARPSYNC.COLLECTIVE R15, `(.L_x_907) ;  /* 0x000000000f087348 */ /* 0x000fea0003c00000 */
[----:B------:R0:W1:Y:S02]  /*186c0*/  SHFL.IDX P6, R14, R13, R12, R11 ;  /* 0x0000000c0d0e7389 */ /* 0x00006400000c000b */
[----:B01----:R-:W-:Y:S01]  /*186d0*/  ENDCOLLECTIVE ;  /* 0x000000000000791b */ /* 0x003fe20003800000 */
.L_x_907:
[----:B------:R-:W-:Y:S01]  /*186e0*/  IMAD.MOV.U32 R0, RZ, RZ, R14 ;  /* 0x000000ffff007224 */ /* 0x000fe200078e000e */
[----:B------:R-:W-:Y:S06]  /*186f0*/  BRA `(.L_x_908) ;  /* 0xffffffbc00147947 */ /* 0x000fec000383ffff */
.L_x_796:
[----:B0-----:R0:W1:Y:S02]  /*18700*/  SYNCS.PHASECHK.TRANS64.TRYWAIT P0, [R23+URZ+0x28c20], R0 ;  /* 0x028c2000170075a7 */ /* 0x001064000800017f */
[----:B-1----:R-:W-:Y:S05]  /*18710*/  @!P0 NANOSLEEP.SYNCS 0x989680 ;  /* 0x009896800000895d */ /* 0x002fea0003900000 */
[----:B------:R-:W1:Y:S02]  /*18720*/  @!P0 SYNCS.PHASECHK.TRANS64 P0, [R23+URZ+0x28c20], R0 ;  /* 0x028c2000170085a7 */ /* 0x000e64000800007f */
[----:B-1----:R-:W-:Y:S05]  /*18730*/  @!P0 BRA `(.L_x_796) ;  /* 0xfffffffc00f08947 */ /* 0x002fea000383ffff */
[----:B------:R-:W-:Y:S05]  /*18740*/  BRA `(.L_x_909) ;  /* 0xffffffbc00707947 */ /* 0x000fea000383ffff */
.L_x_799:
[----:B0-----:R0:W1:Y:S02]  /*18750*/  SYNCS.PHASECHK.TRANS64.TRYWAIT P0, [R27+URZ+0x28c60], R0 ;  /* 0x028c60001b0075a7 */ /* 0x001064000800017f */
[----:B-1----:R-:W-:Y:S05]  /*18760*/  @!P0 NANOSLEEP.SYNCS 0x989680 ;  /* 0x009896800000895d */ /* 0x002fea0003900000 */
[----:B------:R-:W1:Y:S02]  /*18770*/  @!P0 SYNCS.PHASECHK.TRANS64 P0, [R27+URZ+0x28c60], R0 ;  /* 0x028c60001b0085a7 */ /* 0x000e64000800007f */
[----:B-1----:R-:W-:Y:S05]  /*18780*/  @!P0 BRA `(.L_x_799) ;  /* 0xfffffffc00f08947 */ /* 0x002fea000383ffff */
[----:B------:R-:W-:Y:S05]  /*18790*/  BRA `(.L_x_910) ;  /* 0xffffffbc00807947 */ /* 0x000fea000383ffff */
.L_x_800:
        /* <DEDUP_REMOVED lines=8> */
.L_x_912:
[----:B------:R-:W-:Y:S05]  /*18820*/  BSYNC B0 ;  /* 0x0000000000007941 */ /* 0x000fea0003800000 */
.L_x_911:
        /* <DEDUP_REMOVED lines=15> */
.L_x_913:
        /* <DEDUP_REMOVED lines=40> */
.L_x_914:
[----:B------:R-:W-:Y:S02]  /*18ba0*/  IMAD.MOV.U32 R13, RZ, RZ, R5 ;  /* 0x000000ffff0d7224 */ /* 0x000fe400078e0005 */
[----:B------:R-:W-:-:S07]  /*18bb0*/  IMAD.MOV.U32 R3, RZ, RZ, R14 ;  /* 0x000000ffff037224 */ /* 0x000fce00078e000e */
[----:B------:R-:W-:Y:S05]  /*18bc0*/  WARPSYNC.COLLECTIVE R15, `(.L_x_915) ;  /* 0x000000000f087348 */ /* 0x000fea0003c00000 */
[----:B------:R0:W1:Y:S02]  /*18bd0*/  SHFL.IDX P6, R14, R13, R12, R11 ;  /* 0x0000000c0d0e7389 */ /* 0x00006400000c000b */
[----:B01----:R-:W-:Y:S01]  /*18be0*/  ENDCOLLECTIVE ;  /* 0x000000000000791b */ /* 0x003fe20003800000 */
.L_x_915:
        /* <DEDUP_REMOVED lines=29> */
.L_x_916:
[----:B------:R-:W-:Y:S02]  /*18dc0*/  IMAD.MOV.U32 R13, RZ, RZ, R5 ;  /* 0x000000ffff0d7224 */ /* 0x000fe400078e0005 */
[----:B------:R-:W-:-:S07]  /*18dd0*/  IMAD.MOV.U32 R7, RZ, RZ, R14 ;  /* 0x000000ffff077224 */ /* 0x000fce00078e000e */
[----:B------:R-:W-:Y:S05]  /*18de0*/  WARPSYNC.COLLECTIVE R15, `(.L_x_917) ;  /* 0x000000000f087348 */ /* 0x000fea0003c00000 */
[----:B------:R0:W1:Y:S02]  /*18df0*/  SHFL.IDX P6, R14, R13, R12, R11 ;  /* 0x0000000c0d0e7389 */ /* 0x00006400000c000b */
[----:B01----:R-:W-:Y:S01]  /*18e00*/  ENDCOLLECTIVE ;  /* 0x000000000000791b */ /* 0x003fe20003800000 */
.L_x_917:
        /* <DEDUP_REMOVED lines=29> */
.L_x_918:
[----:B------:R-:W-:Y:S02]  /*18fe0*/  IMAD.MOV.U32 R13, RZ, RZ, R5 ;  /* 0x000000ffff0d7224 */ /* 0x000fe400078e0005 */
[----:B------:R-:W-:-:S07]  /*18ff0*/  IMAD.MOV.U32 R6, RZ, RZ, R14 ;  /* 0x000000ffff067224 */ /* 0x000fce00078e000e */
[----:B------:R-:W-:Y:S05]  /*19000*/  WARPSYNC.COLLECTIVE R15, `(.L_x_919) ;  /* 0x000000000f087348 */ /* 0x000fea0003c00000 */
[----:B------:R0:W1:Y:S02]  /*19010*/  SHFL.IDX P6, R14, R13, R12, R11 ;  /* 0x0000000c0d0e7389 */ /* 0x00006400000c000b */
[----:B01----:R-:W-:Y:S01]  /*19020*/  ENDCOLLECTIVE ;  /* 0x000000000000791b */ /* 0x003fe20003800000 */
.L_x_919:
[----:B------:R-:W-:Y:S01]  /*19030*/  IMAD.MOV.U32 R2, RZ, RZ, R14 ;  /* 0x000000ffff027224 */ /* 0x000fe200078e000e */
[----:B------:R-:W-:Y:S06]  /*19040*/  BRA `(.L_x_920) ;  /* 0xffffffbc00187947 */ /* 0x000fec000383ffff */
.L_x_807:
[----:B0-----:R0:W1:Y:S02]  /*19050*/  SYNCS.PHASECHK.TRANS64.TRYWAIT P0, [R6+URZ+0x28c40], R17 ;  /* 0x028c4011060075a7 */ /* 0x001064000800017f */
[----:B-1----:R-:W-:Y:S05]  /*19060*/  @!P0 NANOSLEEP.SYNCS 0x989680 ;  /* 0x009896800000895d */ /* 0x002fea0003900000 */
[----:B------:R-:W1:Y:S02]  /*19070*/  @!P0 SYNCS.PHASECHK.TRANS64 P0, [R6+URZ+0x28c40], R17 ;  /* 0x028c4011060085a7 */ /* 0x000e64000800007f */
[----:B-1----:R-:W-:Y:S05]  /*19080*/  @!P0 BRA `(.L_x_807) ;  /* 0xfffffffc00f08947 */ /* 0x002fea000383ffff */
[----:B------:R-:W-:Y:S05]  /*19090*/  BRA `(.L_x_921) ;  /* 0xffffffc000ac7947 */ /* 0x000fea000383ffff */
.L_x_808:
        /* <DEDUP_REMOVED lines=8> */
.L_x_923:
[----:B------:R-:W-:Y:S05]  /*19120*/  BSYNC B1 ;  /* 0x0000000000017941 */ /* 0x000fea0003800000 */
.L_x_922:
[----:B------:R-:W-:Y:S02]  /*19130*/  IMAD.MOV.U32 R13, RZ, RZ, R20 ;  /* 0x000000ffff0d7224 */ /* 0x000fe400078e0014 */
[----:B------:R-:W-:Y:S02]  /*19140*/  IMAD.MOV.U32 R12, RZ, RZ, RZ ;  /* 0x000000ffff0c7224 */ /* 0x000fe400078e00ff */
[----:B------:R-:W-:Y:S02]  /*19150*/  IMAD.MOV.U32 R11, RZ, RZ, 0x181f ;  /* 0x0000181fff0b7424 */ /* 0x000fe400078e00ff */
[----:B------:R-:W-:Y:S02]  /*19160*/  IMAD.MOV.U32 R15, RZ, RZ, -0x1 ;  /* 0xffffffffff0f7424 */ /* 0x000fe400078e00ff */
[----:B------:R-:W-:Y:S02]  /*19170*/  IMAD.MOV.U32 R3, RZ, RZ, R14 ;  /* 0x000000ffff037224 */ /* 0x000fe400078e000e */
[----:B------:R-:W-:-:S07]  /*19180*/  IMAD R21, R8, 0x2, R23 ;  /* 0x0000000208157824 */ /* 0x000fce00078e0217 */
[----:B------:R-:W-:Y:S05]  /*19190*/  WARPSYNC.COLLECTIVE R15, `(.L_x_924) ;  /* 0x000000000f087348 */ /* 0x000fea0003c00000 */
[----:B------:R0:W1:Y:S02]  /*191a0*/  SHFL.IDX P6, R14, R13, R12, R11 ;  /* 0x0000000c0d0e7389 */ /* 0x00006400000c000b */
[----:B01----:R-:W-:Y:S01]  /*191b0*/  ENDCOLLECTIVE ;  /* 0x000000000000791b */ /* 0x003fe20003800000 */
.L_x_924:
[----:B------:R-:W-:Y:S02]  /*191c0*/  IMAD.MOV.U32 R13, RZ, RZ, R27 ;  /* 0x000000ffff0d7224 */ /* 0x000fe400078e001b */
[----:B------:R-:W-:Y:S02]  /*191d0*/  IMAD.MOV.U32 R12, RZ, RZ, 0x1 ;  /* 0x00000001ff0c7424 */ /* 0x000fe400078e00ff */
[----:B------:R-:W-:-:S07]  /*191e0*/  IMAD.MOV.U32 R2, RZ, RZ, R14 ;  /* 0x000000ffff027224 */ /* 0x000fce00078e000e */
[----:B------:R-:W-:Y:S05]  /*191f0*/  WARPSYNC.COLLECTIVE R15, `(.L_x_925) ;  /* 0x000000000f087348 */ /* 0x000fea0003c00000 */
[----:B------:R0:W1:Y:S02]  /*19200*/  SHFL.IDX P6, R14, R13, R12, R11 ;  /* 0x0000000c0d0e7389 */ /* 0x00006400000c000b */
[----:B01----:R-:W-:Y:S01]  /*19210*/  ENDCOLLECTIVE ;  /* 0x000000000000791b */ /* 0x003fe20003800000 */
.L_x_925:
        /* <DEDUP_REMOVED lines=11> */
.L_x_926:
[----:B------:R-:W-:Y:S02]  /*192d0*/  IMAD.MOV.U32 R13, RZ, RZ, R27 ;  /* 0x000000ffff0d7224 */ /* 0x000fe400078e001b */
[----:B------:R-:W-:Y:S02]  /*192e0*/  IMAD.MOV.U32 R12, RZ, RZ, 0x2 ;  /* 0x00000002ff0c7424 */ /* 0x000fe400078e00ff */
[----:B------:R-:W-:-:S07]  /*192f0*/  IMAD.MOV.U32 R2, RZ, RZ, R14 ;  /* 0x000000ffff027224 */ /* 0x000fce00078e000e */
[----:B------:R-:W-:Y:S05]  /*19300*/  WARPSYNC.COLLECTIVE R15, `(.L_x_927) ;  /* 0x000000000f087348 */ /* 0x000fea0003c00000 */
[----:B------:R0:W1:Y:S02]  /*19310*/  SHFL.IDX P6, R14, R13, R12, R11 ;  /* 0x0000000c0d0e7389 */ /* 0x00006400000c000b */
[----:B01----:R-:W-:Y:S01]  /*19320*/  ENDCOLLECTIVE ;  /* 0x000000000000791b */ /* 0x003fe20003800000 */
.L_x_927:
        /* <DEDUP_REMOVED lines=11> */
.L_x_928:
[----:B------:R-:W-:Y:S02]  /*193e0*/  IMAD.MOV.U32 R13, RZ, RZ, R27 ;  /* 0x000000ffff0d7224 */ /* 0x000fe400078e001b */
[----:B------:R-:W-:Y:S02]  /*193f0*/  IMAD.MOV.U32 R12, RZ, RZ, 0x3 ;  /* 0x00000003ff0c7424 */ /* 0x000fe400078e00ff */
[----:B------:R-:W-:-:S07]  /*19400*/  IMAD.MOV.U32 R2, RZ, RZ, R14 ;  /* 0x000000ffff027224 */ /* 0x000fce00078e000e */
[----:B------:R-:W-:Y:S05]  /*19410*/  WARPSYNC.COLLECTIVE R15, `(.L_x_929) ;  /* 0x000000000f087348 */ /* 0x000fea0003c00000 */
[----:B------:R0:W1:Y:S02]  /*19420*/  SHFL.IDX P6, R14, R13, R12, R11 ;  /* 0x0000000c0d0e7389 */ /* 0x00006400000c000b */
[----:B01----:R-:W-:Y:S01]  /*19430*/  ENDCOLLECTIVE ;  /* 0x000000000000791b */ /* 0x003fe20003800000 */
.L_x_929:
[----:B------:R-:W-:-:S05]  /*19440*/  IADD3 R2, P0, R2, R0, RZ ;  /* 0x0000000002027210 */ /* 0x000fca0007f1e0ff */
[----:B------:R-:W-:-:S05]  /*19450*/  IMAD.X R3, RZ, RZ, R3, P0 ;  /* 0x000000ffff037224 */ /* 0x000fca00000e0603 */
[----:B------:R-:W-:Y:S01]  /*19460*/  @!PT LDS RZ, [RZ] ;  /* 0x00000000fffff984 */ /* 0x000fe20000000800 */
[----:B------:R-:W-:Y:S01]  /*19470*/  @!PT LDS RZ, [RZ] ;  /* 0x00000000fffff984 */ /* 0x000fe20000000800 */
[----:B------:R-:W-:Y:S01]  /*19480*/  @!PT LDS RZ, [RZ] ;  /* 0x00000000fffff984 */ /* 0x000fe20000000800 */
[----:B------:R0:W-:Y:S01]  /*19490*/  LDGSTS.E.BYPASS.LTC128B.128 [R21+0x23400], desc[UR40][R2.64], !P1 ;  /* 0x2340000002157fae */ /* 0x0001e2000c901d68 */
[----:B------:R-:W-:Y:S01]  /*194a0*/  MOV R13, R20 ;  /* 0x00000014000d7202 */ /* 0x000fe20000000f00 */
[----:B------:R-:W-:-:S07]  /*194b0*/  IMAD.MOV.U32 R27, RZ, RZ, R14 ;  /* 0x000000ffff1b7224 */ /* 0x000fce00078e000e */
[----:B0-----:R-:W-:Y:S05]  /*194c0*/  WARPSYNC.COLLECTIVE R15, `(.L_x_930) ;  /* 0x000000000f087348 */ /* 0x001fea0003c00000 */
[----:B------:R1:W2:Y:S02]  /*194d0*/  SHFL.IDX P6, R14, R13, R12, R11 ;  /* 0x0000000c0d0e7389 */ /* 0x0002a400000c000b */
[----:B012---:R-:W-:Y:S01]  /*194e0*/  ENDCOLLECTIVE ;  /* 0x000000000000791b */ /* 0x007fe20003800000 */
.L_x_930:
[----:B------:R-:W-:Y:S01]  /*194f0*/  IMAD.MOV.U32 R2, RZ, RZ, R14 ;  /* 0x000000ffff027224 */ /* 0x000fe200078e000e */
[----:B------:R-:W-:Y:S06]  /*19500*/  BRA `(.L_x_931) ;  /* 0xffffffc0003c7947 */ /* 0x000fec000383ffff */
.L_x_813:
[----:B---3--:R3:W4:Y:S02]  /*19510*/  SYNCS.PHASECHK.TRANS64.TRYWAIT P0, [R6+URZ+0x28c60], R17 ;  /* 0x028c6011060075a7 */ /* 0x008724000800017f */
[----:B----4-:R-:W-:Y:S05]  /*19520*/  @!P0 NANOSLEEP.SYNCS 0x989680 ;  /* 0x009896800000895d */ /* 0x010fea0003900000 */
[----:B------:R-:W4:Y:S02]  /*19530*/  @!P0 SYNCS.PHASECHK.TRANS64 P0, [R6+URZ+0x28c60], R17 ;  /* 0x028c6011060085a7 */ /* 0x000f24000800007f */
[----:B----4-:R-:W-:Y:S05]  /*19540*/  @!P0 BRA `(.L_x_813) ;  /* 0xfffffffc00f08947 */ /* 0x010fea000383ffff */
[----:B------:R-:W-:Y:S05]  /*19550*/  BRA `(.L_x_932) ;  /* 0xffffffc0008c7947 */ /* 0x000fea000383ffff */
.L_x_814:
        /* <DEDUP_REMOVED lines=8> */
.L_x_934:
[----:B------:R-:W-:Y:S05]  /*195e0*/  BSYNC B1 ;  /* 0x0000000000017941 */ /* 0x000fea0003800000 */
.L_x_933:
[----:B------:R-:W-:Y:S01]  /*195f0*/  IMAD.MOV.U32 R13, RZ, RZ, R9 ;  /* 0x000000ffff0d7224 */ /* 0x000fe200078e0009 */
[C---:B------:R-:W-:Y:S01]  /*19600*/  LOP3.LUT P2, RZ, R22.reuse, 0x40, RZ, 0xc0, !PT ;  /* 0x0000004016ff7812 */ /* 0x040fe2000784c0ff */
[----:B------:R-:W-:Y:S01]  /*19610*/  IMAD.MOV.U32 R12, RZ, RZ, RZ ;  /* 0x000000ffff0c7224 */ /* 0x000fe200078e00ff */
[C---:B------:R-:W-:Y:S01]  /*19620*/  LOP3.LUT P1, RZ, R22.reuse, 0x20, RZ, 0xc0, !PT ;  /* 0x0000002016ff7812 */ /* 0x040fe2000782c0ff */
[----:B------:R-:W-:Y:S01]  /*19630*/  IMAD.MOV.U32 R11, RZ, RZ, 0x181f ;  /* 0x0000181fff0b7424 */ /* 0x000fe200078e00ff */
[----:B------:R-:W-:Y:S01]  /*19640*/  LOP3.LUT R22, R22, 0xffffdfff, RZ, 0xc0, !PT ;  /* 0xffffdfff16167812 */ /* 0x000fe200078ec0ff */
[----:B------:R-:W-:Y:S02]  /*19650*/  IMAD.MOV.U32 R15, RZ, RZ, -0x1 ;  /* 0xffffffffff0f7424 */ /* 0x000fe400078e00ff */
[----:B------:R-:W-:Y:S01]  /*19660*/  IMAD.MOV.U32 R3, RZ, RZ, R14 ;  /* 0x000000ffff037224 */ /* 0x000fe200078e000e */
[----:B------:R-:W-:Y:S01]  /*19670*/  @P3 LOP3.LUT R22, R22, 0x2000, RZ, 0xfc, !PT ;  /* 0x0000200016163812 */ /* 0x000fe200078efcff */
[----:B------:R-:W-:-:S07]  /*19680*/  IMAD R17, R17, 0x2, R23 ;  /* 0x0000000211117824 */ /* 0x000fce00078e0217 */
[----:B------:R-:W-:Y:S05]  /*19690*/  WARPSYNC.COLLECTIVE R15, `(.L_x_935) ;  /* 0x000000000f087348 */ /* 0x000fea0003c00000 */
[----:B------:R0:W1:Y:S02]  /*196a0*/  SHFL.IDX P6, R14, R13, R12, R11 ;  /* 0x0000000c0d0e7389 */ /* 0x00006400000c000b */
[----:B01----:R-:W-:Y:S01]  /*196b0*/  ENDCOLLECTIVE ;  /* 0x000000000000791b */ /* 0x003fe20003800000 */
.L_x_935:
[C---:B------:R-:W-:Y:S01]  /*196c0*/  LOP3.LUT P3, RZ, R22.reuse, 0x10, RZ, 0xc0, !PT ;  /* 0x0000001016ff7812 */ /* 0x040fe2000786c0ff */
[----:B------:R-:W-:Y:S02]  /*196d0*/  IMAD.MOV.U32 R13, RZ, RZ, R10 ;  /* 0x000000ffff0d7224 */ /* 0x000fe400078e000a */
[----:B------:R-:W-:Y:S02]  /*196e0*/  IMAD.MOV.U32 R12, RZ, RZ, 0x1 ;  /* 0x00000001ff0c7424 */ /* 0x000fe400078e00ff */
[----:B------:R-:W-:Y:S01]  /*196f0*/  IMAD.MOV.U32 R2, RZ, RZ, R14 ;  /* 0x000000ffff027224 */ /* 0x000fe200078e000e */
[C---:B------:R-:W-:Y:S02]  /*19700*/  LOP3.LUT P6, RZ, R22.reuse, 0x80, RZ, 0xc0, !PT ;  /* 0x0000008016ff7812 */ /* 0x040fe400078cc0ff */
[----:B------:R-:W-:Y:S02]  /*19710*/  LOP3.LUT R22, R22, 0xffff7fff, RZ, 0xc0, !PT ;  /* 0xffff7fff16167812 */ /* 0x000fe400078ec0ff */
[----:B------:R-:W-:-:S03]  /*19720*/  IADD3 R2, P0, R2, R0, RZ ;  /* 0x0000000002027210 */ /* 0x000fc60007f1e0ff */
[----:B------:R-:W-:Y:S02]  /*19730*/  @P3 LOP3.LUT R22, R22, 0x8000, RZ, 0xfc, !PT ;  /* 0x0000800016163812 */ /* 0x000fe400078efcff */
        /* <DEDUP_REMOVED lines=9> */
.L_x_936:
        /* <DEDUP_REMOVED lines=16> */
.L_x_937:
        /* <DEDUP_REMOVED lines=19> */
.L_x_938:
        /* <DEDUP_REMOVED lines=14> */
.L_x_939:
        /* <DEDUP_REMOVED lines=16> */
.L_x_940:
        /* <DEDUP_REMOVED lines=14> */
.L_x_941:
[----:B------:R-:W-:Y:S05]  /*19cc0*/  BRA `(.L_x_942) ;  /* 0xffffffbc00f87947 */ /* 0x000fea000383ffff */
.L_x_822:
[----:B------:R-:W-:Y:S01]  /*19cd0*/  BSSY B0, `(.L_x_943) ;  /* 0x0000008000007945 */ /* 0x000fe20003800000 */
[----:B------:R-:W-:Y:S02]  /*19ce0*/  IMAD.MOV.U32 R13, RZ, RZ, R16 ;  /* 0x000000ffff0d7224 */ /* 0x000fe400078e0010 */
[----:B------:R-:W-:Y:S02]  /*19cf0*/  IMAD.MOV.U32 R12, RZ, RZ, RZ ;  /* 0x000000ffff0c7224 */ /* 0x000fe400078e00ff */
[----:B------:R-:W-:Y:S02]  /*19d00*/  IMAD.MOV.U32 R11, RZ, RZ, 0x1f ;  /* 0x0000001fff0b7424 */ /* 0x000fe400078e00ff */
[----:B------:R-:W-:-:S07]  /*19d10*/  IMAD.MOV.U32 R15, RZ, RZ, -0x1 ;  /* 0xffffffffff0f7424 */ /* 0x000fce00078e00ff */
[----:B-123--:R-:W-:Y:S05]  /*19d20*/  WARPSYNC.COLLECTIVE R15, `(.L_x_944) ;  /* 0x000000000f087348 */ /* 0x00efea0003c00000 */
[----:B------:R0:W4:Y:S02]  /*19d30*/  SHFL.IDX P6, R14, R13, R12, R11 ;  /* 0x0000000c0d0e7389 */ /* 0x00012400000c000b */
[----:B01234-:R-:W-:Y:S01]  /*19d40*/  ENDCOLLECTIVE ;  /* 0x000000000000791b */ /* 0x01ffe20003800000 */
.L_x_944:
[----:B------:R-:W-:Y:S05]  /*19d50*/  BSYNC B0 ;  /* 0x0000000000007941 */ /* 0x000fea0003800000 */
.L_x_943:
[----:B------:R-:W-:Y:S02]  /*19d60*/  IMAD.MOV.U32 R13, RZ, RZ, R16 ;  /* 0x000000ffff0d7224 */ /* 0x000fe400078e0010 */
        /* <DEDUP_REMOVED lines=8> */
.L_x_945:
[----:B------:R-:W-:Y:S02]  /*19df0*/  ULDC UR4, c[0x0][0xc3c] ;  /* 0x00030f0000047ab9 */ /* 0x000fe40000000800 */
[----:B------:R-:W-:-:S13]  /*19e00*/  ISETP.GE.OR P1, PT, R5, UR4, !P0 ;  /* 0x0000000405007c0c */ /* 0x000fda000c726670 */
[----:B------:R-:W0:Y:S01]  /*19e10*/  @!P1 LDC.64 R2, c[0x0][0xc80] ;  /* 0x00032000ff029b82 */ /* 0x000e220000000a00 */
[----:B------:R-:W-:Y:S02]  /*19e20*/  IMAD.MOV.U32 R11, RZ, RZ, RZ ;  /* 0x000000ffff0b7224 */ /* 0x000fe400078e00ff */
[----:B------:R-:W-:Y:S02]  /*19e30*/  IMAD.MOV.U32 R4, RZ, RZ, R14 ;  /* 0x000000ffff047224 */ /* 0x000fe400078e000e */
[----:B0-----:R-:W-:-:S06]  /*19e40*/  @!P1 IMAD.WIDE R2, R5, 0x4, R2 ;  /* 0x0000000405029825 */ /* 0x001fcc00078e0202 */
[----:B------:R0:W2:Y:S01]  /*19e50*/  @!P1 LDG.E R3, desc[UR40][R2.64] ;  /* 0x0000002802039981 */ /* 0x0000a2000c1e1900 */
[C---:B------:R-:W-:Y:S02]  /*19e60*/  ISETP.GE.U32.AND P2, PT, R8.reuse, 0x2, PT ;  /* 0x000000020800780c */ /* 0x040fe40003f46070 */
[C---:B------:R-:W-:Y:S02]  /*19e70*/  ISETP.GE.U32.AND P3, PT, R8.reuse, 0x4, PT ;  /* 0x000000040800780c */ /* 0x040fe40003f66070 */
[C---:B------:R-:W-:Y:S02]  /*19e80*/  ISETP.GE.U32.AND P4, PT, R8.reuse, 0x8, PT ;  /* 0x000000080800780c */ /* 0x040fe40003f86070 */
[C---:B------:R-:W-:Y:S01]  /*19e90*/  ISETP.GE.U32.AND P5, PT, R8.reuse, 0x10, PT ;  /* 0x000000100800780c */ /* 0x040fe20003fa6070 */
[----:B0-----:R-:W-:Y:S02]  /*19ea0*/  IMAD.MOV.U32 R2, RZ, RZ, RZ ;  /* 0x000000ffff027224 */ /* 0x001fe400078e00ff */
[----:B--2---:R-:W-:Y:S01]  /*19eb0*/  @!P1 IMAD.MOV.U32 R2, RZ, RZ, R3 ;  /* 0x000000ffff029224 */ /* 0x004fe200078e0003 */
[----:B------:R-:W-:-:S03]  /*19ec0*/  ISETP.NE.AND P1, PT, R8, RZ, PT ;  /* 0x000000ff0800720c */ /* 0x000fc60003f25270 */
[----:B------:R-:W-:-:S10]  /*19ed0*/  IMAD.MOV.U32 R13, RZ, RZ, R2 ;  /* 0x000000ffff0d7224 */ /* 0x000fd400078e0002 */
[----:B------:R-:W-:Y:S05]  /*19ee0*/  WARPSYNC.COLLECTIVE R15, `(.L_x_946) ;  /* 0x000000000f087348 */ /* 0x000fea0003c00000 */
[----:B------:R0:W1:Y:S02]  /*19ef0*/  SHFL.UP P6, R14, R13, R12, R11 ;  /* 0x0400000c0d0e7389 */ /* 0x00006400000c000b */
[----:B01----:R-:W-:Y:S01]  /*19f00*/  ENDCOLLECTIVE ;  /* 0x000000000000791b */ /* 0x003fe20003800000 */
.L_x_946:
[----:B------:R-:W-:Y:S01]  /*19f10*/  IMAD.MOV.U32 R12, RZ, RZ, 0x2 ;  /* 0x00000002ff0c7424 */ /* 0x000fe200078e00ff */
[----:B------:R-:W-:-:S05]  /*19f20*/  SEL R5, R14, RZ, P1 ;  /* 0x000000ff0e057207 */ /* 0x000fca0000800000 */
[----:B------:R-:W-:-:S04]  /*19f30*/  IMAD.IADD R5, R2, 0x1, R5 ;  /* 0x0000000102057824 */ /* 0x000fc800078e0205 */
[----:B------:R-:W-:-:S07]  /*19f40*/  IMAD.MOV.U32 R13, RZ, RZ, R5 ;  /* 0x000000ffff0d7224 */ /* 0x000fce00078e0005 */
[----:B------:R-:W-:Y:S05]  /*19f50*/  WARPSYNC.COLLECTIVE R15, `(.L_x_947) ;  /* 0x000000000f087348 */ /* 0x000fea0003c00000 */
[----:B------:R0:W1:Y:S02]  /*19f60*/  SHFL.UP P6, R14, R13, R12, R11 ;  /* 0x0400000c0d0e7389 */ /* 0x00006400000c000b */
[----:B01----:R-:W-:Y:S01]  /*19f70*/  ENDCOLLECTIVE ;  /* 0x000000000000791b */ /* 0x003fe20003800000 */
.L_x_947:
[----:B------:R-:W-:Y:S02]  /*19f80*/  MOV R12, 0x4 ;  /* 0x00000004000c7802 */ /* 0x000fe40000000f00 */
[----:B------:R-:W-:-:S05]  /*19f90*/  SEL R6, R14, RZ, P2 ;  /* 0x000000ff0e067207 */ /* 0x000fca0001000000 */
[----:B------:R-:W-:-:S04]  /*19fa0*/  IMAD.IADD R6, R5, 0x1, R6 ;  /* 0x0000000105067824 */ /* 0x000fc800078e0206 */
[----:B------:R-:W-:-:S07]  /*19fb0*/  IMAD.MOV.U32 R13, RZ, RZ, R6 ;  /* 0x000000ffff0d7224 */ /* 0x000fce00078e0006 */
[----:B------:R-:W-:Y:S05]  /*19fc0*/  WARPSYNC.COLLECTIVE R15, `(.L_x_948) ;  /* 0x000000000f087348 */ /* 0x000fea0003c00000 */
[----:B------:R0:W1:Y:S02]  /*19fd0*/  SHFL.UP P6, R14, R13, R12, R11 ;  /* 0x0400000c0d0e7389 */ /* 0x00006400000c000b */
[----:B01----:R-:W-:Y:S01]  /*19fe0*/  ENDCOLLECTIVE ;  /* 0x000000000000791b */ /* 0x003fe20003800000 */
.L_x_948:
[----:B------:R-:W-:Y:S01]  /*19ff0*/  IMAD.MOV.U32 R12, RZ, RZ, 0x8 ;  /* 0x00000008ff0c7424 */ /* 0x000fe200078e00ff */
[----:B------:R-:W-:-:S05]  /*1a000*/  SEL R7, R14, RZ, P3 ;  /* 0x000000ff0e077207 */ /* 0x000fca0001800000 */
[----:B------:R-:W-:-:S04]  /*1a010*/  IMAD.IADD R7, R6, 0x1, R7 ;  /* 0x0000000106077824 */ /* 0x000fc800078e0207 */
[----:B------:R-:W-:-:S07]  /*1a020*/  IMAD.MOV.U32 R13, RZ, RZ, R7 ;  /* 0x000000ffff0d7224 */ /* 0x000fce00078e0007 */
[----:B------:R-:W-:Y:S05]  /*1a030*/  WARPSYNC.COLLECTIVE R15, `(.L_x_949) ;  /* 0x000000000f087348 */ /* 0x000fea0003c00000 */
[----:B------:R0:W1:Y:S02]  /*1a040*/  SHFL.UP P6, R14, R13, R12, R11 ;  /* 0x0400000c0d0e7389 */ /* 0x00006400000c000b */
[----:B01----:R-:W-:Y:S01]  /*1a050*/  ENDCOLLECTIVE ;  /* 0x000000000000791b */ /* 0x003fe20003800000 */
.L_x_949:
[----:B------:R-:W-:Y:S01]  /*1a060*/  IMAD.MOV.U32 R12, RZ, RZ, 0x10 ;  /* 0x00000010ff0c7424 */ /* 0x000fe200078e00ff */
[----:B------:R-:W-:-:S05]  /*1a070*/  SEL R14, R14, RZ, P4 ;  /* 0x000000ff0e0e7207 */ /* 0x000fca0002000000 */
[----:B------:R-:W-:-:S04]  /*1a080*/  IMAD.IADD R5, R7, 0x1, R14 ;  /* 0x0000000107057824 */ /* 0x000fc800078e020e */
[----:B------:R-:W-:-:S07]  /*1a090*/  IMAD.MOV.U32 R13, RZ, RZ, R5 ;  /* 0x000000ffff0d7224 */ /* 0x000fce00078e0005 */
[----:B------:R-:W-:Y:S05]  /*1a0a0*/  WARPSYNC.COLLECTIVE R15, `(.L_x_950) ;  /* 0x000000000f087348 */ /* 0x000fea0003c00000 */
[----:B------:R0:W1:Y:S02]  /*1a0b0*/  SHFL.UP P6, R14, R13, R12, R11 ;  /* 0x0400000c0d0e7389 */ /* 0x00006400000c000b */
[----:B01----:R-:W-:Y:S01]  /*1a0c0*/  ENDCOLLECTIVE ;  /* 0x000000000000791b */ /* 0x003fe20003800000 */
.L_x_950:
        /* <DEDUP_REMOVED lines=8> */
.L_x_951:
[----:B------:R-:W-:Y:S05]  /*1a150*/  BRA `(.L_x_952) ;  /* 0xffffffc0008c7947 */ /* 0x000fea000383ffff */
.L_x_827:
[----:B------:R-:W-:Y:S01]  /*1a160*/  BSSY B0, `(.L_x_953) ;  /* 0x0000008000007945 */ /* 0x000fe20003800000 */
[----:B-----5:R-:W-:Y:S02]  /*1a170*/  IMAD.MOV.U32 R13, RZ, RZ, R2 ;  /* 0x000000ffff0d7224 */ /* 0x020fe400078e0002 */
[----:B------:R-:W-:Y:S02]  /*1a180*/  IMAD.MOV.U32 R12, RZ, RZ, 0x1 ;  /* 0x00000001ff0c7424 */ /* 0x000fe400078e00ff */
[----:B------:R-:W-:Y:S02]  /*1a190*/  IMAD.MOV.U32 R11, RZ, RZ, RZ ;  /* 0x000000ffff0b7224 */ /* 0x000fe400078e00ff */
[----:B------:R-:W-:-:S07]  /*1a1a0*/  IMAD.MOV.U32 R15, RZ, RZ, -0x1 ;  /* 0xffffffffff0f7424 */ /* 0x000fce00078e00ff */
[----:B01----:R-:W-:Y:S05]  /*1a1b0*/  WARPSYNC.COLLECTIVE R15, `(.L_x_954) ;  /* 0x000000000f087348 */ /* 0x003fea0003c00000 */
[----:B------:R2:W3:Y:S02]  /*1a1c0*/  SHFL.UP P6, R14, R13, R12, R11 ;  /* 0x0400000c0d0e7389 */ /* 0x0004e400000c000b */
[----:B0123--:R-:W-:Y:S01]  /*1a1d0*/  ENDCOLLECTIVE ;  /* 0x000000000000791b */ /* 0x00ffe20003800000 */
.L_x_954:
[----:B------:R-:W-:Y:S05]  /*1a1e0*/  BSYNC B0 ;  /* 0x0000000000007941 */ /* 0x000fea0003800000 */
.L_x_953:
        /* <DEDUP_REMOVED lines=8> */
.L_x_955:
[----:B------:R-:W-:Y:S01]  /*1a270*/  IMAD.MOV.U32 R12, RZ, RZ, 0x4 ;  /* 0x00000004ff0c7424 */ /* 0x000fe200078e00ff */
[----:B------:R-:W-:-:S05]  /*1a280*/  SEL R14, R14, RZ, P2 ;  /* 0x000000ff0e0e7207 */ /* 0x000fca0001000000 */
[----:B------:R-:W-:-:S04]  /*1a290*/  IMAD.IADD R3, R13, 0x1, R14 ;  /* 0x000000010d037824 */ /* 0x000fc800078e020e */
[----:B------:R-:W-:-:S07]  /*1a2a0*/  IMAD.MOV.U32 R13, RZ, RZ, R3 ;  /* 0x000000ffff0d7224 */ /* 0x000fce00078e0003 */
[----:B------:R-:W-:Y:S05]  /*1a2b0*/  WARPSYNC.COLLECTIVE R15, `(.L_x_956) ;  /* 0x000000000f087348 */ /* 0x000fea0003c00000 */
[----:B------:R0:W1:Y:S02]  /*1a2c0*/  SHFL.UP P6, R14, R13, R12, R11 ;  /* 0x0400000c0d0e7389 */ /* 0x00006400000c000b */
[----:B01----:R-:W-:Y:S01]  /*1a2d0*/  ENDCOLLECTIVE ;  /* 0x000000000000791b */ /* 0x003fe20003800000 */
.L_x_956:
[----:B------:R-:W-:Y:S01]  /*1a2e0*/  IMAD.MOV.U32 R12, RZ, RZ, 0x8 ;  /* 0x00000008ff0c7424 */ /* 0x000fe200078e00ff */
[----:B------:R-:W-:-:S05]  /*1a2f0*/  SEL R14, R14, RZ, P3 ;  /* 0x000000ff0e0e7207 */ /* 0x000fca0001800000 */
[----:B------:R-:W-:-:S04]  /*1a300*/  IMAD.IADD R5, R3, 0x1, R14 ;  /* 0x0000000103057824 */ /* 0x000fc800078e020e */
[----:B------:R-:W-:-:S07]  /*1a310*/  IMAD.MOV.U32 R13, RZ, RZ, R5 ;  /* 0x000000ffff0d7224 */ /* 0x000fce00078e0005 */
[----:B------:R-:W-:Y:S05]  /*1a320*/  WARPSYNC.COLLECTIVE R15, `(.L_x_957) ;  /* 0x000000000f087348 */ /* 0x000fea0003c00000 */
[----:B------:R0:W1:Y:S02]  /*1a330*/  SHFL.UP P6, R14, R13, R12, R11 ;  /* 0x0400000c0d0e7389 */ /* 0x00006400000c000b */
[----:B01----:R-:W-:Y:S01]  /*1a340*/  ENDCOLLECTIVE ;  /* 0x000000000000791b */ /* 0x003fe20003800000 */
.L_x_957:
[----:B------:R-:W-:Y:S01]  /*1a350*/  IMAD.MOV.U32 R12, RZ, RZ, 0x10 ;  /* 0x00000010ff0c7424 */ /* 0x000fe200078e00ff */
[----:B------:R-:W-:-:S05]  /*1a360*/  SEL R6, R14, RZ, P4 ;  /* 0x000000ff0e067207 */ /* 0x000fca0002000000 */
[----:B------:R-:W-:-:S04]  /*1a370*/  IMAD.IADD R6, R5, 0x1, R6 ;  /* 0x0000000105067824 */ /* 0x000fc800078e0206 */
[----:B------:R-:W-:-:S07]  /*1a380*/  IMAD.MOV.U32 R13, RZ, RZ, R6 ;  /* 0x000000ffff0d7224 */ /* 0x000fce00078e0006 */
[----:B------:R-:W-:Y:S05]  /*1a390*/  WARPSYNC.COLLECTIVE R15, `(.L_x_958) ;  /* 0x000000000f087348 */ /* 0x000fea0003c00000 */
[----:B------:R0:W1:Y:S02]  /*1a3a0*/  SHFL.UP P6, R14, R13, R12, R11 ;  /* 0x0400000c0d0e7389 */ /* 0x00006400000c000b */
[----:B01----:R-:W-:Y:S01]  /*1a3b0*/  ENDCOLLECTIVE ;  /* 0x000000000000791b */ /* 0x003fe20003800000 */
.L_x_958:
        /* <DEDUP_REMOVED lines=8> */
.L_x_959:
[----:B------:R-:W-:Y:S05]  /*1a440*/  BRA `(.L_x_960) ;  /* 0xffffffc0006c7947 */ /* 0x000fea000383ffff */
.L_x_829:
[----:B------:R-:W-:Y:S01]  /*1a450*/  BSSY B0, `(.L_x_961) ;  /* 0x0000006000007945 */ /* 0x000fe20003800000 */
[----:B------:R-:W-:Y:S01]  /*1a460*/  PLOP3.LUT P6, PT, P6, PT, PT, 0x8, 0x0 ;  /* 0x000000000000781c */ /* 0x000fe200037ce170 */
[----:B------:R-:W-:-:S12]  /*1a470*/  IMAD.MOV.U32 R15, RZ, RZ, -0x1 ;  /* 0xffffffffff0f7424 */ /* 0x000fd800078e00ff */
[----:B0-----:R-:W-:Y:S05]  /*1a480*/  WARPSYNC.COLLECTIVE R15, `(.L_x_962) ;  /* 0x000000000f087348 */ /* 0x001fea0003c00000 */
[----:B------:R-:W-:Y:S01]  /*1a490*/  VOTE.ANY R14, PT, P6 ;  /* 0x00000000000e7806 */ /* 0x000fe200030e0100 */
[----:B0-----:R-:W-:Y:S06]  /*1a4a0*/  ENDCOLLECTIVE ;  /* 0x000000000000791b */ /* 0x001fec0003800000 */
.L_x_962:
[----:B------:R-:W-:Y:S05]  /*1a4b0*/  BSYNC B0 ;  /* 0x0000000000007941 */ /* 0x000fea0003800000 */
.L_x_961:
        /* <DEDUP_REMOVED lines=9> */
.L_x_963:
[----:B------:R-:W-:Y:S01]  /*1a550*/  IMAD.MOV.U32 R17, RZ, RZ, R14 ;  /* 0x000000ffff117224 */ /* 0x000fe200078e000e */
[----:B------:R-:W-:Y:S06]  /*1a560*/  BRA `(.L_x_964) ;  /* 0xffffffc0005c7947 */ /* 0x000fec000383ffff */
.L_x_831:
[----:B------:R-:W-:Y:S01]  /*1a570*/  BSSY B0, `(.L_x_965) ;  /* 0x0000007000007945 */ /* 0x000fe20003800000 */
[----:B------:R-:W-:Y:S02]  /*1a580*/  IMAD.MOV.U32 R13, RZ, RZ, R3 ;  /* 0x000000ffff0d7224 */ /* 0x000fe400078e0003 */
[----:B------:R-:W-:Y:S02]  /*1a590*/  IMAD.MOV.U32 R11, RZ, RZ, 0x1f ;  /* 0x0000001fff0b7424 */ /* 0x000fe400078e00ff */
[----:B------:R-:W-:-:S07]  /*1a5a0*/  IMAD.MOV.U32 R15, RZ, RZ, -0x1 ;  /* 0xffffffffff0f7424 */ /* 0x000fce00078e00ff */
[----:B012---:R-:W-:Y:S05]  /*1a5b0*/  WARPSYNC.COLLECTIVE R15, `(.L_x_966) ;  /* 0x000000000f087348 */ /* 0x007fea0003c00000 */
[----:B------:R3:W4:Y:S02]  /*1a5c0*/  SHFL.IDX P6, R14, R13, R12, R11 ;  /* 0x0000000c0d0e7389 */ /* 0x00072400000c000b */
[----:B01234-:R-:W-:Y:S01]  /*1a5d0*/  ENDCOLLECTIVE ;  /* 0x000000000000791b */ /* 0x01ffe20003800000 */
.L_x_966:
[----:B------:R-:W-:Y:S05]  /*1a5e0*/  BSYNC B0 ;  /* 0x0000000000007941 */ /* 0x000fea0003800000 */
.L_x_965:
[----:B------:R-:W-:Y:S05]  /*1a5f0*/  BRA `(.L_x_830) ;  /* 0xffffffc000547947 */ /* 0x000fea000383ffff */
.L_x_835:
[----:B0-----:R0:W1:Y:S02]  /*1a600*/  SYNCS.PHASECHK.TRANS64.TRYWAIT P0, [R4+URZ+0x28c20], R0 ;  /* 0x028c2000040075a7 */ /* 0x001064000800017f */
[----:B-1----:R-:W-:Y:S05]  /*1a610*/  @!P0 NANOSLEEP.SYNCS 0x989680 ;  /* 0x009896800000895d */ /* 0x002fea0003900000 */
[----:B------:R-:W1:Y:S02]  /*1a620*/  @!P0 SYNCS.PHASECHK.TRANS64 P0, [R4+URZ+0x28c20], R0 ;  /* 0x028c2000040085a7 */ /* 0x000e64000800007f */
[----:B-1----:R-:W-:Y:S05]  /*1a630*/  @!P0 BRA `(.L_x_835) ;  /* 0xfffffffc00f08947 */ /* 0x002fea000383ffff */
[----:B------:R-:W-:Y:S05]  /*1a640*/  BRA `(.L_x_967) ;  /* 0xffffffc400407947 */ /* 0x000fea000383ffff */
.L_x_836:
        /* <DEDUP_REMOVED lines=8> */
[----:B0-23--:R-:W-:Y:S05]  /*1a6d0*/  WARPSYNC.COLLECTIVE R15, `(.L_x_969) ;  /* 0x000000000f087348 */ /* 0x00dfea0003c00000 */
[----:B------:R1:W4:Y:S02]  /*1a6e0*/  SHFL.IDX P6, R14, R13, R12, R11 ;  /* 0x0000000c0d0e7389 */ /* 0x00032400000c000b */
[----:B01234-:R-:W-:Y:S01]  /*1a6f0*/  ENDCOLLECTIVE ;  /* 0x000000000000791b */ /* 0x01ffe20003800000 */
.L_x_969:
[----:B------:R-:W-:Y:S05]  /*1a700*/  BSYNC B0 ;  /* 0x0000000000007941 */ /* 0x000fea0003800000 */
.L_x_968:
[----:B------:R-:W-:Y:S05]  /*1a710*/  BRA `(.L_x_970) ;  /* 0xffffffc400287947 */ /* 0x000fea000383ffff */
.L_x_837:
[----:B------:R-:W-:Y:S01]  /*1a720*/  BSSY B0, `(.L_x_971) ;  /* 0x0000006000007945 */ /* 0x000fe20003800000 */
[----:B------:R-:W-:-:S07]  /*1a730*/  IMAD.MOV.U32 R15, RZ, RZ, -0x1 ;  /* 0xffffffffff0f7424 */ /* 0x000fce00078e00ff */
[----:B0-23--:R-:W-:Y:S05]  /*1a740*/  WARPSYNC.COLLECTIVE R15, `(.L_x_972) ;  /* 0x000000000f0c7348 */ /* 0x00dfea0003c00000 */
[----:B------:R-:W-:Y:S02]  /*1a750*/  ELECT P6, UR62, PT ;  /* 0x00000000003e782f */ /* 0x000fe400038c0000 */
[----:B------:R-:W-:Y:S01]  /*1a760*/  MOV R14, UR62 ;  /* 0x0000003e000e7c02 */ /* 0x000fe20008000f00 */
[----:B0-23--:R-:W-:Y:S10]  /*1a770*/  ENDCOLLECTIVE ;  /* 0x000000000000791b */ /* 0x00dff40003800000 */
.L_x_972:
[----:B------:R-:W-:Y:S05]  /*1a780*/  BSYNC B0 ;  /* 0x0000000000007941 */ /* 0x000fea0003800000 */
.L_x_971:
[----:B------:R-:W-:Y:S05]  /*1a790*/  BRA `(.L_x_973) ;  /* 0xffffffc4001c7947 */ /* 0x000fea000383ffff */
.L_x_839:
[----:B0-----:R0:W1:Y:S02]  /*1a7a0*/  SYNCS.PHASECHK.TRANS64.TRYWAIT P1, [R5+URZ+0x28c40], R0 ;  /* 0x028c4000050075a7 */ /* 0x001064000802017f */
[----:B-1----:R-:W-:Y:S05]  /*1a7b0*/  @!P1 NANOSLEEP.SYNCS 0x989680 ;  /* 0x009896800000995d */ /* 0x002fea0003900000 */
[----:B------:R-:W1:Y:S02]  /*1a7c0*/  @!P1 SYNCS.PHASECHK.TRANS64 P1, [R5+URZ+0x28c40], R0 ;  /* 0x028c4000050095a7 */ /* 0x000e64000802007f */
[----:B-1----:R-:W-:Y:S05]  /*1a7d0*/  @!P1 BRA `(.L_x_839) ;  /* 0xfffffffc00f09947 */ /* 0x002fea000383ffff */
[----:B------:R-:W-:Y:S05]  /*1a7e0*/  BRA `(.L_x_974) ;  /* 0xffffffc400387947 */ /* 0x000fea000383ffff */
.L_x_841:
[----:B-1----:R1:W4:Y:S02]  /*1a7f0*/  SYNCS.PHASECHK.TRANS64.TRYWAIT P1, [R25+URZ+0x28c40], R2 ;  /* 0x028c4002190075a7 */ /* 0x002324000802017f */
[----:B----4-:R-:W-:Y:S05]  /*1a800*/  @!P1 NANOSLEEP.SYNCS 0x989680 ;  /* 0x009896800000995d */ /* 0x010fea0003900000 */
[----:B------:R-:W4:Y:S02]  /*1a810*/  @!P1 SYNCS.PHASECHK.TRANS64 P1, [R25+URZ+0x28c40], R2 ;  /* 0x028c4002190095a7 */ /* 0x000f24000802007f */
[----:B----4-:R-:W-:Y:S05]  /*1a820*/  @!P1 BRA `(.L_x_841) ;  /* 0xfffffffc00f09947 */ /* 0x010fea000383ffff */
[----:B------:R-:W-:Y:S05]  /*1a830*/  BRA `(.L_x_975) ;  /* 0xffffffc400447947 */ /* 0x000fea000383ffff */
.L_x_843:
[----:B----4-:R4:W0:Y:S02]  /*1a840*/  SYNCS.PHASECHK.TRANS64.TRYWAIT P1, [R5+URZ+0x28c60], R0 ;  /* 0x028c6000050075a7 */ /* 0x010824000802017f */
[----:B0-----:R-:W-:Y:S05]  /*1a850*/  @!P1 NANOSLEEP.SYNCS 0x989680 ;  /* 0x009896800000995d */ /* 0x001fea0003900000 */
[----:B------:R-:W0:Y:S02]  /*1a860*/  @!P1 SYNCS.PHASECHK.TRANS64 P1, [R5+URZ+0x28c60], R0 ;  /* 0x028c6000050095a7 */ /* 0x000e24000802007f */
[----:B0-----:R-:W-:Y:S05]  /*1a870*/  @!P1 BRA `(.L_x_843) ;  /* 0xfffffffc00f09947 */ /* 0x001fea000383ffff */
[----:B------:R-:W-:Y:S05]  /*1a880*/  BRA `(.L_x_976) ;  /* 0xffffffc400407947 */ /* 0x000fea000383ffff */
.L_x_977:
        /* <DEDUP_REMOVED lines=15> */
.L_x_5636:


//--------------------- .text._ZN7cutlass13device_kernelIN5flash11enable_sm90INS1_16FlashAttnFwdSm90INS1_25CollectiveMainloopFwdSm90ILi2EN4cute5tupleIJNS5_1CILi1EEES8_S8_EEENS6_IJNS7_ILi64EEESA_SA_EEELi512ENS_10bfloat16_tEfNS_4arch4Sm90ELb0ELb0ELb0ELb1ELb1ELb0ELb1ELb0ELb0ELb1ELb0ELb0EEENS1_21CollectiveEpilogueFwdINS6_IJSA_NS7_ILi512EEESA_EEES9_SC_SE_Li256ELb1ELb1ELb0ELb0EEENS1_36VarlenDynamicPersistentTileSchedulerILi64ELi64ELi256ELi128ELb0ELb1ELb1ELb0ELb1ELb1EEEEEEEEEvNT_6ParamsE --------------------------
	.section	.text._ZN7cutlass13device_kernelIN5flash11enable_sm90INS1_16FlashAttnFwdSm90INS1_25CollectiveMainloopFwdSm90ILi2EN4cute5tupleIJNS5_1CILi1EEES8_S8_EEENS6_IJNS7_ILi64EEESA_SA_EEELi512ENS_10bfloat16_tEfNS_4arch4Sm90ELb0ELb0ELb0ELb1ELb1ELb0ELb1ELb0ELb0ELb1ELb0ELb0EEENS1_21CollectiveEpilogueFwdINS6_IJSA_NS7_ILi512EEESA_EEES9_SC_SE_Li256ELb1ELb1ELb0ELb0EEENS1_36VarlenDynamicPersistentTileSchedulerILi64ELi64ELi256ELi128ELb0ELb1ELb1ELb0ELb1ELb1EEEEEEEEEvNT_6ParamsE,"ax",@progbits
	.align	128
.text._ZN7cutlass13device_kernelIN5flash11enable_sm90INS1_16FlashAttnFwdSm90INS1_25CollectiveMainloopFwdSm90ILi2EN4cute5tupleIJNS5_1CILi1EEES8_S8_EEENS6_IJNS7_ILi64EEESA_SA_EEELi512ENS_10bfloat16_tEfNS_4arch4Sm90ELb0ELb0ELb0ELb1ELb1ELb0ELb1ELb0ELb0ELb1ELb0ELb0EEENS1_21CollectiveEpilogueFwdINS6_IJSA_NS7_ILi512EEESA_EEES9_SC_SE_Li256ELb1ELb1ELb0ELb0EEENS1_36VarlenDynamicPersistentTileSchedulerILi64ELi64ELi256ELi128ELb0ELb1ELb1ELb0ELb1ELb1EEEEEEEEEvNT_6ParamsE:
        .type           _ZN7cutlass13device_kernelIN5flash11enable_sm90INS1_16FlashAttnFwdSm90INS1_25CollectiveMainloopFwdSm90ILi2EN4cute5tupleIJNS5_1CILi1EEES8_S8_EEENS6_IJNS7_ILi64EEESA_SA_EEELi512ENS_10bfloat16_tEfNS_4arch4Sm90ELb0ELb0ELb0ELb1ELb1ELb0ELb1ELb0ELb0ELb1ELb0ELb0EEENS1_21CollectiveEpilogueFwdINS6_IJSA_NS7_ILi512EEESA_EEES9_SC_SE_Li256ELb1ELb1ELb0ELb0EEENS1_36VarlenDynamicPersistentTileSchedulerILi64ELi64ELi256ELi128ELb0ELb1ELb1ELb0ELb1ELb1EEEEEEEEEvNT_6ParamsE,@function
        .size           _ZN7cutlass13device_kernelIN5flash11enable_sm90INS1_16FlashAttnFwdSm90INS1_25CollectiveMainloopFwdSm90ILi2EN4cute5tupleIJNS5_1CILi1EEES8_S8_EEENS6_IJNS7_ILi64EEESA_SA_EEELi512ENS_10bfloat16_tEfNS_4arch4Sm90ELb0ELb0ELb0ELb1ELb1ELb0ELb1ELb0ELb0ELb1ELb0ELb0EEENS1_21CollectiveEpilogueFwdINS6_IJSA_NS7_ILi512EEESA_EEES9_SC_SE_Li256ELb1ELb1ELb0ELb0EEENS1_36VarlenDynamicPersistentTileSchedulerILi64ELi64ELi256ELi128ELb0ELb1ELb1ELb0ELb1ELb1EEEEEEEEEvNT_6ParamsE,(.L_x_5637 - _ZN7cutlass13device_kernelIN5flash11enable_sm90INS1_16FlashAttnFwdSm90INS1_25CollectiveMainloopFwdSm90ILi2EN4cute5tupleIJNS5_1CILi1EEES8_S8_EEENS6_IJNS7_ILi64EEESA_SA_EEELi512ENS_10bfloat16_tEfNS_4arch4Sm90ELb0ELb0ELb0ELb1ELb1ELb0ELb1ELb0ELb0ELb1ELb0ELb0EEENS1_21CollectiveEpilogueFwdINS6_IJSA_NS7_ILi512EEESA_EEES9_SC_SE_Li256ELb1ELb1ELb0ELb0EEENS1_36VarlenDynamicPersistentTileSchedulerILi64ELi64ELi256ELi128ELb0ELb1ELb1ELb0ELb1ELb1EEEEEEEEEvNT_6ParamsE)
        .other          _ZN7cutlass13device_kernelIN5flash11enable_sm90INS1_16FlashAttnFwdSm90INS1_25CollectiveMainloopFwdSm90ILi2EN4cute5tupleIJNS5_1CILi1EEES8_S8_EEENS6_IJNS7_ILi64EEESA_SA_EEELi512ENS_10bfloat16_tEfNS_4arch4Sm90ELb0ELb0ELb0ELb1ELb1ELb0ELb1ELb0ELb0ELb1ELb0ELb0EEENS1_21CollectiveEpilogueFwdINS6_IJSA_NS7_ILi512EEESA_EEES9_SC_SE_Li256ELb1ELb1ELb0ELb0EEENS1_36VarlenDynamicPersistentTileSchedulerILi64ELi64ELi256ELi128ELb0ELb1ELb1ELb0ELb1ELb1EEEEEEEEEvNT_6ParamsE,@"STO_CUDA_ENTRY STV_DEFAULT"
_ZN7cutlass13device_kernelIN5flash11enable_sm90INS1_16FlashAttnFwdSm90INS1_25CollectiveMainloopFwdSm90ILi2EN4cute5tupleIJNS5_1CILi1EEES8_S8_EEENS6_IJNS7_ILi64EEESA_SA_EEELi512ENS_10bfloat16_tEfNS_4arch4Sm90ELb0ELb0ELb0ELb1ELb1ELb0ELb1ELb0ELb0ELb1ELb0ELb0EEENS1_21CollectiveEpilogueFwdINS6_IJSA_NS7_ILi512EEESA_EEES9_SC_SE_Li256ELb1ELb1ELb0ELb0EEENS1_36VarlenDynamicPersistentTileSchedulerILi64ELi64ELi256ELi128ELb0ELb1ELb1ELb0ELb1ELb1EEEEEEEEEvNT_6ParamsE:
        /* <DEDUP_REMOVED lines=11> */
[----:B------:R-:W-:-:S11]  /*00b0*/  ISETP.NE.AND P1, PT, R2, RZ, PT ;  /* 0x000000ff0200720c */ /* 0x000fd60003f25270 */
[----:B------:R-:W-:Y:S01]  /*00c0*/  VOTEU.ALL UP0, P0 ;  /* 0x00000000003f7886 */ /* 0x000fe20000000000 */
[----:B------:R-:W-:Y:S01]  /*00d0*/  VOTEU.ALL UP1, P0 ;  /* 0x00000000003f7886 */ /* 0x000fe20000020000 */
[----:B------:R-:W-:-:S03]  /*00e0*/  VOTEU.ALL UP2, P0 ;  /* 0x00000000003f7886 */ /* 0x000fc60000040000 */
[----:B------:R-:W0:Y:S01]  /*00f0*/  @!UP0 S2UR UR8, SR_CgaCtaId ;  /* 0x00000000000889c3 */ /* 0x000e220000008800 */
[----:B------:R-:W-:Y:S01]  /*0100*/  @!UP0 UMOV UR6, 0x400 ;  /* 0x0000040000068882 */ /* 0x000fe20000000000 */
[----:B------:R-:W-:-:S04]  /*0110*/  @!UP0 UIADD3 UR4, -UR4, 0x100000, URZ ;  /* 0x0010000004048890 */ /* 0x000fc8000fffe13f */
[----:B------:R-:W-:Y:S02]  /*0120*/  @!UP0 USHF.L.U32 UR5, UR4, 0xb, URZ ;  /* 0x0000000b04058899 */ /* 0x000fe4000800063f */
[----:B------:R-:W-:Y:S02]  /*0130*/  @!UP0 USHF.L.U32 UR4, UR4, 0x1, URZ ;  /* 0x0000000104048899 */ /* 0x000fe4000800063f */
[----:B0-----:R-:W-:Y:S02]  /*0140*/  @!UP0 ULEA UR8, UR8, UR6, 0x18 ;  /* 0x0000000608088291 */ /* 0x001fe4000f8ec03f */
[----:B------:R-:W-:-:S04]  /*0150*/  @!UP0 UIADD3 UR6, -UR7, 0x100000, URZ ;  /* 0x0010000007068890 */ /* 0x000fc8000fffe13f */
[----:B------:R-:W-:Y:S02]  /*0160*/  @!UP0 USHF.L.U32 UR7, UR6, 0xb, URZ ;  /* 0x0000000b06078899 */ /* 0x000fe4000800063f */
[----:B------:R-:W-:Y:S01]  /*0170*/  @!UP0 USHF.L.U32 UR6, UR6, 0x1, URZ ;  /* 0x0000000106068899 */ /* 0x000fe2000800063f */
[----:B------:R-:W-:-:S05]  /*0180*/  VOTEU.ALL UP0, P0 ;  /* 0x00000000003f7886 */ /* 0x000fca0000000000 */
[----:B------:R0:W2:Y:S01]  /*0190*/  @!UP0 SYNCS.EXCH.64 URZ, [UR8+0x38800], UR4 ;  /* 0x03880004083f85b2 */ /* 0x0000a20008000100 */
[----:B------:R0:W3:Y:S05]  /*01a0*/  @!UP1 SYNCS.EXCH.64 URZ, [UR8+0x38810], UR4 ;  /* 0x03881004083f95b2 */ /* 0x0000ea0008000100 */
[----:B------:R0:W4:Y:S02]  /*01b0*/  @!UP2 SYNCS.EXCH.64 URZ, [UR8+0x38820], UR6 ;  /* 0x03882006083fa5b2 */ /* 0x0001240008000100 */
        /* <DEDUP_REMOVED lines=11> */
[----:B------:R0:W0:Y:S01]  /*0270*/  SYNCS.EXCH.64 URZ, [UR6+0x38840], UR4 ;  /* 0x03884004063f75b2 */ /* 0x0000220008000100 */
[----:B------:R0:W0:Y:S01]  /*0280*/  SYNCS.EXCH.64 URZ, [UR6+0x38838], UR4 ;  /* 0x03883804063f75b2 */ /* 0x0000220008000100 */
[----:B------:R0:W0:Y:S01]  /*0290*/  SYNCS.EXCH.64 URZ, [UR6+0x38848], UR4 ;  /* 0x03884804063f75b2 */ /* 0x0000220008000100 */
[----:B------:R-:W-:Y:S01]  /*02a0*/  NOP ;  /* 0x0000000000007918 */ /* 0x000fe20000000000 */
.L_x_978:
        /* <DEDUP_REMOVED lines=22> */
.L_x_979:
        /* <DEDUP_REMOVED lines=18> */
.L_x_980:
        /* <DEDUP_REMOVED lines=22> */
.L_x_981:
        /* <DEDUP_REMOVED lines=23> */
.L_x_982:
        /* <DEDUP_REMOVED lines=8> */
.L_x_984:
        /* <DEDUP_REMOVED lines=23> */
[----:B------:R-:W-:Y:S01]  /*09f0*/  IMAD.MOV.U32 R196, RZ, RZ, RZ ;  /* 0x000000ffffc47224 */ /* 0x000fe200078e00ff */
[----:B------:R-:W-:Y:S01]  /*0a00*/  SHF.R.S32.HI R3, RZ, 0x1f, R202 ;  /* 0x0000001fff037819 */ /* 0x000fe200000114ca */
[----:B------:R-:W-:Y:S01]  /*0a10*/  ULOP3.LUT UR41, UR38, 0x1, URZ, 0xfc, !UPT ;  /* 0x0000000126297892 */ /* 0x000fe2000f8efc3f */
[----:B------:R-:W-:Y:S02]  /*0a20*/  UMOV UR36, URZ ;  /* 0x0000003f00247c82 */ /* 0x000fe40008000000 */
[CC--:B------:R-:W-:Y:S02]  /*0a30*/  LEA.HI R2, R3.reuse, R202.reuse, RZ, 0x4 ;  /* 0x000000ca03027211 */ /* 0x0c0fe400078f20ff */
[----:B------:R-:W-:-:S02]  /*0a40*/  LEA.HI R4, R3, R202, RZ, 0x5 ;  /* 0x000000ca03047211 */ /* 0x000fc400078f28ff */
[----:B------:R-:W-:Y:S02]  /*0a50*/  SHF.R.S32.HI R5, RZ, 0x4, R2 ;  /* 0x00000004ff057819 */ /* 0x000fe40000011402 */
[C---:B------:R-:W-:Y:S02]  /*0a60*/  LOP3.LUT R7, R2.reuse, 0xfffffff0, RZ, 0xc0, !PT ;  /* 0xfffffff002077812 */ /* 0x040fe400078ec0ff */
[----:B------:R-:W-:Y:S02]  /*0a70*/  LEA.HI R0, R2, R5, RZ, 0x1 ;  /* 0x0000000502007211 */ /* 0x000fe400078f08ff */
[--C-:B------:R-:W-:Y:S01]  /*0a80*/  SHF.R.S32.HI R11, RZ, 0x5, R4.reuse ;  /* 0x00000005ff0b7819 */ /* 0x100fe20000011404 */
[----:B------:R-:W-:Y:S01]  /*0a90*/  IMAD.IADD R6, R202, 0x1, -R7 ;  /* 0x00000001ca067824 */ /* 0x000fe200078e0a07 */
[----:B------:R-:W-:Y:S02]  /*0aa0*/  LOP3.LUT R0, R0, 0x1ffffffe, RZ, 0xc0, !PT ;  /* 0x1ffffffe00007812 */ /* 0x000fe400078ec0ff */
[----:B------:R-:W-:-:S02]  /*0ab0*/  SHF.R.S32.HI R4, RZ, 0x1f, R4 ;  /* 0x0000001fff047819 */ /* 0x000fc40000011404 */
[----:B------:R-:W-:Y:S01]  /*0ac0*/  SHF.R.S32.HI R7, RZ, 0x1f, R6 ;  /* 0x0000001fff077819 */ /* 0x000fe20000011406 */
[----:B------:R-:W-:Y:S01]  /*0ad0*/  IMAD.IADD R8, R5, 0x1, -R0 ;  /* 0x0000000105087824 */ /* 0x000fe200078e0a00 */
[CC--:B------:R-:W-:Y:S02]  /*0ae0*/  LEA.HI R5, R3.reuse, R202.reuse, RZ, 0x2 ;  /* 0x000000ca03057211 */ /* 0x0c0fe400078f10ff */
[----:B------:R-:W-:Y:S02]  /*0af0*/  LEA.HI R0, R3, R202, RZ, 0x7 ;  /* 0x000000ca03007211 */ /* 0x000fe400078f38ff */
[----:B------:R-:W-:Y:S02]  /*0b00*/  LOP3.LUT R9, R5, 0xfffffffc, RZ, 0xc0, !PT ;  /* 0xfffffffc05097812 */ /* 0x000fe400078ec0ff */
[----:B------:R-:W-:Y:S02]  /*0b10*/  LOP3.LUT R5, R0, 0xffffff80, RZ, 0xc0, !PT ;  /* 0xffffff8000057812 */ /* 0x000fe400078ec0ff */
[----:B------:R-:W-:Y:S01]  /*0b20*/  LEA.HI R4, R4, R11, RZ, 0x2 ;  /* 0x0000000b04047211 */ /* 0x000fe200078f10ff */
[C---:B------:R-:W-:Y:S01]  /*0b30*/  IMAD.IADD R12, R202.reuse, 0x1, -R9 ;  /* 0x00000001ca0c7824 */ /* 0x040fe200078e0a09 */
[----:B------:R-:W-:Y:S01]  /*0b40*/  SHF.R.S32.HI R197, RZ, 0x7, R0 ;  /* 0x00000007ffc57819 */ /* 0x000fe20000011400 */
[----:B------:R-:W-:Y:S01]  /*0b50*/  IMAD.IADD R5, R202, 0x1, -R5 ;  /* 0x00000001ca057824 */ /* 0x000fe200078e0a05 */
[----:B------:R-:W-:-:S02]  /*0b60*/  LOP3.LUT R4, R4, 0x3ffffc, RZ, 0xc0, !PT ;  /* 0x003ffffc04047812 */ /* 0x000fc400078ec0ff */
[----:B------:R-:W-:Y:S01]  /*0b70*/  LEA.HI R9, R12, R12, RZ, 0x1 ;  /* 0x0000000c0c097211 */ /* 0x000fe200078f08ff */
[----:B------:R-:W-:Y:S01]  /*0b80*/  IMAD R15, R197, 0x100, R6 ;  /* 0x00000100c50f7824 */ /* 0x000fe200078e0206 */
[----:B------:R-:W-:Y:S01]  /*0b90*/  SHF.R.S32.HI R2, RZ, 0x1f, R5 ;  /* 0x0000001fff027819 */ /* 0x000fe20000011405 */
[----:B------:R-:W-:Y:S01]  /*0ba0*/  IMAD.IADD R10, R11, 0x1, -R4 ;  /* 0x000000010b0a7824 */ /* 0x000fe200078e0a04 */
[----:B------:R-:W-:Y:S02]  /*0bb0*/  LEA.HI R7, R7, R6, RZ, 0x3 ;  /* 0x0000000607077211 */ /* 0x000fe400078f18ff */
[----:B------:R-:W-:Y:S01]  /*0bc0*/  LEA.HI R4, R2, R5, RZ, 0x2 ;  /* 0x0000000502047211 */ /* 0x000fe200078f10ff */
[----:B------:R-:W-:Y:S01]  /*0bd0*/  IMAD R16, R10, 0x10, R15 ;  /* 0x000000100a107824 */ /* 0x000fe200078e020f */
[----:B------:R-:W-:Y:S02]  /*0be0*/  LOP3.LUT R13, R9, 0x1ffffffe, RZ, 0xc0, !PT ;  /* 0x1ffffffe090d7812 */ /* 0x000fe400078ec0ff */
[----:B------:R-:W-:-:S02]  /*0bf0*/  LOP3.LUT R9, R7, 0xfffffff8, RZ, 0xc0, !PT ;  /* 0xfffffff807097812 */ /* 0x000fc400078ec0ff */
[----:B------:R-:W-:Y:S01]  /*0c00*/  LOP3.LUT R10, R4, 0x7ffffffc, RZ, 0xc0, !PT ;  /* 0x7ffffffc040a7812 */ /* 0x000fe200078ec0ff */
[----:B------:R-:W-:Y:S01]  /*0c10*/  IMAD.IADD R200, R12, 0x1, -R13 ;  /* 0x000000010cc87824 */ /* 0x000fe200078e0a0d */
[----:B------:R-:W-:Y:S01]  /*0c20*/  LEA.HI R3, R3, R202, RZ, 0x3 ;  /* 0x000000ca03037211 */ /* 0x000fe200078f18ff */
[----:B------:R-:W-:Y:S01]  /*0c30*/  IMAD.IADD R9, R6, 0x1, -R9 ;  /* 0x0000000106097824 */ /* 0x000fe200078e0a09 */
[----:B------:R-:W-:Y:S01]  /*0c40*/  LEA.HI R6, R2, R5, RZ, 0x5 ;  /* 0x0000000502067211 */ /* 0x000fe200078f28ff */
[----:B------:R-:W-:Y:S01]  /*0c50*/  IMAD.IADD R18, R5, 0x1, -R10 ;  /* 0x0000000105127824 */ /* 0x000fe200078e0a0a */
[--C-:B------:R-:W-:Y:S01]  /*0c60*/  SHF.R.S32.HI R2, RZ, 0x2, R4.reuse ;  /* 0x00000002ff027819 */ /* 0x100fe20000011404 */
[----:B------:R-:W-:Y:S01]  /*0c70*/  IMAD.SHL.U32 R10, R7, 0x40, RZ ;  /* 0x00000040070a7824 */ /* 0x000fe200078e00ff */
[----:B------:R-:W-:Y:S01]  /*0c80*/  SHF.R.S32.HI R5, RZ, 0x1f, R4 ;  /* 0x0000001fff057819 */ /* 0x000fe20000011404 */
[----:B------:R-:W-:Y:S01]  /*0c90*/  IMAD.SHL.U32 R4, R9, 0x40, RZ ;  /* 0x0000004009047824 */ /* 0x000fe200078e00ff */
[----:B------:R-:W-:Y:S01]  /*0ca0*/  LOP3.LUT R193, R3, 0xfffffff8, RZ, 0xc0, !PT ;  /* 0xfffffff803c17812 */ /* 0x000fe200078ec0ff */
[----:B------:R-:W-:Y:S01]  /*0cb0*/  IMAD.SHL.U32 R7, R8, 0x8, RZ ;  /* 0x0000000808077824 */ /* 0x000fe200078e00ff */
[----:B------:R-:W-:Y:S01]  /*0cc0*/  LOP3.LUT R10, R10, 0x7ffffe00, RZ, 0xc0, !PT ;  /* 0x7ffffe000a0a7812 */ /* 0x000fe200078ec0ff */
[----:B------:R-:W-:Y:S01]  /*0cd0*/  IMAD.SHL.U32 R18, R18, 0x2, RZ ;  /* 0x0000000212127824 */ /* 0x000fe200078e00ff */
[----:B------:R-:W-:Y:S01]  /*0ce0*/  LOP3.LUT R4, R4, 0x1c0, RZ, 0xc0, !PT ;  /* 0x000001c004047812 */ /* 0x000fe200078ec0ff */
[--C-:B------:R-:W-:Y:S01]  /*0cf0*/  IMAD.U32 R201, R16, 0x40, R7.reuse ;  /* 0x0000004010c97824 */ /* 0x100fe200078e0007 */
[----:B------:R-:W-:Y:S01]  /*0d00*/  LEA.HI R5, R5, R2, RZ, 0x3 ;  /* 0x0000000205057211 */ /* 0x000fe200078f18ff */
[----:B------:R-:W-:Y:S01]  /*0d10*/  IMAD R10, R11, 0x400, R10 ;  /* 0x000004000b0a7824 */ /* 0x000fe200078e020a */
[----:B------:R-:W-:Y:S01]  /*0d20*/  LOP3.LUT R7, R4, 0x8, R7, 0xf8, !PT ;  /* 0x0000000804077812 */ /* 0x000fe200078ef807 */
[----:B------:R-:W-:Y:S01]  /*0d30*/  IMAD.IADD R193, R202, 0x1, -R193 ;  /* 0x00000001cac17824 */ /* 0x000fe200078e0ac1 */
[----:B------:R-:W-:-:S02]  /*0d40*/  SHF.R.U32.HI R4, RZ, 0x3, R4 ;  /* 0x00000003ff047819 */ /* 0x000fc40000011604 */
[----:B------:R-:W-:Y:S01]  /*0d50*/  R2P PR, R9, 0x6 ;  /* 0x0000000609007804 */ /* 0x000fe20000000000 */
[----:B------:R-:W-:Y:S01]  /*0d60*/  IMAD.SHL.U32 R16, R193, 0x8, RZ ;  /* 0x00000008c1107824 */ /* 0x000fe200078e00ff */
[----:B------:R-:W-:Y:S02]  /*0d70*/  LOP3.LUT R7, R7, R4, RZ, 0x3c, !PT ;  /* 0x0000000407077212 */ /* 0x000fe400078e3cff */
[----:B------:R-:W-:Y:S01]  /*0d80*/  LOP3.LUT R5, R5, 0xfffffff8, RZ, 0xc0, !PT ;  /* 0xfffffff805057812 */ /* 0x000fe200078ec0ff */
[----:B------:R-:W-:Y:S01]  /*0d90*/  VIADD R192, R16, 0x40 ;  /* 0x0000004010c07836 */ /* 0x000fe20000000000 */
[----:B------:R-:W-:Y:S01]  /*0da0*/  LEA.HI R0, R0, R197, RZ, 0x1 ;  /* 0x000000c500007211 */ /* 0x000fe200078f08ff */
[----:B------:R-:W-:Y:S01]  /*0db0*/  IMAD.IADD R7, R10, 0x1, R7 ;  /* 0x000000010a077824 */ /* 0x000fe200078e0207 */
[----:B------:R-:W-:Y:S01]  /*0dc0*/  SHF.R.S32.HI R6, RZ, 0x5, R6 ;  /* 0x00000005ff067819 */ /* 0x000fe20000011406 */
[----:B------:R-:W-:Y:S01]  /*0dd0*/  IMAD.IADD R5, R2, 0x1, -R5 ;  /* 0x0000000102057824 */ /* 0x000fe200078e0a05 */
[----:B------:R-:W-:Y:S01]  /*0de0*/  LOP3.LUT R0, R0, 0xfffffe, RZ, 0xc0, !PT ;  /* 0x00fffffe00007812 */ /* 0x000fe200078ec0ff */
[C---:B------:R-:W-:Y:S01]  /*0df0*/  VIADD R191, R16.reuse, 0x80 ;  /* 0x0000008010bf7836 */ /* 0x040fe20000000000 */
[----:B------:R-:W-:Y:S01]  /*0e00*/  LEA R22, R7, UR40, 0x1 ;  /* 0x0000002807167c11 */ /* 0x000fe2000f8e08ff */
[----:B------:R-:W-:Y:S01]  /*0e10*/  VIADD R190, R16, 0xc0 ;  /* 0x000000c010be7836 */ /* 0x000fe20000000000 */
[----:B------:R-:W-:Y:S01]  /*0e20*/  SEL R184, R184, 0xffffffc0, !P2 ;  /* 0xffffffc0b8b87807 */ /* 0x000fe20005000000 */
[----:B------:R-:W-:Y:S01]  /*0e30*/  VIADD R189, R16, 0x100 ;  /* 0x0000010010bd7836 */ /* 0x000fe20000000000 */
[----:B------:R-:W-:Y:S01]  /*0e40*/  SHF.R.S32.HI R195, RZ, 0x3, R3 ;  /* 0x00000003ffc37819 */ /* 0x000fe20000011403 */
[----:B------:R-:W-:Y:S01]  /*0e50*/  VIADD R185, R22, 0x36400 ;  /* 0x0003640016b97836 */ /* 0x000fe20000000000 */
[----:B------:R-:W-:Y:S01]  /*0e60*/  SHF.R.S32.HI R209, RZ, 0x1f, R192 ;  /* 0x0000001fffd17819 */ /* 0x000fe200000114c0 */
[C---:B------:R-:W-:Y:S01]  /*0e70*/  VIADD R188, R16.reuse, 0x140 ;  /* 0x0000014010bc7836 */ /* 0x040fe20000000000 */
[----:B------:R-:W-:Y:S01]  /*0e80*/  SHF.R.S32.HI R208, RZ, 0x1f, R191 ;  /* 0x0000001fffd07819 */ /* 0x000fe200000114bf */
[C---:B------:R-:W-:Y:S01]  /*0e90*/  VIADD R199, R16.reuse, 0x180 ;  /* 0x0000018010c77836 */ /* 0x040fe20000000000 */
[----:B------:R-:W-:Y:S01]  /*0ea0*/  SHF.R.S32.HI R207, RZ, 0x1f, R190 ;  /* 0x0000001fffcf7819 */ /* 0x000fe200000114be */
        /* <DEDUP_REMOVED lines=8> */
[----:B------:R-:W-:-:S02]  /*0f30*/  @P1 VIADD R23, R185, 0xffffffe0 ;  /* 0xffffffe0b9171836 */ /* 0x000fc40000000000 */
[----:B------:R-:W-:Y:S02]  /*0f40*/  IMAD.IADD R185, R185, 0x1, R184 ;  /* 0x00000001b9b97824 */ /* 0x000fe400078e02b8 */
[----:B------:R-:W-:Y:S02]  /*0f50*/  IMAD.MOV.U32 R6, RZ, RZ, R14 ;  /* 0x000000ffff067224 */ /* 0x000fe400078e000e */
[----:B------:R-:W-:Y:S02]  /*0f60*/  IMAD.MOV.U32 R2, RZ, RZ, RZ ;  /* 0x000000ffff027224 */ /* 0x000fe400078e00ff */
[----:B------:R-:W-:Y:S02]  /*0f70*/  IMAD.SHL.U32 R19, R0, 0x100, RZ ;  /* 0x0000010000137824 */ /* 0x000fe400078e00ff */
[----:B------:R-:W-:Y:S02]  /*0f80*/  IMAD R200, R200, 0x8, R17 ;  /* 0x00000008c8c87824 */ /* 0x000fe400078e0211 */
[----:B------:R-:W-:-:S07]  /*0f90*/  IMAD.IADD R184, R184, 0x1, R23 ;  /* 0x00000001b8b87824 */ /* 0x000fce00078e0217 */
.L_x_1029:
[----:B------:R-:W-:Y:S01]  /*0fa0*/  ULDC.64 UR6, c[0x0][0xd88] ;  /* 0x0003620000067ab9 */ /* 0x000fe20000000a00 */
[----:B0-----:R-:W-:Y:S01]  /*0fb0*/  IMAD.MOV.U32 R3, RZ, RZ, RZ ;  /* 0x000000ffff037224 */ /* 0x001fe200078e00ff */
[----:B------:R-:W-:Y:S01]  /*0fc0*/  UIMAD.WIDE UR6, UR5, 0x4, UR6 ;  /* 0x00000004050678a5 */ /* 0x000fe2000f8e0206 */
[----:B------:R-:W-:Y:S02]  /*0fd0*/  ULDC.64 UR8, c[0x0][0xb18] ;  /* 0x0002c60000087ab9 */ /* 0x000fe40000000a00 */
[----:B------:R-:W-:-:S03]  /*0fe0*/  ULDC UR5, c[0x0][0x424] ;  /* 0x0001090000057ab9 */ /* 0x000fc60000000800 */
[----:B------:R-:W-:Y:S02]  /*0ff0*/  IMAD.U32 R186, RZ, RZ, UR6 ;  /* 0x00000006ffba7e24 */ /* 0x000fe4000f8e00ff */
[----:B------:R-:W-:Y:S01]  /*1000*/  IMAD.U32 R187, RZ, RZ, UR7 ;  /* 0x00000007ffbb7e24 */ /* 0x000fe2000f8e00ff */
[----:B------:R-:W-:-:S04]  /*1010*/  ULDC.64 UR6, c[0x0][0xb20] ;  /* 0x0002c80000067ab9 */ /* 0x000fc80000000a00 */
[----:B--2---:R-:W2:Y:S01]  /*1020*/  LDG.E R186, desc[UR44][R186.64] ;  /* 0x0000002cbaba7981 */ /* 0x004ea2000c1e1900 */
[----:B------:R-:W-:-:S04]  /*1030*/  ISETP.NE.U32.AND P0, PT, RZ, UR6, PT ;  /* 0x00000006ff007c0c */ /* 0x000fc8000bf05070 */
[----:B------:R-:W-:Y:S02]  /*1040*/  ISETP.NE.AND.EX P0, PT, RZ, UR7, PT, P0 ;  /* 0x00000007ff007c0c */ /* 0x000fe4000bf05300 */
[----:B--2---:R-:W-:-:S11]  /*1050*/  SHF.R.S32.HI R194, RZ, 0x1f, R186 ;  /* 0x0000001fffc27819 */ /* 0x004fd600000114ba */
[----:B----4-:R-:W-:-:S04]  /*1060*/  @P0 LEA R4, P1, R186, UR6, 0x2 ;  /* 0x00000006ba040c11 */ /* 0x010fc8000f8210ff */
[----:B------:R-:W-:Y:S01]  /*1070*/  @P0 LEA.HI.X R5, R186, UR7, R194, 0x2, P1 ;  /* 0x00000007ba050c11 */ /* 0x000fe200088f14c2 */
[----:B------:R-:W-:-:S04]  /*1080*/  ULDC.64 UR6, c[0x0][0x418] ;  /* 0x0001060000067ab9 */ /* 0x000fc80000000a00 */
[----:B------:R0:W5:Y:S01]  /*1090*/  @P0 LDG.E R3, desc[UR44][R4.64] ;  /* 0x0000002c04030981 */ /* 0x000162000c1e1900 */
[----:B------:R-:W-:Y:S01]  /*10a0*/  ISETP.NE.U32.AND P0, PT, RZ, UR8, PT ;  /* 0x00000008ff007c0c */ /* 0x000fe2000bf05070 */
[----:B------:R-:W-:-:S03]  /*10b0*/  UISETP.NE.U32.AND UP0, UPT, UR6, URZ, UPT ;  /* 0x0000003f0600728c */ /* 0x000fc6000bf05070 */
[----:B------:R-:W-:Y:S01]  /*10c0*/  ISETP.NE.AND.EX P0, PT, RZ, UR9, PT, P0 ;  /* 0x00000009ff007c0c */ /* 0x000fe2000bf05300 */
[----:B------:R-:W-:Y:S01]  /*10d0*/  UISETP.NE.AND.EX UP0, UPT, UR7, URZ, UPT, UP0 ;  /* 0x0000003f0700728c */ /* 0x000fe2000bf05300 */
[----:B------:R-:W-:-:S03]  /*10e0*/  ULDC UR6, c[0x0][0x2f0] ;  /* 0x0000bc0000067ab9 */ /* 0x000fc60000000800 */
[----:B------:R-:W-:-:S04]  /*10f0*/  USEL UR5, UR5, 0x1, UP0 ;  /* 0x0000000105057887 */ /* 0x000fc80008000000 */
[----:B------:R-:W-:-:S04]  /*1100*/  UIMAD UR5, UR5, UR6, URZ ;  /* 0x00000006050572a4 */ /* 0x000fc8000f8e023f */
[C---:B0-----:R-:W-:Y:S02]  /*1110*/  @P0 LEA R4, P1, R186.reuse, UR8, 0x2 ;  /* 0x00000008ba040c11 */ /* 0x041fe4000f8210ff */
[----:B------:R-:W-:Y:S02]  /*1120*/  IMAD.U32 R168, RZ, RZ, UR5 ;  /* 0x00000005ffa87e24 */ /* 0x000fe4000f8e00ff */
[----:B------:R-:W-:-:S05]  /*1130*/  @P0 LEA.HI.X R5, R186, UR9, R194, 0x2, P1 ;  /* 0x00000009ba050c11 */ /* 0x000fca00088f14c2 */
[----:B------:R0:W5:Y:S01]  /*1140*/  @P0 LDG.E R168, desc[UR44][R4.64] ;  /* 0x0000002c04a80981 */ /* 0x000162000c1e1900 */
[----:B------:R-:W-:Y:S01]  /*1150*/  UMOV UR42, UR4 ;  /* 0x00000004002a7c82 */ /* 0x000fe20008000000 */
[----:B-1-3--:R-:W-:Y:S05]  /*1160*/  @P0 BRA `(.L_x_985) ;  /* 0x0000000000240947 */ /* 0x00afea0003800000 */
[----:B------:R-:W-:Y:S02]  /*1170*/  ULDC.64 UR4, c[0x0][0xb00] ;  /* 0x0002c00000047ab9 */ /* 0x000fe40000000a00 */
[----:B------:R-:W-:-:S04]  /*1180*/  ISETP.NE.U32.AND P0, PT, RZ, UR4, PT ;  /* 0x00000004ff007c0c */ /* 0x000fc8000bf05070 */
[----:B------:R-:W-:-:S13]  /*1190*/  ISETP.NE.AND.EX P0, PT, RZ, UR5, PT, P0 ;  /* 0x00000005ff007c0c */ /* 0x000fda000bf05300 */
[----:B------:R-:W-:Y:S05]  /*11a0*/  @!P0 BRA `(.L_x_985) ;  /* 0x0000000000148947 */ /* 0x000fea0003800000 */
[----:B0-----:R-:W0:Y:S02]  /*11b0*/  LDC.64 R4, c[0x0][0xb00] ;  /* 0x0002c000ff047b82 */ /* 0x001e240000000a00 */
[----:B0-----:R-:W-:-:S05]  /*11c0*/  IMAD.WIDE R4, R186, 0x4, R4 ;  /* 0x00000004ba047825 */ /* 0x001fca00078e0204 */
[----:B-----5:R-:W2:Y:S04]  /*11d0*/  LDG.E R168, desc[UR44][R4.64] ;  /* 0x0000002c04a87981 */ /* 0x020ea8000c1e1900 */
[----:B------:R-:W2:Y:S02]  /*11e0*/  LDG.E R7, desc[UR44][R4.64+0x4] ;  /* 0x0000042c04077981 */ /* 0x000ea4000c1e1900 */
[----:B--2---:R-:W-:-:S07]  /*11f0*/  IMAD.IADD R168, R7, 0x1, -R168 ;  /* 0x0000000107a87824 */ /* 0x004fce00078e0aa8 */
.L_x_985:
[----:B------:R-:W-:Y:S01]  /*1200*/  UISETP.NE.AND UP0, UPT, UR37, 0x1, UPT ;  /* 0x000000012500788c */ /* 0x000fe2000bf05270 */
[----:B-----5:R-:W-:Y:S01]  /*1210*/  IMAD.IADD R168, R168, 0x1, -R3 ;  /* 0x00000001a8a87824 */ /* 0x020fe200078e0a03 */
[----:B------:R-:W-:Y:S01]  /*1220*/  CS2R R166, SRZ ;  /* 0x0000000000a67805 */ /* 0x000fe2000001ff00 */
[----:B------:R-:W-:Y:S01]  /*1230*/  IMAD.MOV.U32 R187, RZ, RZ, R6 ;  /* 0x000000ffffbb7224 */ /* 0x000fe200078e0006 */
[----:B------:R-:W-:Y:S01]  /*1240*/  CS2R R164, SRZ ;  /* 0x0000000000a47805 */ /* 0x000fe2000001ff00 */
[----:B------:R-:W-:Y:S01]  /*1250*/  VIADD R0, R168, 0x3f ;  /* 0x0000003fa8007836 */ /* 0x000fe20000000000 */
[----:B------:R-:W-:Y:S01]  /*1260*/  PLOP3.LUT P0, PT, PT, PT, UP0, 0x80, 0x0 ;  /* 0x000000000000781c */ /* 0x000fe20003f0f008 */
[----:B------:R-:W-:Y:S01]  /*1270*/  IMAD.MOV.U32 R150, RZ, RZ, RZ ;  /* 0x000000ffff967224 */ /* 0x000fe200078e00ff */
[----:B------:R-:W-:Y:S02]  /*1280*/  CS2R R148, SRZ ;  /* 0x0000000000947805 */ /* 0x000fe4000001ff00 */
[----:B------:R-:W-:-:S02]  /*1290*/  CS2R R146, SRZ ;  /* 0x0000000000927805 */ /* 0x000fc4000001ff00 */
[----:B------:R-:W-:Y:S02]  /*12a0*/  SHF.R.S32.HI R3, RZ, 0x1f, R0 ;  /* 0x0000001fff037819 */ /* 0x000fe40000011400 */
[----:B------:R-:W-:Y:S02]  /*12b0*/  CS2R R144, SRZ ;  /* 0x0000000000907805 */ /* 0x000fe4000001ff00 */
[----:B------:R-:W-:Y:S02]  /*12c0*/  CS2R R142, SRZ ;  /* 0x00000000008e7805 */ /* 0x000fe4000001ff00 */
[----:B------:R-:W-:Y:S02]  /*12d0*/  CS2R R140, SRZ ;  /* 0x00000000008c7805 */ /* 0x000fe4000001ff00 */
[----:B------:R-:W-:Y:S01]  /*12e0*/  LEA.HI R3, R3, R0, RZ, 0x6 ;  /* 0x0000000003037211 */ /* 0x000fe200078f30ff */
[----:B------:R-:W-:Y:S01]  /*12f0*/  IMAD.MOV.U32 R0, RZ, RZ, RZ ;  /* 0x000000ffff007224 */ /* 0x000fe200078e00ff */
        /* <DEDUP_REMOVED lines=45> */
[----:B------:R-:W-:Y:S01]  /*15d0*/  CS2R R12, SRZ ;  /* 0x00000000000c7805 */ /* 0x000fe2000001ff00 */
[----:B------:R-:W-:Y:S01]  /*15e0*/  IMAD.MOV.U32 R169, RZ, RZ, RZ ;  /* 0x000000ffffa97224 */ /* 0x000fe200078e00ff */
        /* <DEDUP_REMOVED lines=10> */
[----:B------:R-:W-:Y:S01]  /*1690*/  CS2R R8, SRZ ;  /* 0x0000000000087805 */ /* 0x000fe2000001ff00 */
[----:B------:R-:W-:Y:S01]  /*16a0*/  IMAD.MOV.U32 R27, RZ, RZ, RZ ;  /* 0x000000ffff1b7224 */ /* 0x000fe200078e00ff */
[----:B------:R-:W-:Y:S01]  /*16b0*/  SHF.R.S32.HI R176, RZ, 0x6, R3 ;  /* 0x00000006ffb07819 */ /* 0x000fe20000011403 */
[----:B------:R-:W-:Y:S06]  /*16c0*/  @!P0 BRA `(.L_x_986) ;  /* 0x0000001400d88947 */ /* 0x000fec0003800000 */
[----:B------:R-:W-:Y:S02]  /*16d0*/  ISETP.GE.AND P1, PT, R168, 0x1, PT ;  /* 0x00000001a800780c */ /* 0x000fe40003f26270 */
[----:B------:R-:W-:-:S11]  /*16e0*/  PLOP3.LUT P0, PT, PT, PT, PT, 0x80, 0x0 ;  /* 0x000000000000781c */ /* 0x000fd60003f0f070 */
[----:B------:R-:W-:Y:S05]  /*16f0*/  @!P1 BRA `(.L_x_987) ;  /* 0x0000007000c89947 */ /* 0x000fea0003800000 */
[----:B------:R-:W1:Y:S01]  /*1700*/  SHFL.IDX PT, R0, R197, RZ, 0x1f ;  /* 0x00001fffc5007589 */ /* 0x000e6200000e0000 */
[----:B------:R-:W-:Y:S01]  /*1710*/  UMOV UR7, 0x40000040 ;  /* 0x4000004000077882 */ /* 0x000fe20000000000 */
[----:B------:R-:W-:Y:S01]  /*1720*/  UMOV UR13, 0x40000040 ;  /* 0x40000040000d7882 */ /* 0x000fe20000000000 */
[----:B------:R-:W-:Y:S01]  /*1730*/  UMOV UR15, 0x40000040 ;  /* 0x40000040000f7882 */ /* 0x000fe20000000000 */
[----:B------:R-:W-:Y:S01]  /*1740*/  BAR.SYNC.DEFER_BLOCKING 0xe, 0x100 ;  /* 0x0384000000007b1d */ /* 0x000fe20000010000 */
[----:B------:R-:W-:-:S05]  /*1750*/  UISETP.NE.AND UP0, UPT, UR41, 0x3, UPT ;  /* 0x000000032900788c */ /* 0x000fca000bf05270 */
[----:B------:R-:W-:Y:S01]  /*1760*/  UMOV UR17, 0x40000040 ;  /* 0x4000004000117882 */ /* 0x000fe20000000000 */
[----:B------:R-:W-:Y:S01]  /*1770*/  UMOV UR19, 0x40000040 ;  /* 0x4000004000137882 */ /* 0x000fe20000000000 */
[----:B------:R-:W-:Y:S01]  /*1780*/  UMOV UR9, 0x40000040 ;  /* 0x4000004000097882 */ /* 0x000fe20000000000 */
[----:B------:R-:W-:Y:S01]  /*1790*/  UMOV UR11, 0x40000040 ;  /* 0x40000040000b7882 */ /* 0x000fe20000000000 */
[----:B------:R-:W-:Y:S02]  /*17a0*/  PLOP3.LUT P1, PT, PT, PT, UP0, 0x80, 0x0 ;  /* 0x000000000000781c */ /* 0x000fe40003f2f008 */
[----:B-1----:R-:W-:Y:S01]  /*17b0*/  R2UR UR4, R0 ;  /* 0x00000000000472ca */ /* 0x002fe200000e0000 */
        /* <DEDUP_REMOVED lines=15> */
[----:B------:R-:W-:Y:S01]  /*18b0*/  ULEA UR6, UR36, UR20, 0xc ;  /* 0x0000001424067291 */ /* 0x000fe2000f8e603f */
[----:B------:R-:W-:Y:S01]  /*18c0*/  UMOV UR5, 0x40000040 ;  /* 0x4000004000057882 */ /* 0x000fe20000000000 */
[----:B------:R-:W-:Y:S02]  /*18d0*/  UIADD3 UR8, UR4, 0x6, URZ ;  /* 0x0000000604087890 */ /* 0x000fe4000fffe03f */
[----:B------:R-:W-:Y:S02]  /*18e0*/  UIADD3 UR14, UR6, 0x80, URZ ;  /* 0x00000080060e7890 */ /* 0x000fe4000fffe03f */
[----:B------:R-:W-:-:S03]  /*18f0*/  UIADD3 UR18, UR6, 0x100, URZ ;  /* 0x0000010006127890 */ /* 0x000fc6000fffe03f */
[----:B------:R-:W-:Y:S01]  /*1900*/  HGMMA.64x256x16.F32.BF16 R24, gdesc[UR4].tnspB, RZ, !UPT, gsb0 ;  /* 0x43e00000041879f0 */ /* 0x000fe2000c0018ff */
[----:B------:R-:W-:Y:S02]  /*1910*/  UIADD3 UR10, UR6, 0x180, URZ ;  /* 0x00000180060a7890 */ /* 0x000fe4000fffe03f */
        /* <DEDUP_REMOVED lines=16> */
.L_x_988:
[----:B------:R-:W-:Y:S01]  /*1a20*/  ULEA UR6, UR36, UR40, 0x3 ;  /* 0x0000002824067291 */ /* 0x000fe2000f8e183f */
[----:B------:R-:W-:-:S03]  /*1a30*/  ISETP.GE.AND P0, PT, R168, 0x41, PT ;  /* 0x00000041a800780c */ /* 0x000fc60003f06270 */
[----:B------:R-:W-:-:S04]  /*1a40*/  UIADD3 UR6, UR6, 0x38860, URZ ;  /* 0x0003886006067890 */ /* 0x000fc8000fffe03f */
[----:B------:R-:W-:-:S09]  /*1a50*/  UPRMT UR6, UR39, 0x654, UR6 ;  /* 0x0000065427067896 */ /* 0x000fd20008000006 */
[----:B------:R-:W-:Y:S01]  /*1a60*/  SYNCS.ARRIVE.TRANS64.RED.A1T0 RZ, [UR6], RZ ;  /* 0x000000ffffff79a7 */ /* 0x000fe20008100406 */
[----:B------:R-:W-:Y:S05]  /*1a70*/  @!P0 BRA `(.L_x_989) ;  /* 0x0000000800b48947 */ /* 0x000fea0003800000 */
[----:B------:R-:W-:-:S07]  /*1a80*/  VIADD R176, R176, 0xfffffffe ;  /* 0xfffffffeb0b07836 */ /* 0x000fce0000000000 */
.L_x_991:
        /* <DEDUP_REMOVED lines=16> */
[----:B------:R-:W1:Y:S01]  /*1b90*/  LDS R3, [R0+0x38400] ;  /* 0x0384000000037984 */ /* 0x000e620000000800 */
[----:B------:R-:W-:-:S03]  /*1ba0*/  UIADD3 UR10, UR6, 0x180, URZ ;  /* 0x00000180060a7890 */ /* 0x000fc6000fffe03f */
[----:B0-----:R-:W0:Y:S01]  /*1bb0*/  LDS R4, [R0+0x38420] ;  /* 0x0384200000047984 */ /* 0x001e220000000800 */
        /* <DEDUP_REMOVED lines=129> */
[----:B------:R-:W-:Y:S01]  /*23d0*/  HGMMA.64x256x16.F32.BF16 R24, gdesc[UR4].tnspB, R24, gsb0 ;  /* 0x43e00000041879f0 */ /* 0x000fe20008001818 */
[----:B------:R-:W-:-:S06]  /*23e0*/  USEL UR6, URZ, 0x1, UP0 ;  /* 0x000000013f067887 */ /* 0x000fcc0008000000 */
[----:B------:R-:W-:Y:S01]  /*23f0*/  LOP3.LUT R2, R2, UR6, RZ, 0x3c, !PT ;  /* 0x0000000602027c12 */ /* 0x000fe2000f8e3cff */
[----:B------:R-:W-:Y:S02]  /*2400*/  WARPGROUP.DEPBAR.LE gsb0, 0x0 ;  /* 0x00008000000079c5 */ /* 0x000fe40000010000 */
[----:B------:R-:W-:-:S15]  /*2410*/  WARPGROUP.ARRIVE ;  /* 0x00000000000079c5 */ /* 0x000fde0000000000 */
[----:B------:R-:W-:-:S03]  /*2420*/  NOP ;  /* 0x0000000000007918 */ /* 0x000fc60000000000 */
        /* <DEDUP_REMOVED lines=13> */
.L_x_990:
[----:B------:R-:W-:-:S04]  /*2500*/  ULEA UR6, UR36, UR40, 0x3 ;  /* 0x0000002824067291 */ /* 0x000fc8000f8e183f */
[----:B------:R-:W-:-:S04]  /*2510*/  UIADD3 UR6, UR6, 0x38860, URZ ;  /* 0x0003886006067890 */ /* 0x000fc8000fffe03f */
[----:B------:R-:W-:-:S09]  /*2520*/  UPRMT UR6, UR39, 0x654, UR6 ;  /* 0x0000065427067896 */ /* 0x000fd20008000006 */
[----:B------:R-:W-:Y:S01]  /*2530*/  SYNCS.ARRIVE.TRANS64.RED.A1T0 RZ, [UR6], RZ ;  /* 0x000000ffffff79a7 */ /* 0x000fe20008100406 */
[----:B------:R-:W-:Y:S05]  /*2540*/  @P0 BRA `(.L_x_991) ;  /* 0xfffffff400500947 */ /* 0x000fea000383ffff */
.L_x_989:
[----:B------:R-:W-:Y:S01]  /*2550*/  BAR.SYNC.DEFER_BLOCKING 0xe, 0x100 ;  /* 0x0384000000007b1d */ /* 0x000fe20000010000 */
[----:B------:R-:W-:Y:S01]  /*2560*/  IMAD.U32 R0, RZ, RZ, UR36 ;  /* 0x00000024ff007e24 */ /* 0x000fe2000f8e00ff */
[----:B------:R-:W-:Y:S01]  /*2570*/  UIADD3 UR36, UR36, 0x1, URZ ;  /* 0x0000000124247890 */ /* 0x000fe2000fffe03f */
[----:B------:R-:W-:Y:S02]  /*2580*/  PLOP3.LUT P0, PT, PT, PT, PT, 0x8, 0x0 ;  /* 0x000000000000781c */ /* 0x000fe40003f0e170 */
[----:B------:R-:W-:Y:S01]  /*2590*/  IMAD R0, R0, 0x40, R17 ;  /* 0x0000004000007824 */ /* 0x000fe200078e0211 */
[----:B------:R-:W-:-:S04]  /*25a0*/  UISETP.NE.AND UP0, UPT, UR36, 0x2, UPT ;  /* 0x000000022400788c */ /* 0x000fc8000bf05270 */
[----:B0-----:R-:W-:Y:S01]  /*25b0*/  LEA R4, R0, UR40, 0x2 ;  /* 0x0000002800047c11 */ /* 0x001fe2000f8e10ff */
        /* <DEDUP_REMOVED lines=135> */
.L_x_986:
[----:B------:R-:W-:Y:S02]  /*2e30*/  ISETP.GE.AND P1, PT, R168, 0x1, PT ;  /* 0x00000001a800780c */ /* 0x000fe40003f26270 */
[----:B------:R-:W-:-:S11]  /*2e40*/  PLOP3.LUT P0, PT, PT, PT, PT, 0x80, 0x0 ;  /* 0x000000000000781c */ /* 0x000fd60003f0f070 */
[----:B------:R-:W-:Y:S05]  /*2e50*/  @!P1 BRA `(.L_x_987) ;  /* 0x0000005800f09947 */ /* 0x000fea0003800000 */
[----:B------:R-:W1:Y:S02]  /*2e60*/  SHFL.IDX PT, R0, R197, RZ, 0x1f ;  /* 0x00001fffc5007589 */ /* 0x000e6400000e0000 */
[----:B-1----:R-:W-:-:S13]  /*2e70*/  R2UR UR4, R0 ;  /* 0x00000000000472ca */ /* 0x002fda00000e0000 */
        /* <DEDUP_REMOVED lines=14> */
[----:B0-----:R-:W-:Y:S01]  /*2f60*/  IMAD.U32 R4, RZ, RZ, UR4 ;  /* 0x00000004ff047e24 */ /* 0x001fe2000f8e00ff */
        /* <DEDUP_REMOVED lines=12> */
.L_x_992:
[----:B------:R-:W-:-:S04]  /*3030*/  LEA.HI R0, R196, R196, RZ, 0x1 ;  /* 0x000000c4c4007211 */ /* 0x000fc800078f08ff */
[----:B------:R-:W-:Y:S01]  /*3040*/  LOP3.LUT R3, R0, 0xfffffffe, RZ, 0xc0, !PT ;  /* 0xfffffffe00037812 */ /* 0x000fe200078ec0ff */
[----:B------:R-:W-:-:S04]  /*3050*/  IMAD.U32 R0, RZ, RZ, UR41 ;  /* 0x00000029ff007e24 */ /* 0x000fc8000f8e00ff */
[----:B------:R-:W-:Y:S01]  /*3060*/  IMAD.IADD R3, R196, 0x1, -R3 ;  /* 0x00000001c4037824 */ /* 0x000fe200078e0a03 */
[----:B------:R-:W-:-:S04]  /*3070*/  ISETP.NE.AND P0, PT, R0, 0x3, PT ;  /* 0x000000030000780c */ /* 0x000fc80003f05270 */
[----:B------:R-:W-:-:S04]  /*3080*/  SHF.L.U32 R3, R3, 0x1f, RZ ;  /* 0x0000001f03037819 */ /* 0x000fc800000006ff */
[----:B------:R-:W1:Y:S02]  /*3090*/  SYNCS.PHASECHK.TRANS64.TRYWAIT P1, [UR40+0x38800], R3 ;  /* 0x03880003ff0075a7 */ /* 0x000e640008020168 */
[----:B-1----:R-:W-:Y:S05]  /*30a0*/  @!P1 BRA `(.L_x_993) ;  /* 0x000000e800ac9947 */ /* 0x002fea0003800000 */
.L_x_1120:
[----:B------:R-:W-:Y:S05]  /*30b0*/  @!P0 BRA `(.L_x_994) ;  /* 0x0000000000048947 */ /* 0x000fea0003800000 */
[----:B------:R-:W-:Y:S01]  /*30c0*/  BPT.TRAP 0x1 ;  /* 0x000000040000795c */ /* 0x000fe20000300000 */
.L_x_994:
[----:B0-----:R-:W-:Y:S01]  /*30d0*/  IMAD.U32 R5, RZ, RZ, UR36 ;  /* 0x00000024ff057e24 */ /* 0x001fe2000f8e00ff */
[----:B------:R-:W-:-:S04]  /*30e0*/  SHF.L.U32 R4, R2, 0x1f, RZ ;  /* 0x0000001f02047819 */ /* 0x000fc800000006ff */
[----:B------:R-:W-:-:S04]  /*30f0*/  LEA R5, R5, UR40, 0x3 ;  /* 0x0000002805057c11 */ /* 0x000fc8000f8e18ff */
[----:B------:R0:W2:Y:S01]  /*3100*/  SYNCS.PHASECHK.TRANS64.TRYWAIT P1, [R5+URZ+0x38830], R4 ;  /* 0x03883004050075a7 */ /* 0x0000a2000802017f */
[----:B------:R-:W-:Y:S05]  /*3110*/  @!P0 BRA `(.L_x_995) ;  /* 0x0000000000048947 */ /* 0x000fea0003800000 */
[----:B------:R-:W-:Y:S01]  /*3120*/  BPT.TRAP 0x1 ;  /* 0x000000040000795c */ /* 0x000fe20000300000 */
.L_x_995:
[----:B--2---:R-:W-:Y:S05]  /*3130*/  @P1 BRA `(.L_x_996) ;  /* 0x0000000000081947 */ /* 0x004fea0003800000 */
[----:B------:R-:W2:Y:S02]  /*3140*/  SYNCS.PHASECHK.TRANS64.TRYWAIT P1, [R5+URZ+0x38830], R4 ;  /* 0x03883004050075a7 */ /* 0x000ea4000802017f */
[----:B--2---:R-:W-:Y:S05]  /*3150*/  @!P1 BRA `(.L_x_997) ;  /* 0x000000e800989947 */ /* 0x004fea0003800000 */
.L_x_996:
[----:B------:R-:W-:-:S04]  /*3160*/  UIADD3 UR4, UR40, 0x22400, URZ ;  /* 0x0002240028047890 */ /* 0x000fc8000fffe03f */
[----:B------:R-:W-:-:S04]  /*3170*/  USHF.R.U32.HI UR4, URZ, 0x4, UR4 ;  /* 0x000000043f047899 */ /* 0x000fc80008011604 */
[----:B------:R-:W-:-:S06]  /*3180*/  ULOP3.LUT UR4, UR4, 0x3fff, URZ, 0xc0, !UPT ;  /* 0x00003fff04047892 */ /* 0x000fcc000f8ec03f */
[----:B-1----:R-:W-:Y:S01]  /*3190*/  IMAD.U32 R0, RZ, RZ, UR4 ;  /* 0x00000004ff007e24 */ /* 0x002fe2000f8e00ff */
        /* <DEDUP_REMOVED lines=34> */
[----:B------:R-:W1:Y:S02]  /*33c0*/  SYNCS.PHASECHK.TRANS64.TRYWAIT P1, [UR40+0x38810], R3 ;  /* 0x03881003ff0075a7 */ /* 0x000e640008020168 */
[----:B-1----:R-:W-:Y:S05]  /*33d0*/  @!P1 BRA `(.L_x_998) ;  /* 0x000000e8000c9947 */ /* 0x002fea0003800000 */
.L_x_1121:
[----:B------:R-:W-:Y:S05]  /*33e0*/  @!P0 BRA `(.L_x_999) ;  /* 0x0000000000048947 */ /* 0x000fea0003800000 */
[----:B------:R-:W-:Y:S01]  /*33f0*/  BPT.TRAP 0x1 ;  /* 0x000000040000795c */ /* 0x000fe20000300000 */
.L_x_999:
[----:B------:R3:W4:Y:S01]  /*3400*/  SYNCS.PHASECHK.TRANS64.TRYWAIT P1, [R5+URZ+0x38850], R4 ;  /* 0x03885004050075a7 */ /* 0x000722000802017f */
[----:B------:R-:W-:Y:S05]  /*3410*/  @!P0 BRA `(.L_x_1000) ;  /* 0x0000000000048947 */ /* 0x000fea0003800000 */
[----:B------:R-:W-:Y:S01]  /*3420*/  BPT.TRAP 0x1 ;  /* 0x000000040000795c */ /* 0x000fe20000300000 */
.L_x_1000:
[----:B----4-:R-:W-:Y:S05]  /*3430*/  @P1 BRA `(.L_x_1001) ;  /* 0x0000000000081947 */ /* 0x010fea0003800000 */
[----:B------:R-:W4:Y:S02]  /*3440*/  SYNCS.PHASECHK.TRANS64.TRYWAIT P1, [R5+URZ+0x38850], R4 ;  /* 0x03885004050075a7 */ /* 0x000f24000802017f */
[----:B----4-:R-:W-:Y:S05]  /*3450*/  @!P1 BRA `(.L_x_1002) ;  /* 0x000000e800049947 */ /* 0x010fea0003800000 */
.L_x_1001:
[----:B------:R-:W-:Y:S01]  /*3460*/  UIADD3 UR4, UR40, 0x400, URZ ;  /* 0x0000040028047890 */ /* 0x000fe2000fffe03f */
[----:B------:R-:W-:Y:S01]  /*3470*/  WARPGROUP.ARRIVE ;  /* 0x00000000000079c5 */ /* 0x000fe20000000000 */
[----:B------:R-:W-:-:S05]  /*3480*/  UIADD3 UR5, UR40, 0x26400, URZ ;  /* 0x0002640028057890 */ /* 0x000fca000fffe03f */
[----:B-1----:R-:W1:Y:S01]  /*3490*/  S2R R3, SR_TID.X ;  /* 0x0000000000037919 */ /* 0x002e620000002100 */
        /* <DEDUP_REMOVED lines=18> */
[----:B-1----:R-:W-:-:S06]  /*35c0*/  SHF.R.U32.HI R3, RZ, 0x7, R3 ;  /* 0x00000007ff037819 */ /* 0x002fcc0000011603 */
[----:B------:R-:W1:Y:S02]  /*35d0*/  SHFL.IDX PT, R3, R3, RZ, 0x1f ;  /* 0x00001fff03037589 */ /* 0x000e6400000e0000 */
[----:B-1----:R-:W-:-:S13]  /*35e0*/  R2UR UR7, R3 ;  /* 0x00000000030772ca */ /* 0x002fda00000e0000 */
        /* <DEDUP_REMOVED lines=251> */
.L_x_1003:
[----:B------:R-:W-:Y:S01]  /*45a0*/  IMAD R3, R176, -0x40, R168 ;  /* 0xffffffc0b0037824 */ /* 0x000fe200078e02a8 */
[----:B------:R-:W-:Y:S01]  /*45b0*/  ULDC UR18, c[0x0][0xa80] ;  /* 0x0002a00000127ab9 */ /* 0x000fe20000000800 */
[----:B------:R-:W-:Y:S01]  /*45c0*/  R2UR UR5, R5 ;  /* 0x00000000050572ca */ /* 0x000fe200000e0000 */
[----:B------:R-:W-:Y:S02]  /*45d0*/  ULOP3.LUT UR43, UR43, 0x2000000, URZ, 0xfc, !UPT ;  /* 0x020000002b2b7892 */ /* 0x000fe4000f8efc3f */
[----:B------:R-:W-:Y:S01]  /*45e0*/  IADD3 R3, -R18, 0x40, R3 ;  /* 0x0000004012037810 */ /* 0x000fe20007ffe103 */
[----:B------:R-:W-:Y:S01]  /*45f0*/  UMOV UR11, 0x40000040 ;  /* 0x40000040000b7882 */ /* 0x000fe20000000000 */
[----:B------:R-:W-:Y:S02]  /*4600*/  ULEA UR10, UR36, UR43, 0xc ;  /* 0x0000002b240a7291 */ /* 0x000fe4000f8e603f */
[C---:B------:R-:W-:Y:S01]  /*4610*/  ISETP.GT.AND P5, PT, R3.reuse, RZ, PT ;  /* 0x000000ff0300720c */ /* 0x040fe20003fa4270 */
[----:B------:R-:W-:Y:S01]  /*4620*/  UMOV UR15, 0x40000040 ;  /* 0x40000040000f7882 */ /* 0x000fe20000000000 */
[C---:B------:R-:W-:Y:S01]  /*4630*/  ISETP.GT.AND P4, PT, R3.reuse, 0x1, PT ;  /* 0x000000010300780c */ /* 0x040fe20003f84270 */
[----:B------:R-:W-:Y:S01]  /*4640*/  UIADD3 UR14, UR10, 0x80, URZ ;  /* 0x000000800a0e7890 */ /* 0x000fe2000fffe03f */
[----:B------:R-:W-:-:S02]  /*4650*/  ISETP.GT.AND P3, PT, R3, 0x8, PT ;  /* 0x000000080300780c */ /* 0x000fc40003f64270 */
[----:B------:R-:W-:Y:S01]  /*4660*/  FSEL R24, R24, -INF , P5 ;  /* 0xff80000018187808 */ /* 0x000fe20002800000 */
[----:B------:R-:W-:Y:S01]  /*4670*/  UIADD3 UR5, UR5, 0x38840, URZ ;  /* 0x0003884005057890 */ /* 0x000fe2000fffe03f */
[----:B------:R-:W-:Y:S02]  /*4680*/  FSEL R25, R25, -INF , P4 ;  /* 0xff80000019197808 */ /* 0x000fe40002000000 */
[C---:B------:R-:W-:Y:S01]  /*4690*/  ISETP.GT.AND P2, PT, R3.reuse, 0x9, PT ;  /* 0x000000090300780c */ /* 0x040fe20003f44270 */
[----:B------:R-:W-:Y:S01]  /*46a0*/  UPRMT UR5, UR39, 0x654, UR5 ;  /* 0x0000065427057896 */ /* 0x000fe20008000005 */
[----:B------:R-:W-:Y:S02]  /*46b0*/  FSEL R28, R28, -INF , P3 ;  /* 0xff8000001c1c7808 */ /* 0x000fe40001800000 */
[----:B------:R-:W-:Y:S02]  /*46c0*/  FMNMX.FTZ R7, R24, R25, !PT ;  /* 0x0000001918077209 */ /* 0x000fe40007810000 */
[----:B------:R-:W-:-:S02]  /*46d0*/  ISETP.GT.AND P1, PT, R3, 0x10, PT ;  /* 0x000000100300780c */ /* 0x000fc40003f24270 */
[----:B------:R-:W-:Y:S02]  /*46e0*/  FSEL R29, R29, -INF , P2 ;  /* 0xff8000001d1d7808 */ /* 0x000fe40001000000 */
[----:B0-234-:R-:W-:Y:S01]  /*46f0*/  FMNMX.FTZ R4, R28, R7, !PT ;  /* 0x000000071c047209 */ /* 0x01dfe20007810000 */
[----:B------:R-:W-:Y:S01]  /*4700*/  SYNCS.ARRIVE.TRANS64.RED.A1T0 RZ, [UR5], RZ ;  /* 0x000000ffffff79a7 */ /* 0x000fe20008100405 */
        /* <DEDUP_REMOVED lines=39> */
[----:B------:R-:W-:Y:S01]  /*4980*/  FSEL R43, R43, -INF , P2 ;  /* 0xff8000002b2b7808 */ /* 0x000fe20001000000 */
[----:B------:R-:W-:Y:S01]  /*4990*/  BAR.SYNC.DEFER_BLOCKING 0xf, 0x100 ;  /* 0x03c4000000007b1d */ /* 0x000fe20000010000 */
[----:B------:R-:W-:-:S02]  /*49a0*/  ISETP.GT.AND P2, PT, R3, 0x39, PT ;  /* 0x000000390300780c */ /* 0x000fc40003f44270 */
[----:B------:R-:W-:Y:S02]  /*49b0*/  FSEL R52, R52, -INF , P3 ;  /* 0xff80000034347808 */ /* 0x000fe40001800000 */
[----:B------:R-:W-:Y:S02]  /*49c0*/  FMNMX.FTZ R3, R49, R4, !PT ;  /* 0x0000000431037209 */ /* 0x000fe40007810000 */
[----:B------:R-:W-:Y:S02]  /*49d0*/  FSEL R53, R53, -INF , P2 ;  /* 0xff80000035357808 */ /* 0x000fe40001000000 */
[----:B------:R-:W-:Y:S02]  /*49e0*/  FMNMX.FTZ R4, R52, R3, !PT ;  /* 0x0000000334047209 */ /* 0x000fe40007810000 */
[----:B------:R-:W-:Y:S02]  /*49f0*/  FSEL R46, R46, -INF , P1 ;  /* 0xff8000002e2e7808 */ /* 0x000fe40000800000 */
[----:B------:R-:W-:-:S02]  /*4a00*/  FMNMX.FTZ R6, R53, R4, !PT ;  /* 0x0000000435067209 */ /* 0x000fc40007810000 */
[----:B------:R-:W-:Y:S02]  /*4a10*/  FSEL R47, R47, -INF , P6 ;  /* 0xff8000002f2f7808 */ /* 0x000fe40003000000 */
[----:B------:R-:W-:Y:S01]  /*4a20*/  FSEL R50, R50, -INF , P5 ;  /* 0xff80000032327808 */ /* 0x000fe20002800000 */
[----:B------:R-:W0:Y:S01]  /*4a30*/  SHFL.BFLY PT, R3, R6, 0x2, 0x1f ;  /* 0x0c401f0006037f89 */ /* 0x000e2200000e0000 */
[----:B------:R-:W-:Y:S02]  /*4a40*/  FSEL R51, R51, -INF , P4 ;  /* 0xff80000033337808 */ /* 0x000fe40002000000 */
[----:B------:R-:W-:Y:S02]  /*4a50*/  FSEL R54, R54, -INF , P3 ;  /* 0xff80000036367808 */ /* 0x000fe40001800000 */
[----:B------:R-:W-:Y:S02]  /*4a60*/  FSEL R55, R55, -INF , P2 ;  /* 0xff80000037377808 */ /* 0x000fe40001000000 */
[----:B0-----:R-:W-:-:S02]  /*4a70*/  FMNMX.FTZ R8, R6, R3, !PT ;  /* 0x0000000306087209 */ /* 0x001fc40007810000 */
[----:B------:R-:W-:-:S03]  /*4a80*/  FMNMX.FTZ R3, R26, R27, !PT ;  /* 0x0000001b1a037209 */ /* 0x000fc60007810000 */
[----:B------:R-:W0:Y:S01]  /*4a90*/  SHFL.BFLY PT, R7, R8, 0x1, 0x1f ;  /* 0x0c201f0008077f89 */ /* 0x000e2200000e0000 */
        /* <DEDUP_REMOVED lines=33> */
[----:B------:R-:W-:Y:S02]  /*4cb0*/  MUFU.EX2 R6, R6 ;  /* 0x0000000600067308 */ /* 0x000fe40000000800 */
[----:B------:R-:W0:Y:S06]  /*4cc0*/  SHFL.BFLY PT, R15, R4, 0x2, 0x1f ;  /* 0x0c401f00040f7f89 */ /* 0x000e2c00000e0000 */
[----:B------:R-:W1:Y:S08]  /*4cd0*/  MUFU.EX2 R7, R7 ;  /* 0x0000000700077308 */ /* 0x000e700000000800 */
[----:B------:R-:W-:Y:S08]  /*4ce0*/  MUFU.EX2 R8, R8 ;  /* 0x0000000800087308 */ /* 0x000ff00000000800 */
[----:B------:R-:W2:Y:S01]  /*4cf0*/  MUFU.EX2 R9, R9 ;  /* 0x0000000900097308 */ /* 0x000ea20000000800 */
[----:B-1----:R-:W-:Y:S01]  /*4d00*/  F2FP.BF16.F32.PACK_AB R152, R7, R6 ;  /* 0x000000060798723e */ /* 0x002fe200000010ff */
[----:B------:R-:W-:Y:S01]  /*4d10*/  FADD.FTZ R7, R6, R7 ;  /* 0x0000000706077221 */ /* 0x000fe20000010000 */
[----:B0-----:R-:W-:Y:S01]  /*4d20*/  FMNMX.FTZ R24, R4, R15, !PT ;  /* 0x0000000f04187209 */ /* 0x001fe20007810000 */
[----:B------:R-:W-:-:S04]  /*4d30*/  FFMA.FTZ R15, R41, UR18, -R56 ;  /* 0x00000012290f7c23 */ /* 0x000fc80008010838 */
[----:B------:R-:W0:Y:S01]  /*4d40*/  SHFL.BFLY PT, R25, R24, 0x1, 0x1f ;  /* 0x0c201f0018197f89 */ /* 0x000e2200000e0000 */
[----:B------:R-:W-:Y:S08]  /*4d50*/  MUFU.EX2 R10, R10 ;  /* 0x0000000a000a7308 */ /* 0x000ff00000000800 */
[----:B------:R-:W1:Y:S01]  /*4d60*/  MUFU.EX2 R11, R11 ;  /* 0x0000000b000b7308 */ /* 0x000e620000000800 */
[----:B--2---:R-:W-:Y:S01]  /*4d70*/  F2FP.BF16.F32.PACK_AB R154, R9, R8 ;  /* 0x00000008099a723e */ /* 0x004fe200000010ff */
[----:B------:R-:W-:-:S04]  /*4d80*/  FADD.FTZ R8, R8, R7 ;  /* 0x0000000708087221 */ /* 0x000fc80000010000 */
[----:B------:R-:W-:Y:S02]  /*4d90*/  FADD.FTZ R9, R9, R8 ;  /* 0x0000000809097221 */ /* 0x000fe40000010000 */
[----:B------:R-:W-:Y:S01]  /*4da0*/  MUFU.EX2 R12, R12 ;  /* 0x0000000c000c7308 */ /* 0x000fe20000000800 */
[----:B0-----:R-:W-:-:S07]  /*4db0*/  FMNMX.FTZ R4, R24, R25, !PT ;  /* 0x0000001918047209 */ /* 0x001fce0007810000 */
[----:B------:R-:W0:Y:S01]  /*4dc0*/  MUFU.EX2 R13, R13 ;  /* 0x0000000d000d7308 */ /* 0x000e220000000800 */
[C---:B-1----:R-:W-:Y:S01]  /*4dd0*/  F2FP.BF16.F32.PACK_AB R156, R11.reuse, R10 ;  /* 0x0000000a0b9c723e */ /* 0x042fe200000010ff */
[----:B------:R-:W-:Y:S01]  /*4de0*/  FADD.FTZ R10, R10, R9 ;  /* 0x000000090a0a7221 */ /* 0x000fe20000010000 */
[C---:B------:R-:W-:Y:S01]  /*4df0*/  FSETP.NEU.FTZ.AND P1, PT, R4.reuse, -INF , PT ;  /* 0xff8000000400780b */ /* 0x040fe20003f3d000 */
[----:B------:R-:W-:Y:S02]  /*4e00*/  FMUL.FTZ R24, R4, UR18 ;  /* 0x0000001204187c20 */ /* 0x000fe40008410000 */
[----:B------:R-:W-:Y:S02]  /*4e10*/  FADD.FTZ R11, R11, R10 ;  /* 0x0000000a0b0b7221 */ /* 0x000fe40000010000 */
[----:B------:R-:W-:Y:S01]  /*4e20*/  MUFU.EX2 R14, R14 ;  /* 0x0000000e000e7308 */ /* 0x000fe20000000800 */
[----:B------:R-:W-:-:S05]  /*4e30*/  FSEL R24, R24, RZ, P1 ;  /* 0x000000ff18187208 */ /* 0x000fca0000800000 */
[--C-:B------:R-:W-:Y:S01]  /*4e40*/  FFMA.FTZ R173, R26, UR18, -R24.reuse ;  /* 0x000000121aad7c23 */ /* 0x100fe20008010818 */
        /* <DEDUP_REMOVED lines=14> */
[----:B------:R-:W-:Y:S01]  /*4f30*/  FFMA.FTZ R216, R55, UR18, -R24 ;  /* 0x0000001237d87c23 */ /* 0x000fe20008010818 */
[----:B------:R-:W-:Y:S01]  /*4f40*/  MUFU.EX2 R173, R173 ;  /* 0x000000ad00ad7308 */ /* 0x000fe20000000800 */
[----:B0-----:R-:W-:Y:S01]  /*4f50*/  F2FP.BF16.F32.PACK_AB R158, R13, R12 ;  /* 0x0000000c0d9e723e */ /* 0x001fe200000010ff */
[----:B------:R-:W-:-:S04]  /*4f60*/  FADD.FTZ R12, R12, R11 ;  /* 0x0000000b0c0c7221 */ /* 0x000fc80000010000 */
[----:B------:R-:W-:Y:S02]  /*4f70*/  FADD.FTZ R13, R13, R12 ;  /* 0x0000000c0d0d7221 */ /* 0x000fe40000010000 */
[----:B------:R-:W0:Y:S08]  /*4f80*/  MUFU.EX2 R174, R174 ;  /* 0x000000ae00ae7308 */ /* 0x000e300000000800 */
        /* <DEDUP_REMOVED lines=15> */
[----:B------:R-:W0:Y:S08]  /*5080*/  MUFU.EX2 R15, R15 ;  /* 0x0000000f000f7308 */ /* 0x000e300000000800 */
[----:B------:R-:W-:Y:S01]  /*5090*/  MUFU.EX2 R20, R20 ;  /* 0x0000001400147308 */ /* 0x000fe20000000800 */
[----:B--2---:R-:W-:Y:S01]  /*50a0*/  F2FP.BF16.F32.PACK_AB R159, R182, R179 ;  /* 0x000000b3b69f723e */ /* 0x004fe200000010ff */
[----:B------:R-:W-:-:S04]  /*50b0*/  FADD.FTZ R179, R179, R180 ;  /* 0x000000b4b3b37221 */ /* 0x000fc80000010000 */
[----:B------:R1:W-:Y:S01]  /*50c0*/  STSM.16.M88.4 [R23], R156 ;  /* 0x0000009c17007844 */ /* 0x0003e20000000200 */
[----:B------:R-:W-:Y:S01]  /*50d0*/  FADD.FTZ R182, R182, R179 ;  /* 0x000000b3b6b67221 */ /* 0x000fe20000010000 */
        /* <DEDUP_REMOVED lines=34> */
[----:B------:R-:W-:Y:S01]  /*5300*/  FADD.FTZ R214, R214, R211 ;  /* 0x000000d3d6d67221 */ /* 0x000fe20000010000 */
[----:B--2---:R-:W-:-:S03]  /*5310*/  F2FP.BF16.F32.PACK_AB R167, R216, R213 ;  /* 0x000000d5d8a7723e */ /* 0x004fc600000010ff */
[----:B------:R-:W-:Y:S02]  /*5320*/  FADD.FTZ R213, R213, R214 ;  /* 0x000000d6d5d57221 */ /* 0x000fe40000010000 */
[----:B------:R1:W-:Y:S01]  /*5330*/  STSM.16.M88.4 [R184], R164 ;  /* 0x000000a4b8007844 */ /* 0x0003e20000000200 */
[----:B------:R-:W-:Y:S01]  /*5340*/  WARPGROUP.ARRIVE ;  /* 0x00000000000079c5 */ /* 0x000fe20000000000 */
[----:B------:R-:W-:-:S05]  /*5350*/  FADD.FTZ R8, R216, R213 ;  /* 0x000000d5d8087221 */ /* 0x000fca0000010000 */
        /* <DEDUP_REMOVED lines=24> */
.L_x_1004:
        /* <DEDUP_REMOVED lines=10> */
.L_x_1016:
        /* <DEDUP_REMOVED lines=9> */
.L_x_1006:
[----:B------:R-:W-:Y:S01]  /*5610*/  ULEA UR5, UR36, UR40, 0x3 ;  /* 0x0000002824057291 */ /* 0x000fe2000f8e183f */
[----:B------:R-:W-:-:S08]  /*5620*/  SHF.L.U32 R3, R2, 0x1f, RZ ;  /* 0x0000001f02037819 */ /* 0x000fd000000006ff */
[----:B------:R0:W1:Y:S01]  /*5630*/  SYNCS.PHASECHK.TRANS64.TRYWAIT P2, [UR5+0x38830], R3 ;  /* 0x03883003ff0075a7 */ /* 0x0000620008040145 */
[----:B------:R-:W-:Y:S05]  /*5640*/  @!P0 BRA `(.L_x_1007) ;  /* 0x0000000000048947 */ /* 0x000fea0003800000 */
[----:B------:R-:W-:Y:S01]  /*5650*/  BPT.TRAP 0x1 ;  /* 0x000000040000795c */ /* 0x000fe20000300000 */
.L_x_1007:
[----:B-1----:R-:W-:Y:S05]  /*5660*/  @P2 BRA `(.L_x_1008) ;  /* 0x0000000000082947 */ /* 0x002fea0003800000 */
[----:B------:R-:W1:Y:S02]  /*5670*/  SYNCS.PHASECHK.TRANS64.TRYWAIT P2, [UR5+0x38830], R3 ;  /* 0x03883003ff0075a7 */ /* 0x000e640008040145 */
[----:B-1----:R-:W-:Y:S05]  /*5680*/  @!P2 BRA `(.L_x_1009) ;  /* 0x000000c4008ca947 */ /* 0x002fea0003800000 */
.L_x_1008:
        /* <DEDUP_REMOVED lines=28> */
.L_x_1010:
[----:B------:R2:W3:Y:S01]  /*5850*/  SYNCS.PHASECHK.TRANS64.TRYWAIT P2, [UR5+0x38850], R3 ;  /* 0x03885003ff0075a7 */ /* 0x0004e20008040145 */
[----:B------:R-:W-:Y:S05]  /*5860*/  @!P0 BRA `(.L_x_1011) ;  /* 0x0000000000048947 */ /* 0x000fea0003800000 */
[----:B------:R-:W-:Y:S01]  /*5870*/  BPT.TRAP 0x1 ;  /* 0x000000040000795c */ /* 0x000fe20000300000 */
.L_x_1011:
[----:B---3--:R-:W-:Y:S05]  /*5880*/  @P2 BRA `(.L_x_1012) ;  /* 0x0000000000082947 */ /* 0x008fea0003800000 */
[----:B------:R-:W3:Y:S02]  /*5890*/  SYNCS.PHASECHK.TRANS64.TRYWAIT P2, [UR5+0x38850], R3 ;  /* 0x03885003ff0075a7 */ /* 0x000ee40008040145 */
[----:B---3--:R-:W-:Y:S05]  /*58a0*/  @!P2 BRA `(.L_x_1013) ;  /* 0x000000c4001ca947 */ /* 0x008fea0003800000 */
.L_x_1012:
        /* <DEDUP_REMOVED lines=17> */
[----:B------:R-:W-:Y:S01]  /*59c0*/  UIADD3 UR22, UR10, 0x2, URZ ;  /* 0x000000020a167890 */ /* 0x000fe2000fffe03f */
[----:B------:R-:W-:Y:S01]  /*59d0*/  UMOV UR20, UR18 ;  /* 0x0000001200147c82 */ /* 0x000fe20008000000 */
[----:B------:R-:W-:Y:S01]  /*59e0*/  UMOV UR21, 0x40000040 ;  /* 0x4000004000157882 */ /* 0x000fe20000000000 */
[----:B------:R-:W-:Y:S01]  /*59f0*/  UMOV UR23, 0x40000040 ;  /* 0x4000004000177882 */ /* 0x000fe20000000000 */
[----:B------:R-:W-:Y:S01]  /*5a00*/  UIADD3 UR18, UR10, 0x800, URZ ;  /* 0x000008000a127890 */ /* 0x000fe2000fffe03f */
        /* <DEDUP_REMOVED lines=254> */
.L_x_1014:
[----:B------:R-:W-:Y:S01]  /*69f0*/  FMNMX.FTZ R4, R152, R5, !PT ;  /* 0x0000000598047209 */ /* 0x000fe20007810000 */
[----:B------:R-:W-:Y:S01]  /*6a00*/  ULDC UR18, c[0x0][0xa80] ;  /* 0x0002a00000127ab9 */ /* 0x000fe20000000800 */
[----:B------:R-:W-:Y:S02]  /*6a10*/  UIADD3 UR10, UR5, 0x38840, URZ ;  /* 0x00038840050a7890 */ /* 0x000fe4000fffe03f */
[----:B------:R-:W-:Y:S01]  /*6a20*/  FMNMX.FTZ R3, R153, R4, !PT ;  /* 0x0000000499037209 */ /* 0x000fe20007810000 */
[----:B------:R-:W-:Y:S02]  /*6a30*/  ULEA UR14, UR36, UR43, 0xc ;  /* 0x0000002b240e7291 */ /* 0x000fe4000f8e603f */
[----:B------:R-:W-:Y:S01]  /*6a40*/  UPRMT UR10, UR39, 0x654, UR10 ;  /* 0x00000654270a7896 */ /* 0x000fe2000800000a */
[----:B------:R-:W-:Y:S01]  /*6a50*/  FMNMX.FTZ R4, R156, R3, !PT ;  /* 0x000000039c047209 */ /* 0x000fe20007810000 */
[----:B------:R-:W-:Y:S01]  /*6a60*/  UMOV UR15, 0x40000040 ;  /* 0x40000040000f7882 */ /* 0x000fe20000000000 */
[----:B------:R-:W-:-:S02]  /*6a70*/  UMOV UR11, 0x40000040 ;  /* 0x40000040000b7882 */ /* 0x000fc40000000000 */
[----:B------:R-:W-:-:S04]  /*6a80*/  FMNMX.FTZ R3, R157, R4, !PT ;  /* 0x000000049d037209 */ /* 0x000fc80007810000 */
[----:B------:R-:W-:Y:S01]  /*6a90*/  FMNMX.FTZ R4, R160, R3, !PT ;  /* 0x00000003a0047209 */ /* 0x000fe20007810000 */
[----:B------:R-:W-:Y:S01]  /*6aa0*/  SYNCS.ARRIVE.TRANS64.RED.A1T0 RZ, [UR10], RZ ;  /* 0x000000ffffff79a7 */ /* 0x000fe2000810040a */
[----:B------:R-:W-:Y:S02]  /*6ab0*/  UIADD3 UR10, UR14, 0x80, URZ ;  /* 0x000000800e0a7890 */ /* 0x000fe4000fffe03f */
        /* <DEDUP_REMOVED lines=41> */
[----:B------:R-:W-:Y:S01]  /*6d50*/  FMUL.FTZ R5, R5, UR18 ;  /* 0x0000001205057c20 */ /* 0x000fe20008410000 */
[--C-:B------:R-:W-:Y:S01]  /*6d60*/  FFMA.FTZ R11, R156, UR18, -R210.reuse ;  /* 0x000000129c0b7c23 */ /* 0x100fe200080108d2 */
[--C-:B------:R-:W-:Y:S01]  /*6d70*/  FFMA.FTZ R12, R157, UR18, -R210.reuse ;  /* 0x000000129d0c7c23 */ /* 0x100fe200080108d2 */
[----:B------:R-:W-:Y:S01]  /*6d80*/  FMNMX.FTZ R4, R182, R13, !PT ;  /* 0x0000000db6047209 */ /* 0x000fe20007810000 */
[--C-:B------:R-:W-:Y:S01]  /*6d90*/  FFMA.FTZ R13, R160, UR18, -R210.reuse ;  /* 0x00000012a00d7c23 */ /* 0x100fe200080108d2 */
[--C-:B------:R-:W-:Y:S01]  /*6da0*/  FFMA.FTZ R14, R161, UR18, -R210.reuse ;  /* 0x00000012a10e7c23 */ /* 0x100fe200080108d2 */
[----:B------:R-:W0:Y:S01]  /*6db0*/  MUFU.EX2 R5, R5 ;  /* 0x0000000500057308 */ /* 0x000e220000000800 */
[----:B------:R-:W-:Y:S01]  /*6dc0*/  FMNMX.FTZ R4, R183, R4, !PT ;  /* 0x00000004b7047209 */ /* 0x000fe20007810000 */
[--C-:B------:R-:W-:Y:S01]  /*6dd0*/  FFMA.FTZ R15, R164, UR18, -R210.reuse ;  /* 0x00000012a40f7c23 */ /* 0x100fe200080108d2 */
[----:B------:R-:W-:-:S03]  /*6de0*/  FFMA.FTZ R20, R165, UR18, -R210 ;  /* 0x00000012a5147c23 */ /* 0x000fc600080108d2 */
[----:B------:R-:W1:Y:S02]  /*6df0*/  SHFL.BFLY PT, R153, R4, 0x2, 0x1f ;  /* 0x0c401f0004997f89 */ /* 0x000e6400000e0000 */
[----:B------:R-:W-:Y:S08]  /*6e00*/  MUFU.EX2 R10, R10 ;  /* 0x0000000a000a7308 */ /* 0x000ff00000000800 */
[----:B------:R-:W-:Y:S01]  /*6e10*/  MUFU.EX2 R9, R9 ;  /* 0x0000000900097308 */ /* 0x000fe20000000800 */
[-C--:B0-----:R-:W-:Y:S01]  /*6e20*/  FMUL.FTZ R24, R24, R5.reuse ;  /* 0x0000000518187220 */ /* 0x081fe20000410000 */
        /* <DEDUP_REMOVED lines=11> */
[----:B------:R-:W-:Y:S01]  /*6ee0*/  FMUL.FTZ R45, R45, R5 ;  /* 0x000000052d2d7220 */ /* 0x000fe20000410000 */
[----:B-1----:R-:W-:Y:S01]  /*6ef0*/  FMNMX.FTZ R153, R4, R153, !PT ;  /* 0x0000009904997209 */ /* 0x002fe20007810000 */
[-C--:B------:R-:W-:Y:S01]  /*6f00*/  FMUL.FTZ R48, R48, R5.reuse ;  /* 0x0000000530307220 */ /* 0x080fe20000410000 */
[----:B------:R-:W-:Y:S01]  /*6f10*/  MUFU.EX2 R12, R12 ;  /* 0x0000000c000c7308 */ /* 0x000fe20000000800 */
[-C--:B------:R-:W-:Y:S01]  /*6f20*/  FMUL.FTZ R49, R49, R5.reuse ;  /* 0x0000000531317220 */ /* 0x080fe20000410000 */
[-C--:B------:R-:W-:Y:S01]  /*6f30*/  FMUL.FTZ R52, R52, R5.reuse ;  /* 0x0000000534347220 */ /* 0x080fe20000410000 */
[----:B------:R-:W0:Y:S01]  /*6f40*/  SHFL.BFLY PT, R4, R153, 0x1, 0x1f ;  /* 0x0c201f0099047f89 */ /* 0x000e2200000e0000 */
        /* <DEDUP_REMOVED lines=22> */
[----:B------:R-:W-:Y:S01]  /*70b0*/  FMUL.FTZ R92, R92, R5 ;  /* 0x000000055c5c7220 */ /* 0x000fe20000410000 */
[----:B0-----:R-:W-:Y:S01]  /*70c0*/  FMNMX.FTZ R4, R153, R4, !PT ;  /* 0x0000000499047209 */ /* 0x001fe20007810000 */
[----:B------:R-:W-:-:S02]  /*70d0*/  IMAD.MOV R153, RZ, RZ, -R19 ;  /* 0x000000ffff997224 */ /* 0x000fc400078e0a13 */
[-C--:B------:R-:W-:Y:S01]  /*70e0*/  FMUL.FTZ R93, R93, R5.reuse ;  /* 0x000000055d5d7220 */ /* 0x080fe20000410000 */
[-C--:B------:R-:W-:Y:S01]  /*70f0*/  FMUL.FTZ R96, R96, R5.reuse ;  /* 0x0000000560607220 */ /* 0x080fe20000410000 */
[----:B------:R-:W-:Y:S01]  /*7100*/  FMUL.FTZ R97, R97, R5 ;  /* 0x0000000561617220 */ /* 0x000fe20000410000 */
[----:B------:R-:W-:Y:S01]  /*7110*/  FADD.FTZ R152, -R4, R211 ;  /* 0x000000d304987221 */ /* 0x000fe20000010100 */
[----:B------:R-:W-:Y:S01]  /*7120*/  ISETP.NE.AND P2, PT, R18, R153, PT ;  /* 0x000000991200720c */ /* 0x000fe20003f45270 */
[----:B------:R-:W-:Y:S01]  /*7130*/  MUFU.EX2 R20, R20 ;  /* 0x0000001400147308 */ /* 0x000fe20000000800 */
[----:B-1----:R-:W-:Y:S01]  /*7140*/  F2FP.BF16.F32.PACK_AB R156, R14, R13 ;  /* 0x0000000d0e9c723e */ /* 0x002fe200000010ff */
[----:B------:R-:W-:Y:S01]  /*7150*/  FMUL.FTZ R181, R152, UR18 ;  /* 0x0000001298b57c20 */ /* 0x000fe20008410000 */
[----:B------:R-:W-:Y:S01]  /*7160*/  FMUL.FTZ R152, R4, UR18 ;  /* 0x0000001204987c20 */ /* 0x000fe20008410000 */
[-C--:B------:R-:W-:Y:S01]  /*7170*/  FMUL.FTZ R100, R100, R5.reuse ;  /* 0x0000000564647220 */ /* 0x080fe20000410000 */
[-C--:B------:R-:W-:Y:S01]  /*7180*/  FMUL.FTZ R101, R101, R5.reuse ;  /* 0x0000000565657220 */ /* 0x080fe20000410000 */
[----:B------:R-:W-:Y:S01]  /*7190*/  FMUL.FTZ R104, R104, R5 ;  /* 0x0000000568687220 */ /* 0x000fe20000410000 */
[----:B------:R-:W-:Y:S01]  /*71a0*/  FFMA.FTZ R210, R154, UR18, -R152 ;  /* 0x000000129ad27c23 */ /* 0x000fe20008010898 */
[----:B------:R-:W0:Y:S01]  /*71b0*/  MUFU.EX2 R181, R181 ;  /* 0x000000b500b57308 */ /* 0x000e220000000800 */
[----:B------:R-:W-:-:S02]  /*71c0*/  IMAD.U32 R154, RZ, RZ, UR7 ;  /* 0x00000007ff9a7e24 */ /* 0x000fc4000f8e00ff */
[--C-:B------:R-:W-:Y:S01]  /*71d0*/  FFMA.FTZ R211, R155, UR18, -R152.reuse ;  /* 0x000000129bd37c23 */ /* 0x100fe20008010898 */
[--C-:B------:R-:W-:Y:S01]  /*71e0*/  FFMA.FTZ R212, R158, UR18, -R152.reuse ;  /* 0x000000129ed47c23 */ /* 0x100fe20008010898 */
[--C-:B------:R-:W-:Y:S01]  /*71f0*/  FFMA.FTZ R213, R159, UR18, -R152.reuse ;  /* 0x000000129fd57c23 */ /* 0x100fe20008010898 */
[----:B------:R-:W-:Y:S02]  /*7200*/  @!P2 IMAD R153, R154, 0x40, R17 ;  /* 0x000000409a99a824 */ /* 0x000fe400078e0211 */
[--C-:B------:R-:W-:Y:S01]  /*7210*/  FFMA.FTZ R214, R162, UR18, -R152.reuse ;  /* 0x00000012a2d67c23 */ /* 0x100fe20008010898 */
[--C-:B------:R-:W-:Y:S01]  /*7220*/  FFMA.FTZ R215, R163, UR18, -R152.reuse ;  /* 0x00000012a3d77c23 */ /* 0x100fe20008010898 */
[--C-:B------:R-:W-:Y:S01]  /*7230*/  FFMA.FTZ R216, R166, UR18, -R152.reuse ;  /* 0x00000012a6d87c23 */ /* 0x100fe20008010898 */
[--C-:B------:R-:W-:Y:S01]  /*7240*/  FFMA.FTZ R217, R167, UR18, -R152.reuse ;  /* 0x00000012a7d97c23 */ /* 0x100fe20008010898 */
[----:B------:R-:W-:Y:S01]  /*7250*/  @!P2 LEA R154, R153, UR40, 0x2 ;  /* 0x00000028999aac11 */ /* 0x000fe2000f8e10ff */
        /* <DEDUP_REMOVED lines=8> */
[----:B------:R-:W-:Y:S01]  /*72e0*/  @!P2 STS [R154+0x38400], R5 ;  /* 0x038400059a00a388 */ /* 0x000fe20000000800 */
[----:B------:R-:W-:Y:S01]  /*72f0*/  MUFU.EX2 R210, R210 ;  /* 0x000000d200d27308 */ /* 0x000fe20000000800 */
[----:B------:R-:W-:Y:S01]  /*7300*/  F2FP.BF16.F32.PACK_AB R152, R9, R10 ;  /* 0x0000000a0998723e */ /* 0x000fe200000010ff */
[----:B0-----:R-:W-:Y:S01]  /*7310*/  FMUL.FTZ R26, R26, R181 ;  /* 0x000000b51a1a7220 */ /* 0x001fe20000410000 */
[----:B------:R0:W-:Y:S01]  /*7320*/  @!P2 STS [R154+0x38420], R181 ;  /* 0x038420b59a00a388 */ /* 0x0001e20000000800 */
[----:B------:R-:W-:Y:S01]  /*7330*/  F2FP.BF16.F32.PACK_AB R158, R20, R15 ;  /* 0x0000000f149e723e */ /* 0x000fe200000010ff */
[-C--:B------:R-:W-:Y:S01]  /*7340*/  FMUL.FTZ R27, R27, R181.reuse ;  /* 0x000000b51b1b7220 */ /* 0x080fe20000410000 */
[-C--:B------:R-:W-:Y:S01]  /*7350*/  FMUL.FTZ R30, R30, R181.reuse ;  /* 0x000000b51e1e7220 */ /* 0x080fe20000410000 */
        /* <DEDUP_REMOVED lines=47> */
[----:B------:R-:W-:Y:S01]  /*7650*/  FMUL.FTZ R105, R105, R5 ;  /* 0x0000000569697220 */ /* 0x000fe20000410000 */
[-C--:B------:R-:W-:Y:S01]  /*7660*/  FMUL.FTZ R106, R106, R181.reuse ;  /* 0x000000b56a6a7220 */ /* 0x080fe20000410000 */
[----:B------:R-:W0:Y:S01]  /*7670*/  MUFU.EX2 R217, R217 ;  /* 0x000000d900d97308 */ /* 0x000e220000000800 */
[----:B-1----:R-:W-:Y:S01]  /*7680*/  F2FP.BF16.F32.PACK_AB R157, R215, R214 ;  /* 0x000000d6d79d723e */ /* 0x002fe200000010ff */
[----:B------:R-:W-:Y:S01]  /*7690*/  FMUL.FTZ R107, R107, R181 ;  /* 0x000000b56b6b7220 */ /* 0x000fe20000410000 */
[-C--:B------:R-:W-:Y:S01]  /*76a0*/  FMUL.FTZ R108, R108, R5.reuse ;  /* 0x000000056c6c7220 */ /* 0x080fe20000410000 */
[----:B------:R-:W-:Y:S01]  /*76b0*/  FMUL.FTZ R109, R109, R5 ;  /* 0x000000056d6d7220 */ /* 0x000fe20000410000 */
[-C--:B------:R-:W-:Y:S01]  /*76c0*/  FMUL.FTZ R110, R110, R181.reuse ;  /* 0x000000b56e6e7220 */ /* 0x080fe20000410000 */
[----:B------:R-:W-:Y:S01]  /*76d0*/  FMUL.FTZ R111, R111, R181 ;  /* 0x000000b56f6f7220 */ /* 0x000fe20000410000 */
[-C--:B------:R-:W-:Y:S01]  /*76e0*/  FMUL.FTZ R112, R112, R5.reuse ;  /* 0x0000000570707220 */ /* 0x080fe20000410000 */
[----:B------:R-:W-:Y:S01]  /*76f0*/  MUFU.EX2 R21, R21 ;  /* 0x0000001500157308 */ /* 0x000fe20000000800 */
[----:B------:R-:W-:Y:S01]  /*7700*/  FMUL.FTZ R113, R113, R5 ;  /* 0x0000000571717220 */ /* 0x000fe20000410000 */
[-C--:B------:R-:W-:Y:S01]  /*7710*/  FMUL.FTZ R114, R114, R181.reuse ;  /* 0x000000b572727220 */ /* 0x080fe20000410000 */
[----:B------:R-:W-:Y:S01]  /*7720*/  FMUL.FTZ R115, R115, R181 ;  /* 0x000000b573737220 */ /* 0x000fe20000410000 */
[-C--:B------:R-:W-:Y:S01]  /*7730*/  FMUL.FTZ R116, R116, R5.reuse ;  /* 0x0000000574747220 */ /* 0x080fe20000410000 */
[----:B------:R-:W-:Y:S01]  /*7740*/  FMUL.FTZ R117, R117, R5 ;  /* 0x0000000575757220 */ /* 0x000fe20000410000 */
[-C--:B------:R-:W-:Y:S01]  /*7750*/  FMUL.FTZ R118, R118, R181.reuse ;  /* 0x000000b576767220 */ /* 0x080fe20000410000 */
[----:B------:R-:W-:Y:S01]  /*7760*/  FMUL.FTZ R119, R119, R181 ;  /* 0x000000b577777220 */ /* 0x000fe20000410000 */
[----:B------:R-:W1:Y:S01]  /*7770*/  MUFU.EX2 R168, R168 ;  /* 0x000000a800a87308 */ /* 0x000e620000000800 */
[----:B0-----:R-:W-:Y:S01]  /*7780*/  F2FP.BF16.F32.PACK_AB R159, R217, R216 ;  /* 0x000000d8d99f723e */ /* 0x001fe200000010ff */
[-C--:B------:R-:W-:Y:S01]  /*7790*/  FMUL.FTZ R120, R120, R5.reuse ;  /* 0x0000000578787220 */ /* 0x080fe20000410000 */
[----:B------:R-:W-:Y:S01]  /*77a0*/  FMUL.FTZ R121, R121, R5 ;  /* 0x0000000579797220 */ /* 0x000fe20000410000 */
[-C--:B------:R-:W-:Y:S01]  /*77b0*/  FMUL.FTZ R122, R122, R181.reuse ;  /* 0x000000b57a7a7220 */ /* 0x080fe20000410000 */
[----:B------:R-:W-:Y:S01]  /*77c0*/  FMUL.FTZ R123, R123, R181 ;  /* 0x000000b57b7b7220 */ /* 0x000fe20000410000 */
[-C--:B------:R-:W-:Y:S01]  /*77d0*/  FMUL.FTZ R124, R124, R5.reuse ;  /* 0x000000057c7c7220 */ /* 0x080fe20000410000 */
[----:B------:R-:W-:Y:S01]  /*77e0*/  FMUL.FTZ R125, R125, R5 ;  /* 0x000000057d7d7220 */ /* 0x000fe20000410000 */
[----:B------:R-:W-:Y:S01]  /*77f0*/  MUFU.EX2 R169, R169 ;  /* 0x000000a900a97308 */ /* 0x000fe20000000800 */
[-C--:B------:R-:W-:Y:S01]  /*7800*/  FMUL.FTZ R126, R126, R181.reuse ;  /* 0x000000b57e7e7220 */ /* 0x080fe20000410000 */
[----:B------:R-:W-:Y:S01]  /*7810*/  FMUL.FTZ R127, R127, R181 ;  /* 0x000000b57f7f7220 */ /* 0x000fe20000410000 */
[-C--:B------:R-:W-:Y:S01]  /*7820*/  FMUL.FTZ R128, R128, R5.reuse ;  /* 0x0000000580807220 */ /* 0x080fe20000410000 */
[----:B------:R-:W-:Y:S01]  /*7830*/  FMUL.FTZ R129, R129, R5 ;  /* 0x0000000581817220 */ /* 0x000fe20000410000 */
[-C--:B------:R-:W-:Y:S01]  /*7840*/  FMUL.FTZ R130, R130, R181.reuse ;  /* 0x000000b582827220 */ /* 0x080fe20000410000 */
[----:B------:R-:W-:Y:S01]  /*7850*/  FMUL.FTZ R131, R131, R181 ;  /* 0x000000b583837220 */ /* 0x000fe20000410000 */
[----:B------:R-:W-:Y:S01]  /*7860*/  FMUL.FTZ R132, R132, R5 ;  /* 0x0000000584847220 */ /* 0x000fe20000410000 */
        /* <DEDUP_REMOVED lines=25> */
[----:B------:R0:W-:Y:S01]  /*7a00*/  STSM.16.M88.4 [R22+0x36400], R152 ;  /* 0x0364009816007844 */ /* 0x0001e20000000200 */
[----:B------:R-:W-:Y:S01]  /*7a10*/  FFMA.FTZ R6, R5, R6, R10 ;  /* 0x0000000605067223 */ /* 0x000fe2000001000a */
[----:B------:R-:W-:-:S02]  /*7a20*/  FFMA.FTZ R8, R181, R8, R210 ;  /* 0x00000008b5087223 */ /* 0x000fc400000100d2 */
[----:B------:R0:W-:Y:S01]  /*7a30*/  STSM.16.M88.4 [R23], R156 ;  /* 0x0000009c17007844 */ /* 0x0001e20000000200 */
[----:B------:R-:W-:Y:S01]  /*7a40*/  FADD.FTZ R6, R9, R6 ;  /* 0x0000000609067221 */ /* 0x000fe20000010000 */
[----:B------:R-:W-:Y:S01]  /*7a50*/  FADD.FTZ R211, R211, R8 ;  /* 0x00000008d3d37221 */ /* 0x000fe20000010000 */
[----:B------:R-:W2:Y:S01]  /*7a60*/  MUFU.EX2 R175, R175 ;  /* 0x000000af00af7308 */ /* 0x000ea20000000800 */
[----:B-1----:R-:W-:Y:S01]  /*7a70*/  F2FP.BF16.F32.PACK_AB R161, R171, R170 ;  /* 0x000000aaaba1723e */ /* 0x002fe200000010ff */
        /* <DEDUP_REMOVED lines=9> */
[----:B------:R-:W1:Y:S01]  /*7b10*/  MUFU.EX2 R176, R176 ;  /* 0x000000b000b07308 */ /* 0x000e620000000800 */
        /* <DEDUP_REMOVED lines=18> */
[----:B------:R-:W-:-:S04]  /*7c40*/  FADD.FTZ R173, R173, R172 ;  /* 0x000000acadad7221 */ /* 0x000fc80000010000 */
[----:B------:R-:W-:Y:S01]  /*7c50*/  FADD.FTZ R176, R176, R173 ;  /* 0x000000adb0b07221 */ /* 0x000fe20000010000 */
[----:B------:R-:W1:Y:S01]  /*7c60*/  MUFU.EX2 R179, R179 ;  /* 0x000000b300b37308 */ /* 0x000e620000000800 */
[----:B--2---:R-:W-:Y:S02]  /*7c70*/  F2FP.BF16.F32.PACK_AB R166, R180, R177 ;  /* 0x000000b1b4a6723e */ /* 0x004fe400000010ff */
[----:B------:R-:W-:-:S04]  /*7c80*/  FADD.FTZ R177, R177, R176 ;  /* 0x000000b0b1b17221 */ /* 0x000fc80000010000 */
[----:B------:R-:W-:Y:S01]  /*7c90*/  FADD.FTZ R6, R180, R177 ;  /* 0x000000b1b4067221 */ /* 0x000fe20000010000 */
[----:B------:R-:W2:Y:S08]  /*7ca0*/  MUFU.EX2 R182, R182 ;  /* 0x000000b600b67308 */ /* 0x000eb00000000800 */
[----:B------:R-:W3:Y:S01]  /*7cb0*/  MUFU.EX2 R183, R183 ;  /* 0x000000b700b77308 */ /* 0x000ee20000000800 */
[----:B-1----:R-:W-:Y:S01]  /*7cc0*/  F2FP.BF16.F32.PACK_AB R165, R179, R178 ;  /* 0x000000b2b3a5723e */ /* 0x002fe200000010ff */
[----:B------:R-:W-:-:S04]  /*7cd0*/  FADD.FTZ R178, R178, R175 ;  /* 0x000000afb2b27221 */ /* 0x000fc80000010000 */
[----:B------:R-:W-:-:S04]  /*7ce0*/  FADD.FTZ R179, R179, R178 ;  /* 0x000000b2b3b37221 */ /* 0x000fc80000010000 */
[----:B--2---:R-:W-:Y:S01]  /*7cf0*/  FADD.FTZ R8, R182, R179 ;  /* 0x000000b3b6087221 */ /* 0x004fe20000010000 */
[----:B---3--:R-:W-:-:S03]  /*7d00*/  F2FP.BF16.F32.PACK_AB R167, R183, R182 ;  /* 0x000000b6b7a7723e */ /* 0x008fc600000010ff */
[----:B------:R-:W-:Y:S02]  /*7d10*/  FADD.FTZ R8, R183, R8 ;  /* 0x00000008b7087221 */ /* 0x000fe40000010000 */
[----:B------:R0:W-:Y:S01]  /*7d20*/  STSM.16.M88.4 [R184], R164 ;  /* 0x000000a4b8007844 */ /* 0x0001e20000000200 */
[----:B------:R-:W-:-:S06]  /*7d30*/  WARPGROUP.ARRIVE ;  /* 0x00000000000079c5 */ /* 0x000fcc0000000000 */
        /* <DEDUP_REMOVED lines=23> */
[----:B-1----:R-:W1:Y:S02]  /*7eb0*/  FENCE.VIEW.ASYNC.S ;  /* 0x00000000000073c6 */ /* 0x002e640000000000 */
[----:B-1----:R-:W-:Y:S01]  /*7ec0*/  NOP ;  /* 0x0000000000007918 */ /* 0x002fe20000000000 */
[----:B------:R-:W-:Y:S06]  /*7ed0*/  BAR.ARV 0xe, 0x100 ;  /* 0x0384000000007b1d */ /* 0x000fec0000002000 */
[----:B0-----:R-:W-:Y:S05]  /*7ee0*/  @!P0 BRA `(.L_x_1015) ;  /* 0x0000000000048947 */ /* 0x001fea0003800000 */
[----:B------:R-:W-:Y:S01]  /*7ef0*/  BPT.TRAP 0x1 ;  /* 0x000000040000795c */ /* 0x000fe20000300000 */
.L_x_1015:
[----:B------:R-:W-:Y:S01]  /*7f00*/  UIADD3 UR5, UR5, 0x38860, URZ ;  /* 0x0003886005057890 */ /* 0x000fe2000fffe03f */
[----:B------:R-:W-:Y:S01]  /*7f10*/  IMAD.MOV.U32 R211, RZ, RZ, R4 ;  /* 0x000000ffffd37224 */ /* 0x000fe200078e0004 */
[----:B------:R-:W-:Y:S01]  /*7f20*/  UMOV UR7, UR36 ;  /* 0x0000002400077c82 */ /* 0x000fe20008000000 */
[----:B------:R-:W-:Y:S01]  /*7f30*/  IMAD.MOV.U32 R5, RZ, RZ, R3 ;  /* 0x000000ffff057224 */ /* 0x000fe200078e0003 */
[----:B------:R-:W-:-:S09]  /*7f40*/  UPRMT UR5, UR39, 0x654, UR5 ;  /* 0x0000065427057896 */ /* 0x000fd20008000005 */
[----:B------:R-:W-:Y:S01]  /*7f50*/  SYNCS.ARRIVE.TRANS64.RED.A1T0 RZ, [UR5], RZ ;  /* 0x000000ffffff79a7 */ /* 0x000fe20008100405 */
[----:B------:R-:W-:Y:S05]  /*7f60*/  @P1 BRA `(.L_x_1016) ;  /* 0xffffffd400841947 */ /* 0x000fea000383ffff */
.L_x_1005:
[----:B------:R-:W0:Y:S01]  /*7f70*/  SHFL.BFLY PT, R5, R6, 0x2, 0x1f ;  /* 0x0c401f0006057f89 */ /* 0x000e2200000e0000 */
[----:B------:R-:W-:Y:S02]  /*7f80*/  IMAD.MOV R11, RZ, RZ, -R19 ;  /* 0x000000ffff0b7224 */ /* 0x000fe400078e0a13 */
[----:B------:R-:W-:Y:S01]  /*7f90*/  IMAD.U32 R13, RZ, RZ, UR18 ;  /* 0x00000012ff0d7e24 */ /* 0x000fe2000f8e00ff */
[----:B------:R-:W1:Y:S01]  /*7fa0*/  SHFL.BFLY PT, R9, R8, 0x2, 0x1f ;  /* 0x0c401f0008097f89 */ /* 0x000e6200000e0000 */
[----:B------:R-:W-:Y:S01]  /*7fb0*/  IMAD.MOV.U32 R165, RZ, RZ, -0x800000 ;  /* 0xff800000ffa57424 */ /* 0x000fe200078e00ff */
[----:B------:R-:W-:Y:S08]  /*7fc0*/  BAR.ARV 0x8, 0x100 ;  /* 0x0204000000007b1d */ /* 0x000ff00000002000 */
[----:B------:R-:W-:Y:S01]  /*7fd0*/  BAR.SYNC.DEFER_BLOCKING 0xf, 0x100 ;  /* 0x03c4000000007b1d */ /* 0x000fe20000010000 */
[----:B------:R-:W-:Y:S01]  /*7fe0*/  ISETP.NE.AND P0, PT, R18, R11, PT ;  /* 0x0000000b1200720c */ /* 0x000fe20003f05270 */
[----:B------:R-:W-:-:S02]  /*7ff0*/  IMAD.U32 R11, RZ, RZ, UR18 ;  /* 0x00000012ff0b7e24 */ /* 0x000fc4000f8e00ff */
[----:B------:R-:W-:Y:S02]  /*8000*/  IMAD.MOV.U32 R166, RZ, RZ, -0x800000 ;  /* 0xff800000ffa67424 */ /* 0x000fe400078e00ff */
[----:B------:R-:W-:Y:S02]  /*8010*/  VIADD R196, R196, 0x1 ;  /* 0x00000001c4c47836 */ /* 0x000fe40000000000 */
[----:B0-----:R-:W-:Y:S01]  /*8020*/  FADD.FTZ R0, R5, R6 ;  /* 0x0000000605007221 */ /* 0x001fe20000010000 */
[----:B------:R-:W-:Y:S02]  /*8030*/  IMAD.MOV.U32 R5, RZ, RZ, RZ ;  /* 0x000000ffff057224 */ /* 0x000fe400078e00ff */
[----:B-1----:R-:W-:Y:S02]  /*8040*/  FADD.FTZ R9, R9, R8 ;  /* 0x0000000809097221 */ /* 0x002fe40000010000 */
[----:B------:R-:W0:Y:S04]  /*8050*/  SHFL.BFLY PT, R7, R0, 0x1, 0x1f ;  /* 0x0c201f0000077f89 */ /* 0x000e2800000e0000 */
[----:B------:R-:W1:Y:S01]  /*8060*/  SHFL.BFLY PT, R10, R9, 0x1, 0x1f ;  /* 0x0c201f00090a7f89 */ /* 0x000e6200000e0000 */
[----:B0-----:R-:W-:Y:S01]  /*8070*/  FADD.FTZ R7, R0, R7 ;  /* 0x0000000700077221 */ /* 0x001fe20000010000 */
[----:B------:R-:W-:Y:S01]  /*8080*/  IMAD.U32 R0, RZ, RZ, UR36 ;  /* 0x00000024ff007e24 */ /* 0x000fe2000f8e00ff */
[----:B------:R-:W-:Y:S01]  /*8090*/  UIADD3 UR36, UR36, 0x1, URZ ;  /* 0x0000000124247890 */ /* 0x000fe2000fffe03f */
[----:B-1----:R-:W-:-:S02]  /*80a0*/  FADD.FTZ R6, R9, R10 ;  /* 0x0000000a09067221 */ /* 0x002fc40000010000 */
[----:B------:R-:W-:Y:S01]  /*80b0*/  FSETP.NE.FTZ.AND P1, PT, R7, RZ, PT ;  /* 0x000000ff0700720b */ /* 0x000fe20003f35000 */
[----:B------:R-:W-:Y:S01]  /*80c0*/  @!P0 IMAD R9, R0, 0x40, R17 ;  /* 0x0000004000098824 */ /* 0x000fe200078e0211 */
[----:B------:R-:W-:Y:S01]  /*80d0*/  UISETP.NE.AND UP0, UPT, UR36, 0x2, UPT ;  /* 0x000000022400788c */ /* 0x000fe2000bf05270 */
[----:B------:R-:W-:Y:S01]  /*80e0*/  IMAD.MOV.U32 R0, RZ, RZ, RZ ;  /* 0x000000ffff007224 */ /* 0x000fe200078e00ff */
[----:B------:R-:W-:Y:S02]  /*80f0*/  FSETP.NE.FTZ.AND P2, PT, R6, RZ, PT ;  /* 0x000000ff0600720b */ /* 0x000fe40003f55000 */
[----:B------:R-:W-:Y:S01]  /*8100*/  @!P0 LEA R9, R9, UR40, 0x2 ;  /* 0x0000002809098c11 */ /* 0x000fe2000f8e10ff */
[----:B------:R-:W-:Y:S02]  /*8110*/  USEL UR4, URZ, 0x1, UP0 ;  /* 0x000000013f047887 */ /* 0x000fe40008000000 */
[----:B------:R-:W-:-:S04]  /*8120*/  USEL UR36, UR36, URZ, UP0 ;  /* 0x0000003f24247287 */ /* 0x000fc80008000000 */
[----:B------:R-:W0:Y:S01]  /*8130*/  @P1 MUFU.RCP R5, R7 ;  /* 0x0000000700051308 */ /* 0x000e220000001000 */
[----:B------:R-:W-:-:S07]  /*8140*/  LOP3.LUT R2, R2, UR4, RZ, 0x3c, !PT ;  /* 0x0000000402027c12 */ /* 0x000fce000f8e3cff */
[----:B------:R-:W1:Y:S08]  /*8150*/  @P2 MUFU.RCP R0, R6 ;  /* 0x0000000600002308 */ /* 0x000e700000001000 */
[----:B------:R-:W2:Y:S01]  /*8160*/  @P1 MUFU.LG2 R7, R7 ;  /* 0x0000000700071308 */ /* 0x000ea20000000c00 */
[----:B0-----:R-:W-:Y:S01]  /*8170*/  @!P0 STS [R9+0x38400], R5 ;  /* 0x0384000509008388 */ /* 0x001fe20000000800 */
[-C--:B------:R-:W-:Y:S01]  /*8180*/  FMUL.FTZ R175, R24, R5.reuse ;  /* 0x0000000518af7220 */ /* 0x080fe20000410000 */
[-C--:B------:R-:W-:Y:S01]  /*8190*/  FMUL.FTZ R20, R28, R5.reuse ;  /* 0x000000051c147220 */ /* 0x080fe20000410000 */
[-C--:B------:R-:W-:Y:S01]  /*81a0*/  FMUL.FTZ R8, R25, R5.reuse ;  /* 0x0000000519087220 */ /* 0x080fe20000410000 */
[-C--:B------:R-:W-:Y:S01]  /*81b0*/  FMUL.FTZ R10, R29, R5.reuse ;  /* 0x000000051d0a7220 */ /* 0x080fe20000410000 */
[-C--:B------:R-:W-:Y:S01]  /*81c0*/  FMUL.FTZ R174, R32, R5.reuse ;  /* 0x0000000520ae7220 */ /* 0x080fe20000410000 */
[-C--:B------:R-:W-:Y:S01]  /*81d0*/  FMUL.FTZ R24, R33, R5.reuse ;  /* 0x0000000521187220 */ /* 0x080fe20000410000 */
[----:B------:R0:W3:Y:S01]  /*81e0*/  @P2 MUFU.LG2 R21, R6 ;  /* 0x0000000600152308 */ /* 0x0000e20000000c00 */
        /* <DEDUP_REMOVED lines=60> */
[----:B------:R-:W-:Y:S01]  /*85b0*/  @P1 FMUL.FTZ R5, R11, 0.69314718246459960938 ;  /* 0x3f3172180b051820 */ /* 0x000fe20000410000 */
        /* <DEDUP_REMOVED lines=70> */
.L_x_987:
[----:B------:R-:W1:Y:S08]  /*8a20*/  S2UR UR39, SR_CgaCtaId ;  /* 0x00000000002779c3 */ /* 0x000e700000008800 */
[----:B------:R-:W-:Y:S06]  /*8a30*/  BAR.SYNC.DEFER_BLOCKING 0x5, 0x180 ;  /* 0x0146000000007b1d */ /* 0x000fec0000010000 */
[----:B------:R-:W-:Y:S01]  /*8a40*/  UMOV UR40, 0x400 ;  /* 0x0000040000287882 */ /* 0x000fe20000000000 */
[----:B------:R-:W-:Y:S01]  /*8a50*/  BSSY B0, `(.L_x_1017) ;  /* 0x00002e2000007945 */ /* 0x000fe20003800000 */
[----:B-1----:R-:W-:-:S09]  /*8a60*/  ULEA UR40, UR39, UR40, 0x18 ;  /* 0x0000002827287291 */ /* 0x002fd2000f8ec03f */
[----:B0-----:R-:W0:Y:S02]  /*8a70*/  LDS.128 R4, [UR40+0x388d0] ;  /* 0x0388d028ff047984 */ /* 0x001e240008000c00 */
[----:B0-----:R-:W-:Y:S02]  /*8a80*/  R2UR UR4, R5 ;  /* 0x00000000050472ca */ /* 0x001fe400000e0000 */
[----:B------:R-:W-:Y:S01]  /*8a90*/  R2UR UR5, R7 ;  /* 0x00000000070572ca */ /* 0x000fe200000e0000 */
[----:B------:R-:W-:Y:S06]  /*8aa0*/  BAR.ARV 0x4, 0x180 ;  /* 0x0106000000007b1d */ /* 0x000fec0000002000 */
[----:B------:R-:W-:Y:S08]  /*8ab0*/  @P0 BRA `(.L_x_1018) ;  /* 0x00000020000c0947 */ /* 0x000ff00003800000 */
[----:B------:R-:W0:Y:S08]  /*8ac0*/  S2UR UR8, SR_SWINHI ;  /* 0x00000000000879c3 */ /* 0x000e300000002f00 */
[----:B------:R-:W-:Y:S01]  /*8ad0*/  BAR.SYNC.DEFER_BLOCKING 0x1, 0x100 ;  /* 0x0044000000007b1d */ /* 0x000fe20000010000 */
        /* <DEDUP_REMOVED lines=21> */
[----:B------:R-:W-:-:S02]  /*8c30*/  F2FP.BF16.F32.PACK_AB R80, R81, R80 ;  /* 0x000000505150723e */ /* 0x000fc400000010ff */
[----:B------:R-:W-:Y:S02]  /*8c40*/  F2FP.BF16.F32.PACK_AB R74, R77, R76 ;  /* 0x0000004c4d4a723e */ /* 0x000fe400000010ff */
[C---:B------:R-:W-:Y:S02]  /*8c50*/  IADD3 R151, P1, R118.reuse, 0x20, RZ ;  /* 0x0000002076977810 */ /* 0x040fe40007f3e0ff */
[----:B------:R-:W-:Y:S02]  /*8c60*/  IADD3 R183, P3, R118, 0x2000, RZ ;  /* 0x0000200076b77810 */ /* 0x000fe40007f7e0ff */
[----:B------:R-:W-:Y:S01]  /*8c70*/  LOP3.LUT R32, R151, 0x380, RZ, 0xc0, !PT ;  /* 0x0000038097207812 */ /* 0x000fe200078ec0ff */
[--C-:B------:R-:W-:Y:S01]  /*8c80*/  IMAD.X R33, RZ, RZ, R119.reuse, P1 ;  /* 0x000000ffff217224 */ /* 0x100fe200008e0677 */
[----:B------:R-:W-:Y:S01]  /*8c90*/  LOP3.LUT R44, R183, 0x380, RZ, 0xc0, !PT ;  /* 0x00000380b72c7812 */ /* 0x000fe200078ec0ff */
[----:B------:R-:W-:Y:S01]  /*8ca0*/  IMAD.X R45, RZ, RZ, R119, P3 ;  /* 0x000000ffff2d7224 */ /* 0x000fe200018e0677 */
[----:B------:R-:W-:-:S02]  /*8cb0*/  SHF.R.U64 R32, R32, 0x3, RZ ;  /* 0x0000000320207819 */ /* 0x000fc400000012ff */
[----:B------:R-:W-:Y:S02]  /*8cc0*/  IADD3 R48, P6, R118, 0x2020, RZ ;  /* 0x0000202076307810 */ /* 0x000fe40007fde0ff */
[----:B------:R-:W-:Y:S02]  /*8cd0*/  SHF.R.U64 R44, R44, 0x3, RZ ;  /* 0x000000032c2c7819 */ /* 0x000fe400000012ff */
[C---:B------:R-:W-:Y:S01]  /*8ce0*/  IADD3 R60, P1, R118.reuse, 0x4000, RZ ;  /* 0x00004000763c7810 */ /* 0x040fe20007f3e0ff */
[--C-:B------:R-:W-:Y:S01]  /*8cf0*/  IMAD.X R49, RZ, RZ, R119.reuse, P6 ;  /* 0x000000ffff317224 */ /* 0x100fe200030e0677 */
[----:B------:R-:W-:Y:S02]  /*8d00*/  IADD3 R179, P0, R118, 0x40, RZ ;  /* 0x0000004076b37810 */ /* 0x000fe40007f1e0ff */
[----:B------:R-:W-:Y:S01]  /*8d10*/  LOP3.LUT R32, R32, R151, RZ, 0x3c, !PT ;  /* 0x0000009720207212 */ /* 0x000fe200078e3cff */
[--C-:B------:R-:W-:Y:S01]  /*8d20*/  IMAD.X R61, RZ, RZ, R119.reuse, P1 ;  /* 0x000000ffff3d7224 */ /* 0x100fe200008e0677 */
[----:B------:R-:W-:Y:S01]  /*8d30*/  LOP3.LUT R44, R44, R183, RZ, 0x3c, !PT ;  /* 0x000000b72c2c7212 */ /* 0x000fe200078e3cff */
[----:B------:R-:W-:Y:S01]  /*8d40*/  IMAD.X R37, RZ, RZ, R119, P0 ;  /* 0x000000ffff257224 */ /* 0x000fe200000e0677 */
[----:B------:R-:W-:-:S02]  /*8d50*/  LOP3.LUT R151, R48, 0x380, RZ, 0xc0, !PT ;  /* 0x0000038030977812 */ /* 0x000fc400078ec0ff */
        /* <DEDUP_REMOVED lines=9> */
[C---:B------:R-:W-:Y:S01]  /*8df0*/  IADD3 R52, P5, R118.reuse, 0x2040, RZ ;  /* 0x0000204076347810 */ /* 0x040fe20007fbe0ff */
[--C-:B------:R-:W-:Y:S01]  /*8e00*/  IMAD.X R41, RZ, RZ, R119.reuse, P4 ;  /* 0x000000ffff297224 */ /* 0x100fe200020e0677 */
[----:B------:R-:W-:Y:S02]  /*8e10*/  IADD3 R56, P2, R118, 0x2060, RZ ;  /* 0x0000206076387810 */ /* 0x000fe40007f5e0ff */
[----:B------:R-:W-:Y:S02]  /*8e20*/  LOP3.LUT R60, R183, R60, RZ, 0x3c, !PT ;  /* 0x0000003cb73c7212 */ /* 0x000fe400078e3cff */
[----:B------:R-:W-:Y:S01]  /*8e30*/  LOP3.LUT R151, R26, 0x380, RZ, 0xc0, !PT ;  /* 0x000003801a977812 */ /* 0x000fe200078ec0ff */
[----:B------:R-:W-:Y:S01]  /*8e40*/  IMAD.X R57, RZ, RZ, R119, P2 ;  /* 0x000000ffff397224 */ /* 0x000fe200010e0677 */
[----:B------:R-:W-:-:S02]  /*8e50*/  LOP3.LUT R183, R30, 0x380, RZ, 0xc0, !PT ;  /* 0x000003801eb77812 */ /* 0x000fc400078ec0ff */
[----:B------:R-:W-:Y:S02]  /*8e60*/  LOP3.LUT R40, R181, 0x380, RZ, 0xc0, !PT ;  /* 0x00000380b5287812 */ /* 0x000fe400078ec0ff */
[C---:B------:R-:W-:Y:S02]  /*8e70*/  LOP3.LUT R5, R118.reuse, 0x380, RZ, 0xc0, !PT ;  /* 0x0000038076057812 */ /* 0x040fe400078ec0ff */
[----:B------:R-:W-:Y:S02]  /*8e80*/  IADD3.X R53, RZ, R119, RZ, P5, !PT ;  /* 0x00000077ff357210 */ /* 0x000fe40002ffe4ff */
[----:B------:R-:W-:Y:S02]  /*8e90*/  LOP3.LUT R36, R179, 0x380, RZ, 0xc0, !PT ;  /* 0x00000380b3247812 */ /* 0x000fe400078ec0ff */
[----:B------:R-:W-:Y:S02]  /*8ea0*/  SHF.R.U64 R151, R151, 0x3, RZ ;  /* 0x0000000397977819 */ /* 0x000fe400000012ff */
[----:B------:R-:W-:-:S02]  /*8eb0*/  IADD3 R3, P5, R118, 0x6020, RZ ;  /* 0x0000602076037810 */ /* 0x000fc40007fbe0ff */
[----:B------:R-:W-:Y:S02]  /*8ec0*/  SHF.R.U64 R183, R183, 0x3, RZ ;  /* 0x00000003b7b77819 */ /* 0x000fe400000012ff */
[C---:B------:R-:W-:Y:S01]  /*8ed0*/  IADD3 R4, P2, R118.reuse, 0x6040, RZ ;  /* 0x0000604076047810 */ /* 0x040fe20007f5e0ff */
[--C-:B------:R-:W-:Y:S01]  /*8ee0*/  IMAD.X R115, RZ, RZ, R119.reuse, P5 ;  /* 0x000000ffff737224 */ /* 0x100fe200028e0677 */
[----:B------:R-:W-:Y:S02]  /*8ef0*/  IADD3 R7, P1, R118, 0x6060, RZ ;  /* 0x0000606076077810 */ /* 0x000fe40007f3e0ff */
[----:B------:R-:W-:Y:S02]  /*8f00*/  SHF.R.U64 R40, R40, 0x3, RZ ;  /* 0x0000000328287819 */ /* 0x000fe400000012ff */
[----:B------:R-:W-:Y:S01]  /*8f10*/  SHF.R.U64 R5, R5, 0x3, RZ ;  /* 0x0000000305057819 */ /* 0x000fe200000012ff */
[----:B------:R-:W-:Y:S01]  /*8f20*/  IMAD.X R21, RZ, RZ, R119, P1 ;  /* 0x000000ffff157224 */ /* 0x000fe200008e0677 */
[----:B------:R-:W-:-:S02]  /*8f30*/  SHF.R.U64 R36, R36, 0x3, RZ ;  /* 0x0000000324247819 */ /* 0x000fc400000012ff */
[----:B------:R-:W-:Y:S02]  /*8f40*/  LOP3.LUT R98, R151, R26, RZ, 0x3c, !PT ;  /* 0x0000001a97627212 */ /* 0x000fe400078e3cff */
[----:B------:R-:W-:Y:S02]  /*8f50*/  LOP3.LUT R110, R183, R30, RZ, 0x3c, !PT ;  /* 0x0000001eb76e7212 */ /* 0x000fe400078e3cff */
[----:B------:R-:W-:Y:S02]  /*8f60*/  LOP3.LUT R26, R3, 0x380, RZ, 0xc0, !PT ;  /* 0x00000380031a7812 */ /* 0x000fe400078ec0ff */
[----:B------:R-:W-:Y:S02]  /*8f70*/  LOP3.LUT R27, R4, 0x380, RZ, 0xc0, !PT ;  /* 0x00000380041b7812 */ /* 0x000fe400078ec0ff */
[----:B------:R-:W-:Y:S02]  /*8f80*/  LOP3.LUT R30, R7, 0x380, RZ, 0xc0, !PT ;  /* 0x00000380071e7812 */ /* 0x000fe400078ec0ff */
[----:B------:R-:W-:-:S02]  /*8f90*/  IADD3 R102, P4, R118, 0x4040, RZ ;  /* 0x0000404076667810 */ /* 0x000fc40007f9e0ff */
[----:B------:R-:W-:Y:S02]  /*8fa0*/  IADD3 R106, P3, R118, 0x4060, RZ ;  /* 0x00004060766a7810 */ /* 0x000fe40007f7e0ff */
[----:B------:R-:W-:Y:S01]  /*8fb0*/  LOP3.LUT R40, R40, R181, RZ, 0x3c, !PT ;  /* 0x000000b528287212 */ /* 0x000fe200078e3cff */
[--C-:B------:R-:W-:Y:S01]  /*8fc0*/  IMAD.X R103, RZ, RZ, R119.reuse, P4 ;  /* 0x000000ffff677224 */ /* 0x100fe200020e0677 */
[----:B------:R-:W-:Y:S01]  /*8fd0*/  LOP3.LUT R118, R5, R118, RZ, 0x3c, !PT ;  /* 0x0000007605767212 */ /* 0x000fe200078e3cff */
[--C-:B------:R-:W-:Y:S01]  /*8fe0*/  IMAD.X R107, RZ, RZ, R119.reuse, P3 ;  /* 0x000000ffff6b7224 */ /* 0x100fe200018e0677 */
[----:B------:R-:W-:Y:S01]  /*8ff0*/  LOP3.LUT R36, R36, R179, RZ, 0x3c, !PT ;  /* 0x000000b324247212 */ /* 0x000fe200078e3cff */
[----:B------:R-:W-:Y:S01]  /*9000*/  IMAD.X R5, RZ, RZ, R119, P2 ;  /* 0x000000ffff057224 */ /* 0x000fe200010e0677 */
[----:B------:R-:W-:Y:S02]  /*9010*/  LOP3.LUT R181, R56, 0x380, RZ, 0xc0, !PT ;  /* 0x0000038038b57812 */ /* 0x000fe400078ec0ff */
[----:B------:R-:W-:-:S02]  /*9020*/  LOP3.LUT R179, R52, 0x380, RZ, 0xc0, !PT ;  /* 0x0000038034b37812 */ /* 0x000fc400078ec0ff */
[----:B------:R-:W-:Y:S02]  /*9030*/  SHF.R.U64 R20, R26, 0x3, RZ ;  /* 0x000000031a147819 */ /* 0x000fe400000012ff */
[----:B------:R-:W-:Y:S02]  /*9040*/  SHF.R.U64 R27, R27, 0x3, RZ ;  /* 0x000000031b1b7819 */ /* 0x000fe400000012ff */
[----:B------:R-:W-:Y:S02]  /*9050*/  SHF.R.U64 R26, R30, 0x3, RZ ;  /* 0x000000031e1a7819 */ /* 0x000fe400000012ff */
[----:B------:R-:W-:Y:S02]  /*9060*/  SHF.R.U64 R181, R181, 0x3, RZ ;  /* 0x00000003b5b57819 */ /* 0x000fe400000012ff */
[----:B------:R-:W-:Y:S02]  /*9070*/  MOV R118, R118 ;  /* 0x0000007600767202 */ /* 0x000fe40000000f00 */
[----:B------:R-:W-:-:S02]  /*9080*/  SHF.R.U64 R179, R179, 0x3, RZ ;  /* 0x00000003b3b37819 */ /* 0x000fc400000012ff */
[----:B------:R-:W-:Y:S01]  /*9090*/  LOP3.LUT R114, R20, R3, RZ, 0x3c, !PT ;  /* 0x0000000314727212 */ /* 0x000fe200078e3cff */
[----:B------:R0:W-:Y:S01]  /*90a0*/  STSM.16.M88.4 [R118], R8 ;  /* 0x0000000876007844 */ /* 0x0001e20000000200 */
[----:B------:R-:W-:Y:S02]  /*90b0*/  LOP3.LUT R4, R27, R4, RZ, 0x3c, !PT ;  /* 0x000000041b047212 */ /* 0x000fe400078e3cff */
[----:B------:R-:W-:Y:S02]  /*90c0*/  LOP3.LUT R20, R26, R7, RZ, 0x3c, !PT ;  /* 0x000000071a147212 */ /* 0x000fe400078e3cff */
[----:B------:R-:W-:Y:S02]  /*90d0*/  MOV R33, R32 ;  /* 0x0000002000217202 */ /* 0x000fe40000000f00 */
[----:B------:R-:W-:Y:S02]  /*90e0*/  F2FP.BF16.F32.PACK_AB R26, R171, R173 ;  /* 0x000000adab1a723e */ /* 0x000fe400000010ff */
[----:B------:R-:W-:-:S02]  /*90f0*/  F2FP.BF16.F32.PACK_AB R27, R39, R38 ;  /* 0x00000026271b723e */ /* 0x000fc400000010ff */
[----:B------:R-:W-:Y:S02]  /*9100*/  LOP3.LUT R56, R181, R56, RZ, 0x3c, !PT ;  /* 0x00000038b5387212 */ /* 0x000fe400078e3cff */
[----:B------:R-:W-:Y:S01]  /*9110*/  MOV R36, R36 ;  /* 0x0000002400247202 */ /* 0x000fe20000000f00 */
[----:B------:R1:W-:Y:S01]  /*9120*/  STSM.16.M88.4 [R33], R24 ;  /* 0x0000001821007844 */ /* 0x0003e20000000200 */
[----:B------:R-:W-:Y:S02]  /*9130*/  F2FP.BF16.F32.PACK_AB R30, R167, R170 ;  /* 0x000000aaa71e723e */ /* 0x000fe400000010ff */
[----:B------:R-:W-:Y:S02]  /*9140*/  LOP3.LUT R52, R179, R52, RZ, 0x3c, !PT ;  /* 0x00000034b3347212 */ /* 0x000fe400078e3cff */
[----:B------:R-:W-:Y:S01]  /*9150*/  LOP3.LUT R181, R106, 0x380, RZ, 0xc0, !PT ;  /* 0x000003806ab57812 */ /* 0x000fe200078ec0ff */
[----:B------:R-:W-:Y:S01]  /*9160*/  STSM.16.M88.4 [R36], R28 ;  /* 0x0000001c24007844 */ /* 0x000fe20000000200 */
[----:B------:R-:W-:-:S02]  /*9170*/  MOV R40, R40 ;  /* 0x0000002800287202 */ /* 0x000fc40000000f00 */
[----:B------:R-:W-:Y:S02]  /*9180*/  LOP3.LUT R179, R102, 0x380, RZ, 0xc0, !PT ;  /* 0x0000038066b37812 */ /* 0x000fe400078ec0ff */
[----:B------:R-:W-:Y:S01]  /*9190*/  MOV R44, R44 ;  /* 0x0000002c002c7202 */ /* 0x000fe20000000f00 */
[----:B------:R-:W-:Y:S01]  /*91a0*/  STSM.16.M88.4 [R40], R12 ;  /* 0x0000000c28007844 */ /* 0x000fe20000000200 */
[----:B0-----:R-:W-:Y:S02]  /*91b0*/  F2FP.BF16.F32.PACK_AB R8, R154, R163 ;  /* 0x000000a39a08723e */ /* 0x001fe400000010ff */
[----:B------:R-:W-:Y:S02]  /*91c0*/  F2FP.BF16.F32.PACK_AB R9, R59, R58 ;  /* 0x0000003a3b09723e */ /* 0x000fe400000010ff */
[----:B------:R-:W-:Y:S02]  /*91d0*/  F2FP.BF16.F32.PACK_AB R10, R152, R160 ;  /* 0x000000a0980a723e */ /* 0x000fe400000010ff */
[----:B------:R-:W-:-:S02]  /*91e0*/  F2FP.BF16.F32.PACK_AB R11, R63, R62 ;  /* 0x0000003e3f0b723e */ /* 0x000fc400000010ff */
[----:B------:R-:W-:Y:S02]  /*91f0*/  SHF.R.U64 R181, R181, 0x3, RZ ;  /* 0x00000003b5b57819 */ /* 0x000fe400000012ff */
[----:B------:R-:W-:Y:S01]  /*9200*/  SHF.R.U64 R179, R179, 0x3, RZ ;  /* 0x00000003b3b37819 */ /* 0x000fe200000012ff */
[----:B------:R0:W-:Y:S01]  /*9210*/  STSM.16.M88.4 [R44], R8 ;  /* 0x000000082c007844 */ /* 0x0001e20000000200 */
[----:B------:R-:W-:Y:S02]  /*9220*/  LOP3.LUT R106, R181, R106, RZ, 0x3c, !PT ;  /* 0x0000006ab56a7212 */ /* 0x000fe400078e3cff */
[----:B------:R-:W-:Y:S02]  /*9230*/  MOV R48, R48 ;  /* 0x0000003000307202 */ /* 0x000fe40000000f00 */
[----:B-1----:R-:W-:Y:S02]  /*9240*/  F2FP.BF16.F32.PACK_AB R24, R65, R64 ;  /* 0x000000404118723e */ /* 0x002fe400000010ff */
[----:B------:R-:W-:-:S02]  /*9250*/  F2FP.BF16.F32.PACK_AB R25, R67, R66 ;  /* 0x000000424319723e */ /* 0x000fc400000010ff */
[----:B------:R-:W-:Y:S02]  /*9260*/  F2FP.BF16.F32.PACK_AB R26, R69, R68 ;  /* 0x00000044451a723e */ /* 0x000fe400000010ff */
[----:B------:R-:W-:Y:S02]  /*9270*/  F2FP.BF16.F32.PACK_AB R27, R71, R70 ;  /* 0x00000046471b723e */ /* 0x000fe400000010ff */
[----:B------:R-:W-:Y:S02]  /*9280*/  LOP3.LUT R102, R179, R102, RZ, 0x3c, !PT ;  /* 0x00000066b3667212 */ /* 0x000fe400078e3cff */
[----:B------:R-:W-:Y:S01]  /*9290*/  MOV R52, R52 ;  /* 0x0000003400347202 */ /* 0x000fe20000000f00 */
[----:B0-----:R-:W0:Y:S01]  /*92a0*/  LDC.64 R8, c[0x0][0xd00] ;  /* 0x00034000ff087b82 */ /* 0x001e220000000a00 */
[----:B------:R-:W-:Y:S01]  /*92b0*/  F2FP.BF16.F32.PACK_AB R75, R79, R78 ;  /* 0x0000004e4f4b723e */ /* 0x000fe200000010ff */
[----:B------:R-:W-:Y:S01]  /*92c0*/  STSM.16.M88.4 [R48], R24 ;  /* 0x0000001830007844 */ /* 0x000fe20000000200 */
[----:B------:R-:W-:-:S02]  /*92d0*/  F2FP.BF16.F32.PACK_AB R81, R83, R82 ;  /* 0x000000525351723e */ /* 0x000fc400000010ff */
[----:B------:R-:W-:Y:S01]  /*92e0*/  F2FP.BF16.F32.PACK_AB R88, R89, R88 ;  /* 0x000000585958723e */ /* 0x000fe200000010ff */
[----:B------:R-:W-:Y:S01]  /*92f0*/  STSM.16.M88.4 [R52], R72 ;  /* 0x0000004834007844 */ /* 0x000fe20000000200 */
[----:B------:R-:W-:Y:S02]  /*9300*/  MOV R56, R56 ;  /* 0x0000003800387202 */ /* 0x000fe40000000f00 */
[----:B------:R-:W-:Y:S02]  /*9310*/  F2FP.BF16.F32.PACK_AB R82, R85, R84 ;  /* 0x000000545552723e */ /* 0x000fe400000010ff */
[----:B------:R-:W-:Y:S02]  /*9320*/  F2FP.BF16.F32.PACK_AB R83, R87, R86 ;  /* 0x000000565753723e */ /* 0x000fe400000010ff */
[----:B------:R-:W-:Y:S02]  /*9330*/  F2FP.BF16.F32.PACK_AB R89, R91, R90 ;  /* 0x0000005a5b59723e */ /* 0x000fe400000010ff */
[----:B------:R-:W-:Y:S01]  /*9340*/  MOV R60, R60 ;  /* 0x0000003c003c7202 */ /* 0x000fe20000000f00 */
        /* <DEDUP_REMOVED lines=10> */
[----:B------:R-:W-:Y:S02]  /*93f0*/  F2FP.BF16.F32.PACK_AB R104, R105, R104 ;  /* 0x000000686968723e */ /* 0x000fe400000010ff */
[----:B------:R-:W-:Y:S01]  /*9400*/  MOV R102, R102 ;  /* 0x0000006600667202 */ /* 0x000fe20000000f00 */
[----:B------:R1:W-:Y:S01]  /*9410*/  STSM.16.M88.4 [R7], R96 ;  /* 0x0000006007007844 */ /* 0x0003e20000000200 */
[----:B------:R-:W-:Y:S02]  /*9420*/  MOV R3, R114 ;  /* 0x0000007200037202 */ /* 0x000fe40000000f00 */
[----:B------:R-:W-:Y:S02]  /*9430*/  F2FP.BF16.F32.PACK_AB R105, R155, R153 ;  /* 0x000000999b69723e */ /* 0x000fe400000010ff */
[----:B------:R-:W-:-:S02]  /*9440*/  F2FP.BF16.F32.PACK_AB R106, R109, R108 ;  /* 0x0000006c6d6a723e */ /* 0x000fc400000010ff */
[----:B------:R-:W-:Y:S02]  /*9450*/  F2FP.BF16.F32.PACK_AB R107, R157, R156 ;  /* 0x0000009c9d6b723e */ /* 0x000fe400000010ff */
[----:B------:R-:W-:Y:S02]  /*9460*/  F2FP.BF16.F32.PACK_AB R112, R113, R112 ;  /* 0x000000707170723e */ /* 0x000fe400000010ff */
[----:B------:R-:W-:Y:S01]  /*9470*/  F2FP.BF16.F32.PACK_AB R120, R121, R120 ;  /* 0x000000787978723e */ /* 0x000fe200000010ff */
[----:B------:R-:W-:Y:S01]  /*9480*/  STSM.16.M88.4 [R102], R104 ;  /* 0x0000006866007844 */ /* 0x000fe20000000200 */
[----:B------:R-:W-:Y:S02]  /*9490*/  F2FP.BF16.F32.PACK_AB R113, R159, R158 ;  /* 0x0000009e9f71723e */ /* 0x000fe400000010ff */
[----:B------:R-:W-:Y:S01]  /*94a0*/  F2FP.BF16.F32.PACK_AB R114, R117, R116 ;  /* 0x000000747572723e */ /* 0x000fe200000010ff */
[----:B-1----:R-:W-:Y:S01]  /*94b0*/  IMAD.SHL.U32 R7, R186, 0x4, RZ ;  /* 0x00000004ba077824 */ /* 0x002fe200078e00ff */
[----:B------:R-:W-:-:S02]  /*94c0*/  F2FP.BF16.F32.PACK_AB R115, R162, R161 ;  /* 0x000000a1a273723e */ /* 0x000fc400000010ff */
[----:B------:R-:W-:Y:S02]  /*94d0*/  F2FP.BF16.F32.PACK_AB R121, R123, R122 ;  /* 0x0000007a7b79723e */ /* 0x000fe400000010ff */
[----:B------:R-:W-:Y:S01]  /*94e0*/  F2FP.BF16.F32.PACK_AB R128, R129, R128 ;  /* 0x000000808180723e */ /* 0x000fe200000010ff */
[----:B------:R-:W-:Y:S01]  /*94f0*/  STSM.16.M88.4 [R32], R112 ;  /* 0x0000007020007844 */ /* 0x000fe20000000200 */
[----:B------:R-:W-:Y:S02]  /*9500*/  MOV R110, R110 ;  /* 0x0000006e006e7202 */ /* 0x000fe40000000f00 */
        /* <DEDUP_REMOVED lines=15> */
[----:B------:R1:W-:Y:S01]  /*9600*/  STSM.16.M88.4 [R4], R136 ;  /* 0x0000008804007844 */ /* 0x0003e20000000200 */
[----:B------:R-:W-:Y:S02]  /*9610*/  F2FP.BF16.F32.PACK_AB R146, R149, R148 ;  /* 0x000000949592723e */ /* 0x000fe400000010ff */
[----:B------:R-:W-:-:S02]  /*9620*/  F2FP.BF16.F32.PACK_AB R147, R0, R150 ;  /* 0x000000960093723e */ /* 0x000fc400000010ff */
[----:B------:R-:W-:Y:S02]  /*9630*/  ISETP.NE.U32.AND P6, PT, RZ, UR6, PT ;  /* 0x00000006ff007c0c */ /* 0x000fe4000bfc5070 */
[----:B0-----:R-:W-:Y:S01]  /*9640*/  ISETP.NE.U32.AND P0, PT, R8, RZ, PT ;  /* 0x000000ff0800720c */ /* 0x001fe20003f05070 */
[----:B------:R0:W-:Y:S01]  /*9650*/  STSM.16.M88.4 [R20], R144 ;  /* 0x0000009014007844 */ /* 0x0001e20000000200 */
[----:B------:R-:W-:Y:S01]  /*9660*/  BAR.SYNC.DEFER_BLOCKING 0x1, 0x100 ;  /* 0x0044000000007b1d */ /* 0x000fe20000010000 */
[----:B------:R-:W-:Y:S01]  /*9670*/  ISETP.NE.AND.EX P6, PT, RZ, UR7, PT, P6 ;  /* 0x00000007ff007c0c */ /* 0x000fe2000bfc5360 */
[----:B------:R-:W-:Y:S01]  /*9680*/  IMAD R5, R195, 0x40, R16 ;  /* 0x00000040c3057824 */ /* 0x000fe200078e0210 */
[----:B------:R-:W-:Y:S01]  /*9690*/  ISETP.NE.AND.EX P0, PT, R9, RZ, PT, P0 ;  /* 0x000000ff0900720c */ /* 0x000fe20003f05300 */
[----:B------:R-:W-:Y:S01]  /*96a0*/  IMAD.MOV.U32 R0, RZ, RZ, RZ ;  /* 0x000000ffff007224 */ /* 0x000fe200078e00ff */
[----:B------:R-:W-:Y:S02]  /*96b0*/  SHF.L.U64.HI R10, R186, 0x2, R194 ;  /* 0x00000002ba0a7819 */ /* 0x000fe400000102c2 */
[----:B------:R-:W-:Y:S01]  /*96c0*/  IADD3 R8, P1, R7, R8, RZ ;  /* 0x0000000807087210 */ /* 0x000fe20007f3e0ff */
[----:B------:R-:W-:-:S04]  /*96d0*/  IMAD.WIDE R176, R5, 0x2, R176 ;  /* 0x0000000205b07825 */ /* 0x000fc800078e02b0 */
[C---:B------:R-:W-:Y:S02]  /*96e0*/  IMAD.X R9, R10.reuse, 0x1, R9, P1 ;  /* 0x000000010a097824 */ /* 0x040fe400008e0609 */
[----:B-1----:R-:W-:Y:S01]  /*96f0*/  @P6 IADD3 R4, P4, R7, UR6, RZ ;  /* 0x0000000607046c10 */ /* 0x002fe2000ff9e0ff */
[----:B------:R-:W-:Y:S02]  /*9700*/  ULDC UR6, c[0x0][0xb88] ;  /* 0x0002e20000067ab9 */ /* 0x000fe40000000800 */
[----:B------:R-:W-:Y:S01]  /*9710*/  IMAD.U32 R3, RZ, RZ, UR6 ;  /* 0x00000006ff037e24 */ /* 0x000fe2000f8e00ff */
[----:B------:R-:W-:Y:S01]  /*9720*/  @P6 IADD3.X R5, R10, UR7, RZ, P4, !PT ;  /* 0x000000070a056c10 */ /* 0x000fe2000a7fe4ff */
[----:B------:R0:W5:Y:S01]  /*9730*/  @P0 LDG.E R0, desc[UR44][R8.64] ;  /* 0x0000002c08000981 */ /* 0x000162000c1e1900 */
[C---:B------:R-:W-:Y:S02]  /*9740*/  IADD3 R13, P1, R176.reuse, 0x1000, RZ ;  /* 0x00001000b00d7810 */ /* 0x040fe40007f3e0ff */
[C---:B------:R-:W-:Y:S01]  /*9750*/  IADD3 R25, P2, R176.reuse, 0x2000, RZ ;  /* 0x00002000b0197810 */ /* 0x040fe20007f5e0ff */
[----:B------:R0:W5:Y:S01]  /*9760*/  @P6 LDG.E R3, desc[UR44][R4.64] ;  /* 0x0000002c04036981 */ /* 0x000162000c1e1900 */
[----:B------:R-:W-:-:S02]  /*9770*/  IADD3 R29, P3, R176, 0x3000, RZ ;  /* 0x00003000b01d7810 */ /* 0x000fc40007f7e0ff */
[----:B------:R-:W-:Y:S02]  /*9780*/  IADD3 R33, P4, R176, 0x4000, RZ ;  /* 0x00004000b0217810 */ /* 0x000fe40007f9e0ff */
        /* <DEDUP_REMOVED lines=46> */
.L_x_1019:
[----:B------:R-:W0:Y:S01]  /*9a70*/  SHFL.IDX PT, R4, R197, RZ, 0x1f ;  /* 0x00001fffc5047589 */ /* 0x000e2200000e0000 */
[----:B------:R-:W-:Y:S01]  /*9a80*/  ISETP.NE.AND P6, PT, R7, RZ, PT ;  /* 0x000000ff0700720c */ /* 0x000fe20003fc5270 */
[--C-:B------:R-:W-:Y:S01]  /*9a90*/  IMAD.X R57, RZ, RZ, R177.reuse, P5 ;  /* 0x000000ffff397224 */ /* 0x100fe200028e06b1 */
[C---:B------:R-:W-:Y:S01]  /*9aa0*/  LOP3.LUT R7, R176.reuse, 0x380, RZ, 0xc0, !PT ;  /* 0x00000380b0077812 */ /* 0x040fe200078ec0ff */
[--C-:B------:R-:W-:Y:S01]  /*9ab0*/  IMAD.X R41, RZ, RZ, R177.reuse, P1 ;  /* 0x000000ffff297224 */ /* 0x100fe200008e06b1 */
[C---:B------:R-:W-:Y:S01]  /*9ac0*/  IADD3 R65, P1, R176.reuse, 0xc000, RZ ;  /* 0x0000c000b0417810 */ /* 0x040fe20007f3e0ff */
[--C-:B------:R-:W-:Y:S01]  /*9ad0*/  IMAD.X R37, RZ, RZ, R177.reuse, P6 ;  /* 0x000000ffff257224 */ /* 0x100fe200030e06b1 */
[C---:B------:R-:W-:Y:S01]  /*9ae0*/  IADD3 R61, P6, R176.reuse, 0xb000, RZ ;  /* 0x0000b000b03d7810 */ /* 0x040fe20007fde0ff */
[--C-:B------:R-:W-:Y:S01]  /*9af0*/  IMAD.X R45, RZ, RZ, R177.reuse, P2 ;  /* 0x000000ffff2d7224 */ /* 0x100fe200010e06b1 */
[C---:B------:R-:W-:Y:S01]  /*9b00*/  IADD3 R69, P2, R176.reuse, 0xd000, RZ ;  /* 0x0000d000b0457810 */ /* 0x040fe20007f5e0ff */
[--C-:B------:R-:W-:Y:S01]  /*9b10*/  IMAD.X R49, RZ, RZ, R177.reuse, P3 ;  /* 0x000000ffff317224 */ /* 0x100fe200018e06b1 */
[C---:B------:R-:W-:Y:S01]  /*9b20*/  IADD3 R73, P3, R176.reuse, 0xe000, RZ ;  /* 0x0000e000b0497810 */ /* 0x040fe20007f7e0ff */
[----:B------:R-:W-:Y:S01]  /*9b30*/  IMAD.X R53, RZ, RZ, R177, P4 ;  /* 0x000000ffff357224 */ /* 0x000fe200020e06b1 */
[----:B------:R-:W-:-:S02]  /*9b40*/  IADD3 R5, P4, R176, 0xf000, RZ ;  /* 0x0000f000b0057810 */ /* 0x000fc40007f9e0ff */
[----:B------:R-:W-:Y:S02]  /*9b50*/  LOP3.LUT R60, R61, 0x380, RZ, 0xc0, !PT ;  /* 0x000003803d3c7812 */ /* 0x000fe400078ec0ff */
[----:B------:R-:W-:Y:S01]  /*9b60*/  LOP3.LUT R64, R65, 0x380, RZ, 0xc0, !PT ;  /* 0x0000038041407812 */ /* 0x000fe200078ec0ff */
[----:B------:R-:W-:Y:S01]  /*9b70*/  IMAD.X R77, RZ, RZ, R177, P4 ;  /* 0x000000ffff4d7224 */ /* 0x000fe200020e06b1 */
[----:B------:R-:W-:Y:S02]  /*9b80*/  LOP3.LUT R68, R69, 0x380, RZ, 0xc0, !PT ;  /* 0x0000038045447812 */ /* 0x000fe400078ec0ff */
[----:B------:R-:W-:Y:S02]  /*9b90*/  LOP3.LUT R72, R73, 0x380, RZ, 0xc0, !PT ;  /* 0x0000038049487812 */ /* 0x000fe400078ec0ff */
[----:B------:R-:W-:Y:S02]  /*9ba0*/  SHF.R.U64 R60, R60, 0x3, RZ ;  /* 0x000000033c3c7819 */ /* 0x000fe400000012ff */
[----:B0-----:R-:W-:-:S02]  /*9bb0*/  ISETP.NE.AND P5, PT, R4, RZ, PT ;  /* 0x000000ff0400720c */ /* 0x001fc40003fa5270 */
[----:B------:R-:W-:Y:S02]  /*9bc0*/  LOP3.LUT R4, R5, 0x380, RZ, 0xc0, !PT ;  /* 0x0000038005047812 */ /* 0x000fe400078ec0ff */
[----:B------:R-:W-:Y:S02]  /*9bd0*/  SHF.R.U64 R64, R64, 0x3, RZ ;  /* 0x0000000340407819 */ /* 0x000fe400000012ff */
[----:B------:R-:W-:Y:S02]  /*9be0*/  SHF.R.U64 R68, R68, 0x3, RZ ;  /* 0x0000000344447819 */ /* 0x000fe400000012ff */
[----:B------:R-:W-:Y:S02]  /*9bf0*/  SHF.R.U64 R72, R72, 0x3, RZ ;  /* 0x0000000348487819 */ /* 0x000fe400000012ff */
[----:B------:R-:W-:Y:S02]  /*9c00*/  SHF.R.U64 R7, R7, 0x3, RZ ;  /* 0x0000000307077819 */ /* 0x000fe400000012ff */
[----:B------:R-:W-:-:S02]  /*9c10*/  SHF.R.U64 R4, R4, 0x3, RZ ;  /* 0x0000000304047819 */ /* 0x000fc400000012ff */
        /* <DEDUP_REMOVED lines=8> */
[----:B------:R-:W-:Y:S02]  /*9ca0*/  LOP3.LUT R176, R7, R176, RZ, 0x3c, !PT ;  /* 0x000000b007b07212 */ /* 0x000fe400078e3cff */
[----:B------:R-:W-:-:S02]  /*9cb0*/  LOP3.LUT R76, R4, R5, RZ, 0x3c, !PT ;  /* 0x00000005044c7212 */ /* 0x000fc400078e3cff */
[----:B------:R-:W-:Y:S02]  /*9cc0*/  SHF.R.S32.HI R20, RZ, 0x1f, R187 ;  /* 0x0000001fff147819 */ /* 0x000fe400000114bb */
[----:B------:R-:W-:Y:S02]  /*9cd0*/  SEL R81, R186, RZ, !P0 ;  /* 0x000000ffba517207 */ /* 0x000fe40004000000 */
[----:B------:R-:W-:Y:S02]  /*9ce0*/  SEL R80, R194, RZ, !P0 ;  /* 0x000000ffc2507207 */ /* 0x000fe40004000000 */
[----:B-----5:R-:W-:Y:S01]  /*9cf0*/  SHF.R.S32.HI R21, RZ, 0x1f, R0 ;  /* 0x0000001fff157819 */ /* 0x020fe20000011400 */
[----:B------:R-:W-:Y:S06]  /*9d00*/  @P5 BRA `(.L_x_1020) ;  /* 0x0000000000c05947 */ /* 0x000fec0003800000 */
[----:B------:R-:W0:Y:S01]  /*9d10*/  LDC R10, c[0x0][0xce8] ;  /* 0x00033a00ff0a7b82 */ /* 0x000e220000000800 */
[----:B------:R-:W-:Y:S01]  /*9d20*/  IMAD.U32 R5, RZ, RZ, UR42 ;  /* 0x0000002aff057e24 */ /* 0x000fe2000f8e00ff */
[----:B------:R-:W-:Y:S01]  /*9d30*/  ULDC.64 UR6, c[0x0][0xc90] ;  /* 0x0003240000067ab9 */ /* 0x000fe20000000a00 */
[----:B------:R-:W-:Y:S02]  /*9d40*/  IMAD.MOV.U32 R4, RZ, RZ, R0 ;  /* 0x000000ffff047224 */ /* 0x000fe400078e0000 */
[----:B------:R-:W-:Y:S02]  /*9d50*/  IMAD R8, R20, UR6, RZ ;  /* 0x0000000614087c24 */ /* 0x000fe4000f8e02ff */
[----:B------:R-:W-:Y:S02]  /*9d60*/  IMAD R14, R5, 0x40, R200 ;  /* 0x00000040050e7824 */ /* 0x000fe400078e02c8 */
[----:B------:R-:W-:Y:S02]  /*9d70*/  IMAD R9, R187, UR7, R8 ;  /* 0x00000007bb097c24 */ /* 0x000fe4000f8e0208 */
[----:B------:R-:W-:-:S02]  /*9d80*/  IMAD.MOV.U32 R5, RZ, RZ, R21 ;  /* 0x000000ffff057224 */ /* 0x000fc400078e0015 */
[----:B------:R-:W-:Y:S02]  /*9d90*/  IMAD.U32 R26, RZ, RZ, UR42 ;  /* 0x0000002aff1a7e24 */ /* 0x000fe4000f8e00ff */
[----:B------:R-:W-:Y:S01]  /*9da0*/  IMAD.WIDE.U32 R4, R187, UR6, R4 ;  /* 0x00000006bb047c25 */ /* 0x000fe2000f8e0004 */
[----:B------:R-:W-:-:S03]  /*9db0*/  ULDC.64 UR6, c[0x0][0xc98] ;  /* 0x0003260000067ab9 */ /* 0x000fc60000000a00 */
[----:B------:R-:W-:Y:S02]  /*9dc0*/  IMAD.IADD R5, R5, 0x1, R9 ;  /* 0x0000000105057824 */ /* 0x000fe400078e0209 */
[----:B------:R-:W-:Y:S02]  /*9dd0*/  IMAD R15, R26, 0x40, R17 ;  /* 0x000000401a0f7824 */ /* 0x000fe400078e0211 */
[----:B------:R-:W-:Y:S01]  /*9de0*/  IMAD.WIDE.U32 R4, R81, UR6, R4 ;  /* 0x0000000651047c25 */ /* 0x000fe2000f8e0004 */
[----:B0-----:R-:W-:-:S13]  /*9df0*/  ISETP.NE.AND P0, PT, R10, 0x1, PT ;  /* 0x000000010a00780c */ /* 0x001fda0003f05270 */
[----:B------:R-:W0:Y:S08]  /*9e00*/  @P0 LDC R7, c[0x0][0xcec] ;  /* 0x00033b00ff070b82 */ /* 0x000e300000000800 */
[----:B------:R-:W1:Y:S01]  /*9e10*/  @P0 LDC R11, c[0x0][0xcf0] ;  /* 0x00033c00ff0b0b82 */ /* 0x000e620000000800 */
[----:B0-----:R-:W-:-:S04]  /*9e20*/  @P0 IMAD.HI.U32 R8, R14, R7, RZ ;  /* 0x000000070e080227 */ /* 0x001fc800078e00ff */
[----:B------:R-:W-:Y:S01]  /*9e30*/  IMAD.MOV.U32 R7, RZ, RZ, R14 ;  /* 0x000000ffff077224 */ /* 0x000fe200078e000e */
[----:B-1----:R-:W-:Y:S01]  /*9e40*/  @P0 SHF.R.U32.HI R7, RZ, R11, R8 ;  /* 0x0000000bff070219 */ /* 0x002fe20000011608 */
[----:B------:R-:W-:-:S03]  /*9e50*/  IMAD R8, R80, UR6, RZ ;  /* 0x0000000650087c24 */ /* 0x000fc6000f8e02ff */
[--C-:B------:R-:W-:Y:S01]  /*9e60*/  SHF.R.S32.HI R11, RZ, 0x1f, R7.reuse ;  /* 0x0000001fff0b7819 */ /* 0x100fe20000011407 */
[----:B------:R-:W-:Y:S01]  /*9e70*/  IMAD.MOV R9, RZ, RZ, -R7 ;  /* 0x000000ffff097224 */ /* 0x000fe200078e0a07 */
[----:B------:R-:W-:Y:S01]  /*9e80*/  IADD3 R4, P0, R7, R4, RZ ;  /* 0x0000000407047210 */ /* 0x000fe20007f1e0ff */
[----:B------:R-:W-:Y:S01]  /*9e90*/  IMAD R8, R81, UR7, R8 ;  /* 0x0000000751087c24 */ /* 0x000fe2000f8e0208 */
[----:B------:R-:W-:Y:S01]  /*9ea0*/  ULDC.64 UR6, c[0x0][0xc88] ;  /* 0x0003220000067ab9 */ /* 0x000fe20000000a00 */
[----:B------:R-:W-:Y:S02]  /*9eb0*/  IMAD R9, R10, R9, R14 ;  /* 0x000000090a097224 */ /* 0x000fe400078e020e */
[----:B------:R-:W-:Y:S01]  /*9ec0*/  IMAD R10, R3, R10, RZ ;  /* 0x0000000a030a7224 */ /* 0x000fe200078e02ff */
[----:B------:R-:W-:Y:S02]  /*9ed0*/  IADD3.X R5, R11, R5, R8, P0, !PT ;  /* 0x000000050b057210 */ /* 0x000fe400007fe408 */
[----:B------:R-:W-:Y:S01]  /*9ee0*/  SHF.R.S32.HI R7, RZ, 0x1f, R9 ;  /* 0x0000001fff077819 */ /* 0x000fe20000011409 */
[----:B------:R-:W-:-:S04]  /*9ef0*/  IMAD.WIDE.U32 R4, R9, UR6, R4 ;  /* 0x0000000609047c25 */ /* 0x000fc8000f8e0004 */
[----:B------:R-:W-:Y:S02]  /*9f00*/  IMAD R8, R7, UR6, RZ ;  /* 0x0000000607087c24 */ /* 0x000fe4000f8e02ff */
[----:B------:R-:W-:Y:S02]  /*9f10*/  IMAD.MOV R7, RZ, RZ, -R19 ;  /* 0x000000ffff077224 */ /* 0x000fe400078e0a13 */
[----:B------:R-:W-:Y:S01]  /*9f20*/  IMAD R9, R9, UR7, R8 ;  /* 0x0000000709097c24 */ /* 0x000fe2000f8e0208 */
[----:B------:R-:W-:Y:S02]  /*9f30*/  ULDC.64 UR6, c[0x0][0xc50] ;  /* 0x0003140000067ab9 */ /* 0x000fe40000000a00 */
[----:B------:R-:W-:Y:S01]  /*9f40*/  LEA R11, P0, R4, UR6, 0x2 ;  /* 0x00000006040b7c11 */ /* 0x000fe2000f8010ff */
[----:B------:R-:W-:-:S04]  /*9f50*/  IMAD.IADD R5, R5, 0x1, R9 ;  /* 0x0000000105057824 */ /* 0x000fc800078e0209 */
[----:B------:R-:W-:Y:S01]  /*9f60*/  SHFL.IDX PT, R8, R11, 0x1, 0x1c1f ;  /* 0x003c1f000b087f89 */ /* 0x000fe200000e0000 */
[----:B------:R-:W-:Y:S02]  /*9f70*/  LEA.HI.X R14, R4, UR7, R5, 0x2, P0 ;  /* 0x00000007040e7c11 */ /* 0x000fe400080f1405 */
        /* <DEDUP_REMOVED lines=9> */
.L_x_1020:
[----:B------:R-:W1:Y:S01]  /*a010*/  LDC R84, c[0x0][0xce8] ;  /* 0x00033a00ff547b82 */ /* 0x000e620000000800 */
[----:B------:R-:W-:Y:S01]  /*a020*/  ULDC UR10, c[0x0][0xbc8] ;  /* 0x0002f200000a7ab9 */ /* 0x000fe20000000800 */
[----:B------:R-:W-:Y:S01]  /*a030*/  ULDC.64 UR6, c[0x0][0xba0] ;  /* 0x0002e80000067ab9 */ /* 0x000fe20000000a00 */
[----:B------:R-:W-:Y:S01]  /*a040*/  ISETP.GE.AND P0, PT, R192, UR10, PT ;  /* 0x0000000ac0007c0c */ /* 0x000fe2000bf06270 */
[----:B0-----:R-:W-:Y:S01]  /*a050*/  IMAD R5, R21, UR6, RZ ;  /* 0x0000000615057c24 */ /* 0x001fe2000f8e02ff */
[----:B------:R-:W-:Y:S01]  /*a060*/  ISETP.GE.AND P1, PT, R16, UR10, PT ;  /* 0x0000000a10007c0c */ /* 0x000fe2000bf26270 */
[----:B------:R-:W-:Y:S01]  /*a070*/  IMAD.U32 R87, RZ, RZ, UR42 ;  /* 0x0000002aff577e24 */ /* 0x000fe2000f8e00ff */
[----:B------:R-:W-:Y:S01]  /*a080*/  SEL R7, RZ, 0xffffffff, P0 ;  /* 0xffffffffff077807 */ /* 0x000fe20000000000 */
[C---:B------:R-:W-:Y:S01]  /*a090*/  IMAD R21, R0.reuse, UR7, R5 ;  /* 0x0000000700157c24 */ /* 0x040fe2000f8e0205 */
[----:B------:R0:W5:Y:S01]  /*a0a0*/  LD.E.128 R8, desc[UR44][R176.64] ;  /* 0x0000002cb0087980 */ /* 0x000162000c101d00 */
[----:B------:R-:W-:Y:S01]  /*a0b0*/  IMAD.WIDE.U32 R4, R0, UR6, RZ ;  /* 0x0000000600047c25 */ /* 0x000fe2000f8e00ff */
[----:B------:R-:W-:Y:S01]  /*a0c0*/  SEL R0, RZ, 0x1, P1 ;  /* 0x00000001ff007807 */ /* 0x000fe20000800000 */
[----:B------:R-:W-:Y:S01]  /*a0d0*/  ULDC.64 UR6, c[0x0][0xbe8] ;  /* 0x0002fa0000067ab9 */ /* 0x000fe20000000a00 */
[----:B------:R-:W5:Y:S04]  /*a0e0*/  LD.E.128 R12, desc[UR44][R12.64] ;  /* 0x0000002c0c0c7980 */ /* 0x000f68000c101d00 */
[----:B------:R-:W5:Y:S04]  /*a0f0*/  LD.E.128 R24, desc[UR44][R24.64] ;  /* 0x0000002c18187980 */ /* 0x000f68000c101d00 */
[----:B------:R-:W5:Y:S04]  /*a100*/  LD.E.128 R28, desc[UR44][R28.64] ;  /* 0x0000002c1c1c7980 */ /* 0x000f68000c101d00 */
[----:B------:R-:W5:Y:S01]  /*a110*/  LD.E.128 R32, desc[UR44][R32.64] ;  /* 0x0000002c20207980 */ /* 0x000f62000c101d00 */
[----:B-1----:R-:W-:Y:S01]  /*a120*/  ISETP.NE.AND P2, PT, R84, 0x1, PT ;  /* 0x000000015400780c */ /* 0x002fe20003f45270 */
[----:B------:R-:W-:Y:S01]  /*a130*/  IMAD.SHL.U32 R7, R7, 0x2, RZ ;  /* 0x0000000207077824 */ /* 0x000fe200078e00ff */
[----:B------:R-:W-:Y:S01]  /*a140*/  ISETP.GE.AND P0, PT, R191, UR10, PT ;  /* 0x0000000abf007c0c */ /* 0x000fe2000bf06270 */
[----:B------:R-:W5:Y:S04]  /*a150*/  LD.E.128 R36, desc[UR44][R36.64] ;  /* 0x0000002c24247980 */ /* 0x000f68000c101d00 */
[----:B------:R-:W5:Y:S01]  /*a160*/  LD.E.128 R40, desc[UR44][R40.64] ;  /* 0x0000002c28287980 */ /* 0x000f62000c101d00 */
[----:B------:R-:W-:-:S03]  /*a170*/  LOP3.LUT R0, R7, 0x2, R0, 0xe2, !PT ;  /* 0x0000000207007812 */ /* 0x000fc600078ee200 */
[----:B------:R-:W5:Y:S04]  /*a180*/  LD.E.128 R44, desc[UR44][R44.64] ;  /* 0x0000002c2c2c7980 */ /* 0x000f68000c101d00 */
[----:B------:R-:W5:Y:S01]  /*a190*/  LD.E.128 R48, desc[UR44][R48.64] ;  /* 0x0000002c30307980 */ /* 0x000f62000c101d00 */
[----:B------:R-:W1:Y:S01]  /*a1a0*/  @P2 LDC R83, c[0x0][0xcec] ;  /* 0x00033b00ff532b82 */ /* 0x000e620000000800 */
[----:B------:R-:W-:Y:S02]  /*a1b0*/  SEL R7, RZ, 0xffffffff, P0 ;  /* 0xffffffffff077807 */ /* 0x000fe40000000000 */
[----:B------:R-:W5:Y:S04]  /*a1c0*/  LD.E.128 R52, desc[UR44][R52.64] ;  /* 0x0000002c34347980 */ /* 0x000f68000c101d00 */
[----:B------:R-:W5:Y:S01]  /*a1d0*/  LD.E.128 R56, desc[UR44][R56.64] ;  /* 0x0000002c38387980 */ /* 0x000f62000c101d00 */
[----:B------:R-:W2:Y:S01]  /*a1e0*/  @P2 LDC R85, c[0x0][0xcf0] ;  /* 0x00033c00ff552b82 */ /* 0x000ea20000000800 */
[----:B------:R-:W-:Y:S01]  /*a1f0*/  IMAD.SHL.U32 R7, R7, 0x4, RZ ;  /* 0x0000000407077824 */ /* 0x000fe200078e00ff */
[----:B------:R-:W-:Y:S01]  /*a200*/  ISETP.GE.AND P0, PT, R190, UR10, PT ;  /* 0x0000000abe007c0c */ /* 0x000fe2000bf06270 */
[----:B------:R-:W-:Y:S01]  /*a210*/  IMAD R20, R20, UR6, RZ ;  /* 0x0000000614147c24 */ /* 0x000fe2000f8e02ff */
[----:B------:R-:W5:Y:S01]  /*a220*/  LD.E.128 R60, desc[UR44][R60.64] ;  /* 0x0000002c3c3c7980 */ /* 0x000f62000c101d00 */
[----:B------:R-:W-:Y:S01]  /*a230*/  IMAD.IADD R5, R5, 0x1, R21 ;  /* 0x0000000105057824 */ /* 0x000fe200078e0215 */
[----:B------:R-:W-:Y:S01]  /*a240*/  LOP3.LUT R7, R7, 0x4, R0, 0xe2, !PT ;  /* 0x0000000407077812 */ /* 0x000fe200078ee200 */
[----:B------:R-:W-:Y:S01]  /*a250*/  IMAD R21, R187, UR7, R20 ;  /* 0x00000007bb157c24 */ /* 0x000fe2000f8e0214 */
[----:B------:R-:W-:Y:S01]  /*a260*/  SEL R20, RZ, 0xffffffff, P0 ;  /* 0xffffffffff147807 */ /* 0x000fe20000000000 */
[----:B------:R-:W-:Y:S01]  /*a270*/  IMAD R0, R193, 0x20, R195 ;  /* 0x00000020c1007824 */ /* 0x000fe200078e02c3 */
[----:B------:R-:W-:Y:S01]  /*a280*/  ISETP.GE.AND P0, PT, R189, UR10, PT ;  /* 0x0000000abd007c0c */ /* 0x000fe2000bf06270 */
[----:B------:R-:W-:Y:S01]  /*a290*/  IMAD.WIDE.U32 R4, R187, UR6, R4 ;  /* 0x00000006bb047c25 */ /* 0x000fe2000f8e0004 */
[----:B------:R-:W-:Y:S01]  /*a2a0*/  ULDC.64 UR6, c[0x0][0xbf0] ;  /* 0x0002fc0000067ab9 */ /* 0x000fe20000000a00 */
[----:B------:R-:W5:Y:S01]  /*a2b0*/  LD.E.128 R64, desc[UR44][R64.64] ;  /* 0x0000002c40407980 */ /* 0x000f62000c101d00 */
[----:B------:R-:W-:Y:S01]  /*a2c0*/  ULDC.64 UR8, c[0x0][0xb80] ;  /* 0x0002e00000087ab9 */ /* 0x000fe20000000a00 */
[----:B------:R-:W-:-:S02]  /*a2d0*/  IMAD R82, R87, 0x40, R0 ;  /* 0x0000004057527824 */ /* 0x000fc400078e0200 */
[----:B------:R-:W-:Y:S01]  /*a2e0*/  IMAD.IADD R5, R5, 0x1, R21 ;  /* 0x0000000105057824 */ /* 0x000fe200078e0215 */
[----:B------:R-:W-:Y:S01]  /*a2f0*/  SEL R21, RZ, 0xffffffff, P0 ;  /* 0xffffffffff157807 */ /* 0x000fe20000000000 */
[----:B------:R-:W-:Y:S01]  /*a300*/  IMAD.SHL.U32 R20, R20, 0x8, RZ ;  /* 0x0000000814147824 */ /* 0x000fe200078e00ff */
[----:B------:R-:W5:Y:S01]  /*a310*/  LD.E.128 R68, desc[UR44][R68.64] ;  /* 0x0000002c44447980 */ /* 0x000f62000c101d00 */
[----:B------:R-:W-:Y:S02]  /*a320*/  IMAD R80, R80, UR6, RZ ;  /* 0x0000000650507c24 */ /* 0x000fe4000f8e02ff */
[----:B-1----:R-:W-:Y:S01]  /*a330*/  @P2 IMAD.HI.U32 R0, R82, R83, RZ ;  /* 0x0000005352002227 */ /* 0x002fe200078e00ff */
[----:B------:R-:W-:Y:S01]  /*a340*/  LOP3.LUT R20, R20, 0x8, R7, 0xe2, !PT ;  /* 0x0000000814147812 */ /* 0x000fe200078ee207 */
[----:B------:R-:W5:Y:S02]  /*a350*/  LD.E.128 R72, desc[UR44][R72.64] ;  /* 0x0000002c48487980 */ /* 0x000f64000c101d00 */
[----:B------:R-:W-:-:S02]  /*a360*/  IMAD.SHL.U32 R83, R21, 0x10, RZ ;  /* 0x0000001015537824 */ /* 0x000fc400078e00ff */
[----:B------:R-:W-:Y:S01]  /*a370*/  IMAD.MOV.U32 R7, RZ, RZ, R82 ;  /* 0x000000ffff077224 */ /* 0x000fe200078e0052 */
[----:B--2---:R-:W-:Y:S01]  /*a380*/  @P2 SHF.R.U32.HI R7, RZ, R85, R0 ;  /* 0x00000055ff072219 */ /* 0x004fe20000011600 */
[C---:B------:R-:W-:Y:S01]  /*a390*/  IMAD R21, R81.reuse, UR7, R80 ;  /* 0x0000000751157c24 */ /* 0x040fe2000f8e0250 */
[----:B------:R-:W5:Y:S01]  /*a3a0*/  LD.E.128 R76, desc[UR44][R76.64] ;  /* 0x0000002c4c4c7980 */ /* 0x000f62000c101d00 */
[----:B------:R-:W-:Y:S01]  /*a3b0*/  IMAD.WIDE.U32 R4, R81, UR6, R4 ;  /* 0x0000000651047c25 */ /* 0x000fe2000f8e0004 */
[----:B------:R-:W-:Y:S01]  /*a3c0*/  ISETP.GE.AND P0, PT, R188, UR10, PT ;  /* 0x0000000abc007c0c */ /* 0x000fe2000bf06270 */
[----:B------:R-:W-:Y:S01]  /*a3d0*/  ULDC.64 UR6, c[0x0][0xbe0] ;  /* 0x0002f80000067ab9 */ /* 0x000fe20000000a00 */
[----:B------:R-:W-:Y:S01]  /*a3e0*/  LOP3.LUT R20, R83, 0x10, R20, 0xe2, !PT ;  /* 0x0000001053147812 */ /* 0x000fe200078ee214 */
        /* <DEDUP_REMOVED lines=9> */
[----:B-1----:R-:W1:Y:S01]  /*a480*/  FENCE.VIEW.ASYNC.S ;  /* 0x00000000000073c6 */ /* 0x002e620000000000 */
[----:B------:R-:W-:Y:S01]  /*a490*/  ISETP.GE.AND P0, PT, R199, UR10, PT ;  /* 0x0000000ac7007c0c */ /* 0x000fe2000bf06270 */
[----:B------:R-:W-:Y:S01]  /*a4a0*/  IMAD R80, R21, UR6, RZ ;  /* 0x0000000615507c24 */ /* 0x000fe2000f8e02ff */
[----:B------:R-:W-:Y:S01]  /*a4b0*/  BSSY B1, `(.L_x_1021) ;  /* 0x000003d000017945 */ /* 0x000fe20003800000 */
[----:B------:R-:W-:-:S02]  /*a4c0*/  IMAD R21, R84, R81, R82 ;  /* 0x0000005154157224 */ /* 0x000fc400078e0252 */
[----:B------:R-:W-:Y:S02]  /*a4d0*/  IMAD.SHL.U32 R83, R0, 0x20, RZ ;  /* 0x0000002000537824 */ /* 0x000fe400078e00ff */
[C---:B------:R-:W-:Y:S01]  /*a4e0*/  IMAD R81, R7.reuse, UR7, R80 ;  /* 0x0000000707517c24 */ /* 0x040fe2000f8e0250 */
[----:B------:R-:W-:Y:S01]  /*a4f0*/  SHF.R.S32.HI R0, RZ, 0x1f, R21 ;  /* 0x0000001fff007819 */ /* 0x000fe20000011415 */
[----:B------:R-:W-:Y:S01]  /*a500*/  IMAD.WIDE.U32 R4, R7, UR6, R4 ;  /* 0x0000000607047c25 */ /* 0x000fe2000f8e0004 */
[----:B------:R-:W-:Y:S01]  /*a510*/  ULDC.64 UR6, c[0x0][0xbd8] ;  /* 0x0002f60000067ab9 */ /* 0x000fe20000000a00 */
[----:B------:R-:W-:Y:S02]  /*a520*/  SEL R7, RZ, 0x40, P0 ;  /* 0x00000040ff077807 */ /* 0x000fe40000000000 */
[----:B------:R-:W-:Y:S01]  /*a530*/  IMAD.U32 R88, RZ, RZ, UR42 ;  /* 0x0000002aff587e24 */ /* 0x000fe2000f8e00ff */
[----:B------:R-:W-:Y:S01]  /*a540*/  ISETP.GE.AND P0, PT, R198, UR10, PT ;  /* 0x0000000ac6007c0c */ /* 0x000fe2000bf06270 */
[----:B------:R-:W-:Y:S01]  /*a550*/  IMAD.IADD R5, R5, 0x1, R81 ;  /* 0x0000000105057824 */ /* 0x000fe200078e0251 */
[----:B------:R-:W-:Y:S01]  /*a560*/  LOP3.LUT R20, R83, 0x20, R20, 0xe2, !PT ;  /* 0x0000002053147812 */ /* 0x000fe200078ee214 */
[----:B------:R-:W-:-:S02]  /*a570*/  IMAD R0, R0, UR6, RZ ;  /* 0x0000000600007c24 */ /* 0x000fc4000f8e02ff */
[----:B------:R-:W-:Y:S01]  /*a580*/  IMAD R89, R3, R84, RZ ;  /* 0x0000005403597224 */ /* 0x000fe200078e02ff */
[----:B------:R-:W-:Y:S01]  /*a590*/  LOP3.LUT R7, R20, R7, RZ, 0xfc, !PT ;  /* 0x0000000714077212 */ /* 0x000fe200078efcff */
[----:B------:R-:W-:Y:S02]  /*a5a0*/  IMAD R88, R88, 0x40, R195 ;  /* 0x0000004058587824 */ /* 0x000fe400078e02c3 */
[C---:B------:R-:W-:Y:S01]  /*a5b0*/  IMAD R3, R21.reuse, UR7, R0 ;  /* 0x0000000715037c24 */ /* 0x040fe2000f8e0200 */
[----:B------:R-:W-:Y:S01]  /*a5c0*/  SEL R0, RZ, 0x80, P0 ;  /* 0x00000080ff007807 */ /* 0x000fe20000000000 */
[----:B------:R-:W-:Y:S01]  /*a5d0*/  IMAD.WIDE.U32 R4, R21, UR6, R4 ;  /* 0x0000000615047c25 */ /* 0x000fe2000f8e0004 */
[----:B------:R-:W-:Y:S01]  /*a5e0*/  UIADD3 UR6, UR40, 0x38820, URZ ;  /* 0x0003882028067890 */ /* 0x000fe2000fffe03f */
[----:B------:R-:W-:Y:S02]  /*a5f0*/  ISETP.GE.AND P0, PT, R88, R89, PT ;  /* 0x000000595800720c */ /* 0x000fe40003f06270 */
[----:B------:R-:W-:Y:S01]  /*a600*/  IMAD.IADD R3, R5, 0x1, R3 ;  /* 0x0000000105037824 */ /* 0x000fe200078e0203 */
[----:B------:R-:W-:Y:S01]  /*a610*/  UPRMT UR6, URZ, 0x654, UR6 ;  /* 0x000006543f067896 */ /* 0x000fe20008000006 */
[----:B------:R-:W-:-:S02]  /*a620*/  LEA R86, P1, R4, UR8, 0x1 ;  /* 0x0000000804567c11 */ /* 0x000fc4000f8208ff */
[----:B------:R-:W-:Y:S02]  /*a630*/  LOP3.LUT R0, R7, R0, RZ, 0xfc, !PT ;  /* 0x0000000007007212 */ /* 0x000fe400078efcff */
[----:B------:R-:W-:Y:S01]  /*a640*/  LEA.HI.X R87, R4, UR9, R3, 0x1, P1 ;  /* 0x0000000904577c11 */ /* 0x000fe200088f0c03 */
[----:B-1----:R0:W1:Y:S03]  /*a650*/  SHFL.IDX PT, R20, R86, RZ, 0x181f ;  /* 0x00181fff56147589 */ /* 0x00206600000e0000 */
[----:B------:R-:W-:Y:S01]  /*a660*/  SYNCS.ARRIVE.TRANS64.RED.A1T0 RZ, [UR6], RZ ;  /* 0x000000ffffff79a7 */ /* 0x000fe20008100406 */
[----:B------:R0:W2:Y:S01]  /*a670*/  SHFL.IDX PT, R21, R87, RZ, 0x181f ;  /* 0x00181fff57157589 */ /* 0x0000a200000e0000 */
[----:B------:R-:W-:Y:S05]  /*a680*/  @P0 BRA `(.L_x_1022) ;  /* 0x00000000007c0947 */ /* 0x000fea0003800000 */
        /* <DEDUP_REMOVED lines=31> */
.L_x_1022:
[----:B------:R-:W-:Y:S05]  /*a880*/  BSYNC B1 ;  /* 0x0000000000017941 */ /* 0x000fea0003800000 */
.L_x_1021:
[----:B------:R-:W-:Y:S01]  /*a890*/  VIADD R3, R88, 0x20 ;  /* 0x0000002058037836 */ /* 0x000fe20000000000 */
[----:B---3-5:R4:W3:Y:S04]  /*a8a0*/  SHFL.IDX PT, R9, R87, 0x1, 0x181f ;  /* 0x00381f0057097f89 */ /* 0x0288e800000e0000 */
        /* <DEDUP_REMOVED lines=10> */
[----:B-1----:R-:W-:Y:S01]  /*a950*/  @!P3 LEA R20, P6, R191, R8, 0x1 ;  /* 0x00000008bf14b211 */ /* 0x002fe200078c08ff */
[----:B------:R0:W-:Y:S01]  /*a960*/  @!P0 ST.E.128 desc[UR44][R4.64], R12 ;  /* 0x0000000c04008985 */ /* 0x0001e2000c101d2c */
[----:B------:R-:W-:Y:S02]  /*a970*/  ISETP.GE.AND P0, PT, R188, UR10, PT ;  /* 0x0000000abc007c0c */ /* 0x000fe4000bf06270 */
[----:B------:R-:W-:Y:S02]  /*a980*/  @!P5 LEA.HI.X R11, R192, R9, R209, 0x1, P4 ;  /* 0x00000009c00bd211 */ /* 0x000fe400020f0cd1 */
[----:B------:R-:W-:-:S02]  /*a990*/  LOP3.LUT P4, RZ, R7, 0x40, RZ, 0xc0, !PT ;  /* 0x0000004007ff7812 */ /* 0x000fc4000788c0ff */
[----:B--2---:R-:W-:Y:S01]  /*a9a0*/  @!P3 LEA.HI.X R21, R191, R9, R208, 0x1, P6 ;  /* 0x00000009bf15b211 */ /* 0x004fe200030f0cd0 */
        /* <DEDUP_REMOVED lines=20> */
.L_x_1018:
[----:B------:R-:W0:Y:S01]  /*aaf0*/  LDC.64 R8, c[0x0][0xd00] ;  /* 0x00034000ff087b82 */ /* 0x000e220000000a00 */
[----:B------:R-:W-:Y:S01]  /*ab00*/  ULDC.64 UR6, c[0x0][0xd08] ;  /* 0x0003420000067ab9 */ /* 0x000fe20000000a00 */
[----:B------:R-:W-:-:S06]  /*ab10*/  IMAD.MOV.U32 R3, RZ, RZ, RZ ;  /* 0x000000ffff037224 */ /* 0x000fcc00078e00ff */
[----:B------:R-:W1:Y:S01]  /*ab20*/  LDC.64 R4, c[0x0][0xd00] ;  /* 0x00034000ff047b82 */ /* 0x000e620000000a00 */
[----:B------:R-:W-:-:S04]  /*ab30*/  ISETP.NE.U32.AND P1, PT, RZ, UR6, PT ;  /* 0x00000006ff007c0c */ /* 0x000fc8000bf25070 */
[----:B------:R-:W-:-:S03]  /*ab40*/  ISETP.NE.AND.EX P1, PT, RZ, UR7, PT, P1 ;  /* 0x00000007ff007c0c */ /* 0x000fc6000bf25310 */
[----:B------:R-:W2:Y:S01]  /*ab50*/  LDC R25, c[0x0][0xce8] ;  /* 0x00033a00ff197b82 */ /* 0x000ea20000000800 */
[----:B0-----:R-:W-:-:S04]  /*ab60*/  ISETP.NE.U32.AND P0, PT, R8, RZ, PT ;  /* 0x000000ff0800720c */ /* 0x001fc80003f05070 */
[----:B------:R-:W-:Y:S01]  /*ab70*/  ISETP.NE.AND.EX P0, PT, R9, RZ, PT, P0 ;  /* 0x000000ff0900720c */ /* 0x000fe20003f05300 */
[----:B-1----:R-:W-:-:S04]  /*ab80*/  IMAD.WIDE R8, R186, 0x4, R4 ;  /* 0x00000004ba087825 */ /* 0x002fc800078e0204 */
[----:B------:R-:W0:Y:S01]  /*ab90*/  @P1 LDC.64 R4, c[0x0][0xd08] ;  /* 0x00034200ff041b82 */ /* 0x000e220000000a00 */
[----:B------:R-:W-:Y:S02]  /*aba0*/  ULDC UR6, c[0x0][0xb88] ;  /* 0x0002e20000067ab9 */ /* 0x000fe40000000800 */
[----:B------:R-:W-:-:S05]  /*abb0*/  IMAD.U32 R0, RZ, RZ, UR6 ;  /* 0x00000006ff007e24 */ /* 0x000fca000f8e00ff */
[----:B------:R1:W5:Y:S01]  /*abc0*/  @P0 LDG.E R3, desc[UR44][R8.64] ;  /* 0x0000002c08030981 */ /* 0x000362000c1e1900 */
[----:B0-----:R-:W-:-:S05]  /*abd0*/  @P1 IMAD.WIDE R4, R186, 0x4, R4 ;  /* 0x00000004ba041825 */ /* 0x001fca00078e0204 */
[----:B------:R1:W5:Y:S01]  /*abe0*/  @P1 LDG.E R0, desc[UR44][R4.64] ;  /* 0x0000002c04001981 */ /* 0x000362000c1e1900 */
[----:B------:R-:W-:Y:S01]  /*abf0*/  ISETP.GE.AND P2, PT, R202, 0x40, PT ;  /* 0x00000040ca00780c */ /* 0x000fe20003f46270 */
[----:B--2---:R-:W-:-:S12]  /*ac00*/  @P1 BRA `(.L_x_1024) ;  /* 0x0000000000101947 */ /* 0x004fd80003800000 */
[----:B------:R-:W-:Y:S05]  /*ac10*/  @!P0 BRA `(.L_x_1024) ;  /* 0x00000000000c8947 */ /* 0x000fea0003800000 */
[----:B-1----:R-:W2:Y:S04]  /*ac20*/  LDG.E R5, desc[UR44][R8.64] ;  /* 0x0000002c08057981 */ /* 0x002ea8000c1e1900 */
[----:B-----5:R-:W2:Y:S02]  /*ac30*/  LDG.E R0, desc[UR44][R8.64+0x4] ;  /* 0x0000042c08007981 */ /* 0x020ea4000c1e1900 */
[----:B--2---:R-:W-:-:S07]  /*ac40*/  IMAD.IADD R0, R0, 0x1, -R5 ;  /* 0x0000000100007824 */ /* 0x004fce00078e0a05 */
.L_x_1024:
[----:B------:R-:W-:Y:S01]  /*ac50*/  BSSY B1, `(.L_x_1025) ;  /* 0x000002f000017945 */ /* 0x000fe20003800000 */
[----:B------:R-:W-:Y:S02]  /*ac60*/  SHF.R.S32.HI R13, RZ, 0x1f, R187 ;  /* 0x0000001fff0d7819 */ /* 0x000fe400000114bb */
[----:B------:R-:W-:Y:S02]  /*ac70*/  SEL R15, R186, RZ, !P0 ;  /* 0x000000ffba0f7207 */ /* 0x000fe40004000000 */
[----:B------:R-:W-:Y:S02]  /*ac80*/  SEL R194, R194, RZ, !P0 ;  /* 0x000000ffc2c27207 */ /* 0x000fe40004000000 */
[----:B-----5:R-:W-:Y:S01]  /*ac90*/  SHF.R.S32.HI R12, RZ, 0x1f, R3 ;  /* 0x0000001fff0c7819 */ /* 0x020fe20000011403 */
[----:B------:R-:W-:Y:S06]  /*aca0*/  @P2 BRA `(.L_x_1026) ;  /* 0x0000000000a42947 */ /* 0x000fec0003800000 */
[----:B-1----:R-:W0:Y:S01]  /*acb0*/  S2R R5, SR_TID.X ;  /* 0x0000000000057919 */ /* 0x002e220000002100 */
[----:B------:R-:W1:Y:S01]  /*acc0*/  LDC R11, c[0x0][0xce8] ;  /* 0x00033a00ff0b7b82 */ /* 0x000e620000000800 */
[----:B------:R-:W-:-:S04]  /*acd0*/  IMAD.U32 R4, RZ, RZ, UR42 ;  /* 0x0000002aff047e24 */ /* 0x000fc8000f8e00ff */
[----:B0-----:R-:W-:Y:S02]  /*ace0*/  IMAD R4, R4, 0x40, R5 ;  /* 0x0000004004047824 */ /* 0x001fe400078e0205 */
[----:B-1----:R-:W-:Y:S02]  /*acf0*/  IMAD R5, R0, R11, RZ ;  /* 0x0000000b00057224 */ /* 0x002fe400078e02ff */
        /* <DEDUP_REMOVED lines=11> */
[----:B------:R-:W1:Y:S01]  /*adb0*/  @P0 LDC R21, c[0x0][0xcf0] ;  /* 0x00033c00ff150b82 */ /* 0x000e620000000800 */
[----:B0-----:R-:W-:-:S04]  /*adc0*/  @P0 IMAD.HI.U32 R8, R14, R9, RZ ;  /* 0x000000090e080227 */ /* 0x001fc800078e00ff */
[----:B------:R-:W-:Y:S01]  /*add0*/  IMAD R9, R187, UR7, R10 ;  /* 0x00000007bb097c24 */ /* 0x000fe2000f8e020a */
[----:B------:R-:W-:Y:S01]  /*ade0*/  ULDC.64 UR6, c[0x0][0xc98] ;  /* 0x0003260000067ab9 */ /* 0x000fe20000000a00 */
[----:B-1----:R-:W-:Y:S02]  /*adf0*/  @P0 SHF.R.U32.HI R7, RZ, R21, R8 ;  /* 0x00000015ff070219 */ /* 0x002fe40000011608 */
        /* <DEDUP_REMOVED lines=20> */
.L_x_1026:
[----:B------:R-:W-:Y:S05]  /*af40*/  BSYNC B1 ;  /* 0x0000000000017941 */ /* 0x000fea0003800000 */
.L_x_1025:
[----:B------:R-:W-:Y:S01]  /*af50*/  ISETP.NE.AND P0, PT, R25, 0x1, PT ;  /* 0x000000011900780c */ /* 0x000fe20003f05270 */
[----:B------:R-:W-:Y:S01]  /*af60*/  ULDC.64 UR6, c[0x0][0xba0] ;  /* 0x0002e80000067ab9 */ /* 0x000fe20000000a00 */
[----:B------:R-:W-:Y:S01]  /*af70*/  ULDC UR8, c[0x0][0xbc8] ;  /* 0x0002f20000087ab9 */ /* 0x000fe20000000800 */
[----:B01----:R-:W-:Y:S01]  /*af80*/  IMAD R8, R12, UR6, RZ ;  /* 0x000000060c087c24 */ /* 0x003fe2000f8e02ff */
[----:B------:R-:W-:Y:S01]  /*af90*/  ISETP.GE.AND P1, PT, R192, UR8, PT ;  /* 0x00000008c0007c0c */ /* 0x000fe2000bf26270 */
[C---:B------:R-:W-:Y:S01]  /*afa0*/  IMAD.WIDE.U32 R4, R3.reuse, UR6, RZ ;  /* 0x0000000603047c25 */ /* 0x040fe2000f8e00ff */
[----:B------:R-:W-:Y:S01]  /*afb0*/  ISETP.GE.AND P2, PT, R16, UR8, PT ;  /* 0x0000000810007c0c */ /* 0x000fe2000bf46270 */
[----:B------:R-:W-:Y:S01]  /*afc0*/  BSSY B1, `(.L_x_1027) ;  /* 0x0000066000017945 */ /* 0x000fe20003800000 */
[----:B------:R-:W-:Y:S01]  /*afd0*/  SEL R9, RZ, 0xffffffff, P1 ;  /* 0xffffffffff097807 */ /* 0x000fe20000800000 */
[----:B------:R-:W-:Y:S01]  /*afe0*/  IMAD R3, R3, UR7, R8 ;  /* 0x0000000703037c24 */ /* 0x000fe2000f8e0208 */
[----:B------:R-:W-:Y:S01]  /*aff0*/  ULDC.64 UR6, c[0x0][0xbe8] ;  /* 0x0002fa0000067ab9 */ /* 0x000fe20000000a00 */
[----:B------:R-:W-:Y:S01]  /*b000*/  IMAD R7, R193, 0x20, R195 ;  /* 0x00000020c1077824 */ /* 0x000fe200078e02c3 */
[----:B------:R-:W-:Y:S01]  /*b010*/  ISETP.GE.AND P1, PT, R191, UR8, PT ;  /* 0x00000008bf007c0c */ /* 0x000fe2000bf26270 */
[----:B------:R-:W0:Y:S01]  /*b020*/  @P0 LDC R11, c[0x0][0xcec] ;  /* 0x00033b00ff0b0b82 */ /* 0x000e220000000800 */
[----:B------:R-:W-:-:S02]  /*b030*/  IMAD.U32 R10, RZ, RZ, UR42 ;  /* 0x0000002aff0a7e24 */ /* 0x000fc4000f8e00ff */
[----:B------:R-:W-:Y:S02]  /*b040*/  IMAD R8, R13, UR6, RZ ;  /* 0x000000060d087c24 */ /* 0x000fe4000f8e02ff */
[----:B------:R-:W-:Y:S01]  /*b050*/  IMAD R10, R10, 0x40, R7 ;  /* 0x000000400a0a7824 */ /* 0x000fe200078e0207 */
[----:B------:R-:W-:Y:S01]  /*b060*/  SEL R7, RZ, 0xffffffff, P1 ;  /* 0xffffffffff077807 */ /* 0x000fe20000800000 */
[----:B------:R-:W-:Y:S01]  /*b070*/  IMAD.IADD R5, R5, 0x1, R3 ;  /* 0x0000000105057824 */ /* 0x000fe200078e0203 */
[----:B------:R-:W1:Y:S01]  /*b080*/  @P0 LDC R12, c[0x0][0xcf0] ;  /* 0x00033c00ff0c0b82 */ /* 0x000e620000000800 */
[----:B------:R-:W-:Y:S01]  /*b090*/  IMAD R3, R187, UR7, R8 ;  /* 0x00000007bb037c24 */ /* 0x000fe2000f8e0208 */
[----:B------:R-:W-:Y:S01]  /*b0a0*/  SEL R8, RZ, 0x1, P2 ;  /* 0x00000001ff087807 */ /* 0x000fe20001000000 */
[----:B------:R-:W-:Y:S01]  /*b0b0*/  IMAD.SHL.U32 R9, R9, 0x2, RZ ;  /* 0x0000000209097824 */ /* 0x000fe200078e00ff */
[----:B------:R-:W-:Y:S01]  /*b0c0*/  ISETP.GE.AND P1, PT, R190, UR8, PT ;  /* 0x00000008be007c0c */ /* 0x000fe2000bf26270 */
[----:B------:R-:W-:Y:S01]  /*b0d0*/  IMAD.WIDE.U32 R4, R187, UR6, R4 ;  /* 0x00000006bb047c25 */ /* 0x000fe2000f8e0004 */
[----:B------:R-:W-:Y:S01]  /*b0e0*/  ULDC.64 UR6, c[0x0][0xbf0] ;  /* 0x0002fc0000067ab9 */ /* 0x000fe20000000a00 */
[----:B------:R-:W-:-:S02]  /*b0f0*/  ISETP.GE.AND P2, PT, R198, UR8, PT ;  /* 0x00000008c6007c0c */ /* 0x000fc4000bf46270 */
[----:B------:R-:W-:Y:S01]  /*b100*/  IMAD.SHL.U32 R7, R7, 0x4, RZ ;  /* 0x0000000407077824 */ /* 0x000fe200078e00ff */
[----:B------:R-:W-:Y:S01]  /*b110*/  LOP3.LUT R8, R9, 0x2, R8, 0xe2, !PT ;  /* 0x0000000209087812 */ /* 0x000fe200078ee208 */
[----:B------:R-:W-:Y:S01]  /*b120*/  IMAD.IADD R5, R5, 0x1, R3 ;  /* 0x0000000105057824 */ /* 0x000fe200078e0203 */
[----:B------:R-:W-:Y:S01]  /*b130*/  SEL R13, RZ, 0xffffffff, P1 ;  /* 0xffffffffff0d7807 */ /* 0x000fe20000800000 */
[----:B------:R-:W-:Y:S01]  /*b140*/  IMAD R3, R194, UR6, RZ ;  /* 0x00000006c2037c24 */ /* 0x000fe2000f8e02ff */
[----:B------:R-:W-:Y:S01]  /*b150*/  LOP3.LUT R8, R7, 0x4, R8, 0xe2, !PT ;  /* 0x0000000407087812 */ /* 0x000fe200078ee208 */
[----:B------:R-:W-:-:S04]  /*b160*/  IMAD.WIDE.U32 R4, R15, UR6, R4 ;  /* 0x000000060f047c25 */ /* 0x000fc8000f8e0004 */
[----:B0-----:R-:W-:-:S04]  /*b170*/  @P0 IMAD.HI.U32 R7, R10, R11, RZ ;  /* 0x0000000b0a070227 */ /* 0x001fc800078e00ff */
[----:B------:R-:W-:Y:S01]  /*b180*/  IMAD R9, R15, UR7, R3 ;  /* 0x000000070f097c24 */ /* 0x000fe2000f8e0203 */
[----:B------:R-:W-:Y:S01]  /*b190*/  ULDC.64 UR6, c[0x0][0xbe0] ;  /* 0x0002f80000067ab9 */ /* 0x000fe20000000a00 */
[----:B------:R-:W-:Y:S01]  /*b1a0*/  IMAD.MOV.U32 R3, RZ, RZ, R10 ;  /* 0x000000ffff037224 */ /* 0x000fe200078e000a */
[----:B-1----:R-:W-:Y:S01]  /*b1b0*/  @P0 SHF.R.U32.HI R3, RZ, R12, R7 ;  /* 0x0000000cff030219 */ /* 0x002fe20000011607 */
[----:B------:R-:W-:Y:S01]  /*b1c0*/  IMAD.SHL.U32 R11, R13, 0x8, RZ ;  /* 0x000000080d0b7824 */ /* 0x000fe200078e00ff */
[----:B------:R-:W-:Y:S01]  /*b1d0*/  ISETP.GE.AND P0, PT, R189, UR8, PT ;  /* 0x00000008bd007c0c */ /* 0x000fe2000bf06270 */
[----:B------:R-:W-:Y:S01]  /*b1e0*/  IMAD.IADD R5, R5, 0x1, R9 ;  /* 0x0000000105057824 */ /* 0x000fe200078e0209 */
[--C-:B------:R-:W-:Y:S01]  /*b1f0*/  SHF.R.S32.HI R7, RZ, 0x1f, R3.reuse ;  /* 0x0000001fff077819 */ /* 0x100fe20000011403 */
[----:B------:R-:W-:Y:S01]  /*b200*/  IMAD.MOV R9, RZ, RZ, -R3 ;  /* 0x000000ffff097224 */ /* 0x000fe200078e0a03 */
[----:B------:R-:W-:Y:S01]  /*b210*/  LOP3.LUT R11, R11, 0x8, R8, 0xe2, !PT ;  /* 0x000000080b0b7812 */ /* 0x000fe200078ee208 */
[----:B------:R-:W-:Y:S01]  /*b220*/  IMAD.WIDE.U32 R4, R3, UR6, R4 ;  /* 0x0000000603047c25 */ /* 0x000fe2000f8e0004 */
[----:B------:R-:W-:-:S02]  /*b230*/  SEL R12, RZ, 0xffffffff, P0 ;  /* 0xffffffffff0c7807 */ /* 0x000fc40000000000 */
[----:B------:R-:W-:Y:S01]  /*b240*/  ISETP.GE.AND P0, PT, R188, UR8, PT ;  /* 0x00000008bc007c0c */ /* 0x000fe2000bf06270 */
[----:B------:R-:W-:Y:S02]  /*b250*/  IMAD R8, R7, UR6, RZ ;  /* 0x0000000607087c24 */ /* 0x000fe4000f8e02ff */
[----:B------:R-:W-:Y:S01]  /*b260*/  IMAD R7, R25, R9, R10 ;  /* 0x0000000919077224 */ /* 0x000fe200078e020a */
[----:B------:R-:W-:Y:S01]  /*b270*/  SEL R10, RZ, 0xffffffff, P0 ;  /* 0xffffffffff0a7807 */ /* 0x000fe20000000000 */
[----:B------:R-:W-:Y:S01]  /*b280*/  IMAD R9, R3, UR7, R8 ;  /* 0x0000000703097c24 */ /* 0x000fe2000f8e0208 */
[----:B------:R-:W-:Y:S01]  /*b290*/  ULDC.64 UR6, c[0x0][0xbd8] ;  /* 0x0002f60000067ab9 */ /* 0x000fe20000000a00 */
[----:B------:R-:W-:Y:S01]  /*b2a0*/  IMAD.U32 R26, RZ, RZ, UR42 ;  /* 0x0000002aff1a7e24 */ /* 0x000fe2000f8e00ff */
[----:B------:R-:W-:Y:S01]  /*b2b0*/  SHF.R.S32.HI R3, RZ, 0x1f, R7 ;  /* 0x0000001fff037819 */ /* 0x000fe20000011407 */
[----:B------:R-:W-:Y:S01]  /*b2c0*/  IMAD R27, R0, R25, RZ ;  /* 0x00000019001b7224 */ /* 0x000fe200078e02ff */
[----:B------:R-:W-:Y:S01]  /*b2d0*/  IADD3 R5, R5, R9, RZ ;  /* 0x0000000905057210 */ /* 0x000fe20007ffe0ff */
[----:B------:R-:W-:Y:S01]  /*b2e0*/  IMAD R26, R26, 0x40, R195 ;  /* 0x000000401a1a7824 */ /* 0x000fe200078e02c3 */
[----:B------:R-:W-:Y:S01]  /*b2f0*/  ISETP.GE.AND P0, PT, R199, UR8, PT ;  /* 0x00000008c7007c0c */ /* 0x000fe2000bf06270 */
[----:B------:R-:W-:-:S02]  /*b300*/  IMAD R0, R3, UR6, RZ ;  /* 0x0000000603007c24 */ /* 0x000fc4000f8e02ff */
[----:B------:R-:W-:Y:S02]  /*b310*/  IMAD.SHL.U32 R12, R12, 0x10, RZ ;  /* 0x000000100c0c7824 */ /* 0x000fe400078e00ff */
[C---:B------:R-:W-:Y:S01]  /*b320*/  IMAD R3, R7.reuse, UR7, R0 ;  /* 0x0000000707037c24 */ /* 0x040fe2000f8e0200 */
[----:B------:R-:W-:Y:S01]  /*b330*/  SEL R0, RZ, 0x40, P0 ;  /* 0x00000040ff007807 */ /* 0x000fe20000000000 */
[----:B------:R-:W-:Y:S01]  /*b340*/  IMAD.WIDE.U32 R4, R7, UR6, R4 ;  /* 0x0000000607047c25 */ /* 0x000fe2000f8e0004 */
[----:B------:R-:W-:Y:S01]  /*b350*/  ISETP.GE.AND P0, PT, R26, R27, PT ;  /* 0x0000001b1a00720c */ /* 0x000fe20003f06270 */
[----:B------:R-:W-:Y:S01]  /*b360*/  ULDC.64 UR6, c[0x0][0xb80] ;  /* 0x0002e00000067ab9 */ /* 0x000fe20000000a00 */
[----:B------:R-:W-:Y:S01]  /*b370*/  LOP3.LUT R11, R12, 0x10, R11, 0xe2, !PT ;  /* 0x000000100c0b7812 */ /* 0x000fe200078ee20b */
[----:B------:R-:W-:Y:S01]  /*b380*/  IMAD.SHL.U32 R10, R10, 0x20, RZ ;  /* 0x000000200a0a7824 */ /* 0x000fe200078e00ff */
[----:B------:R-:W-:Y:S01]  /*b390*/  LEA R7, P1, R4, UR6, 0x1 ;  /* 0x0000000604077c11 */ /* 0x000fe2000f8208ff */
[----:B------:R-:W-:Y:S01]  /*b3a0*/  IMAD.IADD R3, R5, 0x1, R3 ;  /* 0x0000000105037824 */ /* 0x000fe200078e0203 */
[----:B------:R-:W-:-:S02]  /*b3b0*/  SEL R5, RZ, 0x80, P2 ;  /* 0x00000080ff057807 */ /* 0x000fc40001000000 */
[----:B------:R-:W-:Y:S01]  /*b3c0*/  LOP3.LUT R11, R10, 0x20, R11, 0xe2, !PT ;  /* 0x000000200a0b7812 */ /* 0x000fe200078ee20b */
[----:B------:R0:W1:Y:S01]  /*b3d0*/  SHFL.IDX PT, R8, R7, RZ, 0x181f ;  /* 0x00181fff07087589 */ /* 0x00006200000e0000 */
[----:B------:R-:W-:Y:S02]  /*b3e0*/  LEA.HI.X R3, R4, UR7, R3, 0x1, P1 ;  /* 0x0000000704037c11 */ /* 0x000fe400088f0c03 */
[----:B------:R-:W-:-:S03]  /*b3f0*/  LOP3.LUT R24, R11, R0, RZ, 0xfc, !PT ;  /* 0x000000000b187212 */ /* 0x000fc600078efcff */
        /* <DEDUP_REMOVED lines=34> */
.L_x_1028:
[----:B------:R-:W-:Y:S05]  /*b620*/  BSYNC B1 ;  /* 0x0000000000017941 */ /* 0x000fea0003800000 */
.L_x_1027:
        /* <DEDUP_REMOVED lines=10> */
[-C--:B-1----:R-:W-:Y:S02]  /*b6d0*/  @!P2 LEA R10, P0, R192, R8.reuse, 0x1 ;  /* 0x00000008c00aa211 */ /* 0x082fe400078008ff */
        /* <DEDUP_REMOVED lines=25> */
.L_x_1023:
[----:B------:R-:W-:Y:S05]  /*b870*/  BSYNC B0 ;  /* 0x0000000000007941 */ /* 0x000fea0003800000 */
.L_x_1017:
[----:B------:R-:W-:Y:S02]  /*b880*/  ULDC UR6, c[0x0][0xd3c] ;  /* 0x00034f0000067ab9 */ /* 0x000fe40000000800 */
[----:B------:R-:W-:-:S06]  /*b890*/  UISETP.GE.AND UP0, UPT, UR5, UR6, UPT ;  /* 0x000000060500728c */ /* 0x000fcc000bf06270 */
[----:B------:R-:W-:-:S13]  /*b8a0*/  PLOP3.LUT P0, PT, PT, PT, UP0, 0x80, 0x0 ;  /* 0x000000000000781c */ /* 0x000fda0003f0f008 */
[----:B------:R-:W-:Y:S05]  /*b8b0*/  @!P0 BRA `(.L_x_1029) ;  /* 0xffffff5400b88947 */ /* 0x000fea000383ffff */
[----:B------:R-:W-:Y:S05]  /*b8c0*/  EXIT ;  /* 0x000000000000794d */ /* 0x000fea0003800000 */
.L_x_983:
        /* <DEDUP_REMOVED lines=16> */
.L_x_1030:
        /* <DEDUP_REMOVED lines=40> */
.L_x_1036:
        /* <DEDUP_REMOVED lines=12> */
.L_x_1035:
[----:B------:R-:W-:Y:S05]  /*bd10*/  BSYNC B0 ;  /* 0x0000000000007941 */ /* 0x000fea0003800000 */
.L_x_1034:
        /* <DEDUP_REMOVED lines=21> */
.L_x_1032:
        /* <DEDUP_REMOVED lines=15> */
.L_x_1037:
        /* <DEDUP_REMOVED lines=28> */
.L_x_1033:
[----:B------:R-:W-:Y:S01]  /*c120*/  ULDC UR4, c[0x0][0xd3c] ;  /* 0x00034f0000047ab9 */ /* 0x000fe20000000800 */
[----:B------:R-:W-:Y:S02]  /*c130*/  IMAD.MOV.U32 R17, RZ, RZ, RZ ;  /* 0x000000ffff117224 */ /* 0x000fe400078e00ff */
[----:B------:R-:W-:Y:S02]  /*c140*/  IMAD.U32 R16, RZ, RZ, UR6 ;  /* 0x00000006ff107e24 */ /* 0x000fe4000f8e00ff */
[----:B------:R-:W-:Y:S02]  /*c150*/  IMAD.MOV.U32 R18, RZ, RZ, RZ ;  /* 0x000000ffff127224 */ /* 0x000fe400078e00ff */
[----:B------:R-:W-:-:S07]  /*c160*/  IMAD.U32 R19, RZ, RZ, UR4 ;  /* 0x00000004ff137e24 */ /* 0x000fce000f8e00ff */
.L_x_1038:
[----:B------:R-:W-:-:S13]  /*c170*/  ISETP.NE.AND P0, PT, R5, RZ, PT ;  /* 0x000000ff0500720c */ /* 0x000fda0003f05270 */
[----:B------:R-:W0:Y:S01]  /*c180*/  @!P0 S2R R3, SR_CgaCtaId ;  /* 0x0000000000038919 */ /* 0x000e220000008800 */
[----:B------:R-:W-:-:S04]  /*c190*/  @!P0 MOV R0, 0x400 ;  /* 0x0000040000008802 */ /* 0x000fc80000000f00 */
[----:B0-----:R-:W-:-:S05]  /*c1a0*/  @!P0 LEA R0, R3, R0, 0x18 ;  /* 0x0000000003008211 */ /* 0x001fca00078ec0ff */
[----:B------:R1:W-:Y:S01]  /*c1b0*/  @!P0 STS.128 [R0+0x388d0], R16 ;  /* 0x0388d01000008388 */ /* 0x0003e20000000c00 */
[----:B------:R-:W-:Y:S06]  /*c1c0*/  BAR.ARV 0x5, 0x180 ;  /* 0x0146000000007b1d */ /* 0x000fec0000002000 */
.L_x_1031:
        /* <DEDUP_REMOVED lines=18> */
[----:B-1----:R-:W-:-:S05]  /*c2f0*/  IMAD.SHL.U32 R0, R5, 0x8, RZ ;  /* 0x0000000805007824 */ /* 0x002fca00078e00ff */
[----:B------:R-:W-:-:S04]  /*c300*/  LOP3.LUT R2, R0, 0x1f8, RZ, 0xc0, !PT ;  /* 0x000001f800027812 */ /* 0x000fc800078ec0ff */
[----:B------:R-:W-:Y:S01]  /*c310*/  LOP3.LUT R3, R2, 0x38, R5, 0x78, !PT ;  /* 0x0000003802037812 */ /* 0x000fe200078e7805 */
[----:B------:R-:W-:Y:S01]  /*c320*/  IMAD.SHL.U32 R2, R5, 0x10, RZ ;  /* 0x0000001005027824 */ /* 0x000fe200078e00ff */
[----:B------:R-:W-:Y:S02]  /*c330*/  SHF.R.U32.HI R5, RZ, 0x3, R4 ;  /* 0x00000003ff057819 */ /* 0x000fe40000011604 */
[----:B------:R-:W-:Y:S02]  /*c340*/  LOP3.LUT R4, R0, 0x38, RZ, 0xc0, !PT ;  /* 0x0000003800047812 */ /* 0x000fe400078ec0ff */
[----:B------:R-:W-:Y:S02]  /*c350*/  LOP3.LUT R34, R3, 0x200, R0, 0xf8, !PT ;  /* 0x0000020003227812 */ /* 0x000fe400078ef800 */
[----:B------:R-:W-:Y:S02]  /*c360*/  LOP3.LUT R2, R5, 0x70, R2, 0xf8, !PT ;  /* 0x0000007005027812 */ /* 0x000fe400078ef802 */
[----:B------:R-:W-:Y:S01]  /*c370*/  LOP3.LUT R0, R4, 0x40, RZ, 0xfc, !PT ;  /* 0x0000004004007812 */ /* 0x000fe200078efcff */
[----:B------:R-:W-:Y:S01]  /*c380*/  IMAD R25, R34, 0x2, R23 ;  /* 0x0000000222197824 */ /* 0x000fe200078e0217 */
[----:B------:R-:W-:-:S02]  /*c390*/  LOP3.LUT R3, R4, 0x80, RZ, 0xfc, !PT ;  /* 0x0000008004037812 */ /* 0x000fc400078efcff */
[C---:B------:R-:W-:Y:S02]  /*c3a0*/  LOP3.LUT R2, R4.reuse, 0xc0, RZ, 0xfc, !PT ;  /* 0x000000c004027812 */ /* 0x040fe400078efcff */
[C---:B------:R-:W-:Y:S02]  /*c3b0*/  LOP3.LUT R0, R4.reuse, 0x100, RZ, 0xfc, !PT ;  /* 0x0000010004007812 */ /* 0x040fe400078efcff */
[C---:B------:R-:W-:Y:S02]  /*c3c0*/  LOP3.LUT R3, R4.reuse, 0x140, RZ, 0xfc, !PT ;  /* 0x0000014004037812 */ /* 0x040fe400078efcff */
[C---:B------:R-:W-:Y:S02]  /*c3d0*/  LOP3.LUT R2, R4.reuse, 0x180, RZ, 0xfc, !PT ;  /* 0x0000018004027812 */ /* 0x040fe400078efcff */
[----:B---3--:R-:W-:-:S07]  /*c3e0*/  LOP3.LUT R0, R4, 0x1c0, RZ, 0xfc, !PT ;  /* 0x000001c004007812 */ /* 0x008fce00078efcff */
.L_x_1106:
[----:B------:R-:W0:Y:S02]  /*c3f0*/  LDC.64 R2, c[0x0][0xd88] ;  /* 0x00036200ff027b82 */ /* 0x000e240000000a00 */
[----:B0-----:R-:W-:-:S05]  /*c400*/  IMAD.WIDE R2, R19, 0x4, R2 ;  /* 0x0000000413027825 */ /* 0x001fca00078e0202 */
[----:B--2---:R-:W2:Y:S01]  /*c410*/  LDG.E R35, desc[UR44][R2.64] ;  /* 0x0000002c02237981 */ /* 0x004ea2000c1e1900 */
[----:B------:R-:W-:Y:S05]  /*c420*/  YIELD ;  /* 0x0000000000007946 */ /* 0x000fea0003800000 */
[----:B------:R-:W-:Y:S01]  /*c430*/  ULDC.64 UR4, c[0x0][0xb20] ;  /* 0x0002c80000047ab9 */ /* 0x000fe20000000a00 */
[----:B------:R-:W-:Y:S01]  /*c440*/  IMAD.MOV.U32 R32, RZ, RZ, RZ ;  /* 0x000000ffff207224 */ /* 0x000fe200078e00ff */
[----:B------:R-:W-:Y:S01]  /*c450*/  ISETP.NE.U32.AND P0, PT, RZ, UR4, PT ;  /* 0x00000004ff007c0c */ /* 0x000fe2000bf05070 */
[----:B------:R-:W-:-:S03]  /*c460*/  ULDC.64 UR6, c[0x0][0xb10] ;  /* 0x0002c40000067ab9 */ /* 0x000fc60000000a00 */
[----:B------:R-:W-:Y:S01]  /*c470*/  ISETP.NE.AND.EX P0, PT, RZ, UR5, PT, P0 ;  /* 0x00000005ff007c0c */ /* 0x000fe2000bf05300 */
[----:B------:R-:W-:Y:S01]  /*c480*/  IMAD.MOV.U32 R36, RZ, RZ, RZ ;  /* 0x000000ffff247224 */ /* 0x000fe200078e00ff */
[----:B--2---:R-:W-:-:S11]  /*c490*/  SHF.R.S32.HI R0, RZ, 0x1f, R35 ;  /* 0x0000001fff007819 */ /* 0x004fd60000011423 */
        /* <DEDUP_REMOVED lines=8> */
[----:B------:R-:W-:Y:S02]  /*c520*/  LOP3.LUT R22, R22, 0xffffffbf, RZ, 0xc0, !PT ;  /* 0xffffffbf16167812 */ /* 0x000fe400078ec0ff */
[----:B------:R-:W-:Y:S02]  /*c530*/  ISETP.NE.AND.EX P2, PT, RZ, UR5, PT, P0 ;  /* 0x00000005ff007c0c */ /* 0x000fe4000bf45300 */
[----:B------:R-:W-:Y:S02]  /*c540*/  ISETP.NE.U32.AND P0, PT, RZ, UR6, PT ;  /* 0x00000006ff007c0c */ /* 0x000fe4000bf05070 */
[----:B-1----:R-:W-:Y:S02]  /*c550*/  IADD3 R2, P1, R27, UR4, RZ ;  /* 0x000000041b027c10 */ /* 0x002fe4000ff3e0ff */
[----:B------:R-:W-:-:S02]  /*c560*/  ISETP.NE.AND.EX P0, PT, RZ, UR7, PT, P0 ;  /* 0x00000007ff007c0c */ /* 0x000fc4000bf05300 */
[----:B------:R-:W-:Y:S01]  /*c570*/  IADD3.X R3, R28, UR5, RZ, P1, !PT ;  /* 0x000000051c037c10 */ /* 0x000fe20008ffe4ff */
[----:B------:R-:W-:-:S04]  /*c580*/  ULDC.64 UR4, c[0x0][0x418] ;  /* 0x0001060000047ab9 */ /* 0x000fc80000000a00 */
[----:B------:R-:W-:Y:S01]  /*c590*/  @P2 LOP3.LUT R22, R22, 0x40, RZ, 0xfc, !PT ;  /* 0x0000004016162812 */ /* 0x000fe200078efcff */
[----:B------:R1:W5:Y:S05]  /*c5a0*/  @P2 LDG.E R36, desc[UR44][R2.64] ;  /* 0x0000002c02242981 */ /* 0x00036a000c1e1900 */
[----:B------:R-:W-:-:S04]  /*c5b0*/  @P0 IADD3 R4, P1, R27, UR6, RZ ;  /* 0x000000061b040c10 */ /* 0x000fc8000ff3e0ff */
[----:B------:R-:W-:-:S05]  /*c5c0*/  @P0 IADD3.X R5, R28, UR7, RZ, P1, !PT ;  /* 0x000000071c050c10 */ /* 0x000fca0008ffe4ff */
        /* <DEDUP_REMOVED lines=9> */
[----:B---34-:R-:W-:Y:S05]  /*c660*/  @P0 BRA `(.L_x_1040) ;  /* 0x0000000000200947 */ /* 0x018fea0003800000 */
[----:B------:R-:W-:Y:S02]  /*c670*/  ULDC UR4, c[0x0][0x288] ;  /* 0x0000a20000047ab9 */ /* 0x000fe40000000800 */
[----:B-1----:R-:W-:-:S05]  /*c680*/  IMAD.U32 R0, RZ, RZ, UR4 ;  /* 0x00000004ff007e24 */ /* 0x002fca000f8e00ff */
[----:B------:R0:W-:Y:S01]  /*c690*/  STL [R1+0x10], R0 ;  /* 0x0000100001007387 */ /* 0x0001e20000100800 */
[----:B------:R-:W-:Y:S05]  /*c6a0*/  @!P2 BRA `(.L_x_1040) ;  /* 0x000000000010a947 */ /* 0x000fea0003800000 */
[----:B------:R-:W2:Y:S04]  /*c6b0*/  LDG.E R5, desc[UR44][R2.64] ;  /* 0x0000002c02057981 */ /* 0x000ea8000c1e1900 */
[----:B0-----:R-:W2:Y:S02]  /*c6c0*/  LDG.E R0, desc[UR44][R2.64+0x4] ;  /* 0x0000042c02007981 */ /* 0x001ea4000c1e1900 */
[----:B--2---:R-:W-:-:S05]  /*c6d0*/  IMAD.IADD R0, R0, 0x1, -R5 ;  /* 0x0000000100007824 */ /* 0x004fca00078e0a05 */
[----:B------:R2:W-:Y:S02]  /*c6e0*/  STL [R1+0x10], R0 ;  /* 0x0000100001007387 */ /* 0x0005e40000100800 */
.L_x_1040:
        /* <DEDUP_REMOVED lines=9> */
.L_x_1041:
[----:B------:R-:W-:Y:S02]  /*c780*/  ULDC.64 UR4, c[0x0][0xb00] ;  /* 0x0002c00000047ab9 */ /* 0x000fe40000000a00 */
[----:B------:R-:W-:-:S04]  /*c790*/  ISETP.NE.U32.AND P0, PT, RZ, UR4, PT ;  /* 0x00000004ff007c0c */ /* 0x000fc8000bf05070 */
[----:B------:R-:W-:-:S13]  /*c7a0*/  ISETP.NE.AND.EX P0, PT, RZ, UR5, PT, P0 ;  /* 0x00000005ff007c0c */ /* 0x000fda000bf05300 */
[----:B------:R-:W-:Y:S05]  /*c7b0*/  @!P0 BRA `(.L_x_1042) ;  /* 0x0000000000148947 */ /* 0x000fea0003800000 */
[----:B-1----:R-:W1:Y:S02]  /*c7c0*/  LDC.64 R2, c[0x0][0xb00] ;  /* 0x0002c000ff027b82 */ /* 0x002e640000000a00 */
[----:B-1----:R-:W-:-:S05]  /*c7d0*/  IMAD.WIDE R2, R29, 0x4, R2 ;  /* 0x000000041d027825 */ /* 0x002fca00078e0202 */
[----:B------:R-:W3:Y:S04]  /*c7e0*/  LDG.E R7, desc[UR44][R2.64] ;  /* 0x0000002c02077981 */ /* 0x000ee8000c1e1900 */
[----:B0-2---:R-:W3:Y:S02]  /*c7f0*/  LDG.E R0, desc[UR44][R2.64+0x4] ;  /* 0x0000042c02007981 */ /* 0x005ee4000c1e1900 */
[----:B---3--:R-:W-:-:S07]  /*c800*/  IMAD.IADD R7, R0, 0x1, -R7 ;  /* 0x0000000100077824 */ /* 0x008fce00078e0a07 */
.L_x_1042:
[----:B-----5:R-:W-:Y:S01]  /*c810*/  IMAD.IADD R33, R7, 0x1, -R32 ;  /* 0x0000000107217824 */ /* 0x020fe200078e0a20 */
[----:B------:R-:W-:Y:S03]  /*c820*/  BSSY B7, `(.L_x_1043) ;  /* 0x000045a000077945 */ /* 0x000fe60003800000 */
[C---:B012---:R-:W-:Y:S01]  /*c830*/  VIADD R0, R33.reuse, 0x3f ;  /* 0x0000003f21007836 */ /* 0x047fe20000000000 */
[----:B------:R0:W-:Y:S01]  /*c840*/  STL [R1+0x4], R33 ;  /* 0x0000042101007387 */ /* 0x0001e20000100800 */
[----:B------:R-:W-:-:S03]  /*c850*/  ISETP.GT.AND P0, PT, R33, RZ, PT ;  /* 0x000000ff2100720c */ /* 0x000fc60003f04270 */
[----:B------:R-:W-:-:S04]  /*c860*/  SHF.R.S32.HI R3, RZ, 0x1f, R0 ;  /* 0x0000001fff037819 */ /* 0x000fc80000011400 */
        /* <DEDUP_REMOVED lines=11> */
[----:B0-----:R-:W1:Y:S02]  /*c920*/  FLO.U32 R0, UR4 ;  /* 0x0000000400007d00 */ /* 0x001e6400080e0000 */
[----:B-1----:R-:W-:-:S06]  /*c930*/  ISETP.EQ.U32.AND P0, PT, R0, R5, PT ;  /* 0x000000050000720c */ /* 0x002fcc0003f02070 */
[----:B------:R-:W2:Y:S07]  /*c940*/  POPC R5, UR4 ;  /* 0x0000000400057d09 */ /* 0x000eae0008000000 */
[----:B--2---:R-:W2:Y:S01]  /*c950*/  @P0 ATOMG.E.ADD.STRONG.GPU PT, R3, desc[UR44][R2.64], R5 ;  /* 0x00000005020309a8 */ /* 0x004ea200081ee1ec */
[----:B------:R-:W0:Y:S02]  /*c960*/  S2R R4, SR_LTMASK ;  /* 0x0000000000047919 */ /* 0x000e240000003900 */
[----:B0-----:R-:W-:-:S04]  /*c970*/  LOP3.LUT R4, R4, UR4, RZ, 0xc0, !PT ;  /* 0x0000000404047c12 */ /* 0x001fc8000f8ec0ff */
[----:B------:R-:W0:Y:S01]  /*c980*/  POPC R7, R4 ;  /* 0x0000000400077309 */ /* 0x000e220000000000 */
[----:B--2---:R-:W0:Y:S02]  /*c990*/  SHFL.IDX PT, R0, R3, R0, 0x1f ;  /* 0x00001f0003007589 */ /* 0x004e2400000e0000 */
[----:B0-----:R-:W-:Y:S01]  /*c9a0*/  IADD3 R16, R0, UR37, R7 ;  /* 0x0000002500107c10 */ /* 0x001fe2000fffe007 */
[----:B------:R-:W-:Y:S06]  /*c9b0*/  BRA `(.L_x_1045) ;  /* 0x0000004400007947 */ /* 0x000fec0003800000 */
.L_x_1044:
[----:B0-----:R-:W-:Y:S01]  /*c9c0*/  VIADD R0, R23, 0x22400 ;  /* 0x0002240017007836 */ /* 0x001fe20000000000 */
        /* <DEDUP_REMOVED lines=18> */
[----:B0-----:R-:W-:Y:S05]  /*caf0*/  CALL.ABS.NOINC R2 ;  /* 0x0000000002007343 */ /* 0x001fea0003c00000 */
.L_x_1047:
[----:B------:R-:W-:Y:S05]  /*cb00*/  BSYNC B6 ;  /* 0x0000000000067941 */ /* 0x000fea0003800000 */
.L_x_1046:
        /* <DEDUP_REMOVED lines=8> */
[----:B------:R0:W1:Y:S01]  /*cb90*/  LDC.64 R2, c[0x4][R30] ;  /* 0x010000001e027b82 */ /* 0x0000620000000a00 */
        /* <DEDUP_REMOVED lines=11> */
.L_x_1050:
[----:B------:R0:W1:Y:S01]  /*cc50*/  LDC.64 R2, c[0x4][R30] ;  /* 0x010000001e027b82 */ /* 0x0000620000000a00 */
[----:B------:R-:W-:Y:S01]  /*cc60*/  ULDC.64 UR6, c[0x4][0x90] ;  /* 0x0100240000067ab9 */ /* 0x000fe20000000a00 */
[----:B------:R-:W-:Y:S01]  /*cc70*/  ULDC.64 UR8, c[0x4][0x98] ;  /* 0x0100260000087ab9 */ /* 0x000fe20000000a00 */
[----:B------:R-:W-:Y:S01]  /*cc80*/  ULDC.64 UR4, c[0x4][0x18] ;  /* 0x0100060000047ab9 */ /* 0x000fe20000000a00 */
[----:B------:R-:W-:Y:S01]  /*cc90*/  IMAD.U32 R4, RZ, RZ, UR6 ;  /* 0x00000006ff047e24 */ /* 0x000fe2000f8e00ff */
[----:B------:R-:W-:Y:S01]  /*cca0*/  MOV R12, 0x1 ;  /* 0x00000001000c7802 */ /* 0x000fe20000000f00 */
[----:B------:R-:W-:Y:S02]  /*ccb0*/  IMAD.U32 R5, RZ, RZ, UR7 ;  /* 0x00000007ff057e24 */ /* 0x000fe4000f8e00ff */
[----:B------:R-:W-:Y:S02]  /*ccc0*/  IMAD.U32 R6, RZ, RZ, UR8 ;  /* 0x00000008ff067e24 */ /* 0x000fe4000f8e00ff */
[----:B------:R-:W-:-:S02]  /*ccd0*/  IMAD.U32 R7, RZ, RZ, UR9 ;  /* 0x00000009ff077e24 */ /* 0x000fc4000f8e00ff */
[----:B------:R-:W-:Y:S02]  /*cce0*/  IMAD.U32 R10, RZ, RZ, UR4 ;  /* 0x00000004ff0a7e24 */ /* 0x000fe4000f8e00ff */
[----:B------:R-:W-:Y:S02]  /*ccf0*/  IMAD.U32 R11, RZ, RZ, UR5 ;  /* 0x00000005ff0b7e24 */ /* 0x000fe4000f8e00ff */
[----:B------:R-:W-:Y:S02]  /*cd00*/  IMAD.MOV.U32 R8, RZ, RZ, 0x70 ;  /* 0x00000070ff087424 */ /* 0x000fe400078e00ff */
[----:B0-----:R-:W-:-:S07]  /*cd10*/  IMAD.MOV.U32 R13, RZ, RZ, RZ ;  /* 0x000000ffff0d7224 */ /* 0x001fce00078e00ff */
[----:B------:R-:W-:-:S07]  /*cd20*/  LEPC R20, `(.L_x_1049) ;  /* 0x000000001014794e */ /* 0x000fce0000000000 */
[----:B-1----:R-:W-:Y:S05]  /*cd30*/  CALL.ABS.NOINC R2 ;  /* 0x0000000002007343 */ /* 0x002fea0003c00000 */
.L_x_1049:
[----:B------:R-:W-:Y:S05]  /*cd40*/  BSYNC B6 ;  /* 0x0000000000067941 */ /* 0x000fea0003800000 */
.L_x_1048:
[----:B------:R-:W2:Y:S01]  /*cd50*/  LDL R5, [R1+0x28] ;  /* 0x0000280001057983 */ /* 0x000ea20000100800 */
[----:B------:R-:W-:Y:S01]  /*cd60*/  ULDC.64 UR4, c[0x0][0xaf0] ;  /* 0x0002bc0000047ab9 */ /* 0x000fe20000000a00 */
[----:B------:R-:W0:Y:S01]  /*cd70*/  LDC R20, c[0x0][0x430] ;  /* 0x00010c00ff147b82 */ /* 0x000e220000000800 */
[----:B------:R-:W-:Y:S01]  /*cd80*/  ISETP.NE.U32.AND P0, PT, RZ, UR4, PT ;  /* 0x00000004ff007c0c */ /* 0x000fe2000bf05070 */
[----:B------:R-:W1:Y:S03]  /*cd90*/  S2R R21, SR_TID.X ;  /* 0x0000000000157919 */ /* 0x000e660000002100 */
[----:B------:R-:W-:Y:S01]  /*cda0*/  ISETP.NE.AND.EX P0, PT, RZ, UR5, PT, P0 ;  /* 0x00000005ff007c0c */ /* 0x000fe2000bf05300 */
[----:B------:R-:W3:-:S12]  /*cdb0*/  S2R R4, SR_TID.X ;  /* 0x0000000000047919 */ /* 0x000ed80000002100 */
        /* <DEDUP_REMOVED lines=8> */
[----:B------:R-:W-:-:S04]  /*ce40*/  LOP3.LUT R21, R21, 0x38, RZ, 0xc0, !PT ;  /* 0x0000003815157812 */ /* 0x000fc800078ec0ff */
[C---:B------:R-:W-:Y:S02]  /*ce50*/  LOP3.LUT R0, R21.reuse, 0x40, RZ, 0xfc, !PT ;  /* 0x0000004015007812 */ /* 0x040fe400078efcff */
[----:B------:R-:W-:Y:S02]  /*ce60*/  LOP3.LUT R31, R21, 0x180, RZ, 0xfc, !PT ;  /* 0x00000180151f7812 */ /* 0x000fe400078efcff */
[----:B------:R-:W1:Y:S01]  /*ce70*/  S2R R21, SR_TID.X ;  /* 0x0000000000157919 */ /* 0x000e620000002100 */
[----:B------:R-:W-:Y:S02]  /*ce80*/  ISETP.GE.AND P0, PT, R0, UR4, PT ;  /* 0x0000000400007c0c */ /* 0x000fe4000bf06270 */
[----:B------:R-:W-:Y:S02]  /*ce90*/  ISETP.GE.AND P1, PT, R31, UR4, PT ;  /* 0x000000041f007c0c */ /* 0x000fe4000bf26270 */
[----:B------:R-:W-:-:S04]  /*cea0*/  LOP3.LUT R30, R30, 0x38, RZ, 0xc0, !PT ;  /* 0x000000381e1e7812 */ /* 0x000fc800078ec0ff */
[C---:B------:R-:W-:Y:S02]  /*ceb0*/  ISETP.GE.AND P2, PT, R30.reuse, UR4, PT ;  /* 0x000000041e007c0c */ /* 0x040fe4000bf46270 */
[----:B------:R-:W-:-:S03]  /*cec0*/  LOP3.LUT R30, R30, 0x140, RZ, 0xfc, !PT ;  /* 0x000001401e1e7812 */ /* 0x000fc600078efcff */
        /* <DEDUP_REMOVED lines=9> */
[----:B------:R-:W-:Y:S02]  /*cf60*/  LOP3.LUT R0, R31, 0x80, RZ, 0xfc, !PT ;  /* 0x000000801f007812 */ /* 0x000fe400078efcff */
[----:B------:R-:W-:Y:S02]  /*cf70*/  LOP3.LUT R21, R21, 0xc0, RZ, 0xfc, !PT ;  /* 0x000000c015157812 */ /* 0x000fe400078efcff */
[----:B------:R-:W-:Y:S02]  /*cf80*/  ISETP.GE.AND P5, PT, R0, UR4, PT ;  /* 0x0000000400007c0c */ /* 0x000fe4000bfa6270 */
[----:B------:R-:W-:-:S02]  /*cf90*/  ISETP.GE.AND P4, PT, R21, UR4, PT ;  /* 0x0000000415007c0c */ /* 0x000fc4000bf86270 */
[----:B------:R-:W1:Y:S01]  /*cfa0*/  S2R R21, SR_TID.X ;  /* 0x0000000000157919 */ /* 0x000e620000002100 */
[----:B------:R-:W-:Y:S02]  /*cfb0*/  LOP3.LUT R31, R31, 0x1c0, RZ, 0xfc, !PT ;  /* 0x000001c01f1f7812 */ /* 0x000fe400078efcff */
[----:B------:R-:W-:Y:S02]  /*cfc0*/  SEL R0, RZ, 0x40, P1 ;  /* 0x00000040ff007807 */ /* 0x000fe40000800000 */
[----:B------:R-:W-:Y:S01]  /*cfd0*/  ISETP.GE.AND P0, PT, R31, UR4, PT ;  /* 0x000000041f007c0c */ /* 0x000fe2000bf06270 */
[C---:B------:R-:W-:Y:S01]  /*cfe0*/  IMAD.SHL.U32 R31, R4.reuse, 0x8, RZ ;  /* 0x00000008041f7824 */ /* 0x040fe200078e00ff */
[----:B------:R-:W-:Y:S02]  /*cff0*/  LOP3.LUT R4, R4, 0x7f, RZ, 0xc0, !PT ;  /* 0x0000007f04047812 */ /* 0x000fe400078ec0ff */
[----:B------:R-:W-:Y:S02]  /*d000*/  @P5 LOP3.LUT R22, R22, 0x20, RZ, 0xfc, !PT ;  /* 0x0000002016165812 */ /* 0x000fe400078efcff */
[----:B------:R-:W-:-:S02]  /*d010*/  LOP3.LUT R31, R31, 0x38, RZ, 0xc0, !PT ;  /* 0x000000381f1f7812 */ /* 0x000fc400078ec0ff */
[----:B------:R-:W-:-:S04]  /*d020*/  LOP3.LUT R22, R22, 0xffffffef, RZ, 0xc0, !PT ;  /* 0xffffffef16167812 */ /* 0x000fc800078ec0ff */
[----:B------:R-:W-:-:S04]  /*d030*/  @P4 LOP3.LUT R22, R22, 0x10, RZ, 0xfc, !PT ;  /* 0x0000001016164812 */ /* 0x000fc800078efcff */
[----:B------:R-:W-:-:S04]  /*d040*/  LOP3.LUT R22, R22, 0xfffffffb, RZ, 0xc0, !PT ;  /* 0xfffffffb16167812 */ /* 0x000fc800078ec0ff */
[----:B------:R-:W-:Y:S01]  /*d050*/  LOP3.LUT R22, R22, 0xfffffff7, RZ, 0xc0, !PT ;  /* 0xfffffff716167812 */ /* 0x000fe200078ec0ff */
[----:B-1----:R-:W-:Y:S01]  /*d060*/  IMAD.SHL.U32 R9, R21, 0x10, RZ ;  /* 0x0000001015097824 */ /* 0x002fe200078e00ff */
[----:B--2---:R-:W-:Y:S02]  /*d070*/  LEA R27, R5, 0xffffffc0, 0x6 ;  /* 0xffffffc0051b7811 */ /* 0x004fe400078e30ff */
[----:B------:R-:W-:Y:S02]  /*d080*/  SHF.R.U32.HI R5, RZ, 0x3, R4 ;  /* 0x00000003ff057819 */ /* 0x000fe40000011604 */
[----:B------:R-:W-:Y:S02]  /*d090*/  LOP3.LUT R4, R31, 0x100, RZ, 0xfc, !PT ;  /* 0x000001001f047812 */ /* 0x000fe400078efcff */
[----:B------:R-:W-:Y:S02]  /*d0a0*/  LOP3.LUT R9, R5, 0x70, R9, 0xf8, !PT ;  /* 0x0000007005097812 */ /* 0x000fe400078ef809 */
[----:B------:R-:W-:-:S02]  /*d0b0*/  ISETP.GE.AND P3, PT, R4, UR4, PT ;  /* 0x0000000404007c0c */ /* 0x000fc4000bf66270 */
[----:B------:R-:W-:Y:S01]  /*d0c0*/  SEL R31, RZ, 0x80, P0 ;  /* 0x00000080ff1f7807 */ /* 0x000fe20000000000 */
[----:B------:R-:W-:-:S10]  /*d0d0*/  IMAD.IADD R6, R9, 0x1, R27 ;  /* 0x0000000109067824 */ /* 0x000fd400078e021b */
[----:B------:R-:W-:-:S04]  /*d0e0*/  @P3 LOP3.LUT R22, R22, 0x8, RZ, 0xfc, !PT ;  /* 0x0000000816163812 */ /* 0x000fc800078efcff */
[----:B------:R-:W-:Y:S01]  /*d0f0*/  @P2 LOP3.LUT R22, R22, 0x4, RZ, 0xfc, !PT ;  /* 0x0000000416162812 */ /* 0x000fe200078efcff */
[----:B0---4-:R-:W-:Y:S06]  /*d100*/  BRA.DIV UR5, `(.L_x_1051) ;  /* 0x0000004e051c7947 */ /* 0x011fec000b800000 */
.L_x_1124:
[----:B------:R-:W-:Y:S01]  /*d110*/  ISETP.NE.AND P1, PT, R20, 0x1, PT ;  /* 0x000000011400780c */ /* 0x000fe20003f25270 */
[----:B------:R-:W-:Y:S01]  /*d120*/  IMAD.MOV.U32 R37, RZ, RZ, RZ ;  /* 0x000000ffff257224 */ /* 0x000fe200078e00ff */
[C---:B------:R-:W-:Y:S01]  /*d130*/  ISETP.GE.AND P0, PT, R6.reuse, R33, PT ;  /* 0x000000210600720c */ /* 0x040fe20003f06270 */
[----:B------:R-:W-:Y:S01]  /*d140*/  IMAD.IADD R6, R6, 0x1, R32 ;  /* 0x0000000106067824 */ /* 0x000fe200078e0220 */
[----:B-----5:R-:W-:Y:S02]  /*d150*/  SHF.R.S32.HI R33, RZ, 0x1f, R29 ;  /* 0x0000001fff217819 */ /* 0x020fe4000001141d */
[----:B------:R-:W-:Y:S01]  /*d160*/  ISETP.GT.U32.OR P0, PT, R9, 0x3f, P0 ;  /* 0x0000003f0900780c */ /* 0x000fe20000704470 */
[----:B------:R-:W-:Y:S01]  /*d170*/  IMAD.MOV.U32 R7, RZ, RZ, R6 ;  /* 0x000000ffff077224 */ /* 0x000fe200078e0006 */
[C---:B------:R-:W-:Y:S02]  /*d180*/  LOP3.LUT P6, RZ, R22.reuse, 0x400, RZ, 0xc0, !PT ;  /* 0x0000040016ff7812 */ /* 0x040fe400078cc0ff */
[----:B------:R-:W-:-:S03]  /*d190*/  LOP3.LUT R22, R22, 0xffffdfff, RZ, 0xc0, !PT ;  /* 0xffffdfff16167812 */ /* 0x000fc600078ec0ff */
[----:B------:R-:W0:Y:S01]  /*d1a0*/  @P1 LDC R3, c[0x0][0x434] ;  /* 0x00010d00ff031b82 */ /* 0x000e220000000800 */
[----:B------:R-:W-:-:S07]  /*d1b0*/  @P1 LOP3.LUT R22, R22, 0x2000, RZ, 0xfc, !PT ;  /* 0x0000200016161812 */ /* 0x000fce00078efcff */
        /* <DEDUP_REMOVED lines=30> */
[----:B------:R-:W-:Y:S01]  /*d3a0*/  IMAD.U32 R2, RZ, RZ, UR36 ;  /* 0x00000024ff027e24 */ /* 0x000fe2000f8e00ff */
[----:B------:R-:W-:Y:S01]  /*d3b0*/  LOP3.LUT R31, R10, R31, RZ, 0xfc, !PT ;  /* 0x0000001f0a1f7212 */ /* 0x000fe200078efcff */
[----:B------:R-:W-:Y:S01]  /*d3c0*/  IMAD R0, R20, R0, R6 ;  /* 0x0000000014007224 */ /* 0x000fe200078e0206 */
[----:B------:R0:W-:Y:S02]  /*d3d0*/  STL [R1+0x24], R10 ;  /* 0x0000240a01007387 */ /* 0x0001e40000100800 */
[----:B------:R-:W-:Y:S02]  /*d3e0*/  ISETP.NE.AND P0, PT, R2, 0x3, PT ;  /* 0x000000030200780c */ /* 0x000fe40003f05270 */
[----:B------:R0:W-:Y:S11]  /*d3f0*/  STL [R1], R0 ;  /* 0x0000000001007387 */ /* 0x0001f60000100800 */
[----:B------:R-:W-:-:S04]  /*d400*/  @P0 LOP3.LUT R22, R22, 0x1000, RZ, 0xfc, !PT ;  /* 0x0000100016160812 */ /* 0x000fc800078efcff */
[----:B------:R-:W-:-:S04]  /*d410*/  LOP3.LUT R22, R22, 0xfffffffe, RZ, 0xc0, !PT ;  /* 0xfffffffe16167812 */ /* 0x000fc800078ec0ff */
[----:B------:R-:W-:Y:S01]  /*d420*/  @P1 LOP3.LUT R22, R22, 0x1, RZ, 0xfc, !PT ;  /* 0x0000000116161812 */ /* 0x000fe200078efcff */
[----:B0-----:R-:W-:Y:S06]  /*d430*/  @!P0 BRA `(.L_x_1052) ;  /* 0x0000000000048947 */ /* 0x001fec0003800000 */
[----:B------:R-:W-:Y:S01]  /*d440*/  BPT.TRAP 0x1 ;  /* 0x000000040000795c */ /* 0x000fe20000300000 */
.L_x_1052:
[----:B------:R-:W-:Y:S01]  /*d450*/  IMAD R30, R24, 0x8, R23 ;  /* 0x00000008181e7824 */ /* 0x000fe200078e0217 */
[----:B------:R-:W-:Y:S01]  /*d460*/  SHF.L.U32 R0, R26, 0x1f, RZ ;  /* 0x0000001f1a007819 */ /* 0x000fe200000006ff */
[----:B------:R-:W-:Y:S03]  /*d470*/  BSSY B0, `(.L_x_1053) ;  /* 0x0000003000007945 */ /* 0x000fe60003800000 */
[----:B------:R-:W0:Y:S02]  /*d480*/  SYNCS.PHASECHK.TRANS64.TRYWAIT P0, [R30+URZ+0x38840], R0 ;  /* 0x038840001e0075a7 */ /* 0x000e24000800017f */
[----:B0-----:R-:W-:Y:S05]  /*d490*/  @!P0 BRA `(.L_x_1054) ;  /* 0x0000004800688947 */ /* 0x001fea0003800000 */
.L_x_1125:
[----:B------:R-:W-:Y:S05]  /*d4a0*/  BSYNC B0 ;  /* 0x0000000000007941 */ /* 0x000fea0003800000 */
.L_x_1053:
[----:B------:R-:W0:Y:S01]  /*d4b0*/  LDL R2, [R1] ;  /* 0x0000000001027983 */ /* 0x000e220000100800 */
[----:B------:R-:W-:-:S03]  /*d4c0*/  ULDC.64 UR4, c[0x0][0x300] ;  /* 0x0000c00000047ab9 */ /* 0x000fc60000000a00 */
[----:B------:R-:W2:Y:S01]  /*d4d0*/  LDL R7, [R1+0x4] ;  /* 0x0000040001077983 */ /* 0x000ea20000100800 */
[----:B-----5:R-:W-:Y:S02]  /*d4e0*/  SHF.R.S32.HI R4, RZ, 0x1f, R37 ;  /* 0x0000001fff047819 */ /* 0x020fe40000011425 */
        /* <DEDUP_REMOVED lines=19> */
[----:B0-----:R-:W-:Y:S02]  /*d620*/  LOP3.LUT R5, R4, 0x7f, RZ, 0xc0, !PT ;  /* 0x0000007f04057812 */ /* 0x001fe400078ec0ff */
[----:B------:R-:W-:Y:S01]  /*d630*/  IMAD.IADD R4, R3, 0x1, R0 ;  /* 0x0000000103047824 */ /* 0x000fe200078e0200 */
[C---:B------:R-:W-:Y:S01]  /*d640*/  LEA R0, P0, R2.reuse, UR4, 0x1 ;  /* 0x0000000402007c11 */ /* 0x040fe2000f8008ff */
[----:B------:R-:W-:Y:S01]  /*d650*/  ULDC UR4, c[0x0][0x2f4] ;  /* 0x0000bd0000047ab9 */ /* 0x000fe20000000800 */
[----:B------:R-:W-:Y:S02]  /*d660*/  SHF.R.U32.HI R6, RZ, 0x3, R5 ;  /* 0x00000003ff067819 */ /* 0x000fe40000011605 */
[----:B------:R-:W0:Y:S01]  /*d670*/  S2R R5, SR_TID.X ;  /* 0x0000000000057919 */ /* 0x000e220000002100 */
[----:B------:R-:W-:Y:S01]  /*d680*/  LEA.HI.X R4, R2, UR5, R4, 0x1, P0 ;  /* 0x0000000502047c11 */ /* 0x000fe200080f0c04 */
[----:B------:R-:W-:Y:S01]  /*d690*/  UMOV UR5, 0xffffffff ;  /* 0xffffffff00057882 */ /* 0x000fe20000000000 */
[----:B--2---:R-:W-:-:S04]  /*d6a0*/  IADD3 R27, -R6, R7, -R27 ;  /* 0x00000007061b7210 */ /* 0x004fc80007ffe91b */
        /* <DEDUP_REMOVED lines=39> */
.L_x_1135:
        /* <DEDUP_REMOVED lines=10> */
.L_x_1056:
        /* <DEDUP_REMOVED lines=11> */
.L_x_1057:
[----:B------:R1:W5:Y:S01]  /*da70*/  LDL.LU R0, [R1+0xc] ;  /* 0x00000c0001007983 */ /* 0x0003620000300800 */
[----:B------:R-:W-:Y:S01]  /*da80*/  LOP3.LUT P0, RZ, R22, 0x40, RZ, 0xc0, !PT ;  /* 0x0000004016ff7812 */ /* 0x000fe2000780c0ff */
[----:B------:R1:W-:-:S12]  /*da90*/  SYNCS.ARRIVE.TRANS64.A1T0 RZ, [R30+URZ+0x38830], RZ ;  /* 0x038830ff1eff79a7 */ /* 0x0003d8000810003f */
[----:B------:R-:W-:Y:S05]  /*daa0*/  WARPSYNC.ALL ;  /* 0x0000000000007948 */ /* 0x000fea0003800000 */
[----:B0-----:R-:W-:Y:S01]  /*dab0*/  SEL R2, R35, RZ, !P0 ;  /* 0x000000ff23027207 */ /* 0x001fe20004000000 */
[----:B------:R-:W-:Y:S04]  /*dac0*/  BSSY B6, `(.L_x_1058) ;  /* 0x000001a000067945 */ /* 0x000fe80003800000 */
[----:B------:R0:W-:Y:S01]  /*dad0*/  STL [R1+0x8], R2 ;  /* 0x0000080201007387 */ /* 0x0001e20000100800 */
[----:B------:R-:W-:Y:S01]  /*dae0*/  BAR.SYNC.DEFER_BLOCKING 0x8, 0x100 ;  /* 0x0204000000007b1d */ /* 0x000fe20000010000 */
[----:B-----5:R-:W-:Y:S01]  /*daf0*/  SEL R35, R0, RZ, !P0 ;  /* 0x000000ff00237207 */ /* 0x020fe20004000000 */
[----:B------:R-:W-:-:S04]  /*db00*/  VIADD R0, R23, 0x20400 ;  /* 0x0002040017007836 */ /* 0x000fc80000000000 */
[----:B------:R0:W-:Y:S01]  /*db10*/  STL [R1+0x14], R35 ;  /* 0x0000142301007387 */ /* 0x0001e20000100800 */
[----:B------:R-:W-:Y:S02]  /*db20*/  LOP3.LUT P0, RZ, R0, 0x3ff, RZ, 0xc0, !PT ;  /* 0x000003ff00ff7812 */ /* 0x000fe4000780c0ff */
[----:B------:R-:W-:-:S05]  /*db30*/  SHF.R.S32.HI R0, RZ, 0x1f, R36 ;  /* 0x0000001fff007819 */ /* 0x000fca0000011424 */
[----:B------:R0:W-:Y:S06]  /*db40*/  STL [R1+0xc], R0 ;  /* 0x00000c0001007387 */ /* 0x0001ec0000100800 */
[----:B------:R-:W-:Y:S05]  /*db50*/  @!P0 BRA `(.L_x_1059) ;  /* 0x0000000000408947 */ /* 0x000fea0003800000 */
        /* <DEDUP_REMOVED lines=16> */
.L_x_1059:
[----:B------:R-:W-:Y:S05]  /*dc60*/  BSYNC B6 ;  /* 0x0000000000067941 */ /* 0x000fea0003800000 */
.L_x_1058:
[----:B------:R-:W2:Y:S01]  /*dc70*/  LDL R4, [R1+0xc] ;  /* 0x00000c0001047983 */ /* 0x000ea20000100800 */
[----:B------:R-:W3:Y:S01]  /*dc80*/  LDC R10, c[0x0][0x448] ;  /* 0x00011200ff0a7b82 */ /* 0x000ee20000000800 */
[----:B0-----:R-:W0:Y:S01]  /*dc90*/  S2R R2, SR_TID.X ;  /* 0x0000000000027919 */ /* 0x001e220000002100 */
[----:B------:R-:W-:Y:S01]  /*dca0*/  IMAD.MOV.U32 R21, RZ, RZ, R35 ;  /* 0x000000ffff157224 */ /* 0x000fe200078e0023 */
[----:B------:R-:W-:Y:S01]  /*dcb0*/  ULDC.64 UR4, c[0x0][0x298] ;  /* 0x0000a60000047ab9 */ /* 0x000fe20000000a00 */
[----:B------:R-:W4:Y:S04]  /*dcc0*/  LDL R20, [R1+0x8] ;  /* 0x0000080001147983 */ /* 0x000f280000100800 */
[----:B------:R0:W5:Y:S01]  /*dcd0*/  LDL R9, [R1+0x10] ;  /* 0x0000100001097983 */ /* 0x0001620000100800 */
[----:B------:R-:W1:Y:S01]  /*dce0*/  S2R R35, SR_TID.X ;  /* 0x0000000000237919 */ /* 0x000e620000002100 */
[----:B---3--:R-:W-:-:S02]  /*dcf0*/  ISETP.NE.AND P0, PT, R10, 0x1, PT ;  /* 0x000000010a00780c */ /* 0x008fc40003f05270 */
[----:B0-----:R-:W-:-:S11]  /*dd00*/  LOP3.LUT R2, R2, 0x7f, RZ, 0xc0, !PT ;  /* 0x0000007f02027812 */ /* 0x001fd600078ec0ff */
[----:B------:R-:W0:Y:S01]  /*dd10*/  @P0 LDC R3, c[0x0][0x44c] ;  /* 0x00011300ff030b82 */ /* 0x000e220000000800 */
[----:B------:R-:W-:Y:S01]  /*dd20*/  SHF.R.U32.HI R2, RZ, 0x3, R2 ;  /* 0x00000003ff027819 */ /* 0x000fe20000011602 */
[----:B-1----:R-:W-:-:S05]  /*dd30*/  IMAD.SHL.U32 R35, R35, 0x10, RZ ;  /* 0x0000001023237824 */ /* 0x002fca00078e00ff */
[----:B------:R-:W-:Y:S02]  /*dd40*/  LOP3.LUT R35, R2, 0x70, R35, 0xf8, !PT ;  /* 0x0000007002237812 */ /* 0x000fe400078ef823 */
[----:B------:R-:W1:Y:S03]  /*dd50*/  @P0 LDC R2, c[0x0][0x450] ;  /* 0x00011400ff020b82 */ /* 0x000e660000000800 */
[----:B------:R-:W-:-:S04]  /*dd60*/  IMAD R35, R17, 0x40, R35 ;  /* 0x0000004011237824 */ /* 0x000fc800078e0223 */
[----:B0-----:R-:W-:-:S04]  /*dd70*/  @P0 IMAD.HI.U32 R3, R35, R3, RZ ;  /* 0x0000000323030227 */ /* 0x001fc800078e00ff */
[----:B------:R-:W-:Y:S01]  /*dd80*/  IMAD.MOV.U32 R0, RZ, RZ, R35 ;  /* 0x000000ffff007224 */ /* 0x000fe200078e0023 */
[----:B-1----:R-:W-:Y:S01]  /*dd90*/  @P0 SHF.R.U32.HI R0, RZ, R2, R3 ;  /* 0x00000002ff000219 */ /* 0x002fe20000011603 */
[----:B------:R-:W-:Y:S01]  /*dda0*/  IMAD.WIDE.U32 R2, R36, UR4, RZ ;  /* 0x0000000424027c25 */ /* 0x000fe2000f8e00ff */
[----:B------:R-:W0:Y:S01]  /*ddb0*/  S2R R5, SR_TID.X ;  /* 0x0000000000057919 */ /* 0x000e220000002100 */
[----:B------:R-:W-:-:S04]  /*ddc0*/  LOP3.LUT R22, R22, 0xfffff7ff, RZ, 0xc0, !PT ;  /* 0xfffff7ff16167812 */ /* 0x000fc800078ec0ff */
[----:B------:R-:W-:Y:S01]  /*ddd0*/  @P0 LOP3.LUT R22, R22, 0x800, RZ, 0xfc, !PT ;  /* 0x0000080016160812 */ /* 0x000fe200078efcff */
[----:B0-----:R-:W-:-:S05]  /*dde0*/  IMAD.SHL.U32 R7, R5, 0x8, RZ ;  /* 0x0000000805077824 */ /* 0x001fca00078e00ff */
[----:B------:R-:W-:Y:S01]  /*ddf0*/  LOP3.LUT R7, R7, 0x38, RZ, 0xc0, !PT ;  /* 0x0000003807077812 */ /* 0x000fe200078ec0ff */
[----:B--2---:R-:W-:-:S04]  /*de00*/  IMAD R4, R4, UR4, RZ ;  /* 0x0000000404047c24 */ /* 0x004fc8000f8e02ff */
        /* <DEDUP_REMOVED lines=9> */
[----:B----4-:R-:W-:-:S04]  /*dea0*/  IMAD.WIDE.U32 R2, R20, UR4, R2 ;  /* 0x0000000414027c25 */ /* 0x010fc8000f8e0002 */
[----:B------:R-:W-:Y:S01]  /*deb0*/  IMAD R4, R20, UR5, R4 ;  /* 0x0000000514047c24 */ /* 0x000fe2000f8e0204 */
[----:B------:R-:W-:-:S03]  /*dec0*/  ULDC.64 UR4, c[0x0][0x2d0] ;  /* 0x0000b40000047ab9 */ /* 0x000fc60000000a00 */
[----:B------:R-:W-:Y:S01]  /*ded0*/  IMAD.IADD R3, R3, 0x1, R4 ;  /* 0x0000000103037824 */ /* 0x000fe200078e0204 */
[----:B------:R-:W-:-:S05]  /*dee0*/  SHF.R.S32.HI R4, RZ, 0x1f, R0 ;  /* 0x0000001fff047819 */ /* 0x000fca0000011400 */
[----:B------:R-:W-:Y:S02]  /*def0*/  IMAD R4, R4, UR4, RZ ;  /* 0x0000000404047c24 */ /* 0x000fe4000f8e02ff */
[----:B------:R-:W-:-:S04]  /*df00*/  IMAD.WIDE.U32 R2, R0, UR4, R2 ;  /* 0x0000000400027c25 */ /* 0x000fc8000f8e0002 */
[----:B------:R-:W-:Y:S01]  /*df10*/  IMAD R4, R0, UR5, R4 ;  /* 0x0000000500047c24 */ /* 0x000fe2000f8e0204 */
[----:B------:R-:W-:Y:S01]  /*df20*/  ULDC.64 UR4, c[0x0][0x2c8] ;  /* 0x0000b20000047ab9 */ /* 0x000fe20000000a00 */
[----:B------:R-:W-:-:S04]  /*df30*/  IMAD.MOV R0, RZ, RZ, -R0 ;  /* 0x000000ffff007224 */ /* 0x000fc800078e0a00 */
[----:B------:R-:W-:Y:S02]  /*df40*/  IMAD R0, R10, R0, R35 ;  /* 0x000000000a007224 */ /* 0x000fe400078e0223 */
[----:B------:R-:W-:-:S03]  /*df50*/  IMAD.IADD R3, R3, 0x1, R4 ;  /* 0x0000000103037824 */ /* 0x000fc600078e0204 */
[----:B------:R-:W-:Y:S01]  /*df60*/  SHF.R.S32.HI R4, RZ, 0x1f, R0 ;  /* 0x0000001fff047819 */ /* 0x000fe20000011400 */
[----:B------:R-:W-:-:S04]  /*df70*/  IMAD.WIDE.U32 R2, R0, UR4, R2 ;  /* 0x0000000400027c25 */ /* 0x000fc8000f8e0002 */
[----:B------:R-:W-:-:S04]  /*df80*/  IMAD R4, R4, UR4, RZ ;  /* 0x0000000404047c24 */ /* 0x000fc8000f8e02ff */
[----:B------:R-:W-:Y:S01]  /*df90*/  IMAD R4, R0, UR5, R4 ;  /* 0x0000000500047c24 */ /* 0x000fe2000f8e0204 */
[----:B------:R-:W-:Y:S02]  /*dfa0*/  ULDC.64 UR4, c[0x0][0x280] ;  /* 0x0000a00000047ab9 */ /* 0x000fe40000000a00 */
[----:B------:R-:W-:Y:S01]  /*dfb0*/  LEA R0, P0, R2, UR4, 0x1 ;  /* 0x0000000402007c11 */ /* 0x000fe2000f8008ff */
[----:B------:R-:W-:Y:S01]  /*dfc0*/  IMAD.IADD R3, R3, 0x1, R4 ;  /* 0x0000000103037824 */ /* 0x000fe200078e0204 */
[----:B------:R-:W-:Y:S01]  /*dfd0*/  ULDC UR4, c[0x0][0x2b8] ;  /* 0x0000ae0000047ab9 */ /* 0x000fe20000000800 */
[----:B------:R-:W-:-:S03]  /*dfe0*/  LOP3.LUT R20, R5, 0x7f, RZ, 0xc0, !PT ;  /* 0x0000007f05147812 */ /* 0x000fc600078ec0ff */
[----:B------:R-:W-:Y:S01]  /*dff0*/  LEA.HI.X R2, R2, UR5, R3, 0x1, P0 ;  /* 0x0000000502027c11 */ /* 0x000fe200080f0c03 */
[----:B------:R-:W-:Y:S01]  /*e000*/  UMOV UR5, 0xffffffff ;  /* 0xffffffff00057882 */ /* 0x000fe20000000000 */
[----:B------:R-:W-:Y:S02]  /*e010*/  ISETP.GE.AND P0, PT, R7, UR4, PT ;  /* 0x0000000407007c0c */ /* 0x000fe4000bf06270 */
[----:B------:R-:W-:Y:S01]  /*e020*/  SHF.R.U32.HI R8, RZ, 0x3, R20 ;  /* 0x00000003ff087819 */ /* 0x000fe20000011614 */
[----:B------:R-:W-:Y:S10]  /*e030*/  BRA.DIV UR5, `(.L_x_1060) ;  /* 0x0000004205e47947 */ /* 0x000ff4000b800000 */
[----:B------:R-:W0:Y:S01]  /*e040*/  SHFL.IDX PT, R5, R0, RZ, 0x181f ;  /* 0x00181fff00057589 */ /* 0x000e2200000e0000 */
[----:B-----5:R-:W-:Y:S01]  /*e050*/  IMAD R3, R9, R10, RZ ;  /* 0x0000000a09037224 */ /* 0x020fe200078e02ff */
[----:B------:R-:W-:Y:S01]  /*e060*/  LOP3.LUT R22, R22, 0xfffffeff, RZ, 0xc0, !PT ;  /* 0xfffffeff16167812 */ /* 0x000fe200078ec0ff */
[----:B------:R-:W-:Y:S01]  /*e070*/  IMAD R17, R17, 0x40, R8 ;  /* 0x0000004011117824 */ /* 0x000fe200078e0208 */
[----:B------:R-:W1:Y:S04]  /*e080*/  SHFL.IDX PT, R4, R2, RZ, 0x181f ;  /* 0x00181fff02047589 */ /* 0x000e6800000e0000 */
[----:B------:R-:W-:-:S13]  /*e090*/  ISETP.GE.AND P2, PT, R17, R3, PT ;  /* 0x000000031100720c */ /* 0x000fda0003f46270 */
[----:B------:R-:W-:Y:S02]  /*e0a0*/  @P2 LOP3.LUT R22, R22, 0x100, RZ, 0xfc, !PT ;  /* 0x0000010016162812 */ /* 0x000fe400078efcff */
[----:B0-----:R-:W-:Y:S02]  /*e0b0*/  @!P2 LEA R5, P1, R7, R5, 0x1 ;  /* 0x000000050705a211 */ /* 0x001fe400078208ff */
[----:B------:R-:W-:-:S03]  /*e0c0*/  LOP3.LUT R22, R22, 0xffffff7f, RZ, 0xc0, !PT ;  /* 0xffffff7f16167812 */ /* 0x000fc600078ec0ff */
        /* <DEDUP_REMOVED lines=10> */
[----:B------:R-:W-:-:S04]  /*e170*/  @P2 LOP3.LUT R22, R22, 0x80, RZ, 0xfc, !PT ;  /* 0x0000008016162812 */ /* 0x000fc800078efcff */
[----:B------:R-:W-:Y:S02]  /*e180*/  LOP3.LUT R22, R22, 0xffffffbf, RZ, 0xc0, !PT ;  /* 0xffffffbf16167812 */ /* 0x000fe400078ec0ff */
        /* <DEDUP_REMOVED lines=11> */
[----:B------:R-:W-:-:S02]  /*e240*/  @P2 LOP3.LUT R22, R22, 0x40, RZ, 0xfc, !PT ;  /* 0x0000004016162812 */ /* 0x000fc400078efcff */
[----:B0-----:R-:W-:-:S05]  /*e250*/  @!P2 LEA R5, P1, R7, R5, 0x1 ;  /* 0x000000050705a211 */ /* 0x001fca00078208ff */
[----:B-1----:R-:W-:-:S05]  /*e260*/  @!P2 IMAD.X R4, RZ, RZ, R4, P1 ;  /* 0x000000ffff04a224 */ /* 0x002fca00008e0604 */
[----:B------:R-:W-:-:S04]  /*e270*/  @!P2 LOP3.LUT R5, R5, R4, RZ, 0x3c, !PT ;  /* 0x000000040505a212 */ /* 0x000fc800078e3cff */
[----:B------:R-:W-:-:S04]  /*e280*/  @!P2 LOP3.LUT R4, R5, R4, RZ, 0x3c, !PT ;  /* 0x000000040504a212 */ /* 0x000fc800078e3cff */
[----:B------:R-:W-:-:S05]  /*e290*/  @!P2 LOP3.LUT R5, R5, R4, RZ, 0x3c, !PT ;  /* 0x000000040505a212 */ /* 0x000fca00078e3cff */
[----:B------:R0:W-:Y:S04]  /*e2a0*/  @!P2 LDGSTS.E.BYPASS.LTC128B.128 [R25+0x21400], desc[UR44][R4.64], !P0 ;  /* 0x214000000419afae */ /* 0x0001e8000c101d6c */
[----:B0-----:R0:W1:Y:S02]  /*e2b0*/  SHFL.IDX PT, R4, R2, 0x3, 0x181f ;  /* 0x00781f0002047f89 */ /* 0x00106400000e0000 */
.L_x_1144:
[----:B------:R-:W-:Y:S01]  /*e2c0*/  VIADD R17, R17, 0x30 ;  /* 0x0000003011117836 */ /* 0x000fe20000000000 */
[----:B------:R-:W-:-:S04]  /*e2d0*/  LOP3.LUT R22, R22, 0xfffeffff, RZ, 0xc0, !PT ;  /* 0xfffeffff16167812 */ /* 0x000fc800078ec0ff */
[----:B------:R-:W-:-:S13]  /*e2e0*/  ISETP.GE.AND P2, PT, R17, R3, PT ;  /* 0x000000031100720c */ /* 0x000fda0003f46270 */
[----:B0-----:R-:W-:Y:S02]  /*e2f0*/  @!P2 LEA R2, P1, R7, R0, 0x1 ;  /* 0x000000000702a211 */ /* 0x001fe400078208ff */
[----:B------:R-:W-:-:S03]  /*e300*/  @P2 LOP3.LUT R22, R22, 0x10000, RZ, 0xfc, !PT ;  /* 0x0001000016162812 */ /* 0x000fc600078efcff */
[----:B-1----:R-:W-:-:S05]  /*e310*/  @!P2 IMAD.X R3, RZ, RZ, R4, P1 ;  /* 0x000000ffff03a224 */ /* 0x002fca00008e0604 */
[----:B------:R-:W-:Y:S01]  /*e320*/  @!PT LDS RZ, [RZ] ;  /* 0x00000000fffff984 */ /* 0x000fe20000000800 */
[----:B------:R-:W-:Y:S01]  /*e330*/  @!PT LDS RZ, [RZ] ;  /* 0x00000000fffff984 */ /* 0x000fe20000000800 */
[----:B------:R-:W-:Y:S01]  /*e340*/  @!PT LDS RZ, [RZ] ;  /* 0x00000000fffff984 */ /* 0x000fe20000000800 */
[----:B------:R0:W-:Y:S01]  /*e350*/  @!P2 LDGSTS.E.BYPASS.LTC128B.128 [R25+0x21c00], desc[UR44][R2.64], !P0 ;  /* 0x21c000000219afae */ /* 0x0001e2000c101d6c */
[----:B------:R-:W-:Y:S01]  /*e360*/  PLOP3.LUT P0, PT, PT, PT, PT, 0x80, 0x0 ;  /* 0x000000000000781c */ /* 0x000fe20003f0f070 */
[----:B------:R-:W-:-:S12]  /*e370*/  NOP ;  /* 0x0000000000007918 */ /* 0x000fd80000000000 */
.L_x_1061:
[----:B------:R-:W-:Y:S02]  /*e380*/  PLOP3.LUT P1, PT, P1, P0, PT, 0xa2, 0x0 ;  /* 0x000000000000781c */ /* 0x000fe40000f21472 */
[----:B------:R-:W-:-:S08]  /*e390*/  @P0 R2UR P1, UR4, R23 ;  /* 0x00000000170402ca */ /* 0x000fd00000020000 */
[----:B------:R-:W-:-:S05]  /*e3a0*/  @P0 PLOP3.LUT P0, PT, P1, PT, PT, 0x80, 0x0 ;  /* 0x000000000000081c */ /* 0x000fca0000f0f070 */
[----:B------:R-:W-:Y:S01]  /*e3b0*/  @!P1 SYNCS.ARRIVE.TRANS64.RED.A0T1 RZ, [UR4+0x38800], RZ ;  /* 0x038800ffffff99a7 */ /* 0x000fe20008200404 */
[----:B------:R-:W-:Y:S07]  /*e3c0*/  @!P1 ARRIVES.LDGSTSBAR.64.TRANSCNT [UR4+0x38800] ;  /* 0x03880000ff0099b0 */ /* 0x000fee0008000a84 */
[----:B------:R-:W-:Y:S05]  /*e3d0*/  @P0 BRA.U.ANY `(.L_x_1061) ;  /* 0xfffffffd00e80947 */ /* 0x000fea000393ffff */
[----:B------:R-:W-:Y:S01]  /*e3e0*/  NOP ;  /* 0x0000000000007918 */ /* 0x000fe20000000000 */
[----:B------:R-:W-:Y:S01]  /*e3f0*/  VIADD R0, R23, 0x26400 ;  /* 0x0002640017007836 */ /* 0x000fe20000000000 */
[----:B------:R1:W-:Y:S01]  /*e400*/  SYNCS.ARRIVE.TRANS64.A1T0 RZ, [R23+URZ+0x38800], RZ ;  /* 0x038800ff17ff79a7 */ /* 0x0003e2000810003f */
[----:B------:R-:W-:Y:S03]  /*e410*/  BSSY B6, `(.L_x_1062) ;  /* 0x0000013000067945 */ /* 0x000fe60003800000 */
[----:B------:R-:W-:-:S13]  /*e420*/  LOP3.LUT P0, RZ, R0, 0x3ff, RZ, 0xc0, !PT ;  /* 0x000003ff00ff7812 */ /* 0x000fda000780c0ff */
[----:B-1----:R-:W-:Y:S05]  /*e430*/  @!P0 BRA `(.L_x_1063) ;  /* 0x0000000000408947 */ /* 0x002fea0003800000 */
        /* <DEDUP_REMOVED lines=16> */
.L_x_1063:
[----:B------:R-:W-:Y:S05]  /*e540*/  BSYNC B6 ;  /* 0x0000000000067941 */ /* 0x000fea0003800000 */
.L_x_1062:
[----:B------:R-:W2:Y:S01]  /*e550*/  LDL.LU R21, [R1+0xc] ;  /* 0x00000c0001157983 */ /* 0x000ea20000300800 */
[----:B0-----:R-:W0:Y:S01]  /*e560*/  LDC R2, c[0x0][0x448] ;  /* 0x00011200ff027b82 */ /* 0x001e220000000800 */
[----:B------:R-:W-:Y:S02]  /*e570*/  ULDC.64 UR4, c[0x0][0x398] ;  /* 0x0000e60000047ab9 */ /* 0x000fe40000000a00 */
[----:B------:R-:W3:Y:S04]  /*e580*/  LDL.LU R20, [R1+0x14] ;  /* 0x0000140001147983 */ /* 0x000ee80000300800 */
[----:B------:R-:W4:Y:S01]  /*e590*/  LDL.LU R17, [R1+0x8] ;  /* 0x0000080001117983 */ /* 0x000f220000300800 */
[----:B0-----:R-:W-:-:S13]  /*e5a0*/  ISETP.NE.AND P6, PT, R2, 0x1, PT ;  /* 0x000000010200780c */ /* 0x001fda0003fc5270 */
[----:B------:R-:W0:Y:S08]  /*e5b0*/  @P6 LDC R3, c[0x0][0x44c] ;  /* 0x00011300ff036b82 */ /* 0x000e300000000800 */
[----:B------:R-:W1:Y:S01]  /*e5c0*/  @P6 LDC R2, c[0x0][0x450] ;  /* 0x00011400ff026b82 */ /* 0x000e620000000800 */
[----:B------:R-:W-:Y:S01]  /*e5d0*/  IMAD.MOV.U32 R0, RZ, RZ, R35 ;  /* 0x000000ffff007224 */ /* 0x000fe200078e0023 */
[----:B------:R-:W5:Y:S01]  /*e5e0*/  S2R R7, SR_TID.X ;  /* 0x0000000000077919 */ /* 0x000f620000002100 */
[----:B0-----:R-:W-:-:S05]  /*e5f0*/  @P6 IMAD.HI.U32 R3, R35, R3, RZ ;  /* 0x0000000323036227 */ /* 0x001fca00078e00ff */
[----:B-1----:R-:W-:Y:S01]  /*e600*/  @P6 SHF.R.U32.HI R0, RZ, R2, R3 ;  /* 0x00000002ff006219 */ /* 0x002fe20000011603 */
[----:B------:R-:W-:Y:S01]  /*e610*/  IMAD.WIDE.U32 R2, R36, UR4, RZ ;  /* 0x0000000424027c25 */ /* 0x000fe2000f8e00ff */
[----:B------:R-:W0:Y:S02]  /*e620*/  S2R R10, SR_TID.X ;  /* 0x00000000000a7919 */ /* 0x000e240000002100 */
[----:B------:R-:W-:Y:S01]  /*e630*/  SHF.R.S32.HI R5, RZ, 0x1f, R0 ;  /* 0x0000001fff057819 */ /* 0x000fe20000011400 */
[----:B------:R-:W1:Y:S01]  /*e640*/  S2R R9, SR_TID.X ;  /* 0x0000000000097919 */ /* 0x000e620000002100 */
[----:B------:R-:W-:Y:S01]  /*e650*/  LOP3.LUT R22, R22, 0xfffff7ff, RZ, 0xc0, !PT ;  /* 0xfffff7ff16167812 */ /* 0x000fe200078ec0ff */
[----:B-1----:R-:W-:-:S05]  /*e660*/  IMAD.SHL.U32 R8, R9, 0x8, RZ ;  /* 0x0000000809087824 */ /* 0x002fca00078e00ff */
        /* <DEDUP_REMOVED lines=10> */
[----:B---3--:R-:W-:Y:S02]  /*e710*/  IMAD R4, R20, UR4, RZ ;  /* 0x0000000414047c24 */ /* 0x008fe4000f8e02ff */
[----:B----4-:R-:W-:Y:S01]  /*e720*/  IMAD.WIDE.U32 R2, R17, UR4, R2 ;  /* 0x0000000411027c25 */ /* 0x010fe2000f8e0002 */
        /* <DEDUP_REMOVED lines=10> */
[----:B------:R-:W-:Y:S01]  /*e7d0*/  ULDC.64 UR4, c[0x0][0x3c8] ;  /* 0x0000f20000047ab9 */ /* 0x000fe20000000a00 */
[----:B-----5:R-:W-:Y:S02]  /*e7e0*/  IMAD.SHL.U32 R20, R7, 0x8, RZ ;  /* 0x0000000807147824 */ /* 0x020fe400078e00ff */
[----:B------:R-:W-:Y:S02]  /*e7f0*/  IMAD.IADD R3, R3, 0x1, R5 ;  /* 0x0000000103037824 */ /* 0x000fe400078e0205 */
[----:B------:R-:W-:Y:S01]  /*e800*/  IMAD R0, R0, UR4, RZ ;  /* 0x0000000400007c24 */ /* 0x000fe2000f8e02ff */
[----:B------:R-:W-:Y:S01]  /*e810*/  LOP3.LUT R20, R20, 0x38, RZ, 0xc0, !PT ;  /* 0x0000003814147812 */ /* 0x000fe200078ec0ff */
[----:B------:R-:W-:-:S04]  /*e820*/  IMAD.WIDE.U32 R2, R4, UR4, R2 ;  /* 0x0000000404027c25 */ /* 0x000fc8000f8e0002 */
[----:B------:R-:W-:Y:S01]  /*e830*/  IMAD R0, R4, UR5, R0 ;  /* 0x0000000504007c24 */ /* 0x000fe2000f8e0200 */
[----:B------:R-:W-:Y:S01]  /*e840*/  ULDC.64 UR4, c[0x0][0x390] ;  /* 0x0000e40000047ab9 */ /* 0x000fe20000000a00 */
[----:B------:R-:W-:Y:S01]  /*e850*/  IMAD.SHL.U32 R17, R7, 0x8, RZ ;  /* 0x0000000807117824 */ /* 0x000fe200078e00ff */
[----:B------:R-:W-:Y:S01]  /*e860*/  LOP3.LUT R7, R20, 0x80, RZ, 0xfc, !PT ;  /* 0x0000008014077812 */ /* 0x000fe200078efcff */
[----:B------:R-:W-:Y:S01]  /*e870*/  IMAD.IADD R6, R3, 0x1, R0 ;  /* 0x0000000103067824 */ /* 0x000fe200078e0200 */
[----:B------:R-:W-:Y:S01]  /*e880*/  LEA R0, P0, R2, UR4, 0x1 ;  /* 0x0000000402007c11 */ /* 0x000fe2000f8008ff */
[----:B------:R-:W-:Y:S01]  /*e890*/  ULDC UR4, c[0x0][0x3b8] ;  /* 0x0000ee0000047ab9 */ /* 0x000fe20000000800 */
[----:B------:R-:W-:Y:S02]  /*e8a0*/  LOP3.LUT R17, R17, 0x38, RZ, 0xc0, !PT ;  /* 0x0000003811117812 */ /* 0x000fe400078ec0ff */
[----:B------:R-:W-:Y:S02]  /*e8b0*/  ISETP.GE.AND P4, PT, R7, UR4, PT ;  /* 0x0000000407007c0c */ /* 0x000fe4000bf86270 */
[----:B------:R-:W-:Y:S01]  /*e8c0*/  LOP3.LUT R7, R17, 0x40, RZ, 0xfc, !PT ;  /* 0x0000004011077812 */ /* 0x000fe200078efcff */
[----:B0-----:R-:W-:-:S05]  /*e8d0*/  IMAD.SHL.U32 R17, R10, 0x8, RZ ;  /* 0x000000080a117824 */ /* 0x001fca00078e00ff */
[----:B------:R-:W-:Y:S02]  /*e8e0*/  LOP3.LUT R17, R17, 0x38, RZ, 0xc0, !PT ;  /* 0x0000003811117812 */ /* 0x000fe400078ec0ff */
[----:B------:R-:W-:Y:S02]  /*e8f0*/  ISETP.GE.AND P5, PT, R7, UR4, PT ;  /* 0x0000000407007c0c */ /* 0x000fe4000bfa6270 */
[----:B------:R-:W-:Y:S01]  /*e900*/  LOP3.LUT R7, R17, 0x100, RZ, 0xfc, !PT ;  /* 0x0000010011077812 */ /* 0x000fe200078efcff */
[----:B------:R-:W-:Y:S01]  /*e910*/  IMAD.SHL.U32 R17, R10, 0x8, RZ ;  /* 0x000000080a117824 */ /* 0x000fe200078e00ff */
[----:B------:R-:W-:-:S04]  /*e920*/  ISETP.GE.AND P1, PT, R8, UR4, PT ;  /* 0x0000000408007c0c */ /* 0x000fc8000bf26270 */
[----:B------:R-:W-:Y:S01]  /*e930*/  LOP3.LUT R17, R17, 0x38, RZ, 0xc0, !PT ;  /* 0x0000003811117812 */ /* 0x000fe200078ec0ff */
[----:B------:R-:W-:Y:S01]  /*e940*/  IMAD.SHL.U32 R20, R9, 0x8, RZ ;  /* 0x0000000809147824 */ /* 0x000fe200078e00ff */
[----:B------:R-:W-:Y:S02]  /*e950*/  ISETP.GE.AND P2, PT, R7, UR4, PT ;  /* 0x0000000407007c0c */ /* 0x000fe4000bf46270 */
[----:B------:R-:W-:Y:S01]  /*e960*/  LOP3.LUT R7, R17, 0xc0, RZ, 0xfc, !PT ;  /* 0x000000c011077812 */ /* 0x000fe200078efcff */
[----:B------:R-:W-:Y:S01]  /*e970*/  IMAD.SHL.U32 R17, R9, 0x8, RZ ;  /* 0x0000000809117824 */ /* 0x000fe200078e00ff */
[----:B------:R-:W-:Y:S02]  /*e980*/  LOP3.LUT R20, R20, 0x38, RZ, 0xc0, !PT ;  /* 0x0000003814147812 */ /* 0x000fe400078ec0ff */
[----:B------:R-:W-:Y:S02]  /*e990*/  LEA.HI.X R6, R2, UR5, R6, 0x1, P0 ;  /* 0x0000000502067c11 */ /* 0x000fe400080f0c06 */
[----:B------:R-:W-:-:S02]  /*e9a0*/  LOP3.LUT R17, R17, 0x38, RZ, 0xc0, !PT ;  /* 0x0000003811117812 */ /* 0x000fc400078ec0ff */
[----:B------:R-:W-:Y:S02]  /*e9b0*/  SEL R2, RZ, 0x1, P1 ;  /* 0x00000001ff027807 */ /* 0x000fe40000800000 */
[----:B------:R-:W-:Y:S02]  /*e9c0*/  SEL R3, RZ, 0x4, P4 ;  /* 0x00000004ff037807 */ /* 0x000fe40002000000 */
[----:B------:R-:W-:Y:S02]  /*e9d0*/  SEL R4, RZ, 0x2, P5 ;  /* 0x00000002ff047807 */ /* 0x000fe40002800000 */
[----:B------:R-:W-:Y:S02]  /*e9e0*/  ISETP.GE.AND P3, PT, R7, UR4, PT ;  /* 0x0000000407007c0c */ /* 0x000fe4000bf66270 */
[----:B------:R-:W-:Y:S02]  /*e9f0*/  LOP3.LUT R7, R20, 0x180, RZ, 0xfc, !PT ;  /* 0x0000018014077812 */ /* 0x000fe400078efcff */
[----:B------:R-:W-:-:S02]  /*ea00*/  LOP3.LUT R9, R17, 0x140, RZ, 0xfc, !PT ;  /* 0x0000014011097812 */ /* 0x000fc400078efcff */
[----:B------:R-:W-:Y:S02]  /*ea10*/  IADD3 R2, R3, R4, R2 ;  /* 0x0000000403027210 */ /* 0x000fe40007ffe002 */
[----:B------:R-:W-:Y:S02]  /*ea20*/  SEL R3, RZ, 0x10, P2 ;  /* 0x00000010ff037807 */ /* 0x000fe40001000000 */
[----:B------:R-:W-:Y:S02]  /*ea30*/  SEL R4, RZ, 0x8, P3 ;  /* 0x00000008ff047807 */ /* 0x000fe40001800000 */
[----:B------:R-:W-:Y:S02]  /*ea40*/  @P1 LOP3.LUT R22, R22, 0x800, RZ, 0xfc, !PT ;  /* 0x0000080016161812 */ /* 0x000fe400078efcff */
[----:B------:R-:W-:Y:S02]  /*ea50*/  ISETP.GE.AND P0, PT, R7, UR4, PT ;  /* 0x0000000407007c0c */ /* 0x000fe4000bf06270 */
[----:B------:R-:W-:-:S02]  /*ea60*/  LOP3.LUT R7, R17, 0x1c0, RZ, 0xfc, !PT ;  /* 0x000001c011077812 */ /* 0x000fc400078efcff */
[----:B------:R-:W-:Y:S02]  /*ea70*/  ISETP.GE.AND P1, PT, R9, UR4, PT ;  /* 0x0000000409007c0c */ /* 0x000fe4000bf26270 */
[----:B------:R-:W-:Y:S02]  /*ea80*/  IADD3 R4, R3, R2, R4 ;  /* 0x0000000203047210 */ /* 0x000fe40007ffe004 */
[----:B------:R-:W-:Y:S02]  /*ea90*/  SEL R2, RZ, 0x40, P0 ;  /* 0x00000040ff027807 */ /* 0x000fe40000000000 */
[----:B------:R-:W-:Y:S02]  /*eaa0*/  SEL R3, RZ, 0x20, P1 ;  /* 0x00000020ff037807 */ /* 0x000fe40000800000 */
[----:B------:R-:W-:Y:S01]  /*eab0*/  ISETP.GE.AND P0, PT, R7, UR4, PT ;  /* 0x0000000407007c0c */ /* 0x000fe2000bf06270 */
[----:B------:R-:W-:Y:S01]  /*eac0*/  UMOV UR4, 0xffffffff ;  /* 0xffffffff00047882 */ /* 0x000fe20000000000 */
[----:B------:R-:W-:-:S02]  /*ead0*/  IADD3 R4, R2, R4, R3 ;  /* 0x0000000402047210 */ /* 0x000fc40007ffe003 */
[----:B------:R-:W-:-:S05]  /*eae0*/  SEL R5, RZ, 0x80, P0 ;  /* 0x00000080ff057807 */ /* 0x000fca0000000000 */
[----:B------:R-:W-:Y:S01]  /*eaf0*/  IMAD.IADD R5, R4, 0x1, R5 ;  /* 0x0000000104057824 */ /* 0x000fe200078e0205 */
[----:B------:R-:W-:Y:S06]  /*eb00*/  BRA.DIV UR4, `(.L_x_1064) ;  /* 0x0000003e048c7947 */ /* 0x000fec000b800000 */
[C---:B------:R-:W-:Y:S01]  /*eb10*/  LOP3.LUT P6, RZ, R22.reuse, 0x40, RZ, 0xc0, !PT ;  /* 0x0000004016ff7812 */ /* 0x040fe200078cc0ff */
[----:B------:R-:W0:Y:S01]  /*eb20*/  SHFL.IDX PT, R3, R0, RZ, 0x181f ;  /* 0x00181fff00037589 */ /* 0x000e2200000e0000 */
[----:B------:R-:W-:-:S03]  /*eb30*/  LOP3.LUT R22, R22, 0xffbfffff, RZ, 0xc0, !PT ;  /* 0xffbfffff16167812 */ /* 0x000fc600078ec0ff */
[----:B------:R-:W1:Y:S08]  /*eb40*/  SHFL.IDX PT, R2, R6, RZ, 0x181f ;  /* 0x00181fff06027589 */ /* 0x000e7000000e0000 */
[----:B------:R-:W-:-:S04]  /*eb50*/  @P6 LOP3.LUT R22, R22, 0x400000, RZ, 0xfc, !PT ;  /* 0x0040000016166812 */ /* 0x000fc800078efcff */
[C---:B------:R-:W-:Y:S02]  /*eb60*/  LOP3.LUT P6, RZ, R22.reuse, 0x80, RZ, 0xc0, !PT ;  /* 0x0000008016ff7812 */ /* 0x040fe400078cc0ff */
[----:B------:R-:W-:-:S11]  /*eb70*/  LOP3.LUT R22, R22, 0xff7fffff, RZ, 0xc0, !PT ;  /* 0xff7fffff16167812 */ /* 0x000fd600078ec0ff */
[----:B------:R-:W-:-:S04]  /*eb80*/  @P6 LOP3.LUT R22, R22, 0x800000, RZ, 0xfc, !PT ;  /* 0x0080000016166812 */ /* 0x000fc800078efcff */
[----:B------:R-:W-:-:S13]  /*eb90*/  LOP3.LUT P6, RZ, R22, 0x100, RZ, 0xc0, !PT ;  /* 0x0000010016ff7812 */ /* 0x000fda00078cc0ff */
[----:B0-----:R-:W-:Y:S02]  /*eba0*/  @!P6 LEA R3, P0, R8, R3, 0x1 ;  /* 0x000000030803e211 */ /* 0x001fe400078008ff */
[----:B------:R-:W-:-:S03]  /*ebb0*/  @!P6 LOP3.LUT R7, R4, 0x40, RZ, 0xc0, !PT ;  /* 0x000000400407e812 */ /* 0x000fc600078ec0ff */
[----:B-1----:R-:W-:Y:S01]  /*ebc0*/  @!P6 IMAD.X R2, RZ, RZ, R2, P0 ;  /* 0x000000ffff02e224 */ /* 0x002fe200000e0602 */
[----:B------:R-:W-:Y:S02]  /*ebd0*/  LOP3.LUT P0, RZ, R22, 0x800, RZ, 0xc0, !PT ;  /* 0x0000080016ff7812 */ /* 0x000fe4000780c0ff */
[----:B------:R-:W-:Y:S02]  /*ebe0*/  @!P6 SHF.R.U32.HI R7, RZ, 0x2, R7 ;  /* 0x00000002ff07e819 */ /* 0x000fe40000011607 */
[----:B------:R-:W-:-:S04]  /*ebf0*/  @!P6 LOP3.LUT R3, R3, R2, RZ, 0x3c, !PT ;  /* 0x000000020303e212 */ /* 0x000fc800078e3cff */
[----:B------:R-:W-:-:S04]  /*ec00*/  @!P6 LOP3.LUT R2, R3, R2, RZ, 0x3c, !PT ;  /* 0x000000020302e212 */ /* 0x000fc800078e3cff */
[----:B------:R-:W-:-:S05]  /*ec10*/  @!P6 LOP3.LUT R3, R3, R2, RZ, 0x3c, !PT ;  /* 0x000000020303e212 */ /* 0x000fca00078e3cff */
[----:B------:R-:W-:Y:S01]  /*ec20*/  @!PT LDS RZ, [RZ] ;  /* 0x00000000fffff984 */ /* 0x000fe20000000800 */
[----:B------:R-:W-:Y:S01]  /*ec30*/  @!P6 LDGSTS.E.BYPASS.LTC128B.128 [R25+0x26400], desc[UR44][R2.64], !P0 ;  /* 0x264000000219efae */ /* 0x000fe2000c101d6c */
[----:B------:R-:W-:Y:S02]  /*ec40*/  @!P6 ISETP.NE.U32.AND P0, PT, R7, RZ, PT ;  /* 0x000000ff0700e20c */ /* 0x000fe40003f05070 */
[----:B------:R-:W-:Y:S01]  /*ec50*/  @!P6 LOP3.LUT R7, R5, 0x80, RZ, 0xc0, !PT ;  /* 0x000000800507e812 */ /* 0x000fe200078ec0ff */
[----:B------:R-:W-:Y:S03]  /*ec60*/  @!P6 LDGSTS.E.BYPASS.LTC128B.128 [R25+0x28400], desc[UR44][R2.64+0x80], !P5 ;  /* 0x284000800219efae */ /* 0x000fe6000e901d6c */
[----:B------:R-:W-:Y:S01]  /*ec70*/  @!P6 SHF.R.U32.HI R7, RZ, 0x3, R7 ;  /* 0x00000003ff07e819 */ /* 0x000fe20000011607 */
[----:B------:R-:W-:Y:S04]  /*ec80*/  @!P6 LDGSTS.E.BYPASS.LTC128B.128 [R25+0x2a400], desc[UR44][R2.64+0x100], !P4 ;  /* 0x2a4001000219efae */ /* 0x000fe8000e101d6c */
[----:B------:R-:W-:Y:S04]  /*ec90*/  @!P6 LDGSTS.E.BYPASS.LTC128B.128 [R25+0x2c400], desc[UR44][R2.64+0x180], !P3 ;  /* 0x2c4001800219efae */ /* 0x000fe8000d901d6c */
[----:B------:R-:W-:Y:S04]  /*eca0*/  @!P6 LDGSTS.E.BYPASS.LTC128B.128 [R25+0x2e400], desc[UR44][R2.64+0x200], !P2 ;  /* 0x2e4002000219efae */ /* 0x000fe8000d101d6c */
[----:B------:R-:W-:Y:S04]  /*ecb0*/  @!P6 LDGSTS.E.BYPASS.LTC128B.128 [R25+0x30400], desc[UR44][R2.64+0x280], !P1 ;  /* 0x304002800219efae */ /* 0x000fe8000c901d6c */
[----:B------:R-:W-:Y:S01]  /*ecc0*/  @!P6 LDGSTS.E.BYPASS.LTC128B.128 [R25+0x32400], desc[UR44][R2.64+0x300], P0 ;  /* 0x324003000219efae */ /* 0x000fe20008101d6c */
[----:B------:R-:W-:-:S03]  /*ecd0*/  @!P6 ISETP.NE.U32.AND P0, PT, R7, RZ, PT ;  /* 0x000000ff0700e20c */ /* 0x000fc60003f05070 */
[----:B------:R-:W-:Y:S10]  /*ece0*/  SHFL.IDX PT, R7, R6, 0x1, 0x181f ;  /* 0x00381f0006077f89 */ /* 0x000ff400000e0000 */
[----:B------:R0:W-:Y:S01]  /*ecf0*/  @!P6 LDGSTS.E.BYPASS.LTC128B.128 [R25+0x34400], desc[UR44][R2.64+0x380], P0 ;  /* 0x344003800219efae */ /* 0x0001e20008101d6c */
[----:B------:R-:W-:-:S03]  /*ed00*/  LOP3.LUT P6, RZ, R22, 0x800000, RZ, 0xc0, !PT ;  /* 0x0080000016ff7812 */ /* 0x000fc600078cc0ff */
[----:B0-----:R-:W0:Y:S10]  /*ed10*/  SHFL.IDX PT, R2, R0, 0x1, 0x181f ;  /* 0x00381f0000027f89 */ /* 0x001e3400000e0000 */
[----:B0-----:R-:W-:-:S04]  /*ed20*/  @!P6 LEA R2, P0, R8, R2, 0x1 ;  /* 0x000000020802e211 */ /* 0x001fc800078008ff */
[----:B------:R-:W-:Y:S02]  /*ed30*/  @!P6 IADD3.X R3, RZ, R7, RZ, P0, !PT ;  /* 0x00000007ff03e210 */ /* 0x000fe400007fe4ff */
[----:B------:R-:W-:Y:S02]  /*ed40*/  LOP3.LUT P0, RZ, R22, 0x800, RZ, 0xc0, !PT ;  /* 0x0000080016ff7812 */ /* 0x000fe4000780c0ff */
[----:B------:R-:W-:-:S04]  /*ed50*/  @!P6 LOP3.LUT R7, R4, 0x40, RZ, 0xc0, !PT ;  /* 0x000000400407e812 */ /* 0x000fc800078ec0ff */
[----:B------:R-:W-:-:S07]  /*ed60*/  @!P6 SHF.R.U32.HI R7, RZ, 0x2, R7 ;  /* 0x00000002ff07e819 */ /* 0x000fce0000011607 */
        /* <DEDUP_REMOVED lines=11> */
[----:B------:R-:W-:Y:S04]  /*ee20*/  SHFL.IDX PT, R7, R6, 0x2, 0x181f ;  /* 0x00581f0006077f89 */ /* 0x000fe800000e0000 */
[----:B------:R-:W-:Y:S06]  /*ee30*/  SHFL.IDX PT, R6, R6, 0x3, 0x181f ;  /* 0x00781f0006067f89 */ /* 0x000fec00000e0000 */
[----:B------:R0:W-:Y:S01]  /*ee40*/  @!P6 LDGSTS.E.BYPASS.LTC128B.128 [R25+0x34c00], desc[UR44][R2.64+0x380], P0 ;  /* 0x34c003800219efae */ /* 0x0001e20008101d6c */
[----:B------:R-:W-:-:S03]  /*ee50*/  LOP3.LUT P6, RZ, R22, 0x400000, RZ, 0xc0, !PT ;  /* 0x0040000016ff7812 */ /* 0x000fc600078cc0ff */
[----:B0-----:R-:W0:Y:S04]  /*ee60*/  SHFL.IDX PT, R2, R0, 0x2, 0x181f ;  /* 0x00581f0000027f89 */ /* 0x001e2800000e0000 */
[----:B------:R-:W1:Y:S06]  /*ee70*/  SHFL.IDX PT, R0, R0, 0x3, 0x181f ;  /* 0x00781f0000007f89 */ /* 0x000e6c00000e0000 */
[----:B0-----:R-:W-:-:S05]  /*ee80*/  @!P6 LEA R2, P0, R8, R2, 0x1 ;  /* 0x000000020802e211 */ /* 0x001fca00078008ff */
[----:B------:R-:W-:Y:S01]  /*ee90*/  @!P6 IMAD.X R3, RZ, RZ, R7, P0 ;  /* 0x000000ffff03e224 */ /* 0x000fe200000e0607 */
[----:B------:R-:W-:Y:S02]  /*eea0*/  LOP3.LUT P0, RZ, R22, 0x800, RZ, 0xc0, !PT ;  /* 0x0000080016ff7812 */ /* 0x000fe4000780c0ff */
[----:B------:R-:W-:-:S04]  /*eeb0*/  @!P6 LOP3.LUT R7, R4, 0x40, RZ, 0xc0, !PT ;  /* 0x000000400407e812 */ /* 0x000fc800078ec0ff */
[----:B------:R-:W-:-:S07]  /*eec0*/  @!P6 SHF.R.U32.HI R7, RZ, 0x2, R7 ;  /* 0x00000002ff07e819 */ /* 0x000fce0000011607 */
[----:B------:R0:W-:Y:S01]  /*eed0*/  @!P6 LDGSTS.E.BYPASS.LTC128B.128 [R25+0x27400], desc[UR44][R2.64], !P0 ;  /* 0x274000000219efae */ /* 0x0001e2000c101d6c */
[----:B------:R-:W-:Y:S02]  /*eee0*/  @!P6 ISETP.NE.U32.AND P0, PT, R7, RZ, PT ;  /* 0x000000ff0700e20c */ /* 0x000fe40003f05070 */
[----:B------:R-:W-:Y:S01]  /*eef0*/  @!P6 LOP3.LUT R7, R5, 0x80, RZ, 0xc0, !PT ;  /* 0x000000800507e812 */ /* 0x000fe200078ec0ff */
[----:B------:R0:W-:Y:S03]  /*ef00*/  @!P6 LDGSTS.E.BYPASS.LTC128B.128 [R25+0x29400], desc[UR44][R2.64+0x80], !P5 ;  /* 0x294000800219efae */ /* 0x0001e6000e901d6c */
[----:B------:R-:W-:Y:S01]  /*ef10*/  @!P6 SHF.R.U32.HI R7, RZ, 0x3, R7 ;  /* 0x00000003ff07e819 */ /* 0x000fe20000011607 */
[----:B------:R0:W-:Y:S04]  /*ef20*/  @!P6 LDGSTS.E.BYPASS.LTC128B.128 [R25+0x2b400], desc[UR44][R2.64+0x100], !P4 ;  /* 0x2b4001000219efae */ /* 0x0001e8000e101d6c */
[----:B------:R0:W-:Y:S04]  /*ef30*/  @!P6 LDGSTS.E.BYPASS.LTC128B.128 [R25+0x2d400], desc[UR44][R2.64+0x180], !P3 ;  /* 0x2d4001800219efae */ /* 0x0001e8000d901d6c */
[----:B------:R0:W-:Y:S04]  /*ef40*/  @!P6 LDGSTS.E.BYPASS.LTC128B.128 [R25+0x2f400], desc[UR44][R2.64+0x200], !P2 ;  /* 0x2f4002000219efae */ /* 0x0001e8000d101d6c */
[----:B------:R0:W-:Y:S04]  /*ef50*/  @!P6 LDGSTS.E.BYPASS.LTC128B.128 [R25+0x31400], desc[UR44][R2.64+0x280], !P1 ;  /* 0x314002800219efae */ /* 0x0001e8000c901d6c */
[----:B------:R0:W-:Y:S01]  /*ef60*/  @!P6 LDGSTS.E.BYPASS.LTC128B.128 [R25+0x33400], desc[UR44][R2.64+0x300], P0 ;  /* 0x334003000219efae */ /* 0x0001e20008101d6c */
[----:B------:R-:W-:-:S13]  /*ef70*/  @!P6 ISETP.NE.U32.AND P0, PT, R7, RZ, PT ;  /* 0x000000ff0700e20c */ /* 0x000fda0003f05070 */
[----:B-1----:R0:W-:Y:S02]  /*ef80*/  @!P6 LDGSTS.E.BYPASS.LTC128B.128 [R25+0x35400], desc[UR44][R2.64+0x380], P0 ;  /* 0x354003800219efae */ /* 0x0021e40008101d6c */
.L_x_1154:
[----:B------:R-:W-:Y:S01]  /*ef90*/  LOP3.LUT P0, RZ, R22, 0x10000, RZ, 0xc0, !PT ;  /* 0x0001000016ff7812 */ /* 0x000fe2000780c0ff */
[----:B------:R-:W-:-:S12]  /*efa0*/  BSSY B0, `(.L_x_1065) ;  /* 0x0000016000007945 */ /* 0x000fd80003800000 */
[----:B------:R-:W-:Y:S05]  /*efb0*/  @P0 BRA `(.L_x_1066) ;  /* 0x0000000000500947 */ /* 0x000fea0003800000 */
[----:B------:R-:W-:Y:S02]  /*efc0*/  LOP3.LUT R4, R4, 0x40, RZ, 0xc0, !PT ;  /* 0x0000004004047812 */ /* 0x000fe400078ec0ff */
[----:B------:R-:W-:Y:S02]  /*efd0*/  LOP3.LUT P6, RZ, R22, 0x800, RZ, 0xc0, !PT ;  /* 0x0000080016ff7812 */ /* 0x000fe400078cc0ff */
[----:B0-----:R-:W-:Y:S02]  /*efe0*/  LEA R2, P0, R8, R0, 0x1 ;  /* 0x0000000008027211 */ /* 0x001fe400078008ff */
[----:B------:R-:W-:Y:S02]  /*eff0*/  SHF.R.U32.HI R4, RZ, 0x2, R4 ;  /* 0x00000002ff047819 */ /* 0x000fe40000011604 */
[----:B------:R-:W-:Y:S01]  /*f000*/  LOP3.LUT R5, R5, 0x80, RZ, 0xc0, !PT ;  /* 0x0000008005057812 */ /* 0x000fe200078ec0ff */
[----:B------:R-:W-:Y:S01]  /*f010*/  IMAD.X R3, RZ, RZ, R6, P0 ;  /* 0x000000ffff037224 */ /* 0x000fe200000e0606 */
[----:B------:R-:W-:-:S02]  /*f020*/  ISETP.NE.U32.AND P0, PT, R4, RZ, PT ;  /* 0x000000ff0400720c */ /* 0x000fc40003f05070 */
[----:B------:R-:W-:-:S03]  /*f030*/  SHF.R.U32.HI R5, RZ, 0x3, R5 ;  /* 0x00000003ff057819 */ /* 0x000fc60000011605 */
[----:B------:R-:W-:Y:S01]  /*f040*/  @!PT LDS RZ, [RZ] ;  /* 0x00000000fffff984 */ /* 0x000fe20000000800 */
[----:B------:R-:W-:Y:S01]  /*f050*/  @!PT LDS RZ, [RZ] ;  /* 0x00000000fffff984 */ /* 0x000fe20000000800 */
[----:B------:R-:W-:Y:S01]  /*f060*/  @!PT LDS RZ, [RZ] ;  /* 0x00000000fffff984 */ /* 0x000fe20000000800 */
[----:B------:R1:W-:Y:S04]  /*f070*/  LDGSTS.E.BYPASS.LTC128B.128 [R25+0x27c00], desc[UR44][R2.64], !P6 ;  /* 0x27c0000002197fae */ /* 0x0003e8000f101d6c */
[----:B------:R1:W-:Y:S04]  /*f080*/  LDGSTS.E.BYPASS.LTC128B.128 [R25+0x29c00], desc[UR44][R2.64+0x80], !P5 ;  /* 0x29c0008002197fae */ /* 0x0003e8000e901d6c */
[----:B------:R1:W-:Y:S04]  /*f090*/  LDGSTS.E.BYPASS.LTC128B.128 [R25+0x2bc00], desc[UR44][R2.64+0x100], !P4 ;  /* 0x2bc0010002197fae */ /* 0x0003e8000e101d6c */
[----:B------:R1:W-:Y:S04]  /*f0a0*/  LDGSTS.E.BYPASS.LTC128B.128 [R25+0x2dc00], desc[UR44][R2.64+0x180], !P3 ;  /* 0x2dc0018002197fae */ /* 0x0003e8000d901d6c */
[----:B------:R1:W-:Y:S04]  /*f0b0*/  LDGSTS.E.BYPASS.LTC128B.128 [R25+0x2fc00], desc[UR44][R2.64+0x200], !P2 ;  /* 0x2fc0020002197fae */ /* 0x0003e8000d101d6c */
[----:B------:R1:W-:Y:S04]  /*f0c0*/  LDGSTS.E.BYPASS.LTC128B.128 [R25+0x31c00], desc[UR44][R2.64+0x280], !P1 ;  /* 0x31c0028002197fae */ /* 0x0003e8000c901d6c */
[----:B------:R1:W-:Y:S01]  /*f0d0*/  LDGSTS.E.BYPASS.LTC128B.128 [R25+0x33c00], desc[UR44][R2.64+0x300], P0 ;  /* 0x33c0030002197fae */ /* 0x0003e20008101d6c */
[----:B------:R-:W-:-:S13]  /*f0e0*/  ISETP.NE.U32.AND P0, PT, R5, RZ, PT ;  /* 0x000000ff0500720c */ /* 0x000fda0003f05070 */
[----:B------:R1:W-:Y:S02]  /*f0f0*/  LDGSTS.E.BYPASS.LTC128B.128 [R25+0x35c00], desc[UR44][R2.64+0x380], P0 ;  /* 0x35c0038002197fae */ /* 0x0003e40008101d6c */
.L_x_1066:
[----:B------:R-:W-:Y:S05]  /*f100*/  BSYNC B0 ;  /* 0x0000000000007941 */ /* 0x000fea0003800000 */
.L_x_1065:
[----:B------:R-:W-:Y:S01]  /*f110*/  NOP ;  /* 0x0000000000007918 */ /* 0x000fe20000000000 */
[----:B------:R-:W-:-:S13]  /*f120*/  PLOP3.LUT P0, PT, PT, PT, PT, 0x80, 0x0 ;  /* 0x000000000000781c */ /* 0x000fda0003f0f070 */
.L_x_1067:
[----:B------:R-:W-:Y:S02]  /*f130*/  PLOP3.LUT P1, PT, P1, P0, PT, 0xa2, 0x0 ;  /* 0x000000000000781c */ /* 0x000fe40000f21472 */
[----:B------:R-:W-:-:S08]  /*f140*/  @P0 R2UR P1, UR4, R23 ;  /* 0x00000000170402ca */ /* 0x000fd00000020000 */
[----:B------:R-:W-:-:S05]  /*f150*/  @P0 PLOP3.LUT P0, PT, P1, PT, PT, 0x80, 0x0 ;  /* 0x000000000000081c */ /* 0x000fca0000f0f070 */
[----:B------:R-:W-:Y:S01]  /*f160*/  @!P1 SYNCS.ARRIVE.TRANS64.RED.A0T1 RZ, [UR4+0x38810], RZ ;  /* 0x038810ffffff99a7 */ /* 0x000fe20008200404 */
[----:B------:R-:W-:Y:S07]  /*f170*/  @!P1 ARRIVES.LDGSTSBAR.64.TRANSCNT [UR4+0x38810] ;  /* 0x03881000ff0099b0 */ /* 0x000fee0008000a84 */
[----:B------:R-:W-:Y:S05]  /*f180*/  @P0 BRA.U.ANY `(.L_x_1067) ;  /* 0xfffffffd00e80947 */ /* 0x000fea000393ffff */
[----:B01----:R-:W2:Y:S02]  /*f190*/  LDL.LU R2, [R1+0x20] ;  /* 0x0000200001027983 */ /* 0x003ea40000300800 */
        /* <DEDUP_REMOVED lines=11> */
.L_x_1155:
[----:B------:R-:W-:Y:S05]  /*f250*/  BSYNC B0 ;  /* 0x0000000000007941 */ /* 0x000fea0003800000 */
.L_x_1068:
[----:B------:R-:W-:-:S05]  /*f260*/  IMAD.U32 R2, RZ, RZ, UR36 ;  /* 0x00000024ff027e24 */ /* 0x000fca000f8e00ff */
[----:B------:R-:W-:-:S13]  /*f270*/  ISETP.NE.AND P0, PT, R2, 0x3, PT ;  /* 0x000000030200780c */ /* 0x000fda0003f05270 */
[----:B------:R-:W-:Y:S05]  /*f280*/  @!P0 BRA `(.L_x_1070) ;  /* 0x0000000000048947 */ /* 0x000fea0003800000 */
[----:B------:R-:W-:Y:S01]  /*f290*/  BPT.TRAP 0x1 ;  /* 0x000000040000795c */ /* 0x000fe20000300000 */
.L_x_1070:
[----:B0-----:R-:W-:Y:S01]  /*f2a0*/  SHF.L.U32 R0, R26, 0x1f, RZ ;  /* 0x0000001f1a007819 */ /* 0x001fe200000006ff */
[----:B------:R-:W-:Y:S03]  /*f2b0*/  BSSY B0, `(.L_x_1071) ;  /* 0x0000003000007945 */ /* 0x000fe60003800000 */
[----:B------:R-:W0:Y:S02]  /*f2c0*/  SYNCS.PHASECHK.TRANS64.TRYWAIT P0, [R30+URZ+0x38860], R0 ;  /* 0x038860001e0075a7 */ /* 0x000e24000800017f */
[----:B0-----:R-:W-:Y:S05]  /*f2d0*/  @!P0 BRA `(.L_x_1072) ;  /* 0x0000004000688947 */ /* 0x001fea0003800000 */
.L_x_1156:
[----:B------:R-:W-:Y:S05]  /*f2e0*/  BSYNC B0 ;  /* 0x0000000000007941 */ /* 0x000fea0003800000 */
.L_x_1071:
        /* <DEDUP_REMOVED lines=24> */
[----:B------:R-:W0:Y:S01]  /*f470*/  S2R R3, SR_TID.X ;  /* 0x0000000000037919 */ /* 0x000e220000002100 */
[----:B------:R-:W-:Y:S01]  /*f480*/  IMAD R5, R5, 0x2, R23 ;  /* 0x0000000205057824 */ /* 0x000fe200078e0217 */
[C---:B------:R-:W-:Y:S01]  /*f490*/  LOP3.LUT P5, RZ, R31.reuse, 0x2, RZ, 0xc0, !PT ;  /* 0x000000021fff7812 */ /* 0x040fe200078ac0ff */
[----:B------:R-:W1:Y:S01]  /*f4a0*/  SHFL.IDX PT, R2, R4, RZ, 0x181f ;  /* 0x00181fff04027589 */ /* 0x000e6200000e0000 */
[C---:B------:R-:W-:Y:S02]  /*f4b0*/  LOP3.LUT P4, RZ, R31.reuse, 0x4, RZ, 0xc0, !PT ;  /* 0x000000041fff7812 */ /* 0x040fe4000788c0ff */
[C---:B------:R-:W-:Y:S02]  /*f4c0*/  LOP3.LUT P3, RZ, R31.reuse, 0x8, RZ, 0xc0, !PT ;  /* 0x000000081fff7812 */ /* 0x040fe4000786c0ff */
[----:B------:R-:W-:Y:S02]  /*f4d0*/  LOP3.LUT P2, RZ, R31, 0x10, RZ, 0xc0, !PT ;  /* 0x000000101fff7812 */ /* 0x000fe4000784c0ff */
[----:B------:R-:W-:Y:S01]  /*f4e0*/  LOP3.LUT R22, R22, 0xffffffbf, RZ, 0xc0, !PT ;  /* 0xffffffbf16167812 */ /* 0x000fe200078ec0ff */
[----:B0-----:R-:W-:-:S02]  /*f4f0*/  IMAD.SHL.U32 R7, R3, 0x8, RZ ;  /* 0x0000000803077824 */ /* 0x001fc400078e00ff */
[----:B------:R-:W0:Y:S03]  /*f500*/  SHFL.IDX PT, R3, R6, RZ, 0x181f ;  /* 0x00181fff06037589 */ /* 0x000e2600000e0000 */
[----:B------:R-:W-:-:S05]  /*f510*/  LOP3.LUT R7, R7, 0x38, RZ, 0xc0, !PT ;  /* 0x0000003807077812 */ /* 0x000fca00078ec0ff */
[----:B------:R-:W-:Y:S01]  /*f520*/  IMAD.SHL.U32 R0, R7, 0x2, RZ ;  /* 0x0000000207007824 */ /* 0x000fe200078e00ff */
[----:B------:R-:W-:-:S04]  /*f530*/  LOP3.LUT R7, R31, 0x1, RZ, 0xc0, !PT ;  /* 0x000000011f077812 */ /* 0x000fc800078ec0ff */
[----:B-1----:R-:W-:Y:S02]  /*f540*/  IADD3 R2, P0, R2, R0, RZ ;  /* 0x0000000002027210 */ /* 0x002fe40007f1e0ff */
[----:B------:R-:W-:Y:S02]  /*f550*/  ISETP.NE.U32.AND P1, PT, R7, 0x1, PT ;  /* 0x000000010700780c */ /* 0x000fe40003f25070 */
[----:B------:R-:W-:Y:S01]  /*f560*/  PRMT R7, R31, 0x8880, RZ ;  /* 0x000088801f077816 */ /* 0x000fe200000000ff */
[----:B0-----:R-:W-:Y:S01]  /*f570*/  IMAD.X R3, RZ, RZ, R3, P0 ;  /* 0x000000ffff037224 */ /* 0x001fe200000e0603 */
[----:B------:R-:W-:-:S09]  /*f580*/  ISETP.LT.OR P0, PT, R27, 0x1, P1 ;  /* 0x000000011b00780c */ /* 0x000fd20000f01670 */
[----:B------:R-:W-:Y:S02]  /*f590*/  @P1 LOP3.LUT R22, R22, 0x40, RZ, 0xfc, !PT ;  /* 0x0000004016161812 */ /* 0x000fe400078efcff */
[----:B------:R-:W-:Y:S02]  /*f5a0*/  LOP3.LUT P1, RZ, R31, 0x20, RZ, 0xc0, !PT ;  /* 0x000000201fff7812 */ /* 0x000fe4000782c0ff */
[----:B------:R-:W-:Y:S01]  /*f5b0*/  LOP3.LUT R22, R22, 0xffffff7f, RZ, 0xc0, !PT ;  /* 0xffffff7f16167812 */ /* 0x000fe200078ec0ff */
        /* <DEDUP_REMOVED lines=65> */
.L_x_1166:
        /* <DEDUP_REMOVED lines=34> */
.L_x_1074:
        /* <DEDUP_REMOVED lines=11> */
.L_x_1075:
[----:B------:R-:W2:Y:S01]  /*fca0*/  LDL.LU R2, [R1+0x4] ;  /* 0x0000040001027983 */ /* 0x000ea20000300800 */
[----:B------:R1:W-:Y:S01]  /*fcb0*/  SYNCS.ARRIVE.TRANS64.A1T0 RZ, [R30+URZ+0x38850], RZ ;  /* 0x038850ff1eff79a7 */ /* 0x0003e2000810003f */
[----:B------:R-:W-:Y:S01]  /*fcc0*/  BSSY B0, `(.L_x_1076) ;  /* 0x00000f8000007945 */ /* 0x000fe20003800000 */
[----:B--2---:R-:W-:-:S13]  /*fcd0*/  ISETP.GE.AND P0, PT, R2, 0x41, PT ;  /* 0x000000410200780c */ /* 0x004fda0003f06270 */
[----:B-1----:R-:W-:Y:S05]  /*fce0*/  @!P0 BRA `(.L_x_1077) ;  /* 0x0000000c00d48947 */ /* 0x002fea0003800000 */
[----:B------:R-:W2:Y:S04]  /*fcf0*/  LDL.LU R2, [R1+0x24] ;  /* 0x0000240001027983 */ /* 0x000ea80000300800 */
[----:B------:R-:W3:Y:S01]  /*fd00*/  LDL.LU R3, [R1+0x28] ;  /* 0x0000280001037983 */ /* 0x000ee20000300800 */
[----:B------:R-:W-:-:S04]  /*fd10*/  LOP3.LUT R30, R31, 0x80, RZ, 0xc0, !PT ;  /* 0x000000801f1e7812 */ /* 0x000fc800078ec0ff */
[----:B------:R-:W-:Y:S02]  /*fd20*/  SHF.R.U32.HI R30, RZ, 0x3, R30 ;  /* 0x00000003ff1e7819 */ /* 0x000fe4000001161e */
[----:B--2---:R-:W-:Y:S01]  /*fd30*/  LOP3.LUT R2, R2, 0x40, RZ, 0xc0, !PT ;  /* 0x0000004002027812 */ /* 0x004fe200078ec0ff */
[----:B---3--:R-:W-:-:S03]  /*fd40*/  VIADD R7, R3, 0xfffffffe ;  /* 0xfffffffe03077836 */ /* 0x008fc60000000000 */
[----:B------:R-:W-:-:S07]  /*fd50*/  SHF.R.U32.HI R31, RZ, 0x2, R2 ;  /* 0x00000002ff1f7819 */ /* 0x000fce0000011602 */
.L_x_1090:
[----:B-1----:R-:W1:Y:S01]  /*fd60*/  S2R R2, SR_TID.X ;  /* 0x0000000000027919 */ /* 0x002e620000002100 */
[----:B0-----:R-:W0:Y:S01]  /*fd70*/  LDC R4, c[0x0][0x430] ;  /* 0x00010c00ff047b82 */ /* 0x001e220000000800 */
[----:B--23--:R-:W-:Y:S01]  /*fd80*/  IMAD R6, R7, 0x40, R32 ;  /* 0x0000004007067824 */ /* 0x00cfe200078e0220 */
[----:B------:R-:W-:Y:S05]  /*fd90*/  YIELD ;  /* 0x0000000000007946 */ /* 0x000fea0003800000 */
[----:B------:R-:W2:Y:S01]  /*fda0*/  S2R R3, SR_TID.X ;  /* 0x0000000000037919 */ /* 0x000ea20000002100 */
[----:B------:R-:W-:Y:S01]  /*fdb0*/  IMAD.U32 R11, RZ, RZ, UR36 ;  /* 0x00000024ff0b7e24 */ /* 0x000fe2000f8e00ff */
[----:B------:R-:W-:Y:S01]  /*fdc0*/  ULDC UR4, c[0x0][0x430] ;  /* 0x00010c0000047ab9 */ /* 0x000fe20000000800 */
[----:B------:R-:W-:Y:S01]  /*fdd0*/  VIADD R24, R24, 0x1 ;  /* 0x0000000118187836 */ /* 0x000fe20000000000 */
[----:B0-----:R-:W-:-:S02]  /*fde0*/  ISETP.NE.AND P0, PT, R4, 0x1, PT ;  /* 0x000000010400780c */ /* 0x001fc40003f05270 */
[----:B-1----:R-:W-:-:S04]  /*fdf0*/  LOP3.LUT R2, R2, 0x7f, RZ, 0xc0, !PT ;  /* 0x0000007f02027812 */ /* 0x002fc800078ec0ff */
[----:B------:R-:W-:Y:S01]  /*fe00*/  SHF.R.U32.HI R2, RZ, 0x3, R2 ;  /* 0x00000003ff027819 */ /* 0x000fe20000011602 */
[----:B--2---:R-:W-:-:S06]  /*fe10*/  IMAD.SHL.U32 R4, R3, 0x10, RZ ;  /* 0x0000001003047824 */ /* 0x004fcc00078e00ff */
[----:B------:R-:W0:Y:S01]  /*fe20*/  @P0 LDC R3, c[0x0][0x434] ;  /* 0x00010d00ff030b82 */ /* 0x000e220000000800 */
[----:B------:R-:W-:-:S04]  /*fe30*/  LOP3.LUT R4, R2, 0x70, R4, 0xf8, !PT ;  /* 0x0000007002047812 */ /* 0x000fc800078ef804 */
[----:B------:R-:W-:-:S03]  /*fe40*/  ISETP.GT.U32.AND P1, PT, R4, 0x3f, PT ;  /* 0x0000003f0400780c */ /* 0x000fc60003f24070 */
[----:B------:R-:W1:Y:S01]  /*fe50*/  @P0 LDC R2, c[0x0][0x438] ;  /* 0x00010e00ff020b82 */ /* 0x000e620000000800 */
[----:B------:R-:W-:-:S04]  /*fe60*/  IMAD.IADD R6, R4, 0x1, R6 ;  /* 0x0000000104067824 */ /* 0x000fc800078e0206 */
[----:B------:R-:W-:-:S05]  /*fe70*/  IMAD.MOV.U32 R10, RZ, RZ, R6 ;  /* 0x000000ffff0a7224 */ /* 0x000fca00078e0006 */
[----:B------:R-:W2:Y:S01]  /*fe80*/  @!P1 LDC.64 R4, c[0x0][0x428] ;  /* 0x00010a00ff049b82 */ /* 0x000ea20000000a00 */
[----:B0-----:R-:W-:-:S07]  /*fe90*/  @P0 IMAD.HI.U32 R3, R6, R3, RZ ;  /* 0x0000000306030227 */ /* 0x001fce00078e00ff */
[----:B------:R-:W0:Y:S01]  /*fea0*/  @!P1 LDC.64 R8, c[0x0][0x418] ;  /* 0x00010600ff089b82 */ /* 0x000e220000000a00 */
[----:B-1----:R-:W-:-:S04]  /*feb0*/  @P0 SHF.R.U32.HI R10, RZ, R2, R3 ;  /* 0x00000002ff0a0219 */ /* 0x002fc80000011603 */
[--C-:B------:R-:W-:Y:S01]  /*fec0*/  @!P1 SHF.R.S32.HI R3, RZ, 0x1f, R10.reuse ;  /* 0x0000001fff039819 */ /* 0x100fe2000001140a */
[----:B------:R-:W-:-:S04]  /*fed0*/  @!P1 IMAD.MOV.U32 R2, RZ, RZ, R10 ;  /* 0x000000ffff029224 */ /* 0x000fc800078e000a */
[----:B--2---:R-:W-:-:S04]  /*fee0*/  @!P1 IMAD.WIDE.U32 R2, R29, R4, R2 ;  /* 0x000000041d029225 */ /* 0x004fc800078e0002 */
[----:B------:R-:W-:-:S04]  /*fef0*/  @!P1 IMAD R4, R33, R4, RZ ;  /* 0x0000000421049224 */ /* 0x000fc800078e02ff */
[----:B------:R-:W-:Y:S01]  /*ff00*/  @!P1 IMAD R5, R29, R5, R4 ;  /* 0x000000051d059224 */ /* 0x000fe200078e0204 */
[----:B0-----:R-:W-:Y:S01]  /*ff10*/  @!P1 LEA R8, P0, R2, R8, 0x2 ;  /* 0x0000000802089211 */ /* 0x001fe200078010ff */
        /* <DEDUP_REMOVED lines=16> */
.L_x_1078:
[----:B------:R-:W-:Y:S01]  /*10020*/  IMAD R6, R24, 0x8, R23 ;  /* 0x0000000818067824 */ /* 0x000fe200078e0217 */
[----:B------:R-:W-:Y:S01]  /*10030*/  SHF.L.U32 R17, R26, 0x1f, RZ ;  /* 0x0000001f1a117819 */ /* 0x000fe200000006ff */
[----:B------:R-:W-:Y:S01]  /*10040*/  BSSY B1, `(.L_x_1079) ;  /* 0x0000004000017945 */ /* 0x000fe20003800000 */
[----:B------:R-:W-:Y:S02]  /*10050*/  SHF.R.S32.HI R9, RZ, 0x1f, R5 ;  /* 0x0000001fff097819 */ /* 0x000fe40000011405 */
[----:B------:R-:W0:Y:S02]  /*10060*/  SYNCS.PHASECHK.TRANS64.TRYWAIT P0, [R6+URZ+0x38840], R17 ;  /* 0x03884011060075a7 */ /* 0x000e24000800017f */
[----:B0-----:R-:W-:Y:S05]  /*10070*/  @!P0 BRA `(.L_x_1080) ;  /* 0x0000003c003c8947 */ /* 0x001fea0003800000 */
.L_x_1167:
[----:B------:R-:W-:Y:S05]  /*10080*/  BSYNC B1 ;  /* 0x0000000000017941 */ /* 0x000fea0003800000 */
.L_x_1079:
        /* <DEDUP_REMOVED lines=42> */
.L_x_1177:
        /* <DEDUP_REMOVED lines=8> */
.L_x_1082:
[----:B------:R-:W-:Y:S02]  /*103b0*/  PLOP3.LUT P1, PT, P1, P0, PT, 0xa2, 0x0 ;  /* 0x000000000000781c */ /* 0x000fe40000f21472 */
[----:B------:R-:W-:-:S08]  /*103c0*/  @P0 R2UR P1, UR4, R6 ;  /* 0x00000000060402ca */ /* 0x000fd00000020000 */
[----:B------:R-:W-:-:S05]  /*103d0*/  @P0 PLOP3.LUT P0, PT, P1, PT, PT, 0x80, 0x0 ;  /* 0x000000000000081c */ /* 0x000fca0000f0f070 */
[----:B------:R-:W-:Y:S01]  /*103e0*/  @!P1 SYNCS.ARRIVE.TRANS64.RED.A0T1 RZ, [UR4+0x38830], RZ ;  /* 0x038830ffffff99a7 */ /* 0x000fe20008200404 */
[----:B------:R-:W-:Y:S07]  /*103f0*/  @!P1 ARRIVES.LDGSTSBAR.64.TRANSCNT [UR4+0x38830] ;  /* 0x03883000ff0099b0 */ /* 0x000fee0008000a84 */
[----:B------:R-:W-:Y:S05]  /*10400*/  @P0 BRA.U.ANY `(.L_x_1082) ;  /* 0xfffffffd00e80947 */ /* 0x000fea000393ffff */
[----:B------:R-:W-:Y:S01]  /*10410*/  NOP ;  /* 0x0000000000007918 */ /* 0x000fe20000000000 */
[----:B--2---:R-:W-:-:S05]  /*10420*/  IMAD.U32 R2, RZ, RZ, UR36 ;  /* 0x00000024ff027e24 */ /* 0x004fca000f8e00ff */
[----:B------:R-:W-:-:S13]  /*10430*/  ISETP.NE.AND P2, PT, R2, 0x3, PT ;  /* 0x000000030200780c */ /* 0x000fda0003f45270 */
[----:B------:R-:W-:Y:S05]  /*10440*/  @!P2 BRA `(.L_x_1083) ;  /* 0x000000000004a947 */ /* 0x000fea0003800000 */
[----:B------:R-:W-:Y:S01]  /*10450*/  BPT.TRAP 0x1 ;  /* 0x000000040000795c */ /* 0x000fe20000300000 */
.L_x_1083:
[----:B------:R2:W-:Y:S01]  /*10460*/  SYNCS.ARRIVE.TRANS64.A1T0 RZ, [R6+URZ+0x38830], RZ ;  /* 0x038830ff06ff79a7 */ /* 0x0005e2000810003f */
[----:B------:R-:W-:Y:S05]  /*10470*/  @!P2 BRA `(.L_x_1084) ;  /* 0x000000000004a947 */ /* 0x000fea0003800000 */
[----:B------:R-:W-:Y:S01]  /*10480*/  BPT.TRAP 0x1 ;  /* 0x000000040000795c */ /* 0x000fe20000300000 */
.L_x_1084:
[----:B------:R-:W3:Y:S01]  /*10490*/  SYNCS.PHASECHK.TRANS64.TRYWAIT P0, [R6+URZ+0x38860], R17 ;  /* 0x03886011060075a7 */ /* 0x000ee2000800017f */
[----:B------:R-:W-:Y:S04]  /*104a0*/  BSSY B1, `(.L_x_1085) ;  /* 0x0000002000017945 */ /* 0x000fe80003800000 */
[----:B---3--:R-:W-:Y:S05]  /*104b0*/  @!P0 BRA `(.L_x_1086) ;  /* 0x0000003c005c8947 */ /* 0x008fea0003800000 */
.L_x_1178:
[----:B------:R-:W-:Y:S05]  /*104c0*/  BSYNC B1 ;  /* 0x0000000000017941 */ /* 0x000fea0003800000 */
.L_x_1085:
        /* <DEDUP_REMOVED lines=81> */
.L_x_1188:
        /* <DEDUP_REMOVED lines=25> */
.L_x_1088:
        /* <DEDUP_REMOVED lines=11> */
.L_x_1089:
[----:B------:R3:W-:Y:S01]  /*10c20*/  SYNCS.ARRIVE.TRANS64.A1T0 RZ, [R6+URZ+0x38850], RZ ;  /* 0x038850ff06ff79a7 */ /* 0x0007e2000810003f */
[----:B------:R-:W-:Y:S05]  /*10c30*/  @P3 BRA `(.L_x_1090) ;  /* 0xfffffff000483947 */ /* 0x000fea000383ffff */
.L_x_1077:
[----:B------:R-:W-:Y:S05]  /*10c40*/  BSYNC B0 ;  /* 0x0000000000007941 */ /* 0x000fea0003800000 */
.L_x_1076:
        /* <DEDUP_REMOVED lines=21> */
.L_x_1092:
[----:B------:R-:W-:Y:S05]  /*10da0*/  BSYNC B0 ;  /* 0x0000000000007941 */ /* 0x000fea0003800000 */
.L_x_1091:
[----:B------:R-:W-:-:S07]  /*10db0*/  SEL R24, R24, RZ, P0 ;  /* 0x000000ff18187207 */ /* 0x000fce0000000000 */
.L_x_1045:
[----:B------:R-:W-:Y:S05]  /*10dc0*/  BSYNC B7 ;  /* 0x0000000000077941 */ /* 0x000fea0003800000 */
.L_x_1043:
        /* <DEDUP_REMOVED lines=11> */
.L_x_1093:
        /* <DEDUP_REMOVED lines=8> */
[----:B------:R-:W0:Y:S02]  /*10f00*/  @!P1 LDC.64 R2, c[0x0][0xd80] ;  /* 0x00036000ff029b82 */ /* 0x000e240000000a00 */
[----:B0-----:R-:W-:-:S06]  /*10f10*/  @!P1 IMAD.WIDE R2, R5, 0x4, R2 ;  /* 0x0000000405029825 */ /* 0x001fcc00078e0202 */
[----:B------:R-:W4:Y:S01]  /*10f20*/  @!P1 LDG.E R2, desc[UR44][R2.64] ;  /* 0x0000002c02029981 */ /* 0x000f22000c1e1900 */
[----:B------:R-:W-:Y:S01]  /*10f30*/  IMAD.MOV.U32 R5, RZ, RZ, RZ ;  /* 0x000000ffff057224 */ /* 0x000fe200078e00ff */
[C---:B------:R-:W-:Y:S02]  /*10f40*/  ISETP.GE.U32.AND P2, PT, R8.reuse, 0x2, PT ;  /* 0x000000020800780c */ /* 0x040fe40003f46070 */
[C---:B------:R-:W-:Y:S01]  /*10f50*/  ISETP.GE.U32.AND P3, PT, R8.reuse, 0x4, PT ;  /* 0x000000040800780c */ /* 0x040fe20003f66070 */
[----:B------:R-:W-:Y:S01]  /*10f60*/  SHFL.IDX PT, R0, R16, RZ, 0x1f ;  /* 0x00001fff10007589 */ /* 0x000fe200000e0000 */
[C---:B------:R-:W-:Y:S02]  /*10f70*/  ISETP.GE.U32.AND P4, PT, R8.reuse, 0x8, PT ;  /* 0x000000080800780c */ /* 0x040fe40003f86070 */
[C---:B------:R-:W-:Y:S01]  /*10f80*/  ISETP.GE.U32.AND P5, PT, R8.reuse, 0x10, PT ;  /* 0x000000100800780c */ /* 0x040fe20003fa6070 */
[----:B------:R-:W-:Y:S01]  /*10f90*/  SHFL.IDX PT, R4, R16, 0x1, 0x1f ;  /* 0x00201f0010047f89 */ /* 0x000fe200000e0000 */
        /* <DEDUP_REMOVED lines=17> */
[----:B------:R0:W2:Y:S02]  /*110b0*/  SHFL.IDX PT, R14, R2, 0x1f, 0x1f ;  /* 0x03e01f00020e7f89 */ /* 0x0000a400000e0000 */
.L_x_1198:
[----:B------:R-:W-:Y:S02]  /*110c0*/  ULDC UR4, c[0x0][0xd38] ;  /* 0x00034e0000047ab9 */ /* 0x000fe40000000800 */
[----:B------:R-:W-:-:S04]  /*110d0*/  IMAD.U32 R7, RZ, RZ, UR4 ;  /* 0x00000004ff077e24 */ /* 0x000fc8000f8e00ff */
[----:B--2---:R-:W-:-:S04]  /*110e0*/  IMAD R14, R14, R7, RZ ;  /* 0x000000070e0e7224 */ /* 0x004fc800078e02ff */
[----:B------:R-:W-:-:S05]  /*110f0*/  IMAD.IADD R9, R4, 0x1, R14 ;  /* 0x0000000104097824 */ /* 0x000fca00078e020e */
[----:B------:R-:W-:-:S13]  /*11100*/  ISETP.GT.AND P6, PT, R9, R0, PT ;  /* 0x000000000900720c */ /* 0x000fda0003fc4270 */
[----:B------:R-:W-:Y:S05]  /*11110*/  @P6 BRA `(.L_x_1096) ;  /* 0x00000000009c6947 */ /* 0x000fea0003800000 */
.L_x_1101:
        /* <DEDUP_REMOVED lines=14> */
.L_x_1099:
[----:B------:R-:W-:Y:S05]  /*11200*/  BSYNC B0 ;  /* 0x0000000000007941 */ /* 0x000fea0003800000 */
.L_x_1098:
        /* <DEDUP_REMOVED lines=18> */
.L_x_1206:
[----:B------:R-:W-:Y:S02]  /*11330*/  ULDC UR4, c[0x0][0xd38] ;  /* 0x00034e0000047ab9 */ /* 0x000fe40000000800 */
[----:B------:R-:W-:-:S04]  /*11340*/  IMAD.U32 R7, RZ, RZ, UR4 ;  /* 0x00000004ff077e24 */ /* 0x000fc8000f8e00ff */
[----:B--2---:R-:W-:-:S04]  /*11350*/  IMAD R14, R14, R7, RZ ;  /* 0x000000070e0e7224 */ /* 0x004fc800078e02ff */
[----:B------:R-:W-:-:S05]  /*11360*/  IMAD.IADD R9, R14, 0x1, R9 ;  /* 0x000000010e097824 */ /* 0x000fca00078e0209 */
[----:B------:R-:W-:-:S13]  /*11370*/  ISETP.GT.AND P6, PT, R9, R0, PT ;  /* 0x000000000900720c */ /* 0x000fda0003fc4270 */
[----:B------:R-:W-:Y:S05]  /*11380*/  @!P6 BRA `(.L_x_1101) ;  /* 0xfffffffc0064e947 */ /* 0x000fea000383ffff */
.L_x_1096:
        /* <DEDUP_REMOVED lines=8> */
.L_x_1210:
[----:B------:R-:W-:Y:S01]  /*11410*/  ISETP.NE.AND P0, PT, R3, RZ, PT ;  /* 0x000000ff0300720c */ /* 0x000fe20003f05270 */
[----:B------:R-:W-:-:S12]  /*11420*/  IMAD.MOV.U32 R14, RZ, RZ, RZ ;  /* 0x000000ffff0e7224 */ /* 0x000fd800078e00ff */
[----:B------:R-:W-:Y:S05]  /*11430*/  @!P0 BRA `(.L_x_1103) ;  /* 0x0000000000108947 */ /* 0x000fea0003800000 */
[----:B------:R-:W-:Y:S01]  /*11440*/  UMOV UR4, 0xffffffff ;  /* 0xffffffff00047882 */ /* 0x000fe20000000000 */
[----:B------:R-:W-:Y:S02]  /*11450*/  VIADD R12, R4, 0xffffffff ;  /* 0xffffffff040c7836 */ /* 0x000fe40000000000 */
[----:B------:R-:W-:Y:S05]  /*11460*/  BRA.DIV UR4, `(.L_x_1104) ;  /* 0x0000003e04887947 */ /* 0x000fea000b800000 */
[----:B------:R4:W0:Y:S02]  /*11470*/  SHFL.IDX PT, R14, R2, R12, 0x1f ;  /* 0x00001f0c020e7589 */ /* 0x00082400000e0000 */
.L_x_1103:
[----:B---3--:R-:W-:Y:S01]  /*11480*/  IABS R6, R5 ;  /* 0x0000000500067213 */ /* 0x008fe20000000000 */
[----:B0-----:R-:W-:Y:S02]  /*11490*/  IMAD R16, R14, R7, R16 ;  /* 0x000000070e107224 */ /* 0x001fe400078e0210 */
[----:B------:R-:W-:Y:S01]  /*114a0*/  IMAD.IADD R19, R4, 0x1, R19 ;  /* 0x0000000104137824 */ /* 0x000fe200078e0213 */
[----:B------:R-:W0:Y:S01]  /*114b0*/  I2F.RP R8, R6 ;  /* 0x0000000600087306 */ /* 0x000e220000209400 */
[----:B------:R-:W-:-:S05]  /*114c0*/  IMAD.IADD R10, R0, 0x1, -R16 ;  /* 0x00000001000a7824 */ /* 0x000fca00078e0a10 */
[----:B------:R-:W-:Y:S02]  /*114d0*/  IABS R0, R10 ;  /* 0x0000000a00007213 */ /* 0x000fe40000000000 */
[----:B0-----:R-:W4:Y:S02]  /*114e0*/  MUFU.RCP R8, R8 ;  /* 0x0000000800087308 */ /* 0x001f240000001000 */
[----:B----4-:R-:W-:-:S06]  /*114f0*/  VIADD R2, R8, 0xffffffe ;  /* 0x0ffffffe08027836 */ /* 0x010fcc0000000000 */
[----:B------:R0:W3:Y:S02]  /*11500*/  F2I.FTZ.U32.TRUNC.NTZ R3, R2 ;  /* 0x0000000200037305 */ /* 0x0000e4000021f000 */
[----:B0-----:R-:W-:Y:S02]  /*11510*/  IMAD.MOV.U32 R2, RZ, RZ, RZ ;  /* 0x000000ffff027224 */ /* 0x001fe400078e00ff */
[----:B---3--:R-:W-:-:S04]  /*11520*/  IMAD.MOV R7, RZ, RZ, -R3 ;  /* 0x000000ffff077224 */ /* 0x008fc800078e0a03 */
        /* <DEDUP_REMOVED lines=15> */
[----:B------:R-:W-:-:S04]  /*11620*/  @!P1 LOP3.LUT R3, RZ, R5, RZ, 0x33, !PT ;  /* 0x00000005ff039212 */ /* 0x000fc800078e33ff */
[----:B------:R-:W-:Y:S01]  /*11630*/  MOV R18, R3 ;  /* 0x0000000300127202 */ /* 0x000fe20000000f00 */
[----:B------:R-:W-:-:S04]  /*11640*/  IMAD.MOV R0, RZ, RZ, -R3 ;  /* 0x000000ffff007224 */ /* 0x000fc800078e0a03 */
[----:B------:R-:W-:Y:S01]  /*11650*/  IMAD R17, R5, R0, R10 ;  /* 0x0000000005117224 */ /* 0x000fe200078e020a */
[----:B------:R-:W-:Y:S06]  /*11660*/  BRA `(.L_x_1105) ;  /* 0x00000000001c7947 */ /* 0x000fec0003800000 */
.L_x_1097:
[----:B------:R-:W-:Y:S01]  /*11670*/  UMOV UR4, URZ ;  /* 0x0000003f00047c82 */ /* 0x000fe20008000000 */
[----:B------:R-:W-:Y:S01]  /*11680*/  UMOV UR5, URZ ;  /* 0x0000003f00057c82 */ /* 0x000fe20008000000 */
[----:B------:R-:W-:Y:S01]  /*11690*/  ULDC UR6, c[0x0][0xd3c] ;  /* 0x00034f0000067ab9 */ /* 0x000fe20000000800 */
[----:B------:R-:W-:Y:S02]  /*116a0*/  IMAD.MOV.U32 R16, RZ, RZ, R0 ;  /* 0x000000ffff107224 */ /* 0x000fe400078e0000 */
[----:B------:R-:W-:Y:S02]  /*116b0*/  IMAD.U32 R17, RZ, RZ, UR4 ;  /* 0x00000004ff117e24 */ /* 0x000fe4000f8e00ff */
[----:B------:R-:W-:Y:S02]  /*116c0*/  IMAD.U32 R18, RZ, RZ, UR5 ;  /* 0x00000005ff127e24 */ /* 0x000fe4000f8e00ff */
[----:B------:R-:W-:-:S07]  /*116d0*/  IMAD.U32 R19, RZ, RZ, UR6 ;  /* 0x00000006ff137e24 */ /* 0x000fce000f8e00ff */
.L_x_1105:
        /* <DEDUP_REMOVED lines=10> */
.L_x_1094:
[----:B------:R-:W-:Y:S02]  /*11780*/  ULDC UR4, c[0x0][0xd3c] ;  /* 0x00034f0000047ab9 */ /* 0x000fe40000000800 */
[----:B0-----:R-:W-:-:S13]  /*11790*/  ISETP.GE.AND P0, PT, R19, UR4, PT ;  /* 0x0000000413007c0c */ /* 0x001fda000bf06270 */
[----:B------:R-:W-:Y:S05]  /*117a0*/  @!P0 BRA `(.L_x_1106) ;  /* 0xffffffac00108947 */ /* 0x000fea000383ffff */
[----:B------:R-:W-:Y:S05]  /*117b0*/  BSYNC B8 ;  /* 0x0000000000087941 */ /* 0x000fea0003800000 */
.L_x_1039:
        /* <DEDUP_REMOVED lines=12> */
.L_x_1213:
[----:B------:R-:W-:Y:S05]  /*11880*/  BSYNC B0 ;  /* 0x0000000000007941 */ /* 0x000fea0003800000 */
.L_x_1107:
[----:B------:R-:W-:-:S03]  /*11890*/  UMOV UR4, 0xffffffff ;  /* 0xffffffff00047882 */ /* 0x000fc60000000000 */
[----:B------:R-:W-:Y:S05]  /*118a0*/  BRA.DIV UR4, `(.L_x_1109) ;  /* 0x0000003a04b07947 */ /* 0x000fea000b800000 */
[----:B0-----:R-:W0:Y:S02]  /*118b0*/  S2R R0, SR_TID.X ;  /* 0x0000000000007919 */ /* 0x001e240000002100 */
[----:B0-----:R-:W-:-:S04]  /*118c0*/  SHF.R.U32.HI R0, RZ, 0x5, R0 ;  /* 0x00000005ff007819 */ /* 0x001fc80000011600 */
[----:B------:R-:W-:-:S05]  /*118d0*/  LOP3.LUT R0, R0, 0x3, RZ, 0xc0, !PT ;  /* 0x0000000300007812 */ /* 0x000fca00078ec0ff */
[----:B------:R0:W1:Y:S02]  /*118e0*/  SHFL.IDX PT, R14, R0, RZ, 0x1f ;  /* 0x00001fff000e7589 */ /* 0x00006400000e0000 */
.L_x_1216:
[----:B-1----:R-:W-:Y:S01]  /*118f0*/  ISETP.NE.AND P0, PT, R14, RZ, PT ;  /* 0x000000ff0e00720c */ /* 0x002fe20003f05270 */
[----:B------:R-:W-:-:S12]  /*11900*/  BSSY B0, `(.L_x_1110) ;  /* 0x0000024000007945 */ /* 0x000fd80003800000 */
[----:B------:R-:W-:Y:S05]  /*11910*/  @P0 BRA `(.L_x_1111) ;  /* 0x0000000000880947 */ /* 0x000fea0003800000 */
[----:B------:R-:W-:-:S03]  /*11920*/  UMOV UR4, 0xffffffff ;  /* 0xffffffff00047882 */ /* 0x000fc60000000000 */
[----:B------:R-:W-:Y:S05]  /*11930*/  BRA.DIV UR4, `(.L_x_1112) ;  /* 0x0000003a04c07947 */ /* 0x000fea000b800000 */
[----:B------:R-:W-:-:S13]  /*11940*/  ELECT P6, URZ, PT ;  /* 0x00000000003f782f */ /* 0x000fda00038c0000 */
.L_x_1219:
[----:B------:R-:W-:Y:S05]  /*11950*/  @!P6 BRA `(.L_x_1111) ;  /* 0x000000000078e947 */ /* 0x000fea0003800000 */
[----:B------:R-:W-:-:S06]  /*11960*/  ULOP3.LUT UR4, UR38, 0x2, URZ, 0xfc, !UPT ;  /* 0x0000000226047892 */ /* 0x000fcc000f8efc3f */
[----:B0-----:R-:W-:-:S05]  /*11970*/  IMAD.U32 R0, RZ, RZ, UR4 ;  /* 0x00000004ff007e24 */ /* 0x001fca000f8e00ff */
[----:B------:R-:W-:-:S13]  /*11980*/  ISETP.NE.AND P0, PT, R0, 0x3, PT ;  /* 0x000000030000780c */ /* 0x000fda0003f05270 */
[----:B------:R-:W-:Y:S05]  /*11990*/  @!P0 BRA `(.L_x_1113) ;  /* 0x0000000000048947 */ /* 0x000fea0003800000 */
[----:B------:R-:W-:Y:S01]  /*119a0*/  BPT.TRAP 0x1 ;  /* 0x000000040000795c */ /* 0x000fe20000300000 */
.L_x_1113:
[----:B------:R-:W-:Y:S01]  /*119b0*/  IMAD R5, R24, 0x8, R7 ;  /* 0x0000000818057824 */ /* 0x000fe200078e0207 */
[----:B------:R-:W-:Y:S01]  /*119c0*/  SHF.L.U32 R0, R26, 0x1f, RZ ;  /* 0x0000001f1a007819 */ /* 0x000fe200000006ff */
[----:B------:R-:W-:-:S03]  /*119d0*/  VIADD R24, R24, 0x1 ;  /* 0x0000000118187836 */ /* 0x000fc60000000000 */
[----:B------:R-:W0:Y:S02]  /*119e0*/  SYNCS.PHASECHK.TRANS64.TRYWAIT P1, [R5+URZ+0x38840], R0 ;  /* 0x03884000050075a7 */ /* 0x000e24000802017f */
[----:B------:R-:W-:-:S04]  /*119f0*/  ISETP.NE.AND P2, PT, R24, 0x2, PT ;  /* 0x000000021800780c */ /* 0x000fc80003f45270 */
[----:B------:R-:W-:Y:S01]  /*11a00*/  SEL R3, RZ, 0x1, P2 ;  /* 0x00000001ff037807 */ /* 0x000fe20001000000 */
[----:B0-----:R-:W-:Y:S08]  /*11a10*/  @!P1 BRA `(.L_x_1114) ;  /* 0x0000003800a89947 */ /* 0x001ff00003800000 */
.L_x_1220:
[----:B------:R-:W-:Y:S02]  /*11a20*/  SEL R24, R24, RZ, P2 ;  /* 0x000000ff18187207 */ /* 0x000fe40001000000 */
[----:B------:R-:W-:Y:S01]  /*11a30*/  LOP3.LUT R2, R26, R3, RZ, 0x3c, !PT ;  /* 0x000000031a027212 */ /* 0x000fe200078e3cff */
[----:B------:R-:W-:Y:S06]  /*11a40*/  @!P0 BRA `(.L_x_1115) ;  /* 0x0000000000048947 */ /* 0x000fec0003800000 */
[----:B------:R-:W-:Y:S01]  /*11a50*/  BPT.TRAP 0x1 ;  /* 0x000000040000795c */ /* 0x000fe20000300000 */
.L_x_1115:
[----:B------:R-:W-:Y:S01]  /*11a60*/  IMAD R3, R24, 0x8, R7 ;  /* 0x0000000818037824 */ /* 0x000fe200078e0207 */
[----:B------:R-:W-:-:S04]  /*11a70*/  SHF.L.U32 R2, R2, 0x1f, RZ ;  /* 0x0000001f02027819 */ /* 0x000fc800000006ff */
[----:B------:R-:W1:Y:S02]  /*11a80*/  SYNCS.PHASECHK.TRANS64.TRYWAIT P1, [R3+URZ+0x38840], R2 ;  /* 0x03884002030075a7 */ /* 0x000e64000802017f */
[----:B-1----:R-:W-:Y:S05]  /*11a90*/  @!P1 BRA `(.L_x_1116) ;  /* 0x00000038009c9947 */ /* 0x002fea0003800000 */
.L_x_1221:
[----:B------:R-:W-:Y:S05]  /*11aa0*/  @!P0 BRA `(.L_x_1117) ;  /* 0x0000000000048947 */ /* 0x000fea0003800000 */
[----:B------:R-:W-:Y:S01]  /*11ab0*/  BPT.TRAP 0x1 ;  /* 0x000000040000795c */ /* 0x000fe20000300000 */
.L_x_1117:
[----:B------:R-:W5:Y:S02]  /*11ac0*/  SYNCS.PHASECHK.TRANS64.TRYWAIT P1, [R5+URZ+0x38860], R0 ;  /* 0x03886000050075a7 */ /* 0x000f64000802017f */
[----:B-----5:R-:W-:Y:S05]  /*11ad0*/  @!P1 BRA `(.L_x_1118) ;  /* 0x0000003800a09947 */ /* 0x020fea0003800000 */
.L_x_1222:
[----:B------:R-:W-:Y:S05]  /*11ae0*/  @!P0 BRA `(.L_x_1119) ;  /* 0x0000000000048947 */ /* 0x000fea0003800000 */
[----:B------:R-:W-:Y:S01]  /*11af0*/  BPT.TRAP 0x1 ;  /* 0x000000040000795c */ /* 0x000fe20000300000 */
.L_x_1119:
[----:B------:R0:W0:Y:S02]  /*11b00*/  SYNCS.PHASECHK.TRANS64.TRYWAIT P0, [R3+URZ+0x38860], R2 ;  /* 0x03886002030075a7 */ /* 0x000024000800017f */
[----:B0-----:R-:W-:Y:S05]  /*11b10*/  @!P0 NANOSLEEP.SYNCS 0x989680 ;  /* 0x009896800000895d */ /* 0x001fea0003900000 */
[----:B------:R-:W0:Y:S02]  /*11b20*/  @!P0 SYNCS.PHASECHK.TRANS64 P0, [R3+URZ+0x38860], R2 ;  /* 0x03886002030085a7 */ /* 0x000e24000800007f */
[----:B0-----:R-:W-:Y:S05]  /*11b30*/  @!P0 BRA `(.L_x_1119) ;  /* 0xfffffffc00f08947 */ /* 0x001fea000383ffff */
.L_x_1111:
[----:B------:R-:W-:Y:S05]  /*11b40*/  BSYNC B0 ;  /* 0x0000000000007941 */ /* 0x000fea0003800000 */
.L_x_1110:
[----:B------:R-:W-:Y:S05]  /*11b50*/  EXIT ;  /* 0x000000000000794d */ /* 0x000fea0003800000 */
.L_x_993:
[----:B-1----:R-:W-:-:S04]  /*11b60*/  IMAD.U32 R0, RZ, RZ, UR40 ;  /* 0x00000028ff007e24 */ /* 0x002fc8000f8e00ff */
[----:B------:R1:W2:Y:S03]  /*11b70*/  SYNCS.PHASECHK.TRANS64.TRYWAIT P1, [R0+URZ+0x38800], R3 ;  /* 0x03880003000075a7 */ /* 0x0002a6000802017f */
[----:B--2---:R-:W-:Y:S05]  /*11b80*/  @!P1 NANOSLEEP.SYNCS 0x989680 ;  /* 0x009896800000995d */ /* 0x004fea0003900000 */
[----:B------:R-:W2:Y:S02]  /*11b90*/  @!P1 SYNCS.PHASECHK.TRANS64 P1, [R0+URZ+0x38800], R3 ;  /* 0x03880003000095a7 */ /* 0x000ea4000802007f */
[----:B--2---:R-:W-:Y:S05]  /*11ba0*/  @!P1 BRA `(.L_x_993) ;  /* 0xfffffffc00ec9947 */ /* 0x004fea000383ffff */
[----:B------:R-:W-:Y:S05]  /*11bb0*/  BRA `(.L_x_1120) ;  /* 0xffffff14003c7947 */ /* 0x000fea000383ffff */
.L_x_997:
[----:B--2---:R2:W3:Y:S02]  /*11bc0*/  SYNCS.PHASECHK.TRANS64.TRYWAIT P1, [R5+URZ+0x38830], R4 ;  /* 0x03883004050075a7 */ /* 0x0044e4000802017f */
[----:B---3--:R-:W-:Y:S05]  /*11bd0*/  @!P1 NANOSLEEP.SYNCS 0x989680 ;  /* 0x009896800000995d */ /* 0x008fea0003900000 */
[----:B------:R-:W3:Y:S02]  /*11be0*/  @!P1 SYNCS.PHASECHK.TRANS64 P1, [R5+URZ+0x38830], R4 ;  /* 0x03883004050095a7 */ /* 0x000ee4000802007f */
[----:B---3--:R-:W-:Y:S05]  /*11bf0*/  @!P1 BRA `(.L_x_997) ;  /* 0xfffffffc00f09947 */ /* 0x008fea000383ffff */
[----:B------:R-:W-:Y:S05]  /*11c00*/  BRA `(.L_x_996) ;  /* 0xffffff1400547947 */ /* 0x000fea000383ffff */
.L_x_998:
[----:B-1----:R-:W-:-:S04]  /*11c10*/  IMAD.U32 R6, RZ, RZ, UR40 ;  /* 0x00000028ff067e24 */ /* 0x002fc8000f8e00ff */
[----:B------:R1:W3:Y:S03]  /*11c20*/  SYNCS.PHASECHK.TRANS64.TRYWAIT P1, [R6+URZ+0x38810], R3 ;  /* 0x03881003060075a7 */ /* 0x0002e6000802017f */
[----:B---3--:R-:W-:Y:S05]  /*11c30*/  @!P1 NANOSLEEP.SYNCS 0x989680 ;  /* 0x009896800000995d */ /* 0x008fea0003900000 */
[----:B------:R-:W3:Y:S02]  /*11c40*/  @!P1 SYNCS.PHASECHK.TRANS64 P1, [R6+URZ+0x38810], R3 ;  /* 0x03881003060095a7 */ /* 0x000ee4000802007f */
[----:B---3--:R-:W-:Y:S05]  /*11c50*/  @!P1 BRA `(.L_x_998) ;  /* 0xfffffffc00ec9947 */ /* 0x008fea000383ffff */
[----:B------:R-:W-:Y:S05]  /*11c60*/  BRA `(.L_x_1121) ;  /* 0xffffff1400dc7947 */ /* 0x000fea000383ffff */
.L_x_1002:
[----:B----4-:R4:W0:Y:S02]  /*11c70*/  SYNCS.PHASECHK.TRANS64.TRYWAIT P1, [R5+URZ+0x38850], R4 ;  /* 0x03885004050075a7 */ /* 0x010824000802017f */
[----:B0-----:R-:W-:Y:S05]  /*11c80*/  @!P1 NANOSLEEP.SYNCS 0x989680 ;  /* 0x009896800000995d */ /* 0x001fea0003900000 */
[----:B------:R-:W0:Y:S02]  /*11c90*/  @!P1 SYNCS.PHASECHK.TRANS64 P1, [R5+URZ+0x38850], R4 ;  /* 0x03885004050095a7 */ /* 0x000e24000802007f */
[----:B0-----:R-:W-:Y:S05]  /*11ca0*/  @!P1 BRA `(.L_x_1002) ;  /* 0xfffffffc00f09947 */ /* 0x001fea000383ffff */
[----:B------:R-:W-:Y:S05]  /*11cb0*/  BRA `(.L_x_1001) ;  /* 0xffffff1400e87947 */ /* 0x000fea000383ffff */
.L_x_1009:
[----:B-1----:R-:W-:-:S04]  /*11cc0*/  IMAD.U32 R4, RZ, RZ, UR5 ;  /* 0x00000005ff047e24 */ /* 0x002fc8000f8e00ff */
[----:B------:R1:W2:Y:S03]  /*11cd0*/  SYNCS.PHASECHK.TRANS64.TRYWAIT P2, [R4+URZ+0x38830], R3 ;  /* 0x03883003040075a7 */ /* 0x0002a6000804017f */
[----:B--2---:R-:W-:Y:S05]  /*11ce0*/  @!P2 NANOSLEEP.SYNCS 0x989680 ;  /* 0x009896800000a95d */ /* 0x004fea0003900000 */
[----:B------:R-:W2:Y:S02]  /*11cf0*/  @!P2 SYNCS.PHASECHK.TRANS64 P2, [R4+URZ+0x38830], R3 ;  /* 0x038830030400a5a7 */ /* 0x000ea4000804007f */
[----:B--2---:R-:W-:Y:S05]  /*11d00*/  @!P2 BRA `(.L_x_1009) ;  /* 0xfffffffc00eca947 */ /* 0x004fea000383ffff */
[----:B------:R-:W-:Y:S05]  /*11d10*/  BRA `(.L_x_1008) ;  /* 0xffffff38005c7947 */ /* 0x000fea000383ffff */
.L_x_1013:
[----:B-1----:R-:W-:-:S04]  /*11d20*/  IMAD.U32 R4, RZ, RZ, UR5 ;  /* 0x00000005ff047e24 */ /* 0x002fc8000f8e00ff */
[----:B------:R1:W3:Y:S03]  /*11d30*/  SYNCS.PHASECHK.TRANS64.TRYWAIT P2, [R4+URZ+0x38850], R3 ;  /* 0x03885003040075a7 */ /* 0x0002e6000804017f */
[----:B---3--:R-:W-:Y:S05]  /*11d40*/  @!P2 NANOSLEEP.SYNCS 0x989680 ;  /* 0x009896800000a95d */ /* 0x008fea0003900000 */
[----:B------:R-:W3:Y:S02]  /*11d50*/  @!P2 SYNCS.PHASECHK.TRANS64 P2, [R4+URZ+0x38850], R3 ;  /* 0x038850030400a5a7 */ /* 0x000ee4000804007f */
[----:B---3--:R-:W-:Y:S05]  /*11d60*/  @!P2 BRA `(.L_x_1013) ;  /* 0xfffffffc00eca947 */ /* 0x008fea000383ffff */
[----:B------:R-:W-:Y:S05]  /*11d70*/  BRA `(.L_x_1012) ;  /* 0xffffff3800cc7947 */ /* 0x000fea000383ffff */
.L_x_1051:
[----:B------:R-:W-:Y:S01]  /*11d80*/  SHF.R.U32.HI R21, RZ, 0x5, R21 ;  /* 0x00000005ff157819 */ /* 0x000fe20000011615 */
[----:B------:R-:W-:Y:S01]  /*11d90*/  BSSY B0, `(.L_x_1122) ;  /* 0x0000009000007945 */ /* 0x000fe20003800000 */
[----:B------:R-:W-:Y:S02]  /*11da0*/  IMAD.MOV.U32 R12, RZ, RZ, RZ ;  /* 0x000000ffff0c7224 */ /* 0x000fe400078e00ff */
[----:B------:R-:W-:Y:S01]  /*11db0*/  LOP3.LUT R21, R21, 0x3, RZ, 0xc0, !PT ;  /* 0x0000000315157812 */ /* 0x000fe200078ec0ff */
[----:B------:R-:W-:Y:S02]  /*11dc0*/  IMAD.MOV.U32 R11, RZ, RZ, 0x1f ;  /* 0x0000001fff0b7424 */ /* 0x000fe400078e00ff */
[----:B------:R-:W-:Y:S02]  /*11dd0*/  IMAD.MOV.U32 R15, RZ, RZ, -0x1 ;  /* 0xffffffffff0f7424 */ /* 0x000fe400078e00ff */
[----:B------:R-:W-:-:S07]  /*11de0*/  IMAD.MOV.U32 R13, RZ, RZ, R21 ;  /* 0x000000ffff0d7224 */ /* 0x000fce00078e0015 */
[----:B-----5:R-:W-:Y:S05]  /*11df0*/  WARPSYNC.COLLECTIVE R15, `(.L_x_1123) ;  /* 0x000000000f087348 */ /* 0x020fea0003c00000 */
[----:B------:R0:W1:Y:S02]  /*11e00*/  SHFL.IDX P6, R14, R13, R12, R11 ;  /* 0x0000000c0d0e7389 */ /* 0x00006400000c000b */
[----:B01---5:R-:W-:Y:S01]  /*11e10*/  ENDCOLLECTIVE ;  /* 0x000000000000791b */ /* 0x023fe20003800000 */
.L_x_1123:
[----:B------:R-:W-:Y:S05]  /*11e20*/  BSYNC B0 ;  /* 0x0000000000007941 */ /* 0x000fea0003800000 */
.L_x_1122:
[----:B------:R-:W-:Y:S05]  /*11e30*/  BRA `(.L_x_1124) ;  /* 0xffffffb000b47947 */ /* 0x000fea000383ffff */
.L_x_1054:
[----:B0-----:R0:W1:Y:S02]  /*11e40*/  SYNCS.PHASECHK.TRANS64.TRYWAIT P0, [R30+URZ+0x38840], R0 ;  /* 0x038840001e0075a7 */ /* 0x001064000800017f */
[----:B-1----:R-:W-:Y:S05]  /*11e50*/  @!P0 NANOSLEEP.SYNCS 0x989680 ;  /* 0x009896800000895d */ /* 0x002fea0003900000 */
[----:B------:R-:W1:Y:S02]  /*11e60*/  @!P0 SYNCS.PHASECHK.TRANS64 P0, [R30+URZ+0x38840], R0 ;  /* 0x038840001e0085a7 */ /* 0x000e64000800007f */
[----:B-1----:R-:W-:Y:S05]  /*11e70*/  @!P0 BRA `(.L_x_1054) ;  /* 0xfffffffc00f08947 */ /* 0x002fea000383ffff */
[----:B------:R-:W-:Y:S05]  /*11e80*/  BRA `(.L_x_1125) ;  /* 0xffffffb400847947 */ /* 0x000fea000383ffff */
.L_x_1055:
        /* <DEDUP_REMOVED lines=8> */
.L_x_1127:
[----:B------:R-:W-:Y:S05]  /*11f10*/  BSYNC B0 ;  /* 0x0000000000007941 */ /* 0x000fea0003800000 */
.L_x_1126:
        /* <DEDUP_REMOVED lines=9> */
.L_x_1128:
[----:B------:R-:W-:Y:S02]  /*11fb0*/  IMAD.MOV.U32 R13, RZ, RZ, R4 ;  /* 0x000000ffff0d7224 */ /* 0x000fe400078e0004 */
[----:B------:R-:W-:Y:S02]  /*11fc0*/  IMAD.MOV.U32 R12, RZ, RZ, 0x1 ;  /* 0x00000001ff0c7424 */ /* 0x000fe400078e00ff */
[----:B------:R-:W-:-:S07]  /*11fd0*/  IMAD.MOV.U32 R3, RZ, RZ, R14 ;  /* 0x000000ffff037224 */ /* 0x000fce00078e000e */
[----:B------:R-:W-:Y:S05]  /*11fe0*/  WARPSYNC.COLLECTIVE R15, `(.L_x_1129) ;  /* 0x000000000f087348 */ /* 0x000fea0003c00000 */
[----:B------:R0:W1:Y:S02]  /*11ff0*/  SHFL.IDX P6, R14, R13, R12, R11 ;  /* 0x0000000c0d0e7389 */ /* 0x00006400000c000b */
[----:B01----:R-:W-:Y:S01]  /*12000*/  ENDCOLLECTIVE ;  /* 0x000000000000791b */ /* 0x003fe20003800000 */
.L_x_1129:
        /* <DEDUP_REMOVED lines=15> */
.L_x_1130:
[----:B------:R-:W-:Y:S02]  /*12100*/  @P0 IMAD R6, R5, 0x2, R23 ;  /* 0x0000000205060824 */ /* 0x000fe400078e0217 */
[----:B------:R-:W-:Y:S02]  /*12110*/  IMAD.MOV.U32 R13, RZ, RZ, R4 ;  /* 0x000000ffff0d7224 */ /* 0x000fe400078e0004 */
[----:B------:R-:W-:Y:S02]  /*12120*/  IMAD.MOV.U32 R12, RZ, RZ, 0x2 ;  /* 0x00000002ff0c7424 */ /* 0x000fe400078e00ff */
[----:B------:R-:W-:-:S07]  /*12130*/  IMAD.MOV.U32 R3, RZ, RZ, R14 ;  /* 0x000000ffff037224 */ /* 0x000fce00078e000e */
[----:B------:R-:W-:Y:S05]  /*12140*/  WARPSYNC.COLLECTIVE R15, `(.L_x_1131) ;  /* 0x000000000f087348 */ /* 0x000fea0003c00000 */
[----:B------:R0:W1:Y:S02]  /*12150*/  SHFL.IDX P6, R14, R13, R12, R11 ;  /* 0x0000000c0d0e7389 */ /* 0x00006400000c000b */
[----:B01----:R-:W-:Y:S01]  /*12160*/  ENDCOLLECTIVE ;  /* 0x000000000000791b */ /* 0x003fe20003800000 */
.L_x_1131:
        /* <DEDUP_REMOVED lines=15> */
.L_x_1132:
[----:B------:R-:W-:Y:S02]  /*12260*/  @P0 IMAD R6, R5, 0x2, R23 ;  /* 0x0000000205060824 */ /* 0x000fe400078e0217 */
[----:B------:R-:W-:Y:S02]  /*12270*/  IMAD.MOV.U32 R13, RZ, RZ, R4 ;  /* 0x000000ffff0d7224 */ /* 0x000fe400078e0004 */
[----:B------:R-:W-:Y:S02]  /*12280*/  IMAD.MOV.U32 R12, RZ, RZ, 0x3 ;  /* 0x00000003ff0c7424 */ /* 0x000fe400078e00ff */
[----:B------:R-:W-:-:S07]  /*12290*/  IMAD.MOV.U32 R3, RZ, RZ, R14 ;  /* 0x000000ffff037224 */ /* 0x000fce00078e000e */
[----:B------:R-:W-:Y:S05]  /*122a0*/  WARPSYNC.COLLECTIVE R15, `(.L_x_1133) ;  /* 0x000000000f087348 */ /* 0x000fea0003c00000 */
[----:B------:R0:W1:Y:S02]  /*122b0*/  SHFL.IDX P6, R14, R13, R12, R11 ;  /* 0x0000000c0d0e7389 */ /* 0x00006400000c000b */
[----:B01----:R-:W-:Y:S01]  /*122c0*/  ENDCOLLECTIVE ;  /* 0x000000000000791b */ /* 0x003fe20003800000 */
.L_x_1133:
        /* <DEDUP_REMOVED lines=10> */
.L_x_1134:
[----:B------:R-:W-:Y:S01]  /*12370*/  @!PT LDS RZ, [RZ] ;  /* 0x00000000fffff984 */ /* 0x000fe20000000800 */
[----:B------:R-:W-:Y:S01]  /*12380*/  @!PT LDS RZ, [RZ] ;  /* 0x00000000fffff984 */ /* 0x000fe20000000800 */
[----:B------:R-:W-:Y:S01]  /*12390*/  @!PT LDS RZ, [RZ] ;  /* 0x00000000fffff984 */ /* 0x000fe20000000800 */
[----:B------:R0:W-:Y:S01]  /*123a0*/  @P0 LDGSTS.E.BYPASS.LTC128B.128 [R6+0x23400], desc[UR44][R2.64], !P2 ;  /* 0x2340000002060fae */ /* 0x0001e2000d101d6c */
[----:B------:R-:W-:Y:S01]  /*123b0*/  IMAD.MOV.U32 R0, RZ, RZ, R14 ;  /* 0x000000ffff007224 */ /* 0x000fe200078e000e */
[----:B------:R-:W-:Y:S06]  /*123c0*/  BRA `(.L_x_1135) ;  /* 0xffffffb400547947 */ /* 0x000fec000383ffff */
.L_x_1060:
[----:B------:R-:W-:Y:S01]  /*123d0*/  IMAD.MOV.U32 R13, RZ, RZ, R2 ;  /* 0x000000ffff0d7224 */ /* 0x000fe200078e0002 */
[----:B------:R-:W-:Y:S01]  /*123e0*/  LOP3.LUT R22, R22, 0xfffffeff, RZ, 0xc0, !PT ;  /* 0xfffffeff16167812 */ /* 0x000fe200078ec0ff */
        /* <DEDUP_REMOVED lines=8> */
.L_x_1136:
[C---:B------:R-:W-:Y:S01]  /*12470*/  VIADD R6, R17.reuse, 0x10 ;  /* 0x0000001011067836 */ /* 0x040fe20000000000 */
[----:B------:R-:W-:Y:S01]  /*12480*/  ISETP.GE.AND P2, PT, R17, R3, PT ;  /* 0x000000031100720c */ /* 0x000fe20003f46270 */
[----:B------:R-:W-:-:S12]  /*12490*/  IMAD.MOV.U32 R13, RZ, RZ, R0 ;  /* 0x000000ffff0d7224 */ /* 0x000fd800078e0000 */
[----:B------:R-:W-:-:S04]  /*124a0*/  @P2 LOP3.LUT R22, R22, 0x100, RZ, 0xfc, !PT ;  /* 0x0000010016162812 */ /* 0x000fc800078efcff */
[----:B------:R-:W-:Y:S01]  /*124b0*/  LOP3.LUT R22, R22, 0xffffff7f, RZ, 0xc0, !PT ;  /* 0xffffff7f16167812 */ /* 0x000fe200078ec0ff */
[----:B------:R-:W-:-:S07]  /*124c0*/  IMAD.MOV.U32 R4, RZ, RZ, R14 ;  /* 0x000000ffff047224 */ /* 0x000fce00078e000e */
[----:B------:R-:W-:Y:S05]  /*124d0*/  WARPSYNC.COLLECTIVE R15, `(.L_x_1137) ;  /* 0x000000000f087348 */ /* 0x000fea0003c00000 */
[----:B------:R0:W1:Y:S02]  /*124e0*/  SHFL.IDX P6, R14, R13, R12, R11 ;  /* 0x0000000c0d0e7389 */ /* 0x00006400000c000b */
[----:B01----:R-:W-:Y:S01]  /*124f0*/  ENDCOLLECTIVE ;  /* 0x000000000000791b */ /* 0x003fe20003800000 */
.L_x_1137:
[----:B------:R-:W-:Y:S02]  /*12500*/  IMAD.MOV.U32 R13, RZ, RZ, R2 ;  /* 0x000000ffff0d7224 */ /* 0x000fe400078e0002 */
[----:B------:R-:W-:Y:S02]  /*12510*/  IMAD.MOV.U32 R12, RZ, RZ, 0x1 ;  /* 0x00000001ff0c7424 */ /* 0x000fe400078e00ff */
[----:B------:R-:W-:-:S07]  /*12520*/  IMAD.MOV.U32 R5, RZ, RZ, R14 ;  /* 0x000000ffff057224 */ /* 0x000fce00078e000e */
[----:B------:R-:W-:Y:S05]  /*12530*/  WARPSYNC.COLLECTIVE R15, `(.L_x_1138) ;  /* 0x000000000f087348 */ /* 0x000fea0003c00000 */
[----:B------:R0:W1:Y:S02]  /*12540*/  SHFL.IDX P6, R14, R13, R12, R11 ;  /* 0x0000000c0d0e7389 */ /* 0x00006400000c000b */
[----:B01----:R-:W-:Y:S01]  /*12550*/  ENDCOLLECTIVE ;  /* 0x000000000000791b */ /* 0x003fe20003800000 */
.L_x_1138:
        /* <DEDUP_REMOVED lines=15> */
.L_x_1139:
        /* <DEDUP_REMOVED lines=8> */
.L_x_1140:
        /* <DEDUP_REMOVED lines=16> */
.L_x_1141:
[----:B------:R-:W-:Y:S01]  /*127d0*/  @P2 LOP3.LUT R22, R22, 0x40, RZ, 0xfc, !PT ;  /* 0x0000004016162812 */ /* 0x000fe200078efcff */
[----:B------:R-:W-:Y:S02]  /*127e0*/  IMAD.MOV.U32 R13, RZ, RZ, R2 ;  /* 0x000000ffff0d7224 */ /* 0x000fe400078e0002 */
[----:B------:R-:W-:Y:S02]  /*127f0*/  IMAD.MOV.U32 R12, RZ, RZ, 0x3 ;  /* 0x00000003ff0c7424 */ /* 0x000fe400078e00ff */
[----:B------:R-:W-:-:S07]  /*12800*/  IMAD.MOV.U32 R5, RZ, RZ, R14 ;  /* 0x000000ffff057224 */ /* 0x000fce00078e000e */
[----:B------:R-:W-:Y:S05]  /*12810*/  WARPSYNC.COLLECTIVE R15, `(.L_x_1142) ;  /* 0x000000000f087348 */ /* 0x000fea0003c00000 */
[----:B------:R0:W1:Y:S02]  /*12820*/  SHFL.IDX P6, R14, R13, R12, R11 ;  /* 0x0000000c0d0e7389 */ /* 0x00006400000c000b */
[----:B01----:R-:W-:Y:S01]  /*12830*/  ENDCOLLECTIVE ;  /* 0x000000000000791b */ /* 0x003fe20003800000 */
.L_x_1142:
        /* <DEDUP_REMOVED lines=14> */
.L_x_1143:
[----:B------:R-:W-:Y:S01]  /*12920*/  IMAD.MOV.U32 R0, RZ, RZ, R14 ;  /* 0x000000ffff007224 */ /* 0x000fe200078e000e */
[----:B------:R-:W-:Y:S06]  /*12930*/  BRA `(.L_x_1144) ;  /* 0xffffffb800607947 */ /* 0x000fec000383ffff */
.L_x_1064:
[----:B------:R-:W-:Y:S01]  /*12940*/  LOP3.LUT R22, R22, 0xff7fffff, RZ, 0xc0, !PT ;  /* 0xff7fffff16167812 */ /* 0x000fe200078ec0ff */
[----:B------:R-:W-:Y:S01]  /*12950*/  BSSY B0, `(.L_x_1145) ;  /* 0x000002e000007945 */ /* 0x000fe20003800000 */
[----:B------:R-:W-:Y:S02]  /*12960*/  IMAD.MOV.U32 R13, RZ, RZ, R6 ;  /* 0x000000ffff0d7224 */ /* 0x000fe400078e0006 */
[----:B------:R-:W-:Y:S01]  /*12970*/  @P2 LOP3.LUT R22, R22, 0x800000, RZ, 0xfc, !PT ;  /* 0x0080000016162812 */ /* 0x000fe200078efcff */
[----:B------:R-:W-:Y:S02]  /*12980*/  IMAD.MOV.U32 R12, RZ, RZ, RZ ;  /* 0x000000ffff0c7224 */ /* 0x000fe400078e00ff */
[----:B------:R-:W-:Y:S01]  /*12990*/  IMAD.MOV.U32 R11, RZ, RZ, 0x181f ;  /* 0x0000181fff0b7424 */ /* 0x000fe200078e00ff */
[----:B------:R-:W-:Y:S01]  /*129a0*/  LOP3.LUT R22, R22, 0xffbfffff, RZ, 0xc0, !PT ;  /* 0xffbfffff16167812 */ /* 0x000fe200078ec0ff */
[----:B------:R-:W-:-:S03]  /*129b0*/  IMAD.MOV.U32 R15, RZ, RZ, -0x1 ;  /* 0xffffffffff0f7424 */ /* 0x000fc600078e00ff */
[----:B------:R-:W-:-:S04]  /*129c0*/  @P1 LOP3.LUT R22, R22, 0x400000, RZ, 0xfc, !PT ;  /* 0x0040000016161812 */ /* 0x000fc800078efcff */
[C---:B------:R-:W-:Y:S02]  /*129d0*/  LOP3.LUT P1, RZ, R22.reuse, 0x100, RZ, 0xc0, !PT ;  /* 0x0000010016ff7812 */ /* 0x040fe4000782c0ff */
[C---:B------:R-:W-:Y:S02]  /*129e0*/  LOP3.LUT P0, RZ, R22.reuse, 0x80, RZ, 0xc0, !PT ;  /* 0x0000008016ff7812 */ /* 0x040fe4000780c0ff */
[C---:B------:R-:W-:Y:S02]  /*129f0*/  LOP3.LUT P6, RZ, R22.reuse, 0x40, RZ, 0xc0, !PT ;  /* 0x0000004016ff7812 */ /* 0x040fe400078cc0ff */
[----:B------:R-:W-:-:S07]  /*12a00*/  LOP3.LUT R22, R22, 0xffff7fff, RZ, 0xc0, !PT ;  /* 0xffff7fff16167812 */ /* 0x000fce00078ec0ff */
[----:B------:R-:W-:-:S04]  /*12a10*/  @!P1 LOP3.LUT R7, R4, 0x40, RZ, 0xc0, !PT ;  /* 0x0000004004079812 */ /* 0x000fc800078ec0ff */
[----:B------:R-:W-:-:S04]  /*12a20*/  @!P1 SHF.R.U32.HI R7, RZ, 0x2, R7 ;  /* 0x00000002ff079819 */ /* 0x000fc80000011607 */
[----:B------:R-:W-:Y:S02]  /*12a30*/  @!P1 ISETP.NE.U32.AND P2, PT, R7, RZ, PT ;  /* 0x000000ff0700920c */ /* 0x000fe40003f45070 */
[----:B------:R-:W-:-:S04]  /*12a40*/  @!P1 LOP3.LUT R7, R5, 0x80, RZ, 0xc0, !PT ;  /* 0x0000008005079812 */ /* 0x000fc800078ec0ff */
[----:B------:R-:W-:-:S04]  /*12a50*/  @!P1 SHF.R.U32.HI R7, RZ, 0x3, R7 ;  /* 0x00000003ff079819 */ /* 0x000fc80000011607 */
[----:B------:R-:W-:Y:S02]  /*12a60*/  @!P1 ISETP.NE.U32.AND P1, PT, R7, RZ, PT ;  /* 0x000000ff0700920c */ /* 0x000fe40003f25070 */
[----:B------:R-:W-:Y:S02]  /*12a70*/  @!P0 LOP3.LUT R7, R4, 0x40, RZ, 0xc0, !PT ;  /* 0x0000004004078812 */ /* 0x000fe400078ec0ff */
[----:B------:R-:W-:Y:S02]  /*12a80*/  @P2 LOP3.LUT R22, R22, 0x8000, RZ, 0xfc, !PT ;  /* 0x0000800016162812 */ /* 0x000fe400078efcff */
[----:B------:R-:W-:Y:S02]  /*12a90*/  @!P0 SHF.R.U32.HI R7, RZ, 0x2, R7 ;  /* 0x00000002ff078819 */ /* 0x000fe40000011607 */
[C---:B------:R-:W-:Y:S02]  /*12aa0*/  LOP3.LUT P2, RZ, R22.reuse, 0x800000, RZ, 0xc0, !PT ;  /* 0x0080000016ff7812 */ /* 0x040fe4000784c0ff */
[----:B------:R-:W-:-:S04]  /*12ab0*/  LOP3.LUT R22, R22, 0xffffbfff, RZ, 0xc0, !PT ;  /* 0xffffbfff16167812 */ /* 0x000fc800078ec0ff */
[----:B------:R-:W-:Y:S02]  /*12ac0*/  @P1 LOP3.LUT R22, R22, 0x4000, RZ, 0xfc, !PT ;  /* 0x0000400016161812 */ /* 0x000fe400078efcff */
[----:B------:R-:W-:Y:S02]  /*12ad0*/  @!P0 ISETP.NE.U32.AND P1, PT, R7, RZ, PT ;  /* 0x000000ff0700820c */ /* 0x000fe40003f25070 */
[----:B------:R-:W-:Y:S02]  /*12ae0*/  @!P0 LOP3.LUT R7, R5, 0x80, RZ, 0xc0, !PT ;  /* 0x0000008005078812 */ /* 0x000fe400078ec0ff */
[----:B------:R-:W-:Y:S02]  /*12af0*/  LOP3.LUT R22, R22, 0xfffbffff, RZ, 0xc0, !PT ;  /* 0xfffbffff16167812 */ /* 0x000fe400078ec0ff */
        /* <DEDUP_REMOVED lines=11> */
[----:B------:R-:W-:-:S07]  /*12bb0*/  @!P6 SHF.R.U32.HI R7, RZ, 0x3, R7 ;  /* 0x00000003ff07e819 */ /* 0x000fce0000011607 */
[----:B------:R-:W-:Y:S02]  /*12bc0*/  @P0 LOP3.LUT R22, R22, 0x100000, RZ, 0xfc, !PT ;  /* 0x0010000016160812 */ /* 0x000fe400078efcff */
[----:B------:R-:W-:Y:S02]  /*12bd0*/  @!P6 ISETP.NE.U32.AND P0, PT, R7, RZ, PT ;  /* 0x000000ff0700e20c */ /* 0x000fe40003f05070 */
[----:B------:R-:W-:-:S11]  /*12be0*/  LOP3.LUT R22, R22, 0xfff7ffff, RZ, 0xc0, !PT ;  /* 0xfff7ffff16167812 */ /* 0x000fd600078ec0ff */
[----:B------:R-:W-:-:S07]  /*12bf0*/  @P0 LOP3.LUT R22, R22, 0x80000, RZ, 0xfc, !PT ;  /* 0x0008000016160812 */ /* 0x000fce00078efcff */
[----:B------:R-:W-:Y:S05]  /*12c00*/  WARPSYNC.COLLECTIVE R15, `(.L_x_1146) ;  /* 0x000000000f087348 */ /* 0x000fea0003c00000 */
[----:B------:R0:W1:Y:S02]  /*12c10*/  SHFL.IDX P6, R14, R13, R12, R11 ;  /* 0x0000000c0d0e7389 */ /* 0x00006400000c000b */
[----:B01----:R-:W-:Y:S01]  /*12c20*/  ENDCOLLECTIVE ;  /* 0x000000000000791b */ /* 0x003fe20003800000 */
.L_x_1146:
[----:B------:R-:W-:Y:S05]  /*12c30*/  BSYNC B0 ;  /* 0x0000000000007941 */ /* 0x000fea0003800000 */
.L_x_1145:
[----:B------:R-:W-:Y:S01]  /*12c40*/  IMAD.MOV.U32 R13, RZ, RZ, R0 ;  /* 0x000000ffff0d7224 */ /* 0x000fe200078e0000 */
[----:B------:R-:W-:Y:S01]  /*12c50*/  LOP3.LUT R22, R22, 0xbfffffff, RZ, 0xc0, !PT ;  /* 0xbfffffff16167812 */ /* 0x000fe200078ec0ff */
[----:B------:R-:W-:Y:S02]  /*12c60*/  IMAD.MOV.U32 R12, RZ, RZ, RZ ;  /* 0x000000ffff0c7224 */ /* 0x000fe400078e00ff */
[----:B------:R-:W-:Y:S01]  /*12c70*/  IMAD.MOV.U32 R11, RZ, RZ, 0x181f ;  /* 0x0000181fff0b7424 */ /* 0x000fe200078e00ff */
[----:B------:R-:W-:Y:S01]  /*12c80*/  @P2 LOP3.LUT R22, R22, 0x40000000, RZ, 0xfc, !PT ;  /* 0x4000000016162812 */ /* 0x000fe200078efcff */
[----:B------:R-:W-:Y:S02]  /*12c90*/  IMAD.MOV.U32 R15, RZ, RZ, -0x1 ;  /* 0xffffffffff0f7424 */ /* 0x000fe400078e00ff */
[----:B------:R-:W-:Y:S01]  /*12ca0*/  IMAD.MOV.U32 R2, RZ, RZ, R14 ;  /* 0x000000ffff027224 */ /* 0x000fe200078e000e */
[----:B------:R-:W-:-:S13]  /*12cb0*/  LOP3.LUT P2, RZ, R22, 0x100, RZ, 0xc0, !PT ;  /* 0x0000010016ff7812 */ /* 0x000fda000784c0ff */
[----:B------:R-:W-:Y:S05]  /*12cc0*/  WARPSYNC.COLLECTIVE R15, `(.L_x_1147) ;  /* 0x000000000f087348 */ /* 0x000fea0003c00000 */
[----:B------:R0:W1:Y:S02]  /*12cd0*/  SHFL.IDX P6, R14, R13, R12, R11 ;  /* 0x0000000c0d0e7389 */ /* 0x00006400000c000b */
[----:B01----:R-:W-:Y:S01]  /*12ce0*/  ENDCOLLECTIVE ;  /* 0x000000000000791b */ /* 0x003fe20003800000 */
.L_x_1147:
[----:B------:R-:W-:-:S04]  /*12cf0*/  LOP3.LUT R22, R22, 0xdfffffff, RZ, 0xc0, !PT ;  /* 0xdfffffff16167812 */ /* 0x000fc800078ec0ff */
[----:B------:R-:W-:-:S04]  /*12d00*/  @P1 LOP3.LUT R22, R22, 0x20000000, RZ, 0xfc, !PT ;  /* 0x2000000016161812 */ /* 0x000fc800078efcff */
[C---:B------:R-:W-:Y:S01]  /*12d10*/  LOP3.LUT P1, RZ, R22.reuse, 0x800, RZ, 0xc0, !PT ;  /* 0x0000080016ff7812 */ /* 0x040fe2000782c0ff */
[----:B------:R-:W-:Y:S02]  /*12d20*/  IMAD.MOV.U32 R13, RZ, RZ, R6 ;  /* 0x000000ffff0d7224 */ /* 0x000fe400078e0006 */
[----:B------:R-:W-:Y:S01]  /*12d30*/  IMAD.MOV.U32 R12, RZ, RZ, 0x1 ;  /* 0x00000001ff0c7424 */ /* 0x000fe200078e00ff */
[C---:B------:R-:W-:Y:S02]  /*12d40*/  LOP3.LUT P6, RZ, R22.reuse, 0x4000, RZ, 0xc0, !PT ;  /* 0x0000400016ff7812 */ /* 0x040fe400078cc0ff */
[----:B------:R-:W-:Y:S02]  /*12d50*/  MOV R3, R14 ;  /* 0x0000000e00037202 */ /* 0x000fe40000000f00 */
[----:B------:R-:W-:Y:S02]  /*12d60*/  LOP3.LUT R22, R22, 0xefffffff, RZ, 0xc0, !PT ;  /* 0xefffffff16167812 */ /* 0x000fe400078ec0ff */
[----:B------:R-:W-:-:S05]  /*12d70*/  @!P2 LEA R3, P0, R8, R3, 0x1 ;  /* 0x000000030803a211 */ /* 0x000fca00078008ff */
[----:B------:R-:W-:Y:S02]  /*12d80*/  @!P2 IMAD.X R2, RZ, RZ, R2, P0 ;  /* 0x000000ffff02a224 */ /* 0x000fe400000e0602 */
[----:B------:R-:W-:-:S04]  /*12d90*/  @P6 LOP3.LUT R22, R22, 0x10000000, RZ, 0xfc, !PT ;  /* 0x1000000016166812 */ /* 0x000fc800078efcff */
[C---:B------:R-:W-:Y:S02]  /*12da0*/  LOP3.LUT P0, RZ, R22.reuse, 0x100, RZ, 0xc0, !PT ;  /* 0x0000010016ff7812 */ /* 0x040fe4000780c0ff */
[C---:B------:R-:W-:Y:S02]  /*12db0*/  LOP3.LUT P6, RZ, R22.reuse, 0x8000, RZ, 0xc0, !PT ;  /* 0x0000800016ff7812 */ /* 0x040fe400078cc0ff */
[----:B------:R-:W-:-:S09]  /*12dc0*/  LOP3.LUT P2, RZ, R22, 0x40000000, RZ, 0xc0, !PT ;  /* 0x4000000016ff7812 */ /* 0x000fd2000784c0ff */
[----:B------:R-:W-:-:S04]  /*12dd0*/  @!P0 LOP3.LUT R3, R3, R2, RZ, 0x3c, !PT ;  /* 0x0000000203038212 */ /* 0x000fc800078e3cff */
[----:B------:R-:W-:-:S04]  /*12de0*/  @!P0 LOP3.LUT R2, R3, R2, RZ, 0x3c, !PT ;  /* 0x0000000203028212 */ /* 0x000fc800078e3cff */
[----:B------:R-:W-:-:S05]  /*12df0*/  @!P0 LOP3.LUT R3, R3, R2, RZ, 0x3c, !PT ;  /* 0x0000000203038212 */ /* 0x000fca00078e3cff */
[----:B------:R-:W-:Y:S01]  /*12e00*/  @!PT LDS RZ, [RZ] ;  /* 0x00000000fffff984 */ /* 0x000fe20000000800 */
[----:B------:R-:W-:Y:S01]  /*12e10*/  @!PT LDS RZ, [RZ] ;  /* 0x00000000fffff984 */ /* 0x000fe20000000800 */
[----:B------:R-:W-:Y:S01]  /*12e20*/  @!PT LDS RZ, [RZ] ;  /* 0x00000000fffff984 */ /* 0x000fe20000000800 */
[----:B------:R0:W-:Y:S01]  /*12e30*/  @!P0 LDGSTS.E.BYPASS.LTC128B.128 [R25+0x26400], desc[UR44][R2.64], !P1 ;  /* 0x2640000002198fae */ /* 0x0001e2000c901d6c */
[C---:B------:R-:W-:Y:S02]  /*12e40*/  LOP3.LUT P1, RZ, R22.reuse, 0x20000000, RZ, 0xc0, !PT ;  /* 0x2000000016ff7812 */ /* 0x040fe4000782c0ff */
[----:B------:R-:W-:Y:S01]  /*12e50*/  LOP3.LUT R22, R22, 0xfbffffff, RZ, 0xc0, !PT ;  /* 0xfbffffff16167812 */ /* 0x000fe200078ec0ff */
[----:B------:R0:W-:Y:S03]  /*12e60*/  @!P0 LDGSTS.E.BYPASS.LTC128B.128 [R25+0x28400], desc[UR44][R2.64+0x80], !P5 ;  /* 0x2840008002198fae */ /* 0x0001e6000e901d6c */
[----:B------:R-:W-:Y:S01]  /*12e70*/  @P5 LOP3.LUT R22, R22, 0x4000000, RZ, 0xfc, !PT ;  /* 0x0400000016165812 */ /* 0x000fe200078efcff */
[----:B------:R0:W-:Y:S03]  /*12e80*/  @!P0 LDGSTS.E.BYPASS.LTC128B.128 [R25+0x2a400], desc[UR44][R2.64+0x100], !P4 ;  /* 0x2a40010002198fae */ /* 0x0001e6000e101d6c */
[C---:B------:R-:W-:Y:S01]  /*12e90*/  LOP3.LUT P5, RZ, R22.reuse, 0x800, RZ, 0xc0, !PT ;  /* 0x0000080016ff7812 */ /* 0x040fe200078ac0ff */
[----:B------:R0:W-:Y:S01]  /*12ea0*/  @!P0 LDGSTS.E.BYPASS.LTC128B.128 [R25+0x2c400], desc[UR44][R2.64+0x180], !P3 ;  /* 0x2c40018002198fae */ /* 0x0001e2000d901d6c */
[----:B------:R-:W-:-:S03]  /*12eb0*/  LOP3.LUT R22, R22, 0xf7ffffff, RZ, 0xc0, !PT ;  /* 0xf7ffffff16167812 */ /* 0x000fc600078ec0ff */
[----:B------:R0:W-:Y:S04]  /*12ec0*/  @!P0 LDGSTS.E.BYPASS.LTC128B.128 [R25+0x2e400], desc[UR44][R2.64+0x200], !P2 ;  /* 0x2e40020002198fae */ /* 0x0001e8000d101d6c */
[----:B------:R0:W-:Y:S04]  /*12ed0*/  @!P0 LDGSTS.E.BYPASS.LTC128B.128 [R25+0x30400], desc[UR44][R2.64+0x280], !P1 ;  /* 0x3040028002198fae */ /* 0x0001e8000c901d6c */
[----:B------:R-:W-:Y:S01]  /*12ee0*/  @P5 LOP3.LUT R22, R22, 0x8000000, RZ, 0xfc, !PT ;  /* 0x0800000016165812 */ /* 0x000fe200078efcff */
[----:B------:R0:W-:Y:S03]  /*12ef0*/  @!P0 LDGSTS.E.BYPASS.LTC128B.128 [R25+0x32400], desc[UR44][R2.64+0x300], P6 ;  /* 0x3240030002198fae */ /* 0x0001e6000b101d6c */
[----:B------:R-:W-:-:S02]  /*12f00*/  LOP3.LUT P6, RZ, R22, 0x10000000, RZ, 0xc0, !PT ;  /* 0x1000000016ff7812 */ /* 0x000fc400078cc0ff */
[----:B------:R-:W-:-:S11]  /*12f10*/  LOP3.LUT P5, RZ, R22, 0x80, RZ, 0xc0, !PT ;  /* 0x0000008016ff7812 */ /* 0x000fd600078ac0ff */
[----:B------:R0:W-:Y:S02]  /*12f20*/  @!P0 LDGSTS.E.BYPASS.LTC128B.128 [R25+0x34400], desc[UR44][R2.64+0x380], P6 ;  /* 0x3440038002198fae */ /* 0x0001e4000b101d6c */
[----:B0-----:R-:W-:Y:S05]  /*12f30*/  WARPSYNC.COLLECTIVE R15, `(.L_x_1148) ;  /* 0x000000000f087348 */ /* 0x001fea0003c00000 */
[----:B------:R1:W2:Y:S02]  /*12f40*/  SHFL.IDX P6, R14, R13, R12, R11 ;  /* 0x0000000c0d0e7389 */ /* 0x0002a400000c000b */
[----:B012---:R-:W-:Y:S01]  /*12f50*/  ENDCOLLECTIVE ;  /* 0x000000000000791b */ /* 0x007fe20003800000 */
.L_x_1148:
[----:B------:R-:W-:Y:S02]  /*12f60*/  IMAD.MOV.U32 R13, RZ, RZ, R0 ;  /* 0x000000ffff0d7224 */ /* 0x000fe400078e0000 */
[----:B------:R-:W-:-:S07]  /*12f70*/  IMAD.MOV.U32 R7, RZ, RZ, R14 ;  /* 0x000000ffff077224 */ /* 0x000fce00078e000e */
[----:B------:R-:W-:Y:S05]  /*12f80*/  WARPSYNC.COLLECTIVE R15, `(.L_x_1149) ;  /* 0x000000000f087348 */ /* 0x000fea0003c00000 */
[----:B------:R0:W1:Y:S02]  /*12f90*/  SHFL.IDX P6, R14, R13, R12, R11 ;  /* 0x0000000c0d0e7389 */ /* 0x00006400000c000b */
[----:B01----:R-:W-:Y:S01]  /*12fa0*/  ENDCOLLECTIVE ;  /* 0x000000000000791b */ /* 0x003fe20003800000 */
.L_x_1149:
[----:B------:R-:W-:Y:S02]  /*12fb0*/  IMAD.MOV.U32 R13, RZ, RZ, R6 ;  /* 0x000000ffff0d7224 */ /* 0x000fe400078e0006 */
[----:B------:R-:W-:Y:S01]  /*12fc0*/  IMAD.MOV.U32 R12, RZ, RZ, 0x2 ;  /* 0x00000002ff0c7424 */ /* 0x000fe200078e00ff */
[C---:B------:R-:W-:Y:S01]  /*12fd0*/  LOP3.LUT P6, RZ, R22.reuse, 0x20000, RZ, 0xc0, !PT ;  /* 0x0002000016ff7812 */ /* 0x040fe200078cc0ff */
[----:B------:R-:W-:Y:S01]  /*12fe0*/  IMAD.MOV.U32 R2, RZ, RZ, R14 ;  /* 0x000000ffff027224 */ /* 0x000fe200078e000e */
[----:B------:R-:W-:-:S04]  /*12ff0*/  LOP3.LUT R22, R22, 0xfdffffff, RZ, 0xc0, !PT ;  /* 0xfdffffff16167812 */ /* 0x000fc800078ec0ff */
[----:B------:R-:W-:-:S05]  /*13000*/  @!P5 LEA R2, P0, R8, R2, 0x1 ;  /* 0x000000020802d211 */ /* 0x000fca00078008ff */
[----:B------:R-:W-:Y:S02]  /*13010*/  @!P5 IMAD.X R3, RZ, RZ, R7, P0 ;  /* 0x000000ffff03d224 */ /* 0x000fe400000e0607 */
[----:B------:R-:W-:-:S04]  /*13020*/  @P6 LOP3.LUT R22, R22, 0x2000000, RZ, 0xfc, !PT ;  /* 0x0200000016166812 */ /* 0x000fc800078efcff */
[C---:B------:R-:W-:Y:S02]  /*13030*/  LOP3.LUT P5, RZ, R22.reuse, 0x8000000, RZ, 0xc0, !PT ;  /* 0x0800000016ff7812 */ /* 0x040fe400078ac0ff */
[C---:B------:R-:W-:Y:S02]  /*13040*/  LOP3.LUT P0, RZ, R22.reuse, 0x80, RZ, 0xc0, !PT ;  /* 0x0000008016ff7812 */ /* 0x040fe4000780c0ff */
[----:B------:R-:W-:-:S11]  /*13050*/  LOP3.LUT P6, RZ, R22, 0x40000, RZ, 0xc0, !PT ;  /* 0x0004000016ff7812 */ /* 0x000fd600078cc0ff */
[----:B------:R-:W-:Y:S01]  /*13060*/  @!PT LDS RZ, [RZ] ;  /* 0x00000000fffff984 */ /* 0x000fe20000000800 */
[----:B------:R-:W-:Y:S01]  /*13070*/  @!PT LDS RZ, [RZ] ;  /* 0x00000000fffff984 */ /* 0x000fe20000000800 */
[----:B------:R-:W-:Y:S01]  /*13080*/  @!PT LDS RZ, [RZ] ;  /* 0x00000000fffff984 */ /* 0x000fe20000000800 */
[----:B------:R0:W-:Y:S01]  /*13090*/  @!P0 LDGSTS.E.BYPASS.LTC128B.128 [R25+0x26c00], desc[UR44][R2.64], !P5 ;  /* 0x26c0000002198fae */ /* 0x0001e2000e901d6c */
[C---:B------:R-:W-:Y:S02]  /*130a0*/  LOP3.LUT P5, RZ, R22.reuse, 0x4000000, RZ, 0xc0, !PT ;  /* 0x0400000016ff7812 */ /* 0x040fe400078ac0ff */
[----:B------:R-:W-:-:S11]  /*130b0*/  LOP3.LUT R22, R22, 0xff7fffff, RZ, 0xc0, !PT ;  /* 0xff7fffff16167812 */ /* 0x000fd600078ec0ff */
        /* <DEDUP_REMOVED lines=8> */
[----:B------:R0:W-:Y:S03]  /*13140*/  @!P0 LDGSTS.E.BYPASS.LTC128B.128 [R25+0x30c00], desc[UR44][R2.64+0x280], !P1 ;  /* 0x30c0028002198fae */ /* 0x0001e6000c901d6c */
[C---:B------:R-:W-:Y:S01]  /*13150*/  LOP3.LUT P5, RZ, R22.reuse, 0x40, RZ, 0xc0, !PT ;  /* 0x0000004016ff7812 */ /* 0x040fe200078ac0ff */
[----:B------:R0:W-:Y:S01]  /*13160*/  @!P0 LDGSTS.E.BYPASS.LTC128B.128 [R25+0x32c00], desc[UR44][R2.64+0x300], P6 ;  /* 0x32c0030002198fae */ /* 0x0001e2000b101d6c */
[----:B------:R-:W-:-:S13]  /*13170*/  LOP3.LUT P6, RZ, R22, 0x2000000, RZ, 0xc0, !PT ;  /* 0x0200000016ff7812 */ /* 0x000fda00078cc0ff */
[----:B------:R0:W-:Y:S02]  /*13180*/  @!P0 LDGSTS.E.BYPASS.LTC128B.128 [R25+0x34c00], desc[UR44][R2.64+0x380], P6 ;  /* 0x34c0038002198fae */ /* 0x0001e4000b101d6c */
[----:B0-----:R-:W-:Y:S05]  /*13190*/  WARPSYNC.COLLECTIVE R15, `(.L_x_1150) ;  /* 0x000000000f087348 */ /* 0x001fea0003c00000 */
[----:B------:R1:W2:Y:S02]  /*131a0*/  SHFL.IDX P6, R14, R13, R12, R11 ;  /* 0x0000000c0d0e7389 */ /* 0x0002a400000c000b */
[----:B012---:R-:W-:Y:S01]  /*131b0*/  ENDCOLLECTIVE ;  /* 0x000000000000791b */ /* 0x007fe20003800000 */
.L_x_1150:
[----:B------:R-:W-:Y:S02]  /*131c0*/  IMAD.MOV.U32 R13, RZ, RZ, R0 ;  /* 0x000000ffff0d7224 */ /* 0x000fe400078e0000 */
[----:B------:R-:W-:-:S07]  /*131d0*/  IMAD.MOV.U32 R7, RZ, RZ, R14 ;  /* 0x000000ffff077224 */ /* 0x000fce00078e000e */
[----:B------:R-:W-:Y:S05]  /*131e0*/  WARPSYNC.COLLECTIVE R15, `(.L_x_1151) ;  /* 0x000000000f087348 */ /* 0x000fea0003c00000 */
[----:B------:R0:W1:Y:S02]  /*131f0*/  SHFL.IDX P6, R14, R13, R12, R11 ;  /* 0x0000000c0d0e7389 */ /* 0x00006400000c000b */
[----:B01----:R-:W-:Y:S01]  /*13200*/  ENDCOLLECTIVE ;  /* 0x000000000000791b */ /* 0x003fe20003800000 */
.L_x_1151:
        /* <DEDUP_REMOVED lines=15> */
[----:B------:R-:W-:-:S13]  /*13300*/  LOP3.LUT P5, RZ, R22, 0x800000, RZ, 0xc0, !PT ;  /* 0x0080000016ff7812 */ /* 0x000fda00078ac0ff */
[----:B------:R0:W-:Y:S04]  /*13310*/  @!P0 LDGSTS.E.BYPASS.LTC128B.128 [R25+0x29400], desc[UR44][R2.64+0x80], !P5 ;  /* 0x2940008002198fae */ /* 0x0001e8000e901d6c */
[----:B------:R0:W-:Y:S04]  /*13320*/  @!P0 LDGSTS.E.BYPASS.LTC128B.128 [R25+0x2b400], desc[UR44][R2.64+0x100], !P4 ;  /* 0x2b40010002198fae */ /* 0x0001e8000e101d6c */
[----:B------:R0:W-:Y:S04]  /*13330*/  @!P0 LDGSTS.E.BYPASS.LTC128B.128 [R25+0x2d400], desc[UR44][R2.64+0x180], !P3 ;  /* 0x2d40018002198fae */ /* 0x0001e8000d901d6c */
[----:B------:R0:W-:Y:S04]  /*13340*/  @!P0 LDGSTS.E.BYPASS.LTC128B.128 [R25+0x2f400], desc[UR44][R2.64+0x200], !P2 ;  /* 0x2f40020002198fae */ /* 0x0001e8000d101d6c */
[----:B------:R0:W-:Y:S04]  /*13350*/  @!P0 LDGSTS.E.BYPASS.LTC128B.128 [R25+0x31400], desc[UR44][R2.64+0x280], !P1 ;  /* 0x3140028002198fae */ /* 0x0001e8000c901d6c */
[----:B------:R0:W-:Y:S01]  /*13360*/  @!P0 LDGSTS.E.BYPASS.LTC128B.128 [R25+0x33400], desc[UR44][R2.64+0x300], P6 ;  /* 0x3340030002198fae */ /* 0x0001e2000b101d6c */
[----:B------:R-:W-:-:S13]  /*13370*/  LOP3.LUT P6, RZ, R22, 0x400000, RZ, 0xc0, !PT ;  /* 0x0040000016ff7812 */ /* 0x000fda00078cc0ff */
[----:B------:R0:W-:Y:S02]  /*13380*/  @!P0 LDGSTS.E.BYPASS.LTC128B.128 [R25+0x35400], desc[UR44][R2.64+0x380], P6 ;  /* 0x3540038002198fae */ /* 0x0001e4000b101d6c */
[----:B0-----:R-:W-:Y:S05]  /*13390*/  WARPSYNC.COLLECTIVE R15, `(.L_x_1152) ;  /* 0x000000000f087348 */ /* 0x001fea0003c00000 */
[----:B------:R1:W2:Y:S02]  /*133a0*/  SHFL.IDX P6, R14, R13, R12, R11 ;  /* 0x0000000c0d0e7389 */ /* 0x0002a400000c000b */
[----:B012---:R-:W-:Y:S01]  /*133b0*/  ENDCOLLECTIVE ;  /* 0x000000000000791b */ /* 0x007fe20003800000 */
.L_x_1152:
[----:B------:R-:W-:Y:S02]  /*133c0*/  IMAD.MOV.U32 R13, RZ, RZ, R0 ;  /* 0x000000ffff0d7224 */ /* 0x000fe400078e0000 */
[----:B------:R-:W-:-:S07]  /*133d0*/  IMAD.MOV.U32 R6, RZ, RZ, R14 ;  /* 0x000000ffff067224 */ /* 0x000fce00078e000e */
[----:B------:R-:W-:Y:S05]  /*133e0*/  WARPSYNC.COLLECTIVE R15, `(.L_x_1153) ;  /* 0x000000000f087348 */ /* 0x000fea0003c00000 */
[----:B------:R0:W1:Y:S02]  /*133f0*/  SHFL.IDX P6, R14, R13, R12, R11 ;  /* 0x0000000c0d0e7389 */ /* 0x00006400000c000b */
[----:B01----:R-:W-:Y:S01]  /*13400*/  ENDCOLLECTIVE ;  /* 0x000000000000791b */ /* 0x003fe20003800000 */
.L_x_1153:
[----:B------:R-:W-:Y:S01]  /*13410*/  IMAD.MOV.U32 R0, RZ, RZ, R14 ;  /* 0x000000ffff007224 */ /* 0x000fe200078e000e */
[----:B------:R-:W-:Y:S06]  /*13420*/  BRA `(.L_x_1154) ;  /* 0xffffffb800d87947 */ /* 0x000fec000383ffff */
.L_x_1069:
[----:B0-----:R0:W1:Y:S02]  /*13430*/  SYNCS.PHASECHK.TRANS64.TRYWAIT P0, [R23+URZ+0x38820], R0 ;  /* 0x03882000170075a7 */ /* 0x001064000800017f */
[----:B-1----:R-:W-:Y:S05]  /*13440*/  @!P0 NANOSLEEP.SYNCS 0x989680 ;  /* 0x009896800000895d */ /* 0x002fea0003900000 */
[----:B------:R-:W1:Y:S02]  /*13450*/  @!P0 SYNCS.PHASECHK.TRANS64 P0, [R23+URZ+0x38820], R0 ;  /* 0x03882000170085a7 */ /* 0x000e64000800007f */
[----:B-1----:R-:W-:Y:S05]  /*13460*/  @!P0 BRA `(.L_x_1069) ;  /* 0xfffffffc00f08947 */ /* 0x002fea000383ffff */
[----:B------:R-:W-:Y:S05]  /*13470*/  BRA `(.L_x_1155) ;  /* 0xffffffbc00747947 */ /* 0x000fea000383ffff */
.L_x_1072:
[----:B0-----:R0:W1:Y:S02]  /*13480*/  SYNCS.PHASECHK.TRANS64.TRYWAIT P0, [R30+URZ+0x38860], R0 ;  /* 0x038860001e0075a7 */ /* 0x001064000800017f */
[----:B-1----:R-:W-:Y:S05]  /*13490*/  @!P0 NANOSLEEP.SYNCS 0x989680 ;  /* 0x009896800000895d */ /* 0x002fea0003900000 */
[----:B------:R-:W1:Y:S02]  /*134a0*/  @!P0 SYNCS.PHASECHK.TRANS64 P0, [R30+URZ+0x38860], R0 ;  /* 0x038860001e0085a7 */ /* 0x000e64000800007f */
[----:B-1----:R-:W-:Y:S05]  /*134b0*/  @!P0 BRA `(.L_x_1072) ;  /* 0xfffffffc00f08947 */ /* 0x002fea000383ffff */
[----:B------:R-:W-:Y:S05]  /*134c0*/  BRA `(.L_x_1156) ;  /* 0xffffffbc00847947 */ /* 0x000fea000383ffff */
.L_x_1073:
        /* <DEDUP_REMOVED lines=8> */
.L_x_1158:
[----:B------:R-:W-:Y:S05]  /*13550*/  BSYNC B0 ;  /* 0x0000000000007941 */ /* 0x000fea0003800000 */
.L_x_1157:
[----:B------:R-:W0:Y:S01]  /*13560*/  S2R R7, SR_TID.X ;  /* 0x0000000000077919 */ /* 0x000e220000002100 */
[----:B------:R-:W-:Y:S01]  /*13570*/  IMAD.MOV.U32 R13, RZ, RZ, R4 ;  /* 0x000000ffff0d7224 */ /* 0x000fe200078e0004 */
[C---:B------:R-:W-:Y:S01]  /*13580*/  LOP3.LUT P5, RZ, R31.reuse, 0x2, RZ, 0xc0, !PT ;  /* 0x000000021fff7812 */ /* 0x040fe200078ac0ff */
[----:B------:R-:W-:Y:S01]  /*13590*/  IMAD.MOV.U32 R12, RZ, RZ, RZ ;  /* 0x000000ffff0c7224 */ /* 0x000fe200078e00ff */
[C---:B------:R-:W-:Y:S01]  /*135a0*/  LOP3.LUT P4, RZ, R31.reuse, 0x4, RZ, 0xc0, !PT ;  /* 0x000000041fff7812 */ /* 0x040fe2000788c0ff */
[----:B------:R-:W-:Y:S01]  /*135b0*/  IMAD.MOV.U32 R11, RZ, RZ, 0x181f ;  /* 0x0000181fff0b7424 */ /* 0x000fe200078e00ff */
[C---:B------:R-:W-:Y:S01]  /*135c0*/  LOP3.LUT P3, RZ, R31.reuse, 0x8, RZ, 0xc0, !PT ;  /* 0x000000081fff7812 */ /* 0x040fe2000786c0ff */
[----:B------:R-:W-:Y:S01]  /*135d0*/  IMAD.MOV.U32 R15, RZ, RZ, -0x1 ;  /* 0xffffffffff0f7424 */ /* 0x000fe200078e00ff */
[----:B------:R-:W-:Y:S01]  /*135e0*/  LOP3.LUT P2, RZ, R31, 0x10, RZ, 0xc0, !PT ;  /* 0x000000101fff7812 */ /* 0x000fe2000784c0ff */
[----:B------:R-:W-:Y:S01]  /*135f0*/  IMAD.MOV.U32 R3, RZ, RZ, R14 ;  /* 0x000000ffff037224 */ /* 0x000fe200078e000e */
[----:B------:R-:W-:Y:S01]  /*13600*/  LOP3.LUT R22, R22, 0xffffffbf, RZ, 0xc0, !PT ;  /* 0xffffffbf16167812 */ /* 0x000fe200078ec0ff */
[----:B------:R-:W-:-:S10]  /*13610*/  IMAD R5, R5, 0x2, R23 ;  /* 0x0000000205057824 */ /* 0x000fd400078e0217 */
[----:B0-----:R-:W-:Y:S05]  /*13620*/  WARPSYNC.COLLECTIVE R15, `(.L_x_1159) ;  /* 0x000000000f087348 */ /* 0x001fea0003c00000 */
[----:B------:R1:W2:Y:S02]  /*13630*/  SHFL.IDX P6, R14, R13, R12, R11 ;  /* 0x0000000c0d0e7389 */ /* 0x0002a400000c000b */
[----:B012---:R-:W-:Y:S01]  /*13640*/  ENDCOLLECTIVE ;  /* 0x000000000000791b */ /* 0x007fe20003800000 */
.L_x_1159:
[----:B------:R-:W-:Y:S02]  /*13650*/  IMAD.MOV.U32 R13, RZ, RZ, R6 ;  /* 0x000000ffff0d7224 */ /* 0x000fe400078e0006 */
[----:B------:R-:W-:Y:S02]  /*13660*/  IMAD.MOV.U32 R12, RZ, RZ, 0x1 ;  /* 0x00000001ff0c7424 */ /* 0x000fe400078e00ff */
[----:B------:R-:W-:Y:S02]  /*13670*/  IMAD.SHL.U32 R7, R7, 0x8, RZ ;  /* 0x0000000807077824 */ /* 0x000fe400078e00ff */
[----:B------:R-:W-:-:S03]  /*13680*/  IMAD.MOV.U32 R2, RZ, RZ, R14 ;  /* 0x000000ffff027224 */ /* 0x000fc600078e000e */
[----:B------:R-:W-:-:S05]  /*13690*/  LOP3.LUT R7, R7, 0x38, RZ, 0xc0, !PT ;  /* 0x0000003807077812 */ /* 0x000fca00078ec0ff */
[----:B------:R-:W-:Y:S01]  /*136a0*/  IMAD.SHL.U32 R0, R7, 0x2, RZ ;  /* 0x0000000207007824 */ /* 0x000fe200078e00ff */
[----:B------:R-:W-:-:S04]  /*136b0*/  LOP3.LUT R7, R31, 0x1, RZ, 0xc0, !PT ;  /* 0x000000011f077812 */ /* 0x000fc800078ec0ff */
[----:B------:R-:W-:Y:S02]  /*136c0*/  IADD3 R2, P0, R2, R0, RZ ;  /* 0x0000000002027210 */ /* 0x000fe40007f1e0ff */
[----:B------:R-:W-:Y:S02]  /*136d0*/  ISETP.NE.U32.AND P1, PT, R7, 0x1, PT ;  /* 0x000000010700780c */ /* 0x000fe40003f25070 */
[----:B------:R-:W-:Y:S01]  /*136e0*/  PRMT R7, R31, 0x8880, RZ ;  /* 0x000088801f077816 */ /* 0x000fe200000000ff */
        /* <DEDUP_REMOVED lines=8> */
[----:B------:R-:W-:Y:S02]  /*13770*/  ISETP.LT.OR P0, PT, R27, 0x1, !P5 ;  /* 0x000000011b00780c */ /* 0x000fe40006f01670 */
[----:B------:R-:W-:-:S11]  /*13780*/  LOP3.LUT R22, R22, 0xffffff7f, RZ, 0xc0, !PT ;  /* 0xffffff7f16167812 */ /* 0x000fd600078ec0ff */
        /* <DEDUP_REMOVED lines=10> */
[----:B------:R-:W-:-:S13]  /*13830*/  ISETP.LT.OR P6, PT, R27, 0x1, !P0 ;  /* 0x000000011b00780c */ /* 0x000fda00047c1670 */
[----:B------:R0:W-:Y:S01]  /*13840*/  LDGSTS.E.BYPASS.LTC128B.128 [R5+0xc400], desc[UR44][R2.64+0x300], !P6 ;  /* 0x0c40030002057fae */ /* 0x0001e2000f101d6c */
[----:B------:R-:W-:-:S13]  /*13850*/  ISETP.GT.AND P6, PT, R7, -0x1, PT ;  /* 0xffffffff0700780c */ /* 0x000fda0003fc4270 */
[----:B------:R-:W-:Y:S02]  /*13860*/  @P6 LOP3.LUT R22, R22, 0x80, RZ, 0xfc, !PT ;  /* 0x0000008016166812 */ /* 0x000fe400078efcff */
[----:B------:R-:W-:-:S13]  /*13870*/  ISETP.LT.OR P6, PT, R27, 0x1, P6 ;  /* 0x000000011b00780c */ /* 0x000fda00037c1670 */
[----:B------:R0:W-:Y:S02]  /*13880*/  LDGSTS.E.BYPASS.LTC128B.128 [R5+0xe400], desc[UR44][R2.64+0x380], !P6 ;  /* 0x0e40038002057fae */ /* 0x0001e4000f101d6c */
[----:B0-----:R-:W-:Y:S05]  /*13890*/  WARPSYNC.COLLECTIVE R15, `(.L_x_1160) ;  /* 0x000000000f087348 */ /* 0x001fea0003c00000 */
[----:B------:R1:W2:Y:S02]  /*138a0*/  SHFL.IDX P6, R14, R13, R12, R11 ;  /* 0x0000000c0d0e7389 */ /* 0x0002a400000c000b */
[----:B012---:R-:W-:Y:S01]  /*138b0*/  ENDCOLLECTIVE ;  /* 0x000000000000791b */ /* 0x007fe20003800000 */
.L_x_1160:
[----:B------:R-:W-:Y:S02]  /*138c0*/  IMAD.MOV.U32 R13, RZ, RZ, R4 ;  /* 0x000000ffff0d7224 */ /* 0x000fe400078e0004 */
[----:B------:R-:W-:-:S07]  /*138d0*/  IMAD.MOV.U32 R3, RZ, RZ, R14 ;  /* 0x000000ffff037224 */ /* 0x000fce00078e000e */
[----:B------:R-:W-:Y:S05]  /*138e0*/  WARPSYNC.COLLECTIVE R15, `(.L_x_1161) ;  /* 0x000000000f087348 */ /* 0x000fea0003c00000 */
[----:B------:R0:W1:Y:S02]  /*138f0*/  SHFL.IDX P6, R14, R13, R12, R11 ;  /* 0x0000000c0d0e7389 */ /* 0x00006400000c000b */
[----:B01----:R-:W-:Y:S01]  /*13900*/  ENDCOLLECTIVE ;  /* 0x000000000000791b */ /* 0x003fe20003800000 */
.L_x_1161:
        /* <DEDUP_REMOVED lines=29> */
.L_x_1162:
[----:B------:R-:W-:Y:S02]  /*13ae0*/  IMAD.MOV.U32 R13, RZ, RZ, R4 ;  /* 0x000000ffff0d7224 */ /* 0x000fe400078e0004 */
[----:B------:R-:W-:-:S07]  /*13af0*/  IMAD.MOV.U32 R7, RZ, RZ, R14 ;  /* 0x000000ffff077224 */ /* 0x000fce00078e000e */
[----:B------:R-:W-:Y:S05]  /*13b00*/  WARPSYNC.COLLECTIVE R15, `(.L_x_1163) ;  /* 0x000000000f087348 */ /* 0x000fea0003c00000 */
[----:B------:R0:W1:Y:S02]  /*13b10*/  SHFL.IDX P6, R14, R13, R12, R11 ;  /* 0x0000000c0d0e7389 */ /* 0x00006400000c000b */
[----:B01----:R-:W-:Y:S01]  /*13b20*/  ENDCOLLECTIVE ;  /* 0x000000000000791b */ /* 0x003fe20003800000 */
.L_x_1163:
        /* <DEDUP_REMOVED lines=29> */
.L_x_1164:
[----:B------:R-:W-:Y:S02]  /*13d00*/  IMAD.MOV.U32 R13, RZ, RZ, R4 ;  /* 0x000000ffff0d7224 */ /* 0x000fe400078e0004 */
[----:B------:R-:W-:-:S07]  /*13d10*/  IMAD.MOV.U32 R6, RZ, RZ, R14 ;  /* 0x000000ffff067224 */ /* 0x000fce00078e000e */
[----:B------:R-:W-:Y:S05]  /*13d20*/  WARPSYNC.COLLECTIVE R15, `(.L_x_1165) ;  /* 0x000000000f087348 */ /* 0x000fea0003c00000 */
[----:B------:R0:W1:Y:S02]  /*13d30*/  SHFL.IDX P6, R14, R13, R12, R11 ;  /* 0x0000000c0d0e7389 */ /* 0x00006400000c000b */
[----:B01----:R-:W-:Y:S01]  /*13d40*/  ENDCOLLECTIVE ;  /* 0x000000000000791b */ /* 0x003fe20003800000 */
.L_x_1165:
[----:B------:R-:W-:Y:S01]  /*13d50*/  IMAD.MOV.U32 R2, RZ, RZ, R14 ;  /* 0x000000ffff027224 */ /* 0x000fe200078e000e */
[----:B------:R-:W-:Y:S06]  /*13d60*/  BRA `(.L_x_1166) ;  /* 0xffffffbc00187947 */ /* 0x000fec000383ffff */
.L_x_1080:
[----:B0-----:R0:W1:Y:S02]  /*13d70*/  SYNCS.PHASECHK.TRANS64.TRYWAIT P0, [R6+URZ+0x38840], R17 ;  /* 0x03884011060075a7 */ /* 0x001064000800017f */
[----:B-1----:R-:W-:Y:S05]  /*13d80*/  @!P0 NANOSLEEP.SYNCS 0x989680 ;  /* 0x009896800000895d */ /* 0x002fea0003900000 */
[----:B------:R-:W1:Y:S02]  /*13d90*/  @!P0 SYNCS.PHASECHK.TRANS64 P0, [R6+URZ+0x38840], R17 ;  /* 0x03884011060085a7 */ /* 0x000e64000800007f */
[----:B-1----:R-:W-:Y:S05]  /*13da0*/  @!P0 BRA `(.L_x_1080) ;  /* 0xfffffffc00f08947 */ /* 0x002fea000383ffff */
[----:B------:R-:W-:Y:S05]  /*13db0*/  BRA `(.L_x_1167) ;  /* 0xffffffc000b07947 */ /* 0x000fea000383ffff */
.L_x_1081:
        /* <DEDUP_REMOVED lines=8> */
.L_x_1169:
[----:B------:R-:W-:Y:S05]  /*13e40*/  BSYNC B1 ;  /* 0x0000000000017941 */ /* 0x000fea0003800000 */
.L_x_1168:
        /* <DEDUP_REMOVED lines=9> */
.L_x_1170:
[----:B------:R-:W-:Y:S02]  /*13ee0*/  IMAD.MOV.U32 R13, RZ, RZ, R27 ;  /* 0x000000ffff0d7224 */ /* 0x000fe400078e001b */
[----:B------:R-:W-:Y:S02]  /*13ef0*/  IMAD.MOV.U32 R12, RZ, RZ, 0x1 ;  /* 0x00000001ff0c7424 */ /* 0x000fe400078e00ff */
[----:B------:R-:W-:-:S07]  /*13f00*/  IMAD.MOV.U32 R2, RZ, RZ, R14 ;  /* 0x000000ffff027224 */ /* 0x000fce00078e000e */
[----:B------:R-:W-:Y:S05]  /*13f10*/  WARPSYNC.COLLECTIVE R15, `(.L_x_1171) ;  /* 0x000000000f087348 */ /* 0x000fea0003c00000 */
[----:B------:R0:W1:Y:S02]  /*13f20*/  SHFL.IDX P6, R14, R13, R12, R11 ;  /* 0x0000000c0d0e7389 */ /* 0x00006400000c000b */
[----:B01----:R-:W-:Y:S01]  /*13f30*/  ENDCOLLECTIVE ;  /* 0x000000000000791b */ /* 0x003fe20003800000 */
.L_x_1171:
        /* <DEDUP_REMOVED lines=11> */
.L_x_1172:
[----:B------:R-:W-:Y:S02]  /*13ff0*/  IMAD.MOV.U32 R13, RZ, RZ, R27 ;  /* 0x000000ffff0d7224 */ /* 0x000fe400078e001b */
[----:B------:R-:W-:Y:S02]  /*14000*/  IMAD.MOV.U32 R12, RZ, RZ, 0x2 ;  /* 0x00000002ff0c7424 */ /* 0x000fe400078e00ff */
[----:B------:R-:W-:-:S07]  /*14010*/  IMAD.MOV.U32 R2, RZ, RZ, R14 ;  /* 0x000000ffff027224 */ /* 0x000fce00078e000e */
[----:B------:R-:W-:Y:S05]  /*14020*/  WARPSYNC.COLLECTIVE R15, `(.L_x_1173) ;  /* 0x000000000f087348 */ /* 0x000fea0003c00000 */
[----:B------:R0:W1:Y:S02]  /*14030*/  SHFL.IDX P6, R14, R13, R12, R11 ;  /* 0x0000000c0d0e7389 */ /* 0x00006400000c000b */
[----:B01----:R-:W-:Y:S01]  /*14040*/  ENDCOLLECTIVE ;  /* 0x000000000000791b */ /* 0x003fe20003800000 */
.L_x_1173:
        /* <DEDUP_REMOVED lines=11> */
.L_x_1174:
[----:B------:R-:W-:Y:S02]  /*14100*/  IMAD.MOV.U32 R13, RZ, RZ, R27 ;  /* 0x000000ffff0d7224 */ /* 0x000fe400078e001b */
[----:B------:R-:W-:Y:S02]  /*14110*/  IMAD.MOV.U32 R12, RZ, RZ, 0x3 ;  /* 0x00000003ff0c7424 */ /* 0x000fe400078e00ff */
[----:B------:R-:W-:-:S07]  /*14120*/  IMAD.MOV.U32 R2, RZ, RZ, R14 ;  /* 0x000000ffff027224 */ /* 0x000fce00078e000e */
[----:B------:R-:W-:Y:S05]  /*14130*/  WARPSYNC.COLLECTIVE R15, `(.L_x_1175) ;  /* 0x000000000f087348 */ /* 0x000fea0003c00000 */
[----:B------:R0:W1:Y:S02]  /*14140*/  SHFL.IDX P6, R14, R13, R12, R11 ;  /* 0x0000000c0d0e7389 */ /* 0x00006400000c000b */
[----:B01----:R-:W-:Y:S01]  /*14150*/  ENDCOLLECTIVE ;  /* 0x000000000000791b */ /* 0x003fe20003800000 */
.L_x_1175:
        /* <DEDUP_REMOVED lines=11> */
.L_x_1176:
[----:B------:R-:W-:Y:S01]  /*14210*/  IMAD.MOV.U32 R2, RZ, RZ, R14 ;  /* 0x000000ffff027224 */ /* 0x000fe200078e000e */
[----:B------:R-:W-:Y:S06]  /*14220*/  BRA `(.L_x_1177) ;  /* 0xffffffc000407947 */ /* 0x000fec000383ffff */
.L_x_1086:
[----:B---3--:R3:W4:Y:S02]  /*14230*/  SYNCS.PHASECHK.TRANS64.TRYWAIT P0, [R6+URZ+0x38860], R17 ;  /* 0x03886011060075a7 */ /* 0x008724000800017f */
[----:B----4-:R-:W-:Y:S05]  /*14240*/  @!P0 NANOSLEEP.SYNCS 0x989680 ;  /* 0x009896800000895d */ /* 0x010fea0003900000 */
[----:B------:R-:W4:Y:S02]  /*14250*/  @!P0 SYNCS.PHASECHK.TRANS64 P0, [R6+URZ+0x38860], R17 ;  /* 0x03886011060085a7 */ /* 0x000f24000800007f */
[----:B----4-:R-:W-:Y:S05]  /*14260*/  @!P0 BRA `(.L_x_1086) ;  /* 0xfffffffc00f08947 */ /* 0x010fea000383ffff */
[----:B------:R-:W-:Y:S05]  /*14270*/  BRA `(.L_x_1178) ;  /* 0xffffffc000907947 */ /* 0x000fea000383ffff */
.L_x_1087:
        /* <DEDUP_REMOVED lines=8> */
.L_x_1180:
[----:B------:R-:W-:Y:S05]  /*14300*/  BSYNC B1 ;  /* 0x0000000000017941 */ /* 0x000fea0003800000 */
.L_x_1179:
[----:B------:R-:W-:Y:S01]  /*14310*/  IMAD.MOV.U32 R13, RZ, RZ, R9 ;  /* 0x000000ffff0d7224 */ /* 0x000fe200078e0009 */
[----:B------:R-:W-:Y:S01]  /*14320*/  MOV R15, 0xffffffff ;  /* 0xffffffff000f7802 */ /* 0x000fe20000000f00 */
[----:B------:R-:W-:Y:S01]  /*14330*/  IMAD.MOV.U32 R12, RZ, RZ, RZ ;  /* 0x000000ffff0c7224 */ /* 0x000fe200078e00ff */
[C---:B------:R-:W-:Y:S01]  /*14340*/  LOP3.LUT P2, RZ, R22.reuse, 0x200, RZ, 0xc0, !PT ;  /* 0x0000020016ff7812 */ /* 0x040fe2000784c0ff */
[----:B------:R-:W-:Y:S01]  /*14350*/  IMAD.MOV.U32 R11, RZ, RZ, 0x181f ;  /* 0x0000181fff0b7424 */ /* 0x000fe200078e00ff */
[C---:B------:R-:W-:Y:S01]  /*14360*/  LOP3.LUT P1, RZ, R22.reuse, 0x20, RZ, 0xc0, !PT ;  /* 0x0000002016ff7812 */ /* 0x040fe2000782c0ff */
[----:B------:R-:W-:Y:S01]  /*14370*/  IMAD.MOV.U32 R3, RZ, RZ, R14 ;  /* 0x000000ffff037224 */ /* 0x000fe200078e000e */
[----:B------:R-:W-:Y:S01]  /*14380*/  LOP3.LUT R22, R22, 0xffbfffff, RZ, 0xc0, !PT ;  /* 0xffbfffff16167812 */ /* 0x000fe200078ec0ff */
[----:B------:R-:W-:-:S10]  /*14390*/  IMAD R17, R17, 0x2, R23 ;  /* 0x0000000211117824 */ /* 0x000fd400078e0217 */
[----:B------:R-:W-:Y:S05]  /*143a0*/  WARPSYNC.COLLECTIVE R15, `(.L_x_1181) ;  /* 0x000000000f087348 */ /* 0x000fea0003c00000 */
[----:B------:R0:W1:Y:S02]  /*143b0*/  SHFL.IDX P6, R14, R13, R12, R11 ;  /* 0x0000000c0d0e7389 */ /* 0x00006400000c000b */
[----:B01----:R-:W-:Y:S01]  /*143c0*/  ENDCOLLECTIVE ;  /* 0x000000000000791b */ /* 0x003fe20003800000 */
.L_x_1181:
[----:B------:R-:W-:-:S04]  /*143d0*/  @P3 LOP3.LUT R22, R22, 0x400000, RZ, 0xfc, !PT ;  /* 0x0040000016163812 */ /* 0x000fc800078efcff */
        /* <DEDUP_REMOVED lines=17> */
.L_x_1182:
        /* <DEDUP_REMOVED lines=16> */
.L_x_1183:
        /* <DEDUP_REMOVED lines=19> */
.L_x_1184:
        /* <DEDUP_REMOVED lines=14> */
.L_x_1185:
        /* <DEDUP_REMOVED lines=16> */
.L_x_1186:
        /* <DEDUP_REMOVED lines=14> */
.L_x_1187:
[----:B------:R-:W-:Y:S05]  /*149e0*/  BRA `(.L_x_1188) ;  /* 0xffffffbc00fc7947 */ /* 0x000fea000383ffff */
.L_x_1095:
        /* <DEDUP_REMOVED lines=8> */
.L_x_1190:
[----:B------:R-:W-:Y:S05]  /*14a70*/  BSYNC B0 ;  /* 0x0000000000007941 */ /* 0x000fea0003800000 */
.L_x_1189:
        /* <DEDUP_REMOVED lines=9> */
.L_x_1191:
[----:B------:R-:W-:Y:S02]  /*14b10*/  ULDC UR4, c[0x0][0xd3c] ;  /* 0x00034f0000047ab9 */ /* 0x000fe40000000800 */
[----:B------:R-:W-:-:S13]  /*14b20*/  ISETP.GE.OR P1, PT, R5, UR4, !P0 ;  /* 0x0000000405007c0c */ /* 0x000fda000c726670 */
[----:B------:R-:W0:Y:S01]  /*14b30*/  @!P1 LDC.64 R2, c[0x0][0xd80] ;  /* 0x00036000ff029b82 */ /* 0x000e220000000a00 */
[----:B------:R-:W-:Y:S02]  /*14b40*/  IMAD.MOV.U32 R11, RZ, RZ, RZ ;  /* 0x000000ffff0b7224 */ /* 0x000fe400078e00ff */
        /* <DEDUP_REMOVED lines=14> */
.L_x_1192:
[----:B------:R-:W-:Y:S01]  /*14c30*/  IMAD.MOV.U32 R12, RZ, RZ, 0x2 ;  /* 0x00000002ff0c7424 */ /* 0x000fe200078e00ff */
[----:B------:R-:W-:-:S05]  /*14c40*/  SEL R6, R14, RZ, P1 ;  /* 0x000000ff0e067207 */ /* 0x000fca0000800000 */
[----:B------:R-:W-:-:S04]  /*14c50*/  IMAD.IADD R6, R5, 0x1, R6 ;  /* 0x0000000105067824 */ /* 0x000fc800078e0206 */
[----:B------:R-:W-:-:S07]  /*14c60*/  IMAD.MOV.U32 R13, RZ, RZ, R6 ;  /* 0x000000ffff0d7224 */ /* 0x000fce00078e0006 */
[----:B------:R-:W-:Y:S05]  /*14c70*/  WARPSYNC.COLLECTIVE R15, `(.L_x_1193) ;  /* 0x000000000f087348 */ /* 0x000fea0003c00000 */
[----:B------:R0:W1:Y:S02]  /*14c80*/  SHFL.UP P6, R14, R13, R12, R11 ;  /* 0x0400000c0d0e7389 */ /* 0x00006400000c000b */
[----:B01----:R-:W-:Y:S01]  /*14c90*/  ENDCOLLECTIVE ;  /* 0x000000000000791b */ /* 0x003fe20003800000 */
.L_x_1193:
[----:B------:R-:W-:Y:S01]  /*14ca0*/  IMAD.MOV.U32 R12, RZ, RZ, 0x4 ;  /* 0x00000004ff0c7424 */ /* 0x000fe200078e00ff */
[----:B------:R-:W-:-:S05]  /*14cb0*/  SEL R7, R14, RZ, P2 ;  /* 0x000000ff0e077207 */ /* 0x000fca0001000000 */
[----:B------:R-:W-:-:S04]  /*14cc0*/  IMAD.IADD R7, R6, 0x1, R7 ;  /* 0x0000000106077824 */ /* 0x000fc800078e0207 */
[----:B------:R-:W-:-:S07]  /*14cd0*/  IMAD.MOV.U32 R13, RZ, RZ, R7 ;  /* 0x000000ffff0d7224 */ /* 0x000fce00078e0007 */
[----:B------:R-:W-:Y:S05]  /*14ce0*/  WARPSYNC.COLLECTIVE R15, `(.L_x_1194) ;  /* 0x000000000f087348 */ /* 0x000fea0003c00000 */
[----:B------:R0:W1:Y:S02]  /*14cf0*/  SHFL.UP P6, R14, R13, R12, R11 ;  /* 0x0400000c0d0e7389 */ /* 0x00006400000c000b */
[----:B01----:R-:W-:Y:S01]  /*14d00*/  ENDCOLLECTIVE ;  /* 0x000000000000791b */ /* 0x003fe20003800000 */
.L_x_1194:
[----:B------:R-:W-:Y:S01]  /*14d10*/  IMAD.MOV.U32 R12, RZ, RZ, 0x8 ;  /* 0x00000008ff0c7424 */ /* 0x000fe200078e00ff */
[----:B------:R-:W-:-:S05]  /*14d20*/  SEL R2, R14, RZ, P3 ;  /* 0x000000ff0e027207 */ /* 0x000fca0001800000 */
[----:B------:R-:W-:-:S04]  /*14d30*/  IMAD.IADD R2, R7, 0x1, R2 ;  /* 0x0000000107027824 */ /* 0x000fc800078e0202 */
[----:B------:R-:W-:-:S07]  /*14d40*/  IMAD.MOV.U32 R13, RZ, RZ, R2 ;  /* 0x000000ffff0d7224 */ /* 0x000fce00078e0002 */
[----:B------:R-:W-:Y:S05]  /*14d50*/  WARPSYNC.COLLECTIVE R15, `(.L_x_1195) ;  /* 0x000000000f087348 */ /* 0x000fea0003c00000 */
[----:B------:R0:W1:Y:S02]  /*14d60*/  SHFL.UP P6, R14, R13, R12, R11 ;  /* 0x0400000c0d0e7389 */ /* 0x00006400000c000b */
[----:B01----:R-:W-:Y:S01]  /*14d70*/  ENDCOLLECTIVE ;  /* 0x000000000000791b */ /* 0x003fe20003800000 */
.L_x_1195:
[----:B------:R-:W-:Y:S01]  /*14d80*/  IMAD.MOV.U32 R12, RZ, RZ, 0x10 ;  /* 0x00000010ff0c7424 */ /* 0x000fe200078e00ff */
[----:B------:R-:W-:-:S05]  /*14d90*/  SEL R3, R14, RZ, P4 ;  /* 0x000000ff0e037207 */ /* 0x000fca0002000000 */
[----:B------:R-:W-:-:S04]  /*14da0*/  IMAD.IADD R3, R2, 0x1, R3 ;  /* 0x0000000102037824 */ /* 0x000fc800078e0203 */
[----:B------:R-:W-:-:S07]  /*14db0*/  IMAD.MOV.U32 R13, RZ, RZ, R3 ;  /* 0x000000ffff0d7224 */ /* 0x000fce00078e0003 */
[----:B------:R-:W-:Y:S05]  /*14dc0*/  WARPSYNC.COLLECTIVE R15, `(.L_x_1196) ;  /* 0x000000000f087348 */ /* 0x000fea0003c00000 */
[----:B------:R0:W1:Y:S02]  /*14dd0*/  SHFL.UP P6, R14, R13, R12, R11 ;  /* 0x0400000c0d0e7389 */ /* 0x00006400000c000b */
[----:B01----:R-:W-:Y:S01]  /*14de0*/  ENDCOLLECTIVE ;  /* 0x000000000000791b */ /* 0x003fe20003800000 */
.L_x_1196:
        /* <DEDUP_REMOVED lines=8> */
.L_x_1197:
[----:B------:R-:W-:Y:S05]  /*14e70*/  BRA `(.L_x_1198) ;  /* 0xffffffc000907947 */ /* 0x000fea000383ffff */
.L_x_1100:
        /* <DEDUP_REMOVED lines=8> */
.L_x_1200:
[----:B------:R-:W-:Y:S05]  /*14f00*/  BSYNC B0 ;  /* 0x0000000000007941 */ /* 0x000fea0003800000 */
.L_x_1199:
        /* <DEDUP_REMOVED lines=8> */
.L_x_1201:
[----:B------:R-:W-:Y:S01]  /*14f90*/  IMAD.MOV.U32 R12, RZ, RZ, 0x4 ;  /* 0x00000004ff0c7424 */ /* 0x000fe200078e00ff */
[----:B------:R-:W-:-:S05]  /*14fa0*/  SEL R2, R14, RZ, P2 ;  /* 0x000000ff0e027207 */ /* 0x000fca0001000000 */
[----:B------:R-:W-:-:S04]  /*14fb0*/  IMAD.IADD R2, R13, 0x1, R2 ;  /* 0x000000010d027824 */ /* 0x000fc800078e0202 */
[----:B------:R-:W-:-:S07]  /*14fc0*/  IMAD.MOV.U32 R13, RZ, RZ, R2 ;  /* 0x000000ffff0d7224 */ /* 0x000fce00078e0002 */
[----:B------:R-:W-:Y:S05]  /*14fd0*/  WARPSYNC.COLLECTIVE R15, `(.L_x_1202) ;  /* 0x000000000f087348 */ /* 0x000fea0003c00000 */
[----:B------:R0:W1:Y:S02]  /*14fe0*/  SHFL.UP P6, R14, R13, R12, R11 ;  /* 0x0400000c0d0e7389 */ /* 0x00006400000c000b */
[----:B01----:R-:W-:Y:S01]  /*14ff0*/  ENDCOLLECTIVE ;  /* 0x000000000000791b */ /* 0x003fe20003800000 */
.L_x_1202:
[----:B------:R-:W-:Y:S01]  /*15000*/  IMAD.MOV.U32 R12, RZ, RZ, 0x8 ;  /* 0x00000008ff0c7424 */ /* 0x000fe200078e00ff */
[----:B------:R-:W-:-:S05]  /*15010*/  SEL R3, R14, RZ, P3 ;  /* 0x000000ff0e037207 */ /* 0x000fca0001800000 */
[----:B------:R-:W-:-:S04]  /*15020*/  IMAD.IADD R3, R2, 0x1, R3 ;  /* 0x0000000102037824 */ /* 0x000fc800078e0203 */
[----:B------:R-:W-:-:S07]  /*15030*/  IMAD.MOV.U32 R13, RZ, RZ, R3 ;  /* 0x000000ffff0d7224 */ /* 0x000fce00078e0003 */
[----:B------:R-:W-:Y:S05]  /*15040*/  WARPSYNC.COLLECTIVE R15, `(.L_x_1203) ;  /* 0x000000000f087348 */ /* 0x000fea0003c00000 */
[----:B------:R0:W1:Y:S02]  /*15050*/  SHFL.UP P6, R14, R13, R12, R11 ;  /* 0x0400000c0d0e7389 */ /* 0x00006400000c000b */
[----:B01----:R-:W-:Y:S01]  /*15060*/  ENDCOLLECTIVE ;  /* 0x000000000000791b */ /* 0x003fe20003800000 */
.L_x_1203:
[----:B------:R-:W-:Y:S01]  /*15070*/  IMAD.MOV.U32 R12, RZ, RZ, 0x10 ;  /* 0x00000010ff0c7424 */ /* 0x000fe200078e00ff */
[----:B------:R-:W-:-:S05]  /*15080*/  SEL R4, R14, RZ, P4 ;  /* 0x000000ff0e047207 */ /* 0x000fca0002000000 */
[----:B------:R-:W-:-:S04]  /*15090*/  IMAD.IADD R4, R3, 0x1, R4 ;  /* 0x0000000103047824 */ /* 0x000fc800078e0204 */
[----:B------:R-:W-:-:S07]  /*150a0*/  IMAD.MOV.U32 R13, RZ, RZ, R4 ;  /* 0x000000ffff0d7224 */ /* 0x000fce00078e0004 */
[----:B------:R-:W-:Y:S05]  /*150b0*/  WARPSYNC.COLLECTIVE R15, `(.L_x_1204) ;  /* 0x000000000f087348 */ /* 0x000fea0003c00000 */
[----:B------:R0:W1:Y:S02]  /*150c0*/  SHFL.UP P6, R14, R13, R12, R11 ;  /* 0x0400000c0d0e7389 */ /* 0x00006400000c000b */
[----:B01----:R-:W-:Y:S01]  /*150d0*/  ENDCOLLECTIVE ;  /* 0x000000000000791b */ /* 0x003fe20003800000 */
.L_x_1204:
        /* <DEDUP_REMOVED lines=8> */
.L_x_1205:
[----:B------:R-:W-:Y:S05]  /*15160*/  BRA `(.L_x_1206) ;  /* 0xffffffc000707947 */ /* 0x000fea000383ffff */
.L_x_1102:
[----:B------:R-:W-:Y:S01]  /*15170*/  BSSY B0, `(.L_x_1207) ;  /* 0x0000006000007945 */ /* 0x000fe20003800000 */
[----:B------:R-:W-:Y:S01]  /*15180*/  PLOP3.LUT P6, PT, P6, PT, PT, 0x8, 0x0 ;  /* 0x000000000000781c */ /* 0x000fe200037ce170 */
[----:B------:R-:W-:-:S12]  /*15190*/  IMAD.MOV.U32 R15, RZ, RZ, -0x1 ;  /* 0xffffffffff0f7424 */ /* 0x000fd800078e00ff */
[----:B01----:R-:W-:Y:S05]  /*151a0*/  WARPSYNC.COLLECTIVE R15, `(.L_x_1208) ;  /* 0x000000000f087348 */ /* 0x003fea0003c00000 */
[----:B------:R-:W-:Y:S01]  /*151b0*/  VOTE.ANY R14, PT, P6 ;  /* 0x00000000000e7806 */ /* 0x000fe200030e0100 */
[----:B01----:R-:W-:Y:S06]  /*151c0*/  ENDCOLLECTIVE ;  /* 0x000000000000791b */ /* 0x003fec0003800000 */
.L_x_1208:
[----:B------:R-:W-:Y:S05]  /*151d0*/  BSYNC B0 ;  /* 0x0000000000007941 */ /* 0x000fea0003800000 */
.L_x_1207:
        /* <DEDUP_REMOVED lines=9> */
.L_x_1209:
[----:B------:R-:W-:Y:S01]  /*15270*/  IMAD.MOV.U32 R5, RZ, RZ, R14 ;  /* 0x000000ffff057224 */ /* 0x000fe200078e000e */
[----:B------:R-:W-:Y:S06]  /*15280*/  BRA `(.L_x_1210) ;  /* 0xffffffc000607947 */ /* 0x000fec000383ffff */
.L_x_1104:
[----:B------:R-:W-:Y:S01]  /*15290*/  BSSY B0, `(.L_x_1211) ;  /* 0x0000007000007945 */ /* 0x000fe20003800000 */
[----:B------:R-:W-:Y:S02]  /*152a0*/  IMAD.MOV.U32 R13, RZ, RZ, R2 ;  /* 0x000000ffff0d7224 */ /* 0x000fe400078e0002 */
[----:B------:R-:W-:Y:S02]  /*152b0*/  IMAD.MOV.U32 R11, RZ, RZ, 0x1f ;  /* 0x0000001fff0b7424 */ /* 0x000fe400078e00ff */
[----:B------:R-:W-:-:S07]  /*152c0*/  IMAD.MOV.U32 R15, RZ, RZ, -0x1 ;  /* 0xffffffffff0f7424 */ /* 0x000fce00078e00ff */
[----:B0123--:R-:W-:Y:S05]  /*152d0*/  WARPSYNC.COLLECTIVE R15, `(.L_x_1212) ;  /* 0x000000000f087348 */ /* 0x00ffea0003c00000 */
[----:B------:R4:W0:Y:S02]  /*152e0*/  SHFL.IDX P6, R14, R13, R12, R11 ;  /* 0x0000000c0d0e7389 */ /* 0x00082400000c000b */
[----:B01234-:R-:W-:Y:S01]  /*152f0*/  ENDCOLLECTIVE ;  /* 0x000000000000791b */ /* 0x01ffe20003800000 */
.L_x_1212:
[----:B------:R-:W-:Y:S05]  /*15300*/  BSYNC B0 ;  /* 0x0000000000007941 */ /* 0x000fea0003800000 */
.L_x_1211:
[----:B------:R-:W-:Y:S05]  /*15310*/  BRA `(.L_x_1103) ;  /* 0xffffffc000587947 */ /* 0x000fea000383ffff */
.L_x_1108:
[----:B0-----:R0:W1:Y:S02]  /*15320*/  SYNCS.PHASECHK.TRANS64.TRYWAIT P0, [R7+URZ+0x38820], R0 ;  /* 0x03882000070075a7 */ /* 0x001064000800017f */
[----:B-1----:R-:W-:Y:S05]  /*15330*/  @!P0 NANOSLEEP.SYNCS 0x989680 ;  /* 0x009896800000895d */ /* 0x002fea0003900000 */
[----:B------:R-:W1:Y:S02]  /*15340*/  @!P0 SYNCS.PHASECHK.TRANS64 P0, [R7+URZ+0x38820], R0 ;  /* 0x03882000070085a7 */ /* 0x000e64000800007f */
[----:B-1----:R-:W-:Y:S05]  /*15350*/  @!P0 BRA `(.L_x_1108) ;  /* 0xfffffffc00f08947 */ /* 0x002fea000383ffff */
[----:B------:R-:W-:Y:S05]  /*15360*/  BRA `(.L_x_1213) ;  /* 0xffffffc400447947 */ /* 0x000fea000383ffff */
.L_x_1109:
        /* <DEDUP_REMOVED lines=11> */
.L_x_1215:
[----:B------:R-:W-:Y:S05]  /*15420*/  BSYNC B0 ;  /* 0x0000000000007941 */ /* 0x000fea0003800000 */
.L_x_1214:
[----:B------:R-:W-:Y:S05]  /*15430*/  BRA `(.L_x_1216) ;  /* 0xffffffc4002c7947 */ /* 0x000fea000383ffff */
.L_x_1112:
[----:B------:R-:W-:Y:S01]  /*15440*/  BSSY B1, `(.L_x_1217) ;  /* 0x0000006000017945 */ /* 0x000fe20003800000 */
[----:B------:R-:W-:-:S07]  /*15450*/  IMAD.MOV.U32 R15, RZ, RZ, -0x1 ;  /* 0xffffffffff0f7424 */ /* 0x000fce00078e00ff */
[----:B0-234-:R-:W-:Y:S05]  /*15460*/  WARPSYNC.COLLECTIVE R15, `(.L_x_1218) ;  /* 0x000000000f0c7348 */ /* 0x01dfea0003c00000 */
[----:B------:R-:W-:Y:S02]  /*15470*/  ELECT P6, UR62, PT ;  /* 0x00000000003e782f */ /* 0x000fe400038c0000 */
[----:B------:R-:W-:Y:S01]  /*15480*/  MOV R14, UR62 ;  /* 0x0000003e000e7c02 */ /* 0x000fe20008000f00 */
[----:B0-234-:R-:W-:Y:S10]  /*15490*/  ENDCOLLECTIVE ;  /* 0x000000000000791b */ /* 0x01dff40003800000 */
.L_x_1218:
[----:B------:R-:W-:Y:S05]  /*154a0*/  BSYNC B1 ;  /* 0x0000000000017941 */ /* 0x000fea0003800000 */
.L_x_1217:
[----:B------:R-:W-:Y:S05]  /*154b0*/  BRA `(.L_x_1219) ;  /* 0xffffffc400247947 */ /* 0x000fea000383ffff */
.L_x_1114:
[----:B0-----:R0:W1:Y:S02]  /*154c0*/  SYNCS.PHASECHK.TRANS64.TRYWAIT P1, [R5+URZ+0x38840], R0 ;  /* 0x03884000050075a7 */ /* 0x001064000802017f */
[----:B-1----:R-:W-:Y:S05]  /*154d0*/  @!P1 NANOSLEEP.SYNCS 0x989680 ;  /* 0x009896800000995d */ /* 0x002fea0003900000 */
[----:B------:R-:W1:Y:S02]  /*154e0*/  @!P1 SYNCS.PHASECHK.TRANS64 P1, [R5+URZ+0x38840], R0 ;  /* 0x03884000050095a7 */ /* 0x000e64000802007f */
[----:B-1----:R-:W-:Y:S05]  /*154f0*/  @!P1 BRA `(.L_x_1114) ;  /* 0xfffffffc00f09947 */ /* 0x002fea000383ffff */
[----:B------:R-:W-:Y:S05]  /*15500*/  BRA `(.L_x_1220) ;  /* 0xffffffc400447947 */ /* 0x000fea000383ffff */
.L_x_1116:
[----:B-1----:R1:W0:Y:S02]  /*15510*/  SYNCS.PHASECHK.TRANS64.TRYWAIT P1, [R3+URZ+0x38840], R2 ;  /* 0x03884002030075a7 */ /* 0x002224000802017f */
[----:B0-----:R-:W-:Y:S05]  /*15520*/  @!P1 NANOSLEEP.SYNCS 0x989680 ;  /* 0x009896800000995d */ /* 0x001fea0003900000 */
[----:B------:R-:W0:Y:S02]  /*15530*/  @!P1 SYNCS.PHASECHK.TRANS64 P1, [R3+URZ+0x38840], R2 ;  /* 0x03884002030095a7 */ /* 0x000e24000802007f */
[----:B0-----:R-:W-:Y:S05]  /*15540*/  @!P1 BRA `(.L_x_1116) ;  /* 0xfffffffc00f09947 */ /* 0x001fea000383ffff */
[----:B------:R-:W-:Y:S05]  /*15550*/  BRA `(.L_x_1221) ;  /* 0xffffffc400507947 */ /* 0x000fea000383ffff */
.L_x_1118:
[----:B------:R0:W0:Y:S02]  /*15560*/  SYNCS.PHASECHK.TRANS64.TRYWAIT P1, [R5+URZ+0x38860], R0 ;  /* 0x03886000050075a7 */ /* 0x000024000802017f */
[----:B0-----:R-:W-:Y:S05]  /*15570*/  @!P1 NANOSLEEP.SYNCS 0x989680 ;  /* 0x009896800000995d */ /* 0x001fea0003900000 */
[----:B------:R-:W0:Y:S02]  /*15580*/  @!P1 SYNCS.PHASECHK.TRANS64 P1, [R5+URZ+0x38860], R0 ;  /* 0x03886000050095a7 */ /* 0x000e24000802007f */
[----:B0-----:R-:W-:Y:S05]  /*15590*/  @!P1 BRA `(.L_x_1118) ;  /* 0xfffffffc00f09947 */ /* 0x001fea000383ffff */
[----:B------:R-:W-:Y:S05]  /*155a0*/  BRA `(.L_x_1222) ;  /* 0xffffffc4004c7947 */ /* 0x000fea000383ffff */
.L_x_1223:
        /* <DEDUP_REMOVED lines=13> */
.L_x_5637:


//--------------------- .text._ZN7cutlass13device_kernelIN5flash11enable_sm90INS1_16FlashAttnFwdSm90INS1_25CollectiveMainloopFwdSm90ILi2EN4cute5tupleIJNS5_1CILi1EEES8_S8_EEENS6_IJNS7_ILi64EEESA_SA_EEELi512ENS_10bfloat16_tEfNS_4arch4Sm90ELb0ELb0ELb0ELb1ELb1ELb1ELb1ELb0ELb0ELb1ELb0ELb0EEENS1_21CollectiveEpilogueFwdINS6_IJSA_NS7_ILi512EEESA_EEES9_SC_SE_Li256ELb1ELb1ELb0ELb0EEENS1_36VarlenDynamicPersistentTileSchedulerILi64ELi64ELi256ELi128ELb0ELb1ELb1ELb0ELb1ELb1EEEEEEEEEvNT_6ParamsE --------------------------
	.section	.text._ZN7cutlass13device_kernelIN5flash11enable_sm90INS1_16FlashAttnFwdSm90INS1_25CollectiveMainloopFwdSm90ILi2EN4cute5tupleIJNS5_1CILi1EEES8_S8_EEENS6_IJNS7_ILi64EEESA_SA_EEELi512ENS_10bfloat16_tEfNS_4arch4Sm90ELb0ELb0ELb0ELb1ELb1ELb1ELb1ELb0ELb0ELb1ELb0ELb0EEENS1_21CollectiveEpilogueFwdINS6_IJSA_NS7_ILi512EEESA_EEES9_SC_SE_Li256ELb1ELb1ELb0ELb0EEENS1_36VarlenDynamicPersistentTileSchedulerILi64ELi64ELi256ELi128ELb0ELb1ELb1ELb0ELb1ELb1EEEEEEEEEvNT_6ParamsE,"ax",@progbits
	.align	128
.text._ZN7cutlass13device_kernelIN5flash11enable_sm90INS1_16FlashAttnFwdSm90INS1_25CollectiveMainloopFwdSm90ILi2EN4cute5tupleIJNS5_1CILi1EEES8_S8_EEENS6_IJNS7_ILi64EEESA_SA_EEELi512ENS_10bfloat16_tEfNS_4arch4Sm90ELb0ELb0ELb0ELb1ELb1ELb1ELb1ELb0ELb0ELb1ELb0ELb0EEENS1_21CollectiveEpilogueFwdINS6_IJSA_NS7_ILi512EEESA_EEES9_SC_SE_Li256ELb1ELb1ELb0ELb0EEENS1_36VarlenDynamicPersistentTileSchedulerILi64ELi64ELi256ELi128ELb0ELb1ELb1ELb0ELb1ELb1EEEEEEEEEvNT_6ParamsE:
        .type           _ZN7cutlass13device_kernelIN5flash11enable_sm90INS1_16FlashAttnFwdSm90INS1_25CollectiveMainloopFwdSm90ILi2EN4cute5tupleIJNS5_1CILi1EEES8_S8_EEENS6_IJNS7_ILi64EEESA_SA_EEELi512ENS_10bfloat16_tEfNS_4arch4Sm90ELb0ELb0ELb0ELb1ELb1ELb1ELb1ELb0ELb0ELb1ELb0ELb0EEENS1_21CollectiveEpilogueFwdINS6_IJSA_NS7_ILi512EEESA_EEES9_SC_SE_Li256ELb1ELb1ELb0ELb0EEENS1_36VarlenDynamicPersistentTileSchedulerILi64ELi64ELi256ELi128ELb0ELb1ELb1ELb0ELb1ELb1EEEEEEEEEvNT_6ParamsE,@function
        .size           _ZN7cutlass13device_kernelIN5flash11enable_sm90INS1_16FlashAttnFwdSm90INS1_25CollectiveMainloopFwdSm90ILi2EN4cute5tupleIJNS5_1CILi1EEES8_S8_EEENS6_IJNS7_ILi64EEESA_SA_EEELi512ENS_10bfloat16_tEfNS_4arch4Sm90ELb0ELb0ELb0ELb1ELb1ELb1ELb1ELb0ELb0ELb1ELb0ELb0EEENS1_21CollectiveEpilogueFwdINS6_IJSA_NS7_ILi512EEESA_EEES9_SC_SE_Li256ELb1ELb1ELb0ELb0EEENS1_36VarlenDynamicPersistentTileSchedulerILi64ELi64ELi256ELi128ELb0ELb1ELb1ELb0ELb1ELb1EEEEEEEEEvNT_6ParamsE,(.L_x_5638 - _ZN7cutlass13device_kernelIN5flash11enable_sm90INS1_16FlashAttnFwdSm90INS1_25CollectiveMainloopFwdSm90ILi2EN4cute5tupleIJNS5_1CILi1EEES8_S8_EEENS6_IJNS7_ILi64EEESA_SA_EEELi512ENS_10bfloat16_tEfNS_4arch4Sm90ELb0ELb0ELb0ELb1ELb1ELb1ELb1ELb0ELb0ELb1ELb0ELb0EEENS1_21CollectiveEpilogueFwdINS6_IJSA_NS7_ILi512EEESA_EEES9_SC_SE_Li256ELb1ELb1ELb0ELb0EEENS1_36VarlenDynamicPersistentTileSchedulerILi64ELi64ELi256ELi128ELb0ELb1ELb1ELb0ELb1ELb1EEEEEEEEEvNT_6ParamsE)
        .other          _ZN7cutlass13device_kernelIN5flash11enable_sm90INS1_16FlashAttnFwdSm90INS1_25CollectiveMainloopFwdSm90ILi2EN4cute5tupleIJNS5_1CILi1EEES8_S8_EEENS6_IJNS7_ILi64EEESA_SA_EEELi512ENS_10bfloat16_tEfNS_4arch4Sm90ELb0ELb0ELb0ELb1ELb1ELb1ELb1ELb0ELb0ELb1ELb0ELb0EEENS1_21CollectiveEpilogueFwdINS6_IJSA_NS7_ILi512EEESA_EEES9_SC_SE_Li256ELb1ELb1ELb0ELb0EEENS1_36VarlenDynamicPersistentTileSchedulerILi64ELi64ELi256ELi128ELb0ELb1ELb1ELb0ELb1ELb1EEEEEEEEEvNT_6ParamsE,@"STO_CUDA_ENTRY STV_DEFAULT"
_ZN7cutlass13device_kernelIN5flash11enable_sm90INS1_16FlashAttnFwdSm90INS1_25CollectiveMainloopFwdSm90ILi2EN4cute5tupleIJNS5_1CILi1EEES8_S8_EEENS6_IJNS7_ILi64EEESA_SA_EEELi512ENS_10bfloat16_tEfNS_4arch4Sm90ELb0ELb0ELb0ELb1ELb1ELb1ELb1ELb0ELb0ELb1ELb0ELb0EEENS1_21CollectiveEpilogueFwdINS6_IJSA_NS7_ILi512EEESA_EEES9_SC_SE_Li256ELb1ELb1ELb0ELb0EEENS1_36VarlenDynamicPersistentTileSchedulerILi64ELi64ELi256ELi128ELb0ELb1ELb1ELb0ELb1ELb1EEEEEEEEEvNT_6ParamsE:
        /* <DEDUP_REMOVED lines=17> */
.L_x_1225:
[----:B------:R-:W-:Y:S05]  /*0110*/  BSYNC B0 ;  /* 0x0000000000007941 */ /* 0x000fea0003800000 */
.L_x_1224:
        /* <DEDUP_REMOVED lines=12> */
[----:B------:R-:W-:Y:S01]  /*01e0*/  VOTEU.ANY UP2, P0 ;  /* 0x00000000003f7886 */ /* 0x000fe20000040100 */
        /* <DEDUP_REMOVED lines=8> */
[----:B-1----:R0:W1:Y:S01]  /*0270*/  @UP0 SYNCS.EXCH.64 URZ, [UR8+0x38800], UR4 ;  /* 0x03880004083f05b2 */ /* 0x0020620008000100 */
[----:B------:R0:W2:Y:S05]  /*0280*/  @UP1 SYNCS.EXCH.64 URZ, [UR8+0x38810], UR4 ;  /* 0x03881004083f15b2 */ /* 0x0000aa0008000100 */
[----:B------:R0:W3:Y:S02]  /*0290*/  @UP2 SYNCS.EXCH.64 URZ, [UR8+0x38820], UR6 ;  /* 0x03882006083f25b2 */ /* 0x0000e40008000100 */
        /* <DEDUP_REMOVED lines=15> */
.L_x_1226:
        /* <DEDUP_REMOVED lines=22> */
.L_x_1227:
        /* <DEDUP_REMOVED lines=18> */
.L_x_1228:
        /* <DEDUP_REMOVED lines=22> */
.L_x_1229:
        /* <DEDUP_REMOVED lines=22> */
.L_x_1230:
[----:B------:R-:W-:Y:S01]  /*08d0*/  IMAD.MOV.U32 R3, RZ, RZ, 0x1 ;  /* 0x00000001ff037424 */ /* 0x000fe200078e00ff */
[----:B------:R-:W-:Y:S01]  /*08e0*/  ISETP.NE.AND P0, PT, R4, RZ, PT ;  /* 0x000000ff0400720c */ /* 0x000fe20003f05270 */
[----:B------:R-:W-:Y:S01]  /*08f0*/  NOP ;  /* 0x0000000000007918 */ /* 0x000fe20000000000 */
[----:B------:R-:W-:Y:S01]  /*0900*/  ULDC.64 UR40, c[0x0][0x208] ;  /* 0x0000820000287ab9 */ /* 0x000fe20000000a00 */
[----:B------:R-:W-:Y:S01]  /*0910*/  BSSY B9, `(.L_x_1231) ;  /* 0x0001a60000097945 */ /* 0x000fe20003800000 */
[----:B------:R-:W-:-:S05]  /*0920*/  SEL R3, R3, 0x2, !P0 ;  /* 0x0000000203037807 */ /* 0x000fca0004000000 */
[----:B------:R0:W-:Y:S02]  /*0930*/  STL [R1+0x8], R3 ;  /* 0x0000080301007387 */ /* 0x0001e40000100800 */
[----:B01234-:R-:W-:Y:S06]  /*0940*/  BAR.SYNC.DEFER_BLOCKING 0x0 ;  /* 0x0000000000007b1d */ /* 0x01ffec0000010000 */
[----:B------:R-:W-:Y:S05]  /*0950*/  @!P0 BRA `(.L_x_1232) ;  /* 0x0000012400948947 */ /* 0x000fea0003800000 */
.L_x_1233:
        /* <DEDUP_REMOVED lines=19> */
[----:B------:R-:W2:Y:S01]  /*0a90*/  LDL.LU R18, [R1+0x8] ;  /* 0x0000080001127983 */ /* 0x000ea20000300800 */
[----:B------:R-:W-:Y:S01]  /*0aa0*/  VIADD R19, R0, 0xffffff80 ;  /* 0xffffff8000137836 */ /* 0x000fe20000000000 */
[----:B------:R-:W-:Y:S01]  /*0ab0*/  CS2R R184, SRZ ;  /* 0x0000000000b87805 */ /* 0x000fe2000001ff00 */
[----:B------:R-:W-:Y:S02]  /*0ac0*/  IMAD.MOV.U32 R227, RZ, RZ, 0x40 ;  /* 0x00000040ffe37424 */ /* 0x000fe400078e00ff */
[----:B------:R-:W-:Y:S01]  /*0ad0*/  IMAD.MOV.U32 R22, RZ, RZ, RZ ;  /* 0x000000ffff167224 */ /* 0x000fe200078e00ff */
[----:B------:R-:W-:-:S04]  /*0ae0*/  SHF.R.S32.HI R0, RZ, 0x1f, R19 ;  /* 0x0000001fff007819 */ /* 0x000fc80000011413 */
        /* <DEDUP_REMOVED lines=15> */
[----:B------:R-:W-:Y:S02]  /*0be0*/  LOP3.LUT R14, R7, 0x1ffffffe, RZ, 0xc0, !PT ;  /* 0x1ffffffe070e7812 */ /* 0x000fe400078ec0ff */
[----:B------:R-:W-:Y:S02]  /*0bf0*/  LEA.HI R13, R13, R222, RZ, 0x2 ;  /* 0x000000de0d0d7211 */ /* 0x000fe400078f10ff */
[----:B------:R-:W-:Y:S01]  /*0c00*/  SHF.R.S32.HI R7, RZ, 0x2, R6 ;  /* 0x00000002ff077819 */ /* 0x000fe20000011406 */
[----:B------:R-:W-:Y:S01]  /*0c10*/  IMAD.IADD R14, R11, 0x1, -R14 ;  /* 0x000000010b0e7824 */ /* 0x000fe200078e0a0e */
[----:B------:R-:W-:Y:S02]  /*0c20*/  SHF.R.S32.HI R8, RZ, 0x1f, R6 ;  /* 0x0000001fff087819 */ /* 0x000fe40000011406 */
[----:B------:R-:W-:Y:S01]  /*0c30*/  SHF.R.S32.HI R15, RZ, 0x7, R3 ;  /* 0x00000007ff0f7819 */ /* 0x000fe20000011403 */
[----:B------:R-:W-:Y:S01]  /*0c40*/  IMAD.SHL.U32 R14, R14, 0x8, RZ ;  /* 0x000000080e0e7824 */ /* 0x000fe200078e00ff */
[----:B------:R-:W-:-:S02]  /*0c50*/  LOP3.LUT R13, R13, 0x3ffffc, RZ, 0xc0, !PT ;  /* 0x003ffffc0d0d7812 */ /* 0x000fc400078ec0ff */
[----:B------:R-:W-:Y:S01]  /*0c60*/  LEA.HI R8, R8, R7, RZ, 0x3 ;  /* 0x0000000708087211 */ /* 0x000fe200078f18ff */
[----:B------:R-:W-:Y:S01]  /*0c70*/  IMAD R16, R15, 0x100, R9 ;  /* 0x000001000f107824 */ /* 0x000fe200078e0209 */
[----:B------:R-:W-:Y:S01]  /*0c80*/  LOP3.LUT R12, R10, 0xfffffff8, RZ, 0xc0, !PT ;  /* 0xfffffff80a0c7812 */ /* 0x000fe200078ec0ff */
[----:B------:R-:W-:Y:S01]  /*0c90*/  IMAD.IADD R13, R222, 0x1, -R13 ;  /* 0x00000001de0d7824 */ /* 0x000fe200078e0a0d */
[----:B------:R-:W-:Y:S01]  /*0ca0*/  LOP3.LUT R8, R8, 0xfffffff8, RZ, 0xc0, !PT ;  /* 0xfffffff808087812 */ /* 0x000fe200078ec0ff */
[----:B------:R-:W-:Y:S01]  /*0cb0*/  IMAD.SHL.U32 R10, R10, 0x40, RZ ;  /* 0x000000400a0a7824 */ /* 0x000fe200078e00ff */
[----:B------:R-:W-:Y:S01]  /*0cc0*/  LEA.HI R5, R5, R4, RZ, 0x5 ;  /* 0x0000000405057211 */ /* 0x000fe200078f28ff */
[----:B------:R-:W-:Y:S01]  /*0cd0*/  IMAD.IADD R12, R9, 0x1, -R12 ;  /* 0x00000001090c7824 */ /* 0x000fe200078e0a0c */
[----:B------:R-:W-:Y:S01]  /*0ce0*/  LOP3.LUT R11, R6, 0x7ffffffc, RZ, 0xc0, !PT ;  /* 0x7ffffffc060b7812 */ /* 0x000fe200078ec0ff */
[----:B------:R-:W-:Y:S01]  /*0cf0*/  IMAD R13, R13, 0x10, R16 ;  /* 0x000000100d0d7824 */ /* 0x000fe200078e0210 */
[----:B------:R-:W-:Y:S01]  /*0d00*/  SHF.R.S32.HI R5, RZ, 0x5, R5 ;  /* 0x00000005ff057819 */ /* 0x000fe20000011405 */
[----:B------:R-:W-:Y:S01]  /*0d10*/  IMAD.IADD R8, R7, 0x1, -R8 ;  /* 0x0000000107087824 */ /* 0x000fe200078e0a08 */
[----:B------:R-:W-:Y:S01]  /*0d20*/  LEA.HI R3, R3, R15, RZ, 0x1 ;  /* 0x0000000f03037211 */ /* 0x000fe200078f08ff */
[----:B------:R-:W-:Y:S01]  /*0d30*/  IMAD.IADD R11, R4, 0x1, -R11 ;  /* 0x00000001040b7824 */ /* 0x000fe200078e0a0b */
[-C--:B------:R-:W-:Y:S01]  /*0d40*/  LEA.HI R4, R0, R19.reuse, RZ, 0x3 ;  /* 0x0000001300047211 */ /* 0x080fe200078f18ff */
[----:B------:R-:W-:Y:S01]  /*0d50*/  IMAD.SHL.U32 R9, R12, 0x40, RZ ;  /* 0x000000400c097824 */ /* 0x000fe200078e00ff */
[----:B------:R-:W-:Y:S01]  /*0d60*/  LEA.HI R0, R0, R19, RZ, 0x2 ;  /* 0x0000001300007211 */ /* 0x000fe200078f10ff */
[----:B------:R-:W-:Y:S01]  /*0d70*/  IMAD.U32 R7, R13, 0x40, R14 ;  /* 0x000000400d077824 */ /* 0x000fe200078e000e */
[----:B------:R-:W-:Y:S01]  /*0d80*/  LOP3.LUT R3, R3, 0xfffffe, RZ, 0xc0, !PT ;  /* 0x00fffffe03037812 */ /* 0x000fe200078ec0ff */
[----:B------:R-:W-:Y:S01]  /*0d90*/  IMAD R194, R5, 0x10, R8 ;  /* 0x0000001005c27824 */ /* 0x000fe200078e0208 */
[----:B------:R-:W-:Y:S01]  /*0da0*/  SHF.R.S32.HI R5, RZ, 0x3, R4 ;  /* 0x00000003ff057819 */ /* 0x000fe20000011404 */
[----:B------:R-:W-:Y:S01]  /*0db0*/  IMAD.SHL.U32 R223, R11, 0x2, RZ ;  /* 0x000000020bdf7824 */ /* 0x000fe200078e00ff */
[----:B------:R-:W-:Y:S01]  /*0dc0*/  LOP3.LUT R4, R4, 0xfffffff8, RZ, 0xc0, !PT ;  /* 0xfffffff804047812 */ /* 0x000fe200078ec0ff */
[----:B------:R0:W-:Y:S01]  /*0dd0*/  STL [R1+0x78], R7 ;  /* 0x0000780701007387 */ /* 0x0001e20000100800 */
[----:B------:R-:W-:Y:S01]  /*0de0*/  LOP3.LUT R9, R9, 0x1c0, RZ, 0xc0, !PT ;  /* 0x000001c009097812 */ /* 0x000fe200078ec0ff */
[----:B------:R-:W-:Y:S01]  /*0df0*/  IMAD.IADD R3, R15, 0x1, -R3 ;  /* 0x000000010f037824 */ /* 0x000fe200078e0a03 */
[----:B------:R-:W-:Y:S01]  /*0e00*/  SHF.R.S32.HI R23, RZ, 0x2, R0 ;  /* 0x00000002ff177819 */ /* 0x000fe20000011400 */
[----:B------:R-:W-:Y:S01]  /*0e10*/  STL [R1+0x54], RZ ;  /* 0x000054ff01007387 */ /* 0x000fe20000100800 */
[----:B------:R-:W-:Y:S01]  /*0e20*/  LOP3.LUT R14, R9, 0x8, R14, 0xf8, !PT ;  /* 0x00000008090e7812 */ /* 0x000fe200078ef80e */
[----:B------:R-:W-:Y:S01]  /*0e30*/  IMAD.SHL.U32 R224, R3, 0x100, RZ ;  /* 0x0000010003e07824 */ /* 0x000fe200078e00ff */
[----:B------:R-:W-:-:S02]  /*0e40*/  SHF.R.S32.HI R6, RZ, 0x1f, R0 ;  /* 0x0000001fff067819 */ /* 0x000fc40000011400 */
[----:B------:R-:W-:Y:S02]  /*0e50*/  SHF.R.U32.HI R9, RZ, 0x3, R9 ;  /* 0x00000003ff097819 */ /* 0x000fe40000011609 */
[----:B0-----:R-:W-:Y:S01]  /*0e60*/  LOP3.LUT R7, R10, 0x7ffffe00, RZ, 0xc0, !PT ;  /* 0x7ffffe000a077812 */ /* 0x001fe200078ec0ff */
[C---:B------:R-:W-:Y:S01]  /*0e70*/  IMAD.IADD R10, R19.reuse, 0x1, -R4 ;  /* 0x00000001130a7824 */ /* 0x040fe200078e0a04 */
[----:B------:R-:W-:Y:S02]  /*0e80*/  LOP3.LUT R0, R0, 0xfffffffc, RZ, 0xc0, !PT ;  /* 0xfffffffc00007812 */ /* 0x000fe400078ec0ff */
[----:B------:R-:W-:Y:S01]  /*0e90*/  LOP3.LUT R14, R14, R9, RZ, 0x3c, !PT ;  /* 0x000000090e0e7212 */ /* 0x000fe200078e3cff */
[----:B------:R-:W-:Y:S01]  /*0ea0*/  IMAD.SHL.U32 R192, R10, 0x8, RZ ;  /* 0x000000080ac07824 */ /* 0x000fe200078e00ff */
[----:B------:R-:W-:Y:S01]  /*0eb0*/  LEA.HI R6, R6, R23, RZ, 0x3 ;  /* 0x0000001706067211 */ /* 0x000fe200078f18ff */
[----:B------:R-:W-:Y:S01]  /*0ec0*/  IMAD.IADD R8, R19, 0x1, -R0 ;  /* 0x0000000113087824 */ /* 0x000fe200078e0a00 */
[----:B------:R-:W-:Y:S01]  /*0ed0*/  R2P PR, R12, 0x6 ;  /* 0x000000060c007804 */ /* 0x000fe20000000000 */
[----:B------:R-:W-:Y:S01]  /*0ee0*/  VIADD R9, R23, 0x20 ;  /* 0x0000002017097836 */ /* 0x000fe20000000000 */
[----:B------:R-:W-:Y:S01]  /*0ef0*/  LOP3.LUT R6, R6, 0xfffffff8, RZ, 0xc0, !PT ;  /* 0xfffffff806067812 */ /* 0x000fe200078ec0ff */
[----:B------:R-:W-:Y:S01]  /*0f00*/  VIADD R37, R192, 0x40 ;  /* 0x00000040c0257836 */ /* 0x000fe20000000000 */
[----:B------:R-:W-:Y:S01]  /*0f10*/  LEA.HI R0, R8, R8, RZ, 0x1 ;  /* 0x0000000808007211 */ /* 0x000fe200078f08ff */
[C---:B------:R-:W-:Y:S01]  /*0f20*/  VIADD R36, R192.reuse, 0x80 ;  /* 0x00000080c0247836 */ /* 0x040fe20000000000 */
[----:B------:R-:W-:Y:S01]  /*0f30*/  SHF.R.S32.HI R5, RZ, 0x1f, R9 ;  /* 0x0000001fff057819 */ /* 0x000fe20000011409 */
[C---:B------:R-:W-:Y:S01]  /*0f40*/  VIADD R35, R192.reuse, 0xc0 ;  /* 0x000000c0c0237836 */ /* 0x040fe20000000000 */
[----:B------:R-:W-:Y:S01]  /*0f50*/  SHF.R.S32.HI R38, RZ, 0x1f, R37 ;  /* 0x0000001fff267819 */ /* 0x000fe20000011425 */
[----:B------:R-:W-:Y:S01]  /*0f60*/  VIADD R34, R192, 0x100 ;  /* 0x00000100c0227836 */ /* 0x000fe20000000000 */
[----:B------:R-:W-:Y:S01]  /*0f70*/  SHF.R.S32.HI R37, RZ, 0x1f, R36 ;  /* 0x0000001fff257819 */ /* 0x000fe20000011424 */
[----:B------:R-:W-:Y:S01]  /*0f80*/  IMAD.SHL.U32 R4, R9, 0x40, RZ ;  /* 0x0000004009047824 */ /* 0x000fe200078e00ff */
[----:B------:R-:W-:Y:S01]  /*0f90*/  LOP3.LUT R0, R0, 0x1ffffffe, RZ, 0xc0, !PT ;  /* 0x1ffffffe00007812 */ /* 0x000fe200078ec0ff */
[----:B------:R-:W-:Y:S01]  /*0fa0*/  IMAD.SHL.U32 R186, R8, 0x4, RZ ;  /* 0x0000000408ba7824 */ /* 0x000fe200078e00ff */
[----:B------:R-:W-:Y:S01]  /*0fb0*/  LEA.HI R5, R5, R9, RZ, 0x3 ;  /* 0x0000000905057211 */ /* 0x000fe200078f18ff */
[----:B------:R-:W-:Y:S01]  /*0fc0*/  VIADD R33, R192, 0x140 ;  /* 0x00000140c0217836 */ /* 0x000fe20000000000 */
[----:B------:R-:W-:Y:S01]  /*0fd0*/  SHF.R.S32.HI R36, RZ, 0x1f, R35 ;  /* 0x0000001fff247819 */ /* 0x000fe20000011423 */
[----:B------:R-:W-:Y:S01]  /*0fe0*/  IMAD.SHL.U32 R16, R8, 0x8, RZ ;  /* 0x0000000808107824 */ /* 0x000fe200078e00ff */
[----:B------:R-:W-:Y:S01]  /*0ff0*/  SHF.R.S32.HI R35, RZ, 0x1f, R34 ;  /* 0x0000001fff237819 */ /* 0x000fe20000011422 */
[----:B------:R-:W-:Y:S01]  /*1000*/  VIADD R32, R192, 0x180 ;  /* 0x00000180c0207836 */ /* 0x000fe20000000000 */
[----:B------:R-:W-:Y:S01]  /*1010*/  LOP3.LUT R4, R4, 0x1c0, RZ, 0xc0, !PT ;  /* 0x000001c004047812 */ /* 0x000fe200078ec0ff */
[----:B------:R-:W-:Y:S01]  /*1020*/  VIADD R30, R192, 0x1c0 ;  /* 0x000001c0c01e7836 */ /* 0x000fe20000000000 */
[----:B------:R-:W-:Y:S01]  /*1030*/  SHF.R.S32.HI R34, RZ, 0x1f, R33 ;  /* 0x0000001fff227819 */ /* 0x000fe20000011421 */
[----:B------:R-:W-:Y:S01]  /*1040*/  VIADD R193, R186, 0x10 ;  /* 0x00000010bac17836 */ /* 0x000fe20000000000 */
[----:B------:R-:W-:Y:S01]  /*1050*/  SHF.R.S32.HI R33, RZ, 0x1f, R32 ;  /* 0x0000001fff217819 */ /* 0x000fe20000011420 */
[C---:B------:R-:W-:Y:S01]  /*1060*/  VIADD R215, R16.reuse, 0x60 ;  /* 0x0000006010d77836 */ /* 0x040fe20000000000 */
[----:B------:R-:W-:Y:S01]  /*1070*/  SHF.R.S32.HI R32, RZ, 0x1f, R30 ;  /* 0x0000001fff207819 */ /* 0x000fe2000001141e */
[----:B------:R-:W-:Y:S01]  /*1080*/  VIADD R214, R16, 0x80 ;  /* 0x0000008010d67836 */ /* 0x000fe20000000000 */
[----:B------:R-:W-:Y:S01]  /*1090*/  SHF.R.U32.HI R28, RZ, 0x3, R4 ;  /* 0x00000003ff1c7819 */ /* 0x000fe20000011604 */
[----:B------:R-:W-:Y:S01]  /*10a0*/  IMAD.IADD R3, R8, 0x1, -R0 ;  /* 0x0000000108037824 */ /* 0x000fe200078e0a00 */
[----:B------:R-:W-:Y:S01]  /*10b0*/  LOP3.LUT R0, R4, 0x38, R16, 0xf8, !PT ;  /* 0x0000003804007812 */ /* 0x000fe200078ef810 */
[----:B------:R-:W-:Y:S01]  /*10c0*/  IMAD.SHL.U32 R5, R5, 0x40, RZ ;  /* 0x0000004005057824 */ /* 0x000fe200078e00ff */
[----:B------:R-:W-:Y:S01]  /*10d0*/  SHF.R.S32.HI R4, RZ, 0x1f, R215 ;  /* 0x0000001fff047819 */ /* 0x000fe200000114d7 */
[----:B------:R-:W-:Y:S01]  /*10e0*/  IMAD.SHL.U32 R30, R193, 0x2, RZ ;  /* 0x00000002c11e7824 */ /* 0x000fe200078e00ff */
[----:B------:R-:W-:Y:S01]  /*10f0*/  SHF.R.S32.HI R9, RZ, 0x1f, R214 ;  /* 0x0000001fff097819 */ /* 0x000fe200000114d6 */
[C---:B------:R-:W-:Y:S01]  /*1100*/  VIADD R213, R16.reuse, 0xa0 ;  /* 0x000000a010d57836 */ /* 0x040fe20000000000 */
[----:B------:R-:W-:Y:S01]  /*1110*/  LOP3.LUT R5, R5, 0xfffffe00, RZ, 0xc0, !PT ;  /* 0xfffffe0005057812 */ /* 0x000fe200078ec0ff */
[C---:B------:R-:W-:Y:S01]  /*1120*/  VIADD R212, R16.reuse, 0xc0 ;  /* 0x000000c010d47836 */ /* 0x040fe20000000000 */
[----:B------:R0:W-:Y:S01]  /*1130*/  STL [R1+0x64], R30 ;  /* 0x0000641e01007387 */ /* 0x0001e20000100800 */
[C---:B------:R-:W-:Y:S01]  /*1140*/  VIADD R211, R16.reuse, 0xe0 ;  /* 0x000000e010d37836 */ /* 0x040fe20000000000 */
[----:B------:R-:W-:Y:S01]  /*1150*/  SHF.R.S32.HI R24, RZ, 0x1f, R193 ;  /* 0x0000001fff187819 */ /* 0x000fe200000114c1 */
[----:B------:R-:W-:Y:S01]  /*1160*/  IMAD.IADD R190, R23, 0x1, -R6 ;  /* 0x0000000117be7824 */ /* 0x000fe200078e0a06 */
[----:B------:R-:W-:Y:S01]  /*1170*/  SHF.R.S32.HI R6, RZ, 0x1f, R213 ;  /* 0x0000001fff067819 */ /* 0x000fe200000114d5 */
[C---:B------:R-:W-:Y:S01]  /*1180*/  VIADD R210, R16.reuse, 0x100 ;  /* 0x0000010010d27836 */ /* 0x040fe20000000000 */
[----:B------:R-:W-:Y:S01]  /*1190*/  SHF.R.S32.HI R13, RZ, 0x1f, R212 ;  /* 0x0000001fff0d7819 */ /* 0x000fe200000114d4 */
[C---:B------:R-:W-:Y:S01]  /*11a0*/  VIADD R209, R16.reuse, 0x120 ;  /* 0x0000012010d17836 */ /* 0x040fe20000000000 */
[----:B------:R-:W-:Y:S01]  /*11b0*/  SHF.R.S32.HI R8, RZ, 0x1f, R211 ;  /* 0x0000001fff087819 */ /* 0x000fe200000114d3 */
[----:B------:R-:W-:Y:S01]  /*11c0*/  VIADD R208, R16, 0x140 ;  /* 0x0000014010d07836 */ /* 0x000fe20000000000 */
[----:B0-----:R-:W-:Y:S01]  /*11d0*/  SHF.L.U64.HI R30, R215, 0x1, R4 ;  /* 0x00000001d71e7819 */ /* 0x001fe20000010204 */
[----:B------:R-:W-:Y:S01]  /*11e0*/  STL [R1+0x70], R5 ;  /* 0x0000700501007387 */ /* 0x000fe20000100800 */
[----:B------:R-:W-:Y:S01]  /*11f0*/  SHF.L.U64.HI R4, R214, 0x1, R9 ;  /* 0x00000001d6047819 */ /* 0x000fe20000010209 */
[----:B------:R-:W-:Y:S01]  /*1200*/  VIADD R207, R16, 0x160 ;  /* 0x0000016010cf7836 */ /* 0x000fe20000000000 */
[----:B------:R-:W-:Y:S01]  /*1210*/  SHF.L.U64.HI R9, R213, 0x1, R6 ;  /* 0x00000001d5097819 */ /* 0x000fe20000010206 */
[----:B------:R-:W-:Y:S01]  /*1220*/  STL [R1], R30 ;  /* 0x0000001e01007387 */ /* 0x000fe20000100800 */
[----:B------:R-:W-:Y:S01]  /*1230*/  SHF.L.U64.HI R6, R212, 0x1, R13 ;  /* 0x00000001d4067819 */ /* 0x000fe2000001020d */
[----:B------:R-:W-:Y:S01]  /*1240*/  VIADD R206, R16, 0x180 ;  /* 0x0000018010ce7836 */ /* 0x000fe20000000000 */
[----:B------:R-:W-:Y:S01]  /*1250*/  SHF.R.S32.HI R15, RZ, 0x1f, R210 ;  /* 0x0000001fff0f7819 */ /* 0x000fe200000114d2 */
[----:B------:R0:W-:Y:S01]  /*1260*/  STL [R1+0x4], R4 ;  /* 0x0000040401007387 */ /* 0x0001e20000100800 */
[----:B------:R-:W-:Y:S01]  /*1270*/  SHF.R.S32.HI R10, RZ, 0x1f, R209 ;  /* 0x0000001fff0a7819 */ /* 0x000fe200000114d1 */
[----:B------:R-:W-:Y:S01]  /*1280*/  IMAD R7, R222, 0x400, R7 ;  /* 0x00000400de077824 */ /* 0x000fe200078e0207 */
[----:B------:R-:W-:Y:S01]  /*1290*/  SHF.R.S32.HI R21, RZ, 0x1f, R208 ;  /* 0x0000001fff157819 */ /* 0x000fe200000114d0 */
[C---:B------:R-:W-:Y:S01]  /*12a0*/  VIADD R195, R16.reuse, 0x1a0 ;  /* 0x000001a010c37836 */ /* 0x040fe20000000000 */
[----:B------:R-:W-:Y:S01]  /*12b0*/  STL [R1+0x8], R9 ;  /* 0x0000080901007387 */ /* 0x000fe20000100800 */
[----:B------:R-:W-:Y:S01]  /*12c0*/  SHF.R.S32.HI R12, RZ, 0x1f, R207 ;  /* 0x0000001fff0c7819 */ /* 0x000fe200000114cf */
[----:B------:R-:W-:Y:S01]  /*12d0*/  IMAD.IADD R7, R7, 0x1, R14 ;  /* 0x0000000107077824 */ /* 0x000fe200078e020e */
[----:B------:R-:W-:Y:S01]  /*12e0*/  SHF.R.S32.HI R29, RZ, 0x1f, R206 ;  /* 0x0000001fff1d7819 */ /* 0x000fe200000114ce */
[----:B------:R1:W-:Y:S01]  /*12f0*/  STL [R1+0xc], R6 ;  /* 0x00000c0601007387 */ /* 0x0003e20000100800 */
[----:B0-----:R-:W-:Y:S01]  /*1300*/  SHF.L.U64.HI R4, R211, 0x1, R8 ;  /* 0x00000001d3047819 */ /* 0x001fe20000010208 */
[----:B------:R-:W-:Y:S01]  /*1310*/  VIADD R218, R16, 0x1c0 ;  /* 0x000001c010da7836 */ /* 0x000fe20000000000 */
[----:B------:R-:W-:Y:S01]  /*1320*/  SHF.L.U64.HI R8, R210, 0x1, R15 ;  /* 0x00000001d2087819 */ /* 0x000fe2000001020f */
[C---:B------:R-:W-:Y:S01]  /*1330*/  VIADD R217, R16.reuse, 0x1e0 ;  /* 0x000001e010d97836 */ /* 0x040fe20000000000 */
[----:B------:R-:W-:Y:S01]  /*1340*/  SHF.R.S32.HI R14, RZ, 0x1f, R195 ;  /* 0x0000001fff0e7819 */ /* 0x000fe200000114c3 */
[----:B------:R0:W-:Y:S01]  /*1350*/  STL [R1+0x10], R4 ;  /* 0x0000100401007387 */ /* 0x0001e20000100800 */
[----:B------:R-:W-:Y:S01]  /*1360*/  SHF.R.S32.HI R31, RZ, 0x1f, R218 ;  /* 0x0000001fff1f7819 */ /* 0x000fe200000114da */
[----:B------:R-:W-:Y:S01]  /*1370*/  IMAD R225, R7, 0x2, R2 ;  /* 0x0000000207e17824 */ /* 0x000fe200078e0202 */
[----:B------:R-:W-:Y:S01]  /*1380*/  SHF.R.S32.HI R20, RZ, 0x1f, R217 ;  /* 0x0000001fff147819 */ /* 0x000fe200000114d9 */
[----:B------:R3:W-:Y:S01]  /*1390*/  STL [R1+0x14], R8 ;  /* 0x0000140801007387 */ /* 0x0007e20000100800 */
[----:B-1----:R-:W-:Y:S01]  /*13a0*/  SHF.L.U64.HI R6, R209, 0x1, R10 ;  /* 0x00000001d1067819 */ /* 0x002fe2000001020a */
[----:B------:R-:W-:Y:S01]  /*13b0*/  VIADD R216, R16, 0x40 ;  /* 0x0000004010d87836 */ /* 0x000fe20000000000 */
[----:B------:R-:W-:Y:S01]  /*13c0*/  SHF.L.U64.HI R7, R218, 0x1, R31 ;  /* 0x00000001da077819 */ /* 0x000fe2000001021f */
[----:B------:R-:W-:Y:S01]  /*13d0*/  VIADD R228, R225, 0x36400 ;  /* 0x00036400e1e47836 */ /* 0x000fe20000000000 */
[----:B------:R-:W-:Y:S01]  /*13e0*/  LOP3.LUT R5, R5, R0, R28, 0xf6, !PT ;  /* 0x0000000005057212 */ /* 0x000fe200078ef61c */
[----:B------:R1:W-:Y:S01]  /*13f0*/  STL [R1+0x18], R6 ;  /* 0x0000180601007387 */ /* 0x0003e20000100800 */
[----:B0-----:R-:W-:Y:S01]  /*1400*/  SHF.L.U64.HI R4, R208, 0x1, R21 ;  /* 0x00000001d0047819 */ /* 0x001fe20000010215 */
[----:B------:R-:W-:Y:S01]  /*1410*/  IMAD R0, R3, 0x8, R194 ;  /* 0x0000000803007824 */ /* 0x000fe200078e02c2 */
[----:B------:R-:W-:Y:S01]  /*1420*/  SEL R227, R227, 0xffffffc0, !P2 ;  /* 0xffffffc0e3e37807 */ /* 0x000fe20005000000 */
[----:B------:R-:W-:Y:S01]  /*1430*/  VIADD R19, R16, 0x20 ;  /* 0x0000002010137836 */ /* 0x000fe20000000000 */
[----:B---3--:R-:W-:Y:S01]  /*1440*/  SHF.L.U64.HI R8, R207, 0x1, R12 ;  /* 0x00000001cf087819 */ /* 0x008fe2000001020c */
[----:B------:R0:W-:Y:S01]  /*1450*/  STL [R1+0x1c], R4 ;  /* 0x00001c0401007387 */ /* 0x0001e20000100800 */
[----:B------:R-:W-:Y:S01]  /*1460*/  VIADD R226, R225, 0x36420 ;  /* 0x00036420e1e27836 */ /* 0x000fe20000000000 */
[----:B------:R-:W-:Y:S01]  /*1470*/  SHF.R.S32.HI R229, RZ, 0x1f, R216 ;  /* 0x0000001fffe57819 */ /* 0x000fe200000114d8 */
[----:B------:R-:W-:Y:S01]  /*1480*/  @P1 VIADD R226, R228, 0xffffffe0 ;  /* 0xffffffe0e4e21836 */ /* 0x000fe20000000000 */
[----:B-1----:R-:W-:Y:S01]  /*1490*/  SHF.L.U64.HI R6, R206, 0x1, R29 ;  /* 0x00000001ce067819 */ /* 0x002fe2000001021d */
[----:B------:R-:W-:Y:S01]  /*14a0*/  STL [R1+0x20], R8 ;  /* 0x0000200801007387 */ /* 0x000fe20000100800 */
[----:B------:R-:W-:Y:S01]  /*14b0*/  IMAD.IADD R228, R228, 0x1, R227 ;  /* 0x00000001e4e47824 */ /* 0x000fe200078e02e3 */
[----:B------:R-:W-:Y:S01]  /*14c0*/  SHF.R.S32.HI R17, RZ, 0x1f, R16 ;  /* 0x0000001fff117819 */ /* 0x000fe20000011410 */
[----:B------:R-:W-:Y:S01]  /*14d0*/  IMAD.IADD R227, R227, 0x1, R226 ;  /* 0x00000001e3e37824 */ /* 0x000fe200078e02e2 */
[----:B------:R1:W-:Y:S01]  /*14e0*/  STL [R1+0x24], R6 ;  /* 0x0000240601007387 */ /* 0x0003e20000100800 */
[----:B0-----:R-:W-:-:S02]  /*14f0*/  SHF.L.U64.HI R4, R195, 0x1, R14 ;  /* 0x00000001c3047819 */ /* 0x001fc4000001020e */
[----:B------:R-:W-:Y:S02]  /*1500*/  SHF.R.S32.HI R191, RZ, 0x1f, R19 ;  /* 0x0000001fffbf7819 */ /* 0x000fe40000011413 */
[----:B------:R-:W-:Y:S01]  /*1510*/  SHF.L.U64.HI R229, R216, 0x1, R229 ;  /* 0x00000001d8e57819 */ /* 0x000fe200000102e5 */
[----:B------:R0:W-:Y:S01]  /*1520*/  STL [R1+0x28], R4 ;  /* 0x0000280401007387 */ /* 0x0001e20000100800 */
[----:B-1----:R-:W-:-:S03]  /*1530*/  SHF.L.U64.HI R6, R217, 0x1, R20 ;  /* 0x00000001d9067819 */ /* 0x002fc60000010214 */
[----:B------:R-:W-:Y:S04]  /*1540*/  STL [R1+0x2c], R7 ;  /* 0x00002c0701007387 */ /* 0x000fe80000100800 */
[----:B------:R-:W-:Y:S01]  /*1550*/  STL [R1+0x30], R6 ;  /* 0x0000300601007387 */ /* 0x000fe20000100800 */
[----:B0-----:R-:W-:-:S05]  /*1560*/  SHF.L.U64.HI R4, R193, 0x1, R24 ;  /* 0x00000001c1047819 */ /* 0x001fca0000010218 */
[----:B------:R0:W-:Y:S02]  /*1570*/  STL [R1+0x60], R4 ;  /* 0x0000600401007387 */ /* 0x0001e40000100800 */
[----:B0-----:R-:W-:-:S05]  /*1580*/  IMAD R4, R5, 0x2, R2 ;  /* 0x0000000205047824 */ /* 0x001fca00078e0202 */
[----:B------:R0:W-:Y:S04]  /*1590*/  STL [R1+0x68], R4 ;  /* 0x0000680401007387 */ /* 0x0001e80000100800 */
[----:B------:R0:W-:Y:S01]  /*15a0*/  STL [R1+0x74], R0 ;  /* 0x0000740001007387 */ /* 0x0001e20000100800 */
[----:B--2---:R-:W-:Y:S01]  /*15b0*/  LOP3.LUT R188, R18, 0x1, RZ, 0xfc, !PT ;  /* 0x0000000112bc7812 */ /* 0x004fe200078efcff */
[----:B0-----:R-:W-:-:S07]  /*15c0*/  IMAD.MOV.U32 R18, RZ, RZ, RZ ;  /* 0x000000ffff127224 */ /* 0x001fce00078e00ff */
.L_x_1355:
        /* <DEDUP_REMOVED lines=56> */
.L_x_1235:
[----:B------:R-:W-:Y:S02]  /*1950*/  IMAD.U32 R40, RZ, RZ, UR5 ;  /* 0x00000005ff287e24 */ /* 0x000fe4000f8e00ff */
[----:B------:R-:W-:Y:S01]  /*1960*/  IMAD.U32 R28, RZ, RZ, UR4 ;  /* 0x00000004ff1c7e24 */ /* 0x000fe2000f8e00ff */
[----:B------:R-:W-:Y:S06]  /*1970*/  @!P2 BRA `(.L_x_1236) ;  /* 0x000000000010a947 */ /* 0x000fec0003800000 */
[----:B-1----:R-:W-:-:S04]  /*1980*/  IADD3 R4, P0, R31, UR8, RZ ;  /* 0x000000081f047c10 */ /* 0x002fc8000ff1e0ff */
[----:B------:R-:W-:-:S05]  /*1990*/  IADD3.X R5, R30, UR9, RZ, P0, !PT ;  /* 0x000000091e057c10 */ /* 0x000fca00087fe4ff */
[----:B------:R0:W5:Y:S01]  /*19a0*/  LDG.E R28, desc[UR40][R4.64] ;  /* 0x00000028041c7981 */ /* 0x000162000c1e1900 */
[----:B------:R-:W-:Y:S05]  /*19b0*/  BRA `(.L_x_1237) ;  /* 0x0000000000107947 */ /* 0x000fea0003800000 */
.L_x_1236:
[----:B------:R-:W-:Y:S05]  /*19c0*/  @!P0 BRA `(.L_x_1237) ;  /* 0x00000000000c8947 */ /* 0x000fea0003800000 */
[----:B-1----:R-:W2:Y:S04]  /*19d0*/  LDG.E R5, desc[UR40][R8.64] ;  /* 0x0000002808057981 */ /* 0x002ea8000c1e1900 */
[----:B------:R-:W2:Y:S02]  /*19e0*/  LDG.E R28, desc[UR40][R8.64+0x4] ;  /* 0x00000428081c7981 */ /* 0x000ea4000c1e1900 */
[----:B--2---:R-:W-:-:S07]  /*19f0*/  IMAD.IADD R28, R28, 0x1, -R5 ;  /* 0x000000011c1c7824 */ /* 0x004fce00078e0a05 */
.L_x_1237:
        /* <DEDUP_REMOVED lines=55> */
.L_x_1240:
[----:B------:R-:W-:Y:S05]  /*1d70*/  BSYNC B6 ;  /* 0x0000000000067941 */ /* 0x000fea0003800000 */
.L_x_1239:
        /* <DEDUP_REMOVED lines=20> */
.L_x_1242:
[----:B------:R-:W-:Y:S05]  /*1ec0*/  BSYNC B6 ;  /* 0x0000000000067941 */ /* 0x000fea0003800000 */
.L_x_1241:
[----:B------:R-:W-:Y:S01]  /*1ed0*/  ULDC.64 UR4, c[0x0][0xaf0] ;  /* 0x0002bc0000047ab9 */ /* 0x000fe20000000a00 */
[----:B------:R-:W0:Y:S01]  /*1ee0*/  LDC R51, c[0x0][0x3f4] ;  /* 0x0000fd00ff337b82 */ /* 0x000e220000000800 */
[----:B------:R-:W-:-:S04]  /*1ef0*/  ISETP.NE.U32.AND P0, PT, RZ, UR4, PT ;  /* 0x00000004ff007c0c */ /* 0x000fc8000bf05070 */
[----:B------:R-:W-:-:S03]  /*1f00*/  ISETP.NE.AND.EX P0, PT, RZ, UR5, PT, P0 ;  /* 0x00000005ff007c0c */ /* 0x000fc6000bf05300 */
[----:B------:R-:W1:Y:S08]  /*1f10*/  LDC.64 R4, c[0x0][0x3f8] ;  /* 0x0000fe00ff047b82 */ /* 0x000e700000000a00 */
[----:B------:R-:W2:Y:S02]  /*1f20*/  LDC.64 R46, c[0x0][0x408] ;  /* 0x00010200ff2e7b82 */ /* 0x000ea40000000a00 */
[----:B------:R-:W-:-:S02]  /*1f30*/  @P0 IADD3 R6, P1, R31, UR4, RZ ;  /* 0x000000041f060c10 */ /* 0x000fc4000ff3e0ff */
[----:B------:R-:W-:Y:S01]  /*1f40*/  SHF.R.S32.HI R3, RZ, 0x1f, R23 ;  /* 0x0000001fff037819 */ /* 0x000fe20000011417 */
[----:B------:R-:W3:Y:S01]  /*1f50*/  S2R R12, SR_TID.X ;  /* 0x00000000000c7919 */ /* 0x000ee20000002100 */
[----:B------:R-:W-:Y:S02]  /*1f60*/  @P0 IADD3.X R7, R30, UR5, RZ, P1, !PT ;  /* 0x000000051e070c10 */ /* 0x000fe40008ffe4ff */
[----:B------:R-:W-:Y:S01]  /*1f70*/  SHF.R.S32.HI R187, RZ, 0x1f, R186 ;  /* 0x0000001fffbb7819 */ /* 0x000fe200000114ba */
[----:B------:R-:W-:Y:S01]  /*1f80*/  IMAD.SHL.U32 R44, R190, 0x40, RZ ;  /* 0x00000040be2c7824 */ /* 0x000fe200078e00ff */
[----:B0-----:R-:W-:Y:S01]  /*1f90*/  ISETP.GE.AND P3, PT, R16, R51, PT ;  /* 0x000000331000720c */ /* 0x001fe20003f66270 */
[----:B------:R0:W4:Y:S01]  /*1fa0*/  @P0 LDG.E R41, desc[UR40][R6.64] ;  /* 0x0000002806290981 */ /* 0x000122000c1e1900 */
[----:B------:R-:W-:Y:S01]  /*1fb0*/  ULDC UR4, c[0x0][0x2f4] ;  /* 0x0000bd0000047ab9 */ /* 0x000fe20000000800 */
[----:B------:R-:W-:Y:S01]  /*1fc0*/  SHF.R.S32.HI R48, RZ, 0x1f, R26 ;  /* 0x0000001fff307819 */ /* 0x000fe2000001141a */
[----:B------:R-:W3:Y:S01]  /*1fd0*/  S2R R30, SR_TID.X ;  /* 0x00000000001e7919 */ /* 0x000ee20000002100 */
[-C--:B-1----:R-:W-:Y:S01]  /*1fe0*/  IMAD R0, R3, R4.reuse, RZ ;  /* 0x0000000403007224 */ /* 0x082fe200078e02ff */
[----:B------:R-:W-:Y:S01]  /*1ff0*/  LOP3.LUT R44, R44, 0x1c0, RZ, 0xc0, !PT ;  /* 0x000001c02c2c7812 */ /* 0x000fe200078ec0ff */
[----:B------:R-:W-:Y:S01]  /*2000*/  IMAD.WIDE.U32 R20, R23, R4, R186 ;  /* 0x0000000417147225 */ /* 0x000fe200078e00ba */
[----:B------:R-:W-:-:S02]  /*2010*/  SHF.L.U64.HI R42, R4, 0x6, R5 ;  /* 0x00000006042a7819 */ /* 0x000fc40000010205 */
[----:B0----5:R-:W-:Y:S01]  /*2020*/  SHF.R.S32.HI R7, RZ, 0x1f, R27 ;  /* 0x0000001fff077819 */ /* 0x021fe2000001141b */
[----:B------:R-:W-:Y:S01]  /*2030*/  IMAD R9, R23, R5, R0 ;  /* 0x0000000517097224 */ /* 0x000fe200078e0200 */
[----:B------:R-:W-:Y:S01]  /*2040*/  ISETP.GE.AND P2, PT, R16, UR4, PT ;  /* 0x0000000410007c0c */ /* 0x000fe2000bf46270 */
[----:B--2---:R-:W-:Y:S01]  /*2050*/  IMAD R8, R3, R46, RZ ;  /* 0x0000002e03087224 */ /* 0x004fe200078e02ff */
[----:B------:R-:W-:Y:S01]  /*2060*/  SEL R3, R51, RZ, P3 ;  /* 0x000000ff33037207 */ /* 0x000fe20001800000 */
[----:B------:R-:W-:Y:S01]  /*2070*/  IMAD.WIDE.U32 R32, R23, R4, R16 ;  /* 0x0000000417207225 */ /* 0x000fe200078e0010 */
[----:B------:R-:W-:Y:S02]  /*2080*/  SHF.L.U64.HI R45, R46, 0x6, R47 ;  /* 0x000000062e2d7819 */ /* 0x000fe4000001022f */
[----:B------:R-:W-:Y:S01]  /*2090*/  ISETP.GE.AND P1, PT, R19, UR4, PT ;  /* 0x0000000413007c0c */ /* 0x000fe2000bf26270 */
[----:B------:R-:W-:Y:S02]  /*20a0*/  IMAD.IADD R3, R16, 0x1, R3 ;  /* 0x0000000110037824 */ /* 0x000fe400078e0203 */
[----:B------:R-:W-:-:S02]  /*20b0*/  IMAD.IADD R21, R21, 0x1, R9 ;  /* 0x0000000115157824 */ /* 0x000fc400078e0209 */
[----:B------:R-:W-:Y:S01]  /*20c0*/  IMAD.IADD R33, R9, 0x1, R33 ;  /* 0x0000000109217824 */ /* 0x000fe200078e0221 */
[----:B------:R-:W-:Y:S01]  /*20d0*/  SHF.R.S32.HI R6, RZ, 0x1f, R3 ;  /* 0x0000001fff067819 */ /* 0x000fe20000011403 */
[----:B------:R-:W-:Y:S01]  /*20e0*/  IMAD R11, R23, R47, R8 ;  /* 0x0000002f170b7224 */ /* 0x000fe200078e0208 */
[----:B---3--:R-:W-:Y:S01]  /*20f0*/  SHF.R.U32.HI R12, RZ, 0x7, R12 ;  /* 0x00000007ff0c7819 */ /* 0x008fe2000001160c */
[C---:B------:R-:W-:Y:S01]  /*2100*/  IMAD R8, R7.reuse, R4, RZ ;  /* 0x0000000407087224 */ /* 0x040fe200078e02ff */
[----:B------:R-:W-:Y:S01]  /*2110*/  LEA.HI R3, R6, R3, RZ, 0x3 ;  /* 0x0000000306037211 */ /* 0x000fe200078f18ff */
[----:B------:R-:W-:Y:S02]  /*2120*/  IMAD R6, R7, R46, RZ ;  /* 0x0000002e07067224 */ /* 0x000fe400078e02ff */
[----:B------:R-:W-:Y:S01]  /*2130*/  IMAD.WIDE.U32 R20, R27, R4, R20 ;  /* 0x000000041b147225 */ /* 0x000fe200078e0014 */
[----:B------:R-:W-:-:S03]  /*2140*/  LOP3.LUT R58, R3, 0xfffffff8, RZ, 0xc0, !PT ;  /* 0xfffffff8033a7812 */ /* 0x000fc600078ec0ff */
[----:B------:R-:W-:Y:S01]  /*2150*/  IMAD.WIDE.U32 R32, R27, R4, R32 ;  /* 0x000000041b207225 */ /* 0x000fe200078e0020 */
[----:B------:R-:W-:-:S03]  /*2160*/  SHF.R.S32.HI R61, RZ, 0x1f, R58 ;  /* 0x0000001fff3d7819 */ /* 0x000fc6000001143a */
[----:B------:R-:W-:Y:S02]  /*2170*/  VIADD R30, R30, 0xffffff80 ;  /* 0xffffff801e1e7836 */ /* 0x000fe40000000000 */
[----:B------:R-:W-:Y:S01]  /*2180*/  IMAD.SHL.U32 R43, R4, 0x40, RZ ;  /* 0x00000040042b7824 */ /* 0x000fe200078e00ff */
[----:B------:R-:W-:Y:S01]  /*2190*/  LOP3.LUT R4, R44, 0x18, R16, 0xf8, !PT ;  /* 0x000000182c047812 */ /* 0x000fe200078ef810 */
[----:B------:R-:W-:Y:S01]  /*21a0*/  IMAD R59, R27, R47, R6 ;  /* 0x0000002f1b3b7224 */ /* 0x000fe200078e0206 */
[----:B------:R-:W-:Y:S01]  /*21b0*/  SHF.R.S32.HI R10, RZ, 0x1f, R30 ;  /* 0x0000001fff0a7819 */ /* 0x000fe2000001141e */
[C---:B------:R-:W-:Y:S01]  /*21c0*/  IMAD.WIDE.U32 R34, R23.reuse, R46, R186 ;  /* 0x0000002e17227225 */ /* 0x040fe200078e00ba */
[----:B------:R-:W-:Y:S02]  /*21d0*/  SHF.R.U32.HI R47, RZ, 0x3, R44 ;  /* 0x00000003ff2f7819 */ /* 0x000fe4000001162c */
[----:B------:R-:W-:Y:S01]  /*21e0*/  LEA.HI R10, R10, R30, RZ, 0x2 ;  /* 0x0000001e0a0a7211 */ /* 0x000fe200078f10ff */
[----:B------:R-:W-:-:S03]  /*21f0*/  IMAD.WIDE.U32 R36, R23, R46, R16 ;  /* 0x0000002e17247225 */ /* 0x000fc600078e0010 */
[----:B------:R-:W-:Y:S01]  /*2200*/  LOP3.LUT R10, R10, 0xfffffffc, RZ, 0xc0, !PT ;  /* 0xfffffffc0a0a7812 */ /* 0x000fe200078ec0ff */
[----:B------:R-:W-:Y:S01]  /*2210*/  IMAD R9, R27, R5, R8 ;  /* 0x000000051b097224 */ /* 0x000fe200078e0208 */
[-C--:B------:R-:W-:Y:S01]  /*2220*/  LOP3.LUT R5, R4, R47.reuse, RZ, 0x3c, !PT ;  /* 0x0000002f04057212 */ /* 0x080fe200078e3cff */
[----:B------:R-:W-:Y:S01]  /*2230*/  IMAD.IADD R35, R35, 0x1, R11 ;  /* 0x0000000123237824 */ /* 0x000fe200078e020b */
[----:B------:R-:W-:Y:S01]  /*2240*/  LOP3.LUT R4, R44, 0x38, R3, 0xf8, !PT ;  /* 0x000000382c047812 */ /* 0x000fe200078ef803 */
[----:B------:R-:W-:Y:S02]  /*2250*/  IMAD.IADD R37, R11, 0x1, R37 ;  /* 0x000000010b257824 */ /* 0x000fe400078e0225 */
[----:B------:R-:W-:Y:S01]  /*2260*/  IMAD R52, R222, 0x200, R5 ;  /* 0x00000200de347824 */ /* 0x000fe200078e0205 */
[----:B------:R-:W-:Y:S01]  /*2270*/  LOP3.LUT R5, R4, R47, RZ, 0x3c, !PT ;  /* 0x0000002f04057212 */ /* 0x000fe200078e3cff */
[----:B------:R-:W-:-:S04]  /*2280*/  IMAD.WIDE.U32 R34, R27, R46, R34 ;  /* 0x0000002e1b227225 */ /* 0x000fc800078e0022 */
[----:B------:R-:W-:-:S04]  /*2290*/  IMAD.WIDE.U32 R36, R27, R46, R36 ;  /* 0x0000002e1b247225 */ /* 0x000fc800078e0024 */
[----:B------:R-:W-:Y:S02]  /*22a0*/  IMAD.IADD R10, R30, 0x1, -R10 ;  /* 0x000000011e0a7824 */ /* 0x000fe400078e0a0a */
[----:B------:R-:W-:Y:S02]  /*22b0*/  IMAD.IADD R55, R35, 0x1, R59 ;  /* 0x0000000123377824 */ /* 0x000fe400078e023b */
[----:B------:R-:W-:Y:S02]  /*22c0*/  IMAD.IADD R0, R29, 0x1, R28 ;  /* 0x000000011d007824 */ /* 0x000fe400078e021c */
[----:B------:R-:W-:Y:S02]  /*22d0*/  IMAD.SHL.U32 R46, R46, 0x40, RZ ;  /* 0x000000402e2e7824 */ /* 0x000fe400078e00ff */
[----:B------:R-:W-:Y:S02]  /*22e0*/  VIADD R49, R12, 0x8 ;  /* 0x000000080c317836 */ /* 0x000fe40000000000 */
[----:B------:R-:W-:-:S02]  /*22f0*/  IMAD R50, R10, 0x40, R23 ;  /* 0x000000400a327824 */ /* 0x000fc400078e0217 */
[----:B------:R-:W-:Y:S02]  /*2300*/  IMAD.SHL.U32 R51, R51, 0x2, RZ ;  /* 0x0000000233337824 */ /* 0x000fe400078e00ff */
[----:B------:R-:W-:Y:S02]  /*2310*/  IMAD.IADD R53, R21, 0x1, R9 ;  /* 0x0000000115357824 */ /* 0x000fe400078e0209 */
[----:B------:R-:W-:Y:S02]  /*2320*/  IMAD.IADD R54, R9, 0x1, R33 ;  /* 0x0000000109367824 */ /* 0x000fe400078e0221 */
[----:B------:R-:W-:Y:S02]  /*2330*/  IMAD.IADD R59, R59, 0x1, R37 ;  /* 0x000000013b3b7824 */ /* 0x000fe400078e0225 */
[----:B------:R-:W-:Y:S01]  /*2340*/  IMAD R62, R222, 0x200, R5 ;  /* 0x00000200de3e7824 */ /* 0x000fe200078e0205 */
[----:B----4-:R-:W-:-:S07]  /*2350*/  SHF.R.S32.HI R60, RZ, 0x1f, R41 ;  /* 0x0000001fff3c7819 */ /* 0x010fce0000011429 */
.L_x_1275:
        /* <DEDUP_REMOVED lines=93> */
.L_x_1247:
[----:B------:R-:W-:Y:S05]  /*2930*/  BSYNC B1 ;  /* 0x0000000000017941 */ /* 0x000fea0003800000 */
.L_x_1246:
        /* <DEDUP_REMOVED lines=11> */
[----:B------:R-:W-:Y:S01]  /*29f0*/  PRMT R81, R81, 0x5410, R4 ;  /* 0x0000541051517816 */ /* 0x000fe20000000004 */
[----:B------:R-:W-:Y:S01]  /*2a00*/  IMAD.MOV.U32 R7, RZ, RZ, R57 ;  /* 0x000000ffff077224 */ /* 0x000fe200078e0039 */
[----:B------:R-:W-:-:S02]  /*2a10*/  PRMT R82, R82, 0x5410, R5 ;  /* 0x0000541052527816 */ /* 0x000fc40000000005 */
[----:B------:R-:W-:Y:S02]  /*2a20*/  PRMT R77, R77, 0x5410, R6 ;  /* 0x000054104d4d7816 */ /* 0x000fe40000000006 */
[----:B------:R-:W-:Y:S01]  /*2a30*/  PRMT R78, R78, 0x5410, R7 ;  /* 0x000054104e4e7816 */ /* 0x000fe20000000007 */
[----:B------:R-:W-:Y:S06]  /*2a40*/  @!P5 BRA `(.L_x_1248) ;  /* 0x000000000004d947 */ /* 0x000fec0003800000 */
[----:B------:R-:W-:Y:S01]  /*2a50*/  BPT.TRAP 0x1 ;  /* 0x000000040000795c */ /* 0x000fe20000300000 */
.L_x_1248:
[----:B------:R-:W-:Y:S01]  /*2a60*/  IMAD R63, R22, 0x8, R2 ;  /* 0x00000008163f7824 */ /* 0x000fe200078e0202 */
[----:B------:R-:W-:Y:S01]  /*2a70*/  SHF.L.U32 R74, R185, 0x1f, RZ ;  /* 0x0000001fb94a7819 */ /* 0x000fe200000006ff */
[----:B------:R-:W-:Y:S03]  /*2a80*/  BSSY B1, `(.L_x_1249) ;  /* 0x0000003000017945 */ /* 0x000fe60003800000 */
[----:B------:R-:W0:Y:S02]  /*2a90*/  SYNCS.PHASECHK.TRANS64.TRYWAIT P6, [R63+URZ+0x38890], R74 ;  /* 0x0388904a3f0075a7 */ /* 0x000e2400080c017f */
[----:B0-----:R-:W-:Y:S05]  /*2aa0*/  @!P6 BRA `(.L_x_1250) ;  /* 0x000001840020e947 */ /* 0x001fea0003800000 */
.L_x_1490:
[----:B------:R-:W-:Y:S05]  /*2ab0*/  BSYNC B1 ;  /* 0x0000000000017941 */ /* 0x000fea0003800000 */
.L_x_1249:
[----:B------:R-:W-:-:S03]  /*2ac0*/  UMOV UR4, 0xffffffff ;  /* 0xffffffff00047882 */ /* 0x000fc60000000000 */
[----:B------:R-:W-:Y:S05]  /*2ad0*/  BRA.DIV UR4, `(.L_x_1251) ;  /* 0x0000018604287947 */ /* 0x000fea000b800000 */
[----:B------:R1:W2:Y:S04]  /*2ae0*/  SHFL.IDX PT, R72, R69, RZ, 0x1c1f ;  /* 0x001c1fff45487589 */ /* 0x0002a800000e0000 */
[----:B------:R1:W3:Y:S02]  /*2af0*/  SHFL.IDX PT, R14, R70, RZ, 0x1c1f ;  /* 0x001c1fff460e7589 */ /* 0x0002e400000e0000 */
.L_x_1494:
        /* <DEDUP_REMOVED lines=55> */
.L_x_1256:
[----:B------:R-:W-:Y:S05]  /*2e70*/  BSYNC B2 ;  /* 0x0000000000027941 */ /* 0x000fea0003800000 */
.L_x_1255:
[----:B0-----:R4:W-:Y:S02]  /*2e80*/  ST.E.128 desc[UR40][R10.64], R4 ;  /* 0x000000040a007985 */ /* 0x0019e4000c101d28 */
.L_x_1254:
[----:B------:R-:W-:Y:S05]  /*2e90*/  BSYNC B1 ;  /* 0x0000000000017941 */ /* 0x000fea0003800000 */
.L_x_1253:
        /* <DEDUP_REMOVED lines=58> */
.L_x_1258:
[----:B------:R-:W-:Y:S05]  /*3240*/  BSYNC B1 ;  /* 0x0000000000017941 */ /* 0x000fea0003800000 */
.L_x_1257:
[----:B--2---:R2:W-:Y:S01]  /*3250*/  ST.E.128 desc[UR40][R10.64], R4 ;  /* 0x000000040a007985 */ /* 0x0045e2000c101d28 */
[----:B------:R-:W-:Y:S05]  /*3260*/  BRA `(.L_x_1252) ;  /* 0x0000000c008c7947 */ /* 0x000fea0003800000 */
.L_x_1245:
        /* <DEDUP_REMOVED lines=39> */
.L_x_1259:
[----:B------:R-:W-:Y:S01]  /*34e0*/  IMAD R63, R22, 0x8, R2 ;  /* 0x00000008163f7824 */ /* 0x000fe200078e0202 */
[----:B------:R-:W-:Y:S01]  /*34f0*/  SHF.L.U32 R74, R185, 0x1f, RZ ;  /* 0x0000001fb94a7819 */ /* 0x000fe200000006ff */
[----:B------:R-:W-:Y:S03]  /*3500*/  BSSY B1, `(.L_x_1260) ;  /* 0x0000003000017945 */ /* 0x000fe60003800000 */
[----:B------:R-:W0:Y:S02]  /*3510*/  SYNCS.PHASECHK.TRANS64.TRYWAIT P6, [R63+URZ+0x38890], R74 ;  /* 0x0388904a3f0075a7 */ /* 0x000e2400080c017f */
[----:B0-----:R-:W-:Y:S05]  /*3520*/  @!P6 BRA `(.L_x_1261) ;  /* 0x0000017800dce947 */ /* 0x001fea0003800000 */
.L_x_1495:
[----:B------:R-:W-:Y:S05]  /*3530*/  BSYNC B1 ;  /* 0x0000000000017941 */ /* 0x000fea0003800000 */
.L_x_1260:
[----:B------:R-:W-:-:S03]  /*3540*/  UMOV UR4, 0xffffffff ;  /* 0xffffffff00047882 */ /* 0x000fc60000000000 */
[----:B------:R-:W-:Y:S05]  /*3550*/  BRA.DIV UR4, `(.L_x_1262) ;  /* 0x0000017a04e47947 */ /* 0x000fea000b800000 */
[----:B------:R-:W1:Y:S04]  /*3560*/  SHFL.IDX PT, R69, R69, RZ, 0x1c1f ;  /* 0x001c1fff45457589 */ /* 0x000e6800000e0000 */
[----:B------:R-:W2:Y:S02]  /*3570*/  SHFL.IDX PT, R70, R70, RZ, 0x1c1f ;  /* 0x001c1fff46467589 */ /* 0x000ea400000e0000 */
.L_x_1499:
        /* <DEDUP_REMOVED lines=10> */
[----:B------:R-:W-:-:S04]  /*3620*/  SHF.R.S32.HI R8, RZ, 0x4, R9 ;  /* 0x00000004ff087819 */ /* 0x000fc80000011409 */
[----:B------:R-:W-:-:S05]  /*3630*/  LEA.HI.SX32 R8, R3, R8, 0x1d ;  /* 0x0000000803087211 */ /* 0x000fca00078feaff */
[----:B------:R-:W-:-:S05]  /*3640*/  IMAD.SHL.U32 R73, R8, 0x8, RZ ;  /* 0x0000000808497824 */ /* 0x000fca00078e00ff */
[----:B------:R-:W-:-:S04]  /*3650*/  LOP3.LUT R8, R44, 0x38, R73, 0xf8, !PT ;  /* 0x000000382c087812 */ /* 0x000fc800078ef849 */
[----:B------:R-:W-:-:S05]  /*3660*/  LOP3.LUT R9, R8, R47, RZ, 0x3c, !PT ;  /* 0x0000002f08097212 */ /* 0x000fca00078e3cff */
[----:B------:R-:W-:Y:S02]  /*3670*/  IMAD R8, R222, 0x200, R9 ;  /* 0x00000200de087824 */ /* 0x000fe400078e0209 */
[----:B------:R-:W-:Y:S02]  /*3680*/  IMAD.IADD R9, R62, 0x1, R71 ;  /* 0x000000013e097824 */ /* 0x000fe400078e0247 */
[----:B------:R-:W-:Y:S02]  /*3690*/  IMAD.IADD R71, R71, 0x1, R8 ;  /* 0x0000000147477824 */ /* 0x000fe400078e0208 */
[--C-:B------:R-:W-:Y:S02]  /*36a0*/  IMAD R9, R9, 0x2, R2.reuse ;  /* 0x0000000209097824 */ /* 0x100fe400078e0202 */
[----:B------:R-:W-:-:S04]  /*36b0*/  IMAD R71, R71, 0x2, R2 ;  /* 0x0000000247477824 */ /* 0x000fc800078e0202 */
[----:B------:R-:W1:Y:S04]  /*36c0*/  LDS.128 R8, [R9+0x22400] ;  /* 0x0224000009087984 */ /* 0x000e680000000c00 */
        /* <DEDUP_REMOVED lines=24> */
[----:B------:R-:W-:Y:S01]  /*3850*/  LOP3.LUT R80, R80, 0xffff0000, RZ, 0xc0, !PT ;  /* 0xffff000050507812 */ /* 0x000fe200078ec0ff */
[----:B------:R-:W-:Y:S01]  /*3860*/  IMAD.U32 R13, R12, 0x10000, RZ ;  /* 0x000100000c0d7824 */ /* 0x000fe200078e00ff */
        /* <DEDUP_REMOVED lines=15> */
[C---:B------:R-:W-:Y:S01]  /*3960*/  FMUL.FTZ R28, R30.reuse, R75 ;  /* 0x0000004b1e1c7220 */ /* 0x040fe20000410000 */
[----:B------:R-:W-:Y:S01]  /*3970*/  IMAD.U32 R9, R11, 0x10000, RZ ;  /* 0x000100000b097824 */ /* 0x000fe200078e00ff */
[----:B------:R-:W-:Y:S01]  /*3980*/  LOP3.LUT R84, R83, 0xffff0000, RZ, 0xc0, !PT ;  /* 0xffff000053547812 */ /* 0x000fe200078ec0ff */
[-C--:B------:R-:W-:Y:S01]  /*3990*/  FMUL.FTZ R30, R30, R6.reuse ;  /* 0x000000061e1e7220 */ /* 0x080fe20000410000 */
[----:B------:R-:W-:Y:S01]  /*39a0*/  LOP3.LUT R11, R11, 0xffff0000, RZ, 0xc0, !PT ;  /* 0xffff00000b0b7812 */ /* 0x000fe200078ec0ff */
[----:B------:R-:W-:Y:S01]  /*39b0*/  FFMA.FTZ R77, R9, R6, -R28 ;  /* 0x00000006094d7223 */ /* 0x000fe2000001081c */
[----:B------:R-:W-:-:S02]  /*39c0*/  IMAD.U32 R28, R79, 0x10000, RZ ;  /* 0x000100004f1c7824 */ /* 0x000fc400078e00ff */
[----:B------:R-:W-:Y:S01]  /*39d0*/  FFMA.FTZ R75, R9, R75, R30 ;  /* 0x0000004b094b7223 */ /* 0x000fe2000001001e */
[----:B------:R-:W-:Y:S01]  /*39e0*/  FMUL.FTZ R30, R31, R84 ;  /* 0x000000541f1e7220 */ /* 0x000fe20000410000 */
[----:B------:R-:W-:Y:S01]  /*39f0*/  LOP3.LUT R12, R12, 0xffff0000, RZ, 0xc0, !PT ;  /* 0xffff00000c0c7812 */ /* 0x000fe200078ec0ff */
[----:B------:R-:W-:Y:S01]  /*3a00*/  FFMA.FTZ R88, R7, R80, R88 ;  /* 0x0000005007587223 */ /* 0x000fe20000010058 */
[----:B------:R-:W-:Y:S01]  /*3a10*/  LOP3.LUT R79, R79, 0xffff0000, RZ, 0xc0, !PT ;  /* 0xffff00004f4f7812 */ /* 0x000fe200078ec0ff */
[----:B------:R-:W-:Y:S02]  /*3a20*/  IMAD.U32 R6, R71, 0x10000, RZ ;  /* 0x0001000047067824 */ /* 0x000fe400078e00ff */
        /* <DEDUP_REMOVED lines=8> */
[----:B------:R-:W-:-:S02]  /*3ab0*/  IMAD.U32 R15, R14, 0x10000, RZ ;  /* 0x000100000e0f7824 */ /* 0x000fc400078e00ff */
        /* <DEDUP_REMOVED lines=31> */
.L_x_1264:
[----:B------:R-:W-:Y:S05]  /*3cb0*/  BSYNC B1 ;  /* 0x0000000000017941 */ /* 0x000fea0003800000 */
.L_x_1263:
        /* <DEDUP_REMOVED lines=8> */
.L_x_1244:
[----:B------:R-:W-:-:S13]  /*3d40*/  ISETP.NE.AND P5, PT, R188, 0x3, PT ;  /* 0x00000003bc00780c */ /* 0x000fda0003fa5270 */
[----:B------:R-:W-:Y:S05]  /*3d50*/  @!P5 BRA `(.L_x_1265) ;  /* 0x000000000004d947 */ /* 0x000fea0003800000 */
[----:B------:R-:W-:Y:S01]  /*3d60*/  BPT.TRAP 0x1 ;  /* 0x000000040000795c */ /* 0x000fe20000300000 */
.L_x_1265:
[----:B------:R-:W-:Y:S01]  /*3d70*/  IMAD R63, R22, 0x8, R2 ;  /* 0x00000008163f7824 */ /* 0x000fe200078e0202 */
[----:B------:R-:W-:Y:S01]  /*3d80*/  SHF.L.U32 R74, R185, 0x1f, RZ ;  /* 0x0000001fb94a7819 */ /* 0x000fe200000006ff */
[----:B------:R-:W-:Y:S01]  /*3d90*/  BSSY B1, `(.L_x_1266) ;  /* 0x0000004000017945 */ /* 0x000fe20003800000 */
[----:B------:R-:W-:Y:S02]  /*3da0*/  SHF.R.S32.HI R67, RZ, 0x1f, R65 ;  /* 0x0000001fff437819 */ /* 0x000fe40000011441 */
[----:B------:R-:W0:Y:S02]  /*3db0*/  SYNCS.PHASECHK.TRANS64.TRYWAIT P0, [R63+URZ+0x38890], R74 ;  /* 0x0388904a3f0075a7 */ /* 0x000e24000800017f */
[----:B0-----:R-:W-:Y:S05]  /*3dc0*/  @!P0 BRA `(.L_x_1267) ;  /* 0x0000017400148947 */ /* 0x001fea0003800000 */
.L_x_1500:
[----:B------:R-:W-:Y:S05]  /*3dd0*/  BSYNC B1 ;  /* 0x0000000000017941 */ /* 0x000fea0003800000 */
.L_x_1266:
        /* <DEDUP_REMOVED lines=26> */
.L_x_1504:
        /* <DEDUP_REMOVED lines=18> */
.L_x_1252:
[----:B------:R-:W-:Y:S05]  /*40a0*/  BSYNC B0 ;  /* 0x0000000000007941 */ /* 0x000fea0003800000 */
.L_x_1243:
        /* <DEDUP_REMOVED lines=17> */
.L_x_1270:
[----:B------:R-:W-:Y:S05]  /*41c0*/  BSYNC B0 ;  /* 0x0000000000007941 */ /* 0x000fea0003800000 */
.L_x_1269:
[----:B------:R-:W2:Y:S01]  /*41d0*/  SYNCS.PHASECHK.TRANS64.TRYWAIT P5, [R63+URZ+0x388b0], R74 ;  /* 0x0388b04a3f0075a7 */ /* 0x000ea200080a017f */
[----:B------:R-:W-:Y:S04]  /*41e0*/  BSSY B0, `(.L_x_1271) ;  /* 0x0000002000007945 */ /* 0x000fe80003800000 */
[----:B--2---:R-:W-:Y:S05]  /*41f0*/  @!P5 BRA `(.L_x_1272) ;  /* 0x000001700060d947 */ /* 0x004fea0003800000 */
.L_x_1505:
[----:B------:R-:W-:Y:S05]  /*4200*/  BSYNC B0 ;  /* 0x0000000000007941 */ /* 0x000fea0003800000 */
.L_x_1271:
        /* <DEDUP_REMOVED lines=23> */
[----:B------:R-:W4:Y:S01]  /*4380*/  LDL R31, [R1] ;  /* 0x00000000011f7983 */ /* 0x000f220000100800 */
[----:B------:R-:W-:-:S03]  /*4390*/  ULDC UR4, c[0x0][0x320] ;  /* 0x0000c80000047ab9 */ /* 0x000fc60000000800 */
[----:B------:R-:W5:Y:S04]  /*43a0*/  LDL R30, [R1+0x4] ;  /* 0x00000400011e7983 */ /* 0x000f680000100800 */
[----:B------:R-:W2:Y:S04]  /*43b0*/  LDL R29, [R1+0x8] ;  /* 0x00000800011d7983 */ /* 0x000ea80000100800 */
[----:B------:R-:W2:Y:S01]  /*43c0*/  LDL R28, [R1+0xc] ;  /* 0x00000c00011c7983 */ /* 0x000ea20000100800 */
[----:B------:R-:W-:Y:S01]  /*43d0*/  ISETP.GE.AND P6, PT, R16, UR4, PT ;  /* 0x0000000410007c0c */ /* 0x000fe2000bfc6270 */
[----:B------:R-:W-:-:S02]  /*43e0*/  IMAD R9, R22, 0x8000, R52 ;  /* 0x0000800016097824 */ /* 0x000fc400078e0234 */
[----:B------:R-:W2:Y:S02]  /*43f0*/  LDL R15, [R1+0x10] ;  /* 0x00001000010f7983 */ /* 0x000ea40000100800 */
[C---:B------:R-:W-:Y:S01]  /*4400*/  IMAD R12, R9.reuse, 0x2, R2 ;  /* 0x00000002090c7824 */ /* 0x040fe200078e0202 */
[----:B------:R-:W-:Y:S01]  /*4410*/  LOP3.LUT P5, RZ, R190, 0x4, RZ, 0xc0, !PT ;  /* 0x00000004beff7812 */ /* 0x000fe200078ac0ff */
[----:B------:R-:W2:Y:S01]  /*4420*/  LDL R14, [R1+0x14] ;  /* 0x00001400010e7983 */ /* 0x000ea20000100800 */
[----:B------:R-:W-:-:S03]  /*4430*/  VIADD R13, R9, 0x20 ;  /* 0x00000020090d7836 */ /* 0x000fc60000000000 */
[----:B------:R-:W2:Y:S04]  /*4440*/  LDL R56, [R1+0x18] ;  /* 0x0000180001387983 */ /* 0x000ea80000100800 */
[----:B------:R-:W0:Y:S04]  /*4450*/  @!P6 LDS.128 R4, [R12+0x400] ;  /* 0x000400000c04e984 */ /* 0x000e280000000c00 */
        /* <DEDUP_REMOVED lines=19> */
[C---:B------:R-:W-:Y:S01]  /*4590*/  ISETP.GE.AND P6, PT, R214.reuse, UR4, PT ;  /* 0x00000004d6007c0c */ /* 0x040fe2000bfc6270 */
[----:B------:R-:W3:Y:S04]  /*45a0*/  LDL R31, [R1+0x1c] ;  /* 0x00001c00011f7983 */ /* 0x000ee80000100800 */
[----:B-1----:R0:W-:Y:S08]  /*45b0*/  @!P5 ST.E.128 desc[UR40][R8.64], R4 ;  /* 0x000000040800d985 */ /* 0x0021f0000c101d28 */
[----:B------:R-:W1:Y:S01]  /*45c0*/  @!P6 LDS.128 R4, [R12+0x4400] ;  /* 0x004400000c04e984 */ /* 0x000e620000000c00 */
[----:B0-----:R-:W-:-:S05]  /*45d0*/  @!P6 LEA R8, P5, R214, R11, 0x1 ;  /* 0x0000000bd608e211 */ /* 0x001fca00078a08ff */
[----:B-----5:R-:W-:Y:S02]  /*45e0*/  @!P6 IMAD.X R9, R10, 0x1, R30, P5 ;  /* 0x000000010a09e824 */ /* 0x020fe400028e061e */
[----:B------:R-:W4:Y:S01]  /*45f0*/  LDL R30, [R1+0x20] ;  /* 0x00002000011e7983 */ /* 0x000f220000100800 */
[----:B------:R-:W-:-:S03]  /*4600*/  ISETP.GE.AND P5, PT, R213, UR4, PT ;  /* 0x00000004d5007c0c */ /* 0x000fc6000bfa6270 */
[----:B-1----:R0:W-:Y:S10]  /*4610*/  @!P6 ST.E.128 desc[UR40][R8.64], R4 ;  /* 0x000000040800e985 */ /* 0x0021f4000c101d28 */
[----:B------:R-:W1:Y:S01]  /*4620*/  @!P5 LDS.128 R4, [R13+0x4400] ;  /* 0x004400000d04d984 */ /* 0x000e620000000c00 */
[----:B0-----:R-:W-:-:S05]  /*4630*/  @!P5 LEA R8, P6, R213, R11, 0x1 ;  /* 0x0000000bd508d211 */ /* 0x001fca00078c08ff */
[----:B--2---:R-:W-:Y:S02]  /*4640*/  @!P5 IMAD.X R9, R10, 0x1, R29, P6 ;  /* 0x000000010a09d824 */ /* 0x004fe400030e061d */
[----:B------:R-:W2:Y:S01]  /*4650*/  LDL R29, [R1+0x24] ;  /* 0x00002400011d7983 */ /* 0x000ea20000100800 */
[----:B------:R-:W-:-:S03]  /*4660*/  ISETP.GE.AND P6, PT, R212, UR4, PT ;  /* 0x00000004d4007c0c */ /* 0x000fc6000bfc6270 */
[----:B-1----:R0:W-:Y:S10]  /*4670*/  @!P5 ST.E.128 desc[UR40][R8.64], R4 ;  /* 0x000000040800d985 */ /* 0x0021f4000c101d28 */
[----:B------:R-:W1:Y:S01]  /*4680*/  @!P6 LDS.128 R4, [R12+0x6400] ;  /* 0x006400000c04e984 */ /* 0x000e620000000c00 */
[----:B0-----:R-:W-:-:S05]  /*4690*/  @!P6 LEA R8, P5, R212, R11, 0x1 ;  /* 0x0000000bd408e211 */ /* 0x001fca00078a08ff */
[----:B------:R-:W-:Y:S02]  /*46a0*/  @!P6 IMAD.X R9, R10, 0x1, R28, P5 ;  /* 0x000000010a09e824 */ /* 0x000fe400028e061c */
[----:B------:R-:W5:Y:S01]  /*46b0*/  LDL R28, [R1+0x28] ;  /* 0x00002800011c7983 */ /* 0x000f620000100800 */
        /* <DEDUP_REMOVED lines=21> */
[----:B---3--:R-:W-:Y:S01]  /*4810*/  @!P6 IMAD.X R9, R10, 0x1, R31, P5 ;  /* 0x000000010a09e824 */ /* 0x008fe200028e061f */
        /* <DEDUP_REMOVED lines=24> */
[----:B------:R-:W-:-:S05]  /*49a0*/  @!P5 IMAD.X R9, R10, 0x1, R14, P6 ;  /* 0x000000010a09d824 */ /* 0x000fca00030e060e */
[----:B-1----:R4:W-:Y:S03]  /*49b0*/  @!P5 ST.E.128 desc[UR40][R8.64], R4 ;  /* 0x000000040800d985 */ /* 0x0029e6000c101d28 */
.L_x_1274:
[----:B------:R-:W-:Y:S05]  /*49c0*/  BSYNC B0 ;  /* 0x0000000000007941 */ /* 0x000fea0003800000 */
.L_x_1273:
        /* <DEDUP_REMOVED lines=17> */
.L_x_1238:
[----:B------:R-:W2:Y:S01]  /*4ae0*/  LDL R4, [R1+0x6c] ;  /* 0x00006c0001047983 */ /* 0x000ea20000100800 */
[----:B------:R-:W-:Y:S01]  /*4af0*/  BSSY B0, `(.L_x_1276) ;  /* 0x0000046000007945 */ /* 0x000fe20003800000 */
[----:B------:R-:W-:Y:S01]  /*4b00*/  CS2R R160, SRZ ;  /* 0x0000000000a07805 */ /* 0x000fe2000001ff00 */
[----:B------:R-:W-:Y:S01]  /*4b10*/  IMAD.MOV.U32 R162, RZ, RZ, RZ ;  /* 0x000000ffffa27224 */ /* 0x000fe200078e00ff */
        /* <DEDUP_REMOVED lines=45> */
[----:B------:R-:W-:Y:S02]  /*4df0*/  CS2R R14, SRZ ;  /* 0x00000000000e7805 */ /* 0x000fe4000001ff00 */
[----:B------:R-:W-:Y:S01]  /*4e00*/  CS2R R68, SRZ ;  /* 0x0000000000447805 */ /* 0x000fe2000001ff00 */
[----:B------:R-:W-:Y:S01]  /*4e10*/  IMAD.MOV.U32 R67, RZ, RZ, RZ ;  /* 0x000000ffff437224 */ /* 0x000fe200078e00ff */
[----:B------:R-:W-:-:S02]  /*4e20*/  CS2R R12, SRZ ;  /* 0x00000000000c7805 */ /* 0x000fc4000001ff00 */
[----:B------:R-:W-:Y:S02]  /*4e30*/  CS2R R64, SRZ ;  /* 0x0000000000407805 */ /* 0x000fe4000001ff00 */
[----:B0-----:R-:W-:Y:S02]  /*4e40*/  CS2R R62, SRZ ;  /* 0x00000000003e7805 */ /* 0x001fe4000001ff00 */
[----:B------:R-:W-:Y:S02]  /*4e50*/  CS2R R60, SRZ ;  /* 0x00000000003c7805 */ /* 0x000fe4000001ff00 */
[----:B------:R-:W-:Y:S01]  /*4e60*/  CS2R R58, SRZ ;  /* 0x00000000003a7805 */ /* 0x000fe2000001ff00 */
[----:B------:R-:W-:Y:S01]  /*4e70*/  IMAD.MOV.U32 R155, RZ, RZ, RZ ;  /* 0x000000ffff9b7224 */ /* 0x000fe200078e00ff */
[----:B------:R-:W-:Y:S02]  /*4e80*/  CS2R R156, SRZ ;  /* 0x00000000009c7805 */ /* 0x000fe4000001ff00 */
[----:B------:R-:W-:-:S02]  /*4e90*/  CS2R R54, SRZ ;  /* 0x0000000000367805 */ /* 0x000fc4000001ff00 */
[----:B------:R-:W-:Y:S02]  /*4ea0*/  CS2R R158, SRZ ;  /* 0x00000000009e7805 */ /* 0x000fe4000001ff00 */
[----:B------:R-:W-:Y:S02]  /*4eb0*/  CS2R R50, SRZ ;  /* 0x0000000000327805 */ /* 0x000fe4000001ff00 */
        /* <DEDUP_REMOVED lines=9> */
.L_x_1277:
[----:B------:R-:W-:Y:S05]  /*4f50*/  BSYNC B0 ;  /* 0x0000000000007941 */ /* 0x000fea0003800000 */
.L_x_1276:
[----:B------:R-:W-:Y:S01]  /*4f60*/  BSSY B7, `(.L_x_1278) ;  /* 0x0000ad5000077945 */ /* 0x000fe20003800000 */
[----:B---3--:R-:W-:Y:S01]  /*4f70*/  IMAD.MOV.U32 R10, RZ, RZ, RZ ;  /* 0x000000ffff0a7224 */ /* 0x008fe200078e00ff */
[----:B------:R-:W-:Y:S01]  /*4f80*/  CS2R R8, SRZ ;  /* 0x0000000000087805 */ /* 0x000fe2000001ff00 */
[----:B------:R-:W-:Y:S01]  /*4f90*/  IMAD.MOV.U32 R36, RZ, RZ, RZ ;  /* 0x000000ffff247224 */ /* 0x000fe200078e00ff */
[----:B------:R-:W-:Y:S01]  /*4fa0*/  CS2R R6, SRZ ;  /* 0x0000000000067805 */ /* 0x000fe2000001ff00 */
[----:B------:R-:W-:Y:S01]  /*4fb0*/  IMAD.MOV.U32 R35, RZ, RZ, RZ ;  /* 0x000000ffff237224 */ /* 0x000fe200078e00ff */
[----:B------:R-:W-:Y:S01]  /*4fc0*/  CS2R R4, SRZ ;  /* 0x0000000000047805 */ /* 0x000fe2000001ff00 */
[----:B------:R-:W-:Y:S02]  /*4fd0*/  IMAD.MOV.U32 R32, RZ, RZ, RZ ;  /* 0x000000ffff207224 */ /* 0x000fe400078e00ff */
[----:B------:R-:W-:Y:S02]  /*4fe0*/  IMAD.MOV.U32 R31, RZ, RZ, RZ ;  /* 0x000000ffff1f7224 */ /* 0x000fe400078e00ff */
[----:B------:R-:W-:-:S02]  /*4ff0*/  IMAD.MOV.U32 R152, RZ, RZ, RZ ;  /* 0x000000ffff987224 */ /* 0x000fc400078e00ff */
[----:B------:R-:W-:Y:S02]  /*5000*/  IMAD.MOV.U32 R154, RZ, RZ, RZ ;  /* 0x000000ffff9a7224 */ /* 0x000fe400078e00ff */
[----:B------:R-:W-:Y:S01]  /*5010*/  IMAD.MOV.U32 R0, RZ, RZ, RZ ;  /* 0x000000ffff007224 */ /* 0x000fe200078e00ff */
[----:B------:R-:W-:Y:S06]  /*5020*/  @!P1 BRA `(.L_x_1279) ;  /* 0x0000001800689947 */ /* 0x000fec0003800000 */
[----:B------:R-:W-:Y:S02]  /*5030*/  ISETP.GE.AND P1, PT, R169, 0x1, PT ;  /* 0x00000001a900780c */ /* 0x000fe40003f26270 */
[----:B------:R-:W-:-:S11]  /*5040*/  PLOP3.LUT P0, PT, PT, PT, PT, 0x80, 0x0 ;  /* 0x000000000000781c */ /* 0x000fd60003f0f070 */
[----:B------:R-:W-:Y:S05]  /*5050*/  @!P1 BRA `(.L_x_1280) ;  /* 0x000000ac00149947 */ /* 0x000fea0003800000 */
[----:B------:R-:W0:Y:S01]  /*5060*/  S2R R20, SR_TID.X ;  /* 0x0000000000147919 */ /* 0x000e220000002100 */
[----:B------:R-:W-:Y:S01]  /*5070*/  IMAD.MOV.U32 R5, RZ, RZ, 0x40000040 ;  /* 0x40000040ff057424 */ /* 0x000fe200078e00ff */
[----:B------:R-:W-:Y:S01]  /*5080*/  BAR.SYNC.DEFER_BLOCKING 0xe, 0x100 ;  /* 0x0384000000007b1d */ /* 0x000fe20000010000 */
[----:B------:R-:W-:-:S03]  /*5090*/  IMAD.MOV.U32 R7, RZ, RZ, 0x40000040 ;  /* 0x40000040ff077424 */ /* 0x000fc600078e00ff */
[----:B------:R-:W-:Y:S01]  /*50a0*/  R2UR UR5, R5 ;  /* 0x00000000050572ca */ /* 0x000fe200000e0000 */
[----:B------:R-:W-:Y:S01]  /*50b0*/  IMAD.MOV.U32 R11, RZ, RZ, 0x40000040 ;  /* 0x40000040ff0b7424 */ /* 0x000fe200078e00ff */
[----:B------:R-:W-:Y:S01]  /*50c0*/  ISETP.NE.AND P2, PT, R188, 0x3, PT ;  /* 0x00000003bc00780c */ /* 0x000fe20003f45270 */
[----:B------:R-:W-:Y:S01]  /*50d0*/  IMAD.MOV.U32 R9, RZ, RZ, 0x40000040 ;  /* 0x40000040ff097424 */ /* 0x000fe200078e00ff */
[----:B------:R-:W-:Y:S01]  /*50e0*/  R2UR UR7, R7 ;  /* 0x00000000070772ca */ /* 0x000fe200000e0000 */
[----:B------:R-:W-:Y:S01]  /*50f0*/  IMAD.MOV.U32 R7, RZ, RZ, 0x40000040 ;  /* 0x40000040ff077424 */ /* 0x000fe200078e00ff */
[----:B------:R-:W-:Y:S01]  /*5100*/  R2UR UR15, R11 ;  /* 0x000000000b0f72ca */ /* 0x000fe200000e0000 */
[----:B------:R-:W-:Y:S01]  /*5110*/  IMAD.MOV.U32 R11, RZ, RZ, 0x40000040 ;  /* 0x40000040ff0b7424 */ /* 0x000fe200078e00ff */
[----:B------:R-:W-:Y:S01]  /*5120*/  R2UR UR11, R9 ;  /* 0x00000000090b72ca */ /* 0x000fe200000e0000 */
[----:B------:R-:W-:-:S03]  /*5130*/  IMAD.MOV.U32 R9, RZ, RZ, 0x40000040 ;  /* 0x40000040ff097424 */ /* 0x000fc600078e00ff */
[----:B------:R-:W-:Y:S02]  /*5140*/  R2UR UR9, R11 ;  /* 0x000000000b0972ca */ /* 0x000fe400000e0000 */
[----:B------:R-:W-:Y:S01]  /*5150*/  R2UR UR13, R9 ;  /* 0x00000000090d72ca */ /* 0x000fe200000e0000 */
[----:B-----5:R-:W-:Y:S01]  /*5160*/  WARPGROUP.ARRIVE ;  /* 0x00000000000079c5 */ /* 0x020fe20000000000 */
        /* <DEDUP_REMOVED lines=10> */
[----:B------:R-:W-:Y:S01]  /*5210*/  SHF.R.U32.HI R4, RZ, 0x4, R0 ;  /* 0x00000004ff047819 */ /* 0x000fe20000011600 */
[----:B------:R-:W-:-:S03]  /*5220*/  VIADD R3, R3, 0x400 ;  /* 0x0000040003037836 */ /* 0x000fc60000000000 */
[----:B------:R-:W-:Y:S02]  /*5230*/  LOP3.LUT R4, R4, 0x3fff, RZ, 0xc0, !PT ;  /* 0x00003fff04047812 */ /* 0x000fe400078ec0ff */
[----:B------:R-:W-:Y:S02]  /*5240*/  SHF.R.U32.HI R3, RZ, 0x4, R3 ;  /* 0x00000004ff037819 */ /* 0x000fe40000011603 */
[----:B------:R-:W-:Y:S02]  /*5250*/  LOP3.LUT R4, R4, 0x10000, RZ, 0xfc, !PT ;  /* 0x0001000004047812 */ /* 0x000fe400078efcff */
[----:B------:R-:W-:Y:S02]  /*5260*/  LOP3.LUT R0, R3, 0x3fff, RZ, 0xc0, !PT ;  /* 0x00003fff03007812 */ /* 0x000fe400078ec0ff */
[----:B------:R-:W-:Y:S02]  /*5270*/  R2UR UR4, R4 ;  /* 0x00000000040472ca */ /* 0x000fe400000e0000 */
[----:B------:R-:W-:-:S05]  /*5280*/  LOP3.LUT R0, R0, 0x2000000, RZ, 0xfc, !PT ;  /* 0x0200000000007812 */ /* 0x000fca00078efcff */
[----:B------:R-:W-:-:S04]  /*5290*/  IMAD R6, R18, 0x1000, R0 ;  /* 0x0000100012067824 */ /* 0x000fc800078e0200 */
[C---:B------:R-:W-:Y:S01]  /*52a0*/  VIADD R10, R6.reuse, 0x100 ;  /* 0x00000100060a7836 */ /* 0x040fe20000000000 */
[C---:B------:R-:W-:Y:S01]  /*52b0*/  R2UR UR6, R6.reuse ;  /* 0x00000000060672ca */ /* 0x040fe200000e0000 */
[C---:B------:R-:W-:Y:S02]  /*52c0*/  VIADD R8, R6.reuse, 0x80 ;  /* 0x0000008006087836 */ /* 0x040fe40000000000 */
[----:B------:R-:W-:Y:S01]  /*52d0*/  VIADD R6, R6, 0x180 ;  /* 0x0000018006067836 */ /* 0x000fe20000000000 */
[----:B------:R-:W-:Y:S01]  /*52e0*/  R2UR UR14, R10 ;  /* 0x000000000a0e72ca */ /* 0x000fe200000e0000 */
[----:B------:R-:W-:Y:S01]  /*52f0*/  VIADD R10, R4, 0x2 ;  /* 0x00000002040a7836 */ /* 0x000fe20000000000 */
[----:B------:R-:W-:Y:S01]  /*5300*/  R2UR UR10, R8 ;  /* 0x00000000080a72ca */ /* 0x000fe200000e0000 */
[----:B------:R-:W-:-:S03]  /*5310*/  VIADD R8, R4, 0x4 ;  /* 0x0000000404087836 */ /* 0x000fc60000000000 */
[----:B------:R-:W-:Y:S02]  /*5320*/  R2UR UR8, R10 ;  /* 0x000000000a0872ca */ /* 0x000fe400000e0000 */
[----:B------:R-:W-:Y:S01]  /*5330*/  R2UR UR12, R8 ;  /* 0x00000000080c72ca */ /* 0x000fe200000e0000 */
[----:B------:R-:W-:Y:S01]  /*5340*/  HGMMA.64x256x16.F32.BF16 R24, gdesc[UR4].tnspB, RZ, !UPT, gsb0 ;  /* 0x43e00000041879f0 */ /* 0x000fe2000c0018ff */
[----:B------:R-:W-:Y:S01]  /*5350*/  R2UR UR6, R6 ;  /* 0x00000000060672ca */ /* 0x000fe200000e0000 */
[----:B------:R-:W-:Y:S01]  /*5360*/  VIADD R6, R4, 0x6 ;  /* 0x0000000604067836 */ /* 0x000fe20000000000 */
[----:B------:R-:W-:Y:S01]  /*5370*/  R2UR UR7, R7 ;  /* 0x00000000070772ca */ /* 0x000fe200000e0000 */
[----:B------:R-:W-:-:S03]  /*5380*/  IMAD.MOV.U32 R7, RZ, RZ, 0x40000040 ;  /* 0x40000040ff077424 */ /* 0x000fc600078e00ff */
[----:B------:R-:W-:Y:S02]  /*5390*/  R2UR UR4, R6 ;  /* 0x00000000060472ca */ /* 0x000fe400000e0000 */
[----:B------:R-:W-:Y:S01]  /*53a0*/  R2UR UR5, R7 ;  /* 0x00000000070572ca */ /* 0x000fe200000e0000 */
        /* <DEDUP_REMOVED lines=16> */
.L_x_1281:
[----:B------:R-:W-:Y:S01]  /*54b0*/  IMAD R3, R18, 0x8, R2 ;  /* 0x0000000812037824 */ /* 0x000fe200078e0202 */
[----:B------:R-:W-:Y:S01]  /*54c0*/  ISETP.GE.AND P0, PT, R169, 0x41, PT ;  /* 0x00000041a900780c */ /* 0x000fe20003f06270 */
[----:B------:R-:W-:Y:S02]  /*54d0*/  BSSY B0, `(.L_x_1282) ;  /* 0x00000c2000007945 */ /* 0x000fe40003800000 */
[----:B------:R-:W-:-:S05]  /*54e0*/  VIADD R3, R3, 0x38860 ;  /* 0x0003886003037836 */ /* 0x000fca0000000000 */
[----:B------:R-:W-:-:S04]  /*54f0*/  PRMT R3, R189, 0x654, R3 ;  /* 0x00000654bd037816 */ /* 0x000fc80000000003 */
[----:B------:R0:W-:Y:S01]  /*5500*/  SYNCS.ARRIVE.TRANS64.RED.A1T0 RZ, [R3+URZ], RZ ;  /* 0x000000ff03ff79a7 */ /* 0x0001e2000810043f */
[----:B------:R-:W-:Y:S05]  /*5510*/  @!P0 BRA `(.L_x_1283) ;  /* 0x0000000800f48947 */ /* 0x000fea0003800000 */
[----:B------:R-:W-:-:S07]  /*5520*/  VIADD R170, R170, 0xfffffffe ;  /* 0xfffffffeaaaa7836 */ /* 0x000fce0000000000 */
.L_x_1285:
[----:B------:R-:W-:Y:S01]  /*5530*/  BAR.SYNC.DEFER_BLOCKING 0xe, 0x100 ;  /* 0x0384000000007b1d */ /* 0x000fe20000010000 */
[----:B01----:R-:W-:Y:S01]  /*5540*/  IMAD R3, R18, 0x40, R194 ;  /* 0x0000004012037824 */ /* 0x003fe200078e02c2 */
[----:B------:R-:W-:Y:S01]  /*5550*/  R2UR UR4, R4 ;  /* 0x00000000040472ca */ /* 0x000fe200000e0000 */
[----:B------:R-:W-:Y:S01]  /*5560*/  VIADD R18, R18, 0x1 ;  /* 0x0000000112127836 */ /* 0x000fe20000000000 */
[----:B------:R-:W-:Y:S01]  /*5570*/  R2UR UR5, R5 ;  /* 0x00000000050572ca */ /* 0x000fe200000e0000 */
[----:B------:R-:W-:Y:S02]  /*5580*/  IMAD R3, R3, 0x4, R2 ;  /* 0x0000000403037824 */ /* 0x000fe400078e0202 */
[----:B------:R-:W-:Y:S01]  /*5590*/  IMAD.MOV.U32 R13, RZ, RZ, 0x40000040 ;  /* 0x40000040ff0d7424 */ /* 0x000fe200078e00ff */
[----:B------:R-:W-:Y:S01]  /*55a0*/  ISETP.NE.AND P0, PT, R18, 0x2, PT ;  /* 0x000000021200780c */ /* 0x000fe20003f05270 */
[----:B------:R-:W-:-:S03]  /*55b0*/  IMAD.MOV.U32 R15, RZ, RZ, 0x40000040 ;  /* 0x40000040ff0f7424 */ /* 0x000fc600078e00ff */
[----:B------:R-:W-:Y:S02]  /*55c0*/  SEL R18, R18, RZ, P0 ;  /* 0x000000ff12127207 */ /* 0x000fe40000000000 */
[----:B------:R-:W-:Y:S01]  /*55d0*/  R2UR UR7, R13 ;  /* 0x000000000d0772ca */ /* 0x000fe200000e0000 */
[----:B------:R-:W-:Y:S01]  /*55e0*/  IMAD.MOV.U32 R13, RZ, RZ, 0x40000040 ;  /* 0x40000040ff0d7424 */ /* 0x000fe200078e00ff */
        /* <DEDUP_REMOVED lines=66> */
[----:B------:R-:W-:-:S02]  /*5a10*/  IMAD R12, R18, 0x1000, R0 ;  /* 0x00001000120c7824 */ /* 0x000fc400078e0200 */
[-C--:B-1----:R-:W-:Y:S01]  /*5a20*/  FMUL.FTZ R26, R26, R3.reuse ;  /* 0x000000031a1a7220 */ /* 0x082fe20000410000 */
[-C--:B------:R-:W-:Y:S01]  /*5a30*/  FMUL.FTZ R27, R27, R3.reuse ;  /* 0x000000031b1b7220 */ /* 0x080fe20000410000 */
[-C--:B------:R-:W-:Y:S01]  /*5a40*/  FMUL.FTZ R30, R30, R3.reuse ;  /* 0x000000031e1e7220 */ /* 0x080fe20000410000 */
[-C--:B------:R-:W-:Y:S01]  /*5a50*/  FMUL.FTZ R31, R31, R3.reuse ;  /* 0x000000031f1f7220 */ /* 0x080fe20000410000 */
[----:B------:R-:W-:Y:S01]  /*5a60*/  R2UR UR6, R12 ;  /* 0x000000000c0672ca */ /* 0x000fe200000e0000 */
        /* <DEDUP_REMOVED lines=60> */
[----:B------:R-:W-:-:S02]  /*5e30*/  VIADD R14, R12, 0x80 ;  /* 0x000000800c0e7836 */ /* 0x000fc40000000000 */
[----:B------:R-:W-:Y:S02]  /*5e40*/  IMAD.MOV.U32 R3, RZ, RZ, R170 ;  /* 0x000000ffff037224 */ /* 0x000fe400078e00aa */
[----:B------:R-:W-:Y:S01]  /*5e50*/  VIADD R170, R170, 0xffffffff ;  /* 0xffffffffaaaa7836 */ /* 0x000fe20000000000 */
[----:B------:R-:W-:Y:S02]  /*5e60*/  WARPGROUP.ARRIVE ;  /* 0x00000000000079c5 */ /* 0x000fe40000000000 */
[----:B------:R-:W-:Y:S02]  /*5e70*/  ISETP.GT.AND P1, PT, R3, RZ, PT ;  /* 0x000000ff0300720c */ /* 0x000fe40003f24270 */
[----:B------:R-:W-:Y:S02]  /*5e80*/  SEL R3, RZ, 0x1, P0 ;  /* 0x00000001ff037807 */ /* 0x000fe40000000000 */
[----:B------:R-:W-:Y:S01]  /*5e90*/  HGMMA.64x256x16.F32.BF16 R24, gdesc[UR4].tnspB, R24, gsb0 ;  /* 0x43e00000041879f0 */ /* 0x000fe20008001818 */
[----:B------:R-:W-:Y:S01]  /*5ea0*/  R2UR UR6, R14 ;  /* 0x000000000e0672ca */ /* 0x000fe200000e0000 */
[----:B------:R-:W-:Y:S01]  /*5eb0*/  VIADD R14, R12, 0x100 ;  /* 0x000001000c0e7836 */ /* 0x000fe20000000000 */
[----:B------:R-:W-:Y:S01]  /*5ec0*/  R2UR UR7, R15 ;  /* 0x000000000f0772ca */ /* 0x000fe200000e0000 */
[----:B------:R-:W-:Y:S01]  /*5ed0*/  IMAD.MOV.U32 R15, RZ, RZ, 0x40000040 ;  /* 0x40000040ff0f7424 */ /* 0x000fe200078e00ff */
[----:B------:R-:W-:Y:S01]  /*5ee0*/  R2UR UR4, R10 ;  /* 0x000000000a0472ca */ /* 0x000fe200000e0000 */
[----:B------:R-:W-:Y:S01]  /*5ef0*/  VIADD R12, R12, 0x180 ;  /* 0x000001800c0c7836 */ /* 0x000fe20000000000 */
[----:B------:R-:W-:-:S02]  /*5f00*/  R2UR UR5, R11 ;  /* 0x000000000b0572ca */ /* 0x000fc400000e0000 */
[----:B------:R-:W-:Y:S01]  /*5f10*/  LOP3.LUT R184, R184, R3, RZ, 0x3c, !PT ;  /* 0x00000003b8b87212 */ /* 0x000fe200078e3cff */
[----:B------:R-:W-:Y:S02]  /*5f20*/  WARPGROUP.DEPBAR.LE gsb0, 0x0 ;  /* 0x00008000000079c5 */ /* 0x000fe40000010000 */
[----:B------:R-:W-:-:S15]  /*5f30*/  WARPGROUP.ARRIVE ;  /* 0x00000000000079c5 */ /* 0x000fde0000000000 */
[----:B------:R-:W-:-:S01]  /*5f40*/  NOP ;  /* 0x0000000000007918 */ /* 0x000fc20000000000 */
[----:B------:R-:W-:Y:S01]  /*5f50*/  HGMMA.64x256x16.F32.BF16 R24, gdesc[UR4].tnspB, R24, gsb0 ;  /* 0x43e00000041879f0 */ /* 0x000fe20008001818 */
[----:B------:R-:W-:Y:S02]  /*5f60*/  R2UR UR6, R14 ;  /* 0x000000000e0672ca */ /* 0x000fe400000e0000 */
[----:B------:R-:W-:Y:S02]  /*5f70*/  R2UR UR7, R15 ;  /* 0x000000000f0772ca */ /* 0x000fe400000e0000 */
[----:B------:R-:W-:Y:S02]  /*5f80*/  R2UR UR4, R8 ;  /* 0x00000000080472ca */ /* 0x000fe400000e0000 */
[----:B------:R-:W-:Y:S01]  /*5f90*/  R2UR UR5, R9 ;  /* 0x00000000090572ca */ /* 0x000fe200000e0000 */
[----:B------:R-:W-:Y:S02]  /*5fa0*/  WARPGROUP.DEPBAR.LE gsb0, 0x0 ;  /* 0x00008000000079c5 */ /* 0x000fe40000010000 */
[----:B------:R-:W-:-:S15]  /*5fb0*/  WARPGROUP.ARRIVE ;  /* 0x00000000000079c5 */ /* 0x000fde0000000000 */
[----:B------:R-:W-:-:S03]  /*5fc0*/  NOP ;  /* 0x0000000000007918 */ /* 0x000fc60000000000 */
        /* <DEDUP_REMOVED lines=8> */
[----:B------:R-:W-:Y:S03]  /*6050*/  HGMMA.64x256x16.F32.BF16 R24, gdesc[UR4].tnspB, R24, gsb0 ;  /* 0x43e00000041879f0 */ /* 0x000fe60008001818 */
[----:B------:R-:W-:Y:S02]  /*6060*/  WARPGROUP.DEPBAR.LE gsb0, 0x0 ;  /* 0x00008000000079c5 */ /* 0x000fe40000010000 */
[----:B------:R-:W-:Y:S06]  /*6070*/  BAR.ARV 0xf, 0x100 ;  /* 0x03c4000000007b1d */ /* 0x000fec0000002000 */
[----:B------:R-:W-:Y:S05]  /*6080*/  @!P2 BRA `(.L_x_1284) ;  /* 0x000000000004a947 */ /* 0x000fea0003800000 */
[----:B------:R-:W-:Y:S01]  /*6090*/  BPT.TRAP 0x1 ;  /* 0x000000040000795c */ /* 0x000fe20000300000 */
.L_x_1284:
[----:B------:R-:W-:-:S04]  /*60a0*/  IMAD R3, R18, 0x8, R2 ;  /* 0x0000000812037824 */ /* 0x000fc800078e0202 */
[----:B------:R-:W-:-:S05]  /*60b0*/  VIADD R3, R3, 0x38860 ;  /* 0x0003886003037836 */ /* 0x000fca0000000000 */
[----:B------:R-:W-:-:S04]  /*60c0*/  PRMT R3, R189, 0x654, R3 ;  /* 0x00000654bd037816 */ /* 0x000fc80000000003 */
[----:B------:R1:W-:Y:S01]  /*60d0*/  SYNCS.ARRIVE.TRANS64.RED.A1T0 RZ, [R3+URZ], RZ ;  /* 0x000000ff03ff79a7 */ /* 0x0003e2000810043f */
[----:B------:R-:W-:Y:S05]  /*60e0*/  @P1 BRA `(.L_x_1285) ;  /* 0xfffffff400101947 */ /* 0x000fea000383ffff */
.L_x_1283:
[----:B------:R-:W-:Y:S05]  /*60f0*/  BSYNC B0 ;  /* 0x0000000000007941 */ /* 0x000fea0003800000 */
.L_x_1282:
[----:B------:R-:W-:Y:S01]  /*6100*/  BAR.SYNC.DEFER_BLOCKING 0xe, 0x100 ;  /* 0x0384000000007b1d */ /* 0x000fe20000010000 */
[C---:B01----:R-:W-:Y:S01]  /*6110*/  IMAD R3, R18.reuse, 0x40, R194 ;  /* 0x0000004012037824 */ /* 0x043fe200078e02c2 */
[----:B------:R-:W-:Y:S01]  /*6120*/  PLOP3.LUT P0, PT, PT, PT, PT, 0x8, 0x0 ;  /* 0x000000000000781c */ /* 0x000fe20003f0e170 */
[----:B------:R-:W-:Y:S02]  /*6130*/  VIADD R18, R18, 0x1 ;  /* 0x0000000112127836 */ /* 0x000fe40000000000 */
[----:B------:R-:W-:-:S03]  /*6140*/  IMAD R3, R3, 0x4, R2 ;  /* 0x0000000403037824 */ /* 0x000fc600078e0202 */
[----:B------:R-:W-:-:S04]  /*6150*/  ISETP.NE.AND P1, PT, R18, 0x2, PT ;  /* 0x000000021200780c */ /* 0x000fc80003f25270 */
[----:B------:R-:W-:Y:S01]  /*6160*/  SEL R18, R18, RZ, P1 ;  /* 0x000000ff12127207 */ /* 0x000fe20000800000 */
[----:B------:R-:W0:Y:S04]  /*6170*/  LDS R0, [R3+0x38400] ;  /* 0x0384000003007984 */ /* 0x000e280000000800 */
[----:B------:R1:W2:Y:S02]  /*6180*/  LDS R2, [R3+0x38420] ;  /* 0x0384200003027984 */ /* 0x0002a40000000800 */
[----:B-1----:R-:W-:-:S04]  /*6190*/  SEL R3, RZ, 0x1, P1 ;  /* 0x00000001ff037807 */ /* 0x002fc80000800000 */
[----:B------:R-:W-:Y:S01]  /*61a0*/  LOP3.LUT R184, R184, R3, RZ, 0x3c, !PT ;  /* 0x00000003b8b87212 */ /* 0x000fe200078e3cff */
        /* <DEDUP_REMOVED lines=64> */
[-C--:B--2---:R-:W-:Y:S01]  /*65b0*/  FMUL.FTZ R5, R26, R2.reuse ;  /* 0x000000021a057220 */ /* 0x084fe20000410000 */
        /* <DEDUP_REMOVED lines=65> */
.L_x_1279:
        /* <DEDUP_REMOVED lines=36> */
.L_x_1287:
[----:B------:R-:W-:Y:S05]  /*6c10*/  BSYNC B6 ;  /* 0x0000000000067941 */ /* 0x000fea0003800000 */
.L_x_1286:
        /* <DEDUP_REMOVED lines=13> */
.L_x_1291:
[----:B-1----:R1:W2:Y:S02]  /*6cf0*/  SYNCS.PHASECHK.TRANS64.TRYWAIT P0, [R2+URZ+0x38800], R3 ;  /* 0x03880003020075a7 */ /* 0x0022a4000800017f */
[----:B--2---:R-:W-:Y:S05]  /*6d00*/  @!P0 NANOSLEEP.SYNCS 0x989680 ;  /* 0x009896800000895d */ /* 0x004fea0003900000 */
[----:B------:R-:W2:Y:S02]  /*6d10*/  @!P0 SYNCS.PHASECHK.TRANS64 P0, [R2+URZ+0x38800], R3 ;  /* 0x03880003020085a7 */ /* 0x000ea4000800007f */
[----:B--2---:R-:W-:Y:S05]  /*6d20*/  @!P0 BRA `(.L_x_1291) ;  /* 0xfffffffc00f08947 */ /* 0x004fea000383ffff */
.L_x_1290:
[----:B------:R-:W-:Y:S05]  /*6d30*/  BSYNC B0 ;  /* 0x0000000000007941 */ /* 0x000fea0003800000 */
.L_x_1289:
[----:B------:R-:W-:Y:S05]  /*6d40*/  BRA `(.L_x_1292) ;  /* 0x0000002000c07947 */ /* 0x000fea0003800000 */
.L_x_1288:
[----:B-----5:R-:W-:Y:S01]  /*6d50*/  SHF.R.S32.HI R0, RZ, 0x1f, R27 ;  /* 0x0000001fff007819 */ /* 0x020fe2000001141b */
[----:B------:R-:W-:Y:S01]  /*6d60*/  VIADD R3, R2, 0x20400 ;  /* 0x0002040002037836 */ /* 0x000fe20000000000 */
[----:B------:R-:W-:Y:S01]  /*6d70*/  ULDC.64 UR4, c[0x0][0x3f8] ;  /* 0x0000fe0000047ab9 */ /* 0x000fe20000000a00 */
[----:B------:R-:W-:Y:S01]  /*6d80*/  ULDC.64 UR6, c[0x0][0x408] ;  /* 0x0001020000067ab9 */ /* 0x000fe20000000a00 */
[----:B------:R-:W-:Y:S01]  /*6d90*/  IMAD.WIDE.U32 R4, R27, UR4, RZ ;  /* 0x000000041b047c25 */ /* 0x000fe2000f8e00ff */
[----:B------:R-:W-:Y:S01]  /*6da0*/  BSSY B6, `(.L_x_1293) ;  /* 0x0000020000067945 */ /* 0x000fe20003800000 */
[----:B------:R-:W-:Y:S02]  /*6db0*/  LOP3.LUT P0, RZ, R3, 0x3ff, RZ, 0xc0, !PT ;  /* 0x000003ff03ff7812 */ /* 0x000fe4000780c0ff */
[C---:B------:R-:W-:Y:S02]  /*6dc0*/  IMAD R6, R0.reuse, UR4, RZ ;  /* 0x0000000400067c24 */ /* 0x040fe4000f8e02ff */
[----:B------:R-:W-:-:S02]  /*6dd0*/  IMAD R0, R0, UR6, RZ ;  /* 0x0000000600007c24 */ /* 0x000fc4000f8e02ff */
[C---:B------:R-:W-:Y:S01]  /*6de0*/  IMAD R3, R27.reuse, UR5, R6 ;  /* 0x000000051b037c24 */ /* 0x040fe2000f8e0206 */
[----:B------:R-:W-:Y:S01]  /*6df0*/  ULDC.64 UR4, c[0x0][0x3e8] ;  /* 0x0000fa0000047ab9 */ /* 0x000fe20000000a00 */
[----:B------:R-:W-:Y:S01]  /*6e00*/  IMAD.WIDE.U32 R6, R27, UR6, RZ ;  /* 0x000000061b067c25 */ /* 0x000fe2000f8e00ff */
[----:B------:R-:W-:-:S03]  /*6e10*/  LEA R26, P1, R4, UR4, 0x1 ;  /* 0x00000004041a7c11 */ /* 0x000fc6000f8208ff */
[----:B------:R-:W-:Y:S01]  /*6e20*/  IMAD R29, R27, UR7, R0 ;  /* 0x000000071b1d7c24 */ /* 0x000fe2000f8e0200 */
[----:B------:R-:W-:Y:S01]  /*6e30*/  ULDC.64 UR6, c[0x0][0x400] ;  /* 0x0001000000067ab9 */ /* 0x000fe20000000a00 */
[----:B------:R-:W-:Y:S01]  /*6e40*/  IMAD.IADD R27, R3, 0x1, R5 ;  /* 0x00000001031b7824 */ /* 0x000fe200078e0205 */
[----:B------:R-:W-:Y:S01]  /*6e50*/  LEA R28, P2, R6, UR6, 0x1 ;  /* 0x00000006061c7c11 */ /* 0x000fe2000f8408ff */
[----:B------:R-:W-:-:S03]  /*6e60*/  IMAD.IADD R29, R29, 0x1, R7 ;  /* 0x000000011d1d7824 */ /* 0x000fc600078e0207 */
[----:B------:R-:W-:Y:S02]  /*6e70*/  LEA.HI.X R27, R4, UR5, R27, 0x1, P1 ;  /* 0x00000005041b7c11 */ /* 0x000fe400088f0c1b */
[----:B------:R-:W-:Y:S01]  /*6e80*/  LEA.HI.X R29, R6, UR7, R29, 0x1, P2 ;  /* 0x00000007061d7c11 */ /* 0x000fe200090f0c1d */
[----:B------:R-:W-:Y:S06]  /*6e90*/  @!P0 BRA `(.L_x_1294) ;  /* 0x0000000000408947 */ /* 0x000fec0003800000 */
        /* <DEDUP_REMOVED lines=16> */
.L_x_1294:
[----:B------:R-:W-:Y:S05]  /*6fa0*/  BSYNC B6 ;  /* 0x0000000000067941 */ /* 0x000fea0003800000 */
.L_x_1293:
        /* <DEDUP_REMOVED lines=11> */
.L_x_1511:
[----:B------:R-:W5:Y:S01]  /*7060*/  LDL R7, [R1+0x54] ;  /* 0x0000540001077983 */ /* 0x000f620000100800 */
[----:B------:R-:W-:Y:S01]  /*7070*/  ULDC UR4, c[0x0][0x448] ;  /* 0x0001120000047ab9 */ /* 0x000fe20000000800 */
[----:B------:R-:W-:Y:S01]  /*7080*/  BSSY B1, `(.L_x_1298) ;  /* 0x0000024000017945 */ /* 0x000fe20003800000 */
[----:B------:R-:W-:Y:S01]  /*7090*/  IMAD R24, R24, UR4, RZ ;  /* 0x0000000418187c24 */ /* 0x000fe2000f8e02ff */
[----:B------:R-:W-:Y:S02]  /*70a0*/  CS2R R8, SRZ ;  /* 0x0000000000087805 */ /* 0x000fe4000001ff00 */
[----:B------:R-:W-:Y:S02]  /*70b0*/  CS2R R20, SRZ ;  /* 0x0000000000147805 */ /* 0x000fe4000001ff00 */
[----:B------:R-:W-:Y:S02]  /*70c0*/  CS2R R10, SRZ ;  /* 0x00000000000a7805 */ /* 0x000fe4000001ff00 */
[----:B------:R-:W-:Y:S01]  /*70d0*/  ISETP.GE.AND P0, PT, R4, R24, PT ;  /* 0x000000180400720c */ /* 0x000fe20003f06270 */
[----:B------:R-:W-:-:S05]  /*70e0*/  IMAD.SHL.U32 R4, R190, 0x40, RZ ;  /* 0x00000040be047824 */ /* 0x000fca00078e00ff */
        /* <DEDUP_REMOVED lines=18> */
[----:B0-----:R-:W-:Y:S01]  /*7210*/  @!P2 IMAD.WIDE R26, R186, 0x2, R6 ;  /* 0x00000002ba1aa825 */ /* 0x001fe200078e0206 */
        /* <DEDUP_REMOVED lines=10> */
.L_x_1299:
[----:B------:R-:W-:Y:S05]  /*72c0*/  BSYNC B1 ;  /* 0x0000000000017941 */ /* 0x000fea0003800000 */
.L_x_1298:
[----:B------:R-:W4:Y:S01]  /*72d0*/  SYNCS.PHASECHK.TRANS64.TRYWAIT P0, [R2+URZ+0x38800], R13 ;  /* 0x0388000d020075a7 */ /* 0x000f22000800017f */
[----:B-1----:R-:W-:Y:S01]  /*72e0*/  LOP3.LUT R3, R31, 0x18, R16, 0xf8, !PT ;  /* 0x000000181f037812 */ /* 0x002fe200078ef810 */
[----:B--2---:R-:W-:Y:S01]  /*72f0*/  IMAD R0, R25, -0x40, R24 ;  /* 0xffffffc019007824 */ /* 0x004fe200078e0218 */
[----:B0-----:R-:W-:Y:S01]  /*7300*/  SHF.R.U32.HI R4, RZ, 0x3, R31 ;  /* 0x00000003ff047819 */ /* 0x001fe2000001161f */
[----:B-----5:R-:W-:Y:S01]  /*7310*/  IMAD.MOV.U32 R15, RZ, RZ, R10 ;  /* 0x000000ffff0f7224 */ /* 0x020fe200078e000a */
[--C-:B------:R-:W-:Y:S01]  /*7320*/  SHF.R.U64 R30, R20, 0x10, R21.reuse ;  /* 0x00000010141e7819 */ /* 0x100fe20000001215 */
[----:B---3--:R-:W-:Y:S01]  /*7330*/  IMAD.MOV.U32 R5, RZ, RZ, R8 ;  /* 0x000000ffff057224 */ /* 0x008fe200078e0008 */
[----:B------:R-:W-:Y:S01]  /*7340*/  LOP3.LUT R29, R3, R4, RZ, 0x3c, !PT ;  /* 0x00000004031d7212 */ /* 0x000fe200078e3cff */
[----:B------:R-:W-:Y:S01]  /*7350*/  IMAD.MOV.U32 R3, RZ, RZ, R20 ;  /* 0x000000ffff037224 */ /* 0x000fe200078e0014 */
[--C-:B------:R-:W-:Y:S01]  /*7360*/  SHF.R.U32.HI R27, RZ, 0x10, R21.reuse ;  /* 0x00000010ff1b7819 */ /* 0x100fe20000011615 */
[----:B------:R-:W-:Y:S01]  /*7370*/  IMAD.MOV.U32 R4, RZ, RZ, R21 ;  /* 0x000000ffff047224 */ /* 0x000fe200078e0015 */
[----:B------:R-:W-:Y:S01]  /*7380*/  SHF.R.U64 R28, R10, 0x10, R11 ;  /* 0x000000100a1c7819 */ /* 0x000fe2000000120b */
[----:B------:R-:W-:Y:S01]  /*7390*/  IMAD R29, R222, 0x200, R29 ;  /* 0x00000200de1d7824 */ /* 0x000fe200078e021d */
[--C-:B------:R-:W-:Y:S01]  /*73a0*/  SHF.R.U32.HI R25, RZ, 0x10, R11.reuse ;  /* 0x00000010ff197819 */ /* 0x100fe2000001160b */
[----:B------:R-:W-:Y:S01]  /*73b0*/  IMAD.MOV.U32 R20, RZ, RZ, R11 ;  /* 0x000000ffff147224 */ /* 0x000fe200078e000b */
[--C-:B------:R-:W-:Y:S01]  /*73c0*/  SHF.R.U64 R26, R8, 0x10, R9.reuse ;  /* 0x00000010081a7819 */ /* 0x100fe20000001209 */
[----:B------:R-:W-:Y:S01]  /*73d0*/  IMAD R10, R29, 0x2, R2 ;  /* 0x000000021d0a7824 */ /* 0x000fe200078e0202 */
[----:B------:R-:W-:Y:S01]  /*73e0*/  VIMNMX R36, R0, 0x40, PT ;  /* 0x0000004000247848 */ /* 0x000fe20003fe0100 */
[----:B------:R-:W-:Y:S01]  /*73f0*/  BSSY B1, `(.L_x_1300) ;  /* 0x0000011000017945 */ /* 0x000fe20003800000 */
[--C-:B------:R-:W-:Y:S01]  /*7400*/  IMAD.MOV.U32 R11, RZ, RZ, R9.reuse ;  /* 0x000000ffff0b7224 */ /* 0x100fe200078e0009 */
[----:B------:R-:W-:Y:S01]  /*7410*/  SHF.R.U32.HI R24, RZ, 0x10, R9 ;  /* 0x00000010ff187819 */ /* 0x000fe20000011609 */
[--C-:B----4-:R-:W-:Y:S01]  /*7420*/  IMAD.MOV.U32 R14, RZ, RZ, R7.reuse ;  /* 0x000000ffff0e7224 */ /* 0x110fe200078e0007 */
[----:B------:R-:W-:Y:S01]  /*7430*/  SHF.R.U64 R21, R6, 0x10, R7 ;  /* 0x0000001006157819 */ /* 0x000fe20000001207 */
[----:B------:R-:W-:Y:S01]  /*7440*/  IMAD.MOV.U32 R8, RZ, RZ, R6 ;  /* 0x000000ffff087224 */ /* 0x000fe200078e0006 */
[----:B------:R-:W-:Y:S01]  /*7450*/  PRMT R31, R3, 0x5410, R30 ;  /* 0x00005410031f7816 */ /* 0x000fe2000000001e */
[----:B------:R-:W-:Y:S01]  /*7460*/  VIADD R0, R10, 0x20440 ;  /* 0x000204400a007836 */ /* 0x000fe20000000000 */
[----:B------:R-:W-:Y:S01]  /*7470*/  PRMT R32, R4, 0x5410, R27 ;  /* 0x0000541004207816 */ /* 0x000fe2000000001b */
[----:B------:R-:W-:Y:S01]  /*7480*/  VIADD R4, R10, 0x20400 ;  /* 0x000204000a047836 */ /* 0x000fe20000000000 */
[----:B------:R-:W-:-:S02]  /*7490*/  SHF.R.U32.HI R7, RZ, 0x10, R7 ;  /* 0x00000010ff077819 */ /* 0x000fc40000011607 */
[----:B------:R-:W-:Y:S02]  /*74a0*/  LOP3.LUT P2, RZ, R190, 0x4, RZ, 0xc0, !PT ;  /* 0x00000004beff7812 */ /* 0x000fe4000784c0ff */
[----:B------:R-:W-:Y:S02]  /*74b0*/  ISETP.GE.AND P1, PT, R23, R36, PT ;  /* 0x000000241700720c */ /* 0x000fe40003f26270 */
[----:B------:R-:W-:Y:S02]  /*74c0*/  PRMT R9, R15, 0x5410, R28 ;  /* 0x000054100f097816 */ /* 0x000fe4000000001c */
[----:B------:R-:W-:Y:S02]  /*74d0*/  PRMT R3, R20, 0x5410, R25 ;  /* 0x0000541014037816 */ /* 0x000fe40000000019 */
[----:B------:R-:W-:Y:S01]  /*74e0*/  PRMT R33, R5, 0x5410, R26 ;  /* 0x0000541005217816 */ /* 0x000fe2000000001a */
[----:B------:R-:W-:Y:S06]  /*74f0*/  @!P0 BRA `(.L_x_1301) ;  /* 0x0000014000248947 */ /* 0x000fec0003800000 */
.L_x_1512:
[----:B------:R-:W-:Y:S05]  /*7500*/  BSYNC B1 ;  /* 0x0000000000017941 */ /* 0x000fea0003800000 */
.L_x_1300:
        /* <DEDUP_REMOVED lines=11> */
[----:B------:R-:W0:Y:S01]  /*75c0*/  LDS.128 R4, [R10+0x20400] ;  /* 0x020400000a047984 */ /* 0x000e220000000c00 */
[----:B------:R-:W-:Y:S01]  /*75d0*/  IMAD.U32 R25, R33, 0x10000, RZ ;  /* 0x0001000021197824 */ /* 0x000fe200078e00ff */
[C---:B------:R-:W-:Y:S01]  /*75e0*/  LOP3.LUT R24, R31.reuse, 0xffff0000, RZ, 0xc0, !PT ;  /* 0xffff00001f187812 */ /* 0x040fe200078ec0ff */
[----:B------:R-:W-:Y:S01]  /*75f0*/  IMAD.U32 R21, R31, 0x10000, RZ ;  /* 0x000100001f157824 */ /* 0x000fe200078e00ff */
[----:B------:R-:W-:Y:S01]  /*7600*/  LOP3.LUT R26, R33, 0xffff0000, RZ, 0xc0, !PT ;  /* 0xffff0000211a7812 */ /* 0x000fe200078ec0ff */
[C---:B0-----:R-:W-:Y:S01]  /*7610*/  IMAD.U32 R13, R4.reuse, 0x10000, RZ ;  /* 0x00010000040d7824 */ /* 0x041fe200078e00ff */
        /* <DEDUP_REMOVED lines=9> */
[----:B------:R-:W-:Y:S01]  /*76b0*/  FFMA.FTZ R28, R13, R21, -R28 ;  /* 0x000000150d1c7223 */ /* 0x000fe2000001081c */
[-C--:B------:R-:W-:Y:S01]  /*76c0*/  FMUL.FTZ R29, R5, R24.reuse ;  /* 0x00000018051d7220 */ /* 0x080fe20000410000 */
[----:B------:R-:W-:Y:S01]  /*76d0*/  LOP3.LUT R7, R7, 0xffff0000, RZ, 0xc0, !PT ;  /* 0xffff000007077812 */ /* 0x000fe200078ec0ff */
[----:B------:R-:W-:Y:S01]  /*76e0*/  FFMA.FTZ R25, R13, R25, R4 ;  /* 0x000000190d197223 */ /* 0x000fe20000010004 */
        /* <DEDUP_REMOVED lines=19> */
.L_x_1305:
[----:B------:R-:W-:Y:S05]  /*7820*/  BSYNC B2 ;  /* 0x0000000000027941 */ /* 0x000fea0003800000 */
.L_x_1304:
[----:B------:R-:W-:Y:S05]  /*7830*/  @P1 BRA `(.L_x_1303) ;  /* 0x0000000000981947 */ /* 0x000fea0003800000 */
[----:B-1----:R-:W0:Y:S01]  /*7840*/  LDS.128 R4, [R0] ;  /* 0x0000000000047984 */ /* 0x002e220000000c00 */
        /* <DEDUP_REMOVED lines=37> */
.L_x_1303:
[----:B------:R-:W-:Y:S05]  /*7aa0*/  BSYNC B1 ;  /* 0x0000000000017941 */ /* 0x000fea0003800000 */
.L_x_1302:
        /* <DEDUP_REMOVED lines=8> */
[----:B------:R-:W0:Y:S01]  /*7b30*/  LDS.128 R4, [R10+0x21400] ;  /* 0x021400000a047984 */ /* 0x000e220000000c00 */
[C---:B------:R-:W-:Y:S01]  /*7b40*/  IMAD.U32 R27, R33.reuse, 0x10000, RZ ;  /* 0x00010000211b7824 */ /* 0x040fe200078e00ff */
[----:B------:R-:W-:Y:S01]  /*7b50*/  LOP3.LUT R30, R33, 0xffff0000, RZ, 0xc0, !PT ;  /* 0xffff0000211e7812 */ /* 0x000fe200078ec0ff */
[C---:B------:R-:W-:Y:S01]  /*7b60*/  IMAD.U32 R25, R31.reuse, 0x10000, RZ ;  /* 0x000100001f197824 */ /* 0x040fe200078e00ff */
[----:B------:R-:W-:Y:S01]  /*7b70*/  LOP3.LUT R28, R31, 0xffff0000, RZ, 0xc0, !PT ;  /* 0xffff00001f1c7812 */ /* 0x000fe200078ec0ff */
[C---:B------:R-:W-:Y:S01]  /*7b80*/  IMAD.U32 R29, R34.reuse, 0x10000, RZ ;  /* 0x00010000221d7824 */ /* 0x040fe200078e00ff */
[----:B------:R-:W-:Y:S01]  /*7b90*/  LOP3.LUT R34, R34, 0xffff0000, RZ, 0xc0, !PT ;  /* 0xffff000022227812 */ /* 0x000fe200078ec0ff */
[C---:B0-----:R-:W-:Y:S01]  /*7ba0*/  IMAD.U32 R13, R4.reuse, 0x10000, RZ ;  /* 0x00010000040d7824 */ /* 0x041fe200078e00ff */
[----:B------:R-:W-:Y:S01]  /*7bb0*/  LOP3.LUT R4, R4, 0xffff0000, RZ, 0xc0, !PT ;  /* 0xffff000004047812 */ /* 0x000fe200078ec0ff */
[C---:B------:R-:W-:Y:S01]  /*7bc0*/  IMAD.U32 R14, R5.reuse, 0x10000, RZ ;  /* 0x00010000050e7824 */ /* 0x040fe200078e00ff */
[----:B------:R-:W-:Y:S01]  /*7bd0*/  LOP3.LUT R5, R5, 0xffff0000, RZ, 0xc0, !PT ;  /* 0xffff000005057812 */ /* 0x000fe200078ec0ff */
[C---:B------:R-:W-:Y:S01]  /*7be0*/  IMAD.U32 R15, R6.reuse, 0x10000, RZ ;  /* 0x00010000060f7824 */ /* 0x040fe200078e00ff */
[----:B------:R-:W-:Y:S01]  /*7bf0*/  LOP3.LUT R6, R6, 0xffff0000, RZ, 0xc0, !PT ;  /* 0xffff000006067812 */ /* 0x000fe200078ec0ff */
[-C--:B------:R-:W-:Y:S01]  /*7c00*/  FMUL.FTZ R24, R27, R4.reuse ;  /* 0x000000041b187220 */ /* 0x080fe20000410000 */
[----:B------:R-:W-:Y:S01]  /*7c10*/  FMUL.FTZ R26, R25, R4 ;  /* 0x00000004191a7220 */ /* 0x000fe20000410000 */
[C---:B------:R-:W-:Y:S01]  /*7c20*/  IMAD.U32 R20, R7.reuse, 0x10000, RZ ;  /* 0x0001000007147824 */ /* 0x040fe200078e00ff */
[----:B------:R-:W-:Y:S01]  /*7c30*/  LOP3.LUT R7, R7, 0xffff0000, RZ, 0xc0, !PT ;  /* 0xffff000007077812 */ /* 0x000fe200078ec0ff */
[-C--:B------:R-:W-:Y:S01]  /*7c40*/  FFMA.FTZ R4, R25, R13.reuse, -R24 ;  /* 0x0000000d19047223 */ /* 0x080fe20000010818 */
[----:B------:R-:W-:Y:S01]  /*7c50*/  FFMA.FTZ R13, R27, R13, R26 ;  /* 0x0000000d1b0d7223 */ /* 0x000fe2000001001a */
[----:B------:R-:W-:Y:S01]  /*7c60*/  FMUL.FTZ R21, R30, R5 ;  /* 0x000000051e157220 */ /* 0x000fe20000410000 */
[----:B------:R-:W-:-:S02]  /*7c70*/  IMAD.U32 R27, R32, 0x10000, RZ ;  /* 0x00010000201b7824 */ /* 0x000fc400078e00ff */
[----:B------:R-:W-:Y:S01]  /*7c80*/  FMUL.FTZ R25, R28, R5 ;  /* 0x000000051c197220 */ /* 0x000fe20000410000 */
[----:B------:R-:W-:Y:S01]  /*7c90*/  LOP3.LUT R32, R32, 0xffff0000, RZ, 0xc0, !PT ;  /* 0xffff000020207812 */ /* 0x000fe200078ec0ff */
[----:B------:R-:W-:Y:S01]  /*7ca0*/  FFMA.FTZ R5, R28, R14, -R21 ;  /* 0x0000000e1c057223 */ /* 0x000fe20000010815 */
[----:B------:R-:W-:Y:S01]  /*7cb0*/  FMUL.FTZ R24, R29, R6 ;  /* 0x000000061d187220 */ /* 0x000fe20000410000 */
[----:B------:R-:W-:Y:S01]  /*7cc0*/  FFMA.FTZ R14, R30, R14, R25 ;  /* 0x0000000e1e0e7223 */ /* 0x000fe20000010019 */
[-C--:B------:R-:W-:Y:S01]  /*7cd0*/  FMUL.FTZ R21, R34, R7.reuse ;  /* 0x0000000722157220 */ /* 0x080fe20000410000 */
[C---:B------:R-:W-:Y:S01]  /*7ce0*/  FMUL.FTZ R26, R27.reuse, R6 ;  /* 0x000000061b1a7220 */ /* 0x040fe20000410000 */
[C---:B------:R-:W-:Y:S01]  /*7cf0*/  FMUL.FTZ R25, R32.reuse, R7 ;  /* 0x0000000720197220 */ /* 0x040fe20000410000 */
[-C--:B------:R-:W-:Y:S01]  /*7d00*/  FFMA.FTZ R6, R27, R15.reuse, -R24 ;  /* 0x0000000f1b067223 */ /* 0x080fe20000010818 */
[-C--:B------:R-:W-:Y:S01]  /*7d10*/  FFMA.FTZ R7, R32, R20.reuse, -R21 ;  /* 0x0000001420077223 */ /* 0x080fe20000010815 */
[----:B------:R-:W-:Y:S01]  /*7d20*/  FFMA.FTZ R15, R29, R15, R26 ;  /* 0x0000000f1d0f7223 */ /* 0x000fe2000001001a */
[----:B------:R-:W-:Y:S01]  /*7d30*/  FFMA.FTZ R20, R34, R20, R25 ;  /* 0x0000001422147223 */ /* 0x000fe20000010019 */
[----:B------:R-:W-:-:S02]  /*7d40*/  F2FP.BF16.F32.PACK_AB R4, R13, R4 ;  /* 0x000000040d04723e */ /* 0x000fc400000010ff */
[----:B------:R-:W-:Y:S02]  /*7d50*/  F2FP.BF16.F32.PACK_AB R5, R14, R5 ;  /* 0x000000050e05723e */ /* 0x000fe400000010ff */
[----:B------:R-:W-:Y:S02]  /*7d60*/  F2FP.BF16.F32.PACK_AB R6, R15, R6 ;  /* 0x000000060f06723e */ /* 0x000fe400000010ff */
[----:B------:R-:W-:-:S05]  /*7d70*/  F2FP.BF16.F32.PACK_AB R7, R20, R7 ;  /* 0x000000071407723e */ /* 0x000fca00000010ff */
[----:B------:R1:W-:Y:S02]  /*7d80*/  STS.128 [R10+0x21400], R4 ;  /* 0x021400040a007388 */ /* 0x0003e40000000c00 */
.L_x_1308:
[----:B------:R-:W-:Y:S05]  /*7d90*/  BSYNC B1 ;  /* 0x0000000000017941 */ /* 0x000fea0003800000 */
.L_x_1307:
[----:B------:R-:W-:Y:S05]  /*7da0*/  @P1 BRA `(.L_x_1306) ;  /* 0x0000001000841947 */ /* 0x000fea0003800000 */
[----:B-1----:R-:W1:Y:S01]  /*7db0*/  LDS.128 R4, [R0+0x1000] ;  /* 0x0010000000047984 */ /* 0x002e620000000c00 */
[----:B------:R-:W-:Y:S01]  /*7dc0*/  IMAD.U32 R20, R9, 0x10000, RZ ;  /* 0x0001000009147824 */ /* 0x000fe200078e00ff */
[C---:B------:R-:W-:Y:S01]  /*7dd0*/  LOP3.LUT R27, R11.reuse, 0xffff0000, RZ, 0xc0, !PT ;  /* 0xffff00000b1b7812 */ /* 0x040fe200078ec0ff */
[----:B------:R-:W-:Y:S01]  /*7de0*/  IMAD.U32 R24, R11, 0x10000, RZ ;  /* 0x000100000b187824 */ /* 0x000fe200078e00ff */
[----:B------:R-:W-:Y:S02]  /*7df0*/  LOP3.LUT R25, R9, 0xffff0000, RZ, 0xc0, !PT ;  /* 0xffff000009197812 */ /* 0x000fe400078ec0ff */
[----:B------:R-:W-:Y:S01]  /*7e00*/  LOP3.LUT R29, R8, 0xffff0000, RZ, 0xc0, !PT ;  /* 0xffff0000081d7812 */ /* 0x000fe200078ec0ff */
[C---:B-1----:R-:W-:Y:S01]  /*7e10*/  IMAD.U32 R10, R4.reuse, 0x10000, RZ ;  /* 0x00010000040a7824 */ /* 0x042fe200078e00ff */
[----:B------:R-:W-:Y:S01]  /*7e20*/  LOP3.LUT R4, R4, 0xffff0000, RZ, 0xc0, !PT ;  /* 0xffff000004047812 */ /* 0x000fe200078ec0ff */
[C---:B0-----:R-:W-:Y:S01]  /*7e30*/  IMAD.U32 R13, R5.reuse, 0x10000, RZ ;  /* 0x00010000050d7824 */ /* 0x041fe200078e00ff */
[----:B------:R-:W-:Y:S01]  /*7e40*/  LOP3.LUT R5, R5, 0xffff0000, RZ, 0xc0, !PT ;  /* 0xffff000005057812 */ /* 0x000fe200078ec0ff */
[C---:B------:R-:W-:Y:S01]  /*7e50*/  IMAD.U32 R9, R6.reuse, 0x10000, RZ ;  /* 0x0001000006097824 */ /* 0x040fe200078e00ff */
[----:B------:R-:W-:Y:S01]  /*7e60*/  LOP3.LUT R6, R6, 0xffff0000, RZ, 0xc0, !PT ;  /* 0xffff000006067812 */ /* 0x000fe200078ec0ff */
[-C--:B------:R-:W-:Y:S01]  /*7e70*/  FMUL.FTZ R15, R24, R4.reuse ;  /* 0x00000004180f7220 */ /* 0x080fe20000410000 */
[----:B------:R-:W-:Y:S01]  /*7e80*/  FMUL.FTZ R21, R20, R4 ;  /* 0x0000000414157220 */ /* 0x000fe20000410000 */
[----:B------:R-:W-:Y:S01]  /*7e90*/  FMUL.FTZ R14, R27, R5 ;  /* 0x000000051b0e7220 */ /* 0x000fe20000410000 */
[----:B------:R-:W-:-:S02]  /*7ea0*/  IMAD.U32 R11, R7, 0x10000, RZ ;  /* 0x00010000070b7824 */ /* 0x000fc400078e00ff */
[-C--:B------:R-:W-:Y:S01]  /*7eb0*/  FFMA.FTZ R4, R20, R10.reuse, -R15 ;  /* 0x0000000a14047223 */ /* 0x080fe2000001080f */
[----:B------:R-:W-:Y:S01]  /*7ec0*/  FFMA.FTZ R21, R24, R10, R21 ;  /* 0x0000000a18157223 */ /* 0x000fe20000010015 */
[C---:B------:R-:W-:Y:S01]  /*7ed0*/  FMUL.FTZ R10, R25.reuse, R5 ;  /* 0x00000005190a7220 */ /* 0x040fe20000410000 */
[-C--:B------:R-:W-:Y:S01]  /*7ee0*/  FFMA.FTZ R5, R25, R13.reuse, -R14 ;  /* 0x0000000d19057223 */ /* 0x080fe2000001080e */
[----:B------:R-:W-:Y:S01]  /*7ef0*/  IMAD.U32 R15, R3, 0x10000, RZ ;  /* 0x00010000030f7824 */ /* 0x000fe200078e00ff */
[----:B------:R-:W-:Y:S01]  /*7f00*/  LOP3.LUT R7, R7, 0xffff0000, RZ, 0xc0, !PT ;  /* 0xffff000007077812 */ /* 0x000fe200078ec0ff */
[----:B------:R-:W-:Y:S01]  /*7f10*/  IMAD.U32 R25, R8, 0x10000, RZ ;  /* 0x0001000008197824 */ /* 0x000fe200078e00ff */
[----:B------:R-:W-:Y:S01]  /*7f20*/  LOP3.LUT R3, R3, 0xffff0000, RZ, 0xc0, !PT ;  /* 0xffff000003037812 */ /* 0x000fe200078ec0ff */
[-C--:B------:R-:W-:Y:S01]  /*7f30*/  FMUL.FTZ R14, R15, R6.reuse ;  /* 0x000000060f0e7220 */ /* 0x080fe20000410000 */
[----:B------:R-:W-:Y:S01]  /*7f40*/  FFMA.FTZ R10, R27, R13, R10 ;  /* 0x0000000d1b0a7223 */ /* 0x000fe2000001000a */
[----:B------:R-:W-:Y:S01]  /*7f50*/  FMUL.FTZ R8, R25, R6 ;  /* 0x0000000619087220 */ /* 0x000fe20000410000 */
[-C--:B------:R-:W-:Y:S01]  /*7f60*/  FMUL.FTZ R20, R29, R7.reuse ;  /* 0x000000071d147220 */ /* 0x080fe20000410000 */
[----:B------:R-:W-:Y:S01]  /*7f70*/  FMUL.FTZ R24, R3, R7 ;  /* 0x0000000703187220 */ /* 0x000fe20000410000 */
[----:B------:R-:W-:Y:S01]  /*7f80*/  F2FP.BF16.F32.PACK_AB R4, R21, R4 ;  /* 0x000000041504723e */ /* 0x000fe200000010ff */
[-C--:B------:R-:W-:Y:S01]  /*7f90*/  FFMA.FTZ R6, R15, R9.reuse, -R8 ;  /* 0x000000090f067223 */ /* 0x080fe20000010808 */
[----:B------:R-:W-:Y:S01]  /*7fa0*/  FFMA.FTZ R9, R25, R9, R14 ;  /* 0x0000000919097223 */ /* 0x000fe2000001000e */
[-C--:B------:R-:W-:Y:S01]  /*7fb0*/  FFMA.FTZ R7, R3, R11.reuse, -R20 ;  /* 0x0000000b03077223 */ /* 0x080fe20000010814 */
[----:B------:R-:W-:Y:S01]  /*7fc0*/  FFMA.FTZ R24, R29, R11, R24 ;  /* 0x0000000b1d187223 */ /* 0x000fe20000010018 */
[----:B------:R-:W-:-:S02]  /*7fd0*/  F2FP.BF16.F32.PACK_AB R5, R10, R5 ;  /* 0x000000050a05723e */ /* 0x000fc400000010ff */
[----:B------:R-:W-:Y:S02]  /*7fe0*/  F2FP.BF16.F32.PACK_AB R6, R9, R6 ;  /* 0x000000060906723e */ /* 0x000fe400000010ff */
[----:B------:R-:W-:-:S05]  /*7ff0*/  F2FP.BF16.F32.PACK_AB R7, R24, R7 ;  /* 0x000000071807723e */ /* 0x000fca00000010ff */
[----:B------:R2:W-:Y:S01]  /*8000*/  STS.128 [R0+0x1000], R4 ;  /* 0x0010000400007388 */ /* 0x0005e20000000c00 */
[----:B------:R-:W-:Y:S05]  /*8010*/  BRA `(.L_x_1306) ;  /* 0x0000000c00e87947 */ /* 0x000fea0003800000 */
.L_x_1296:
[----:B------:R-:W-:-:S03]  /*8020*/  UMOV UR4, 0xffffffff ;  /* 0xffffffff00047882 */ /* 0x000fc60000000000 */
[----:B------:R-:W-:Y:S05]  /*8030*/  BRA.DIV UR4, `(.L_x_1309) ;  /* 0x0000013604687947 */ /* 0x000fea000b800000 */
[----:B------:R0:W1:Y:S04]  /*8040*/  SHFL.IDX PT, R0, R27, RZ, 0x1c1f ;  /* 0x001c1fff1b007589 */ /* 0x00006800000e0000 */
[----:B------:R0:W2:Y:S04]  /*8050*/  SHFL.IDX PT, R3, R26, RZ, 0x1c1f ;  /* 0x001c1fff1a037589 */ /* 0x0000a800000e0000 */
[----:B------:R0:W3:Y:S04]  /*8060*/  SHFL.IDX PT, R20, R29, RZ, 0x1c1f ;  /* 0x001c1fff1d147589 */ /* 0x0000e800000e0000 */
[----:B------:R0:W4:Y:S02]  /*8070*/  SHFL.IDX PT, R14, R28, RZ, 0x1c1f ;  /* 0x001c1fff1c0e7589 */ /* 0x00012400000e0000 */
.L_x_1518:
[----:B------:R-:W5:Y:S01]  /*8080*/  LDL R6, [R1+0x54] ;  /* 0x0000540001067983 */ /* 0x000f620000100800 */
[----:B------:R-:W-:Y:S01]  /*8090*/  ULDC UR4, c[0x0][0x448] ;  /* 0x0001120000047ab9 */ /* 0x000fe20000000800 */
[----:B0-----:R-:W0:Y:S01]  /*80a0*/  LDC R27, c[0x0][0x3f4] ;  /* 0x0000fd00ff1b7b82 */ /* 0x001e220000000800 */
[----:B------:R-:W-:Y:S01]  /*80b0*/  IMAD R24, R24, UR4, RZ ;  /* 0x0000000418187c24 */ /* 0x000fe2000f8e02ff */
        /* <DEDUP_REMOVED lines=10> */
[----:B0-----:R-:W-:Y:S06]  /*8160*/  @P0 BRA `(.L_x_1311) ;  /* 0x0000000000300947 */ /* 0x001fec0003800000 */
[----:B------:R-:W-:Y:S01]  /*8170*/  ULDC UR4, c[0x0][0x3f4] ;  /* 0x0000fd0000047ab9 */ /* 0x000fe20000000800 */
[C---:B------:R-:W-:Y:S01]  /*8180*/  IMAD.SHL.U32 R15, R16.reuse, 0x2, RZ ;  /* 0x00000002100f7824 */ /* 0x040fe200078e00ff */
[C---:B------:R-:W-:Y:S02]  /*8190*/  ISETP.GE.AND P2, PT, R16.reuse, UR4, PT ;  /* 0x0000000410007c0c */ /* 0x040fe4000bf46270 */
[----:B------:R-:W-:Y:S02]  /*81a0*/  SHF.L.U64.HI R7, R16, 0x1, R17 ;  /* 0x0000000110077819 */ /* 0x000fe40000010211 */
[-C--:B--2---:R-:W-:Y:S02]  /*81b0*/  IADD3 R28, P0, R3, R15.reuse, RZ ;  /* 0x0000000f031c7210 */ /* 0x084fe40007f1e0ff */
[----:B----4-:R-:W-:-:S03]  /*81c0*/  IADD3 R14, P1, R14, R15, RZ ;  /* 0x0000000f0e0e7210 */ /* 0x010fc60007f3e0ff */
[--C-:B-1----:R-:W-:Y:S02]  /*81d0*/  IMAD.X R29, R0, 0x1, R7.reuse, P0 ;  /* 0x00000001001d7824 */ /* 0x102fe400000e0607 */
[----:B---3--:R-:W-:Y:S01]  /*81e0*/  IMAD.X R15, R20, 0x1, R7, P1 ;  /* 0x00000001140f7824 */ /* 0x008fe200008e0607 */
[----:B------:R-:W-:Y:S01]  /*81f0*/  CS2R R6, SRZ ;  /* 0x0000000000067805 */ /* 0x000fe2000001ff00 */
[----:B------:R-:W-:Y:S06]  /*8200*/  @P2 BRA `(.L_x_1311) ;  /* 0x0000000000082947 */ /* 0x000fec0003800000 */
[----:B------:R0:W5:Y:S04]  /*8210*/  LD.E.128 R8, desc[UR40][R28.64] ;  /* 0x000000281c087980 */ /* 0x000168000c101d00 */
[----:B------:R0:W5:Y:S02]  /*8220*/  LD.E.128 R4, desc[UR40][R14.64] ;  /* 0x000000280e047980 */ /* 0x000164000c101d00 */
.L_x_1311:
[----:B------:R-:W-:Y:S05]  /*8230*/  BSYNC B1 ;  /* 0x0000000000017941 */ /* 0x000fea0003800000 */
.L_x_1310:
[----:B------:R-:W4:Y:S01]  /*8240*/  SYNCS.PHASECHK.TRANS64.TRYWAIT P1, [R2+URZ+0x38800], R31 ;  /* 0x0388001f020075a7 */ /* 0x000f22000802017f */
[----:B-1----:R-:W-:Y:S01]  /*8250*/  IMAD R0, R25, -0x40, R24 ;  /* 0xffffffc019007824 */ /* 0x002fe200078e0218 */
[----:B-----5:R-:W-:Y:S01]  /*8260*/  SHF.R.U64 R26, R8, 0x10, R9 ;  /* 0x00000010081a7819 */ /* 0x020fe20000001209 */
[----:B------:R-:W-:Y:S01]  /*8270*/  IMAD.MOV.U32 R21, RZ, RZ, R8 ;  /* 0x000000ffff157224 */ /* 0x000fe200078e0008 */
[--C-:B------:R-:W-:Y:S01]  /*8280*/  SHF.R.U32.HI R8, RZ, 0x10, R11.reuse ;  /* 0x00000010ff087819 */ /* 0x100fe2000001160b */
[----:B--2---:R-:W-:Y:S01]  /*8290*/  IMAD.MOV.U32 R3, RZ, RZ, R10 ;  /* 0x000000ffff037224 */ /* 0x004fe200078e000a */
[--C-:B------:R-:W-:Y:S01]  /*82a0*/  SHF.R.U64 R10, R10, 0x10, R11.reuse ;  /* 0x000000100a0a7819 */ /* 0x100fe2000000120b */
[----:B0-----:R-:W-:Y:S01]  /*82b0*/  IMAD.MOV.U32 R15, RZ, RZ, R11 ;  /* 0x000000ffff0f7224 */ /* 0x001fe200078e000b */
[----:B------:R-:W-:Y:S01]  /*82c0*/  SHF.R.U64 R11, R4, 0x10, R5 ;  /* 0x00000010040b7819 */ /* 0x000fe20000001205 */
[----:B------:R-:W-:Y:S01]  /*82d0*/  IMAD.MOV.U32 R24, RZ, RZ, R4 ;  /* 0x000000ffff187224 */ /* 0x000fe200078e0004 */
[----:B------:R-:W-:Y:S01]  /*82e0*/  VIMNMX R28, R0, 0x40, PT ;  /* 0x00000040001c7848 */ /* 0x000fe20003fe0100 */
[--C-:B---3--:R-:W-:Y:S01]  /*82f0*/  IMAD.MOV.U32 R20, RZ, RZ, R9.reuse ;  /* 0x000000ffff147224 */ /* 0x108fe200078e0009 */
[----:B------:R-:W-:Y:S01]  /*8300*/  SHF.R.U32.HI R25, RZ, 0x10, R9 ;  /* 0x00000010ff197819 */ /* 0x000fe20000011609 */
[--C-:B------:R-:W-:Y:S01]  /*8310*/  IMAD.MOV.U32 R13, RZ, RZ, R5.reuse ;  /* 0x000000ffff0d7224 */ /* 0x100fe200078e0005 */
[----:B------:R-:W-:Y:S01]  /*8320*/  SHF.R.U32.HI R4, RZ, 0x10, R5 ;  /* 0x00000010ff047819 */ /* 0x000fe20000011605 */
[----:B----4-:R-:W-:Y:S01]  /*8330*/  IMAD.MOV.U32 R14, RZ, RZ, R6 ;  /* 0x000000ffff0e7224 */ /* 0x010fe200078e0006 */
        /* <DEDUP_REMOVED lines=16> */
[----:B------:R-:W-:Y:S06]  /*8440*/  @!P1 BRA `(.L_x_1313) ;  /* 0x0000013000d49947 */ /* 0x000fec0003800000 */
.L_x_1519:
[----:B------:R-:W-:Y:S05]  /*8450*/  BSYNC B1 ;  /* 0x0000000000017941 */ /* 0x000fea0003800000 */
.L_x_1312:
[----:B------:R-:W-:Y:S04]  /*8460*/  BSSY B1, `(.L_x_1314) ;  /* 0x000005a000017945 */ /* 0x000fe80003800000 */
[----:B------:R-:W-:Y:S05]  /*8470*/  @P2 BRA `(.L_x_1315) ;  /* 0x0000000400602947 */ /* 0x000fea0003800000 */
[----:B------:R-:W-:Y:S01]  /*8480*/  IMAD.SHL.U32 R4, R190, 0x40, RZ ;  /* 0x00000040be047824 */ /* 0x000fe200078e00ff */
[----:B------:R-:W-:Y:S01]  /*8490*/  LOP3.LUT R37, R24, 0xffff0000, RZ, 0xc0, !PT ;  /* 0xffff000018257812 */ /* 0x000fe200078ec0ff */
[----:B------:R-:W-:Y:S01]  /*84a0*/  IMAD.IADD R6, R16, 0x1, R27 ;  /* 0x0000000110067824 */ /* 0x000fe200078e021b */
[C---:B------:R-:W-:Y:S01]  /*84b0*/  LOP3.LUT R35, R21.reuse, 0xffff0000, RZ, 0xc0, !PT ;  /* 0xffff000015237812 */ /* 0x040fe200078ec0ff */
[----:B------:R-:W-:Y:S01]  /*84c0*/  IMAD.U32 R36, R24, 0x10000, RZ ;  /* 0x0001000018247824 */ /* 0x000fe200078e00ff */
[----:B------:R-:W-:Y:S01]  /*84d0*/  LOP3.LUT R7, R4, 0x1c0, RZ, 0xc0, !PT ;  /* 0x000001c004077812 */ /* 0x000fe200078ec0ff */
[----:B------:R-:W-:Y:S02]  /*84e0*/  IMAD.U32 R34, R21, 0x10000, RZ ;  /* 0x0001000015227824 */ /* 0x000fe400078e00ff */
[----:B------:R-:W-:Y:S01]  /*84f0*/  IMAD.U32 R39, R14, 0x10000, RZ ;  /* 0x000100000e277824 */ /* 0x000fe200078e00ff */
[----:B------:R-:W-:Y:S02]  /*8500*/  SHF.R.U32.HI R9, RZ, 0x3, R7 ;  /* 0x00000003ff097819 */ /* 0x000fe40000011607 */
[----:B------:R-:W-:-:S02]  /*8510*/  LOP3.LUT R6, R7, 0x38, R6, 0xf8, !PT ;  /* 0x0000003807067812 */ /* 0x000fc400078ef806 */
        /* <DEDUP_REMOVED lines=11> */
[C---:B------:R-:W-:Y:S01]  /*85d0*/  IMAD.U32 R32, R10.reuse, 0x10000, RZ ;  /* 0x000100000a207824 */ /* 0x040fe200078e00ff */
[----:B------:R-:W-:Y:S01]  /*85e0*/  LOP3.LUT R10, R10, 0xffff0000, RZ, 0xc0, !PT ;  /* 0xffff00000a0a7812 */ /* 0x000fe200078ec0ff */
[----:B------:R-:W-:Y:S01]  /*85f0*/  FMUL.FTZ R38, R30, R36 ;  /* 0x000000241e267220 */ /* 0x000fe20000410000 */
[----:B--2---:R-:W-:-:S02]  /*8600*/  IMAD.U32 R25, R4, 0x10000, RZ ;  /* 0x0001000004197824 */ /* 0x004fc400078e00ff */
[-C--:B------:R-:W-:Y:S01]  /*8610*/  FMUL.FTZ R30, R30, R34.reuse ;  /* 0x000000221e1e7220 */ /* 0x080fe20000410000 */
[----:B------:R-:W-:Y:S01]  /*8620*/  LOP3.LUT R4, R4, 0xffff0000, RZ, 0xc0, !PT ;  /* 0xffff000004047812 */ /* 0x000fe200078ec0ff */
[----:B------:R-:W-:Y:S01]  /*8630*/  FMUL.FTZ R41, R8, R37 ;  /* 0x0000002508297220 */ /* 0x000fe20000410000 */
[C---:B------:R-:W-:Y:S01]  /*8640*/  FFMA.FTZ R38, R25.reuse, R34, -R38 ;  /* 0x0000002219267223 */ /* 0x040fe20000010826 */
[----:B------:R-:W-:Y:S01]  /*8650*/  FFMA.FTZ R30, R25, R36, R30 ;  /* 0x00000024191e7223 */ /* 0x000fe2000001001e */
[C---:B------:R-:W-:Y:S02]  /*8660*/  IMAD.U32 R25, R3.reuse, 0x10000, RZ ;  /* 0x0001000003197824 */ /* 0x040fe400078e00ff */
[----:B------:R-:W-:Y:S01]  /*8670*/  FMUL.FTZ R45, R32, R39 ;  /* 0x00000027202d7220 */ /* 0x000fe20000410000 */
[----:B------:R-:W-:Y:S02]  /*8680*/  IMAD.U32 R28, R6, 0x10000, RZ ;  /* 0x00010000061c7824 */ /* 0x000fe400078e00ff */
[-C--:B------:R-:W-:Y:S01]  /*8690*/  FMUL.FTZ R43, R8, R35.reuse ;  /* 0x00000023082b7220 */ /* 0x080fe20000410000 */
[----:B------:R-:W-:Y:S01]  /*86a0*/  FFMA.FTZ R41, R4, R35, -R41 ;  /* 0x0000002304297223 */ /* 0x000fe20000010829 */
[----:B------:R-:W-:Y:S01]  /*86b0*/  LOP3.LUT R35, R14, 0xffff0000, RZ, 0xc0, !PT ;  /* 0xffff00000e237812 */ /* 0x000fe200078ec0ff */
[-C--:B------:R-:W-:Y:S01]  /*86c0*/  FMUL.FTZ R32, R32, R25.reuse ;  /* 0x0000001920207220 */ /* 0x080fe20000410000 */
[----:B------:R-:W-:Y:S01]  /*86d0*/  FFMA.FTZ R45, R28, R25, -R45 ;  /* 0x000000191c2d7223 */ /* 0x000fe2000001082d */
[----:B------:R-:W-:Y:S01]  /*86e0*/  LOP3.LUT R25, R3, 0xffff0000, RZ, 0xc0, !PT ;  /* 0xffff000003197812 */ /* 0x000fe200078ec0ff */
[----:B------:R-:W-:Y:S01]  /*86f0*/  FFMA.FTZ R43, R4, R37, R43 ;  /* 0x00000025042b7223 */ /* 0x000fe2000001002b */
[----:B------:R-:W-:Y:S01]  /*8700*/  LOP3.LUT R6, R6, 0xffff0000, RZ, 0xc0, !PT ;  /* 0xffff000006067812 */ /* 0x000fe200078ec0ff */
[----:B------:R-:W-:Y:S01]  /*8710*/  FFMA.FTZ R39, R28, R39, R32 ;  /* 0x000000271c277223 */ /* 0x000fe20000010020 */
[----:B------:R-:W-:Y:S01]  /*8720*/  FMUL.FTZ R37, R10, R35 ;  /* 0x000000230a257220 */ /* 0x000fe20000410000 */
[----:B0-----:R-:W-:-:S02]  /*8730*/  IMAD.U32 R31, R9, 0x10000, RZ ;  /* 0x00010000091f7824 */ /* 0x001fc400078e00ff */
[-C--:B------:R-:W-:Y:S01]  /*8740*/  FMUL.FTZ R47, R10, R25.reuse ;  /* 0x000000190a2f7220 */ /* 0x080fe20000410000 */
[----:B------:R-:W-:Y:S02]  /*8750*/  IMAD.U32 R28, R13, 0x10000, RZ ;  /* 0x000100000d1c7824 */ /* 0x000fe400078e00ff */
[----:B------:R-:W-:Y:S01]  /*8760*/  FFMA.FTZ R34, R6, R25, -R37 ;  /* 0x0000001906227223 */ /* 0x000fe20000010825 */
[----:B------:R-:W-:Y:S02]  /*8770*/  IMAD.U32 R4, R20, 0x10000, RZ ;  /* 0x0001000014047824 */ /* 0x000fe400078e00ff */
[----:B------:R-:W-:Y:S01]  /*8780*/  FFMA.FTZ R36, R6, R35, R47 ;  /* 0x0000002306247223 */ /* 0x000fe2000001002f */
[----:B------:R-:W-:Y:S02]  /*8790*/  IMAD.U32 R33, R11, 0x10000, RZ ;  /* 0x000100000b217824 */ /* 0x000fe400078e00ff */
[----:B------:R-:W-:Y:S01]  /*87a0*/  FMUL.FTZ R25, R31, R28 ;  /* 0x0000001c1f197220 */ /* 0x000fe20000410000 */
[----:B------:R-:W-:-:S02]  /*87b0*/  IMAD.U32 R10, R0, 0x10000, RZ ;  /* 0x00010000000a7824 */ /* 0x000fc400078e00ff */
[----:B------:R-:W-:Y:S01]  /*87c0*/  FMUL.FTZ R31, R31, R4 ;  /* 0x000000041f1f7220 */ /* 0x000fe20000410000 */
[----:B------:R-:W-:Y:S01]  /*87d0*/  IMAD.U32 R26, R5, 0x10000, RZ ;  /* 0x00010000051a7824 */ /* 0x000fe200078e00ff */
[----:B------:R-:W-:Y:S01]  /*87e0*/  LOP3.LUT R9, R9, 0xffff0000, RZ, 0xc0, !PT ;  /* 0xffff000009097812 */ /* 0x000fe200078ec0ff */
[----:B------:R-:W-:Y:S02]  /*87f0*/  IMAD.U32 R8, R15, 0x10000, RZ ;  /* 0x000100000f087824 */ /* 0x000fe400078e00ff */
[----:B------:R-:W-:Y:S01]  /*8800*/  FMUL.FTZ R6, R33, R10 ;  /* 0x0000000a21067220 */ /* 0x000fe20000410000 */
[----:B------:R-:W-:Y:S02]  /*8810*/  IMAD.U32 R29, R7, 0x10000, RZ ;  /* 0x00010000071d7824 */ /* 0x000fe400078e00ff */
[C---:B------:R-:W-:Y:S01]  /*8820*/  FFMA.FTZ R31, R26.reuse, R28, R31 ;  /* 0x0000001c1a1f7223 */ /* 0x040fe2000001001f */
[----:B------:R-:W-:Y:S01]  /*8830*/  FMUL.FTZ R28, R33, R8 ;  /* 0x00000008211c7220 */ /* 0x000fe20000410000 */
[----:B------:R-:W-:Y:S01]  /*8840*/  FFMA.FTZ R25, R26, R4, -R25 ;  /* 0x000000041a197223 */ /* 0x000fe20000010819 */
[----:B------:R-:W-:Y:S01]  /*8850*/  FFMA.FTZ R33, R29, R8, -R6 ;  /* 0x000000081d217223 */ /* 0x000fe20000010806 */
[----:B------:R-:W-:Y:S01]  /*8860*/  LOP3.LUT R11, R11, 0xffff0000, RZ, 0xc0, !PT ;  /* 0xffff00000b0b7812 */ /* 0x000fe200078ec0ff */
[----:B------:R-:W-:Y:S01]  /*8870*/  FFMA.FTZ R29, R29, R10, R28 ;  /* 0x0000000a1d1d7223 */ /* 0x000fe2000001001c */
[----:B------:R-:W-:-:S02]  /*8880*/  LOP3.LUT R8, R13, 0xffff0000, RZ, 0xc0, !PT ;  /* 0xffff00000d087812 */ /* 0x000fc400078ec0ff */
[----:B------:R-:W-:Y:S02]  /*8890*/  LOP3.LUT R26, R0, 0xffff0000, RZ, 0xc0, !PT ;  /* 0xffff0000001a7812 */ /* 0x000fe400078ec0ff */
[----:B------:R-:W-:Y:S01]  /*88a0*/  LOP3.LUT R4, R20, 0xffff0000, RZ, 0xc0, !PT ;  /* 0xffff000014047812 */ /* 0x000fe200078ec0ff */
[----:B------:R-:W-:Y:S01]  /*88b0*/  FMUL.FTZ R10, R9, R8 ;  /* 0x00000008090a7220 */ /* 0x000fe20000410000 */
[----:B------:R-:W-:Y:S01]  /*88c0*/  LOP3.LUT R6, R15, 0xffff0000, RZ, 0xc0, !PT ;  /* 0xffff00000f067812 */ /* 0x000fe200078ec0ff */
[----:B------:R-:W-:Y:S01]  /*88d0*/  FMUL.FTZ R40, R11, R26 ;  /* 0x0000001a0b287220 */ /* 0x000fe20000410000 */
[----:B------:R-:W-:Y:S01]  /*88e0*/  LOP3.LUT R5, R5, 0xffff0000, RZ, 0xc0, !PT ;  /* 0xffff000005057812 */ /* 0x000fe200078ec0ff */
[----:B------:R-:W-:Y:S01]  /*88f0*/  FMUL.FTZ R9, R9, R4 ;  /* 0x0000000409097220 */ /* 0x000fe20000410000 */
[----:B------:R-:W-:Y:S01]  /*8900*/  LOP3.LUT R7, R7, 0xffff0000, RZ, 0xc0, !PT ;  /* 0xffff000007077812 */ /* 0x000fe200078ec0ff */
[----:B------:R-:W-:Y:S02]  /*8910*/  FMUL.FTZ R11, R11, R6 ;  /* 0x000000060b0b7220 */ /* 0x000fe40000410000 */
        /* <DEDUP_REMOVED lines=8> */
[----:B------:R-:W-:Y:S02]  /*89a0*/  F2FP.BF16.F32.PACK_AB R8, R43, R30 ;  /* 0x0000001e2b08723e */ /* 0x000fe400000010ff */
[----:B------:R-:W-:Y:S01]  /*89b0*/  F2FP.BF16.F32.PACK_AB R10, R36, R39 ;  /* 0x00000027240a723e */ /* 0x000fe200000010ff */
[----:B------:R1:W-:Y:S01]  /*89c0*/  STS.128 [R42+0x20400], R4 ;  /* 0x020400042a007388 */ /* 0x0003e20000000c00 */
[----:B------:R-:W-:-:S02]  /*89d0*/  F2FP.BF16.F32.PACK_AB R9, R32, R31 ;  /* 0x0000001f2009723e */ /* 0x000fc400000010ff */
[----:B------:R-:W-:-:S05]  /*89e0*/  F2FP.BF16.F32.PACK_AB R11, R26, R29 ;  /* 0x0000001d1a0b723e */ /* 0x000fca00000010ff */
[----:B------:R1:W-:Y:S02]  /*89f0*/  STS.128 [R44+0x20400], R8 ;  /* 0x020400082c007388 */ /* 0x0003e40000000c00 */
.L_x_1315:
[----:B------:R-:W-:Y:S05]  /*8a00*/  BSYNC B1 ;  /* 0x0000000000017941 */ /* 0x000fea0003800000 */
.L_x_1314:
        /* <DEDUP_REMOVED lines=13> */
[C---:B------:R-:W-:Y:S01]  /*8ae0*/  IMAD.U32 R36, R24.reuse, 0x10000, RZ ;  /* 0x0001000018247824 */ /* 0x040fe200078e00ff */
[----:B------:R-:W-:Y:S01]  /*8af0*/  LOP3.LUT R38, R24, 0xffff0000, RZ, 0xc0, !PT ;  /* 0xffff000018267812 */ /* 0x000fe200078ec0ff */
[C---:B------:R-:W-:Y:S01]  /*8b00*/  IMAD.U32 R34, R21.reuse, 0x10000, RZ ;  /* 0x0001000015227824 */ /* 0x040fe200078e00ff */
[----:B------:R-:W-:Y:S01]  /*8b10*/  LOP3.LUT R24, R21, 0xffff0000, RZ, 0xc0, !PT ;  /* 0xffff000015187812 */ /* 0x000fe200078ec0ff */
[C---:B------:R-:W-:Y:S02]  /*8b20*/  IMAD.U32 R43, R13.reuse, 0x10000, RZ ;  /* 0x000100000d2b7824 */ /* 0x040fe400078e00ff */
[----:B------:R-:W-:Y:S01]  /*8b30*/  IMAD.U32 R41, R20, 0x10000, RZ ;  /* 0x0001000014297824 */ /* 0x000fe200078e00ff */
[----:B------:R-:W-:Y:S01]  /*8b40*/  LOP3.LUT R13, R13, 0xffff0000, RZ, 0xc0, !PT ;  /* 0xffff00000d0d7812 */ /* 0x000fe200078ec0ff */
[----:B--2---:R-:W-:-:S04]  /*8b50*/  IMAD.IADD R9, R5, 0x1, R4 ;  /* 0x0000000105097824 */ /* 0x004fc800078e0204 */
[----:B------:R-:W-:Y:S01]  /*8b60*/  IMAD R25, R9, 0x2, R2 ;  /* 0x0000000209197824 */ /* 0x000fe200078e0202 */
[----:B---3--:R-:W1:Y:S04]  /*8b70*/  LDS.128 R4, [R40+0x20400] ;  /* 0x0204000028047984 */ /* 0x008e680000000c00 */
[----:B------:R-:W2:Y:S01]  /*8b80*/  LDS.128 R8, [R25+0x20400] ;  /* 0x0204000019087984 */ /* 0x000ea20000000c00 */
[----:B-1----:R-:W-:Y:S02]  /*8b90*/  IMAD.U32 R26, R4, 0x10000, RZ ;  /* 0x00010000041a7824 */ /* 0x002fe400078e00ff */
[C---:B--2---:R-:W-:Y:S01]  /*8ba0*/  IMAD.U32 R30, R8.reuse, 0x10000, RZ ;  /* 0x00010000081e7824 */ /* 0x044fe200078e00ff */
[----:B------:R-:W-:Y:S02]  /*8bb0*/  LOP3.LUT R8, R8, 0xffff0000, RZ, 0xc0, !PT ;  /* 0xffff000008087812 */ /* 0x000fe400078ec0ff */
[----:B------:R-:W-:Y:S01]  /*8bc0*/  LOP3.LUT R4, R4, 0xffff0000, RZ, 0xc0, !PT ;  /* 0xffff000004047812 */ /* 0x000fe200078ec0ff */
[-C--:B------:R-:W-:Y:S01]  /*8bd0*/  FMUL.FTZ R35, R36, R30.reuse ;  /* 0x0000001e24237220 */ /* 0x080fe20000410000 */
[----:B------:R-:W-:Y:S01]  /*8be0*/  FMUL.FTZ R37, R34, R30 ;  /* 0x0000001e22257220 */ /* 0x000fe20000410000 */
[-C--:B------:R-:W-:Y:S01]  /*8bf0*/  FMUL.FTZ R21, R38, R8.reuse ;  /* 0x0000000826157220 */ /* 0x080fe20000410000 */
[----:B------:R-:W-:Y:S01]  /*8c00*/  FMUL.FTZ R39, R24, R8 ;  /* 0x0000000818277220 */ /* 0x000fe20000410000 */
[----:B0-----:R-:W-:-:S02]  /*8c10*/  IMAD.U32 R31, R9, 0x10000, RZ ;  /* 0x00010000091f7824 */ /* 0x001fc400078e00ff */
[----:B------:R-:W-:Y:S01]  /*8c20*/  FFMA.FTZ R35, R34, R26, -R35 ;  /* 0x0000001a22237223 */ /* 0x000fe20000010823 */
[----:B------:R-:W-:Y:S01]  /*8c30*/  FFMA.FTZ R8, R24, R4, -R21 ;  /* 0x0000000418087223 */ /* 0x000fe20000010815 */
[----:B------:R-:W-:Y:S02]  /*8c40*/  IMAD.U32 R32, R10, 0x10000, RZ ;  /* 0x000100000a207824 */ /* 0x000fe400078e00ff */
[----:B------:R-:W-:Y:S01]  /*8c50*/  FFMA.FTZ R37, R36, R26, R37 ;  /* 0x0000001a24257223 */ /* 0x000fe20000010025 */
[----:B------:R-:W-:Y:S01]  /*8c60*/  FFMA.FTZ R24, R38, R4, R39 ;  /* 0x0000000426187223 */ /* 0x000fe20000010027 */
[----:B------:R-:W-:Y:S01]  /*8c70*/  IMAD.U32 R27, R5, 0x10000, RZ ;  /* 0x00010000051b7824 */ /* 0x000fe200078e00ff */
[----:B------:R-:W-:Y:S01]  /*8c80*/  LOP3.LUT R10, R10, 0xffff0000, RZ, 0xc0, !PT ;  /* 0xffff00000a0a7812 */ /* 0x000fe200078ec0ff */
[-C--:B------:R-:W-:Y:S01]  /*8c90*/  FMUL.FTZ R26, R43, R31.reuse ;  /* 0x0000001f2b1a7220 */ /* 0x080fe20000410000 */
[----:B------:R-:W-:Y:S01]  /*8ca0*/  FMUL.FTZ R30, R41, R31 ;  /* 0x0000001f291e7220 */ /* 0x000fe20000410000 */
[C---:B------:R-:W-:Y:S01]  /*8cb0*/  LOP3.LUT R34, R3.reuse, 0xffff0000, RZ, 0xc0, !PT ;  /* 0xffff000003227812 */ /* 0x040fe200078ec0ff */
[C---:B------:R-:W-:Y:S01]  /*8cc0*/  IMAD.U32 R36, R14.reuse, 0x10000, RZ ;  /* 0x000100000e247824 */ /* 0x040fe200078e00ff */
[----:B------:R-:W-:Y:S01]  /*8cd0*/  LOP3.LUT R38, R14, 0xffff0000, RZ, 0xc0, !PT ;  /* 0xffff00000e267812 */ /* 0x000fe200078ec0ff */
[C---:B------:R-:W-:Y:S01]  /*8ce0*/  IMAD.U32 R28, R6.reuse, 0x10000, RZ ;  /* 0x00010000061c7824 */ /* 0x040fe200078e00ff */
[----:B------:R-:W-:Y:S01]  /*8cf0*/  LOP3.LUT R6, R6, 0xffff0000, RZ, 0xc0, !PT ;  /* 0xffff000006067812 */ /* 0x000fe200078ec0ff */
[----:B------:R-:W-:-:S02]  /*8d00*/  IMAD.U32 R4, R3, 0x10000, RZ ;  /* 0x0001000003047824 */ /* 0x000fc400078e00ff */
[-C--:B------:R-:W-:Y:S01]  /*8d10*/  FFMA.FTZ R26, R41, R27.reuse, -R26 ;  /* 0x0000001b291a7223 */ /* 0x080fe2000001081a */
[----:B------:R-:W-:Y:S01]  /*8d20*/  FFMA.FTZ R30, R43, R27, R30 ;  /* 0x0000001b2b1e7223 */ /* 0x000fe2000001001e */
[----:B------:R-:W-:Y:S01]  /*8d30*/  FMUL.FTZ R21, R36, R32 ;  /* 0x0000002024157220 */ /* 0x000fe20000410000 */
[-C--:B------:R-:W-:Y:S01]  /*8d40*/  FMUL.FTZ R27, R38, R10.reuse ;  /* 0x0000000a261b7220 */ /* 0x080fe20000410000 */
[----:B------:R-:W-:Y:S01]  /*8d50*/  FMUL.FTZ R31, R34, R10 ;  /* 0x0000000a221f7220 */ /* 0x000fe20000410000 */
[----:B------:R-:W-:Y:S02]  /*8d60*/  IMAD.U32 R33, R11, 0x10000, RZ ;  /* 0x000100000b217824 */ /* 0x000fe400078e00ff */
[----:B------:R-:W-:Y:S01]  /*8d70*/  FMUL.FTZ R3, R4, R32 ;  /* 0x0000002004037220 */ /* 0x000fe20000410000 */
[----:B------:R-:W-:Y:S02]  /*8d80*/  IMAD.U32 R41, R0, 0x10000, RZ ;  /* 0x0001000000297824 */ /* 0x000fe400078e00ff */
[----:B------:R-:W-:-:S02]  /*8d90*/  IMAD.U32 R39, R15, 0x10000, RZ ;  /* 0x000100000f277824 */ /* 0x000fc400078e00ff */
[----:B------:R-:W-:Y:S01]  /*8da0*/  FFMA.FTZ R21, R4, R28, -R21 ;  /* 0x0000001c04157223 */ /* 0x000fe20000010815 */
[-C--:B------:R-:W-:Y:S01]  /*8db0*/  FFMA.FTZ R14, R34, R6.reuse, -R27 ;  /* 0x00000006220e7223 */ /* 0x080fe2000001081b */
[----:B------:R-:W-:Y:S01]  /*8dc0*/  FFMA.FTZ R31, R38, R6, R31 ;  /* 0x00000006261f7223 */ /* 0x000fe2000001001f */
[----:B------:R-:W-:Y:S01]  /*8dd0*/  IMAD.U32 R29, R7, 0x10000, RZ ;  /* 0x00010000071d7824 */ /* 0x000fe200078e00ff */
[----:B------:R-:W-:Y:S01]  /*8de0*/  LOP3.LUT R9, R9, 0xffff0000, RZ, 0xc0, !PT ;  /* 0xffff000009097812 */ /* 0x000fe200078ec0ff */
[-C--:B------:R-:W-:Y:S01]  /*8df0*/  FMUL.FTZ R4, R41, R33.reuse ;  /* 0x0000002129047220 */ /* 0x080fe20000410000 */
[----:B------:R-:W-:Y:S01]  /*8e00*/  FMUL.FTZ R6, R39, R33 ;  /* 0x0000002127067220 */ /* 0x000fe20000410000 */
[----:B------:R-:W-:Y:S01]  /*8e10*/  LOP3.LUT R11, R11, 0xffff0000, RZ, 0xc0, !PT ;  /* 0xffff00000b0b7812 */ /* 0x000fe200078ec0ff */
[----:B------:R-:W-:Y:S01]  /*8e20*/  FFMA.FTZ R10, R36, R28, R3 ;  /* 0x0000001c240a7223 */ /* 0x000fe20000010003 */
[----:B------:R-:W-:Y:S02]  /*8e30*/  LOP3.LUT R33, R0, 0xffff0000, RZ, 0xc0, !PT ;  /* 0xffff000000217812 */ /* 0x000fe400078ec0ff */
[----:B------:R-:W-:-:S02]  /*8e40*/  LOP3.LUT R3, R20, 0xffff0000, RZ, 0xc0, !PT ;  /* 0xffff000014037812 */ /* 0x000fc400078ec0ff */
[----:B------:R-:W-:Y:S01]  /*8e50*/  LOP3.LUT R15, R15, 0xffff0000, RZ, 0xc0, !PT ;  /* 0xffff00000f0f7812 */ /* 0x000fe200078ec0ff */
[-C--:B------:R-:W-:Y:S01]  /*8e60*/  FFMA.FTZ R27, R39, R29.reuse, -R4 ;  /* 0x0000001d271b7223 */ /* 0x080fe20000010804 */
[----:B------:R-:W-:Y:S01]  /*8e70*/  LOP3.LUT R5, R5, 0xffff0000, RZ, 0xc0, !PT ;  /* 0xffff000005057812 */ /* 0x000fe200078ec0ff */
[----:B------:R-:W-:Y:S01]  /*8e80*/  FFMA.FTZ R29, R41, R29, R6 ;  /* 0x0000001d291d7223 */ /* 0x000fe20000010006 */
[----:B------:R-:W-:Y:S01]  /*8e90*/  LOP3.LUT R7, R7, 0xffff0000, RZ, 0xc0, !PT ;  /* 0xffff000007077812 */ /* 0x000fe200078ec0ff */
        /* <DEDUP_REMOVED lines=18> */
.L_x_1306:
[----:B------:R-:W-:Y:S05]  /*8fc0*/  BSYNC B0 ;  /* 0x0000000000007941 */ /* 0x000fea0003800000 */
.L_x_1295:
        /* <DEDUP_REMOVED lines=8> */
.L_x_1292:
[----:B------:R-:W-:-:S13]  /*9050*/  ISETP.NE.AND P0, PT, R188, 0x3, PT ;  /* 0x00000003bc00780c */ /* 0x000fda0003f05270 */
[----:B------:R-:W-:Y:S05]  /*9060*/  @!P0 BRA `(.L_x_1316) ;  /* 0x0000000000048947 */ /* 0x000fea0003800000 */
[----:B------:R-:W-:Y:S01]  /*9070*/  BPT.TRAP 0x1 ;  /* 0x000000040000795c */ /* 0x000fe20000300000 */
.L_x_1316:
[----:B0-----:R-:W-:Y:S01]  /*9080*/  IMAD R13, R18, 0x8, R2 ;  /* 0x00000008120d7824 */ /* 0x001fe200078e0202 */
[----:B------:R-:W-:-:S04]  /*9090*/  SHF.L.U32 R20, R184, 0x1f, RZ ;  /* 0x0000001fb8147819 */ /* 0x000fc800000006ff */
[----:B------:R0:W4:Y:S01]  /*90a0*/  SYNCS.PHASECHK.TRANS64.TRYWAIT P1, [R13+URZ+0x38830], R20 ;  /* 0x038830140d0075a7 */ /* 0x000122000802017f */
[----:B------:R-:W-:Y:S05]  /*90b0*/  @!P0 BRA `(.L_x_1317) ;  /* 0x0000000000048947 */ /* 0x000fea0003800000 */
[----:B------:R-:W-:Y:S01]  /*90c0*/  BPT.TRAP 0x1 ;  /* 0x000000040000795c */ /* 0x000fe20000300000 */
.L_x_1317:
[C---:B--2---:R-:W-:Y:S02]  /*90d0*/  VIADD R0, R2.reuse, 0x22400 ;  /* 0x0002240002007836 */ /* 0x044fe40000000000 */
[----:B-1----:R-:W-:-:S03]  /*90e0*/  VIADD R3, R2, 0x20400 ;  /* 0x0002040002037836 */ /* 0x002fc60000000000 */
[----:B------:R-:W-:Y:S02]  /*90f0*/  SHF.R.U32.HI R0, RZ, 0x4, R0 ;  /* 0x00000004ff007819 */ /* 0x000fe40000011600 */
[----:B------:R-:W-:Y:S02]  /*9100*/  SHF.R.U32.HI R3, RZ, 0x4, R3 ;  /* 0x00000004ff037819 */ /* 0x000fe40000011603 */
[----:B------:R-:W-:Y:S02]  /*9110*/  LOP3.LUT R0, R0, 0x3fff, RZ, 0xc0, !PT ;  /* 0x00003fff00007812 */ /* 0x000fe400078ec0ff */
[----:B------:R-:W-:Y:S02]  /*9120*/  LOP3.LUT R3, R3, 0x3fff, RZ, 0xc0, !PT ;  /* 0x00003fff03037812 */ /* 0x000fe400078ec0ff */
[----:B------:R-:W-:Y:S01]  /*9130*/  LOP3.LUT R220, R0, 0x10000, RZ, 0xfc, !PT ;  /* 0x0001000000dc7812 */ /* 0x000fe200078efcff */
[----:B----4-:R-:W-:Y:S06]  /*9140*/  @P1 BRA `(.L_x_1318) ;  /* 0x0000000000081947 */ /* 0x010fec0003800000 */
[----:B------:R-:W1:Y:S02]  /*9150*/  SYNCS.PHASECHK.TRANS64.TRYWAIT P1, [R13+URZ+0x38830], R20 ;  /* 0x038830140d0075a7 */ /* 0x000e64000802017f */
[----:B-1----:R-:W-:Y:S05]  /*9160*/  @!P1 BRA `(.L_x_1319) ;  /* 0x0000012400a09947 */ /* 0x002fea0003800000 */
.L_x_1318:
[----:B---3--:R-:W-:Y:S01]  /*9170*/  IMAD R10, R18, 0x200, R220 ;  /* 0x00000200120a7824 */ /* 0x008fe200078e02dc */
        /* <DEDUP_REMOVED lines=11> */
[----:B------:R-:W-:Y:S01]  /*9230*/  IMAD.MOV.U32 R5, RZ, RZ, 0x40000040 ;  /* 0x40000040ff057424 */ /* 0x000fe200078e00ff */
[----:B------:R-:W-:Y:S01]  /*9240*/  SHF.L.U32 R3, R12, 0x1f, RZ ;  /* 0x0000001f0c037819 */ /* 0x000fe200000006ff */
[----:B------:R-:W-:Y:S01]  /*9250*/  IMAD.MOV.U32 R7, RZ, RZ, 0x40000040 ;  /* 0x40000040ff077424 */ /* 0x000fe200078e00ff */
[----:B------:R-:W-:Y:S01]  /*9260*/  BSSY B0, `(.L_x_1320) ;  /* 0x0000022000007945 */ /* 0x000fe20003800000 */
[----:B------:R-:W-:-:S02]  /*9270*/  VIADD R14, R10, 0x4 ;  /* 0x000000040a0e7836 */ /* 0x000fc40000000000 */
[----:B------:R-:W-:Y:S02]  /*9280*/  IMAD.MOV.U32 R15, RZ, RZ, 0x40000040 ;  /* 0x40000040ff0f7424 */ /* 0x000fe400078e00ff */
[----:B------:R-:W-:Y:S02]  /*9290*/  VIADD R10, R10, 0x6 ;  /* 0x000000060a0a7836 */ /* 0x000fe40000000000 */
[----:B------:R-:W-:Y:S02]  /*92a0*/  IMAD.MOV.U32 R9, RZ, RZ, 0x40000040 ;  /* 0x40000040ff097424 */ /* 0x000fe400078e00ff */
[----:B------:R-:W-:Y:S01]  /*92b0*/  HGMMA.64x64x16.F32.BF16 R24, gdesc[UR4], RZ, !UPT, gsb0 ;  /* 0x00e00000041879f0 */ /* 0x000fe2000c0018ff */
[----:B------:R-:W-:Y:S01]  /*92c0*/  R2UR UR4, R4 ;  /* 0x00000000040472ca */ /* 0x000fe200000e0000 */
[----:B------:R-:W-:Y:S01]  /*92d0*/  IMAD.MOV.U32 R11, RZ, RZ, 0x40000040 ;  /* 0x40000040ff0b7424 */ /* 0x000fe200078e00ff */
[----:B------:R-:W-:Y:S02]  /*92e0*/  R2UR UR5, R5 ;  /* 0x00000000050572ca */ /* 0x000fe400000e0000 */
[----:B------:R-:W-:Y:S01]  /*92f0*/  R2UR UR6, R6 ;  /* 0x00000000060672ca */ /* 0x000fe200000e0000 */
[----:B------:R-:W-:Y:S01]  /*9300*/  VIADD R6, R8, 0x4 ;  /* 0x0000000408067836 */ /* 0x000fe20000000000 */
[----:B------:R-:W-:Y:S01]  /*9310*/  R2UR UR7, R7 ;  /* 0x00000000070772ca */ /* 0x000fe200000e0000 */
[----:B------:R-:W-:-:S02]  /*9320*/  IMAD.MOV.U32 R7, RZ, RZ, 0x40000040 ;  /* 0x40000040ff077424 */ /* 0x000fc400078e00ff */
        /* <DEDUP_REMOVED lines=19> */
[----:B------:R-:W2:Y:S02]  /*9460*/  SYNCS.PHASECHK.TRANS64.TRYWAIT P1, [R2+URZ+0x38810], R3 ;  /* 0x03881003020075a7 */ /* 0x000ea4000802017f */
[----:B--2---:R-:W-:Y:S05]  /*9470*/  @!P1 BRA `(.L_x_1321) ;  /* 0x0000012000f09947 */ /* 0x004fea0003800000 */
.L_x_1520:
[----:B------:R-:W-:Y:S05]  /*9480*/  BSYNC B0 ;  /* 0x0000000000007941 */ /* 0x000fea0003800000 */
.L_x_1320:
[----:B------:R-:W-:Y:S05]  /*9490*/  @!P0 BRA `(.L_x_1322) ;  /* 0x0000000000048947 */ /* 0x000fea0003800000 */
[----:B------:R-:W-:Y:S01]  /*94a0*/  BPT.TRAP 0x1 ;  /* 0x000000040000795c */ /* 0x000fe20000300000 */
.L_x_1322:
[----:B------:R3:W4:Y:S01]  /*94b0*/  SYNCS.PHASECHK.TRANS64.TRYWAIT P1, [R13+URZ+0x38850], R20 ;  /* 0x038850140d0075a7 */ /* 0x000722000802017f */
[----:B------:R-:W-:Y:S05]  /*94c0*/  @!P0 BRA `(.L_x_1323) ;  /* 0x0000000000048947 */ /* 0x000fea0003800000 */
[----:B------:R-:W-:Y:S01]  /*94d0*/  BPT.TRAP 0x1 ;  /* 0x000000040000795c */ /* 0x000fe20000300000 */
.L_x_1323:
[C---:B------:R-:W-:Y:S02]  /*94e0*/  VIADD R0, R2.reuse, 0x400 ;  /* 0x0000040002007836 */ /* 0x040fe40000000000 */
[----:B--2---:R-:W-:-:S03]  /*94f0*/  VIADD R3, R2, 0x26400 ;  /* 0x0002640002037836 */ /* 0x004fc60000000000 */
[----:B------:R-:W-:Y:S02]  /*9500*/  SHF.R.U32.HI R0, RZ, 0x4, R0 ;  /* 0x00000004ff007819 */ /* 0x000fe40000011600 */
[----:B------:R-:W-:Y:S02]  /*9510*/  SHF.R.U32.HI R3, RZ, 0x4, R3 ;  /* 0x00000004ff037819 */ /* 0x000fe40000011603 */
[----:B------:R-:W-:Y:S02]  /*9520*/  LOP3.LUT R0, R0, 0x3fff, RZ, 0xc0, !PT ;  /* 0x00003fff00007812 */ /* 0x000fe400078ec0ff */
[----:B------:R-:W-:Y:S02]  /*9530*/  LOP3.LUT R3, R3, 0x3fff, RZ, 0xc0, !PT ;  /* 0x00003fff03037812 */ /* 0x000fe400078ec0ff */
[----:B------:R-:W-:Y:S01]  /*9540*/  LOP3.LUT R221, R0, 0x10000, RZ, 0xfc, !PT ;  /* 0x0001000000dd7812 */ /* 0x000fe200078efcff */
[----:B----4-:R-:W-:Y:S06]  /*9550*/  @P1 BRA `(.L_x_1324) ;  /* 0x0000000000081947 */ /* 0x010fec0003800000 */
[----:B------:R-:W2:Y:S02]  /*9560*/  SYNCS.PHASECHK.TRANS64.TRYWAIT P1, [R13+URZ+0x38850], R20 ;  /* 0x038850140d0075a7 */ /* 0x000ea4000802017f */
[----:B--2---:R-:W-:Y:S05]  /*9570*/  @!P1 BRA `(.L_x_1325) ;  /* 0x0000012000c49947 */ /* 0x004fea0003800000 */
.L_x_1324:
[----:B------:R-:W-:Y:S01]  /*9580*/  LOP3.LUT R0, R3, 0x10000, RZ, 0xfc, !PT ;  /* 0x0001000003007812 */ /* 0x000fe200078efcff */
[----:B------:R-:W-:Y:S01]  /*9590*/  IMAD R10, R18, 0x1000, R221 ;  /* 0x00001000120a7824 */ /* 0x000fe200078e02dd */
[----:B------:R-:W-:Y:S05]  /*95a0*/  WARPSYNC.ALL ;  /* 0x0000000000007948 */ /* 0x000fea0003800000 */
[----:B------:R-:W-:Y:S01]  /*95b0*/  IMAD.MOV.U32 R14, RZ, RZ, R0 ;  /* 0x000000ffff0e7224 */ /* 0x000fe200078e0000 */
[----:B------:R-:W-:Y:S01]  /*95c0*/  R2UR UR6, R10 ;  /* 0x000000000a0672ca */ /* 0x000fe200000e0000 */
[----:B------:R-:W-:Y:S01]  /*95d0*/  IMAD.MOV.U32 R15, RZ, RZ, 0x40000040 ;  /* 0x40000040ff0f7424 */ /* 0x000fe200078e00ff */
[----:B------:R-:W-:Y:S01]  /*95e0*/  WARPGROUP.ARRIVE ;  /* 0x00000000000079c5 */ /* 0x000fe20000000000 */
[----:B------:R-:W-:Y:S01]  /*95f0*/  IMAD.MOV.U32 R11, RZ, RZ, 0x40000040 ;  /* 0x40000040ff0b7424 */ /* 0x000fe200078e00ff */
[----:B------:R-:W-:Y:S01]  /*9600*/  R2UR UR4, R14 ;  /* 0x000000000e0472ca */ /* 0x000fe200000e0000 */
[----:B------:R-:W-:Y:S01]  /*9610*/  VIADD R14, R0, 0x2 ;  /* 0x00000002000e7836 */ /* 0x000fe20000000000 */
[----:B------:R-:W-:Y:S01]  /*9620*/  R2UR UR5, R15 ;  /* 0x000000000f0572ca */ /* 0x000fe200000e0000 */
[----:B0123--:R-:W-:Y:S01]  /*9630*/  VIADD R20, R10, 0x2 ;  /* 0x000000020a147836 */ /* 0x00ffe20000000000 */
[----:B------:R-:W-:Y:S01]  /*9640*/  R2UR UR7, R11 ;  /* 0x000000000b0772ca */ /* 0x000fe200000e0000 */
[----:B------:R-:W-:Y:S01]  /*9650*/  IMAD.MOV.U32 R15, RZ, RZ, 0x40000040 ;  /* 0x40000040ff0f7424 */ /* 0x000fe200078e00ff */
[----:B------:R-:W0:Y:S01]  /*9660*/  S2R R12, SR_TID.X ;  /* 0x00000000000c7919 */ /* 0x000e220000002100 */
[----:B------:R-:W-:-:S02]  /*9670*/  IMAD.MOV.U32 R21, RZ, RZ, 0x40000040 ;  /* 0x40000040ff157424 */ /* 0x000fc400078e00ff */
[----:B------:R-:W-:Y:S02]  /*9680*/  VIADD R56, R10, 0x800 ;  /* 0x000008000a387836 */ /* 0x000fe40000000000 */
[----:B------:R-:W-:-:S06]  /*9690*/  IMAD.MOV.U32 R57, RZ, RZ, 0x4 ;  /* 0x00000004ff397424 */ /* 0x000fcc00078e00ff */
[----:B------:R-:W-:Y:S01]  /*96a0*/  HGMMA.64x64x16.F32.BF16 R24, gdesc[UR4], R24, gsb0 ;  /* 0x00e00000041879f0 */ /* 0x000fe20008001818 */
[----:B------:R-:W-:Y:S01]  /*96b0*/  R2UR UR4, R14 ;  /* 0x000000000e0472ca */ /* 0x000fe200000e0000 */
[----:B------:R-:W-:Y:S01]  /*96c0*/  VIADD R14, R0, 0x4 ;  /* 0x00000004000e7836 */ /* 0x000fe20000000000 */
[----:B------:R-:W-:Y:S01]  /*96d0*/  R2UR UR5, R15 ;  /* 0x000000000f0572ca */ /* 0x000fe200000e0000 */
[----:B------:R-:W-:Y:S01]  /*96e0*/  IMAD.MOV.U32 R15, RZ, RZ, 0x40000040 ;  /* 0x40000040ff0f7424 */ /* 0x000fe200078e00ff */
[----:B------:R-:W-:Y:S01]  /*96f0*/  R2UR UR6, R20 ;  /* 0x00000000140672ca */ /* 0x000fe200000e0000 */
[----:B------:R-:W-:Y:S01]  /*9700*/  VIADD R20, R10, 0x4 ;  /* 0x000000040a147836 */ /* 0x000fe20000000000 */
[----:B------:R-:W-:Y:S01]  /*9710*/  R2UR UR7, R21 ;  /* 0x00000000150772ca */ /* 0x000fe200000e0000 */
[----:B------:R-:W-:Y:S01]  /*9720*/  IMAD.MOV.U32 R21, RZ, RZ, 0x40000040 ;  /* 0x40000040ff157424 */ /* 0x000fe200078e00ff */
[----:B0-----:R-:W-:-:S05]  /*9730*/  SHF.R.U32.HI R12, RZ, 0x7, R12 ;  /* 0x00000007ff0c7819 */ /* 0x001fca000001160c */
[----:B------:R0:W1:Y:S02]  /*9740*/  SHFL.IDX PT, R3, R12, RZ, 0x1f ;  /* 0x00001fff0c037589 */ /* 0x00006400000e0000 */
[----:B0-----:R-:W-:Y:S01]  /*9750*/  VIADD R12, R0, 0x800 ;  /* 0x00000800000c7836 */ /* 0x001fe20000000000 */
[----:B-1----:R-:W-:-:S04]  /*9760*/  ISETP.GT.AND P1, PT, R3, 0x7f, PT ;  /* 0x0000007f0300780c */ /* 0x002fc80003f24270 */
[----:B------:R-:W-:Y:S02]  /*9770*/  SEL R3, RZ, 0x2, !P1 ;  /* 0x00000002ff037807 */ /* 0x000fe40004800000 */
[C---:B------:R-:W-:Y:S02]  /*9780*/  SEL R11, R57.reuse, 0x2, P1 ;  /* 0x00000002390b7807 */ /* 0x040fe40000800000 */
[----:B------:R-:W-:Y:S01]  /*9790*/  SEL R57, R57, 0x6, !P1 ;  /* 0x0000000639397807 */ /* 0x000fe20004800000 */
[----:B------:R-:W-:Y:S02]  /*97a0*/  WARPGROUP.DEPBAR.LE gsb0, 0x0 ;  /* 0x00008000000079c5 */ /* 0x000fe40000010000 */
[----:B------:R-:W-:-:S06]  /*97b0*/  WARPGROUP.ARRIVE ;  /* 0x00000000000079c5 */ /* 0x000fcc0000000000 */
        /* <DEDUP_REMOVED lines=9> */
[----:B------:R-:W-:Y:S02]  /*9850*/  WARPGROUP.DEPBAR.LE gsb0, 0x0 ;  /* 0x00008000000079c5 */ /* 0x000fe40000010000 */
[----:B------:R-:W-:-:S09]  /*9860*/  WARPGROUP.ARRIVE ;  /* 0x00000000000079c5 */ /* 0x000fd20000000000 */
        /* <DEDUP_REMOVED lines=134> */
[----:B------:R-:W-:Y:S01]  /*a0d0*/  IMAD.IADD R14, R3, 0x1, R56 ;  /* 0x00000001030e7824 */ /* 0x000fe200078e0238 */
[----:B------:R-:W-:Y:S01]  /*a0e0*/  R2UR UR5, R15 ;  /* 0x000000000f0572ca */ /* 0x000fe200000e0000 */
[----:B------:R-:W-:Y:S01]  /*a0f0*/  IMAD.MOV.U32 R15, RZ, RZ, 0x40000040 ;  /* 0x40000040ff0f7424 */ /* 0x000fe200078e00ff */
[----:B------:R-:W-:Y:S01]  /*a100*/  R2UR UR6, R20 ;  /* 0x00000000140672ca */ /* 0x000fe200000e0000 */
[----:B------:R-:W-:Y:S01]  /*a110*/  IMAD.IADD R20, R3, 0x1, R12 ;  /* 0x0000000103147824 */ /* 0x000fe200078e020c */
[----:B------:R-:W-:Y:S01]  /*a120*/  R2UR UR7, R21 ;  /* 0x00000000150772ca */ /* 0x000fe200000e0000 */
[----:B------:R-:W-:Y:S01]  /*a130*/  IMAD.MOV.U32 R21, RZ, RZ, 0x40000040 ;  /* 0x40000040ff157424 */ /* 0x000fe200078e00ff */
[----:B------:R-:W-:Y:S02]  /*a140*/  WARPGROUP.DEPBAR.LE gsb0, 0x0 ;  /* 0x00008000000079c5 */ /* 0x000fe40000010000 */
[----:B------:R-:W-:-:S09]  /*a150*/  WARPGROUP.ARRIVE ;  /* 0x00000000000079c5 */ /* 0x000fd20000000000 */
[----:B------:R-:W-:Y:S01]  /*a160*/  HGMMA.64x64x16.F32.BF16 R24, gdesc[UR4], R24, gsb0 ;  /* 0x00e00000041879f0 */ /* 0x000fe20008001818 */
[----:B------:R-:W-:Y:S01]  /*a170*/  R2UR UR6, R14 ;  /* 0x000000000e0672ca */ /* 0x000fe200000e0000 */
[--C-:B------:R-:W-:Y:S01]  /*a180*/  IMAD.IADD R14, R56, 0x1, R11.reuse ;  /* 0x00000001380e7824 */ /* 0x100fe200078e020b */
        /* <DEDUP_REMOVED lines=16> */
[----:B------:R-:W-:Y:S02]  /*a290*/  IMAD.MOV.U32 R21, RZ, RZ, 0x40000040 ;  /* 0x40000040ff157424 */ /* 0x000fe400078e00ff */
[----:B------:R-:W-:-:S02]  /*a2a0*/  IMAD.MOV.U32 R12, RZ, RZ, 0x28 ;  /* 0x00000028ff0c7424 */ /* 0x000fc400078e00ff */
[----:B------:R-:W-:-:S03]  /*a2b0*/  VIADD R56, R10, 0xa00 ;  /* 0x00000a000a387836 */ /* 0x000fc60000000000 */
[----:B------:R-:W-:Y:S01]  /*a2c0*/  SEL R12, R12, 0x26, P1 ;  /* 0x000000260c0c7807 */ /* 0x000fe20000800000 */
[----:B------:R-:W-:Y:S02]  /*a2d0*/  WARPGROUP.DEPBAR.LE gsb0, 0x0 ;  /* 0x00008000000079c5 */ /* 0x000fe40000010000 */
[----:B------:R-:W-:-:S06]  /*a2e0*/  WARPGROUP.ARRIVE ;  /* 0x00000000000079c5 */ /* 0x000fcc0000000000 */
[----:B------:R-:W-:Y:S01]  /*a2f0*/  HGMMA.64x64x16.F32.BF16 R24, gdesc[UR4], R24, gsb0 ;  /* 0x00e00000041879f0 */ /* 0x000fe20008001818 */
[----:B------:R-:W-:Y:S01]  /*a300*/  R2UR UR4, R14 ;  /* 0x000000000e0472ca */ /* 0x000fe200000e0000 */
[----:B------:R-:W-:Y:S01]  /*a310*/  IMAD.MOV.U32 R14, RZ, RZ, 0xa00 ;  /* 0x00000a00ff0e7424 */ /* 0x000fe200078e00ff */
[----:B------:R-:W-:Y:S01]  /*a320*/  R2UR UR5, R15 ;  /* 0x000000000f0572ca */ /* 0x000fe200000e0000 */
[----:B------:R-:W-:Y:S01]  /*a330*/  IMAD.MOV.U32 R15, RZ, RZ, 0x40000040 ;  /* 0x40000040ff0f7424 */ /* 0x000fe200078e00ff */
[----:B------:R-:W-:Y:S02]  /*a340*/  R2UR UR6, R20 ;  /* 0x00000000140672ca */ /* 0x000fe400000e0000 */
[----:B------:R-:W-:Y:S02]  /*a350*/  R2UR UR7, R21 ;  /* 0x00000000150772ca */ /* 0x000fe400000e0000 */
[----:B------:R-:W-:Y:S02]  /*a360*/  SEL R14, R14, 0x980, P1 ;  /* 0x000009800e0e7807 */ /* 0x000fe40000800000 */
[----:B------:R-:W-:Y:S01]  /*a370*/  LOP3.LUT R21, R12, 0x6, RZ, 0xc0, !PT ;  /* 0x000000060c157812 */ /* 0x000fe200078ec0ff */
[----:B------:R-:W-:Y:S01]  /*a380*/  VIADD R12, R0, 0xa00 ;  /* 0x00000a00000c7836 */ /* 0x000fe20000000000 */
[----:B------:R-:W-:-:S04]  /*a390*/  LOP3.LUT R20, R14, 0xa00, RZ, 0xc0, !PT ;  /* 0x00000a000e147812 */ /* 0x000fc800078ec0ff */
[CC--:B------:R-:W-:Y:S02]  /*a3a0*/  IADD3 R14, R21.reuse, R20.reuse, R0 ;  /* 0x00000014150e7210 */ /* 0x0c0fe40007ffe000 */
[----:B------:R-:W-:Y:S01]  /*a3b0*/  IADD3 R20, R21, R20, R10 ;  /* 0x0000001415147210 */ /* 0x000fe20007ffe00a */
[----:B------:R-:W-:Y:S01]  /*a3c0*/  IMAD.MOV.U32 R21, RZ, RZ, 0x40000040 ;  /* 0x40000040ff157424 */ /* 0x000fe200078e00ff */
[----:B------:R-:W-:Y:S02]  /*a3d0*/  WARPGROUP.DEPBAR.LE gsb0, 0x0 ;  /* 0x00008000000079c5 */ /* 0x000fe40000010000 */
[----:B------:R-:W-:-:S06]  /*a3e0*/  WARPGROUP.ARRIVE ;  /* 0x00000000000079c5 */ /* 0x000fcc0000000000 */
        /* <DEDUP_REMOVED lines=113> */
[----:B------:R-:W-:-:S05]  /*ab00*/  IMAD.MOV.U32 R3, RZ, RZ, 0x40 ;  /* 0x00000040ff037424 */ /* 0x000fca00078e00ff */
[----:B------:R-:W-:-:S04]  /*ab10*/  SEL R3, R3, 0x3e, P1 ;  /* 0x0000003e03037807 */ /* 0x000fc80000800000 */
[----:B------:R-:W-:Y:S01]  /*ab20*/  LOP3.LUT R3, R3, 0x6, RZ, 0xc0, !PT ;  /* 0x0000000603037812 */ /* 0x000fe200078ec0ff */
        /* <DEDUP_REMOVED lines=13> */
[----:B------:R-:W-:-:S04]  /*ac00*/  LOP3.LUT R11, R11, 0x1e00, RZ, 0xc0, !PT ;  /* 0x00001e000b0b7812 */ /* 0x000fc800078ec0ff */
[----:B------:R-:W-:Y:S01]  /*ac10*/  IADD3 R10, R3, R11, R10 ;  /* 0x0000000b030a7210 */ /* 0x000fe20007ffe00a */
        /* <DEDUP_REMOVED lines=14> */
[----:B------:R-:W-:Y:S02]  /*ad00*/  R2UR UR4, R14 ;  /* 0x000000000e0472ca */ /* 0x000fe400000e0000 */
[----:B------:R-:W-:Y:S01]  /*ad10*/  R2UR UR5, R15 ;  /* 0x000000000f0572ca */ /* 0x000fe200000e0000 */
[----:B------:R-:W-:Y:S01]  /*ad20*/  IMAD.MOV.U32 R15, RZ, RZ, 0x40000040 ;  /* 0x40000040ff0f7424 */ /* 0x000fe200078e00ff */
[----:B------:R-:W-:Y:S02]  /*ad30*/  R2UR UR6, R20 ;  /* 0x00000000140672ca */ /* 0x000fe400000e0000 */
[----:B------:R-:W-:Y:S02]  /*ad40*/  R2UR UR7, R21 ;  /* 0x00000000150772ca */ /* 0x000fe400000e0000 */
[----:B------:R-:W-:Y:S01]  /*ad50*/  IADD3 R14, R3, R11, R0 ;  /* 0x0000000b030e7210 */ /* 0x000fe20007ffe000 */
[----:B------:R-:W-:Y:S01]  /*ad60*/  IMAD.MOV.U32 R11, RZ, RZ, 0x40000040 ;  /* 0x40000040ff0b7424 */ /* 0x000fe200078e00ff */
[----:B------:R-:W-:-:S02]  /*ad70*/  WARPGROUP.DEPBAR.LE gsb0, 0x0 ;  /* 0x00008000000079c5 */ /* 0x000fc40000010000 */
        /* <DEDUP_REMOVED lines=12> */
.L_x_1326:
[----:B------:R-:W-:Y:S01]  /*ae40*/  IMAD R10, R170, -0x40, R169 ;  /* 0xffffffc0aa0a7824 */ /* 0x000fe200078e02a9 */
[----:B------:R-:W-:Y:S01]  /*ae50*/  ULDC UR4, c[0x0][0xa80] ;  /* 0x0002a00000047ab9 */ /* 0x000fe20000000800 */
[----:B------:R-:W-:-:S03]  /*ae60*/  LOP3.LUT R219, R219, 0x2000000, RZ, 0xfc, !PT ;  /* 0x02000000dbdb7812 */ /* 0x000fc600078efcff */
        /* <DEDUP_REMOVED lines=57> */
[----:B------:R-:W-:Y:S02]  /*b200*/  FSEL R46, R46, -INF , P1 ;  /* 0xff8000002e2e7808 */ /* 0x000fe40000800000 */
        /* <DEDUP_REMOVED lines=10> */
[----:B------:R-:W-:-:S04]  /*b2b0*/  FMNMX.FTZ R3, R14, R3, !PT ;  /* 0x000000030e037209 */ /* 0x000fc80007810000 */
[----:B------:R-:W-:Y:S01]  /*b2c0*/  FMNMX.FTZ R11, R38, R3, !PT ;  /* 0x00000003260b7209 */ /* 0x000fe20007810000 */
[----:B------:R-:W-:-:S03]  /*b2d0*/  IMAD.U32 R3, RZ, RZ, UR4 ;  /* 0x00000004ff037e24 */ /* 0x000fc6000f8e00ff */
[----:B------:R-:W-:Y:S02]  /*b2e0*/  FMNMX.FTZ R11, R40, R11, !PT ;  /* 0x0000000b280b7209 */ /* 0x000fe40007810000 */
[----:B0-----:R-:W-:Y:S02]  /*b2f0*/  FMNMX.FTZ R21, R15, R10, !PT ;  /* 0x0000000a0f157209 */ /* 0x001fe40007810000 */
[----:B------:R-:W-:-:S03]  /*b300*/  FMNMX.FTZ R11, R42, R11, !PT ;  /* 0x0000000b2a0b7209 */ /* 0x000fc60007810000 */
[----:B------:R-:W0:Y:S01]  /*b310*/  SHFL.BFLY PT, R10, R21, 0x1, 0x1f ;  /* 0x0c201f00150a7f89 */ /* 0x000e2200000e0000 */
[----:B------:R-:W-:-:S04]  /*b320*/  FMNMX.FTZ R11, R20, R11, !PT ;  /* 0x0000000b140b7209 */ /* 0x000fc80007810000 */
[----:B------:R-:W-:-:S04]  /*b330*/  FMNMX.FTZ R11, R46, R11, !PT ;  /* 0x0000000b2e0b7209 */ /* 0x000fc80007810000 */
[----:B------:R-:W-:-:S04]  /*b340*/  FMNMX.FTZ R11, R48, R11, !PT ;  /* 0x0000000b300b7209 */ /* 0x000fc80007810000 */
[----:B------:R-:W-:Y:S02]  /*b350*/  FMNMX.FTZ R11, R50, R11, !PT ;  /* 0x0000000b320b7209 */ /* 0x000fe40007810000 */
[----:B0-----:R-:W-:-:S04]  /*b360*/  FMNMX.FTZ R10, R21, R10, !PT ;  /* 0x0000000a150a7209 */ /* 0x001fc80007810000 */
[C---:B------:R-:W-:Y:S01]  /*b370*/  FSETP.NEU.FTZ.AND P1, PT, R10.reuse, -INF , PT ;  /* 0xff8000000a00780b */ /* 0x040fe20003f3d000 */
[----:B------:R-:W-:-:S05]  /*b380*/  FMUL.FTZ R15, R10, R3 ;  /* 0x000000030a0f7220 */ /* 0x000fca0000410000 */
[----:B------:R-:W-:-:S05]  /*b390*/  FSEL R21, R15, RZ, P1 ;  /* 0x000000ff0f157208 */ /* 0x000fca0000800000 */
[-CC-:B------:R-:W-:Y:S01]  /*b3a0*/  FFMA.FTZ R152, R24, R3.reuse, -R21.reuse ;  /* 0x0000000318987223 */ /* 0x180fe20000010815 */
[----:B------:R-:W-:Y:S01]  /*b3b0*/  FSEL R24, R51, -INF , P4 ;  /* 0xff80000033187808 */ /* 0x000fe20002000000 */
[-CC-:B------:R-:W-:Y:S01]  /*b3c0*/  FFMA.FTZ R29, R28, R3.reuse, -R21.reuse ;  /* 0x000000031c1d7223 */ /* 0x180fe20000010815 */
[-CC-:B------:R-:W-:Y:S01]  /*b3d0*/  FFMA.FTZ R25, R25, R3.reuse, -R21.reuse ;  /* 0x0000000319197223 */ /* 0x180fe20000010815 */
[--C-:B------:R-:W-:Y:S01]  /*b3e0*/  FFMA.FTZ R56, R56, R3, -R21.reuse ;  /* 0x0000000338387223 */ /* 0x100fe20000010815 */
[----:B------:R-:W-:Y:S01]  /*b3f0*/  FMNMX.FTZ R11, R24, R11, !PT ;  /* 0x0000000b180b7209 */ /* 0x000fe20007810000 */
[----:B------:R-:W-:Y:S01]  /*b400*/  MUFU.EX2 R152, R152 ;  /* 0x0000009800987308 */ /* 0x000fe20000000800 */
[-CC-:B------:R-:W-:Y:S01]  /*b410*/  FFMA.FTZ R32, R32, R3.reuse, -R21.reuse ;  /* 0x0000000320207223 */ /* 0x180fe20000010815 */
[--C-:B------:R-:W-:Y:S01]  /*b420*/  FFMA.FTZ R58, R58, R3, -R21.reuse ;  /* 0x000000033a3a7223 */ /* 0x100fe20000010815 */
        /* <DEDUP_REMOVED lines=8> */
[-CC-:B------:R-:W-:Y:S01]  /*b4b0*/  FFMA.FTZ R70, R70, R3.reuse, -R21.reuse ;  /* 0x0000000346467223 */ /* 0x180fe20000010815 */
[----:B------:R-:W1:Y:S01]  /*b4c0*/  SHFL.BFLY PT, R28, R15, 0x2, 0x1f ;  /* 0x0c401f000f1c7f89 */ /* 0x000e6200000e0000 */
[----:B------:R-:W-:-:S03]  /*b4d0*/  FFMA.FTZ R166, R52, R3, -R21 ;  /* 0x0000000334a67223 */ /* 0x000fc60000010815 */
[----:B------:R2:W-:Y:S01]  /*b4e0*/  MUFU.EX2 R154, R29 ;  /* 0x0000001d009a7308 */ /* 0x0005e20000000800 */
[----:B0-----:R-:W-:-:S07]  /*b4f0*/  FFMA.FTZ R25, R64, R3, -R21 ;  /* 0x0000000340197223 */ /* 0x001fce0000010815 */
[----:B------:R-:W-:Y:S01]  /*b500*/  MUFU.EX2 R33, R56 ;  /* 0x0000003800217308 */ /* 0x000fe20000000800 */
[-CC-:B--2---:R-:W-:Y:S01]  /*b510*/  FFMA.FTZ R29, R66, R3.reuse, -R21.reuse ;  /* 0x00000003421d7223 */ /* 0x184fe20000010815 */
[----:B------:R-:W-:-:S06]  /*b520*/  FFMA.FTZ R21, R74, R3, -R21 ;  /* 0x000000034a157223 */ /* 0x000fcc0000010815 */
[----:B------:R-:W-:Y:S01]  /*b530*/  MUFU.EX2 R32, R32 ;  /* 0x0000002000207308 */ /* 0x000fe20000000800 */
[----:B-1----:R-:W-:-:S07]  /*b540*/  FMNMX.FTZ R28, R15, R28, !PT ;  /* 0x0000001c0f1c7209 */ /* 0x002fce0007810000 */
[----:B------:R-:W0:Y:S01]  /*b550*/  MUFU.EX2 R35, R58 ;  /* 0x0000003a00237308 */ /* 0x000e220000000800 */
[----:B------:R-:W1:Y:S07]  /*b560*/  SHFL.BFLY PT, R15, R28, 0x1, 0x1f ;  /* 0x0c201f001c0f7f89 */ /* 0x000e6e00000e0000 */
[----:B------:R-:W-:Y:S08]  /*b570*/  MUFU.EX2 R158, R158 ;  /* 0x0000009e009e7308 */ /* 0x000ff00000000800 */
[----:B------:R-:W-:Y:S01]  /*b580*/  MUFU.EX2 R11, R11 ;  /* 0x0000000b000b7308 */ /* 0x000fe20000000800 */
[----:B0-----:R-:W-:-:S07]  /*b590*/  F2FP.BF16.F32.PACK_AB R156, R35, R32 ;  /* 0x00000020239c723e */ /* 0x001fce00000010ff */
[----:B------:R0:W-:Y:S01]  /*b5a0*/  MUFU.EX2 R39, R21 ;  /* 0x0000001500277308 */ /* 0x0001e20000000800 */
[----:B-1----:R-:W-:-:S04]  /*b5b0*/  FMNMX.FTZ R168, R28, R15, !PT ;  /* 0x0000000f1ca87209 */ /* 0x002fc80007810000 */
[C---:B------:R-:W-:Y:S01]  /*b5c0*/  FSETP.NEU.FTZ.AND P1, PT, R168.reuse, -INF , PT ;  /* 0xff800000a800780b */ /* 0x040fe20003f3d000 */
[----:B------:R-:W-:Y:S02]  /*b5d0*/  FMUL.FTZ R15, R168, R3 ;  /* 0x00000003a80f7220 */ /* 0x000fe40000410000 */
[----:B------:R-:W-:Y:S01]  /*b5e0*/  MUFU.EX2 R160, R160 ;  /* 0x000000a000a07308 */ /* 0x000fe20000000800 */
[----:B0-----:R-:W-:Y:S02]  /*b5f0*/  IMAD.MOV.U32 R21, RZ, RZ, 0x40000040 ;  /* 0x40000040ff157424 */ /* 0x001fe400078e00ff */
[----:B------:R-:W-:-:S03]  /*b600*/  FSEL R15, R15, RZ, P1 ;  /* 0x000000ff0f0f7208 */ /* 0x000fc60000800000 */
[----:B------:R-:W-:Y:S02]  /*b610*/  R2UR UR11, R21 ;  /* 0x00000000150b72ca */ /* 0x000fe400000e0000 */
[-CC-:B------:R-:W-:Y:S01]  /*b620*/  FFMA.FTZ R26, R26, R3.reuse, -R15.reuse ;  /* 0x000000031a1a7223 */ /* 0x180fe2000001080f */
[-CC-:B------:R-:W-:Y:S01]  /*b630*/  FFMA.FTZ R27, R27, R3.reuse, -R15.reuse ;  /* 0x000000031b1b7223 */ /* 0x180fe2000001080f */
[-CC-:B------:R-:W-:Y:S01]  /*b640*/  FFMA.FTZ R30, R30, R3.reuse, -R15.reuse ;  /* 0x000000031e1e7223 */ /* 0x180fe2000001080f */
[-CC-:B------:R-:W-:Y:S01]  /*b650*/  FFMA.FTZ R28, R12, R3.reuse, -R15.reuse ;  /* 0x000000030c1c7223 */ /* 0x180fe2000001080f */
[----:B------:R-:W-:Y:S02]  /*b660*/  VIADD R12, R13, 0x38840 ;  /* 0x000388400d0c7836 */ /* 0x000fe40000000000 */
[-CC-:B------:R-:W-:Y:S01]  /*b670*/  FFMA.FTZ R34, R34, R3.reuse, -R15.reuse ;  /* 0x0000000322227223 */ /* 0x180fe2000001080f */
[----:B------:R-:W-:Y:S01]  /*b680*/  MUFU.EX2 R26, R26 ;  /* 0x0000001a001a7308 */ /* 0x000fe20000000800 */
[-CC-:B------:R-:W-:Y:S01]  /*b690*/  FFMA.FTZ R14, R14, R3.reuse, -R15.reuse ;  /* 0x000000030e0e7223 */ /* 0x180fe2000001080f */
[-CC-:B------:R-:W-:Y:S01]  /*b6a0*/  FFMA.FTZ R38, R38, R3.reuse, -R15.reuse ;  /* 0x0000000326267223 */ /* 0x180fe2000001080f */
[----:B------:R-:W-:Y:S01]  /*b6b0*/  PRMT R12, R189, 0x654, R12 ;  /* 0x00000654bd0c7816 */ /* 0x000fe2000000000c */
[-CC-:B------:R-:W-:Y:S01]  /*b6c0*/  FFMA.FTZ R40, R40, R3.reuse, -R15.reuse ;  /* 0x0000000328287223 */ /* 0x180fe2000001080f */
[-CC-:B------:R-:W-:Y:S01]  /*b6d0*/  FFMA.FTZ R42, R42, R3.reuse, -R15.reuse ;  /* 0x000000032a2a7223 */ /* 0x180fe2000001080f */
[-CC-:B------:R-:W-:Y:S01]  /*b6e0*/  FFMA.FTZ R46, R46, R3.reuse, -R15.reuse ;  /* 0x000000032e2e7223 */ /* 0x180fe2000001080f */
[----:B------:R0:W-:Y:S01]  /*b6f0*/  SYNCS.ARRIVE.TRANS64.RED.A1T0 RZ, [R12+URZ], RZ ;  /* 0x000000ff0cff79a7 */ /* 0x0001e2000810043f */
[----:B------:R-:W1:Y:S01]  /*b700*/  MUFU.EX2 R27, R27 ;  /* 0x0000001b001b7308 */ /* 0x000e620000000800 */
[-CC-:B------:R-:W-:Y:S01]  /*b710*/  FFMA.FTZ R48, R48, R3.reuse, -R15.reuse ;  /* 0x0000000330307223 */ /* 0x180fe2000001080f */
[-CC-:B------:R-:W-:Y:S01]  /*b720*/  FFMA.FTZ R50, R50, R3.reuse, -R15.reuse ;  /* 0x0000000332327223 */ /* 0x180fe2000001080f */
[-CC-:B------:R-:W-:Y:S01]  /*b730*/  FFMA.FTZ R24, R24, R3.reuse, -R15.reuse ;  /* 0x0000000318187223 */ /* 0x180fe2000001080f */
[-CC-:B------:R-:W-:Y:S01]  /*b740*/  FFMA.FTZ R54, R54, R3.reuse, -R15.reuse ;  /* 0x0000000336367223 */ /* 0x180fe2000001080f */
[-CC-:B------:R-:W-:Y:S01]  /*b750*/  FFMA.FTZ R72, R72, R3.reuse, -R15.reuse ;  /* 0x0000000348487223 */ /* 0x180fe2000001080f */
[----:B------:R-:W-:Y:S01]  /*b760*/  R2UR UR15, R21 ;  /* 0x00000000150f72ca */ /* 0x000fe200000e0000 */
[----:B0-----:R-:W-:Y:S01]  /*b770*/  FFMA.FTZ R12, R20, R3, -R15 ;  /* 0x00000003140c7223 */ /* 0x001fe2000001080f */
[----:B------:R-:W0:Y:S01]  /*b780*/  MUFU.EX2 R30, R30 ;  /* 0x0000001e001e7308 */ /* 0x000e220000000800 */
[----:B------:R-:W-:-:S05]  /*b790*/  IMAD.MOV.U32 R15, RZ, RZ, 0x40000040 ;  /* 0x40000040ff0f7424 */ /* 0x000fca00078e00ff */
[----:B------:R-:W-:Y:S01]  /*b7a0*/  R2UR UR7, R15 ;  /* 0x000000000f0772ca */ /* 0x000fe200000e0000 */
[----:B------:R-:W-:Y:S01]  /*b7b0*/  FADD.FTZ R15, R152, R31 ;  /* 0x0000001f980f7221 */ /* 0x000fe20000010000 */
[----:B------:R0:W2:Y:S01]  /*b7c0*/  MUFU.EX2 R155, R28 ;  /* 0x0000001c009b7308 */ /* 0x0000a20000000800 */
[----:B-1----:R-:W-:Y:S01]  /*b7d0*/  FADD.FTZ R41, R26, R27 ;  /* 0x0000001b1a297221 */ /* 0x002fe20000010000 */
[----:B------:R-:W-:Y:S02]  /*b7e0*/  F2FP.BF16.F32.PACK_AB R152, R31, R152 ;  /* 0x000000981f98723e */ /* 0x000fe400000010ff */
[----:B------:R-:W-:-:S04]  /*b7f0*/  F2FP.BF16.F32.PACK_AB R153, R27, R26 ;  /* 0x0000001a1b99723e */ /* 0x000fc800000010ff */
[----:B------:R-:W1:Y:S01]  /*b800*/  MUFU.EX2 R34, R34 ;  /* 0x0000002200227308 */ /* 0x000e620000000800 */
[----:B0-----:R-:W-:-:S07]  /*b810*/  FADD.FTZ R28, R30, R41 ;  /* 0x000000291e1c7221 */ /* 0x001fce0000010000 */
[----:B------:R0:W3:Y:S01]  /*b820*/  MUFU.EX2 R157, R14 ;  /* 0x0000000e009d7308 */ /* 0x0000e20000000800 */
[C---:B--2---:R-:W-:Y:S01]  /*b830*/  FADD.FTZ R41, R155.reuse, R28 ;  /* 0x0000001c9b297221 */ /* 0x044fe20000010000 */
[----:B------:R-:W-:-:S06]  /*b840*/  F2FP.BF16.F32.PACK_AB R155, R155, R30 ;  /* 0x0000001e9b9b723e */ /* 0x000fcc00000010ff */
[----:B------:R2:W-:Y:S01]  /*b850*/  MUFU.EX2 R161, R12 ;  /* 0x0000000c00a17308 */ /* 0x0005e20000000800 */
[----:B0-----:R-:W-:Y:S02]  /*b860*/  IMAD R14, R18, 0x1000, R219 ;  /* 0x00001000120e7824 */ /* 0x001fe400078e02db */
[----:B-1----:R-:W-:Y:S02]  /*b870*/  FADD.FTZ R28, R34, R41 ;  /* 0x00000029221c7221 */ /* 0x002fe40000010000 */
[C---:B------:R-:W-:Y:S01]  /*b880*/  VIADD R20, R14.reuse, 0x80 ;  /* 0x000000800e147836 */ /* 0x040fe20000000000 */
[----:B------:R-:W-:Y:S02]  /*b890*/  R2UR UR6, R14 ;  /* 0x000000000e0672ca */ /* 0x000fe400000e0000 */
[----:B------:R-:W0:Y:S01]  /*b8a0*/  MUFU.EX2 R38, R38 ;  /* 0x0000002600267308 */ /* 0x000e220000000800 */
[----:B--2---:R-:W-:Y:S01]  /*b8b0*/  FADD.FTZ R12, R154, R15 ;  /* 0x0000000f9a0c7221 */ /* 0x004fe20000010000 */
[----:B------:R-:W-:Y:S01]  /*b8c0*/  R2UR UR10, R20 ;  /* 0x00000000140a72ca */ /* 0x000fe200000e0000 */
[----:B------:R-:W-:-:S02]  /*b8d0*/  VIADD R20, R14, 0x100 ;  /* 0x000001000e147836 */ /* 0x000fc40000000000 */
[----:B---3--:R-:W-:Y:S01]  /*b8e0*/  FADD.FTZ R41, R157, R28 ;  /* 0x0000001c9d297221 */ /* 0x008fe20000010000 */
[C---:B------:R-:W-:Y:S01]  /*b8f0*/  FADD.FTZ R15, R33.reuse, R12 ;  /* 0x0000000c210f7221 */ /* 0x040fe20000010000 */
[----:B------:R-:W-:Y:S01]  /*b900*/  VIADD R14, R14, 0x180 ;  /* 0x000001800e0e7836 */ /* 0x000fe20000000000 */
[----:B------:R-:W-:Y:S01]  /*b910*/  F2FP.BF16.F32.PACK_AB R154, R33, R154 ;  /* 0x0000009a219a723e */ /* 0x000fe200000010ff */
[----:B------:R-:W1:Y:S01]  /*b920*/  MUFU.EX2 R159, R40 ;  /* 0x00000028009f7308 */ /* 0x000e620000000800 */
[----:B------:R-:W-:Y:S01]  /*b930*/  FADD.FTZ R12, R32, R15 ;  /* 0x0000000f200c7221 */ /* 0x000fe20000010000 */
[----:B------:R-:W-:Y:S01]  /*b940*/  IMAD.MOV.U32 R15, RZ, RZ, 0x40000040 ;  /* 0x40000040ff0f7424 */ /* 0x000fe200078e00ff */
[----:B------:R-:W-:Y:S01]  /*b950*/  R2UR UR18, R14 ;  /* 0x000000000e1272ca */ /* 0x000fe200000e0000 */
[----:B------:R-:W-:Y:S01]  /*b960*/  BAR.SYNC.DEFER_BLOCKING 0xf, 0x100 ;  /* 0x03c4000000007b1d */ /* 0x000fe20000010000 */
[----:B------:R-:W-:Y:S01]  /*b970*/  FADD.FTZ R21, R35, R12 ;  /* 0x0000000c23157221 */ /* 0x000fe20000010000 */
[----:B------:R-:W-:-:S02]  /*b980*/  F2FP.BF16.F32.PACK_AB R157, R157, R34 ;  /* 0x000000229d9d723e */ /* 0x000fc400000010ff */
[----:B------:R-:W-:Y:S01]  /*b990*/  R2UR UR19, R15 ;  /* 0x000000000f1372ca */ /* 0x000fe200000e0000 */
[----:B------:R-:W-:Y:S01]  /*b9a0*/  FADD.FTZ R12, R158, R21 ;  /* 0x000000159e0c7221 */ /* 0x000fe20000010000 */
[----:B------:R-:W2:Y:S01]  /*b9b0*/  MUFU.EX2 R42, R42 ;  /* 0x0000002a002a7308 */ /* 0x000ea20000000800 */
[----:B0-----:R-:W-:Y:S01]  /*b9c0*/  FADD.FTZ R14, R38, R41 ;  /* 0x00000029260e7221 */ /* 0x001fe20000010000 */
[C---:B------:R-:W-:Y:S01]  /*b9d0*/  F2FP.BF16.F32.PACK_AB R158, R11.reuse, R158 ;  /* 0x0000009e0b9e723e */ /* 0x040fe200000010ff */
[----:B------:R-:W-:Y:S01]  /*b9e0*/  FADD.FTZ R15, R11, R12 ;  /* 0x0000000c0b0f7221 */ /* 0x000fe20000010000 */
[----:B------:R-:W-:Y:S01]  /*b9f0*/  R2UR UR14, R20 ;  /* 0x00000000140e72ca */ /* 0x000fe200000e0000 */
[----:B-1----:R-:W-:-:S03]  /*ba00*/  FADD.FTZ R21, R159, R14 ;  /* 0x0000000e9f157221 */ /* 0x002fc60000010000 */
[----:B------:R-:W0:Y:S01]  /*ba10*/  MUFU.EX2 R25, R25 ;  /* 0x0000001900197308 */ /* 0x000e220000000800 */
[----:B------:R-:W-:Y:S01]  /*ba20*/  FADD.FTZ R12, R160, R15 ;  /* 0x0000000fa00c7221 */ /* 0x000fe20000010000 */
[----:B------:R-:W-:-:S06]  /*ba30*/  F2FP.BF16.F32.PACK_AB R159, R159, R38 ;  /* 0x000000269f9f723e */ /* 0x000fcc00000010ff */
[----:B------:R-:W1:Y:S01]  /*ba40*/  MUFU.EX2 R162, R162 ;  /* 0x000000a200a27308 */ /* 0x000e620000000800 */
[----:B--2---:R-:W-:Y:S01]  /*ba50*/  FADD.FTZ R14, R42, R21 ;  /* 0x000000152a0e7221 */ /* 0x004fe20000010000 */
[----:B------:R2:W-:Y:S03]  /*ba60*/  STSM.16.M88.4 [R225+0x36400], R152 ;  /* 0x03640098e1007844 */ /* 0x0005e60000000200 */
[C---:B------:R-:W-:Y:S01]  /*ba70*/  FADD.FTZ R21, R161.reuse, R14 ;  /* 0x0000000ea1157221 */ /* 0x040fe20000010000 */
[----:B------:R-:W-:Y:S01]  /*ba80*/  F2FP.BF16.F32.PACK_AB R161, R161, R42 ;  /* 0x0000002aa1a1723e */ /* 0x000fe200000010ff */
[----:B------:R2:W-:Y:S01]  /*ba90*/  STSM.16.M88.4 [R226], R156 ;  /* 0x0000009ce2007844 */ /* 0x0005e20000000200 */
[----:B------:R-:W3:Y:S01]  /*baa0*/  MUFU.EX2 R46, R46 ;  /* 0x0000002e002e7308 */ /* 0x000ee20000000800 */
[C---:B0-----:R-:W-:Y:S01]  /*bab0*/  FADD.FTZ R15, R25.reuse, R12 ;  /* 0x0000000c190f7221 */ /* 0x041fe20000010000 */
[----:B------:R-:W-:-:S06]  /*bac0*/  F2FP.BF16.F32.PACK_AB R160, R25, R160 ;  /* 0x000000a019a0723e */ /* 0x000fcc00000010ff */
[----:B------:R-:W0:Y:S01]  /*bad0*/  MUFU.EX2 R29, R29 ;  /* 0x0000001d001d7308 */ /* 0x000e220000000800 */
[----:B-1----:R-:W-:-:S07]  /*bae0*/  FADD.FTZ R12, R162, R15 ;  /* 0x0000000fa20c7221 */ /* 0x002fce0000010000 */
[----:B------:R-:W1:Y:S01]  /*baf0*/  MUFU.EX2 R163, R48 ;  /* 0x0000003000a37308 */ /* 0x000e620000000800 */
[----:B---3--:R-:W-:-:S07]  /*bb00*/  FADD.FTZ R14, R46, R21 ;  /* 0x000000152e0e7221 */ /* 0x008fce0000010000 */
[----:B------:R-:W3:Y:S01]  /*bb10*/  MUFU.EX2 R164, R164 ;  /* 0x000000a400a47308 */ /* 0x000ee20000000800 */
[C---:B0-----:R-:W-:Y:S01]  /*bb20*/  FADD.FTZ R11, R29.reuse, R12 ;  /* 0x0000000c1d0b7221 */ /* 0x041fe20000010000 */
[----:B------:R-:W-:-:S06]  /*bb30*/  F2FP.BF16.F32.PACK_AB R162, R29, R162 ;  /* 0x000000a21da2723e */ /* 0x000fcc00000010ff */
[----:B------:R-:W0:Y:S01]  /*bb40*/  MUFU.EX2 R50, R50 ;  /* 0x0000003200327308 */ /* 0x000e220000000800 */
[C---:B-1----:R-:W-:Y:S01]  /*bb50*/  FADD.FTZ R15, R163.reuse, R14 ;  /* 0x0000000ea30f7221 */ /* 0x042fe20000010000 */
[----:B------:R-:W-:-:S05]  /*bb60*/  F2FP.BF16.F32.PACK_AB R163, R163, R46 ;  /* 0x0000002ea3a3723e */ /* 0x000fca00000010ff */
[----:B------:R2:W-:Y:S01]  /*bb70*/  STSM.16.M88.4 [R228], R160 ;  /* 0x000000a0e4007844 */ /* 0x0005e20000000200 */
[----:B------:R-:W1:Y:S01]  /*bb80*/  MUFU.EX2 R37, R70 ;  /* 0x0000004600257308 */ /* 0x000e620000000800 */
[----:B---3--:R-:W-:-:S07]  /*bb90*/  FADD.FTZ R12, R164, R11 ;  /* 0x0000000ba40c7221 */ /* 0x008fce0000010000 */
[----:B------:R-:W3:Y:S01]  /*bba0*/  MUFU.EX2 R165, R24 ;  /* 0x0000001800a57308 */ /* 0x000ee20000000800 */
[----:B0-----:R-:W-:-:S07]  /*bbb0*/  FADD.FTZ R14, R50, R15 ;  /* 0x0000000f320e7221 */ /* 0x001fce0000010000 */
[----:B------:R-:W0:Y:S01]  /*bbc0*/  MUFU.EX2 R166, R166 ;  /* 0x000000a600a67308 */ /* 0x000e220000000800 */
[C---:B-1----:R-:W-:Y:S01]  /*bbd0*/  FADD.FTZ R11, R37.reuse, R12 ;  /* 0x0000000c250b7221 */ /* 0x042fe20000010000 */
[----:B------:R-:W-:-:S06]  /*bbe0*/  F2FP.BF16.F32.PACK_AB R164, R37, R164 ;  /* 0x000000a425a4723e */ /* 0x000fcc00000010ff */
[----:B------:R-:W1:Y:S01]  /*bbf0*/  MUFU.EX2 R54, R54 ;  /* 0x0000003600367308 */ /* 0x000e620000000800 */
[C---:B---3--:R-:W-:Y:S01]  /*bc00*/  FADD.FTZ R15, R165.reuse, R14 ;  /* 0x0000000ea50f7221 */ /* 0x048fe20000010000 */
[----:B------:R-:W-:-:S06]  /*bc10*/  F2FP.BF16.F32.PACK_AB R165, R165, R50 ;  /* 0x00000032a5a5723e */ /* 0x000fcc00000010ff */
[----:B------:R-:W3:Y:S01]  /*bc20*/  MUFU.EX2 R167, R72 ;  /* 0x0000004800a77308 */ /* 0x000ee20000000800 */
[----:B0-----:R-:W-:Y:S01]  /*bc30*/  FADD.FTZ R12, R166, R11 ;  /* 0x0000000ba60c7221 */ /* 0x001fe20000010000 */
[----:B------:R-:W-:-:S03]  /*bc40*/  F2FP.BF16.F32.PACK_AB R166, R39, R166 ;  /* 0x000000a627a6723e */ /* 0x000fc600000010ff */
[----:B------:R-:W-:Y:S01]  /*bc50*/  FADD.FTZ R11, R39, R12 ;  /* 0x0000000c270b7221 */ /* 0x000fe20000010000 */
[----:B-1----:R-:W-:-:S04]  /*bc60*/  FADD.FTZ R14, R54, R15 ;  /* 0x0000000f360e7221 */ /* 0x002fc80000010000 */
[C---:B---3--:R-:W-:Y:S01]  /*bc70*/  FADD.FTZ R12, R167.reuse, R14 ;  /* 0x0000000ea70c7221 */ /* 0x048fe20000010000 */
[----:B------:R-:W-:-:S05]  /*bc80*/  F2FP.BF16.F32.PACK_AB R167, R167, R54 ;  /* 0x00000036a7a7723e */ /* 0x000fca00000010ff */
[----:B------:R2:W-:Y:S01]  /*bc90*/  STSM.16.M88.4 [R227], R164 ;  /* 0x000000a4e3007844 */ /* 0x0005e20000000200 */
        /* <DEDUP_REMOVED lines=23> */
[----:B--2---:R-:W-:Y:S05]  /*be10*/  @!P0 BRA `(.L_x_1327) ;  /* 0x0000000000048947 */ /* 0x004fea0003800000 */
[----:B------:R-:W-:Y:S01]  /*be20*/  BPT.TRAP 0x1 ;  /* 0x000000040000795c */ /* 0x000fe20000300000 */
.L_x_1327:
[----:B------:R-:W-:Y:S01]  /*be30*/  ISETP.GE.AND P1, PT, R169, 0x41, PT ;  /* 0x00000041a900780c */ /* 0x000fe20003f26270 */
[----:B------:R-:W-:Y:S01]  /*be40*/  VIADD R13, R13, 0x38860 ;  /* 0x000388600d0d7836 */ /* 0x000fe20000000000 */
[----:B------:R-:W-:Y:S01]  /*be50*/  ULDC UR36, c[0x0][0xa80] ;  /* 0x0002a00000247ab9 */ /* 0x000fe20000000800 */
[----:B------:R-:W-:Y:S03]  /*be60*/  BSSY B0, `(.L_x_1328) ;  /* 0x000033a000007945 */ /* 0x000fe60003800000 */
[----:B------:R-:W-:-:S04]  /*be70*/  PRMT R13, R189, 0x654, R13 ;  /* 0x00000654bd0d7816 */ /* 0x000fc8000000000d */
[----:B------:R0:W-:Y:S03]  /*be80*/  SYNCS.ARRIVE.TRANS64.RED.A1T0 RZ, [R13+URZ], RZ ;  /* 0x000000ff0dff79a7 */ /* 0x0001e6000810043f */
[----:B------:R-:W-:Y:S05]  /*be90*/  @!P1 BRA `(.L_x_1329) ;  /* 0x0000003000d89947 */ /* 0x000fea0003800000 */
[----:B0-----:R-:W-:Y:S02]  /*bea0*/  VIADD R13, R170, 0xfffffffe ;  /* 0xfffffffeaa0d7836 */ /* 0x001fe40000000000 */
[----:B------:R-:W-:Y:S02]  /*beb0*/  IMAD.MOV.U32 R15, RZ, RZ, R168 ;  /* 0x000000ffff0f7224 */ /* 0x000fe400078e00a8 */
[----:B------:R-:W-:Y:S02]  /*bec0*/  IMAD.MOV.U32 R21, RZ, RZ, R10 ;  /* 0x000000ffff157224 */ /* 0x000fe400078e000a */
[----:B------:R-:W-:-:S07]  /*bed0*/  IMAD.MOV.U32 R20, RZ, RZ, R18 ;  /* 0x000000ffff147224 */ /* 0x000fce00078e0012 */
.L_x_1342:
[----:B------:R-:W-:Y:S02]  /*bee0*/  VIADD R18, R20, 0x1 ;  /* 0x0000000114127836 */ /* 0x000fe40000000000 */
[----:B------:R-:W-:Y:S02]  /*bef0*/  IMAD.MOV.U32 R3, RZ, RZ, R13 ;  /* 0x000000ffff037224 */ /* 0x000fe400078e000d */
[----:B------:R-:W-:Y:S01]  /*bf00*/  VIADD R13, R13, 0xffffffff ;  /* 0xffffffff0d0d7836 */ /* 0x000fe20000000000 */
[C---:B------:R-:W-:Y:S02]  /*bf10*/  ISETP.NE.AND P2, PT, R18.reuse, 0x2, PT ;  /* 0x000000021200780c */ /* 0x040fe40003f45270 */
[----:B------:R-:W-:Y:S02]  /*bf20*/  ISETP.GT.AND P1, PT, R3, RZ, PT ;  /* 0x000000ff0300720c */ /* 0x000fe40003f24270 */
[----:B------:R-:W-:Y:S02]  /*bf30*/  SEL R3, RZ, 0x1, P2 ;  /* 0x00000001ff037807 */ /* 0x000fe40001000000 */
[----:B------:R-:W-:-:S02]  /*bf40*/  SEL R18, R18, RZ, P2 ;  /* 0x000000ff12127207 */ /* 0x000fc40001000000 */
[----:B------:R-:W-:Y:S01]  /*bf50*/  LOP3.LUT R184, R184, R3, RZ, 0x3c, !PT ;  /* 0x00000003b8b87212 */ /* 0x000fe200078e3cff */
[----:B-1----:R-:W-:Y:S06]  /*bf60*/  @!P0 BRA `(.L_x_1330) ;  /* 0x0000000000048947 */ /* 0x002fec0003800000 */
[----:B------:R-:W-:Y:S01]  /*bf70*/  BPT.TRAP 0x1 ;  /* 0x000000040000795c */ /* 0x000fe20000300000 */
.L_x_1330:
[----:B------:R-:W-:Y:S01]  /*bf80*/  IMAD R14, R18, 0x8, R2 ;  /* 0x00000008120e7824 */ /* 0x000fe200078e0202 */
[----:B------:R-:W-:-:S04]  /*bf90*/  SHF.L.U32 R3, R184, 0x1f, RZ ;  /* 0x0000001fb8037819 */ /* 0x000fc800000006ff */
[----:B------:R0:W1:Y:S01]  /*bfa0*/  SYNCS.PHASECHK.TRANS64.TRYWAIT P2, [R14+URZ+0x38830], R3 ;  /* 0x038830030e0075a7 */ /* 0x000062000804017f */
[----:B------:R-:W-:Y:S05]  /*bfb0*/  @!P0 BRA `(.L_x_1331) ;  /* 0x0000000000048947 */ /* 0x000fea0003800000 */
[----:B------:R-:W-:Y:S01]  /*bfc0*/  BPT.TRAP 0x1 ;  /* 0x000000040000795c */ /* 0x000fe20000300000 */
.L_x_1331:
[----:B------:R-:W-:Y:S01]  /*bfd0*/  VIADD R10, R2, 0x20400 ;  /* 0x00020400020a7836 */ /* 0x000fe20000000000 */
[----:B------:R-:W-:Y:S01]  /*bfe0*/  BSSY B1, `(.L_x_1332) ;  /* 0x0000009000017945 */ /* 0x000fe20003800000 */
[----:B------:R-:W-:Y:S02]  /*bff0*/  IMAD R156, R18, 0x200, R220 ;  /* 0x00000200129c7824 */ /* 0x000fe400078e02dc */
[----:B------:R-:W-:Y:S01]  /*c000*/  IMAD.MOV.U32 R157, RZ, RZ, 0x40000040 ;  /* 0x40000040ff9d7424 */ /* 0x000fe200078e00ff */
[----:B------:R-:W-:-:S04]  /*c010*/  SHF.R.U32.HI R10, RZ, 0x4, R10 ;  /* 0x00000004ff0a7819 */ /* 0x000fc8000001160a */
[----:B------:R-:W-:-:S04]  /*c020*/  LOP3.LUT R10, R10, 0x3fff, RZ, 0xc0, !PT ;  /* 0x00003fff0a0a7812 */ /* 0x000fc800078ec0ff */
[----:B------:R-:W-:Y:S01]  /*c030*/  LOP3.LUT R152, R10, 0x10000, RZ, 0xfc, !PT ;  /* 0x000100000a987812 */ /* 0x000fe200078efcff */
[----:B-1----:R-:W-:Y:S06]  /*c040*/  @P2 BRA `(.L_x_1333) ;  /* 0x0000000000082947 */ /* 0x002fec0003800000 */
[----:B------:R-:W1:Y:S02]  /*c050*/  SYNCS.PHASECHK.TRANS64.TRYWAIT P2, [R14+URZ+0x38830], R3 ;  /* 0x038830030e0075a7 */ /* 0x000e64000804017f */
[----:B-1----:R-:W-:Y:S05]  /*c060*/  @!P2 BRA `(.L_x_1334) ;  /* 0x000000f8001ca947 */ /* 0x002fea0003800000 */
.L_x_1333:
[----:B------:R-:W-:Y:S05]  /*c070*/  BSYNC B1 ;  /* 0x0000000000017941 */ /* 0x000fea0003800000 */
.L_x_1332:
        /* <DEDUP_REMOVED lines=36> */
.L_x_1335:
[----:B------:R2:W3:Y:S01]  /*c2c0*/  SYNCS.PHASECHK.TRANS64.TRYWAIT P2, [R14+URZ+0x38850], R3 ;  /* 0x038850030e0075a7 */ /* 0x0004e2000804017f */
[----:B------:R-:W-:Y:S05]  /*c2d0*/  @!P0 BRA `(.L_x_1336) ;  /* 0x0000000000048947 */ /* 0x000fea0003800000 */
[----:B------:R-:W-:Y:S01]  /*c2e0*/  BPT.TRAP 0x1 ;  /* 0x000000040000795c */ /* 0x000fe20000300000 */
.L_x_1336:
[----:B------:R-:W-:Y:S01]  /*c2f0*/  VIADD R10, R2, 0x26400 ;  /* 0x00026400020a7836 */ /* 0x000fe20000000000 */
[----:B------:R-:W-:Y:S04]  /*c300*/  BSSY B1, `(.L_x_1337) ;  /* 0x0000005000017945 */ /* 0x000fe80003800000 */
[----:B------:R-:W-:Y:S01]  /*c310*/  SHF.R.U32.HI R10, RZ, 0x4, R10 ;  /* 0x00000004ff0a7819 */ /* 0x000fe2000001160a */
[----:B---3--:R-:W-:Y:S06]  /*c320*/  @P2 BRA `(.L_x_1338) ;  /* 0x0000000000082947 */ /* 0x008fec0003800000 */
[----:B------:R-:W3:Y:S02]  /*c330*/  SYNCS.PHASECHK.TRANS64.TRYWAIT P2, [R14+URZ+0x38850], R3 ;  /* 0x038850030e0075a7 */ /* 0x000ee4000804017f */
[----:B---3--:R-:W-:Y:S05]  /*c340*/  @!P2 BRA `(.L_x_1339) ;  /* 0x000000f40078a947 */ /* 0x008fea0003800000 */
.L_x_1338:
[----:B------:R-:W-:Y:S05]  /*c350*/  BSYNC B1 ;  /* 0x0000000000017941 */ /* 0x000fea0003800000 */
.L_x_1337:
[----:B0123--:R-:W-:Y:S01]  /*c360*/  LOP3.LUT R3, R10, 0x3fff, RZ, 0xc0, !PT ;  /* 0x00003fff0a037812 */ /* 0x00ffe200078ec0ff */
[C---:B------:R-:W-:Y:S01]  /*c370*/  VIADD R198, R0.reuse, 0x2 ;  /* 0x0000000200c67836 */ /* 0x040fe20000000000 */
[----:B------:R-:W-:Y:S01]  /*c380*/  WARPGROUP.ARRIVE ;  /* 0x00000000000079c5 */ /* 0x000fe20000000000 */
[----:B------:R-:W-:-:S05]  /*c390*/  VIADD R200, R0, 0x6 ;  /* 0x0000000600c87836 */ /* 0x000fca0000000000 */
[----:B------:R-:W0:Y:S01]  /*c3a0*/  S2R R10, SR_TID.X ;  /* 0x00000000000a7919 */ /* 0x000e220000002100 */
[----:B------:R-:W-:Y:S01]  /*c3b0*/  VIADD R202, R0, 0x4 ;  /* 0x0000000400ca7836 */ /* 0x000fe20000000000 */
[----:B------:R-:W-:Y:S01]  /*c3c0*/  LOP3.LUT R0, R3, 0x10000, RZ, 0xfc, !PT ;  /* 0x0001000003007812 */ /* 0x000fe200078efcff */
[----:B------:R-:W-:Y:S02]  /*c3d0*/  IMAD R196, R18, 0x1000, R221 ;  /* 0x0000100012c47824 */ /* 0x000fe400078e02dd */
[----:B------:R-:W-:Y:S02]  /*c3e0*/  IMAD.MOV.U32 R197, RZ, RZ, 0x40000040 ;  /* 0x40000040ffc57424 */ /* 0x000fe400078e00ff */
[----:B------:R-:W-:Y:S01]  /*c3f0*/  IMAD.MOV.U32 R204, RZ, RZ, R0 ;  /* 0x000000ffffcc7224 */ /* 0x000fe200078e0000 */
[----:B------:R-:W-:Y:S01]  /*c400*/  R2UR UR6, R196 ;  /* 0x00000000c40672ca */ /* 0x000fe200000e0000 */
[----:B------:R-:W-:Y:S01]  /*c410*/  IMAD.MOV.U32 R205, RZ, RZ, 0x40000040 ;  /* 0x40000040ffcd7424 */ /* 0x000fe200078e00ff */
[----:B------:R-:W-:Y:S01]  /*c420*/  R2UR UR7, R197 ;  /* 0x00000000c50772ca */ /* 0x000fe200000e0000 */
[----:B------:R-:W-:Y:S01]  /*c430*/  IMAD.MOV.U32 R199, RZ, RZ, 0x40000040 ;  /* 0x40000040ffc77424 */ /* 0x000fe200078e00ff */
[----:B------:R-:W-:Y:S01]  /*c440*/  R2UR UR4, R204 ;  /* 0x00000000cc0472ca */ /* 0x000fe200000e0000 */
[----:B------:R-:W-:Y:S01]  /*c450*/  IMAD.MOV.U32 R203, RZ, RZ, 0x40000040 ;  /* 0x40000040ffcb7424 */ /* 0x000fe200078e00ff */
[----:B------:R-:W-:Y:S01]  /*c460*/  R2UR UR5, R205 ;  /* 0x00000000cd0572ca */ /* 0x000fe200000e0000 */
[----:B------:R-:W-:-:S12]  /*c470*/  IMAD.MOV.U32 R201, RZ, RZ, 0x40000040 ;  /* 0x40000040ffc97424 */ /* 0x000fd800078e00ff */
[----:B------:R-:W-:Y:S01]  /*c480*/  HGMMA.64x64x16.F32.BF16 R152, gdesc[UR4], R152, gsb0 ;  /* 0x00e00000049879f0 */ /* 0x000fe20008001898 */
[----:B------:R-:W-:Y:S01]  /*c490*/  R2UR UR4, R198 ;  /* 0x00000000c60472ca */ /* 0x000fe200000e0000 */
[----:B------:R-:W-:Y:S01]  /*c4a0*/  VIADD R198, R196, 0x2 ;  /* 0x00000002c4c67836 */ /* 0x000fe20000000000 */
[----:B------:R-:W-:Y:S01]  /*c4b0*/  R2UR UR5, R199 ;  /* 0x00000000c70572ca */ /* 0x000fe200000e0000 */
[----:B------:R-:W-:Y:S01]  /*c4c0*/  IMAD.MOV.U32 R199, RZ, RZ, 0x40000040 ;  /* 0x40000040ffc77424 */ /* 0x000fe200078e00ff */
[----:B0-----:R-:W-:Y:S02]  /*c4d0*/  SHF.R.U32.HI R10, RZ, 0x7, R10 ;  /* 0x00000007ff0a7819 */ /* 0x001fe4000001160a */
[----:B------:R-:W-:Y:S01]  /*c4e0*/  R2UR UR6, R198 ;  /* 0x00000000c60672ca */ /* 0x000fe200000e0000 */
[----:B------:R-:W-:Y:S01]  /*c4f0*/  VIADD R198, R196, 0x4 ;  /* 0x00000004c4c67836 */ /* 0x000fe20000000000 */
[----:B------:R-:W-:Y:S01]  /*c500*/  R2UR UR7, R199 ;  /* 0x00000000c70772ca */ /* 0x000fe200000e0000 */
[----:B------:R-:W-:Y:S01]  /*c510*/  IMAD.MOV.U32 R199, RZ, RZ, 0x40000040 ;  /* 0x40000040ffc77424 */ /* 0x000fe200078e00ff */
[----:B------:R0:W1:Y:S02]  /*c520*/  SHFL.IDX PT, R3, R10, RZ, 0x1f ;  /* 0x00001fff0a037589 */ /* 0x00006400000e0000 */
[----:B0-----:R-:W-:Y:S01]  /*c530*/  IMAD.MOV.U32 R10, RZ, RZ, 0x4 ;  /* 0x00000004ff0a7424 */ /* 0x001fe200078e00ff */
[----:B-1----:R-:W-:-:S04]  /*c540*/  ISETP.GT.AND P2, PT, R3, 0x7f, PT ;  /* 0x0000007f0300780c */ /* 0x002fc80003f44270 */
[----:B------:R-:W-:Y:S02]  /*c550*/  SEL R3, RZ, 0x2, !P2 ;  /* 0x00000002ff037807 */ /* 0x000fe40005000000 */
[C---:B------:R-:W-:Y:S02]  /*c560*/  SEL R197, R10.reuse, 0x2, P2 ;  /* 0x000000020ac57807 */ /* 0x040fe40001000000 */
[----:B------:R-:W-:Y:S01]  /*c570*/  SEL R10, R10, 0x6, !P2 ;  /* 0x000000060a0a7807 */ /* 0x000fe20005000000 */
[----:B------:R-:W-:Y:S02]  /*c580*/  WARPGROUP.DEPBAR.LE gsb0, 0x0 ;  /* 0x00008000000079c5 */ /* 0x000fe40000010000 */
[----:B------:R-:W-:-:S06]  /*c590*/  WARPGROUP.ARRIVE ;  /* 0x00000000000079c5 */ /* 0x000fcc0000000000 */
[----:B------:R-:W-:Y:S01]  /*c5a0*/  HGMMA.64x64x16.F32.BF16 R152, gdesc[UR4], R152, gsb0 ;  /* 0x00e00000049879f0 */ /* 0x000fe20008001898 */
[----:B------:R-:W-:Y:S02]  /*c5b0*/  R2UR UR4, R202 ;  /* 0x00000000ca0472ca */ /* 0x000fe400000e0000 */
[----:B------:R-:W-:Y:S02]  /*c5c0*/  R2UR UR5, R203 ;  /* 0x00000000cb0572ca */ /* 0x000fe400000e0000 */
        /* <DEDUP_REMOVED lines=10> */
[----:B------:R-:W-:Y:S01]  /*c670*/  VIADD R201, R0, 0x800 ;  /* 0x0000080000c97836 */ /* 0x000fe20000000000 */
        /* <DEDUP_REMOVED lines=10> */
[----:B------:R-:W-:-:S03]  /*c720*/  IMAD.MOV.U32 R199, RZ, RZ, 0x40000040 ;  /* 0x40000040ffc77424 */ /* 0x000fc600078e00ff */
        /* <DEDUP_REMOVED lines=156> */
[----:B------:R-:W-:Y:S02]  /*d0f0*/  IMAD.MOV.U32 R199, RZ, RZ, 0x40000040 ;  /* 0x40000040ffc77424 */ /* 0x000fe400078e00ff */
[----:B------:R-:W-:Y:S01]  /*d100*/  IMAD.MOV.U32 R200, RZ, RZ, 0x28 ;  /* 0x00000028ffc87424 */ /* 0x000fe200078e00ff */
[----:B------:R-:W-:Y:S02]  /*d110*/  R2UR UR6, R198 ;  /* 0x00000000c60672ca */ /* 0x000fe400000e0000 */
[----:B------:R-:W-:Y:S01]  /*d120*/  R2UR UR7, R199 ;  /* 0x00000000c70772ca */ /* 0x000fe200000e0000 */
[----:B------:R-:W-:Y:S01]  /*d130*/  IMAD.MOV.U32 R199, RZ, RZ, 0x40000040 ;  /* 0x40000040ffc77424 */ /* 0x000fe200078e00ff */
[----:B------:R-:W-:-:S04]  /*d140*/  SEL R200, R200, 0x26, P2 ;  /* 0x00000026c8c87807 */ /* 0x000fc80001000000 */
[----:B------:R-:W-:-:S04]  /*d150*/  LOP3.LUT R200, R200, 0x6, RZ, 0xc0, !PT ;  /* 0x00000006c8c87812 */ /* 0x000fc800078ec0ff */
[CC--:B------:R-:W-:Y:S02]  /*d160*/  IADD3 R198, R200.reuse, R201.reuse, R0 ;  /* 0x000000c9c8c67210 */ /* 0x0c0fe40007ffe000 */
[----:B------:R-:W-:Y:S01]  /*d170*/  IADD3 R200, R200, R201, R196 ;  /* 0x000000c9c8c87210 */ /* 0x000fe20007ffe0c4 */
[----:B------:R-:W-:Y:S01]  /*d180*/  IMAD.MOV.U32 R201, RZ, RZ, 0x40000040 ;  /* 0x40000040ffc97424 */ /* 0x000fe200078e00ff */
[----:B------:R-:W-:Y:S02]  /*d190*/  WARPGROUP.DEPBAR.LE gsb0, 0x0 ;  /* 0x00008000000079c5 */ /* 0x000fe40000010000 */
[----:B------:R-:W-:-:S06]  /*d1a0*/  WARPGROUP.ARRIVE ;  /* 0x00000000000079c5 */ /* 0x000fcc0000000000 */
[----:B------:R-:W-:Y:S01]  /*d1b0*/  HGMMA.64x64x16.F32.BF16 R152, gdesc[UR4], R152, gsb0 ;  /* 0x00e00000049879f0 */ /* 0x000fe20008001898 */
[----:B------:R-:W-:Y:S02]  /*d1c0*/  R2UR UR4, R198 ;  /* 0x00000000c60472ca */ /* 0x000fe400000e0000 */
[----:B------:R-:W-:Y:S01]  /*d1d0*/  R2UR UR5, R199 ;  /* 0x00000000c70572ca */ /* 0x000fe200000e0000 */
[----:B------:R-:W-:Y:S01]  /*d1e0*/  IMAD.MOV.U32 R199, RZ, RZ, 0x40000040 ;  /* 0x40000040ffc77424 */ /* 0x000fe200078e00ff */
[----:B------:R-:W-:Y:S01]  /*d1f0*/  R2UR UR6, R200 ;  /* 0x00000000c80672ca */ /* 0x000fe200000e0000 */
[----:B------:R-:W-:Y:S01]  /*d200*/  VIADD R200, R0, 0xa00 ;  /* 0x00000a0000c87836 */ /* 0x000fe20000000000 */
[----:B------:R-:W-:Y:S01]  /*d210*/  R2UR UR7, R201 ;  /* 0x00000000c90772ca */ /* 0x000fe200000e0000 */
[----:B------:R-:W-:Y:S02]  /*d220*/  VIADD R201, R196, 0xa00 ;  /* 0x00000a00c4c97836 */ /* 0x000fe40000000000 */
[----:B------:R-:W-:Y:S01]  /*d230*/  IMAD.IADD R198, R200, 0x1, R3 ;  /* 0x00000001c8c67824 */ /* 0x000fe200078e0203 */
[----:B------:R-:W-:-:S02]  /*d240*/  WARPGROUP.DEPBAR.LE gsb0, 0x0 ;  /* 0x00008000000079c5 */ /* 0x000fc40000010000 */
[----:B------:R-:W-:-:S07]  /*d250*/  WARPGROUP.ARRIVE ;  /* 0x00000000000079c5 */ /* 0x000fce0000000000 */
        /* <DEDUP_REMOVED lines=108> */
[----:B------:R-:W-:Y:S02]  /*d920*/  IMAD.MOV.U32 R199, RZ, RZ, 0x40000040 ;  /* 0x40000040ffc77424 */ /* 0x000fe400078e00ff */
[----:B------:R-:W-:Y:S01]  /*d930*/  IMAD.MOV.U32 R3, RZ, RZ, 0x1000 ;  /* 0x00001000ff037424 */ /* 0x000fe200078e00ff */
[----:B------:R-:W-:Y:S01]  /*d940*/  R2UR UR4, R198 ;  /* 0x00000000c60472ca */ /* 0x000fe200000e0000 */
[----:B------:R-:W-:Y:S01]  /*d950*/  IMAD.IADD R198, R201, 0x1, R197 ;  /* 0x00000001c9c67824 */ /* 0x000fe200078e02c5 */
[----:B------:R-:W-:Y:S01]  /*d960*/  R2UR UR5, R199 ;  /* 0x00000000c70572ca */ /* 0x000fe200000e0000 */
[----:B------:R-:W-:Y:S01]  /*d970*/  IMAD.MOV.U32 R199, RZ, RZ, 0x40000040 ;  /* 0x40000040ffc77424 */ /* 0x000fe200078e00ff */
[----:B------:R-:W-:-:S04]  /*d980*/  SEL R3, R3, 0xf80, P2 ;  /* 0x00000f8003037807 */ /* 0x000fc80001000000 */
[----:B------:R-:W-:Y:S01]  /*d990*/  LOP3.LUT R3, R3, 0x1e00, RZ, 0xc0, !PT ;  /* 0x00001e0003037812 */ /* 0x000fe200078ec0ff */
[----:B------:R-:W-:Y:S02]  /*d9a0*/  WARPGROUP.DEPBAR.LE gsb0, 0x0 ;  /* 0x00008000000079c5 */ /* 0x000fe40000010000 */
[----:B------:R-:W-:-:S06]  /*d9b0*/  WARPGROUP.ARRIVE ;  /* 0x00000000000079c5 */ /* 0x000fcc0000000000 */
[----:B------:R-:W-:Y:S01]  /*d9c0*/  HGMMA.64x64x16.F32.BF16 R152, gdesc[UR4], R152, gsb0 ;  /* 0x00e00000049879f0 */ /* 0x000fe20008001898 */
[----:B------:R-:W-:Y:S01]  /*d9d0*/  R2UR UR4, R198 ;  /* 0x00000000c60472ca */ /* 0x000fe200000e0000 */
[--C-:B------:R-:W-:Y:S01]  /*d9e0*/  IMAD.IADD R198, R197, 0x1, R200.reuse ;  /* 0x00000001c5c67824 */ /* 0x100fe200078e02c8 */
[----:B------:R-:W-:Y:S01]  /*d9f0*/  R2UR UR5, R199 ;  /* 0x00000000c70572ca */ /* 0x000fe200000e0000 */
[----:B------:R-:W-:Y:S02]  /*da00*/  IMAD.MOV.U32 R199, RZ, RZ, 0x40000040 ;  /* 0x40000040ffc77424 */ /* 0x000fe400078e00ff */
[----:B------:R-:W-:Y:S01]  /*da10*/  IMAD.IADD R200, R10, 0x1, R200 ;  /* 0x000000010ac87824 */ /* 0x000fe200078e02c8 */
[----:B------:R-:W-:Y:S01]  /*da20*/  R2UR UR6, R198 ;  /* 0x00000000c60672ca */ /* 0x000fe200000e0000 */
[----:B------:R-:W-:Y:S01]  /*da30*/  IMAD.IADD R198, R201, 0x1, R10 ;  /* 0x00000001c9c67824 */ /* 0x000fe200078e020a */
[----:B------:R-:W-:Y:S01]  /*da40*/  R2UR UR7, R199 ;  /* 0x00000000c70772ca */ /* 0x000fe200000e0000 */
[----:B------:R-:W-:-:S02]  /*da50*/  IMAD.MOV.U32 R199, RZ, RZ, 0x40000040 ;  /* 0x40000040ffc77424 */ /* 0x000fc400078e00ff */
        /* <DEDUP_REMOVED lines=28> */
.L_x_1340:
        /* <DEDUP_REMOVED lines=17> */
[----:B0-----:R-:W-:-:S05]  /*dd30*/  FMNMX.FTZ R10, R3, R10, !PT ;  /* 0x0000000a030a7209 */ /* 0x001fca0007810000 */
[----:B------:R-:W0:Y:S02]  /*dd40*/  SHFL.BFLY PT, R3, R10, 0x1, 0x1f ;  /* 0x0c201f000a037f89 */ /* 0x000e2400000e0000 */
[----:B0-----:R-:W-:Y:S01]  /*dd50*/  FMNMX.FTZ R10, R10, R3, !PT ;  /* 0x000000030a0a7209 */ /* 0x001fe20007810000 */
[----:B------:R-:W-:-:S04]  /*dd60*/  IMAD.U32 R3, RZ, RZ, UR36 ;  /* 0x00000024ff037e24 */ /* 0x000fc8000f8e00ff */
[C---:B------:R-:W-:Y:S01]  /*dd70*/  FMUL.FTZ R196, R10.reuse, R3 ;  /* 0x000000030ac47220 */ /* 0x040fe20000410000 */
[----:B------:R-:W-:-:S03]  /*dd80*/  FADD.FTZ R197, -R10, R21 ;  /* 0x000000150ac57221 */ /* 0x000fc60000010100 */
[-CC-:B------:R-:W-:Y:S01]  /*dd90*/  FFMA.FTZ R21, R157, R3.reuse, -R196.reuse ;  /* 0x000000039d157223 */ /* 0x180fe200000108c4 */
[-CC-:B------:R-:W-:Y:S01]  /*dda0*/  FFMA.FTZ R152, R152, R3.reuse, -R196.reuse ;  /* 0x0000000398987223 */ /* 0x180fe200000108c4 */
[-C--:B------:R-:W-:Y:S01]  /*ddb0*/  FMUL.FTZ R157, R197, R3.reuse ;  /* 0x00000003c59d7220 */ /* 0x080fe20000410000 */
        /* <DEDUP_REMOVED lines=12> */
[----:B------:R-:W0:Y:S01]  /*de80*/  MUFU.EX2 R157, R157 ;  /* 0x0000009d009d7308 */ /* 0x000e220000000800 */
[-CC-:B------:R-:W-:Y:S01]  /*de90*/  FFMA.FTZ R177, R177, R3.reuse, -R196.reuse ;  /* 0x00000003b1b17223 */ /* 0x180fe200000108c4 */
[-CC-:B------:R-:W-:Y:S01]  /*dea0*/  FFMA.FTZ R180, R180, R3.reuse, -R196.reuse ;  /* 0x00000003b4b47223 */ /* 0x180fe200000108c4 */
[----:B------:R-:W-:-:S05]  /*deb0*/  FFMA.FTZ R181, R181, R3, -R196 ;  /* 0x00000003b5b57223 */ /* 0x000fca00000108c4 */
[----:B------:R-:W1:Y:S08]  /*dec0*/  MUFU.EX2 R153, R153 ;  /* 0x0000009900997308 */ /* 0x000e700000000800 */
[----:B------:R-:W2:Y:S01]  /*ded0*/  MUFU.EX2 R156, R156 ;  /* 0x0000009c009c7308 */ /* 0x000ea20000000800 */
[----:B0-----:R-:W-:Y:S01]  /*dee0*/  FFMA.FTZ R11, R157, R11, R152 ;  /* 0x0000000b9d0b7223 */ /* 0x001fe20000010098 */
[-C--:B------:R-:W-:Y:S01]  /*def0*/  FMUL.FTZ R24, R24, R157.reuse ;  /* 0x0000009d18187220 */ /* 0x080fe20000410000 */
[-C--:B------:R-:W-:Y:S01]  /*df00*/  FMUL.FTZ R25, R25, R157.reuse ;  /* 0x0000009d19197220 */ /* 0x080fe20000410000 */
[-C--:B------:R-:W-:Y:S01]  /*df10*/  FMUL.FTZ R28, R28, R157.reuse ;  /* 0x0000009d1c1c7220 */ /* 0x080fe20000410000 */
[-C--:B------:R-:W-:Y:S01]  /*df20*/  FMUL.FTZ R29, R29, R157.reuse ;  /* 0x0000009d1d1d7220 */ /* 0x080fe20000410000 */
[-C--:B------:R-:W-:Y:S01]  /*df30*/  FMUL.FTZ R32, R32, R157.reuse ;  /* 0x0000009d20207220 */ /* 0x080fe20000410000 */
[----:B------:R-:W-:Y:S01]  /*df40*/  FMUL.FTZ R33, R33, R157 ;  /* 0x0000009d21217220 */ /* 0x000fe20000410000 */
[----:B------:R-:W0:Y:S01]  /*df50*/  MUFU.EX2 R196, R21 ;  /* 0x0000001500c47308 */ /* 0x000e220000000800 */
[C---:B-1----:R-:W-:Y:S01]  /*df60*/  FADD.FTZ R11, R153.reuse, R11 ;  /* 0x0000000b990b7221 */ /* 0x042fe20000010000 */
[----:B------:R-:W-:Y:S01]  /*df70*/  F2FP.BF16.F32.PACK_AB R152, R153, R152 ;  /* 0x000000989998723e */ /* 0x000fe200000010ff */
[----:B------:R-:W-:-:S02]  /*df80*/  IMAD.MOV R153, RZ, RZ, -R224 ;  /* 0x000000ffff997224 */ /* 0x000fc400078e0ae0 */
[-C--:B------:R-:W-:Y:S01]  /*df90*/  FMUL.FTZ R36, R36, R157.reuse ;  /* 0x0000009d24247220 */ /* 0x080fe20000410000 */
[-C--:B------:R-:W-:Y:S01]  /*dfa0*/  FMUL.FTZ R37, R37, R157.reuse ;  /* 0x0000009d25257220 */ /* 0x080fe20000410000 */
[-C--:B------:R-:W-:Y:S01]  /*dfb0*/  FMUL.FTZ R40, R40, R157.reuse ;  /* 0x0000009d28287220 */ /* 0x080fe20000410000 */
[----:B------:R-:W-:Y:S01]  /*dfc0*/  FMUL.FTZ R41, R41, R157 ;  /* 0x0000009d29297220 */ /* 0x000fe20000410000 */
[----:B------:R-:W-:Y:S01]  /*dfd0*/  ISETP.NE.AND P2, PT, R223, R153, PT ;  /* 0x00000099df00720c */ /* 0x000fe20003f45270 */
[----:B------:R-:W-:Y:S01]  /*dfe0*/  VIADD R153, R14, 0x38840 ;  /* 0x000388400e997836 */ /* 0x000fe20000000000 */
[----:B------:R-:W1:Y:S01]  /*dff0*/  MUFU.EX2 R160, R160 ;  /* 0x000000a000a07308 */ /* 0x000e620000000800 */
[----:B--2---:R-:W-:Y:S01]  /*e000*/  FADD.FTZ R11, R156, R11 ;  /* 0x0000000b9c0b7221 */ /* 0x004fe20000010000 */
[-C--:B------:R-:W-:Y:S01]  /*e010*/  FMUL.FTZ R44, R44, R157.reuse ;  /* 0x0000009d2c2c7220 */ /* 0x080fe20000410000 */
[-C--:B------:R-:W-:Y:S01]  /*e020*/  FMUL.FTZ R45, R45, R157.reuse ;  /* 0x0000009d2d2d7220 */ /* 0x080fe20000410000 */
[----:B------:R-:W-:Y:S01]  /*e030*/  PRMT R153, R189, 0x654, R153 ;  /* 0x00000654bd997816 */ /* 0x000fe20000000099 */
[-C--:B------:R-:W-:Y:S01]  /*e040*/  FMUL.FTZ R48, R48, R157.reuse ;  /* 0x0000009d30307220 */ /* 0x080fe20000410000 */
[-C--:B------:R-:W-:Y:S01]  /*e050*/  FMUL.FTZ R49, R49, R157.reuse ;  /* 0x0000009d31317220 */ /* 0x080fe20000410000 */
[----:B0-----:R-:W-:Y:S01]  /*e060*/  FADD.FTZ R11, R196, R11 ;  /* 0x0000000bc40b7221 */ /* 0x001fe20000010000 */
[----:B------:R0:W-:Y:S01]  /*e070*/  SYNCS.ARRIVE.TRANS64.RED.A1T0 RZ, [R153+URZ], RZ ;  /* 0x000000ff99ff79a7 */ /* 0x0001e2000810043f */
[----:B------:R-:W2:Y:S01]  /*e080*/  MUFU.EX2 R161, R161 ;  /* 0x000000a100a17308 */ /* 0x000ea20000000800 */
[----:B------:R-:W-:Y:S01]  /*e090*/  FMUL.FTZ R52, R52, R157 ;  /* 0x0000009d34347220 */ /* 0x000fe20000410000 */
[----:B------:R-:W-:-:S02]  /*e0a0*/  @!P2 IMAD R20, R20, 0x40, R194 ;  /* 0x000000401414a824 */ /* 0x000fc400078e02c2 */
[-C--:B------:R-:W-:Y:S01]  /*e0b0*/  FMUL.FTZ R53, R53, R157.reuse ;  /* 0x0000009d35357220 */ /* 0x080fe20000410000 */
[-C--:B------:R-:W-:Y:S01]  /*e0c0*/  FMUL.FTZ R56, R56, R157.reuse ;  /* 0x0000009d38387220 */ /* 0x080fe20000410000 */
[----:B------:R-:W-:Y:S01]  /*e0d0*/  FMUL.FTZ R57, R57, R157 ;  /* 0x0000009d39397220 */ /* 0x000fe20000410000 */
[----:B------:R-:W-:Y:S01]  /*e0e0*/  @!P2 IMAD R20, R20, 0x4, R2 ;  /* 0x000000041414a824 */ /* 0x000fe200078e0202 */
[----:B0-----:R-:W-:Y:S01]  /*e0f0*/  FMNMX.FTZ R153, R154, R15, !PT ;  /* 0x0000000f9a997209 */ /* 0x001fe20007810000 */
[----:B------:R-:W0:Y:S01]  /*e100*/  MUFU.EX2 R164, R164 ;  /* 0x000000a400a47308 */ /* 0x000e220000000800 */
[----:B-1----:R-:W-:Y:S01]  /*e110*/  FADD.FTZ R11, R160, R11 ;  /* 0x0000000ba00b7221 */ /* 0x002fe20000010000 */
[----:B------:R-:W-:Y:S01]  /*e120*/  FMUL.FTZ R60, R60, R157 ;  /* 0x0000009d3c3c7220 */ /* 0x000fe20000410000 */
[----:B------:R-:W-:Y:S01]  /*e130*/  FMNMX.FTZ R153, R155, R153, !PT ;  /* 0x000000999b997209 */ /* 0x000fe20007810000 */
[----:B------:R-:W-:Y:S01]  /*e140*/  @!P2 STS [R20+0x38400], R157 ;  /* 0x0384009d1400a388 */ /* 0x000fe20000000800 */
[-C--:B------:R-:W-:Y:S01]  /*e150*/  FMUL.FTZ R61, R61, R157.reuse ;  /* 0x0000009d3d3d7220 */ /* 0x080fe20000410000 */
[----:B------:R-:W-:Y:S01]  /*e160*/  FMUL.FTZ R64, R64, R157 ;  /* 0x0000009d40407220 */ /* 0x000fe20000410000 */
[----:B------:R-:W-:Y:S01]  /*e170*/  FMNMX.FTZ R153, R158, R153, !PT ;  /* 0x000000999e997209 */ /* 0x000fe20007810000 */
[----:B------:R-:W1:Y:S01]  /*e180*/  MUFU.EX2 R197, R197 ;  /* 0x000000c500c57308 */ /* 0x000e620000000800 */
[----:B--2---:R-:W-:Y:S01]  /*e190*/  FADD.FTZ R11, R161, R11 ;  /* 0x0000000ba10b7221 */ /* 0x004fe20000010000 */
[----:B------:R-:W-:Y:S01]  /*e1a0*/  FMUL.FTZ R65, R65, R157 ;  /* 0x0000009d41417220 */ /* 0x000fe20000410000 */
[----:B------:R-:W-:Y:S01]  /*e1b0*/  FMNMX.FTZ R153, R159, R153, !PT ;  /* 0x000000999f997209 */ /* 0x000fe20007810000 */
[-C--:B------:R-:W-:Y:S01]  /*e1c0*/  FMUL.FTZ R68, R68, R157.reuse ;  /* 0x0000009d44447220 */ /* 0x080fe20000410000 */
[-C--:B------:R-:W-:Y:S01]  /*e1d0*/  FMUL.FTZ R69, R69, R157.reuse ;  /* 0x0000009d45457220 */ /* 0x080fe20000410000 */
[----:B------:R-:W-:Y:S01]  /*e1e0*/  FMUL.FTZ R72, R72, R157 ;  /* 0x0000009d48487220 */ /* 0x000fe20000410000 */
[----:B------:R-:W-:Y:S01]  /*e1f0*/  FMNMX.FTZ R153, R162, R153, !PT ;  /* 0x00000099a2997209 */ /* 0x000fe20007810000 */
[----:B------:R-:W2:Y:S01]  /*e200*/  MUFU.EX2 R165, R165 ;  /* 0x000000a500a57308 */ /* 0x000ea20000000800 */
[----:B0-----:R-:W-:Y:S01]  /*e210*/  FADD.FTZ R11, R164, R11 ;  /* 0x0000000ba40b7221 */ /* 0x001fe20000010000 */
[----:B------:R-:W-:Y:S01]  /*e220*/  FMUL.FTZ R73, R73, R157 ;  /* 0x0000009d49497220 */ /* 0x000fe20000410000 */
[----:B------:R-:W-:Y:S01]  /*e230*/  FMNMX.FTZ R153, R163, R153, !PT ;  /* 0x00000099a3997209 */ /* 0x000fe20007810000 */
[-C--:B------:R-:W-:Y:S01]  /*e240*/  FMUL.FTZ R76, R76, R157.reuse ;  /* 0x0000009d4c4c7220 */ /* 0x080fe20000410000 */
[-C--:B------:R-:W-:Y:S01]  /*e250*/  FMUL.FTZ R77, R77, R157.reuse ;  /* 0x0000009d4d4d7220 */ /* 0x080fe20000410000 */
[----:B------:R-:W-:Y:S01]  /*e260*/  FMUL.FTZ R80, R80, R157 ;  /* 0x0000009d50507220 */ /* 0x000fe20000410000 */
[----:B------:R-:W-:Y:S01]  /*e270*/  FMNMX.FTZ R153, R166, R153, !PT ;  /* 0x00000099a6997209 */ /* 0x000fe20007810000 */
[----:B------:R-:W0:Y:S01]  /*e280*/  MUFU.EX2 R169, R169 ;  /* 0x000000a900a97308 */ /* 0x000e220000000800 */
[----:B-1----:R-:W-:Y:S01]  /*e290*/  FADD.FTZ R11, R197, R11 ;  /* 0x0000000bc50b7221 */ /* 0x002fe20000010000 */
[----:B------:R-:W-:Y:S01]  /*e2a0*/  FMUL.FTZ R81, R81, R157 ;  /* 0x0000009d51517220 */ /* 0x000fe20000410000 */
[----:B------:R-:W-:Y:S01]  /*e2b0*/  FMNMX.FTZ R153, R167, R153, !PT ;  /* 0x00000099a7997209 */ /* 0x000fe20007810000 */
[-C--:B------:R-:W-:Y:S01]  /*e2c0*/  FMUL.FTZ R84, R84, R157.reuse ;  /* 0x0000009d54547220 */ /* 0x080fe20000410000 */
        /* <DEDUP_REMOVED lines=33> */
[-C--:B------:R-:W-:Y:S01]  /*e4e0*/  FMUL.FTZ R120, R120, R157.reuse ;  /* 0x0000009d78787220 */ /* 0x080fe20000410000 */
[-C--:B------:R-:W-:Y:S01]  /*e4f0*/  FMUL.FTZ R121, R121, R157.reuse ;  /* 0x0000009d79797220 */ /* 0x080fe20000410000 */
[----:B------:R-:W2:Y:S01]  /*e500*/  SHFL.BFLY PT, R153, R168, 0x2, 0x1f ;  /* 0x0c401f00a8997f89 */ /* 0x000ea200000e0000 */
[----:B------:R-:W-:Y:S01]  /*e510*/  MUFU.EX2 R199, R181 ;  /* 0x000000b500c77308 */ /* 0x000fe20000000800 */
[----:B0-----:R-:W-:Y:S01]  /*e520*/  FADD.FTZ R11, R176, R11 ;  /* 0x0000000bb00b7221 */ /* 0x001fe20000010000 */
[-C--:B------:R-:W-:Y:S01]  /*e530*/  FMUL.FTZ R124, R124, R157.reuse ;  /* 0x0000009d7c7c7220 */ /* 0x080fe20000410000 */
[-C--:B------:R-:W-:Y:S01]  /*e540*/  FMUL.FTZ R125, R125, R157.reuse ;  /* 0x0000009d7d7d7220 */ /* 0x080fe20000410000 */
[-C--:B------:R-:W-:Y:S01]  /*e550*/  FMUL.FTZ R128, R128, R157.reuse ;  /* 0x0000009d80807220 */ /* 0x080fe20000410000 */
[-C--:B------:R-:W-:Y:S01]  /*e560*/  FMUL.FTZ R129, R129, R157.reuse ;  /* 0x0000009d81817220 */ /* 0x080fe20000410000 */
[-C--:B------:R-:W-:Y:S01]  /*e570*/  FMUL.FTZ R132, R132, R157.reuse ;  /* 0x0000009d84847220 */ /* 0x080fe20000410000 */
[-C--:B------:R-:W-:Y:S01]  /*e580*/  FMUL.FTZ R133, R133, R157.reuse ;  /* 0x0000009d85857220 */ /* 0x080fe20000410000 */
[----:B-1----:R-:W-:Y:S01]  /*e590*/  FADD.FTZ R11, R177, R11 ;  /* 0x0000000bb10b7221 */ /* 0x002fe20000010000 */
        /* <DEDUP_REMOVED lines=8> */
[----:B--2---:R-:W-:-:S05]  /*e620*/  FMNMX.FTZ R168, R168, R153, !PT ;  /* 0x00000099a8a87209 */ /* 0x004fca0007810000 */
[----:B------:R-:W0:Y:S02]  /*e630*/  SHFL.BFLY PT, R153, R168, 0x1, 0x1f ;  /* 0x0c201f00a8997f89 */ /* 0x000e2400000e0000 */
[----:B0-----:R-:W-:-:S05]  /*e640*/  FMNMX.FTZ R168, R168, R153, !PT ;  /* 0x00000099a8a87209 */ /* 0x001fca0007810000 */
[----:B------:R-:W-:-:S04]  /*e650*/  FADD.FTZ R15, -R168, R15 ;  /* 0x0000000fa80f7221 */ /* 0x000fc80000010100 */
[----:B------:R-:W-:-:S06]  /*e660*/  FMUL.FTZ R15, R15, R3 ;  /* 0x000000030f0f7220 */ /* 0x000fcc0000410000 */
[----:B------:R-:W0:Y:S02]  /*e670*/  MUFU.EX2 R15, R15 ;  /* 0x0000000f000f7308 */ /* 0x000e240000000800 */
[----:B0-----:R0:W-:Y:S01]  /*e680*/  @!P2 STS [R20+0x38420], R15 ;  /* 0x0384200f1400a388 */ /* 0x0011e20000000800 */
        /* <DEDUP_REMOVED lines=9> */
[----:B0-----:R-:W-:Y:S01]  /*e720*/  FMUL.FTZ R20, R168, R3 ;  /* 0x00000003a8147220 */ /* 0x001fe20000410000 */
        /* <DEDUP_REMOVED lines=17> */
[----:B------:R-:W1:Y:S01]  /*e840*/  MUFU.EX2 R153, R153 ;  /* 0x0000009900997308 */ /* 0x000e620000000800 */
[-CC-:B------:R-:W-:Y:S01]  /*e850*/  FFMA.FTZ R155, R174, R3.reuse, -R20.reuse ;  /* 0x00000003ae9b7223 */ /* 0x180fe20000010814 */
[-CC-:B------:R-:W-:Y:S01]  /*e860*/  FFMA.FTZ R159, R175, R3.reuse, -R20.reuse ;  /* 0x00000003af9f7223 */ /* 0x180fe20000010814 */
[----:B------:R-:W-:Y:S01]  /*e870*/  FFMA.FTZ R163, R179, R3, -R20 ;  /* 0x00000003b3a37223 */ /* 0x000fe20000010814 */
[----:B------:R-:W-:-:S02]  /*e880*/  IMAD R20, R18, 0x1000, R219 ;  /* 0x0000100012147824 */ /* 0x000fc400078e02db */
[-C--:B------:R-:W-:Y:S01]  /*e890*/  FMUL.FTZ R50, R50, R15.reuse ;  /* 0x0000000f32327220 */ /* 0x080fe20000410000 */
[-C--:B------:R-:W-:Y:S01]  /*e8a0*/  FMUL.FTZ R51, R51, R15.reuse ;  /* 0x0000000f33337220 */ /* 0x080fe20000410000 */
[-C--:B------:R-:W-:Y:S01]  /*e8b0*/  FMUL.FTZ R54, R54, R15.reuse ;  /* 0x0000000f36367220 */ /* 0x080fe20000410000 */
[----:B------:R-:W2:Y:S01]  /*e8c0*/  MUFU.EX2 R166, R180 ;  /* 0x000000b400a67308 */ /* 0x000ea20000000800 */
[----:B0-----:R-:W-:Y:S01]  /*e8d0*/  FFMA.FTZ R12, R15, R12, R21 ;  /* 0x0000000c0f0c7223 */ /* 0x001fe20000010015 */
[----:B------:R-:W-:Y:S01]  /*e8e0*/  R2UR UR6, R20 ;  /* 0x00000000140672ca */ /* 0x000fe200000e0000 */
[-C--:B------:R-:W-:Y:S01]  /*e8f0*/  FMUL.FTZ R55, R55, R15.reuse ;  /* 0x0000000f37377220 */ /* 0x080fe20000410000 */
[-C--:B------:R-:W-:Y:S01]  /*e900*/  FMUL.FTZ R58, R58, R15.reuse ;  /* 0x0000000f3a3a7220 */ /* 0x080fe20000410000 */
[-C--:B------:R-:W-:Y:S01]  /*e910*/  FMUL.FTZ R59, R59, R15.reuse ;  /* 0x0000000f3b3b7220 */ /* 0x080fe20000410000 */
[-C--:B------:R-:W-:Y:S01]  /*e920*/  FMUL.FTZ R62, R62, R15.reuse ;  /* 0x0000000f3e3e7220 */ /* 0x080fe20000410000 */
[----:B------:R-:W-:Y:S01]  /*e930*/  FMUL.FTZ R63, R63, R15 ;  /* 0x0000000f3f3f7220 */ /* 0x000fe20000410000 */
[----:B------:R0:W-:Y:S01]  /*e940*/  MUFU.EX2 R180, R154 ;  /* 0x0000009a00b47308 */ /* 0x0001e20000000800 */
[C---:B-1----:R-:W-:Y:S01]  /*e950*/  FADD.FTZ R12, R153.reuse, R12 ;  /* 0x0000000c990c7221 */ /* 0x042fe20000010000 */
[----:B------:R-:W-:Y:S01]  /*e960*/  F2FP.BF16.F32.PACK_AB R153, R153, R21 ;  /* 0x000000159999723e */ /* 0x000fe200000010ff */
[----:B------:R-:W-:-:S02]  /*e970*/  IMAD.MOV.U32 R21, RZ, RZ, 0x40000040 ;  /* 0x40000040ff157424 */ /* 0x000fc400078e00ff */
[-C--:B------:R-:W-:Y:S01]  /*e980*/  FMUL.FTZ R66, R66, R15.reuse ;  /* 0x0000000f42427220 */ /* 0x080fe20000410000 */
[-C--:B------:R-:W-:Y:S01]  /*e990*/  FMUL.FTZ R67, R67, R15.reuse ;  /* 0x0000000f43437220 */ /* 0x080fe20000410000 */
[-C--:B------:R-:W-:Y:S01]  /*e9a0*/  FMUL.FTZ R70, R70, R15.reuse ;  /* 0x0000000f46467220 */ /* 0x080fe20000410000 */
[-C--:B------:R-:W-:Y:S01]  /*e9b0*/  FMUL.FTZ R71, R71, R15.reuse ;  /* 0x0000000f47477220 */ /* 0x080fe20000410000 */
[----:B------:R-:W-:Y:S01]  /*e9c0*/  MUFU.EX2 R170, R200 ;  /* 0x000000c800aa7308 */ /* 0x000fe20000000800 */
[----:B0-----:R-:W-:Y:S01]  /*e9d0*/  F2FP.BF16.F32.PACK_AB R154, R196, R156 ;  /* 0x0000009cc49a723e */ /* 0x001fe200000010ff */
[----:B--2---:R-:W-:Y:S01]  /*e9e0*/  FADD.FTZ R11, R166, R11 ;  /* 0x0000000ba60b7221 */ /* 0x004fe20000010000 */
[----:B------:R-:W-:Y:S01]  /*e9f0*/  F2FP.BF16.F32.PACK_AB R156, R161, R160 ;  /* 0x000000a0a19c723e */ /* 0x000fe200000010ff */
[----:B------:R-:W-:Y:S01]  /*ea00*/  FMUL.FTZ R74, R74, R15 ;  /* 0x0000000f4a4a7220 */ /* 0x000fe20000410000 */
[----:B------:R-:W-:Y:S01]  /*ea10*/  F2FP.BF16.F32.PACK_AB R160, R169, R165 ;  /* 0x000000a5a9a0723e */ /* 0x000fe200000010ff */
[-C--:B------:R-:W-:Y:S01]  /*ea20*/  FMUL.FTZ R75, R75, R15.reuse ;  /* 0x0000000f4b4b7220 */ /* 0x080fe20000410000 */
[----:B------:R-:W-:Y:S01]  /*ea30*/  R2UR UR7, R21 ;  /* 0x00000000150772ca */ /* 0x000fe200000e0000 */
[----:B------:R-:W-:Y:S01]  /*ea40*/  MUFU.EX2 R171, R201 ;  /* 0x000000c900ab7308 */ /* 0x000fe20000000800 */
[----:B------:R-:W-:Y:S01]  /*ea50*/  F2FP.BF16.F32.PACK_AB R166, R199, R166 ;  /* 0x000000a6c7a6723e */ /* 0x000fe200000010ff */
[-C--:B------:R-:W-:Y:S01]  /*ea60*/  FMUL.FTZ R78, R78, R15.reuse ;  /* 0x0000000f4e4e7220 */ /* 0x080fe20000410000 */
[-C--:B------:R-:W-:Y:S01]  /*ea70*/  FMUL.FTZ R79, R79, R15.reuse ;  /* 0x0000000f4f4f7220 */ /* 0x080fe20000410000 */
[-C--:B------:R-:W-:Y:S01]  /*ea80*/  FMUL.FTZ R82, R82, R15.reuse ;  /* 0x0000000f52527220 */ /* 0x080fe20000410000 */
[-C--:B------:R-:W-:Y:S01]  /*ea90*/  FMUL.FTZ R83, R83, R15.reuse ;  /* 0x0000000f53537220 */ /* 0x080fe20000410000 */
[-C--:B------:R-:W-:Y:S01]  /*eaa0*/  FMUL.FTZ R86, R86, R15.reuse ;  /* 0x0000000f56567220 */ /* 0x080fe20000410000 */
[-C--:B------:R-:W-:Y:S01]  /*eab0*/  FMUL.FTZ R87, R87, R15.reuse ;  /* 0x0000000f57577220 */ /* 0x080fe20000410000 */
[----:B------:R0:W1:Y:S01]  /*eac0*/  MUFU.EX2 R181, R158 ;  /* 0x0000009e00b57308 */ /* 0x0000620000000800 */
        /* <DEDUP_REMOVED lines=10> */
[----:B------:R-:W-:Y:S01]  /*eb70*/  F2FP.BF16.F32.PACK_AB R164, R177, R176 ;  /* 0x000000b0b1a4723e */ /* 0x000fe200000010ff */
        /* <DEDUP_REMOVED lines=20> */
[----:B------:R-:W2:Y:S01]  /*ecc0*/  MUFU.EX2 R179, R167 ;  /* 0x000000a700b37308 */ /* 0x000ea20000000800 */
[----:B0-----:R-:W-:Y:S01]  /*ecd0*/  F2FP.BF16.F32.PACK_AB R157, R175, R174 ;  /* 0x000000aeaf9d723e */ /* 0x001fe200000010ff */
[-C--:B------:R-:W-:Y:S01]  /*ece0*/  FMUL.FTZ R139, R139, R15.reuse ;  /* 0x0000000f8b8b7220 */ /* 0x080fe20000410000 */
[-C--:B------:R-:W-:Y:S01]  /*ecf0*/  FMUL.FTZ R142, R142, R15.reuse ;  /* 0x0000000f8e8e7220 */ /* 0x080fe20000410000 */
[-C--:B------:R-:W-:Y:S01]  /*ed00*/  FMUL.FTZ R143, R143, R15.reuse ;  /* 0x0000000f8f8f7220 */ /* 0x080fe20000410000 */
[-C--:B------:R-:W-:Y:S01]  /*ed10*/  FMUL.FTZ R146, R146, R15.reuse ;  /* 0x0000000f92927220 */ /* 0x080fe20000410000 */
[-C--:B------:R-:W-:Y:S01]  /*ed20*/  FMUL.FTZ R147, R147, R15.reuse ;  /* 0x0000000f93937220 */ /* 0x080fe20000410000 */
[-C--:B------:R-:W-:Y:S01]  /*ed30*/  FMUL.FTZ R150, R150, R15.reuse ;  /* 0x0000000f96967220 */ /* 0x080fe20000410000 */
[----:B------:R0:W-:Y:S01]  /*ed40*/  MUFU.EX2 R169, R162 ;  /* 0x000000a200a97308 */ /* 0x0001e20000000800 */
[----:B------:R-:W-:Y:S01]  /*ed50*/  FMUL.FTZ R151, R151, R15 ;  /* 0x0000000f97977220 */ /* 0x000fe20000410000 */
[----:B------:R-:W-:-:S02]  /*ed60*/  IMAD.MOV.U32 R21, RZ, RZ, 0x40000040 ;  /* 0x40000040ff157424 */ /* 0x000fc400078e00ff */
[----:B------:R-:W-:Y:S01]  /*ed70*/  FADD.FTZ R12, R170, R12 ;  /* 0x0000000caa0c7221 */ /* 0x000fe20000010000 */
[----:B------:R-:W-:-:S03]  /*ed80*/  FADD.FTZ R11, R199, R11 ;  /* 0x0000000bc70b7221 */ /* 0x000fc60000010000 */
[----:B------:R-:W-:Y:S01]  /*ed90*/  FADD.FTZ R12, R171, R12 ;  /* 0x0000000cab0c7221 */ /* 0x000fe20000010000 */
[----:B------:R3:W-:Y:S01]  /*eda0*/  MUFU.EX2 R196, R155 ;  /* 0x0000009b00c47308 */ /* 0x0007e20000000800 */
[----:B0-----:R-:W-:Y:S02]  /*edb0*/  F2FP.BF16.F32.PACK_AB R162, R173, R172 ;  /* 0x000000acada2723e */ /* 0x001fe400000010ff */
[----:B------:R-:W-:-:S04]  /*edc0*/  FADD.FTZ R12, R174, R12 ;  /* 0x0000000cae0c7221 */ /* 0x000fc80000010000 */
[----:B------:R-:W-:Y:S01]  /*edd0*/  FADD.FTZ R12, R175, R12 ;  /* 0x0000000caf0c7221 */ /* 0x000fe20000010000 */
[----:B------:R0:W4:Y:S01]  /*ede0*/  MUFU.EX2 R197, R159 ;  /* 0x0000009f00c57308 */ /* 0x0001220000000800 */
[----:B---3--:R-:W-:Y:S01]  /*edf0*/  F2FP.BF16.F32.PACK_AB R155, R171, R170 ;  /* 0x000000aaab9b723e */ /* 0x008fe200000010ff */
[----:B------:R-:W-:Y:S01]  /*ee00*/  BAR.SYNC.DEFER_BLOCKING 0xf, 0x100 ;  /* 0x03c4000000007b1d */ /* 0x000fe20000010000 */
[----:B-1----:R-:W-:-:S04]  /*ee10*/  FADD.FTZ R12, R178, R12 ;  /* 0x0000000cb20c7221 */ /* 0x002fc80000010000 */
[C---:B--2---:R-:W-:Y:S01]  /*ee20*/  FADD.FTZ R12, R179.reuse, R12 ;  /* 0x0000000cb30c7221 */ /* 0x044fe20000010000 */
[----:B------:R4:W1:Y:S01]  /*ee30*/  MUFU.EX2 R172, R163 ;  /* 0x000000a300ac7308 */ /* 0x0008620000000800 */
[----:B0-----:R-:W-:Y:S02]  /*ee40*/  F2FP.BF16.F32.PACK_AB R159, R179, R178 ;  /* 0x000000b2b39f723e */ /* 0x001fe400000010ff */
[----:B------:R-:W-:-:S04]  /*ee50*/  FADD.FTZ R12, R180, R12 ;  /* 0x0000000cb40c7221 */ /* 0x000fc80000010000 */
[----:B------:R-:W-:Y:S01]  /*ee60*/  FADD.FTZ R12, R181, R12 ;  /* 0x0000000cb50c7221 */ /* 0x000fe20000010000 */
[----:B------:R-:W0:Y:S01]  /*ee70*/  MUFU.EX2 R182, R182 ;  /* 0x000000b600b67308 */ /* 0x000e220000000800 */
[----:B----4-:R-:W-:Y:S02]  /*ee80*/  F2FP.BF16.F32.PACK_AB R163, R197, R196 ;  /* 0x000000c4c5a3723e */ /* 0x010fe400000010ff */
[----:B------:R-:W-:-:S04]  /*ee90*/  FADD.FTZ R12, R196, R12 ;  /* 0x0000000cc40c7221 */ /* 0x000fc80000010000 */
[----:B------:R-:W-:Y:S01]  /*eea0*/  FADD.FTZ R12, R197, R12 ;  /* 0x0000000cc50c7221 */ /* 0x000fe20000010000 */
[----:B------:R-:W2:Y:S01]  /*eeb0*/  MUFU.EX2 R183, R183 ;  /* 0x000000b700b77308 */ /* 0x000ea20000000800 */
[----:B-1----:R-:W-:Y:S01]  /*eec0*/  F2FP.BF16.F32.PACK_AB R165, R172, R169 ;  /* 0x000000a9aca5723e */ /* 0x002fe200000010ff */
[----:B------:R1:W-:Y:S01]  /*eed0*/  STSM.16.M88.4 [R225+0x36400], R152 ;  /* 0x03640098e1007844 */ /* 0x0003e20000000200 */
[----:B------:R-:W-:-:S03]  /*eee0*/  FADD.FTZ R12, R169, R12 ;  /* 0x0000000ca90c7221 */ /* 0x000fc60000010000 */
[----:B------:R3:W-:Y:S01]  /*eef0*/  STSM.16.M88.4 [R226], R156 ;  /* 0x0000009ce2007844 */ /* 0x0007e20000000200 */
[----:B------:R-:W-:-:S03]  /*ef00*/  FADD.FTZ R12, R172, R12 ;  /* 0x0000000cac0c7221 */ /* 0x000fc60000010000 */
[----:B------:R3:W-:Y:S01]  /*ef10*/  STSM.16.M88.4 [R228], R160 ;  /* 0x000000a0e4007844 */ /* 0x0007e20000000200 */
[----:B0-----:R-:W-:Y:S01]  /*ef20*/  FADD.FTZ R12, R182, R12 ;  /* 0x0000000cb60c7221 */ /* 0x001fe20000010000 */
[----:B--2---:R-:W-:-:S03]  /*ef30*/  F2FP.BF16.F32.PACK_AB R167, R183, R182 ;  /* 0x000000b6b7a7723e */ /* 0x004fc600000010ff */
[----:B------:R-:W-:Y:S02]  /*ef40*/  FADD.FTZ R12, R183, R12 ;  /* 0x0000000cb70c7221 */ /* 0x000fe40000010000 */
[----:B------:R3:W-:Y:S01]  /*ef50*/  STSM.16.M88.4 [R227], R164 ;  /* 0x000000a4e3007844 */ /* 0x0007e20000000200 */
[----:B------:R-:W-:-:S06]  /*ef60*/  WARPGROUP.ARRIVE ;  /* 0x00000000000079c5 */ /* 0x000fcc0000000000 */
[----:B------:R-:W-:Y:S03]  /*ef70*/  HGMMA.64x256x16.F32.BF16 R24, R152, gdesc[UR4].tnspB, R24, gsb0 ;  /* 0x43e0000498187df0 */ /* 0x000fe60008001818 */
[----:B------:R-:W-:Y:S02]  /*ef80*/  WARPGROUP.DEPBAR.LE gsb0, 0x0 ;  /* 0x00008000000079c5 */ /* 0x000fe40000010000 */
[----:B-1----:R-:W-:Y:S01]  /*ef90*/  VIADD R152, R20, 0x80 ;  /* 0x0000008014987836 */ /* 0x002fe20000000000 */
[----:B------:R-:W-:Y:S01]  /*efa0*/  WARPGROUP.ARRIVE ;  /* 0x00000000000079c5 */ /* 0x000fe20000000000 */
[----:B------:R-:W-:-:S03]  /*efb0*/  IMAD.MOV.U32 R153, RZ, RZ, 0x40000040 ;  /* 0x40000040ff997424 */ /* 0x000fc600078e00ff */
[----:B------:R-:W-:Y:S01]  /*efc0*/  R2UR UR6, R152 ;  /* 0x00000000980672ca */ /* 0x000fe200000e0000 */
[C---:B------:R-:W-:Y:S01]  /*efd0*/  VIADD R152, R20.reuse, 0x100 ;  /* 0x0000010014987836 */ /* 0x040fe20000000000 */
[----:B------:R-:W-:Y:S01]  /*efe0*/  R2UR UR7, R153 ;  /* 0x00000000990772ca */ /* 0x000fe200000e0000 */
[----:B------:R-:W-:Y:S02]  /*eff0*/  IMAD.MOV.U32 R153, RZ, RZ, 0x40000040 ;  /* 0x40000040ff997424 */ /* 0x000fe400078e00ff */
[----:B------:R-:W-:-:S13]  /*f000*/  VIADD R20, R20, 0x180 ;  /* 0x0000018014147836 */ /* 0x000fda0000000000 */
[----:B------:R-:W-:Y:S01]  /*f010*/  HGMMA.64x256x16.F32.BF16 R24, R156, gdesc[UR4].tnspB, R24, gsb0 ;  /* 0x43e000049c187df0 */ /* 0x000fe20008001818 */
[----:B------:R-:W-:Y:S02]  /*f020*/  R2UR UR6, R152 ;  /* 0x00000000980672ca */ /* 0x000fe400000e0000 */
[----:B------:R-:W-:Y:S01]  /*f030*/  R2UR UR7, R153 ;  /* 0x00000000990772ca */ /* 0x000fe200000e0000 */
[----:B------:R-:W-:Y:S02]  /*f040*/  WARPGROUP.DEPBAR.LE gsb0, 0x0 ;  /* 0x00008000000079c5 */ /* 0x000fe40000010000 */
[----:B------:R-:W-:-:S15]  /*f050*/  WARPGROUP.ARRIVE ;  /* 0x00000000000079c5 */ /* 0x000fde0000000000 */
[----:B------:R-:W-:-:S07]  /*f060*/  NOP ;  /* 0x0000000000007918 */ /* 0x000fce0000000000 */
        /* <DEDUP_REMOVED lines=16> */
[----:B---3--:R-:W-:Y:S05]  /*f170*/  @!P0 BRA `(.L_x_1341) ;  /* 0x0000000000048947 */ /* 0x008fea0003800000 */
[----:B------:R-:W-:Y:S01]  /*f180*/  BPT.TRAP 0x1 ;  /* 0x000000040000795c */ /* 0x000fe20000300000 */
.L_x_1341:
[----:B------:R-:W-:Y:S02]  /*f190*/  VIADD R14, R14, 0x38860 ;  /* 0x000388600e0e7836 */ /* 0x000fe40000000000 */
[----:B------:R-:W-:Y:S02]  /*f1a0*/  IMAD.MOV.U32 R15, RZ, RZ, R168 ;  /* 0x000000ffff0f7224 */ /* 0x000fe400078e00a8 */
[----:B------:R-:W-:Y:S01]  /*f1b0*/  IMAD.MOV.U32 R21, RZ, RZ, R10 ;  /* 0x000000ffff157224 */ /* 0x000fe200078e000a */
[----:B------:R-:W-:Y:S01]  /*f1c0*/  PRMT R14, R189, 0x654, R14 ;  /* 0x00000654bd0e7816 */ /* 0x000fe2000000000e */
[----:B------:R-:W-:-:S03]  /*f1d0*/  IMAD.MOV.U32 R20, RZ, RZ, R18 ;  /* 0x000000ffff147224 */ /* 0x000fc600078e0012 */
[----:B------:R1:W-:Y:S01]  /*f1e0*/  SYNCS.ARRIVE.TRANS64.RED.A1T0 RZ, [R14+URZ], RZ ;  /* 0x000000ff0eff79a7 */ /* 0x0003e2000810043f */
[----:B------:R-:W-:Y:S05]  /*f1f0*/  @P1 BRA `(.L_x_1342) ;  /* 0xffffffcc00381947 */ /* 0x000fea000383ffff */
.L_x_1329:
[----:B------:R-:W-:Y:S05]  /*f200*/  BSYNC B0 ;  /* 0x0000000000007941 */ /* 0x000fea0003800000 */
.L_x_1328:
[----:B------:R-:W2:Y:S01]  /*f210*/  LDL.LU R163, [R1+0x54] ;  /* 0x0000540001a37983 */ /* 0x000ea20000300800 */
[----:B------:R-:W-:Y:S02]  /*f220*/  IMAD.MOV.U32 R161, RZ, RZ, -0x800000 ;  /* 0xff800000ffa17424 */ /* 0x000fe400078e00ff */
[----:B------:R-:W-:Y:S01]  /*f230*/  IMAD.MOV.U32 R162, RZ, RZ, -0x800000 ;  /* 0xff800000ffa27424 */ /* 0x000fe200078e00ff */
[----:B------:R-:W3:Y:S04]  /*f240*/  SHFL.BFLY PT, R5, R12, 0x2, 0x1f ;  /* 0x0c401f000c057f89 */ /* 0x000ee800000e0000 */
[----:B------:R-:W4:Y:S01]  /*f250*/  SHFL.BFLY PT, R0, R11, 0x2, 0x1f ;  /* 0x0c401f000b007f89 */ /* 0x000f2200000e0000 */
[----:B---3--:R-:W-:Y:S01]  /*f260*/  FADD.FTZ R4, R5, R12 ;  /* 0x0000000c05047221 */ /* 0x008fe20000010000 */
[----:B----4-:R-:W-:-:S04]  /*f270*/  FADD.FTZ R0, R0, R11 ;  /* 0x0000000b00007221 */ /* 0x010fc80000010000 */
[----:B------:R-:W3:Y:S04]  /*f280*/  SHFL.BFLY PT, R7, R4, 0x1, 0x1f ;  /* 0x0c201f0004077f89 */ /* 0x000ee800000e0000 */
[----:B------:R-:W4:Y:S01]  /*f290*/  SHFL.BFLY PT, R5, R0, 0x1, 0x1f ;  /* 0x0c201f0000057f89 */ /* 0x000f2200000e0000 */
[----:B---3--:R-:W-:Y:S01]  /*f2a0*/  FADD.FTZ R7, R4, R7 ;  /* 0x0000000704077221 */ /* 0x008fe20000010000 */
[----:B----4-:R-:W-:Y:S01]  /*f2b0*/  FADD.FTZ R5, R0, R5 ;  /* 0x0000000500057221 */ /* 0x010fe20000010000 */
[----:B------:R-:W-:Y:S08]  /*f2c0*/  BAR.ARV 0x8, 0x100 ;  /* 0x0204000000007b1d */ /* 0x000ff00000002000 */
[----:B------:R-:W-:Y:S01]  /*f2d0*/  BAR.SYNC.DEFER_BLOCKING 0xf, 0x100 ;  /* 0x03c4000000007b1d */ /* 0x000fe20000010000 */
[----:B------:R-:W-:-:S02]  /*f2e0*/  FSETP.NE.FTZ.AND P1, PT, R7, RZ, PT ;  /* 0x000000ff0700720b */ /* 0x000fc40003f35000 */
[----:B------:R-:W-:-:S11]  /*f2f0*/  FSETP.NE.FTZ.AND P0, PT, R5, RZ, PT ;  /* 0x000000ff0500720b */ /* 0x000fd60003f15000 */
[----:B------:R-:W3:Y:S01]  /*f300*/  @P1 MUFU.LG2 R8, R7 ;  /* 0x0000000700081308 */ /* 0x000ee20000000c00 */
[C---:B------:R-:W-:Y:S01]  /*f310*/  @P1 FMUL.FTZ R0, R3.reuse, 0.69314718246459960938 ;  /* 0x3f31721803001820 */ /* 0x040fe20000410000 */
[----:B------:R-:W-:-:S06]  /*f320*/  @P0 FMUL.FTZ R9, R3, 0.69314718246459960938 ;  /* 0x3f31721803090820 */ /* 0x000fcc0000410000 */
[----:B------:R-:W4:Y:S01]  /*f330*/  @P0 MUFU.LG2 R6, R5 ;  /* 0x0000000500060308 */ /* 0x000f220000000c00 */
[----:B---3--:R-:W-:-:S04]  /*f340*/  @P1 FMUL.FTZ R3, R8, 0.69314718246459960938 ;  /* 0x3f31721808031820 */ /* 0x008fc80000410000 */
[----:B------:R-:W-:Y:S01]  /*f350*/  @P1 FFMA.FTZ R161, R0, R168, R3 ;  /* 0x000000a800a11223 */ /* 0x000fe20000010003 */
[----:B------:R-:W-:Y:S02]  /*f360*/  IMAD.MOV R0, RZ, RZ, -R224 ;  /* 0x000000ffff007224 */ /* 0x000fe400078e0ae0 */
[----:B------:R-:W-:Y:S02]  /*f370*/  IMAD.MOV.U32 R3, RZ, RZ, RZ ;  /* 0x000000ffff037224 */ /* 0x000fe400078e00ff */
[----:B----4-:R-:W-:Y:S01]  /*f380*/  @P0 FMUL.FTZ R6, R6, 0.69314718246459960938 ;  /* 0x3f31721806060820 */ /* 0x010fe20000410000 */
[----:B------:R-:W-:Y:S01]  /*f390*/  ISETP.NE.AND P2, PT, R223, R0, PT ;  /* 0x00000000df00720c */ /* 0x000fe20003f45270 */
[----:B------:R-:W-:Y:S02]  /*f3a0*/  IMAD.MOV.U32 R0, RZ, RZ, RZ ;  /* 0x000000ffff007224 */ /* 0x000fe400078e00ff */
[----:B------:R-:W-:Y:S01]  /*f3b0*/  @P0 FFMA.FTZ R162, R9, R10, R6 ;  /* 0x0000000a09a20223 */ /* 0x000fe20000010006 */
[----:B------:R-:W3:Y:S08]  /*f3c0*/  @P1 MUFU.RCP R3, R7 ;  /* 0x0000000700031308 */ /* 0x000ef00000001000 */
[----:B------:R3:W4:Y:S01]  /*f3d0*/  @P0 MUFU.RCP R0, R5 ;  /* 0x0000000500000308 */ /* 0x0007220000001000 */
[----:B------:R-:W-:Y:S01]  /*f3e0*/  PLOP3.LUT P0, PT, PT, PT, PT, 0x8, 0x0 ;  /* 0x000000000000781c */ /* 0x000fe20003f0e170 */
[----:B------:R-:W-:-:S02]  /*f3f0*/  @!P2 IMAD R9, R18, 0x40, R194 ;  /* 0x000000401209a824 */ /* 0x000fc400078e02c2 */
[----:B------:R-:W-:Y:S02]  /*f400*/  VIADD R18, R18, 0x1 ;  /* 0x0000000112127836 */ /* 0x000fe40000000000 */
[----:B------:R-:W-:-:S03]  /*f410*/  @!P2 IMAD R9, R9, 0x4, R2 ;  /* 0x000000040909a824 */ /* 0x000fc600078e0202 */
[----:B------:R-:W-:Y:S01]  /*f420*/  ISETP.NE.AND P1, PT, R18, 0x2, PT ;  /* 0x000000021200780c */ /* 0x000fe20003f25270 */
[-C--:B---3--:R-:W-:Y:S01]  /*f430*/  FMUL.FTZ R5, R26, R3.reuse ;  /* 0x000000031a057220 */ /* 0x088fe20000410000 */
[----:B------:R-:W-:Y:S01]  /*f440*/  @!P2 STS [R9+0x38420], R3 ;  /* 0x038420030900a388 */ /* 0x000fe20000000800 */
[-C--:B------:R-:W-:Y:S01]  /*f450*/  FMUL.FTZ R7, R30, R3.reuse ;  /* 0x000000031e077220 */ /* 0x080fe20000410000 */
[-C--:B------:R-:W-:Y:S01]  /*f460*/  FMUL.FTZ R31, R31, R3.reuse ;  /* 0x000000031f1f7220 */ /* 0x080fe20000410000 */
[-C--:B------:R-:W-:Y:S01]  /*f470*/  FMUL.FTZ R35, R35, R3.reuse ;  /* 0x0000000323237220 */ /* 0x080fe20000410000 */
[-C--:B------:R-:W-:Y:S01]  /*f480*/  FMUL.FTZ R11, R38, R3.reuse ;  /* 0x00000003260b7220 */ /* 0x080fe20000410000 */
[-C--:B------:R-:W-:Y:S01]  /*f490*/  FMUL.FTZ R39, R39, R3.reuse ;  /* 0x0000000327277220 */ /* 0x080fe20000410000 */
[----:B----4-:R3:W-:Y:S01]  /*f4a0*/  @!P2 STS [R9+0x38400], R0 ;  /* 0x038400000900a388 */ /* 0x0107e20000000800 */
        /* <DEDUP_REMOVED lines=122> */
[----:B------:R-:W-:-:S02]  /*fc50*/  SEL R3, RZ, 0x1, P1 ;  /* 0x00000001ff037807 */ /* 0x000fc40000800000 */
[----:B------:R-:W-:Y:S02]  /*fc60*/  SEL R18, R18, RZ, P1 ;  /* 0x000000ff12127207 */ /* 0x000fe40000800000 */
[----:B------:R-:W-:Y:S01]  /*fc70*/  LOP3.LUT R184, R184, R3, RZ, 0x3c, !PT ;  /* 0x00000003b8b87212 */ /* 0x000fe200078e3cff */
[----:B--2---:R-:W-:-:S05]  /*fc80*/  VIADD R163, R163, 0x1 ;  /* 0x00000001a3a37836 */ /* 0x004fca0000000000 */
[----:B------:R0:W-:Y:S01]  /*fc90*/  STL [R1+0x54], R163 ;  /* 0x000054a301007387 */ /* 0x0001e20000100800 */
[----:B------:R-:W-:Y:S06]  /*fca0*/  BAR.ARV 0xe, 0x100 ;  /* 0x0384000000007b1d */ /* 0x000fec0000002000 */
.L_x_1280:
[----:B------:R-:W-:Y:S05]  /*fcb0*/  BSYNC B7 ;  /* 0x0000000000077941 */ /* 0x000fea0003800000 */
.L_x_1278:
        /* <DEDUP_REMOVED lines=10> */
[----:B------:R-:W4:Y:S01]  /*fd60*/  S2R R3, SR_SWINHI ;  /* 0x0000000000037919 */ /* 0x000f220000002f00 */
[----:B------:R-:W-:Y:S01]  /*fd70*/  F2FP.BF16.F32.PACK_AB R7, R31, R7 ;  /* 0x000000071f07723e */ /* 0x000fe200000010ff */
[----:B------:R-:W-:Y:S01]  /*fd80*/  ULDC.64 UR4, c[0x0][0xd00] ;  /* 0x0003400000047ab9 */ /* 0x000fe20000000a00 */
[----:B------:R-:W-:Y:S01]  /*fd90*/  F2FP.BF16.F32.PACK_AB R4, R4, R6 ;  /* 0x000000060404723e */ /* 0x000fe200000010ff */
[----:B------:R-:W2:Y:S01]  /*fda0*/  LDL.LU R70, [R1+0x38] ;  /* 0x0000380001467983 */ /* 0x000ea20000300800 */
[----:B------:R-:W-:-:S03]  /*fdb0*/  F2FP.BF16.F32.PACK_AB R5, R0, R5 ;  /* 0x000000050005723e */ /* 0x000fc600000010ff */
[----:B------:R-:W2:Y:S01]  /*fdc0*/  LDL.LU R66, [R1+0x3c] ;  /* 0x00003c0001427983 */ /* 0x000ea20000300800 */
[----:B------:R-:W-:Y:S02]  /*fdd0*/  F2FP.BF16.F32.PACK_AB R6, R152, R154 ;  /* 0x0000009a9806723e */ /* 0x000fe400000010ff */
[----:B------:R-:W-:Y:S02]  /*fde0*/  MOV R20, R2 ;  /* 0x0000000200147202 */ /* 0x000fe40000000f00 */
[----:B----4-:R-:W-:Y:S02]  /*fdf0*/  MOV R21, R3 ;  /* 0x0000000300157202 */ /* 0x010fe40000000f00 */
        /* <DEDUP_REMOVED lines=18> */
[----:B------:R-:W-:Y:S02]  /*ff20*/  IADD3 R3, P0, R44, 0x20, RZ ;  /* 0x000000202c037810 */ /* 0x000fe40007f1e0ff */
[----:B------:R-:W-:-:S05]  /*ff30*/  MOV R30, R30 ;  /* 0x0000001e001e7202 */ /* 0x000fca0000000f00 */
[----:B------:R3:W-:Y:S01]  /*ff40*/  STSM.16.M88.4 [R30], R4 ;  /* 0x000000041e007844 */ /* 0x0007e20000000200 */
[----:B------:R-:W-:Y:S01]  /*ff50*/  LOP3.LUT R0, R3, 0x380, RZ, 0xc0, !PT ;  /* 0x0000038003007812 */ /* 0x000fe200078ec0ff */
[----:B---3--:R-:W-:Y:S01]  /*ff60*/  IMAD.X R5, RZ, RZ, R45, P0 ;  /* 0x000000ffff057224 */ /* 0x008fe200000e062d */
        /* <DEDUP_REMOVED lines=18> */
[----:B------:R-:W-:Y:S02]  /*10090*/  LOP3.LUT R38, R39, 0x380, RZ, 0xc0, !PT ;  /* 0x0000038027267812 */ /* 0x000fe400078ec0ff */
[----:B------:R-:W-:Y:S02]  /*100a0*/  F2FP.BF16.F32.PACK_AB R4, R14, R153 ;  /* 0x000000990e04723e */ /* 0x000fe400000010ff */
[----:B------:R-:W-:-:S02]  /*100b0*/  F2FP.BF16.F32.PACK_AB R5, R43, R42 ;  /* 0x0000002a2b05723e */ /* 0x000fc400000010ff */
[----:B------:R-:W-:Y:S02]  /*100c0*/  F2FP.BF16.F32.PACK_AB R6, R12, R28 ;  /* 0x0000001c0c06723e */ /* 0x000fe400000010ff */
        /* <DEDUP_REMOVED lines=19> */
[C---:B---3--:R-:W-:Y:S02]  /*10200*/  IADD3 R9, P0, R44.reuse, 0x4020, RZ ;  /* 0x000040202c097810 */ /* 0x048fe40007f1e0ff */
[C---:B------:R-:W-:Y:S02]  /*10210*/  IADD3 R11, P2, R44.reuse, 0x6000, RZ ;  /* 0x000060002c0b7810 */ /* 0x040fe40007f5e0ff */
[C---:B----4-:R-:W-:Y:S02]  /*10220*/  IADD3 R6, P6, R44.reuse, 0x6020, RZ ;  /* 0x000060202c067810 */ /* 0x050fe40007fde0ff */
        /* <DEDUP_REMOVED lines=32> */
[----:B------:R-:W-:Y:S02]  /*10430*/  MOV R38, R38 ;  /* 0x0000002600267202 */ /* 0x000fe40000000f00 */
[----:B------:R-:W-:Y:S02]  /*10440*/  MOV R39, R46 ;  /* 0x0000002e00277202 */ /* 0x000fe40000000f00 */
[----:B------:R-:W-:Y:S02]  /*10450*/  MOV R36, R48 ;  /* 0x0000003000247202 */ /* 0x000fe40000000f00 */
[----:B------:R-:W-:Y:S02]  /*10460*/  MOV R3, R6 ;  /* 0x0000000600037202 */ /* 0x000fe40000000f00 */
[----:B------:R-:W-:Y:S02]  /*10470*/  MOV R46, R4 ;  /* 0x00000004002e7202 */ /* 0x000fe40000000f00 */
[----:B------:R-:W-:-:S02]  /*10480*/  MOV R56, R56 ;  /* 0x0000003800387202 */ /* 0x000fc40000000f00 */
[----:B--2---:R-:W-:Y:S02]  /*10490*/  MOV R24, R8 ;  /* 0x0000000800187202 */ /* 0x004fe40000000f00 */
[----:B------:R-:W-:Y:S02]  /*104a0*/  MOV R49, R10 ;  /* 0x0000000a00317202 */ /* 0x000fe40000000f00 */
[----:B------:R-:W-:Y:S02]  /*104b0*/  F2FP.BF16.F32.PACK_AB R4, R158, R160 ;  /* 0x000000a09e04723e */ /* 0x000fe400000010ff */
[----:B------:R-:W-:Y:S02]  /*104c0*/  F2FP.BF16.F32.PACK_AB R5, R51, R50 ;  /* 0x000000323305723e */ /* 0x000fe400000010ff */
[----:B------:R-:W-:Y:S02]  /*104d0*/  F2FP.BF16.F32.PACK_AB R6, R156, R159 ;  /* 0x0000009f9c06723e */ /* 0x000fe400000010ff */
[----:B------:R-:W-:-:S02]  /*104e0*/  F2FP.BF16.F32.PACK_AB R7, R55, R54 ;  /* 0x000000363707723e */ /* 0x000fc400000010ff */
[----:B------:R-:W-:Y:S02]  /*104f0*/  LOP3.LUT R0, R44, 0x380, RZ, 0xc0, !PT ;  /* 0x000003802c007812 */ /* 0x000fe400078ec0ff */
[----:B------:R-:W-:Y:S02]  /*10500*/  F2FP.BF16.F32.PACK_AB R8, R155, R157 ;  /* 0x0000009d9b08723e */ /* 0x000fe400000010ff */
[----:B------:R-:W-:Y:S02]  /*10510*/  F2FP.BF16.F32.PACK_AB R9, R59, R58 ;  /* 0x0000003a3b09723e */ /* 0x000fe400000010ff */
[----:B------:R-:W-:Y:S02]  /*10520*/  F2FP.BF16.F32.PACK_AB R10, R61, R60 ;  /* 0x0000003c3d0a723e */ /* 0x000fe400000010ff */
[----:B------:R-:W-:Y:S02]  /*10530*/  F2FP.BF16.F32.PACK_AB R11, R63, R62 ;  /* 0x0000003e3f0b723e */ /* 0x000fe400000010ff */
[----:B------:R-:W-:-:S02]  /*10540*/  MOV R52, R52 ;  /* 0x0000003400347202 */ /* 0x000fc40000000f00 */
[----:B------:R-:W-:Y:S02]  /*10550*/  MOV R48, R30 ;  /* 0x0000001e00307202 */ /* 0x000fe40000000f00 */
[----:B------:R-:W-:Y:S02]  /*10560*/  F2FP.BF16.F32.PACK_AB R12, R65, R64 ;  /* 0x00000040410c723e */ /* 0x000fe400000010ff */
[----:B------:R-:W-:Y:S02]  /*10570*/  F2FP.BF16.F32.PACK_AB R14, R69, R68 ;  /* 0x00000044450e723e */ /* 0x000fe400000010ff */
[----:B------:R-:W-:Y:S02]  /*10580*/  MOV R47, R34 ;  /* 0x00000022002f7202 */ /* 0x000fe40000000f00 */
[----:B------:R-:W-:Y:S02]  /*10590*/  F2FP.BF16.F32.PACK_AB R28, R73, R72 ;  /* 0x00000048491c723e */ /* 0x000fe400000010ff */
[----:B------:R-:W-:-:S02]  /*105a0*/  F2FP.BF16.F32.PACK_AB R30, R77, R76 ;  /* 0x0000004c4d1e723e */ /* 0x000fc400000010ff */
        /* <DEDUP_REMOVED lines=13> */
[----:B--2---:R-:W-:Y:S02]  /*10680*/  F2FP.BF16.F32.PACK_AB R38, R93, R92 ;  /* 0x0000005c5d26723e */ /* 0x004fe400000010ff */
[----:B------:R-:W-:Y:S02]  /*10690*/  F2FP.BF16.F32.PACK_AB R4, R105, R104 ;  /* 0x000000686904723e */ /* 0x000fe400000010ff */
[----:B------:R-:W-:Y:S02]  /*106a0*/  F2FP.BF16.F32.PACK_AB R5, R107, R106 ;  /* 0x0000006a6b05723e */ /* 0x000fe400000010ff */
[----:B---3--:R-:W-:-:S02]  /*106b0*/  F2FP.BF16.F32.PACK_AB R36, R89, R88 ;  /* 0x000000585924723e */ /* 0x008fc400000010ff */
[----:B------:R-:W-:Y:S02]  /*106c0*/  F2FP.BF16.F32.PACK_AB R6, R109, R108 ;  /* 0x0000006c6d06723e */ /* 0x000fe400000010ff */
[----:B----4-:R-:W-:Y:S02]  /*106d0*/  F2FP.BF16.F32.PACK_AB R39, R95, R94 ;  /* 0x0000005e5f27723e */ /* 0x010fe400000010ff */
        /* <DEDUP_REMOVED lines=20> */
[----:B--2---:R-:W-:Y:S02]  /*10820*/  IADD3 R8, P1, R70, UR4, RZ ;  /* 0x0000000446087c10 */ /* 0x004fe4000ff3e0ff */
        /* <DEDUP_REMOVED lines=19> */
[----:B--2---:R-:W-:Y:S01]  /*10960*/  @P6 IADD3 R4, P4, R70, UR4, RZ ;  /* 0x0000000446046c10 */ /* 0x004fe2000ff9e0ff */
[----:B------:R-:W-:-:S02]  /*10970*/  ULDC UR4, c[0x0][0xb88] ;  /* 0x0002e20000047ab9 */ /* 0x000fc40000000800 */
[----:B------:R-:W-:Y:S01]  /*10980*/  IMAD.U32 R0, RZ, RZ, UR4 ;  /* 0x00000004ff007e24 */ /* 0x000fe2000f8e00ff */
[----:B------:R-:W-:Y:S01]  /*10990*/  @P6 IADD3.X R5, R66, UR5, RZ, P4, !PT ;  /* 0x0000000542056c10 */ /* 0x000fe2000a7fe4ff */
[----:B------:R2:W5:Y:S04]  /*109a0*/  @P0 LDG.E R24, desc[UR40][R8.64] ;  /* 0x0000002808180981 */ /* 0x000568000c1e1900 */
[----:B------:R2:W5:Y:S01]  /*109b0*/  @P6 LDG.E R0, desc[UR40][R4.64] ;  /* 0x0000002804006981 */ /* 0x000562000c1e1900 */
[----:B------:R-:W3:Y:S02]  /*109c0*/  S2R R90, SR_TID.X ;  /* 0x00000000005a7919 */ /* 0x000ee40000002100 */
[----:B---3--:R-:W-:-:S05]  /*109d0*/  VIADD R90, R90, 0xffffff80 ;  /* 0xffffff805a5a7836 */ /* 0x008fca0000000000 */
        /* <DEDUP_REMOVED lines=50> */
[----:B--2---:R-:W-:Y:S06]  /*10d00*/  @P6 BRA `(.L_x_1345) ;  /* 0x0000000000106947 */ /* 0x004fec0003800000 */
[----:B------:R-:W-:Y:S05]  /*10d10*/  @!P0 BRA `(.L_x_1345) ;  /* 0x00000000000c8947 */ /* 0x000fea0003800000 */
[----:B------:R-:W2:Y:S04]  /*10d20*/  LDG.E R3, desc[UR40][R8.64] ;  /* 0x0000002808037981 */ /* 0x000ea8000c1e1900 */
[----:B-----5:R-:W2:Y:S02]  /*10d30*/  LDG.E R0, desc[UR40][R8.64+0x4] ;  /* 0x0000042808007981 */ /* 0x020ea4000c1e1900 */
[----:B--2---:R-:W-:-:S07]  /*10d40*/  IMAD.IADD R0, R0, 0x1, -R3 ;  /* 0x0000000100007824 */ /* 0x004fce00078e0a03 */
.L_x_1345:
[----:B------:R-:W2:Y:S01]  /*10d50*/  LDL.LU R8, [R1+0x40] ;  /* 0x0000400001087983 */ /* 0x000ea20000300800 */
[----:B------:R-:W-:-:S03]  /*10d60*/  ISETP.NE.AND P6, PT, R6, RZ, PT ;  /* 0x000000ff0600720c */ /* 0x000fc60003fc5270 */
[----:B------:R-:W3:Y:S01]  /*10d70*/  LDL.LU R7, [R1+0x5c] ;  /* 0x00005c0001077983 */ /* 0x000ee20000300800 */
[----:B------:R-:W4:Y:S01]  /*10d80*/  S2R R4, SR_TID.X ;  /* 0x0000000000047919 */ /* 0x000f220000002100 */
[--C-:B------:R-:W-:Y:S02]  /*10d90*/  IMAD.X R57, RZ, RZ, R21.reuse, P5 ;  /* 0x000000ffff397224 */ /* 0x100fe400028e0615 */
[----:B------:R-:W-:Y:S01]  /*10da0*/  IMAD.X R37, RZ, RZ, R21, P6 ;  /* 0x000000ffff257224 */ /* 0x000fe200030e0615 */
[----:B------:R-:W3:Y:S04]  /*10db0*/  LDL R82, [R1+0x34] ;  /* 0x0000340001527983 */ /* 0x000ee80000100800 */
[----:B------:R0:W5:Y:S01]  /*10dc0*/  LDL R84, [R1+0x58] ;  /* 0x0000580001547983 */ /* 0x0001620000100800 */
[----:B----4-:R-:W-:-:S05]  /*10dd0*/  VIADD R4, R4, 0xffffff80 ;  /* 0xffffff8004047836 */ /* 0x010fca0000000000 */
[----:B------:R-:W-:-:S04]  /*10de0*/  SHF.R.S32.HI R3, RZ, 0x1f, R4 ;  /* 0x0000001fff037819 */ /* 0x000fc80000011404 */
[----:B------:R-:W-:-:S04]  /*10df0*/  LEA.HI R3, R3, R4, RZ, 0x7 ;  /* 0x0000000403037211 */ /* 0x000fc800078f38ff */
[----:B------:R-:W-:-:S06]  /*10e00*/  SHF.R.S32.HI R3, RZ, 0x7, R3 ;  /* 0x00000007ff037819 */ /* 0x000fcc0000011403 */
[----:B------:R-:W4:Y:S01]  /*10e10*/  SHFL.IDX PT, R3, R3, RZ, 0x1f ;  /* 0x00001fff03037589 */ /* 0x000f2200000e0000 */
        /* <DEDUP_REMOVED lines=13> */
[----:B----4-:R-:W-:Y:S02]  /*10ef0*/  ISETP.NE.AND P5, PT, R3, RZ, PT ;  /* 0x000000ff0300720c */ /* 0x010fe40003fa5270 */
        /* <DEDUP_REMOVED lines=23> */
[----:B------:R-:W-:Y:S01]  /*11070*/  SHF.R.S32.HI R81, RZ, 0x1f, R82 ;  /* 0x0000001fff517819 */ /* 0x000fe20000011452 */
[----:B0-----:R-:W-:Y:S06]  /*11080*/  @P5 BRA `(.L_x_1346) ;  /* 0x0000000000bc5947 */ /* 0x001fec0003800000 */
[----:B------:R-:W2:Y:S01]  /*11090*/  LDL R7, [R1+0x74] ;  /* 0x0000740001077983 */ /* 0x000ea20000100800 */
[----:B------:R-:W0:Y:S01]  /*110a0*/  LDC R35, c[0x0][0xce8] ;  /* 0x00033a00ff237b82 */ /* 0x000e220000000800 */
[----:B------:R-:W-:Y:S01]  /*110b0*/  ULDC.64 UR4, c[0x0][0xc90] ;  /* 0x0003240000047ab9 */ /* 0x000fe20000000a00 */
[----:B------:R-:W-:Y:S02]  /*110c0*/  IMAD.MOV.U32 R6, RZ, RZ, R24 ;  /* 0x000000ffff067224 */ /* 0x000fe400078e0018 */
[----:B------:R-:W-:Y:S02]  /*110d0*/  IMAD R8, R81, UR4, RZ ;  /* 0x0000000451087c24 */ /* 0x000fe4000f8e02ff */
[----:B------:R-:W-:Y:S02]  /*110e0*/  IMAD R30, R84, 0x40, R194 ;  /* 0x00000040541e7824 */ /* 0x000fe400078e02c2 */
[----:B------:R-:W-:Y:S01]  /*110f0*/  IMAD R15, R82, UR5, R8 ;  /* 0x00000005520f7c24 */ /* 0x000fe2000f8e0208 */
[----:B0-----:R-:W-:-:S13]  /*11100*/  ISETP.NE.AND P0, PT, R35, 0x1, PT ;  /* 0x000000012300780c */ /* 0x001fda0003f05270 */
[----:B------:R-:W0:Y:S08]  /*11110*/  @P0 LDC R9, c[0x0][0xcec] ;  /* 0x00033b00ff090b82 */ /* 0x000e300000000800 */
[----:B------:R-:W3:Y:S01]  /*11120*/  @P0 LDC R31, c[0x0][0xcf0] ;  /* 0x00033c00ff1f0b82 */ /* 0x000ee20000000800 */
[----:B--2---:R-:W-:Y:S02]  /*11130*/  IMAD R20, R84, 0x40, R7 ;  /* 0x0000004054147824 */ /* 0x004fe400078e0207 */
[----:B------:R-:W-:-:S02]  /*11140*/  IMAD.MOV.U32 R7, RZ, RZ, R21 ;  /* 0x000000ffff077224 */ /* 0x000fc400078e0015 */
[----:B0-----:R-:W-:-:S04]  /*11150*/  @P0 IMAD.HI.U32 R8, R20, R9, RZ ;  /* 0x0000000914080227 */ /* 0x001fc800078e00ff */
[----:B------:R-:W-:Y:S01]  /*11160*/  IMAD.MOV.U32 R9, RZ, RZ, R20 ;  /* 0x000000ffff097224 */ /* 0x000fe200078e0014 */
[----:B---3--:R-:W-:Y:S01]  /*11170*/  @P0 SHF.R.U32.HI R9, RZ, R31, R8 ;  /* 0x0000001fff090219 */ /* 0x008fe20000011608 */
[----:B------:R-:W-:Y:S01]  /*11180*/  IMAD.WIDE.U32 R6, R82, UR4, R6 ;  /* 0x0000000452067c25 */ /* 0x000fe2000f8e0006 */
[----:B------:R-:W-:Y:S02]  /*11190*/  ULDC.64 UR4, c[0x0][0xc98] ;  /* 0x0003260000047ab9 */ /* 0x000fe40000000a00 */
[----:B------:R-:W-:Y:S01]  /*111a0*/  SHF.R.S32.HI R31, RZ, 0x1f, R9 ;  /* 0x0000001fff1f7819 */ /* 0x000fe20000011409 */
[----:B------:R-:W-:Y:S02]  /*111b0*/  IMAD.IADD R7, R7, 0x1, R15 ;  /* 0x0000000107077824 */ /* 0x000fe400078e020f */
[----:B------:R-:W-:Y:S02]  /*111c0*/  IMAD.MOV R14, RZ, RZ, -R9 ;  /* 0x000000ffff0e7224 */ /* 0x000fe400078e0a09 */
[----:B------:R-:W-:-:S02]  /*111d0*/  IMAD R8, R80, UR4, RZ ;  /* 0x0000000450087c24 */ /* 0x000fc4000f8e02ff */
[----:B------:R-:W-:-:S04]  /*111e0*/  IMAD.WIDE.U32 R6, R3, UR4, R6 ;  /* 0x0000000403067c25 */ /* 0x000fc8000f8e0006 */
[----:B------:R-:W-:Y:S01]  /*111f0*/  IMAD R15, R35, R14, R20 ;  /* 0x0000000e230f7224 */ /* 0x000fe200078e0214 */
[----:B------:R-:W-:Y:S01]  /*11200*/  IADD3 R6, P0, R9, R6, RZ ;  /* 0x0000000609067210 */ /* 0x000fe20007f1e0ff */
[----:B------:R-:W-:Y:S01]  /*11210*/  IMAD R14, R3, UR5, R8 ;  /* 0x00000005030e7c24 */ /* 0x000fe2000f8e0208 */
[----:B------:R-:W-:Y:S01]  /*11220*/  ULDC.64 UR4, c[0x0][0xc88] ;  /* 0x0003220000047ab9 */ /* 0x000fe20000000a00 */
[----:B------:R-:W-:Y:S01]  /*11230*/  IMAD R35, R0, R35, RZ ;  /* 0x0000002300237224 */ /* 0x000fe200078e02ff */
[----:B------:R-:W-:Y:S02]  /*11240*/  SHF.R.S32.HI R8, RZ, 0x1f, R15 ;  /* 0x0000001fff087819 */ /* 0x000fe4000001140f */
[----:B------:R-:W-:Y:S01]  /*11250*/  IADD3.X R7, R31, R7, R14, P0, !PT ;  /* 0x000000071f077210 */ /* 0x000fe200007fe40e */
[----:B------:R-:W-:Y:S02]  /*11260*/  IMAD.MOV R14, RZ, RZ, -R224 ;  /* 0x000000ffff0e7224 */ /* 0x000fe400078e0ae0 */
[----:B------:R-:W-:-:S02]  /*11270*/  IMAD R8, R8, UR4, RZ ;  /* 0x0000000408087c24 */ /* 0x000fc4000f8e02ff */
[----:B------:R-:W-:-:S04]  /*11280*/  IMAD.WIDE.U32 R6, R15, UR4, R6 ;  /* 0x000000040f067c25 */ /* 0x000fc8000f8e0006 */
[----:B------:R-:W-:Y:S01]  /*11290*/  IMAD R15, R15, UR5, R8 ;  /* 0x000000050f0f7c24 */ /* 0x000fe2000f8e0208 */
[----:B------:R-:W-:-:S03]  /*112a0*/  ULDC.64 UR4, c[0x0][0xc50] ;  /* 0x0003140000047ab9 */ /* 0x000fc60000000a00 */
[----:B------:R-:W-:Y:S01]  /*112b0*/  IMAD.IADD R7, R7, 0x1, R15 ;  /* 0x0000000107077824 */ /* 0x000fe200078e020f */
[----:B------:R-:W-:-:S04]  /*112c0*/  LEA R15, P0, R6, UR4, 0x2 ;  /* 0x00000004060f7c11 */ /* 0x000fc8000f8010ff */
[----:B------:R-:W-:Y:S01]  /*112d0*/  LEA.HI.X R20, R6, UR5, R7, 0x2, P0 ;  /* 0x0000000506147c11 */ /* 0x000fe200080f1407 */
[----:B------:R-:W-:Y:S01]  /*112e0*/  SHFL.IDX PT, R8, R15, 0x1, 0x1c1f ;  /* 0x003c1f000f087f89 */ /* 0x000fe200000e0000 */
[----:B------:R-:W-:Y:S01]  /*112f0*/  ISETP.NE.AND P0, PT, R223, R14, PT ;  /* 0x0000000edf00720c */ /* 0x000fe20003f05270 */
[C---:B------:R-:W-:Y:S02]  /*11300*/  VIADD R14, R30.reuse, 0x8 ;  /* 0x000000081e0e7836 */ /* 0x040fe40000000000 */
[----:B------:R-:W-:Y:S01]  /*11310*/  SHFL.IDX PT, R6, R15, RZ, 0x1c1f ;  /* 0x001c1fff0f067589 */ /* 0x000fe200000e0000 */
[-C--:B------:R-:W-:Y:S02]  /*11320*/  ISETP.GE.OR P1, PT, R30, R35.reuse, P0 ;  /* 0x000000231e00720c */ /* 0x080fe40000726670 */
[----:B------:R-:W-:Y:S01]  /*11330*/  ISETP.GE.OR P0, PT, R14, R35, P0 ;  /* 0x000000230e00720c */ /* 0x000fe20000706670 */
[----:B------:R-:W0:Y:S04]  /*11340*/  SHFL.IDX PT, R7, R20, RZ, 0x1c1f ;  /* 0x001c1fff14077589 */ /* 0x000e2800000e0000 */
[----:B------:R-:W2:Y:S06]  /*11350*/  SHFL.IDX PT, R9, R20, 0x1, 0x1c1f ;  /* 0x003c1f0014097f89 */ /* 0x000eac00000e0000 */
[----:B0-----:R0:W-:Y:S04]  /*11360*/  @!P1 ST.E desc[UR40][R6.64], R162 ;  /* 0x000000a206009985 */ /* 0x0011e8000c101928 */
[----:B--2---:R0:W-:Y:S02]  /*11370*/  @!P0 ST.E desc[UR40][R8.64], R161 ;  /* 0x000000a108008985 */ /* 0x0041e4000c101928 */
.L_x_1346:
[----:B------:R-:W2:Y:S01]  /*11380*/  LDC R87, c[0x0][0xce8] ;  /* 0x00033a00ff577b82 */ /* 0x000ea20000000800 */
[----:B------:R-:W-:Y:S01]  /*11390*/  ULDC.64 UR4, c[0x0][0xba0] ;  /* 0x0002e80000047ab9 */ /* 0x000fe20000000a00 */
[----:B0-----:R-:W5:Y:S01]  /*113a0*/  LD.E.128 R4, desc[UR40][R4.64] ;  /* 0x0000002804047980 */ /* 0x001f62000c101d00 */
[----:B------:R-:W-:-:S03]  /*113b0*/  IMAD R21, R21, UR4, RZ ;  /* 0x0000000415157c24 */ /* 0x000fc6000f8e02ff */
[----:B------:R-:W5:Y:S01]  /*113c0*/  LD.E.128 R8, desc[UR40][R10.64] ;  /* 0x000000280a087980 */ /* 0x000f62000c101d00 */
[C---:B------:R-:W-:Y:S01]  /*113d0*/  IMAD R83, R24.reuse, UR5, R21 ;  /* 0x0000000518537c24 */ /* 0x040fe2000f8e0215 */
[----:B------:R-:W0:Y:S01]  /*113e0*/  LDC R85, c[0x0][0xbc8] ;  /* 0x0002f200ff557b82 */ /* 0x000e220000000800 */
[----:B------:R-:W-:Y:S01]  /*113f0*/  IMAD.WIDE.U32 R20, R24, UR4, RZ ;  /* 0x0000000418147c25 */ /* 0x000fe2000f8e00ff */
[----:B------:R-:W-:Y:S01]  /*11400*/  ULDC.64 UR4, c[0x0][0xbe8] ;  /* 0x0002fa0000047ab9 */ /* 0x000fe20000000a00 */
[----:B------:R-:W5:Y:S02]  /*11410*/  LD.E.128 R12, desc[UR40][R12.64] ;  /* 0x000000280c0c7980 */ /* 0x000f64000c101d00 */
[----:B------:R-:W-:Y:S02]  /*11420*/  IMAD.IADD R21, R21, 0x1, R83 ;  /* 0x0000000115157824 */ /* 0x000fe400078e0253 */
[----:B------:R-:W-:Y:S01]  /*11430*/  IMAD R81, R81, UR4, RZ ;  /* 0x0000000451517c24 */ /* 0x000fe2000f8e02ff */
[----:B------:R-:W5:Y:S04]  /*11440*/  LD.E.128 R28, desc[UR40][R28.64] ;  /* 0x000000281c1c7980 */ /* 0x000f68000c101d00 */
[----:B------:R-:W5:Y:S01]  /*11450*/  LD.E.128 R32, desc[UR40][R32.64] ;  /* 0x0000002820207980 */ /* 0x000f62000c101d00 */
[----:B--2---:R-:W-:Y:S01]  /*11460*/  ISETP.NE.AND P1, PT, R87, 0x1, PT ;  /* 0x000000015700780c */ /* 0x004fe20003f25270 */
[----:B------:R-:W-:-:S02]  /*11470*/  IMAD R81, R82, UR5, R81 ;  /* 0x0000000552517c24 */ /* 0x000fc4000f8e0251 */
[----:B------:R-:W5:Y:S01]  /*11480*/  LD.E.128 R36, desc[UR40][R36.64] ;  /* 0x0000002824247980 */ /* 0x000f62000c101d00 */
[----:B------:R-:W-:Y:S01]  /*11490*/  IMAD.WIDE.U32 R20, R82, UR4, R20 ;  /* 0x0000000452147c25 */ /* 0x000fe2000f8e0014 */
[----:B------:R-:W-:Y:S01]  /*114a0*/  SHF.R.S32.HI R82, RZ, 0x1f, R90 ;  /* 0x0000001fff527819 */ /* 0x000fe2000001145a */
[----:B------:R-:W-:Y:S01]  /*114b0*/  ULDC.64 UR4, c[0x0][0xbf0] ;  /* 0x0002fc0000047ab9 */ /* 0x000fe20000000a00 */
[----:B------:R-:W5:Y:S02]  /*114c0*/  LD.E.128 R40, desc[UR40][R40.64] ;  /* 0x0000002828287980 */ /* 0x000f64000c101d00 */
[----:B------:R-:W-:Y:S02]  /*114d0*/  LEA.HI R82, R82, R90, RZ, 0x3 ;  /* 0x0000005a52527211 */ /* 0x000fe400078f18ff */
[----:B------:R-:W5:Y:S02]  /*114e0*/  LD.E.128 R44, desc[UR40][R44.64] ;  /* 0x000000282c2c7980 */ /* 0x000f64000c101d00 */
[----:B------:R-:W2:Y:S01]  /*114f0*/  @P1 LDC R83, c[0x0][0xcec] ;  /* 0x00033b00ff531b82 */ /* 0x000ea20000000800 */
[----:B------:R-:W-:Y:S01]  /*11500*/  LOP3.LUT R82, R82, 0xfffffff8, RZ, 0xc0, !PT ;  /* 0xfffffff852527812 */ /* 0x000fe200078ec0ff */
[----:B------:R-:W5:Y:S04]  /*11510*/  LD.E.128 R48, desc[UR40][R48.64] ;  /* 0x0000002830307980 */ /* 0x000f68000c101d00 */
[----:B------:R-:W5:Y:S02]  /*11520*/  LD.E.128 R52, desc[UR40][R52.64] ;  /* 0x0000002834347980 */ /* 0x000f64000c101d00 */
[----:B------:R-:W3:Y:S01]  /*11530*/  @P1 LDC R89, c[0x0][0xcf0] ;  /* 0x00033c00ff591b82 */ /* 0x000ee20000000800 */
[----:B------:R-:W-:Y:S01]  /*11540*/  IMAD.IADD R82, R90, 0x1, -R82 ;  /* 0x000000015a527824 */ /* 0x000fe200078e0a52 */
[----:B------:R-:W5:Y:S03]  /*11550*/  LD.E.128 R56, desc[UR40][R56.64] ;  /* 0x0000002838387980 */ /* 0x000f66000c101d00 */
[----:B------:R-:W-:Y:S01]  /*11560*/  IMAD R24, R82, 0x20, R98 ;  /* 0x0000002052187824 */ /* 0x000fe200078e0262 */
[----:B------:R-:W5:Y:S01]  /*11570*/  LD.E.128 R60, desc[UR40][R60.64] ;  /* 0x000000283c3c7980 */ /* 0x000f62000c101d00 */
[----:B------:R-:W-:-:S02]  /*11580*/  VIADD R101, R192, 0x40 ;  /* 0x00000040c0657836 */ /* 0x000fc40000000000 */
[----:B------:R-:W-:Y:S01]  /*11590*/  IMAD R82, R84, 0x40, R24 ;  /* 0x0000004054527824 */ /* 0x000fe200078e0218 */
[----:B------:R-:W5:Y:S01]  /*115a0*/  LD.E.128 R64, desc[UR40][R64.64] ;  /* 0x0000002840407980 */ /* 0x000f62000c101d00 */
[----:B------:R-:W-:Y:S01]  /*115b0*/  IMAD.IADD R21, R21, 0x1, R81 ;  /* 0x0000000115157824 */ /* 0x000fe200078e0251 */
[----:B0-----:R-:W-:Y:S01]  /*115c0*/  ISETP.GE.AND P0, PT, R101, R85, PT ;  /* 0x000000556500720c */ /* 0x001fe20003f06270 */
[----:B------:R-:W-:Y:S01]  /*115d0*/  IMAD R80, R80, UR4, RZ ;  /* 0x0000000450507c24 */ /* 0x000fe2000f8e02ff */
[----:B------:R-:W5:Y:S01]  /*115e0*/  LD.E.128 R68, desc[UR40][R68.64] ;  /* 0x0000002844447980 */ /* 0x000f62000c101d00 */
[----:B------:R-:W-:Y:S02]  /*115f0*/  VIADD R99, R192, 0x80 ;  /* 0x00000080c0637836 */ /* 0x000fe40000000000 */
[----:B--2---:R-:W-:Y:S01]  /*11600*/  @P1 IMAD.HI.U32 R24, R82, R83, RZ ;  /* 0x0000005352181227 */ /* 0x004fe200078e00ff */
[----:B------:R-:W5:Y:S03]  /*11610*/  LD.E.128 R72, desc[UR40][R72.64] ;  /* 0x0000002848487980 */ /* 0x000f66000c101d00 */
[C---:B------:R-:W-:Y:S01]  /*11620*/  IMAD R81, R3.reuse, UR5, R80 ;  /* 0x0000000503517c24 */ /* 0x040fe2000f8e0250 */
[----:B------:R-:W-:Y:S01]  /*11630*/  SEL R80, RZ, 0xffffffff, P0 ;  /* 0xffffffffff507807 */ /* 0x000fe20000000000 */
[----:B------:R-:W-:Y:S01]  /*11640*/  IMAD.WIDE.U32 R20, R3, UR4, R20 ;  /* 0x0000000403147c25 */ /* 0x000fe2000f8e0014 */
[----:B------:R-:W-:Y:S01]  /*11650*/  ISETP.GE.AND P0, PT, R99, R85, PT ;  /* 0x000000556300720c */ /* 0x000fe20003f06270 */
[----:B------:R-:W-:Y:S01]  /*11660*/  ULDC.64 UR4, c[0x0][0xbe0] ;  /* 0x0002f80000047ab9 */ /* 0x000fe20000000a00 */
[----:B------:R-:W5:Y:S01]  /*11670*/  LD.E.128 R76, desc[UR40][R76.64] ;  /* 0x000000284c4c7980 */ /* 0x000f62000c101d00 */
[----:B------:R-:W-:Y:S01]  /*11680*/  IMAD.MOV.U32 R3, RZ, RZ, R82 ;  /* 0x000000ffff037224 */ /* 0x000fe200078e0052 */
[----:B---3--:R-:W-:Y:S01]  /*11690*/  @P1 SHF.R.U32.HI R3, RZ, R89, R24 ;  /* 0x00000059ff031219 */ /* 0x008fe20000011618 */
[C---:B------:R-:W-:Y:S01]  /*116a0*/  VIADD R97, R192.reuse, 0xc0 ;  /* 0x000000c0c0617836 */ /* 0x040fe20000000000 */
[-C--:B------:R-:W-:Y:S01]  /*116b0*/  ISETP.GE.AND P1, PT, R192, R85.reuse, PT ;  /* 0x00000055c000720c */ /* 0x080fe20003f26270 */
[----:B------:R-:W-:Y:S01]  /*116c0*/  IMAD.SHL.U32 R83, R80, 0x2, RZ ;  /* 0x0000000250537824 */ /* 0x000fe200078e00ff */
[----:B------:R-:W-:Y:S01]  /*116d0*/  SEL R80, RZ, 0xffffffff, P0 ;  /* 0xffffffffff507807 */ /* 0x000fe20000000000 */
[----:B------:R-:W-:Y:S01]  /*116e0*/  VIADD R95, R192, 0x100 ;  /* 0x00000100c05f7836 */ /* 0x000fe20000000000 */
[----:B------:R-:W-:Y:S01]  /*116f0*/  SEL R24, RZ, 0x1, P1 ;  /* 0x00000001ff187807 */ /* 0x000fe20000800000 */
[----:B------:R-:W-:Y:S01]  /*11700*/  IMAD.IADD R21, R21, 0x1, R81 ;  /* 0x0000000115157824 */ /* 0x000fe200078e0251 */
[----:B------:R-:W-:Y:S01]  /*11710*/  ISETP.GE.AND P0, PT, R97, R85, PT ;  /* 0x000000556100720c */ /* 0x000fe20003f06270 */
[--C-:B------:R-:W-:Y:S01]  /*11720*/  IMAD.MOV R81, RZ, RZ, -R3.reuse ;  /* 0x000000ffff517224 */ /* 0x100fe200078e0a03 */
[----:B------:R-:W-:Y:S01]  /*11730*/  LOP3.LUT R24, R83, 0x2, R24, 0xe2, !PT ;  /* 0x0000000253187812 */ /* 0x000fe200078ee218 */
[----:B------:R-:W-:Y:S01]  /*11740*/  IMAD.SHL.U32 R83, R80, 0x4, RZ ;  /* 0x0000000450537824 */ /* 0x000fe200078e00ff */
[----:B------:R-:W-:Y:S01]  /*11750*/  SEL R80, RZ, 0xffffffff, P0 ;  /* 0xffffffffff507807 */ /* 0x000fe20000000000 */
[----:B------:R-:W-:Y:S01]  /*11760*/  IMAD R81, R87, R81, R82 ;  /* 0x0000005157517224 */ /* 0x000fe200078e0252 */
[-C--:B------:R-:W-:Y:S01]  /*11770*/  ISETP.GE.AND P0, PT, R95, R85.reuse, PT ;  /* 0x000000555f00720c */ /* 0x080fe20003f06270 */
[----:B------:R-:W-:Y:S01]  /*11780*/  VIADD R93, R192, 0x140 ;  /* 0x00000140c05d7836 */ /* 0x000fe20000000000 */
[----:B------:R-:W-:Y:S01]  /*11790*/  SHF.R.S32.HI R82, RZ, 0x1f, R3 ;  /* 0x0000001fff527819 */ /* 0x000fe20000011403 */
[----:B------:R-:W-:Y:S01]  /*117a0*/  @!PT LDS RZ, [RZ] ;  /* 0x00000000fffff984 */ /* 0x000fe20000000800 */
[----:B------:R-:W-:Y:S01]  /*117b0*/  @!PT LDS RZ, [RZ] ;  /* 0x00000000fffff984 */ /* 0x000fe20000000800 */
[----:B------:R-:W-:Y:S01]  /*117c0*/  @!PT LDS RZ, [RZ] ;  /* 0x00000000fffff984 */ /* 0x000fe20000000800 */
[----:B------:R-:W-:Y:S01]  /*117d0*/  @!PT LDS RZ, [RZ] ;  /* 0x00000000fffff984 */ /* 0x000fe20000000800 */
[----:B------:R0:W-:Y:S06]  /*117e0*/  MEMBAR.ALL.CTA ;  /* 0x0000000000007992 */ /* 0x0001ec0000008000 */
[----:B0-----:R-:W0:Y:S01]  /*117f0*/  FENCE.VIEW.ASYNC.S ;  /* 0x00000000000073c6 */ /* 0x001e220000000000 */
[----:B------:R-:W-:Y:S01]  /*11800*/  LOP3.LUT R24, R83, 0x4, R24, 0xe2, !PT ;  /* 0x0000000453187812 */ /* 0x000fe200078ee218 */
[----:B------:R-:W-:Y:S01]  /*11810*/  IMAD.SHL.U32 R83, R80, 0x8, RZ ;  /* 0x0000000850537824 */ /* 0x000fe200078e00ff */
[----:B------:R-:W-:Y:S01]  /*11820*/  SEL R80, RZ, 0xffffffff, P0 ;  /* 0xffffffffff507807 */ /* 0x000fe20000000000 */
[----:B------:R-:W-:Y:S01]  /*11830*/  IMAD R82, R82, UR4, RZ ;  /* 0x0000000452527c24 */ /* 0x000fe2000f8e02ff */
[----:B------:R-:W-:Y:S01]  /*11840*/  ISETP.GE.AND P0, PT, R93, R85, PT ;  /* 0x000000555d00720c */ /* 0x000fe20003f06270 */
[----:B------:R-:W-:Y:S01]  /*11850*/  IMAD.WIDE.U32 R20, R3, UR4, R20 ;  /* 0x0000000403147c25 */ /* 0x000fe2000f8e0014 */
[----:B------:R-:W-:Y:S01]  /*11860*/  LOP3.LUT R24, R83, 0x8, R24, 0xe2, !PT ;  /* 0x0000000853187812 */ /* 0x000fe200078ee218 */
[----:B------:R-:W-:Y:S02]  /*11870*/  BSSY B1, `(.L_x_1347) ;  /* 0x000004f000017945 */ /* 0x000fe40003800000 */
[----:B------:R-:W-:Y:S01]  /*11880*/  IMAD.SHL.U32 R89, R80, 0x10, RZ ;  /* 0x0000001050597824 */ /* 0x000fe200078e00ff */
[----:B------:R-:W-:Y:S01]  /*11890*/  SHF.R.S32.HI R80, RZ, 0x1f, R81 ;  /* 0x0000001fff507819 */ /* 0x000fe20000011451 */
[----:B------:R-:W-:Y:S01]  /*118a0*/  IMAD R83, R3, UR5, R82 ;  /* 0x0000000503537c24 */ /* 0x000fe2000f8e0252 */
[----:B------:R-:W-:Y:S01]  /*118b0*/  ULDC.64 UR4, c[0x0][0xbd8] ;  /* 0x0002f60000047ab9 */ /* 0x000fe20000000a00 */
[----:B------:R-:W-:Y:S01]  /*118c0*/  IMAD R88, R0, R87, RZ ;  /* 0x0000005700587224 */ /* 0x000fe200078e02ff */
[----:B------:R-:W-:Y:S01]  /*118d0*/  SEL R3, RZ, 0xffffffff, P0 ;  /* 0xffffffffff037807 */ /* 0x000fe20000000000 */
[----:B------:R-:W-:Y:S01]  /*118e0*/  IMAD.IADD R21, R21, 0x1, R83 ;  /* 0x0000000115157824 */ /* 0x000fe200078e0253 */
[----:B------:R-:W-:Y:S01]  /*118f0*/  LOP3.LUT R24, R89, 0x10, R24, 0xe2, !PT ;  /* 0x0000001059187812 */ /* 0x000fe200078ee218 */
[----:B------:R-:W-:-:S02]  /*11900*/  IMAD R80, R80, UR4, RZ ;  /* 0x0000000450507c24 */ /* 0x000fc4000f8e02ff */
[----:B------:R-:W-:Y:S02]  /*11910*/  IMAD R87, R84, 0x40, R98 ;  /* 0x0000004054577824 */ /* 0x000fe400078e0262 */
[----:B------:R-:W-:Y:S02]  /*11920*/  VIADD R91, R192, 0x180 ;  /* 0x00000180c05b7836 */ /* 0x000fe40000000000 */
[----:B------:R-:W-:Y:S01]  /*11930*/  IMAD R83, R81, UR5, R80 ;  /* 0x0000000551537c24 */ /* 0x000fe2000f8e0250 */
[----:B------:R-:W-:Y:S01]  /*11940*/  ISETP.GE.AND P1, PT, R87, R88, PT ;  /* 0x000000585700720c */ /* 0x000fe20003f26270 */
[----:B------:R-:W-:Y:S01]  /*11950*/  IMAD.WIDE.U32 R20, R81, UR4, R20 ;  /* 0x0000000451147c25 */ /* 0x000fe2000f8e0014 */
[----:B------:R-:W-:Y:S01]  /*11960*/  ULDC.64 UR4, c[0x0][0xb80] ;  /* 0x0002e00000047ab9 */ /* 0x000fe20000000a00 */
[----:B------:R-:W-:Y:S02]  /*11970*/  ISETP.GE.AND P0, PT, R91, R85, PT ;  /* 0x000000555b00720c */ /* 0x000fe40003f06270 */
[----:B------:R-:W-:Y:S01]  /*11980*/  IMAD.SHL.U32 R3, R3, 0x20, RZ ;  /* 0x0000002003037824 */ /* 0x000fe200078e00ff */
[----:B------:R-:W-:Y:S01]  /*11990*/  LEA R84, P2, R20, UR4, 0x1 ;  /* 0x0000000414547c11 */ /* 0x000fe2000f8408ff */
[----:B------:R-:W-:-:S02]  /*119a0*/  VIADD R90, R192, 0x1c0 ;  /* 0x000001c0c05a7836 */ /* 0x000fc40000000000 */
[----:B------:R-:W-:Y:S01]  /*119b0*/  IMAD.IADD R21, R21, 0x1, R83 ;  /* 0x0000000115157824 */ /* 0x000fe200078e0253 */
[----:B------:R-:W-:Y:S01]  /*119c0*/  LOP3.LUT R24, R3, 0x20, R24, 0xe2, !PT ;  /* 0x0000002003187812 */ /* 0x000fe200078ee218 */
[----:B------:R-:W-:Y:S01]  /*119d0*/  VIADD R0, R2, 0x38820 ;  /* 0x0003882002007836 */ /* 0x000fe20000000000 */
[----:B------:R-:W-:Y:S01]  /*119e0*/  SEL R3, RZ, 0x40, P0 ;  /* 0x00000040ff037807 */ /* 0x000fe20000000000 */
[----:B------:R-:W-:Y:S01]  /*119f0*/  VIADD R89, R192, 0x1c0 ;  /* 0x000001c0c0597836 */ /* 0x000fe20000000000 */
[----:B------:R-:W-:Y:S01]  /*11a00*/  ISETP.GE.AND P0, PT, R90, R85, PT ;  /* 0x000000555a00720c */ /* 0x000fe20003f06270 */
[----:B------:R-:W-:Y:S01]  /*11a10*/  VIADD R92, R192, 0x180 ;  /* 0x00000180c05c7836 */ /* 0x000fe20000000000 */
[----:B------:R-:W-:Y:S01]  /*11a20*/  LEA.HI.X R86, R20, UR5, R21, 0x1, P2 ;  /* 0x0000000514567c11 */ /* 0x000fe200090f0c15 */
[C---:B------:R-:W-:Y:S01]  /*11a30*/  VIADD R94, R192.reuse, 0x140 ;  /* 0x00000140c05e7836 */ /* 0x040fe20000000000 */
[----:B------:R-:W-:Y:S01]  /*11a40*/  PRMT R0, RZ, 0x654, R0 ;  /* 0x00000654ff007816 */ /* 0x000fe20000000000 */
[----:B------:R-:W-:Y:S01]  /*11a50*/  VIADD R96, R192, 0x100 ;  /* 0x00000100c0607836 */ /* 0x000fe20000000000 */
[----:B------:R-:W-:Y:S01]  /*11a60*/  LOP3.LUT R3, R24, R3, RZ, 0xfc, !PT ;  /* 0x0000000318037212 */ /* 0x000fe200078efcff */
[C---:B------:R-:W-:Y:S01]  /*11a70*/  VIADD R98, R192.reuse, 0xc0 ;  /* 0x000000c0c0627836 */ /* 0x040fe20000000000 */
[----:B------:R-:W-:Y:S01]  /*11a80*/  SEL R24, RZ, 0x80, P0 ;  /* 0x00000080ff187807 */ /* 0x000fe20000000000 */
[C---:B------:R-:W-:Y:S01]  /*11a90*/  VIADD R100, R192.reuse, 0x80 ;  /* 0x00000080c0647836 */ /* 0x040fe20000000000 */
[----:B0-----:R0:W-:Y:S01]  /*11aa0*/  SYNCS.ARRIVE.TRANS64.RED.A1T0 RZ, [R0+URZ], RZ ;  /* 0x000000ff00ff79a7 */ /* 0x0011e2000810043f */
[----:B------:R-:W-:Y:S01]  /*11ab0*/  VIADD R102, R192, 0x40 ;  /* 0x00000040c0667836 */ /* 0x000fe20000000000 */
[----:B------:R0:W2:Y:S01]  /*11ac0*/  SHFL.IDX PT, R20, R84, RZ, 0x181f ;  /* 0x00181fff54147589 */ /* 0x0000a200000e0000 */
[----:B------:R-:W-:-:S02]  /*11ad0*/  LOP3.LUT R24, R3, R24, RZ, 0xfc, !PT ;  /* 0x0000001803187212 */ /* 0x000fc400078efcff */
[----:B------:R-:W-:Y:S01]  /*11ae0*/  SHF.R.S32.HI R89, RZ, 0x1f, R89 ;  /* 0x0000001fff597819 */ /* 0x000fe20000011459 */
[----:B------:R0:W3:Y:S01]  /*11af0*/  SHFL.IDX PT, R21, R86, RZ, 0x181f ;  /* 0x00181fff56157589 */ /* 0x0000e200000e0000 */
[----:B------:R-:W-:Y:S02]  /*11b00*/  SHF.R.S32.HI R92, RZ, 0x1f, R92 ;  /* 0x0000001fff5c7819 */ /* 0x000fe4000001145c */
[----:B------:R-:W-:Y:S02]  /*11b10*/  SHF.R.S32.HI R94, RZ, 0x1f, R94 ;  /* 0x0000001fff5e7819 */ /* 0x000fe4000001145e */
[----:B------:R-:W-:Y:S02]  /*11b20*/  SHF.R.S32.HI R96, RZ, 0x1f, R96 ;  /* 0x0000001fff607819 */ /* 0x000fe40000011460 */
[----:B------:R-:W-:Y:S02]  /*11b30*/  SHF.R.S32.HI R98, RZ, 0x1f, R98 ;  /* 0x0000001fff627819 */ /* 0x000fe40000011462 */
[----:B------:R-:W-:-:S02]  /*11b40*/  SHF.R.S32.HI R100, RZ, 0x1f, R100 ;  /* 0x0000001fff647819 */ /* 0x000fc40000011464 */
        /* <DEDUP_REMOVED lines=33> */
.L_x_1348:
[----:B------:R-:W-:Y:S05]  /*11d60*/  BSYNC B1 ;  /* 0x0000000000017941 */ /* 0x000fea0003800000 */
.L_x_1347:
        /* <DEDUP_REMOVED lines=38> */
.L_x_1344:
        /* <DEDUP_REMOVED lines=26> */
.L_x_1350:
        /* <DEDUP_REMOVED lines=50> */
.L_x_1352:
[----:B------:R-:W-:Y:S05]  /*12490*/  BSYNC B1 ;  /* 0x0000000000017941 */ /* 0x000fea0003800000 */
.L_x_1351:
        /* <DEDUP_REMOVED lines=38> */
[C---:B------:R-:W-:Y:S02]  /*12700*/  VIADD R39, R192.reuse, 0xc0 ;  /* 0x000000c0c0277836 */ /* 0x040fe40000000000 */
[----:B------:R-:W-:Y:S02]  /*12710*/  IMAD.IADD R5, R5, 0x1, R3 ;  /* 0x0000000105057824 */ /* 0x000fe400078e0203 */
[----:B------:R-:W-:Y:S01]  /*12720*/  IMAD.MOV.U32 R3, RZ, RZ, R8 ;  /* 0x000000ffff037224 */ /* 0x000fe200078e0008 */
[----:B---3--:R-:W-:Y:S01]  /*12730*/  @P0 SHF.R.U32.HI R3, RZ, R9, R6 ;  /* 0x00000009ff030219 */ /* 0x008fe20000011606 */
[----:B------:R-:W-:Y:S01]  /*12740*/  VIADD R37, R192, 0x100 ;  /* 0x00000100c0257836 */ /* 0x000fe20000000000 */
[----:B------:R-:W-:Y:S01]  /*12750*/  LOP3.LUT R9, R10, 0x2, R7, 0xe2, !PT ;  /* 0x000000020a097812 */ /* 0x000fe200078ee207 */
[----:B------:R-:W-:Y:S01]  /*12760*/  IMAD R31, R0, R29, RZ ;  /* 0x0000001d001f7224 */ /* 0x000fe200078e02ff */
[----:B------:R-:W-:Y:S01]  /*12770*/  ISETP.GE.AND P1, PT, R39, R21, PT ;  /* 0x000000152700720c */ /* 0x000fe20003f26270 */
[----:B------:R-:W-:Y:S01]  /*12780*/  IMAD.MOV R7, RZ, RZ, -R3 ;  /* 0x000000ffff077224 */ /* 0x000fe200078e0a03 */
[----:B------:R-:W-:Y:S01]  /*12790*/  SEL R10, RZ, 0xffffffff, P2 ;  /* 0xffffffffff0a7807 */ /* 0x000fe20001000000 */
[----:B------:R-:W-:Y:S01]  /*127a0*/  IMAD.WIDE.U32 R4, R3, UR4, R4 ;  /* 0x0000000403047c25 */ /* 0x000fe2000f8e0004 */
[----:B------:R-:W-:-:S02]  /*127b0*/  SHF.R.S32.HI R6, RZ, 0x1f, R3 ;  /* 0x0000001fff067819 */ /* 0x000fc40000011403 */
[----:B------:R-:W-:Y:S01]  /*127c0*/  SEL R11, RZ, 0xffffffff, P1 ;  /* 0xffffffffff0b7807 */ /* 0x000fe20000800000 */
[----:B------:R-:W-:Y:S01]  /*127d0*/  IMAD.SHL.U32 R10, R10, 0x4, RZ ;  /* 0x000000040a0a7824 */ /* 0x000fe200078e00ff */
[----:B------:R-:W-:Y:S01]  /*127e0*/  ISETP.GE.AND P0, PT, R37, R21, PT ;  /* 0x000000152500720c */ /* 0x000fe20003f06270 */
[----:B------:R-:W-:Y:S02]  /*127f0*/  IMAD R6, R6, UR4, RZ ;  /* 0x0000000406067c24 */ /* 0x000fe4000f8e02ff */
[----:B------:R-:W-:Y:S01]  /*12800*/  IMAD.SHL.U32 R11, R11, 0x8, RZ ;  /* 0x000000080b0b7824 */ /* 0x000fe200078e00ff */
[----:B------:R-:W-:Y:S01]  /*12810*/  LOP3.LUT R0, R10, 0x4, R9, 0xe2, !PT ;  /* 0x000000040a007812 */ /* 0x000fe200078ee209 */
[----:B------:R-:W-:Y:S02]  /*12820*/  IMAD R7, R29, R7, R8 ;  /* 0x000000071d077224 */ /* 0x000fe400078e0208 */
[----:B------:R-:W-:Y:S01]  /*12830*/  IMAD R9, R3, UR5, R6 ;  /* 0x0000000503097c24 */ /* 0x000fe2000f8e0206 */
[----:B------:R-:W-:Y:S01]  /*12840*/  SEL R6, RZ, 0xffffffff, P0 ;  /* 0xffffffffff067807 */ /* 0x000fe20000000000 */
[----:B------:R-:W-:Y:S01]  /*12850*/  VIADD R35, R192, 0x140 ;  /* 0x00000140c0237836 */ /* 0x000fe20000000000 */
[----:B------:R-:W-:Y:S01]  /*12860*/  LOP3.LUT R3, R11, 0x8, R0, 0xe2, !PT ;  /* 0x000000080b037812 */ /* 0x000fe200078ee200 */
[----:B------:R-:W-:Y:S01]  /*12870*/  ULDC.64 UR4, c[0x0][0xbd8] ;  /* 0x0002f60000047ab9 */ /* 0x000fe20000000a00 */
[----:B------:R-:W-:Y:S01]  /*12880*/  SHF.R.S32.HI R0, RZ, 0x1f, R7 ;  /* 0x0000001fff007819 */ /* 0x000fe20000011407 */
[----:B------:R-:W-:Y:S01]  /*12890*/  IMAD.SHL.U32 R6, R6, 0x10, RZ ;  /* 0x0000001006067824 */ /* 0x000fe200078e00ff */
[----:B------:R-:W-:Y:S01]  /*128a0*/  ISETP.GE.AND P0, PT, R35, R21, PT ;  /* 0x000000152300720c */ /* 0x000fe20003f06270 */
[----:B------:R-:W-:-:S02]  /*128b0*/  VIADD R33, R192, 0x180 ;  /* 0x00000180c0217836 */ /* 0x000fc40000000000 */
[----:B------:R-:W-:Y:S01]  /*128c0*/  IMAD R0, R0, UR4, RZ ;  /* 0x0000000400007c24 */ /* 0x000fe2000f8e02ff */
[----:B------:R-:W-:Y:S01]  /*128d0*/  LOP3.LUT R6, R6, 0x10, R3, 0xe2, !PT ;  /* 0x0000001006067812 */ /* 0x000fe200078ee203 */
[----:B------:R-:W-:Y:S01]  /*128e0*/  IMAD.IADD R5, R5, 0x1, R9 ;  /* 0x0000000105057824 */ /* 0x000fe200078e0209 */
[----:B------:R-:W-:Y:S01]  /*128f0*/  SEL R8, RZ, 0xffffffff, P0 ;  /* 0xffffffffff087807 */ /* 0x000fe20000000000 */
[----:B------:R-:W-:Y:S01]  /*12900*/  IMAD R3, R7, UR5, R0 ;  /* 0x0000000507037c24 */ /* 0x000fe2000f8e0200 */
[----:B------:R-:W-:Y:S01]  /*12910*/  ISETP.GE.AND P0, PT, R33, R21, PT ;  /* 0x000000152100720c */ /* 0x000fe20003f06270 */
[----:B------:R-:W-:Y:S02]  /*12920*/  IMAD R0, R20, 0x40, R12 ;  /* 0x0000004014007824 */ /* 0x000fe400078e020c */
[----:B------:R-:W-:Y:S01]  /*12930*/  IMAD.WIDE.U32 R4, R7, UR4, R4 ;  /* 0x0000000407047c25 */ /* 0x000fe2000f8e0004 */
[----:B------:R-:W-:Y:S01]  /*12940*/  SEL R7, RZ, 0x40, P0 ;  /* 0x00000040ff077807 */ /* 0x000fe20000000000 */
[----:B------:R-:W-:Y:S01]  /*12950*/  ULDC.64 UR4, c[0x0][0xb80] ;  /* 0x0002e00000047ab9 */ /* 0x000fe20000000a00 */
[----:B------:R-:W-:Y:S01]  /*12960*/  ISETP.GE.AND P0, PT, R0, R31, PT ;  /* 0x0000001f0000720c */ /* 0x000fe20003f06270 */
[----:B------:R-:W-:Y:S01]  /*12970*/  IMAD.SHL.U32 R9, R8, 0x20, RZ ;  /* 0x0000002008097824 */ /* 0x000fe200078e00ff */
[----:B------:R-:W-:Y:S01]  /*12980*/  LEA R20, P1, R4, UR4, 0x1 ;  /* 0x0000000404147c11 */ /* 0x000fe2000f8208ff */
[----:B------:R-:W-:-:S02]  /*12990*/  VIADD R30, R192, 0x1c0 ;  /* 0x000001c0c01e7836 */ /* 0x000fc40000000000 */
        /* <DEDUP_REMOVED lines=55> */
.L_x_1354:
[----:B------:R-:W-:Y:S05]  /*12d10*/  BSYNC B1 ;  /* 0x0000000000017941 */ /* 0x000fea0003800000 */
.L_x_1353:
        /* <DEDUP_REMOVED lines=36> */
.L_x_1349:
[----:B------:R-:W-:Y:S05]  /*12f60*/  BSYNC B0 ;  /* 0x0000000000007941 */ /* 0x000fea0003800000 */
.L_x_1343:
[----:B------:R-:W-:Y:S02]  /*12f70*/  ULDC UR4, c[0x0][0xd3c] ;  /* 0x00034f0000047ab9 */ /* 0x000fe40000000800 */
[----:B------:R-:W-:-:S13]  /*12f80*/  ISETP.GE.AND P0, PT, R27, UR4, PT ;  /* 0x000000041b007c0c */ /* 0x000fda000bf06270 */
[----:B------:R-:W-:Y:S05]  /*12f90*/  @!P0 BRA `(.L_x_1355) ;  /* 0xfffffee4008c8947 */ /* 0x000fea000383ffff */
[----:B------:R-:W-:Y:S05]  /*12fa0*/  BRA `(.L_x_1234) ;  /* 0x0000007c00d87947 */ /* 0x000fea0003800000 */
.L_x_1232:
        /* <DEDUP_REMOVED lines=16> */
.L_x_1356:
        /* <DEDUP_REMOVED lines=41> */
.L_x_1362:
        /* <DEDUP_REMOVED lines=12> */
.L_x_1361:
[----:B------:R-:W-:Y:S05]  /*13400*/  BSYNC B0 ;  /* 0x0000000000007941 */ /* 0x000fea0003800000 */
.L_x_1360:
        /* <DEDUP_REMOVED lines=21> */
.L_x_1358:
        /* <DEDUP_REMOVED lines=15> */
.L_x_1363:
        /* <DEDUP_REMOVED lines=28> */
.L_x_1359:
[----:B------:R-:W-:Y:S02]  /*13810*/  IMAD.MOV.U32 R17, RZ, RZ, RZ ;  /* 0x000000ffff117224 */ /* 0x000fe400078e00ff */
[----:B------:R-:W-:Y:S02]  /*13820*/  IMAD.U32 R16, RZ, RZ, UR6 ;  /* 0x00000006ff107e24 */ /* 0x000fe4000f8e00ff */
[----:B------:R-:W-:-:S07]  /*13830*/  IMAD.MOV.U32 R18, RZ, RZ, RZ ;  /* 0x000000ffff127224 */ /* 0x000fce00078e00ff */
.L_x_1364:
[----:B------:R-:W-:-:S13]  /*13840*/  ISETP.NE.AND P0, PT, R5, RZ, PT ;  /* 0x000000ff0500720c */ /* 0x000fda0003f05270 */
[----:B------:R-:W0:Y:S01]  /*13850*/  @!P0 S2R R3, SR_CgaCtaId ;  /* 0x0000000000038919 */ /* 0x000e220000008800 */
[----:B------:R-:W-:-:S04]  /*13860*/  @!P0 MOV R2, 0x400 ;  /* 0x0000040000028802 */ /* 0x000fc80000000f00 */
[----:B0-----:R-:W-:-:S05]  /*13870*/  @!P0 LEA R2, R3, R2, 0x18 ;  /* 0x0000000203028211 */ /* 0x001fca00078ec0ff */
[----:B------:R1:W-:Y:S01]  /*13880*/  @!P0 STS.128 [R2+0x388d0], R16 ;  /* 0x0388d01002008388 */ /* 0x0003e20000000c00 */
[----:B------:R-:W-:Y:S06]  /*13890*/  BAR.ARV 0x5, 0x180 ;  /* 0x0146000000007b1d */ /* 0x000fec0000002000 */
.L_x_1357:
[----:B------:R2:W-:Y:S01]  /*138a0*/  STL [R1+0x28], RZ ;  /* 0x000028ff01007387 */ /* 0x0005e20000100800 */
[----:B------:R-:W-:Y:S01]  /*138b0*/  ULDC UR4, c[0x0][0xd3c] ;  /* 0x00034f0000047ab9 */ /* 0x000fe20000000800 */
[----:B------:R-:W-:Y:S01]  /*138c0*/  IMAD.MOV.U32 R28, RZ, RZ, 0x1 ;  /* 0x00000001ff1c7424 */ /* 0x000fe200078e00ff */
[----:B0-----:R-:W-:Y:S01]  /*138d0*/  ISETP.GE.AND P0, PT, R19, UR4, PT ;  /* 0x0000000413007c0c */ /* 0x001fe2000bf06270 */
[----:B------:R-:W-:-:S12]  /*138e0*/  IMAD.MOV.U32 R25, RZ, RZ, RZ ;  /* 0x000000ffff197224 */ /* 0x000fd800078e00ff */
[----:B--2---:R-:W-:Y:S05]  /*138f0*/  @P0 BRA `(.L_x_1365) ;  /* 0x0000007000a80947 */ /* 0x004fea0003800000 */
[----:B------:R-:W2:Y:S01]  /*13900*/  LDL R4, [R1+0x8] ;  /* 0x0000080001047983 */ /* 0x000ea20000100800 */
[----:B------:R-:W0:Y:S01]  /*13910*/  S2UR UR5, SR_CgaCtaId ;  /* 0x00000000000579c3 */ /* 0x000e220000008800 */
[C---:B-1----:R-:W-:Y:S01]  /*13920*/  IMAD.SHL.U32 R2, R0.reuse, 0x8, RZ ;  /* 0x0000000800027824 */ /* 0x042fe200078e00ff */
[----:B------:R-:W-:Y:S01]  /*13930*/  LOP3.LUT R5, R0, 0x7f, RZ, 0xc0, !PT ;  /* 0x0000007f00057812 */ /* 0x000fe200078ec0ff */
[----:B------:R-:W-:Y:S01]  /*13940*/  UMOV UR4, 0x400 ;  /* 0x0000040000047882 */ /* 0x000fe20000000000 */
[----:B------:R-:W-:Y:S01]  /*13950*/  BSSY B8, `(.L_x_1365) ;  /* 0x0000724000087945 */ /* 0x000fe20003800000 */
[----:B------:R-:W-:Y:S01]  /*13960*/  IMAD.MOV.U32 R29, RZ, RZ, 0x1 ;  /* 0x00000001ff1d7424 */ /* 0x000fe200078e00ff */
[C---:B------:R-:W-:Y:S01]  /*13970*/  LOP3.LUT R3, R2.reuse, 0x1f8, RZ, 0xc0, !PT ;  /* 0x000001f802037812 */ /* 0x040fe200078ec0ff */
[----:B------:R-:W-:Y:S01]  /*13980*/  IMAD.SHL.U32 R36, R5, 0x8, RZ ;  /* 0x0000000805247824 */ /* 0x000fe200078e00ff */
[----:B------:R-:W-:Y:S02]  /*13990*/  LOP3.LUT R2, R2, 0x38, RZ, 0xc0, !PT ;  /* 0x0000003802027812 */ /* 0x000fe400078ec0ff */
[----:B------:R-:W-:-:S02]  /*139a0*/  CS2R R24, SRZ ;  /* 0x0000000000187805 */ /* 0x000fc4000001ff00 */
[----:B------:R-:W-:Y:S01]  /*139b0*/  LOP3.LUT R3, R3, 0x38, R0, 0x78, !PT ;  /* 0x0000003803037812 */ /* 0x000fe200078e7800 */
[----:B------:R-:W-:Y:S01]  /*139c0*/  IMAD.SHL.U32 R0, R0, 0x10, RZ ;  /* 0x0000001000007824 */ /* 0x000fe200078e00ff */
[----:B------:R-:W-:Y:S01]  /*139d0*/  ULDC.64 UR38, c[0x0][0x198] ;  /* 0x0000660000267ab9 */ /* 0x000fe20000000a00 */
[----:B------:R-:W-:Y:S01]  /*139e0*/  IMAD.MOV.U32 R28, RZ, RZ, 0x1 ;  /* 0x00000001ff1c7424 */ /* 0x000fe200078e00ff */
[----:B------:R-:W-:Y:S01]  /*139f0*/  LOP3.LUT R36, R3, 0x200, R36, 0xf8, !PT ;  /* 0x0000020003247812 */ /* 0x000fe200078ef824 */
[----:B------:R-:W-:Y:S01]  /*13a00*/  ULDC UR36, c[0x0][0xc] ;  /* 0x0000030000247ab9 */ /* 0x000fe20000000800 */
[----:B------:R-:W-:-:S04]  /*13a10*/  SHF.R.U32.HI R3, RZ, 0x3, R5 ;  /* 0x00000003ff037819 */ /* 0x000fc80000011605 */
[----:B------:R-:W-:Y:S02]  /*13a20*/  LOP3.LUT R3, R3, 0x70, R0, 0xf8, !PT ;  /* 0x0000007003037812 */ /* 0x000fe400078ef800 */
[C---:B------:R-:W-:Y:S01]  /*13a30*/  LOP3.LUT R0, R2.reuse, 0x40, RZ, 0xfc, !PT ;  /* 0x0000004002007812 */ /* 0x040fe200078efcff */
[----:B0-----:R-:W-:Y:S01]  /*13a40*/  ULEA UR4, UR5, UR4, 0x18 ;  /* 0x0000000405047291 */ /* 0x001fe2000f8ec03f */
[C---:B------:R-:W-:Y:S02]  /*13a50*/  LOP3.LUT R3, R2.reuse, 0xc0, RZ, 0xfc, !PT ;  /* 0x000000c002037812 */ /* 0x040fe400078efcff */
[C---:B------:R-:W-:Y:S02]  /*13a60*/  LOP3.LUT R0, R2.reuse, 0x100, RZ, 0xfc, !PT ;  /* 0x0000010002007812 */ /* 0x040fe400078efcff */
[C---:B------:R-:W-:Y:S01]  /*13a70*/  LOP3.LUT R3, R2.reuse, 0x180, RZ, 0xfc, !PT ;  /* 0x0000018002037812 */ /* 0x040fe200078efcff */
[----:B------:R-:W-:Y:S01]  /*13a80*/  IMAD.U32 R23, RZ, RZ, UR4 ;  /* 0x00000004ff177e24 */ /* 0x000fe2000f8e00ff */
[----:B------:R-:W-:-:S03]  /*13a90*/  LOP3.LUT R0, R2, 0x1c0, RZ, 0xfc, !PT ;  /* 0x000001c002007812 */ /* 0x000fc600078efcff */
[----:B------:R-:W-:Y:S01]  /*13aa0*/  IMAD R26, R36, 0x2, R23 ;  /* 0x00000002241a7824 */ /* 0x000fe200078e0217 */
[----:B--2---:R-:W-:-:S05]  /*13ab0*/  LOP3.LUT R4, R4, 0x2, RZ, 0xfc, !PT ;  /* 0x0000000204047812 */ /* 0x004fca00078efcff */
[----:B------:R0:W-:Y:S04]  /*13ac0*/  STL [R1+0x50], R4 ;  /* 0x0000500401007387 */ /* 0x0001e80000100800 */
[----:B------:R1:W-:Y:S01]  /*13ad0*/  STL [R1+0x28], RZ ;  /* 0x000028ff01007387 */ /* 0x0003e20000100800 */
[C---:B0-----:R-:W-:Y:S02]  /*13ae0*/  LOP3.LUT R4, R2.reuse, 0x80, RZ, 0xfc, !PT ;  /* 0x0000008002047812 */ /* 0x041fe400078efcff */
[----:B-1----:R-:W-:-:S07]  /*13af0*/  LOP3.LUT R4, R2, 0x140, RZ, 0xfc, !PT ;  /* 0x0000014002047812 */ /* 0x002fce00078efcff */
.L_x_1478:
[----:B0-----:R-:W0:Y:S02]  /*13b00*/  LDC.64 R2, c[0x0][0xd88] ;  /* 0x00036200ff027b82 */ /* 0x001e240000000a00 */
[----:B0-----:R-:W-:-:S05]  /*13b10*/  IMAD.WIDE R2, R19, 0x4, R2 ;  /* 0x0000000413027825 */ /* 0x001fca00078e0202 */
[----:B--2---:R-:W2:Y:S01]  /*13b20*/  LDG.E R37, desc[UR40][R2.64] ;  /* 0x0000002802257981 */ /* 0x004ea2000c1e1900 */
[----:B------:R-:W-:Y:S05]  /*13b30*/  YIELD ;  /* 0x0000000000007946 */ /* 0x000fea0003800000 */
[----:B------:R-:W-:Y:S01]  /*13b40*/  ULDC.64 UR4, c[0x0][0xb20] ;  /* 0x0002c80000047ab9 */ /* 0x000fe20000000a00 */
[----:B------:R-:W-:Y:S01]  /*13b50*/  IMAD.MOV.U32 R34, RZ, RZ, RZ ;  /* 0x000000ffff227224 */ /* 0x000fe200078e00ff */
[----:B------:R-:W-:Y:S01]  /*13b60*/  ISETP.NE.U32.AND P0, PT, RZ, UR4, PT ;  /* 0x00000004ff007c0c */ /* 0x000fe2000bf05070 */
[----:B---3--:R-:W-:Y:S01]  /*13b70*/  IMAD.MOV.U32 R6, RZ, RZ, RZ ;  /* 0x000000ffff067224 */ /* 0x008fe200078e00ff */
[----:B------:R-:W-:Y:S01]  /*13b80*/  ULDC.64 UR8, c[0x0][0xb10] ;  /* 0x0002c40000087ab9 */ /* 0x000fe20000000a00 */
[----:B------:R-:W-:Y:S01]  /*13b90*/  ULDC.64 UR6, c[0x0][0xb08] ;  /* 0x0002c20000067ab9 */ /* 0x000fe20000000a00 */
[----:B------:R-:W-:-:S02]  /*13ba0*/  ISETP.NE.AND.EX P0, PT, RZ, UR5, PT, P0 ;  /* 0x00000005ff007c0c */ /* 0x000fc4000bf05300 */
        /* <DEDUP_REMOVED lines=24> */
[----:B--2---:R0:W-:Y:S02]  /*13d30*/  STL [R1], R6 ;  /* 0x0000000601007387 */ /* 0x0041e40000100800 */
        /* <DEDUP_REMOVED lines=19> */
.L_x_1366:
        /* <DEDUP_REMOVED lines=9> */
.L_x_1367:
        /* <DEDUP_REMOVED lines=9> */
.L_x_1368:
        /* <DEDUP_REMOVED lines=32> */
.L_x_1523:
[----:B--2---:R-:W-:Y:S02]  /*14190*/  ISETP.NE.AND P0, PT, R14, RZ, PT ;  /* 0x000000ff0e00720c */ /* 0x004fe40003f05270 */
[----:B------:R-:W-:-:S11]  /*141a0*/  PLOP3.LUT P6, PT, PT, PT, PT, 0x8, 0x0 ;  /* 0x000000000000781c */ /* 0x000fd60003fce170 */
[----:B------:R-:W-:Y:S05]  /*141b0*/  @P0 BRA `(.L_x_1372) ;  /* 0x00000000000c0947 */ /* 0x000fea0003800000 */
[----:B------:R-:W-:-:S03]  /*141c0*/  UMOV UR4, 0xffffffff ;  /* 0xffffffff00047882 */ /* 0x000fc60000000000 */
[----:B------:R-:W-:Y:S05]  /*141d0*/  BRA.DIV UR4, `(.L_x_1373) ;  /* 0x0000007a041c7947 */ /* 0x000fea000b800000 */
[----:B------:R-:W-:-:S13]  /*141e0*/  ELECT P6, URZ, PT ;  /* 0x00000000003f782f */ /* 0x000fda00038c0000 */
.L_x_1372:
        /* <DEDUP_REMOVED lines=9> */
.L_x_1526:
[----:B------:R-:W-:Y:S05]  /*14280*/  BSYNC B1 ;  /* 0x0000000000017941 */ /* 0x000fea0003800000 */
.L_x_1374:
        /* <DEDUP_REMOVED lines=10> */
.L_x_1527:
[----:B------:R-:W-:Y:S05]  /*14330*/  BSYNC B2 ;  /* 0x0000000000027941 */ /* 0x000fea0003800000 */
.L_x_1378:
        /* <DEDUP_REMOVED lines=9> */
.L_x_1381:
[----:B------:R-:W-:Y:S05]  /*143d0*/  BSYNC B2 ;  /* 0x0000000000027941 */ /* 0x000fea0003800000 */
.L_x_1380:
        /* <DEDUP_REMOVED lines=12> */
.L_x_1382:
        /* <DEDUP_REMOVED lines=13> */
.L_x_1528:
[----:B------:R-:W-:Y:S05]  /*14570*/  BSYNC B2 ;  /* 0x0000000000027941 */ /* 0x000fea0003800000 */
.L_x_1383:
        /* <DEDUP_REMOVED lines=11> */
.L_x_1386:
[----:B------:R-:W-:Y:S05]  /*14630*/  BSYNC B2 ;  /* 0x0000000000027941 */ /* 0x000fea0003800000 */
.L_x_1385:
        /* <DEDUP_REMOVED lines=9> */
.L_x_1387:
        /* <DEDUP_REMOVED lines=15> */
.L_x_1388:
        /* <DEDUP_REMOVED lines=15> */
.L_x_1389:
        /* <DEDUP_REMOVED lines=15> */
.L_x_1390:
        /* <DEDUP_REMOVED lines=15> */
.L_x_1391:
        /* <DEDUP_REMOVED lines=15> */
.L_x_1392:
        /* <DEDUP_REMOVED lines=15> */
.L_x_1393:
        /* <DEDUP_REMOVED lines=15> */
.L_x_1394:
        /* <DEDUP_REMOVED lines=10> */
.L_x_1377:
[----:B------:R-:W-:Y:S05]  /*14e00*/  BSYNC B1 ;  /* 0x0000000000017941 */ /* 0x000fea0003800000 */
.L_x_1376:
        /* <DEDUP_REMOVED lines=9> */
.L_x_1414:
        /* <DEDUP_REMOVED lines=11> */
.L_x_1529:
[----:B------:R-:W-:Y:S05]  /*14f50*/  BSYNC B2 ;  /* 0x0000000000027941 */ /* 0x000fea0003800000 */
.L_x_1397:
        /* <DEDUP_REMOVED lines=9> */
.L_x_1400:
[----:B------:R-:W-:Y:S05]  /*14ff0*/  BSYNC B2 ;  /* 0x0000000000027941 */ /* 0x000fea0003800000 */
.L_x_1399:
        /* <DEDUP_REMOVED lines=11> */
.L_x_1401:
        /* <DEDUP_REMOVED lines=13> */
.L_x_1530:
[----:B------:R-:W-:Y:S05]  /*15180*/  BSYNC B2 ;  /* 0x0000000000027941 */ /* 0x000fea0003800000 */
.L_x_1402:
        /* <DEDUP_REMOVED lines=11> */
.L_x_1405:
[----:B------:R-:W-:Y:S05]  /*15240*/  BSYNC B2 ;  /* 0x0000000000027941 */ /* 0x000fea0003800000 */
.L_x_1404:
        /* <DEDUP_REMOVED lines=9> */
.L_x_1406:
        /* <DEDUP_REMOVED lines=15> */
.L_x_1407:
        /* <DEDUP_REMOVED lines=15> */
.L_x_1408:
        /* <DEDUP_REMOVED lines=15> */
.L_x_1409:
        /* <DEDUP_REMOVED lines=15> */
.L_x_1410:
        /* <DEDUP_REMOVED lines=15> */
.L_x_1411:
        /* <DEDUP_REMOVED lines=15> */
.L_x_1412:
        /* <DEDUP_REMOVED lines=15> */
.L_x_1413:
        /* <DEDUP_REMOVED lines=10> */
.L_x_1396:
[----:B------:R-:W-:Y:S05]  /*15a10*/  BSYNC B1 ;  /* 0x0000000000017941 */ /* 0x000fea0003800000 */
.L_x_1395:
        /* <DEDUP_REMOVED lines=8> */
.L_x_1370:
[----:B------:R-:W-:Y:S05]  /*15aa0*/  BSYNC B0 ;  /* 0x0000000000007941 */ /* 0x000fea0003800000 */
.L_x_1369:
        /* <DEDUP_REMOVED lines=23> */
.L_x_1416:
        /* <DEDUP_REMOVED lines=20> */
.L_x_1419:
[----:B------:R-:W-:Y:S05]  /*15d60*/  BSYNC B6 ;  /* 0x0000000000067941 */ /* 0x000fea0003800000 */
.L_x_1418:
        /* <DEDUP_REMOVED lines=9> */
[----:B------:R-:W-:Y:S02]  /*15e00*/  IMAD.U32 R4, RZ, RZ, UR6 ;  /* 0x00000006ff047e24 */ /* 0x000fe4000f8e00ff */
[----:B------:R-:W-:Y:S02]  /*15e10*/  IMAD.U32 R5, RZ, RZ, UR7 ;  /* 0x00000007ff057e24 */ /* 0x000fe4000f8e00ff */
[----:B------:R-:W-:Y:S02]  /*15e20*/  IMAD.U32 R6, RZ, RZ, UR8 ;  /* 0x00000008ff067e24 */ /* 0x000fe4000f8e00ff */
[----:B------:R-:W-:-:S02]  /*15e30*/  IMAD.U32 R7, RZ, RZ, UR9 ;  /* 0x00000009ff077e24 */ /* 0x000fc4000f8e00ff */
[----:B------:R-:W-:Y:S02]  /*15e40*/  IMAD.U32 R10, RZ, RZ, UR4 ;  /* 0x00000004ff0a7e24 */ /* 0x000fe4000f8e00ff */
[----:B------:R-:W-:Y:S02]  /*15e50*/  IMAD.U32 R11, RZ, RZ, UR5 ;  /* 0x00000005ff0b7e24 */ /* 0x000fe4000f8e00ff */
[----:B0-----:R-:W-:Y:S02]  /*15e60*/  IMAD.MOV.U32 R8, RZ, RZ, 0x70 ;  /* 0x00000070ff087424 */ /* 0x001fe400078e00ff */
[----:B------:R-:W-:Y:S02]  /*15e70*/  IMAD.MOV.U32 R12, RZ, RZ, 0x1 ;  /* 0x00000001ff0c7424 */ /* 0x000fe400078e00ff */
[----:B-1----:R-:W-:-:S07]  /*15e80*/  IMAD.MOV.U32 R13, RZ, RZ, RZ ;  /* 0x000000ffff0d7224 */ /* 0x002fce00078e00ff */
[----:B------:R-:W-:-:S07]  /*15e90*/  LEPC R20, `(.L_x_1422) ;  /* 0x000000001014794e */ /* 0x000fce0000000000 */
[----:B--2---:R-:W-:Y:S05]  /*15ea0*/  CALL.ABS.NOINC R2 ;  /* 0x0000000002007343 */ /* 0x004fea0003c00000 */
.L_x_1422:
        /* <DEDUP_REMOVED lines=15> */
.L_x_1421:
[----:B------:R-:W-:Y:S05]  /*15fa0*/  BSYNC B6 ;  /* 0x0000000000067941 */ /* 0x000fea0003800000 */
.L_x_1420:
[----:B------:R-:W-:Y:S01]  /*15fb0*/  ULDC.64 UR4, c[0x0][0xaf0] ;  /* 0x0002bc0000047ab9 */ /* 0x000fe20000000a00 */
[----:B------:R-:W2:Y:S01]  /*15fc0*/  S2R R20, SR_TID.X ;  /* 0x0000000000147919 */ /* 0x000ea20000002100 */
[----:B------:R-:W-:Y:S01]  /*15fd0*/  ISETP.NE.U32.AND P0, PT, RZ, UR4, PT ;  /* 0x00000004ff007c0c */ /* 0x000fe2000bf05070 */
[----:B------:R-:W3:Y:S03]  /*15fe0*/  LDC R10, c[0x0][0x430] ;  /* 0x00010c00ff0a7b82 */ /* 0x000ee60000000800 */
[----:B------:R-:W-:-:S13]  /*15ff0*/  ISETP.NE.AND.EX P0, PT, RZ, UR5, PT, P0 ;  /* 0x00000005ff007c0c */ /* 0x000fda000bf05300 */
[----:B------:R-:W-:Y:S01]  /*16000*/  @P0 IADD3 R2, P1, R27, UR4, RZ ;  /* 0x000000041b020c10 */ /* 0x000fe2000ff3e0ff */
[----:B------:R-:W4:Y:S01]  /*16010*/  S2R R11, SR_TID.X ;  /* 0x00000000000b7919 */ /* 0x000f220000002100 */
[----:B------:R-:W-:Y:S02]  /*16020*/  ULDC UR4, c[0x0][0x320] ;  /* 0x0000c80000047ab9 */ /* 0x000fe40000000800 */
[----:B-1----:R-:W-:-:S05]  /*16030*/  @P0 IADD3.X R3, R30, UR5, RZ, P1, !PT ;  /* 0x000000051e030c10 */ /* 0x002fca0008ffe4ff */
[----:B------:R1:W5:Y:S01]  /*16040*/  @P0 LDG.E R32, desc[UR40][R2.64] ;  /* 0x0000002802200981 */ /* 0x000362000c1e1900 */
[----:B--2---:R-:W-:-:S04]  /*16050*/  LOP3.LUT R20, R20, 0x7f, RZ, 0xc0, !PT ;  /* 0x0000007f14147812 */ /* 0x004fc800078ec0ff */
[----:B------:R-:W-:Y:S02]  /*16060*/  SHF.R.U32.HI R21, RZ, 0x3, R20 ;  /* 0x00000003ff157819 */ /* 0x000fe40000011614 */
[----:B------:R-:W2:Y:S02]  /*16070*/  S2R R20, SR_TID.X ;  /* 0x0000000000147919 */ /* 0x000ea40000002100 */
[----:B--2---:R-:W-:-:S05]  /*16080*/  IMAD.SHL.U32 R20, R20, 0x10, RZ ;  /* 0x0000001014147824 */ /* 0x004fca00078e00ff */
[----:B------:R-:W-:Y:S02]  /*16090*/  LOP3.LUT R20, R21, 0x70, R20, 0xf8, !PT ;  /* 0x0000007015147812 */ /* 0x000fe400078ef814 */
[----:B------:R-:W2:Y:S01]  /*160a0*/  S2R R21, SR_TID.X ;  /* 0x0000000000157919 */ /* 0x000ea20000002100 */
[----:B---3--:R-:W-:Y:S01]  /*160b0*/  ISETP.NE.AND P1, PT, R10, 0x1, PT ;  /* 0x000000010a00780c */ /* 0x008fe20003f25270 */
[----:B------:R-:W-:-:S12]  /*160c0*/  VIADD R31, R31, 0xffffffc0 ;  /* 0xffffffc01f1f7836 */ /* 0x000fd80000000000 */
[----:B-1----:R-:W1:Y:S01]  /*160d0*/  @P1 LDC R3, c[0x0][0x434] ;  /* 0x00010d00ff031b82 */ /* 0x002e620000000800 */
[----:B--2---:R-:W-:-:S07]  /*160e0*/  IMAD.SHL.U32 R21, R21, 0x8, RZ ;  /* 0x0000000815157824 */ /* 0x004fce00078e00ff */
[----:B------:R-:W2:Y:S01]  /*160f0*/  @P1 LDC R2, c[0x0][0x438] ;  /* 0x00010e00ff021b82 */ /* 0x000ea20000000800 */
[----:B------:R-:W-:-:S04]  /*16100*/  LOP3.LUT R21, R21, 0x38, RZ, 0xc0, !PT ;  /* 0x0000003815157812 */ /* 0x000fc800078ec0ff */
[----:B------:R-:W-:-:S04]  /*16110*/  LOP3.LUT R21, R21, 0x40, RZ, 0xfc, !PT ;  /* 0x0000004015157812 */ /* 0x000fc800078efcff */
[----:B------:R-:W-:Y:S02]  /*16120*/  ISETP.GE.AND P2, PT, R21, UR4, PT ;  /* 0x0000000415007c0c */ /* 0x000fe4000bf46270 */
[----:B------:R-:W3:Y:S01]  /*16130*/  S2R R21, SR_TID.X ;  /* 0x0000000000157919 */ /* 0x000ee20000002100 */
[----:B------:R-:W-:-:S05]  /*16140*/  IMAD.IADD R4, R20, 0x1, R31 ;  /* 0x0000000114047824 */ /* 0x000fca00078e021f */
[C---:B------:R-:W-:Y:S01]  /*16150*/  ISETP.GE.AND P0, PT, R4.reuse, R35, PT ;  /* 0x000000230400720c */ /* 0x040fe20003f06270 */
[----:B------:R-:W-:Y:S02]  /*16160*/  IMAD.IADD R0, R4, 0x1, R34 ;  /* 0x0000000104007824 */ /* 0x000fe400078e0222 */
[----:B----4-:R-:W-:Y:S01]  /*16170*/  IMAD.SHL.U32 R11, R11, 0x8, RZ ;  /* 0x000000080b0b7824 */ /* 0x010fe200078e00ff */
[----:B------:R-:W-:Y:S01]  /*16180*/  ISETP.GT.U32.OR P0, PT, R20, 0x3f, P0 ;  /* 0x0000003f1400780c */ /* 0x000fe20000704470 */
[----:B-1----:R-:W-:-:S03]  /*16190*/  @P1 IMAD.HI.U32 R3, R0, R3, RZ ;  /* 0x0000000300031227 */ /* 0x002fc600078e00ff */
[----:B------:R-:W-:Y:S01]  /*161a0*/  LOP3.LUT R11, R11, 0x38, RZ, 0xc0, !PT ;  /* 0x000000380b0b7812 */ /* 0x000fe200078ec0ff */
[----:B0-----:R-:W-:Y:S01]  /*161b0*/  IMAD.MOV.U32 R8, RZ, RZ, R0 ;  /* 0x000000ffff087224 */ /* 0x001fe200078e0000 */
[----:B--2---:R-:W-:Y:S02]  /*161c0*/  @P1 SHF.R.U32.HI R8, RZ, R2, R3 ;  /* 0x00000002ff081219 */ /* 0x004fe40000011603 */
[----:B------:R-:W-:Y:S02]  /*161d0*/  ISETP.GE.AND P1, PT, R11, UR4, PT ;  /* 0x000000040b007c0c */ /* 0x000fe4000bf26270 */
[----:B------:R-:W-:Y:S02]  /*161e0*/  LOP3.LUT R22, R22, 0xffffffbf, RZ, 0xc0, !PT ;  /* 0xffffffbf16167812 */ /* 0x000fe400078ec0ff */
[----:B------:R-:W-:Y:S01]  /*161f0*/  SEL R9, RZ, 0xffffffff, P2 ;  /* 0xffffffffff097807 */ /* 0x000fe20001000000 */
[----:B------:R-:W0:Y:S01]  /*16200*/  @!P0 LDC.64 R2, c[0x0][0x428] ;  /* 0x00010a00ff028b82 */ /* 0x000e220000000a00 */
[----:B------:R-:W-:Y:S01]  /*16210*/  @P2 LOP3.LUT R22, R22, 0x40, RZ, 0xfc, !PT ;  /* 0x0000004016162812 */ /* 0x000fe200078efcff */
[----:B---3--:R-:W-:Y:S01]  /*16220*/  IMAD.SHL.U32 R21, R21, 0x8, RZ ;  /* 0x0000000815157824 */ /* 0x008fe200078e00ff */
[----:B------:R-:W-:Y:S01]  /*16230*/  SEL R4, RZ, 0x1, P1 ;  /* 0x00000001ff047807 */ /* 0x000fe20000800000 */
[----:B------:R-:W-:-:S03]  /*16240*/  IMAD.SHL.U32 R9, R9, 0x2, RZ ;  /* 0x0000000209097824 */ /* 0x000fc600078e00ff */
[----:B------:R-:W-:Y:S02]  /*16250*/  LOP3.LUT R21, R21, 0x38, RZ, 0xc0, !PT ;  /* 0x0000003815157812 */ /* 0x000fe400078ec0ff */
[----:B------:R-:W-:Y:S02]  /*16260*/  LOP3.LUT R22, R22, 0xffffff7f, RZ, 0xc0, !PT ;  /* 0xffffff7f16167812 */ /* 0x000fe400078ec0ff */
[C---:B------:R-:W-:Y:S02]  /*16270*/  LOP3.LUT R33, R21.reuse, 0x80, RZ, 0xfc, !PT ;  /* 0x0000008015217812 */ /* 0x040fe400078efcff */
[----:B------:R-:W-:Y:S02]  /*16280*/  LOP3.LUT R21, R21, 0xc0, RZ, 0xfc, !PT ;  /* 0x000000c015157812 */ /* 0x000fe400078efcff */
[----:B------:R-:W-:Y:S02]  /*16290*/  @P1 LOP3.LUT R22, R22, 0x80, RZ, 0xfc, !PT ;  /* 0x0000008016161812 */ /* 0x000fe400078efcff */
[----:B------:R-:W-:-:S02]  /*162a0*/  LOP3.LUT R9, R9, 0x2, R4, 0xe2, !PT ;  /* 0x0000000209097812 */ /* 0x000fc400078ee204 */
[----:B------:R-:W-:Y:S01]  /*162b0*/  ISETP.GE.AND P2, PT, R33, UR4, PT ;  /* 0x0000000421007c0c */ /* 0x000fe2000bf46270 */
[----:B------:R-:W1:Y:S01]  /*162c0*/  @!P0 LDC.64 R4, c[0x0][0x418] ;  /* 0x00010600ff048b82 */ /* 0x000e620000000a00 */
[----:B------:R-:W-:Y:S02]  /*162d0*/  ISETP.GE.AND P1, PT, R21, UR4, PT ;  /* 0x0000000415007c0c */ /* 0x000fe4000bf26270 */
[----:B------:R-:W-:Y:S02]  /*162e0*/  SEL R6, RZ, 0x4, P2 ;  /* 0x00000004ff067807 */ /* 0x000fe40001000000 */
[----:B------:R-:W-:-:S04]  /*162f0*/  SEL R7, RZ, 0x8, P1 ;  /* 0x00000008ff077807 */ /* 0x000fc80000800000 */
[----:B------:R-:W-:Y:S01]  /*16300*/  LOP3.LUT R9, R7, R9, R6, 0xfe, !PT ;  /* 0x0000000907097212 */ /* 0x000fe200078efe06 */
[--C-:B------:R-:W-:Y:S01]  /*16310*/  @!P0 IMAD.MOV.U32 R6, RZ, RZ, R8.reuse ;  /* 0x000000ffff068224 */ /* 0x100fe200078e0008 */
[----:B------:R-:W-:Y:S02]  /*16320*/  @!P0 SHF.R.S32.HI R7, RZ, 0x1f, R8 ;  /* 0x0000001fff078819 */ /* 0x000fe40000011408 */
[----:B------:R-:W-:-:S04]  /*16330*/  LOP3.LUT R22, R22, 0xffffffdf, RZ, 0xc0, !PT ;  /* 0xffffffdf16167812 */ /* 0x000fc800078ec0ff */
[----:B------:R-:W-:-:S04]  /*16340*/  @P2 LOP3.LUT R22, R22, 0x20, RZ, 0xfc, !PT ;  /* 0x0000002016162812 */ /* 0x000fc800078efcff */
[----:B------:R-:W-:-:S04]  /*16350*/  LOP3.LUT R22, R22, 0xffffffef, RZ, 0xc0, !PT ;  /* 0xffffffef16167812 */ /* 0x000fc800078ec0ff */
[----:B------:R-:W-:Y:S02]  /*16360*/  @P1 LOP3.LUT R22, R22, 0x10, RZ, 0xfc, !PT ;  /* 0x0000001016161812 */ /* 0x000fe400078efcff */
[----:B-----5:R-:W-:Y:S01]  /*16370*/  SHF.R.S32.HI R35, RZ, 0x1f, R32 ;  /* 0x0000001fff237819 */ /* 0x020fe20000011420 */
[----:B0-----:R-:W-:-:S04]  /*16380*/  @!P0 IMAD.WIDE.U32 R6, R32, R2, R6 ;  /* 0x0000000220068225 */ /* 0x001fc800078e0006 */
[----:B------:R-:W-:-:S04]  /*16390*/  @!P0 IMAD R2, R35, R2, RZ ;  /* 0x0000000223028224 */ /* 0x000fc800078e02ff */
[----:B------:R-:W-:Y:S01]  /*163a0*/  @!P0 IMAD R3, R32, R3, R2 ;  /* 0x0000000320038224 */ /* 0x000fe200078e0202 */
[----:B-1----:R-:W-:-:S03]  /*163b0*/  @!P0 LEA R4, P1, R6, R4, 0x2 ;  /* 0x0000000406048211 */ /* 0x002fc600078210ff */
[----:B------:R-:W-:Y:S02]  /*163c0*/  @!P0 IMAD.IADD R3, R7, 0x1, R3 ;  /* 0x0000000107038824 */ /* 0x000fe400078e0203 */
[----:B------:R-:W-:-:S03]  /*163d0*/  IMAD.MOV.U32 R2, RZ, RZ, RZ ;  /* 0x000000ffff027224 */ /* 0x000fc600078e00ff */
[----:B------:R-:W-:-:S05]  /*163e0*/  @!P0 LEA.HI.X R5, R6, R5, R3, 0x2, P1 ;  /* 0x0000000506058211 */ /* 0x000fca00008f1403 */
[----:B------:R0:W2:Y:S01]  /*163f0*/  @!P0 LDG.E R2, desc[UR40][R4.64] ;  /* 0x0000002804028981 */ /* 0x0000a2000c1e1900 */
[----:B------:R-:W1:Y:S01]  /*16400*/  S2R R21, SR_TID.X ;  /* 0x0000000000157919 */ /* 0x000e620000002100 */
[----:B------:R-:W-:Y:S01]  /*16410*/  LOP3.LUT R13, R11, 0x1c0, RZ, 0xfc, !PT ;  /* 0x000001c00b0d7812 */ /* 0x000fe200078efcff */
[----:B-1----:R-:W-:-:S05]  /*16420*/  IMAD.SHL.U32 R21, R21, 0x8, RZ ;  /* 0x0000000815157824 */ /* 0x002fca00078e00ff */
[----:B------:R-:W-:-:S04]  /*16430*/  LOP3.LUT R21, R21, 0x38, RZ, 0xc0, !PT ;  /* 0x0000003815157812 */ /* 0x000fc800078ec0ff */
[----:B------:R-:W-:-:S04]  /*16440*/  LOP3.LUT R12, R21, 0x180, RZ, 0xfc, !PT ;  /* 0x00000180150c7812 */ /* 0x000fc800078efcff */
[----:B------:R-:W-:Y:S02]  /*16450*/  ISETP.GE.AND P0, PT, R12, UR4, PT ;  /* 0x000000040c007c0c */ /* 0x000fe4000bf06270 */
[C---:B------:R-:W-:Y:S02]  /*16460*/  LOP3.LUT R12, R11.reuse, 0x100, RZ, 0xfc, !PT ;  /* 0x000001000b0c7812 */ /* 0x040fe400078efcff */
[----:B------:R-:W-:Y:S02]  /*16470*/  LOP3.LUT R11, R11, 0x140, RZ, 0xfc, !PT ;  /* 0x000001400b0b7812 */ /* 0x000fe400078efcff */
[----:B------:R-:W-:Y:S02]  /*16480*/  ISETP.GE.AND P3, PT, R12, UR4, PT ;  /* 0x000000040c007c0c */ /* 0x000fe4000bf66270 */
[----:B------:R-:W-:Y:S02]  /*16490*/  ISETP.GE.AND P2, PT, R11, UR4, PT ;  /* 0x000000040b007c0c */ /* 0x000fe4000bf46270 */
[----:B------:R-:W-:-:S02]  /*164a0*/  SEL R3, RZ, 0x10, P3 ;  /* 0x00000010ff037807 */ /* 0x000fc40001800000 */
[----:B0-----:R-:W-:-:S04]  /*164b0*/  SEL R4, RZ, 0x20, P2 ;  /* 0x00000020ff047807 */ /* 0x001fc80001000000 */
[----:B------:R-:W-:Y:S02]  /*164c0*/  LOP3.LUT R3, R4, R9, R3, 0xfe, !PT ;  /* 0x0000000904037212 */ /* 0x000fe400078efe03 */
[----:B------:R-:W-:-:S04]  /*164d0*/  LOP3.LUT R22, R22, 0xfffffff7, RZ, 0xc0, !PT ;  /* 0xfffffff716167812 */ /* 0x000fc800078ec0ff */
[----:B------:R-:W-:-:S04]  /*164e0*/  @P3 LOP3.LUT R22, R22, 0x8, RZ, 0xfc, !PT ;  /* 0x0000000816163812 */ /* 0x000fc800078efcff */
[----:B------:R-:W-:-:S04]  /*164f0*/  LOP3.LUT R22, R22, 0xfffffffb, RZ, 0xc0, !PT ;  /* 0xfffffffb16167812 */ /* 0x000fc800078ec0ff */
[----:B------:R-:W-:Y:S01]  /*16500*/  @P2 LOP3.LUT R22, R22, 0x4, RZ, 0xfc, !PT ;  /* 0x0000000416162812 */ /* 0x000fe200078efcff */
[----:B--2---:R0:W-:Y:S02]  /*16510*/  STL [R1+0x4], R2 ;  /* 0x0000040201007387 */ /* 0x0041e40000100800 */
[----:B0-----:R-:W-:-:S04]  /*16520*/  SEL R2, RZ, 0x40, P0 ;  /* 0x00000040ff027807 */ /* 0x001fc80000000000 */
[----:B------:R-:W-:Y:S01]  /*16530*/  LOP3.LUT R5, R3, R2, RZ, 0xfc, !PT ;  /* 0x0000000203057212 */ /* 0x000fe200078efcff */
[----:B------:R-:W-:-:S04]  /*16540*/  IMAD.MOV R2, RZ, RZ, -R8 ;  /* 0x000000ffff027224 */ /* 0x000fc800078e0a08 */
[----:B------:R-:W-:Y:S01]  /*16550*/  IMAD R0, R10, R2, R0 ;  /* 0x000000020a007224 */ /* 0x000fe200078e0200 */
[----:B------:R0:W-:Y:S04]  /*16560*/  STL [R1+0x48], R5 ;  /* 0x0000480501007387 */ /* 0x0001e80000100800 */
[----:B------:R0:W-:Y:S01]  /*16570*/  STL [R1+0xc], R0 ;  /* 0x00000c0001007387 */ /* 0x0001e20000100800 */
[----:B------:R-:W-:Y:S01]  /*16580*/  ISETP.GE.AND P0, PT, R13, UR4, PT ;  /* 0x000000040d007c0c */ /* 0x000fe2000bf06270 */
[----:B------:R-:W-:-:S03]  /*16590*/  UMOV UR4, 0xffffffff ;  /* 0xffffffff00047882 */ /* 0x000fc60000000000 */
[----:B------:R-:W-:Y:S01]  /*165a0*/  SEL R33, RZ, 0x80, P0 ;  /* 0x00000080ff217807 */ /* 0x000fe20000000000 */
[----:B------:R-:W-:Y:S08]  /*165b0*/  BRA.DIV UR4, `(.L_x_1423) ;  /* 0x0000005604a87947 */ /* 0x000ff0000b800000 */
.L_x_1533:
[----:B0-----:R-:W2:Y:S01]  /*165c0*/  LDL R0, [R1+0x50] ;  /* 0x0000500001007983 */ /* 0x001ea20000100800 */
[----:B------:R-:W-:Y:S02]  /*165d0*/  ISETP.GT.U32.AND P1, PT, R20, 0x3f, PT ;  /* 0x0000003f1400780c */ /* 0x000fe40003f24070 */
[----:B------:R-:W-:Y:S02]  /*165e0*/  LOP3.LUT R22, R22, 0xfffffeff, RZ, 0xc0, !PT ;  /* 0xfffffeff16167812 */ /* 0x000fe400078ec0ff */
[----:B------:R-:W-:Y:S02]  /*165f0*/  LOP3.LUT R33, R5, R33, RZ, 0xfc, !PT ;  /* 0x0000002105217212 */ /* 0x000fe400078efcff */
[----:B------:R-:W-:Y:S02]  /*16600*/  LOP3.LUT R22, R22, 0xfffffffe, RZ, 0xc0, !PT ;  /* 0xfffffffe16167812 */ /* 0x000fe400078ec0ff */
[----:B------:R-:W-:-:S05]  /*16610*/  SHF.R.S32.HI R30, RZ, 0x1f, R18 ;  /* 0x0000001fff1e7819 */ /* 0x000fca0000011412 */
[----:B------:R-:W-:Y:S02]  /*16620*/  @P1 LOP3.LUT R22, R22, 0x1, RZ, 0xfc, !PT ;  /* 0x0000000116161812 */ /* 0x000fe400078efcff */
[----:B--2---:R-:W-:-:S13]  /*16630*/  ISETP.NE.AND P0, PT, R0, 0x3, PT ;  /* 0x000000030000780c */ /* 0x004fda0003f05270 */
[----:B------:R-:W-:Y:S01]  /*16640*/  @P0 LOP3.LUT R22, R22, 0x100, RZ, 0xfc, !PT ;  /* 0x0000010016160812 */ /* 0x000fe200078efcff */
[----:B------:R-:W-:Y:S06]  /*16650*/  @!P0 BRA `(.L_x_1424) ;  /* 0x0000000000048947 */ /* 0x000fec0003800000 */
[----:B------:R-:W-:Y:S01]  /*16660*/  BPT.TRAP 0x1 ;  /* 0x000000040000795c */ /* 0x000fe20000300000 */
.L_x_1424:
[----:B------:R-:W-:Y:S01]  /*16670*/  IMAD R27, R25, 0x8, R23 ;  /* 0x00000008191b7824 */ /* 0x000fe200078e0217 */
[----:B------:R-:W-:Y:S01]  /*16680*/  SHF.L.U32 R0, R28, 0x1f, RZ ;  /* 0x0000001f1c007819 */ /* 0x000fe200000006ff */
[----:B------:R-:W-:Y:S03]  /*16690*/  BSSY B0, `(.L_x_1425) ;  /* 0x0000003000007945 */ /* 0x000fe60003800000 */
[----:B------:R-:W0:Y:S02]  /*166a0*/  SYNCS.PHASECHK.TRANS64.TRYWAIT P0, [R27+URZ+0x38840], R0 ;  /* 0x038840001b0075a7 */ /* 0x000e24000800017f */
[----:B0-----:R-:W-:Y:S05]  /*166b0*/  @!P0 BRA `(.L_x_1426) ;  /* 0x00000054009c8947 */ /* 0x001fea0003800000 */
.L_x_1534:
[----:B------:R-:W-:Y:S05]  /*166c0*/  BSYNC B0 ;  /* 0x0000000000007941 */ /* 0x000fea0003800000 */
.L_x_1425:
[----:B------:R-:W0:Y:S01]  /*166d0*/  LDL R2, [R1+0xc] ;  /* 0x00000c0001027983 */ /* 0x000e220000100800 */
[----:B------:R-:W-:-:S03]  /*166e0*/  ULDC.64 UR4, c[0x0][0x300] ;  /* 0x0000c00000047ab9 */ /* 0x000fc60000000a00 */
[----:B------:R-:W2:Y:S04]  /*166f0*/  LDL R4, [R1+0x4] ;  /* 0x0000040001047983 */ /* 0x000ea80000100800 */
[----:B------:R-:W3:Y:S01]  /*16700*/  LDL R6, [R1+0x10] ;  /* 0x0000100001067983 */ /* 0x000ee20000100800 */
[----:B------:R-:W-:Y:S01]  /*16710*/  LOP3.LUT R22, R22, 0xfffffffd, RZ, 0xc0, !PT ;  /* 0xfffffffd16167812 */ /* 0x000fe200078ec0ff */
[----:B------:R-:W1:Y:S02]  /*16720*/  S2R R7, SR_TID.X ;  /* 0x0000000000077919 */ /* 0x000e640000002100 */
[----:B-1----:R-:W-:-:S05]  /*16730*/  IMAD.SHL.U32 R7, R7, 0x8, RZ ;  /* 0x0000000807077824 */ /* 0x002fca00078e00ff */
[----:B------:R-:W-:Y:S02]  /*16740*/  LOP3.LUT R7, R7, 0x38, RZ, 0xc0, !PT ;  /* 0x0000003807077812 */ /* 0x000fe400078ec0ff */
[----:B0-----:R-:W-:Y:S02]  /*16750*/  SHF.R.S32.HI R0, RZ, 0x1f, R2 ;  /* 0x0000001fff007819 */ /* 0x001fe40000011402 */
[----:B--2---:R-:W-:-:S03]  /*16760*/  SHF.R.S32.HI R5, RZ, 0x1f, R4 ;  /* 0x0000001fff057819 */ /* 0x004fc60000011404 */
        /* <DEDUP_REMOVED lines=10> */
[----:B------:R-:W-:Y:S01]  /*16810*/  ULDC.64 UR4, c[0x0][0x308] ;  /* 0x0000c20000047ab9 */ /* 0x000fe20000000a00 */
[----:B------:R-:W0:Y:S02]  /*16820*/  S2R R4, SR_TID.X ;  /* 0x0000000000047919 */ /* 0x000e240000002100 */
[----:B------:R-:W-:Y:S02]  /*16830*/  IMAD.IADD R3, R3, 0x1, R0 ;  /* 0x0000000103037824 */ /* 0x000fe400078e0200 */
[----:B------:R-:W-:Y:S02]  /*16840*/  IMAD R0, R30, UR4, RZ ;  /* 0x000000041e007c24 */ /* 0x000fe4000f8e02ff */
[----:B------:R-:W-:-:S04]  /*16850*/  IMAD.WIDE.U32 R2, R18, UR4, R2 ;  /* 0x0000000412027c25 */ /* 0x000fc8000f8e0002 */
[----:B------:R-:W-:Y:S01]  /*16860*/  IMAD R0, R18, UR5, R0 ;  /* 0x0000000512007c24 */ /* 0x000fe2000f8e0200 */
[----:B------:R-:W-:Y:S01]  /*16870*/  ULDC.64 UR4, c[0x0][0x2e8] ;  /* 0x0000ba0000047ab9 */ /* 0x000fe20000000a00 */
[----:B0-----:R-:W-:-:S04]  /*16880*/  LOP3.LUT R4, R4, 0x7f, RZ, 0xc0, !PT ;  /* 0x0000007f04047812 */ /* 0x001fc800078ec0ff */
[----:B-1----:R-:W-:Y:S01]  /*16890*/  SHF.R.U32.HI R5, RZ, 0x3, R4 ;  /* 0x00000003ff057819 */ /* 0x002fe20000011604 */
[----:B------:R-:W-:Y:S01]  /*168a0*/  IMAD.IADD R4, R3, 0x1, R0 ;  /* 0x0000000103047824 */ /* 0x000fe200078e0200 */
[C---:B------:R-:W-:Y:S01]  /*168b0*/  LEA R0, P0, R2.reuse, UR4, 0x1 ;  /* 0x0000000402007c11 */ /* 0x040fe2000f8008ff */
[----:B------:R-:W-:Y:S01]  /*168c0*/  ULDC UR4, c[0x0][0x2f4] ;  /* 0x0000bd0000047ab9 */ /* 0x000fe20000000800 */
[----:B---3--:R-:W-:Y:S01]  /*168d0*/  IADD3 R31, -R5, R6, -R31 ;  /* 0x00000006051f7210 */ /* 0x008fe20007ffe91f */
        /* <DEDUP_REMOVED lines=39> */
.L_x_1544:
        /* <DEDUP_REMOVED lines=10> */
.L_x_1428:
[----:B------:R-:W-:Y:S02]  /*16bf0*/  PLOP3.LUT P1, PT, P1, P0, PT, 0xa2, 0x0 ;  /* 0x000000000000781c */ /* 0x000fe40000f21472 */
[----:B------:R-:W-:-:S08]  /*16c00*/  @P0 R2UR P1, UR4, R27 ;  /* 0x000000001b0402ca */ /* 0x000fd00000020000 */
[----:B------:R-:W-:-:S05]  /*16c10*/  @P0 PLOP3.LUT P0, PT, P1, PT, PT, 0x80, 0x0 ;  /* 0x000000000000081c */ /* 0x000fca0000f0f070 */
[----:B------:R-:W-:Y:S01]  /*16c20*/  @!P1 SYNCS.ARRIVE.TRANS64.RED.A0T1 RZ, [UR4+0x38830], RZ ;  /* 0x038830ffffff99a7 */ /* 0x000fe20008200404 */
[----:B------:R-:W-:Y:S07]  /*16c30*/  @!P1 ARRIVES.LDGSTSBAR.64.TRANSCNT [UR4+0x38830] ;  /* 0x03883000ff0099b0 */ /* 0x000fee0008000a84 */
[----:B------:R-:W-:Y:S05]  /*16c40*/  @P0 BRA.U.ANY `(.L_x_1428) ;  /* 0xfffffffd00e80947 */ /* 0x000fea000393ffff */
[----:B------:R-:W-:Y:S01]  /*16c50*/  NOP ;  /* 0x0000000000007918 */ /* 0x000fe20000000000 */
[----:B------:R-:W2:Y:S02]  /*16c60*/  LDL R0, [R1+0x50] ;  /* 0x0000500001007983 */ /* 0x000ea40000100800 */
[----:B--2---:R-:W-:-:S13]  /*16c70*/  ISETP.NE.AND P2, PT, R0, 0x3, PT ;  /* 0x000000030000780c */ /* 0x004fda0003f45270 */
[----:B------:R-:W-:Y:S05]  /*16c80*/  @!P2 BRA `(.L_x_1429) ;  /* 0x000000000004a947 */ /* 0x000fea0003800000 */
[----:B------:R-:W-:Y:S01]  /*16c90*/  BPT.TRAP 0x1 ;  /* 0x000000040000795c */ /* 0x000fe20000300000 */
.L_x_1429:
[----:B------:R1:W5:Y:S01]  /*16ca0*/  LDL.LU R0, [R1+0x20] ;  /* 0x0000200001007983 */ /* 0x0003620000300800 */
[----:B------:R1:W-:Y:S03]  /*16cb0*/  SYNCS.ARRIVE.TRANS64.A1T0 RZ, [R27+URZ+0x38830], RZ ;  /* 0x038830ff1bff79a7 */ /* 0x0003e6000810003f */
[----:B0-----:R1:W5:Y:S02]  /*16cc0*/  LDL R2, [R1] ;  /* 0x0000000001027983 */ /* 0x0013640000100800 */
[----:B------:R-:W-:Y:S05]  /*16cd0*/  WARPSYNC.ALL ;  /* 0x0000000000007948 */ /* 0x000fea0003800000 */
[----:B------:R-:W-:Y:S01]  /*16ce0*/  ULDC.64 UR4, c[0x0][0xaf8] ;  /* 0x0002be0000047ab9 */ /* 0x000fe20000000a00 */
[----:B------:R-:W-:Y:S01]  /*16cf0*/  BSSY B6, `(.L_x_1430) ;  /* 0x000001d000067945 */ /* 0x000fe20003800000 */
[----:B------:R-:W-:Y:S01]  /*16d00*/  BAR.SYNC.DEFER_BLOCKING 0x8, 0x100 ;  /* 0x0204000000007b1d */ /* 0x000fe20000010000 */
[----:B------:R-:W-:-:S04]  /*16d10*/  ISETP.NE.U32.AND P0, PT, RZ, UR4, PT ;  /* 0x00000004ff007c0c */ /* 0x000fc8000bf05070 */
[----:B------:R-:W-:-:S04]  /*16d20*/  ISETP.NE.AND.EX P0, PT, RZ, UR5, PT, P0 ;  /* 0x00000005ff007c0c */ /* 0x000fc8000bf05300 */
[----:B------:R-:W-:-:S05]  /*16d30*/  SEL R4, R37, RZ, !P0 ;  /* 0x000000ff25047207 */ /* 0x000fca0004000000 */
[----:B------:R0:W-:Y:S01]  /*16d40*/  STL [R1+0x14], R4 ;  /* 0x0000140401007387 */ /* 0x0001e20000100800 */
[----:B-----5:R-:W-:Y:S01]  /*16d50*/  SEL R3, R0, RZ, !P0 ;  /* 0x000000ff00037207 */ /* 0x020fe20004000000 */
[----:B------:R-:W-:-:S04]  /*16d60*/  VIADD R0, R23, 0x20400 ;  /* 0x0002040017007836 */ /* 0x000fc80000000000 */
[----:B------:R0:W-:Y:S01]  /*16d70*/  STL [R1+0x30], R3 ;  /* 0x0000300301007387 */ /* 0x0001e20000100800 */
[----:B------:R-:W-:Y:S02]  /*16d80*/  LOP3.LUT P0, RZ, R0, 0x3ff, RZ, 0xc0, !PT ;  /* 0x000003ff00ff7812 */ /* 0x000fe4000780c0ff */
[----:B------:R-:W-:-:S05]  /*16d90*/  SHF.R.S32.HI R0, RZ, 0x1f, R2 ;  /* 0x0000001fff007819 */ /* 0x000fca0000011402 */
[----:B------:R0:W-:Y:S06]  /*16da0*/  STL [R1+0x2c], R0 ;  /* 0x00002c0001007387 */ /* 0x0001ec0000100800 */
[----:B------:R-:W-:Y:S05]  /*16db0*/  @!P0 BRA `(.L_x_1431) ;  /* 0x0000000000408947 */ /* 0x000fea0003800000 */
[----:B------:R-:W-:Y:S01]  /*16dc0*/  MOV R2, 0x0 ;  /* 0x0000000000027802 */ /* 0x000fe20000000f00 */
[----:B------:R-:W-:Y:S01]  /*16dd0*/  ULDC.64 UR4, c[0x4][0x90] ;  /* 0x0100240000047ab9 */ /* 0x000fe20000000a00 */
[----:B------:R-:W-:Y:S01]  /*16de0*/  ULDC.64 UR6, c[0x4][0x98] ;  /* 0x0100260000067ab9 */ /* 0x000fe20000000a00 */
[----:B------:R-:W-:Y:S01]  /*16df0*/  ULDC.64 UR8, c[0x4][0x20] ;  /* 0x0100080000087ab9 */ /* 0x000fe20000000a00 */
[----:B0-----:R-:W-:Y:S02]  /*16e00*/  IMAD.U32 R4, RZ, RZ, UR4 ;  /* 0x00000004ff047e24 */ /* 0x001fe4000f8e00ff */
        /* <DEDUP_REMOVED lines=11> */
.L_x_1431:
[----:B------:R-:W-:Y:S05]  /*16ec0*/  BSYNC B6 ;  /* 0x0000000000067941 */ /* 0x000fea0003800000 */
.L_x_1430:
[----:B------:R-:W2:Y:S01]  /*16ed0*/  LDL R20, [R1+0x30] ;  /* 0x0000300001147983 */ /* 0x000ea20000100800 */
[----:B------:R-:W3:Y:S01]  /*16ee0*/  LDC R6, c[0x0][0x448] ;  /* 0x00011200ff067b82 */ /* 0x000ee20000000800 */
[----:B------:R-:W-:Y:S02]  /*16ef0*/  ULDC.64 UR4, c[0x0][0x298] ;  /* 0x0000a60000047ab9 */ /* 0x000fe40000000a00 */
[----:B0-----:R-:W4:Y:S04]  /*16f00*/  LDL R4, [R1+0x2c] ;  /* 0x00002c0001047983 */ /* 0x001f280000100800 */
[----:B------:R-:W4:Y:S04]  /*16f10*/  LDL R5, [R1] ;  /* 0x0000000001057983 */ /* 0x000f280000100800 */
[----:B------:R0:W5:Y:S01]  /*16f20*/  LDL R9, [R1+0x1c] ;  /* 0x00001c0001097983 */ /* 0x0001620000100800 */
[----:B------:R-:W1:Y:S01]  /*16f30*/  S2R R2, SR_TID.X ;  /* 0x0000000000027919 */ /* 0x000e620000002100 */
[----:B------:R-:W0:Y:S01]  /*16f40*/  S2R R0, SR_TID.X ;  /* 0x0000000000007919 */ /* 0x000e220000002100 */
[----:B---3--:R-:W-:-:S13]  /*16f50*/  ISETP.NE.AND P0, PT, R6, 0x1, PT ;  /* 0x000000010600780c */ /* 0x008fda0003f05270 */
[----:B------:R-:W3:Y:S01]  /*16f60*/  @P0 LDC R3, c[0x0][0x450] ;  /* 0x00011400ff030b82 */ /* 0x000ee20000000800 */
[----:B-1----:R-:W-:-:S04]  /*16f70*/  LOP3.LUT R2, R2, 0x7f, RZ, 0xc0, !PT ;  /* 0x0000007f02027812 */ /* 0x002fc800078ec0ff */
[----:B------:R-:W-:Y:S01]  /*16f80*/  SHF.R.U32.HI R2, RZ, 0x3, R2 ;  /* 0x00000003ff027819 */ /* 0x000fe20000011602 */
[----:B0-----:R-:W-:Y:S02]  /*16f90*/  IMAD.SHL.U32 R0, R0, 0x10, RZ ;  /* 0x0000001000007824 */ /* 0x001fe400078e00ff */
[----:B--2---:R-:W-:Y:S02]  /*16fa0*/  IMAD.MOV.U32 R21, RZ, RZ, R20 ;  /* 0x000000ffff157224 */ /* 0x004fe400078e0014 */
[----:B------:R-:W2:Y:S01]  /*16fb0*/  LDL R20, [R1+0x14] ;  /* 0x0000140001147983 */ /* 0x000ea20000100800 */
[----:B------:R-:W-:Y:S02]  /*16fc0*/  LOP3.LUT R0, R2, 0x70, R0, 0xf8, !PT ;  /* 0x0000007002007812 */ /* 0x000fe400078ef800 */
[----:B------:R-:W0:Y:S03]  /*16fd0*/  @P0 LDC R2, c[0x0][0x44c] ;  /* 0x00011300ff020b82 */ /* 0x000e260000000800 */
[----:B------:R-:W-:-:S02]  /*16fe0*/  IMAD R37, R17, 0x40, R0 ;  /* 0x0000004011257824 */ /* 0x000fc400078e0200 */
[----:B----4-:R-:W-:Y:S02]  /*16ff0*/  IMAD R4, R4, UR4, RZ ;  /* 0x0000000404047c24 */ /* 0x010fe4000f8e02ff */
[----:B------:R-:W-:Y:S02]  /*17000*/  IMAD.MOV.U32 R0, RZ, RZ, R37 ;  /* 0x000000ffff007224 */ /* 0x000fe400078e0025 */
[----:B------:R-:W-:Y:S02]  /*17010*/  IMAD R4, R5, UR5, R4 ;  /* 0x0000000505047c24 */ /* 0x000fe4000f8e0204 */
[----:B0-----:R-:W-:-:S05]  /*17020*/  @P0 IMAD.HI.U32 R2, R37, R2, RZ ;  /* 0x0000000225020227 */ /* 0x001fca00078e00ff */
[----:B---3--:R-:W-:Y:S01]  /*17030*/  @P0 SHF.R.U32.HI R0, RZ, R3, R2 ;  /* 0x00000003ff000219 */ /* 0x008fe20000011602 */
        /* <DEDUP_REMOVED lines=8> */
[----:B------:R-:W-:Y:S01]  /*170c0*/  IMAD R4, R21, UR4, RZ ;  /* 0x0000000415047c24 */ /* 0x000fe2000f8e02ff */
[----:B------:R-:W0:Y:S02]  /*170d0*/  S2R R7, SR_TID.X ;  /* 0x0000000000077919 */ /* 0x000e240000002100 */
[----:B0-----:R-:W-:-:S05]  /*170e0*/  IMAD.SHL.U32 R7, R7, 0x8, RZ ;  /* 0x0000000807077824 */ /* 0x001fca00078e00ff */
[----:B------:R-:W-:Y:S01]  /*170f0*/  LOP3.LUT R7, R7, 0x38, RZ, 0xc0, !PT ;  /* 0x0000003807077812 */ /* 0x000fe200078ec0ff */
[C---:B--2---:R-:W-:Y:S02]  /*17100*/  IMAD R4, R20.reuse, UR5, R4 ;  /* 0x0000000514047c24 */ /* 0x044fe4000f8e0204 */
[----:B------:R-:W-:Y:S01]  /*17110*/  IMAD.WIDE.U32 R2, R20, UR4, R2 ;  /* 0x0000000414027c25 */ /* 0x000fe2000f8e0002 */
[----:B------:R-:W-:-:S03]  /*17120*/  ULDC.64 UR4, c[0x0][0x2d0] ;  /* 0x0000b40000047ab9 */ /* 0x000fc60000000a00 */
[----:B------:R-:W-:Y:S01]  /*17130*/  IMAD.IADD R3, R3, 0x1, R4 ;  /* 0x0000000103037824 */ /* 0x000fe200078e0204 */
[----:B------:R-:W-:Y:S01]  /*17140*/  SHF.R.S32.HI R4, RZ, 0x1f, R0 ;  /* 0x0000001fff047819 */ /* 0x000fe20000011400 */
[----:B------:R-:W0:Y:S04]  /*17150*/  S2R R20, SR_TID.X ;  /* 0x0000000000147919 */ /* 0x000e280000002100 */
        /* <DEDUP_REMOVED lines=15> */
[----:B0-----:R-:W-:-:S03]  /*17250*/  LOP3.LUT R20, R20, 0x7f, RZ, 0xc0, !PT ;  /* 0x0000007f14147812 */ /* 0x001fc600078ec0ff */
[----:B------:R-:W-:Y:S01]  /*17260*/  LEA.HI.X R3, R2, UR5, R3, 0x1, P0 ;  /* 0x0000000502037c11 */ /* 0x000fe200080f0c03 */
[----:B------:R-:W-:Y:S01]  /*17270*/  UMOV UR5, 0xffffffff ;  /* 0xffffffff00057882 */ /* 0x000fe20000000000 */
[----:B------:R-:W-:Y:S02]  /*17280*/  ISETP.GE.AND P1, PT, R7, UR4, PT ;  /* 0x0000000407007c0c */ /* 0x000fe4000bf26270 */
[----:B------:R-:W-:Y:S01]  /*17290*/  SHF.R.U32.HI R8, RZ, 0x3, R20 ;  /* 0x00000003ff087819 */ /* 0x000fe20000011614 */
[----:B------:R-:W-:Y:S10]  /*172a0*/  BRA.DIV UR5, `(.L_x_1432) ;  /* 0x0000005205047947 */ /* 0x000ff4000b800000 */
[----:B------:R-:W0:Y:S01]  /*172b0*/  SHFL.IDX PT, R4, R0, RZ, 0x181f ;  /* 0x00181fff00047589 */ /* 0x000e2200000e0000 */
[----:B-----5:R-:W-:Y:S02]  /*172c0*/  IMAD R2, R9, R6, RZ ;  /* 0x0000000609027224 */ /* 0x020fe400078e02ff */
[----:B------:R-:W-:Y:S01]  /*172d0*/  IMAD R17, R17, 0x40, R8 ;  /* 0x0000004011117824 */ /* 0x000fe200078e0208 */
[----:B------:R-:W1:Y:S03]  /*172e0*/  SHFL.IDX PT, R5, R3, RZ, 0x181f ;  /* 0x00181fff03057589 */ /* 0x000e6600000e0000 */
[C---:B------:R-:W-:Y:S01]  /*172f0*/  VIADD R6, R17.reuse, 0x10 ;  /* 0x0000001011067836 */ /* 0x040fe20000000000 */
[C---:B------:R-:W-:Y:S01]  /*17300*/  ISETP.GE.AND P0, PT, R17.reuse, R2, PT ;  /* 0x000000021100720c */ /* 0x040fe20003f06270 */
[----:B------:R-:W-:-:S03]  /*17310*/  VIADD R8, R17, 0x20 ;  /* 0x0000002011087836 */ /* 0x000fc60000000000 */
[----:B------:R-:W-:Y:S04]  /*17320*/  STL [R1+0x20], R6 ;  /* 0x0000200601007387 */ /* 0x000fe80000100800 */
[----:B------:R-:W-:Y:S05]  /*17330*/  STL [R1+0x24], R8 ;  /* 0x0000240801007387 */ /* 0x000fea0000100800 */
[----:B0-----:R-:W-:-:S05]  /*17340*/  @!P0 LEA R4, P2, R7, R4, 0x1 ;  /* 0x0000000407048211 */ /* 0x001fca00078408ff */
[----:B-1----:R-:W-:-:S05]  /*17350*/  @!P0 IMAD.X R5, RZ, RZ, R5, P2 ;  /* 0x000000ffff058224 */ /* 0x002fca00010e0605 */
[----:B------:R-:W-:Y:S01]  /*17360*/  @!PT LDS RZ, [RZ] ;  /* 0x00000000fffff984 */ /* 0x000fe20000000800 */
[----:B------:R0:W-:Y:S01]  /*17370*/  @!P0 LDGSTS.E.BYPASS.LTC128B.128 [R26+0x20400], desc[UR40][R4.64], !P1 ;  /* 0x20400000041a8fae */ /* 0x0001e2000c901d68 */
[----:B------:R-:W-:-:S03]  /*17380*/  ISETP.GE.AND P0, PT, R6, R2, PT ;  /* 0x000000020600720c */ /* 0x000fc60003f06270 */
[----:B------:R-:W-:Y:S04]  /*17390*/  SHFL.IDX PT, R6, R3, 0x2, 0x181f ;  /* 0x00581f0003067f89 */ /* 0x000fe800000e0000 */
[----:B0-----:R-:W0:Y:S04]  /*173a0*/  SHFL.IDX PT, R5, R0, 0x1, 0x181f ;  /* 0x00381f0000057f89 */ /* 0x001e2800000e0000 */
[----:B------:R-:W1:Y:S04]  /*173b0*/  SHFL.IDX PT, R4, R3, 0x1, 0x181f ;  /* 0x00381f0003047f89 */ /* 0x000e6800000e0000 */
[----:B------:R-:W-:Y:S01]  /*173c0*/  SHFL.IDX PT, R3, R3, 0x3, 0x181f ;  /* 0x00781f0003037f89 */ /* 0x000fe200000e0000 */
[----:B0-----:R-:W-:-:S05]  /*173d0*/  @!P0 LEA R5, P2, R7, R5, 0x1 ;  /* 0x0000000507058211 */ /* 0x001fca00078408ff */
[----:B-1----:R-:W-:-:S05]  /*173e0*/  @!P0 IMAD.X R4, RZ, RZ, R4, P2 ;  /* 0x000000ffff048224 */ /* 0x002fca00010e0604 */
[----:B------:R-:W-:-:S04]  /*173f0*/  @!P0 LOP3.LUT R5, R5, R4, RZ, 0x3c, !PT ;  /* 0x0000000405058212 */ /* 0x000fc800078e3cff */
[----:B------:R-:W-:-:S04]  /*17400*/  @!P0 LOP3.LUT R4, R5, R4, RZ, 0x3c, !PT ;  /* 0x0000000405048212 */ /* 0x000fc800078e3cff */
[----:B------:R-:W-:-:S05]  /*17410*/  @!P0 LOP3.LUT R5, R5, R4, RZ, 0x3c, !PT ;  /* 0x0000000405058212 */ /* 0x000fca00078e3cff */
[----:B------:R0:W-:Y:S01]  /*17420*/  @!P0 LDGSTS.E.BYPASS.LTC128B.128 [R26+0x20c00], desc[UR40][R4.64], !P1 ;  /* 0x20c00000041a8fae */ /* 0x0001e2000c901d68 */
[----:B------:R-:W-:-:S03]  /*17430*/  ISETP.GE.AND P0, PT, R8, R2, PT ;  /* 0x000000020800720c */ /* 0x000fc60003f06270 */
[----:B0-----:R-:W0:Y:S04]  /*17440*/  SHFL.IDX PT, R4, R0, 0x2, 0x181f ;  /* 0x00581f0000047f89 */ /* 0x001e2800000e0000 */
[----:B------:R-:W1:Y:S06]  /*17450*/  SHFL.IDX PT, R0, R0, 0x3, 0x181f ;  /* 0x00781f0000007f89 */ /* 0x000e6c00000e0000 */
[----:B0-----:R-:W-:-:S05]  /*17460*/  @!P0 LEA R5, P2, R7, R4, 0x1 ;  /* 0x0000000407058211 */ /* 0x001fca00078408ff */
[----:B------:R-:W-:-:S05]  /*17470*/  @!P0 IMAD.X R4, RZ, RZ, R6, P2 ;  /* 0x000000ffff048224 */ /* 0x000fca00010e0606 */
[----:B------:R-:W-:-:S04]  /*17480*/  @!P0 LOP3.LUT R5, R5, R4, RZ, 0x3c, !PT ;  /* 0x0000000405058212 */ /* 0x000fc800078e3cff */
[----:B------:R-:W-:-:S04]  /*17490*/  @!P0 LOP3.LUT R4, R5, R4, RZ, 0x3c, !PT ;  /* 0x0000000405048212 */ /* 0x000fc800078e3cff */
[----:B------:R-:W-:-:S05]  /*174a0*/  @!P0 LOP3.LUT R5, R5, R4, RZ, 0x3c, !PT ;  /* 0x0000000405058212 */ /* 0x000fca00078e3cff */
[----:B-1----:R2:W-:Y:S02]  /*174b0*/  @!P0 LDGSTS.E.BYPASS.LTC128B.128 [R26+0x21400], desc[UR40][R4.64], !P1 ;  /* 0x21400000041a8fae */ /* 0x0025e4000c901d68 */
.L_x_1553:
[----:B0-2---:R-:W-:-:S05]  /*174c0*/  VIADD R4, R17, 0x30 ;  /* 0x0000003011047836 */ /* 0x005fca0000000000 */
[----:B------:R-:W-:Y:S01]  /*174d0*/  ISETP.GE.AND P0, PT, R4, R2, PT ;  /* 0x000000020400720c */ /* 0x000fe20003f06270 */
[----:B------:R0:W-:-:S12]  /*174e0*/  STL [R1+0x34], R4 ;  /* 0x0000340401007387 */ /* 0x0001d80000100800 */
[----:B------:R-:W-:-:S05]  /*174f0*/  @!P0 LEA R2, P2, R7, R0, 0x1 ;  /* 0x0000000007028211 */ /* 0x000fca00078408ff */
[----:B------:R-:W-:-:S05]  /*17500*/  @!P0 IMAD.X R3, RZ, RZ, R3, P2 ;  /* 0x000000ffff038224 */ /* 0x000fca00010e0603 */
[----:B------:R-:W-:Y:S01]  /*17510*/  @!PT LDS RZ, [RZ] ;  /* 0x00000000fffff984 */ /* 0x000fe20000000800 */
[----:B------:R-:W-:Y:S01]  /*17520*/  @!PT LDS RZ, [RZ] ;  /* 0x00000000fffff984 */ /* 0x000fe20000000800 */
[----:B------:R-:W-:Y:S01]  /*17530*/  @!PT LDS RZ, [RZ] ;  /* 0x00000000fffff984 */ /* 0x000fe20000000800 */
[----:B------:R0:W-:Y:S01]  /*17540*/  @!P0 LDGSTS.E.BYPASS.LTC128B.128 [R26+0x21c00], desc[UR40][R2.64], !P1 ;  /* 0x21c00000021a8fae */ /* 0x0001e2000c901d68 */
[----:B------:R-:W-:Y:S01]  /*17550*/  PLOP3.LUT P0, PT, PT, PT, PT, 0x80, 0x0 ;  /* 0x000000000000781c */ /* 0x000fe20003f0f070 */
[----:B------:R-:W-:-:S12]  /*17560*/  NOP ;  /* 0x0000000000007918 */ /* 0x000fd80000000000 */
.L_x_1433:
        /* <DEDUP_REMOVED lines=28> */
.L_x_1435:
[----:B------:R-:W-:Y:S05]  /*17730*/  BSYNC B6 ;  /* 0x0000000000067941 */ /* 0x000fea0003800000 */
.L_x_1434:
[----:B------:R-:W2:Y:S01]  /*17740*/  LDL.LU R0, [R1+0x2c] ;  /* 0x00002c0001007983 */ /* 0x000ea20000300800 */
[----:B------:R-:W1:Y:S01]  /*17750*/  LDC R6, c[0x0][0x448] ;  /* 0x00011200ff067b82 */ /* 0x000e620000000800 */
[----:B------:R-:W-:Y:S02]  /*17760*/  ULDC.64 UR4, c[0x0][0x398] ;  /* 0x0000e60000047ab9 */ /* 0x000fe40000000a00 */
[----:B0-----:R-:W3:Y:S04]  /*17770*/  LDL.LU R2, [R1] ;  /* 0x0000000001027983 */ /* 0x001ee80000300800 */
[----:B------:R-:W4:Y:S04]  /*17780*/  LDL.LU R21, [R1+0x30] ;  /* 0x0000300001157983 */ /* 0x000f280000300800 */
[----:B------:R-:W5:Y:S01]  /*17790*/  LDL.LU R20, [R1+0x14] ;  /* 0x0000140001147983 */ /* 0x000f620000300800 */
[----:B------:R-:W-:Y:S01]  /*177a0*/  IMAD.MOV.U32 R4, RZ, RZ, R37 ;  /* 0x000000ffff047224 */ /* 0x000fe200078e0025 */
[----:B------:R-:W-:Y:S01]  /*177b0*/  LOP3.LUT R22, R22, 0xfffff7ff, RZ, 0xc0, !PT ;  /* 0xfffff7ff16167812 */ /* 0x000fe200078ec0ff */
[----:B------:R-:W0:Y:S01]  /*177c0*/  S2R R8, SR_TID.X ;  /* 0x0000000000087919 */ /* 0x000e220000002100 */
[----:B-1----:R-:W-:-:S13]  /*177d0*/  ISETP.NE.AND P0, PT, R6, 0x1, PT ;  /* 0x000000010600780c */ /* 0x002fda0003f05270 */
[----:B------:R-:W1:Y:S01]  /*177e0*/  @P0 LDC R5, c[0x0][0x450] ;  /* 0x00011400ff050b82 */ /* 0x000e620000000800 */
[----:B0-----:R-:W-:-:S05]  /*177f0*/  IMAD.SHL.U32 R8, R8, 0x8, RZ ;  /* 0x0000000808087824 */ /* 0x001fca00078e00ff */
[----:B------:R-:W-:-:S04]  /*17800*/  LOP3.LUT R8, R8, 0x38, RZ, 0xc0, !PT ;  /* 0x0000003808087812 */ /* 0x000fc800078ec0ff */
[----:B------:R-:W-:Y:S01]  /*17810*/  LOP3.LUT R8, R8, 0xc0, RZ, 0xfc, !PT ;  /* 0x000000c008087812 */ /* 0x000fe200078efcff */
[----:B--2---:R-:W-:-:S04]  /*17820*/  IMAD R0, R0, UR4, RZ ;  /* 0x0000000400007c24 */ /* 0x004fc8000f8e02ff */
[C---:B---3--:R-:W-:Y:S02]  /*17830*/  IMAD R0, R2.reuse, UR5, R0 ;  /* 0x0000000502007c24 */ /* 0x048fe4000f8e0200 */
        /* <DEDUP_REMOVED lines=8> */
[----:B----4-:R-:W-:Y:S02]  /*178c0*/  IMAD R0, R21, UR4, RZ ;  /* 0x0000000415007c24 */ /* 0x010fe4000f8e02ff */
[C---:B-----5:R-:W-:Y:S01]  /*178d0*/  IMAD.WIDE.U32 R2, R20.reuse, UR4, R2 ;  /* 0x0000000414027c25 */ /* 0x060fe2000f8e0002 */
[----:B------:R-:W0:Y:S03]  /*178e0*/  S2R R21, SR_TID.X ;  /* 0x0000000000157919 */ /* 0x000e260000002100 */
[----:B------:R-:W-:Y:S01]  /*178f0*/  IMAD R0, R20, UR5, R0 ;  /* 0x0000000514007c24 */ /* 0x000fe2000f8e0200 */
[----:B------:R-:W-:Y:S01]  /*17900*/  ULDC.64 UR4, c[0x0][0x3d0] ;  /* 0x0000f40000047ab9 */ /* 0x000fe20000000a00 */
[----:B------:R-:W2:Y:S02]  /*17910*/  S2R R20, SR_TID.X ;  /* 0x0000000000147919 */ /* 0x000ea40000002100 */
[----:B------:R-:W-:-:S02]  /*17920*/  IMAD.IADD R3, R3, 0x1, R0 ;  /* 0x0000000103037824 */ /* 0x000fc400078e0200 */
[----:B------:R-:W3:Y:S01]  /*17930*/  @P0 LDC R0, c[0x0][0x44c] ;  /* 0x00011300ff000b82 */ /* 0x000ee20000000800 */
[----:B0-----:R-:W-:Y:S02]  /*17940*/  IMAD.SHL.U32 R21, R21, 0x8, RZ ;  /* 0x0000000815157824 */ /* 0x001fe400078e00ff */
[----:B---3--:R-:W-:-:S03]  /*17950*/  @P0 IMAD.HI.U32 R0, R37, R0, RZ ;  /* 0x0000000025000227 */ /* 0x008fc600078e00ff */
[----:B------:R-:W-:Y:S01]  /*17960*/  LOP3.LUT R21, R21, 0x38, RZ, 0xc0, !PT ;  /* 0x0000003815157812 */ /* 0x000fe200078ec0ff */
[----:B--2---:R-:W-:Y:S01]  /*17970*/  IMAD.SHL.U32 R20, R20, 0x8, RZ ;  /* 0x0000000814147824 */ /* 0x004fe200078e00ff */
[----:B-1----:R-:W-:Y:S02]  /*17980*/  @P0 SHF.R.U32.HI R4, RZ, R5, R0 ;  /* 0x00000005ff040219 */ /* 0x002fe40000011600 */
[----:B------:R-:W-:Y:S02]  /*17990*/  LOP3.LUT R7, R21, 0x80, RZ, 0xfc, !PT ;  /* 0x0000008015077812 */ /* 0x000fe400078efcff */
[--C-:B------:R-:W-:Y:S01]  /*179a0*/  SHF.R.S32.HI R5, RZ, 0x1f, R4.reuse ;  /* 0x0000001fff057819 */ /* 0x100fe20000011404 */
[----:B------:R-:W-:Y:S01]  /*179b0*/  IMAD.MOV R0, RZ, RZ, -R4 ;  /* 0x000000ffff007224 */ /* 0x000fe200078e0a04 */
[----:B------:R-:W0:Y:S01]  /*179c0*/  S2R R21, SR_TID.X ;  /* 0x0000000000157919 */ /* 0x000e220000002100 */
[----:B------:R-:W-:Y:S01]  /*179d0*/  IMAD.WIDE.U32 R2, R4, UR4, R2 ;  /* 0x0000000404027c25 */ /* 0x000fe2000f8e0002 */
[----:B------:R-:W-:-:S03]  /*179e0*/  LOP3.LUT R20, R20, 0x38, RZ, 0xc0, !PT ;  /* 0x0000003814147812 */ /* 0x000fc600078ec0ff */
[----:B------:R-:W-:Y:S02]  /*179f0*/  IMAD R0, R6, R0, R37 ;  /* 0x0000000006007224 */ /* 0x000fe400078e0225 */
        /* <DEDUP_REMOVED lines=11> */
[----:B------:R-:W-:Y:S02]  /*17ab0*/  ULDC UR4, c[0x0][0x3b8] ;  /* 0x0000ee0000047ab9 */ /* 0x000fe40000000800 */
[----:B------:R-:W-:Y:S02]  /*17ac0*/  ISETP.GE.AND P1, PT, R20, UR4, PT ;  /* 0x0000000414007c0c */ /* 0x000fe4000bf26270 */
[----:B------:R-:W-:Y:S01]  /*17ad0*/  LEA.HI.X R4, R2, UR5, R4, 0x1, P0 ;  /* 0x0000000502047c11 */ /* 0x000fe200080f0c04 */
[----:B0-----:R-:W-:Y:S01]  /*17ae0*/  IMAD.SHL.U32 R21, R21, 0x8, RZ ;  /* 0x0000000815157824 */ /* 0x001fe200078e00ff */
[----:B------:R-:W-:-:S02]  /*17af0*/  ISETP.GE.AND P0, PT, R7, UR4, PT ;  /* 0x0000000407007c0c */ /* 0x000fc4000bf06270 */
[----:B------:R-:W0:Y:S01]  /*17b00*/  S2R R7, SR_TID.X ;  /* 0x0000000000077919 */ /* 0x000e220000002100 */
[----:B------:R-:W-:Y:S02]  /*17b10*/  SEL R0, RZ, 0x1, P1 ;  /* 0x00000001ff007807 */ /* 0x000fe40000800000 */
[----:B------:R-:W-:Y:S02]  /*17b20*/  LOP3.LUT R21, R21, 0x38, RZ, 0xc0, !PT ;  /* 0x0000003815157812 */ /* 0x000fe400078ec0ff */
[----:B------:R-:W-:Y:S02]  /*17b30*/  SEL R2, RZ, 0x4, P0 ;  /* 0x00000004ff027807 */ /* 0x000fe40000000000 */
[----:B------:R-:W-:Y:S02]  /*17b40*/  @P1 LOP3.LUT R22, R22, 0x800, RZ, 0xfc, !PT ;  /* 0x0000080016161812 */ /* 0x000fe400078efcff */
[----:B------:R-:W-:Y:S02]  /*17b50*/  ISETP.GE.AND P5, PT, R8, UR4, PT ;  /* 0x0000000408007c0c */ /* 0x000fe4000bfa6270 */
[----:B------:R-:W-:-:S04]  /*17b60*/  LOP3.LUT R22, R22, 0xfffffdff, RZ, 0xc0, !PT ;  /* 0xfffffdff16167812 */ /* 0x000fc800078ec0ff */
[----:B------:R-:W-:-:S04]  /*17b70*/  @P0 LOP3.LUT R22, R22, 0x200, RZ, 0xfc, !PT ;  /* 0x0000020016160812 */ /* 0x000fc800078efcff */
[----:B------:R-:W-:Y:S01]  /*17b80*/  LOP3.LUT R22, R22, 0xfffffbff, RZ, 0xc0, !PT ;  /* 0xfffffbff16167812 */ /* 0x000fe200078ec0ff */
[----:B0-----:R-:W-:-:S05]  /*17b90*/  IMAD.SHL.U32 R7, R7, 0x8, RZ ;  /* 0x0000000807077824 */ /* 0x001fca00078e00ff */
[----:B------:R-:W-:-:S04]  /*17ba0*/  LOP3.LUT R7, R7, 0x38, RZ, 0xc0, !PT ;  /* 0x0000003807077812 */ /* 0x000fc800078ec0ff */
[----:B------:R-:W-:-:S04]  /*17bb0*/  LOP3.LUT R7, R7, 0x40, RZ, 0xfc, !PT ;  /* 0x0000004007077812 */ /* 0x000fc800078efcff */
[----:B------:R-:W-:Y:S02]  /*17bc0*/  ISETP.GE.AND P0, PT, R7, UR4, PT ;  /* 0x0000000407007c0c */ /* 0x000fe4000bf06270 */
[----:B------:R-:W-:Y:S02]  /*17bd0*/  LOP3.LUT R7, R21, 0x100, RZ, 0xfc, !PT ;  /* 0x0000010015077812 */ /* 0x000fe400078efcff */
[----:B------:R-:W0:Y:S01]  /*17be0*/  S2R R21, SR_TID.X ;  /* 0x0000000000157919 */ /* 0x000e220000002100 */
[----:B------:R-:W-:Y:S02]  /*17bf0*/  SEL R3, RZ, 0x2, P0 ;  /* 0x00000002ff037807 */ /* 0x000fe40000000000 */
[----:B------:R-:W-:Y:S02]  /*17c00*/  ISETP.GE.AND P4, PT, R7, UR4, PT ;  /* 0x0000000407007c0c */ /* 0x000fe4000bf86270 */
[----:B------:R-:W1:Y:S01]  /*17c10*/  S2R R7, SR_TID.X ;  /* 0x0000000000077919 */ /* 0x000e620000002100 */
[----:B------:R-:W-:-:S02]  /*17c20*/  IADD3 R0, R2, R3, R0 ;  /* 0x0000000302007210 */ /* 0x000fc40007ffe000 */
[----:B------:R-:W-:Y:S02]  /*17c30*/  SEL R2, RZ, 0x10, P4 ;  /* 0x00000010ff027807 */ /* 0x000fe40002000000 */
[----:B------:R-:W-:Y:S02]  /*17c40*/  @P0 LOP3.LUT R22, R22, 0x400, RZ, 0xfc, !PT ;  /* 0x0000040016160812 */ /* 0x000fe400078efcff */
[----:B------:R-:W-:-:S04]  /*17c50*/  SEL R3, RZ, 0x8, P5 ;  /* 0x00000008ff037807 */ /* 0x000fc80002800000 */
[----:B------:R-:W-:Y:S01]  /*17c60*/  IADD3 R0, R2, R0, R3 ;  /* 0x0000000002007210 */ /* 0x000fe20007ffe003 */
[----:B0-----:R-:W-:Y:S02]  /*17c70*/  IMAD.SHL.U32 R21, R21, 0x8, RZ ;  /* 0x0000000815157824 */ /* 0x001fe400078e00ff */
[----:B-1----:R-:W-:-:S03]  /*17c80*/  IMAD.SHL.U32 R7, R7, 0x8, RZ ;  /* 0x0000000807077824 */ /* 0x002fc600078e00ff */
[----:B------:R-:W-:Y:S02]  /*17c90*/  LOP3.LUT R21, R21, 0x38, RZ, 0xc0, !PT ;  /* 0x0000003815157812 */ /* 0x000fe400078ec0ff */
[----:B------:R-:W-:Y:S02]  /*17ca0*/  LOP3.LUT R7, R7, 0x38, RZ, 0xc0, !PT ;  /* 0x0000003807077812 */ /* 0x000fe400078ec0ff */
[----:B------:R-:W-:Y:S02]  /*17cb0*/  LOP3.LUT R8, R21, 0x140, RZ, 0xfc, !PT ;  /* 0x0000014015087812 */ /* 0x000fe400078efcff */
[----:B------:R-:W-:Y:S02]  /*17cc0*/  LOP3.LUT R7, R7, 0x180, RZ, 0xfc, !PT ;  /* 0x0000018007077812 */ /* 0x000fe400078efcff */
[----:B------:R-:W-:Y:S02]  /*17cd0*/  ISETP.GE.AND P3, PT, R8, UR4, PT ;  /* 0x0000000408007c0c */ /* 0x000fe4000bf66270 */
[----:B------:R-:W-:-:S02]  /*17ce0*/  ISETP.GE.AND P0, PT, R7, UR4, PT ;  /* 0x0000000407007c0c */ /* 0x000fc4000bf06270 */
[----:B------:R-:W-:Y:S02]  /*17cf0*/  LOP3.LUT R7, R21, 0x1c0, RZ, 0xfc, !PT ;  /* 0x000001c015077812 */ /* 0x000fe400078efcff */
[----:B------:R-:W-:Y:S02]  /*17d00*/  SEL R2, RZ, 0x40, P0 ;  /* 0x00000040ff027807 */ /* 0x000fe40000000000 */
[----:B------:R-:W-:Y:S02]  /*17d10*/  SEL R3, RZ, 0x20, P3 ;  /* 0x00000020ff037807 */ /* 0x000fe40001800000 */
[----:B------:R-:W-:Y:S01]  /*17d20*/  ISETP.GE.AND P0, PT, R7, UR4, PT ;  /* 0x0000000407007c0c */ /* 0x000fe2000bf06270 */
[----:B------:R-:W-:Y:S01]  /*17d30*/  UMOV UR4, 0xffffffff ;  /* 0xffffffff00047882 */ /* 0x000fe20000000000 */
[----:B------:R-:W-:Y:S02]  /*17d40*/  IADD3 R0, R2, R0, R3 ;  /* 0x0000000002007210 */ /* 0x000fe40007ffe003 */
[----:B------:R-:W-:-:S05]  /*17d50*/  SEL R7, RZ, 0x80, P0 ;  /* 0x00000080ff077807 */ /* 0x000fca0000000000 */
[----:B------:R-:W-:Y:S01]  /*17d60*/  IMAD.IADD R7, R0, 0x1, R7 ;  /* 0x0000000100077824 */ /* 0x000fe200078e0207 */
[----:B------:R-:W-:Y:S06]  /*17d70*/  BRA.DIV UR4, `(.L_x_1436) ;  /* 0x0000004a04907947 */ /* 0x000fec000b800000 */
[----:B------:R-:W2:Y:S04]  /*17d80*/  LDL.LU R9, [R1+0x1c] ;  /* 0x00001c0001097983 */ /* 0x000ea80000300800 */
[----:B------:R-:W3:Y:S04]  /*17d90*/  LDL.LU R3, [R1+0x24] ;  /* 0x0000240001037983 */ /* 0x000ee80000300800 */
[----:B------:R-:W4:Y:S01]  /*17da0*/  LDL.LU R8, [R1+0x20] ;  /* 0x0000200001087983 */ /* 0x000f220000300800 */
[----:B------:R-:W-:-:S03]  /*17db0*/  LOP3.LUT R22, R22, 0xffbfffff, RZ, 0xc0, !PT ;  /* 0xffbfffff16167812 */ /* 0x000fc600078ec0ff */
[----:B------:R-:W-:Y:S01]  /*17dc0*/  SHFL.IDX PT, R14, R5, 0x2, 0x181f ;  /* 0x00581f00050e7f89 */ /* 0x000fe200000e0000 */
[----:B------:R-:W-:-:S04]  /*17dd0*/  @P4 LOP3.LUT R22, R22, 0x400000, RZ, 0xfc, !PT ;  /* 0x0040000016164812 */ /* 0x000fc800078efcff */
[C---:B------:R-:W-:Y:S02]  /*17de0*/  LOP3.LUT P4, RZ, R22.reuse, 0x800, RZ, 0xc0, !PT ;  /* 0x0000080016ff7812 */ /* 0x040fe4000788c0ff */
[----:B------:R-:W-:-:S04]  /*17df0*/  LOP3.LUT R22, R22, 0xffdfffff, RZ, 0xc0, !PT ;  /* 0xffdfffff16167812 */ /* 0x000fc800078ec0ff */
[----:B------:R-:W-:-:S04]  /*17e00*/  @P3 LOP3.LUT R22, R22, 0x200000, RZ, 0xfc, !PT ;  /* 0x0020000016163812 */ /* 0x000fc800078efcff */
[----:B------:R-:W-:Y:S01]  /*17e10*/  LOP3.LUT P3, RZ, R22, 0x400, RZ, 0xc0, !PT ;  /* 0x0000040016ff7812 */ /* 0x000fe2000786c0ff */
[----:B--2---:R-:W-:Y:S02]  /*17e20*/  IMAD R6, R9, R6, RZ ;  /* 0x0000000609067224 */ /* 0x004fe400078e02ff */
[----:B---3--:R-:W-:-:S03]  /*17e30*/  IMAD.MOV.U32 R9, RZ, RZ, R3 ;  /* 0x000000ffff097224 */ /* 0x008fc600078e0003 */
[----:B------:R-:W-:Y:S01]  /*17e40*/  ISETP.GE.AND P0, PT, R17, R6, PT ;  /* 0x000000061100720c */ /* 0x000fe20003f06270 */
[----:B------:R-:W0:-:S12]  /*17e50*/  SHFL.IDX PT, R3, R5, RZ, 0x181f ;  /* 0x00181fff05037589 */ /* 0x000e1800000e0000 */
[----:B------:R-:W-:-:S04]  /*17e60*/  @!P0 LOP3.LUT R2, R0, 0x40, RZ, 0xc0, !PT ;  /* 0x0000004000028812 */ /* 0x000fc800078ec0ff */
[----:B------:R-:W-:-:S04]  /*17e70*/  @!P0 SHF.R.U32.HI R2, RZ, 0x2, R2 ;  /* 0x00000002ff028819 */ /* 0x000fc80000011602 */
[----:B------:R-:W-:Y:S02]  /*17e80*/  @!P0 ISETP.NE.U32.AND P2, PT, R2, RZ, PT ;  /* 0x000000ff0200820c */ /* 0x000fe40003f45070 */
[----:B------:R-:W-:Y:S02]  /*17e90*/  @!P0 LOP3.LUT R2, R7, 0x80, RZ, 0xc0, !PT ;  /* 0x0000008007028812 */ /* 0x000fe400078ec0ff */
[----:B0-----:R-:W-:Y:S02]  /*17ea0*/  @!P0 LEA R3, P6, R20, R3, 0x1 ;  /* 0x0000000314038211 */ /* 0x001fe400078c08ff */
[----:B------:R-:W-:-:S04]  /*17eb0*/  @!P0 SHF.R.U32.HI R2, RZ, 0x3, R2 ;  /* 0x00000003ff028819 */ /* 0x000fc80000011602 */
[----:B------:R-:W-:Y:S02]  /*17ec0*/  @!P0 ISETP.NE.U32.AND P1, PT, R2, RZ, PT ;  /* 0x000000ff0200820c */ /* 0x000fe40003f25070 */
[----:B------:R-:W0:Y:S02]  /*17ed0*/  SHFL.IDX PT, R2, R4, RZ, 0x181f ;  /* 0x00181fff04027589 */ /* 0x000e2400000e0000 */
[----:B0-----:R-:W-:Y:S01]  /*17ee0*/  @!P0 IMAD.X R2, RZ, RZ, R2, P6 ;  /* 0x000000ffff028224 */ /* 0x001fe200030e0602 */
[----:B------:R-:W-:-:S04]  /*17ef0*/  LOP3.LUT P6, RZ, R22, 0x200, RZ, 0xc0, !PT ;  /* 0x0000020016ff7812 */ /* 0x000fc800078cc0ff */
[----:B------:R-:W-:-:S04]  /*17f00*/  @!P0 LOP3.LUT R3, R3, R2, RZ, 0x3c, !PT ;  /* 0x0000000203038212 */ /* 0x000fc800078e3cff */
[----:B------:R-:W-:-:S04]  /*17f10*/  @!P0 LOP3.LUT R2, R3, R2, RZ, 0x3c, !PT ;  /* 0x0000000203028212 */ /* 0x000fc800078e3cff */
[----:B------:R-:W-:-:S05]  /*17f20*/  @!P0 LOP3.LUT R3, R3, R2, RZ, 0x3c, !PT ;  /* 0x0000000203038212 */ /* 0x000fca00078e3cff */
[----:B------:R-:W-:Y:S01]  /*17f30*/  @!P0 LDGSTS.E.BYPASS.LTC128B.128 [R26+0x26400], desc[UR40][R2.64], !P4 ;  /* 0x26400000021a8fae */ /* 0x000fe2000e101d68 */
[----:B------:R-:W-:-:S03]  /*17f40*/  LOP3.LUT P4, RZ, R22, 0x400000, RZ, 0xc0, !PT ;  /* 0x0040000016ff7812 */ /* 0x000fc6000788c0ff */
[----:B------:R-:W-:Y:S01]  /*17f50*/  @!P0 LDGSTS.E.BYPASS.LTC128B.128 [R26+0x28400], desc[UR40][R2.64+0x80], !P3 ;  /* 0x28400080021a8fae */ /* 0x000fe2000d901d68 */
[C---:B------:R-:W-:Y:S02]  /*17f60*/  LOP3.LUT P3, RZ, R22.reuse, 0x200000, RZ, 0xc0, !PT ;  /* 0x0020000016ff7812 */ /* 0x040fe4000786c0ff */
[----:B------:R-:W-:Y:S01]  /*17f70*/  LOP3.LUT R22, R22, 0xffefffff, RZ, 0xc0, !PT ;  /* 0xffefffff16167812 */ /* 0x000fe200078ec0ff */
[----:B------:R-:W-:Y:S03]  /*17f80*/  @!P0 LDGSTS.E.BYPASS.LTC128B.128 [R26+0x2a400], desc[UR40][R2.64+0x100], !P6 ;  /* 0x2a400100021a8fae */ /* 0x000fe6000f101d68 */
[----:B------:R-:W-:Y:S01]  /*17f90*/  @P6 LOP3.LUT R22, R22, 0x100000, RZ, 0xfc, !PT ;  /* 0x0010000016166812 */ /* 0x000fe200078efcff */
[----:B------:R-:W-:Y:S03]  /*17fa0*/  @!P0 LDGSTS.E.BYPASS.LTC128B.128 [R26+0x2c400], desc[UR40][R2.64+0x180], !P5 ;  /* 0x2c400180021a8fae */ /* 0x000fe6000e901d68 */
[C---:B------:R-:W-:Y:S01]  /*17fb0*/  LOP3.LUT P6, RZ, R22.reuse, 0x800, RZ, 0xc0, !PT ;  /* 0x0000080016ff7812 */ /* 0x040fe200078cc0ff */
[----:B------:R-:W-:Y:S01]  /*17fc0*/  @!P0 LDGSTS.E.BYPASS.LTC128B.128 [R26+0x2e400], desc[UR40][R2.64+0x200], !P4 ;  /* 0x2e400200021a8fae */ /* 0x000fe2000e101d68 */
[----:B------:R-:W-:-:S03]  /*17fd0*/  LOP3.LUT R22, R22, 0xffff7fff, RZ, 0xc0, !PT ;  /* 0xffff7fff16167812 */ /* 0x000fc600078ec0ff */
[----:B------:R-:W-:Y:S04]  /*17fe0*/  @!P0 LDGSTS.E.BYPASS.LTC128B.128 [R26+0x30400], desc[UR40][R2.64+0x280], !P3 ;  /* 0x30400280021a8fae */ /* 0x000fe8000d901d68 */
[----:B------:R-:W-:Y:S04]  /*17ff0*/  @!P0 LDGSTS.E.BYPASS.LTC128B.128 [R26+0x32400], desc[UR40][R2.64+0x300], P2 ;  /* 0x32400300021a8fae */ /* 0x000fe80009101d68 */
[----:B------:R0:W-:Y:S01]  /*18000*/  @!P0 LDGSTS.E.BYPASS.LTC128B.128 [R26+0x34400], desc[UR40][R2.64+0x380], P1 ;  /* 0x34400380021a8fae */ /* 0x0001e20008901d68 */
[----:B----4-:R-:W-:-:S03]  /*18010*/  ISETP.GE.AND P0, PT, R8, R6, PT ;  /* 0x000000060800720c */ /* 0x010fc60003f06270 */
[----:B------:R-:W-:Y:S10]  /*18020*/  SHFL.IDX PT, R8, R4, 0x2, 0x181f ;  /* 0x00581f0004087f89 */ /* 0x000ff400000e0000 */
[----:B0-----:R-:W-:-:S02]  /*18030*/  @!P0 LOP3.LUT R3, R0, 0x40, RZ, 0xc0, !PT ;  /* 0x0000004000038812 */ /* 0x001fc400078ec0ff */
[----:B------:R-:W-:Y:S02]  /*18040*/  @!P0 LOP3.LUT R2, R7, 0x80, RZ, 0xc0, !PT ;  /* 0x0000008007028812 */ /* 0x000fe400078ec0ff */
[----:B------:R-:W-:Y:S02]  /*18050*/  @!P0 SHF.R.U32.HI R3, RZ, 0x2, R3 ;  /* 0x00000002ff038819 */ /* 0x000fe40000011603 */
[----:B------:R-:W-:Y:S02]  /*18060*/  @!P0 SHF.R.U32.HI R2, RZ, 0x3, R2 ;  /* 0x00000003ff028819 */ /* 0x000fe40000011602 */
[----:B------:R-:W-:Y:S02]  /*18070*/  @!P0 ISETP.NE.U32.AND P2, PT, R3, RZ, PT ;  /* 0x000000ff0300820c */ /* 0x000fe40003f45070 */
[----:B------:R-:W0:Y:S01]  /*18080*/  SHFL.IDX PT, R3, R5, 0x1, 0x181f ;  /* 0x00381f0005037f89 */ /* 0x000e2200000e0000 */
[----:B------:R-:W-:-:S03]  /*18090*/  @!P0 ISETP.NE.U32.AND P1, PT, R2, RZ, PT ;  /* 0x000000ff0200820c */ /* 0x000fc60003f25070 */
[----:B------:R-:W1:Y:S04]  /*180a0*/  SHFL.IDX PT, R2, R4, 0x1, 0x181f ;  /* 0x00381f0004027f89 */ /* 0x000e6800000e0000 */
[----:B------:R-:W2:Y:S03]  /*180b0*/  SHFL.IDX PT, R4, R4, 0x3, 0x181f ;  /* 0x00781f0004047f89 */ /* 0x000ea600000e0000 */
[----:B------:R-:W-:-:S04]  /*180c0*/  @P2 LOP3.LUT R22, R22, 0x8000, RZ, 0xfc, !PT ;  /* 0x0000800016162812 */ /* 0x000fc800078efcff */
[----:B------:R-:W-:-:S04]  /*180d0*/  LOP3.LUT R22, R22, 0xfff7ffff, RZ, 0xc0, !PT ;  /* 0xfff7ffff16167812 */ /* 0x000fc800078ec0ff */
[----:B------:R-:W-:-:S04]  /*180e0*/  @P1 LOP3.LUT R22, R22, 0x80000, RZ, 0xfc, !PT ;  /* 0x0008000016161812 */ /* 0x000fc800078efcff */
[----:B------:R-:W-:Y:S02]  /*180f0*/  LOP3.LUT P1, RZ, R22, 0x8000, RZ, 0xc0, !PT ;  /* 0x0000800016ff7812 */ /* 0x000fe4000782c0ff */
[----:B0-----:R-:W-:-:S05]  /*18100*/  @!P0 LEA R3, P2, R20, R3, 0x1 ;  /* 0x0000000314038211 */ /* 0x001fca00078408ff */
[----:B-1----:R-:W-:Y:S01]  /*18110*/  @!P0 IMAD.X R2, RZ, RZ, R2, P2 ;  /* 0x000000ffff028224 */ /* 0x002fe200010e0602 */
[----:B------:R-:W-:-:S04]  /*18120*/  LOP3.LUT P2, RZ, R22, 0x400, RZ, 0xc0, !PT ;  /* 0x0000040016ff7812 */ /* 0x000fc8000784c0ff */
[----:B------:R-:W-:-:S04]  /*18130*/  @!P0 LOP3.LUT R3, R3, R2, RZ, 0x3c, !PT ;  /* 0x0000000203038212 */ /* 0x000fc800078e3cff */
[----:B------:R-:W-:-:S04]  /*18140*/  @!P0 LOP3.LUT R2, R3, R2, RZ, 0x3c, !PT ;  /* 0x0000000203028212 */ /* 0x000fc800078e3cff */
[----:B------:R-:W-:-:S05]  /*18150*/  @!P0 LOP3.LUT R3, R3, R2, RZ, 0x3c, !PT ;  /* 0x0000000203038212 */ /* 0x000fca00078e3cff */
[----:B------:R-:W-:Y:S01]  /*18160*/  @!P0 LDGSTS.E.BYPASS.LTC128B.128 [R26+0x26c00], desc[UR40][R2.64], !P6 ;  /* 0x26c00000021a8fae */ /* 0x000fe2000f101d68 */
[----:B------:R-:W-:-:S03]  /*18170*/  LOP3.LUT P6, RZ, R22, 0x100000, RZ, 0xc0, !PT ;  /* 0x0010000016ff7812 */ /* 0x000fc600078cc0ff */
[----:B------:R-:W-:Y:S10]  /*18180*/  @!P0 LDGSTS.E.BYPASS.LTC128B.128 [R26+0x28c00], desc[UR40][R2.64+0x80], !P2 ;  /* 0x28c00080021a8fae */ /* 0x000ff4000d101d68 */
[----:B------:R-:W-:Y:S04]  /*18190*/  @!P0 LDGSTS.E.BYPASS.LTC128B.128 [R26+0x2ac00], desc[UR40][R2.64+0x100], !P6 ;  /* 0x2ac00100021a8fae */ /* 0x000fe8000f101d68 */
[----:B------:R-:W-:Y:S04]  /*181a0*/  @!P0 LDGSTS.E.BYPASS.LTC128B.128 [R26+0x2cc00], desc[UR40][R2.64+0x180], !P5 ;  /* 0x2cc00180021a8fae */ /* 0x000fe8000e901d68 */
[----:B------:R-:W-:Y:S04]  /*181b0*/  @!P0 LDGSTS.E.BYPASS.LTC128B.128 [R26+0x2ec00], desc[UR40][R2.64+0x200], !P4 ;  /* 0x2ec00200021a8fae */ /* 0x000fe8000e101d68 */
[----:B------:R-:W-:Y:S04]  /*181c0*/  @!P0 LDGSTS.E.BYPASS.LTC128B.128 [R26+0x30c00], desc[UR40][R2.64+0x280], !P3 ;  /* 0x30c00280021a8fae */ /* 0x000fe8000d901d68 */
[----:B------:R-:W-:Y:S01]  /*181d0*/  @!P0 LDGSTS.E.BYPASS.LTC128B.128 [R26+0x32c00], desc[UR40][R2.64+0x300], P1 ;  /* 0x32c00300021a8fae */ /* 0x000fe20008901d68 */
[----:B------:R-:W-:-:S13]  /*181e0*/  LOP3.LUT P1, RZ, R22, 0x80000, RZ, 0xc0, !PT ;  /* 0x0008000016ff7812 */ /* 0x000fda000782c0ff */
[----:B------:R0:W-:Y:S01]  /*181f0*/  @!P0 LDGSTS.E.BYPASS.LTC128B.128 [R26+0x34c00], desc[UR40][R2.64+0x380], P1 ;  /* 0x34c00380021a8fae */ /* 0x0001e20008901d68 */
[----:B------:R-:W-:-:S13]  /*18200*/  ISETP.GE.AND P0, PT, R9, R6, PT ;  /* 0x000000060900720c */ /* 0x000fda0003f06270 */
[----:B------:R-:W-:-:S05]  /*18210*/  @!P0 LEA R9, P1, R20, R14, 0x1 ;  /* 0x0000000e14098211 */ /* 0x000fca00078208ff */
[----:B------:R-:W-:Y:S01]  /*18220*/  @!P0 IMAD.X R10, RZ, RZ, R8, P1 ;  /* 0x000000ffff0a8224 */ /* 0x000fe200008e0608 */
[----:B------:R-:W-:Y:S01]  /*18230*/  LOP3.LUT P1, RZ, R22, 0x800, RZ, 0xc0, !PT ;  /* 0x0000080016ff7812 */ /* 0x000fe2000782c0ff */
[----:B0-----:R-:W-:Y:S01]  /*18240*/  @!P0 IMAD.MOV.U32 R2, RZ, RZ, R9 ;  /* 0x000000ffff028224 */ /* 0x001fe200078e0009 */
[----:B------:R-:W-:Y:S01]  /*18250*/  @!P0 LOP3.LUT R8, R0, 0x40, RZ, 0xc0, !PT ;  /* 0x0000004000088812 */ /* 0x000fe200078ec0ff */
[----:B------:R-:W-:-:S03]  /*18260*/  @!P0 IMAD.MOV.U32 R3, RZ, RZ, R10 ;  /* 0x000000ffff038224 */ /* 0x000fc600078e000a */
        /* <DEDUP_REMOVED lines=11> */
[----:B------:R-:W-:-:S13]  /*18320*/  @!P0 ISETP.NE.U32.AND P1, PT, R8, RZ, PT ;  /* 0x000000ff0800820c */ /* 0x000fda0003f25070 */
[----:B------:R0:W-:Y:S04]  /*18330*/  @!P0 LDGSTS.E.BYPASS.LTC128B.128 [R26+0x35400], desc[UR40][R2.64+0x380], P1 ;  /* 0x35400380021a8fae */ /* 0x0001e80008901d68 */
[----:B0-2---:R0:W1:Y:S02]  /*18340*/  SHFL.IDX PT, R2, R5, 0x3, 0x181f ;  /* 0x00781f0005027f89 */ /* 0x00506400000e0000 */
.L_x_1563:
[----:B------:R-:W2:Y:S01]  /*18350*/  LDL.LU R3, [R1+0x34] ;  /* 0x0000340001037983 */ /* 0x000ea20000300800 */
[----:B------:R-:W-:Y:S01]  /*18360*/  BSSY B0, `(.L_x_1437) ;  /* 0x0000019000007945 */ /* 0x000fe20003800000 */
[----:B--2---:R-:W-:-:S13]  /*18370*/  ISETP.GE.AND P0, PT, R3, R6, PT ;  /* 0x000000060300720c */ /* 0x004fda0003f06270 */
[----:B------:R-:W-:Y:S05]  /*18380*/  @P0 BRA `(.L_x_1438) ;  /* 0x0000000000580947 */ /* 0x000fea0003800000 */
[----:B------:R-:W-:Y:S02]  /*18390*/  LOP3.LUT R0, R0, 0x40, RZ, 0xc0, !PT ;  /* 0x0000004000007812 */ /* 0x000fe400078ec0ff */
[----:B------:R-:W-:Y:S02]  /*183a0*/  LOP3.LUT P6, RZ, R22, 0x800, RZ, 0xc0, !PT ;  /* 0x0000080016ff7812 */ /* 0x000fe400078cc0ff */
[----:B-1----:R-:W-:Y:S02]  /*183b0*/  LEA R2, P0, R20, R2, 0x1 ;  /* 0x0000000214027211 */ /* 0x002fe400078008ff */
[C---:B------:R-:W-:Y:S02]  /*183c0*/  LOP3.LUT P2, RZ, R22.reuse, 0x400, RZ, 0xc0, !PT ;  /* 0x0000040016ff7812 */ /* 0x040fe4000784c0ff */
[----:B------:R-:W-:Y:S01]  /*183d0*/  LOP3.LUT P1, RZ, R22, 0x200, RZ, 0xc0, !PT ;  /* 0x0000020016ff7812 */ /* 0x000fe2000782c0ff */
[----:B------:R-:W-:Y:S01]  /*183e0*/  IMAD.X R3, RZ, RZ, R4, P0 ;  /* 0x000000ffff037224 */ /* 0x000fe200000e0604 */
[----:B------:R-:W-:-:S02]  /*183f0*/  SHF.R.U32.HI R0, RZ, 0x2, R0 ;  /* 0x00000002ff007819 */ /* 0x000fc40000011600 */
[----:B------:R-:W-:Y:S02]  /*18400*/  LOP3.LUT R7, R7, 0x80, RZ, 0xc0, !PT ;  /* 0x0000008007077812 */ /* 0x000fe400078ec0ff */
[----:B------:R-:W-:Y:S01]  /*18410*/  ISETP.NE.U32.AND P0, PT, R0, RZ, PT ;  /* 0x000000ff0000720c */ /* 0x000fe20003f05070 */
[----:B------:R-:W-:Y:S01]  /*18420*/  @!PT LDS RZ, [RZ] ;  /* 0x00000000fffff984 */ /* 0x000fe20000000800 */
[----:B------:R-:W-:Y:S01]  /*18430*/  @!PT LDS RZ, [RZ] ;  /* 0x00000000fffff984 */ /* 0x000fe20000000800 */
[----:B------:R-:W-:Y:S01]  /*18440*/  @!PT LDS RZ, [RZ] ;  /* 0x00000000fffff984 */ /* 0x000fe20000000800 */
[----:B------:R2:W-:Y:S01]  /*18450*/  LDGSTS.E.BYPASS.LTC128B.128 [R26+0x27c00], desc[UR40][R2.64], !P6 ;  /* 0x27c00000021a7fae */ /* 0x0005e2000f101d68 */
[----:B------:R-:W-:-:S03]  /*18460*/  SHF.R.U32.HI R7, RZ, 0x3, R7 ;  /* 0x00000003ff077819 */ /* 0x000fc60000011607 */
        /* <DEDUP_REMOVED lines=8> */
.L_x_1438:
[----:B------:R-:W-:Y:S05]  /*184f0*/  BSYNC B0 ;  /* 0x0000000000007941 */ /* 0x000fea0003800000 */
.L_x_1437:
[----:B------:R-:W-:Y:S01]  /*18500*/  NOP ;  /* 0x0000000000007918 */ /* 0x000fe20000000000 */
[----:B------:R-:W-:-:S13]  /*18510*/  PLOP3.LUT P0, PT, PT, PT, PT, 0x80, 0x0 ;  /* 0x000000000000781c */ /* 0x000fda0003f0f070 */
.L_x_1439:
[----:B------:R-:W-:Y:S02]  /*18520*/  PLOP3.LUT P1, PT, P1, P0, PT, 0xa2, 0x0 ;  /* 0x000000000000781c */ /* 0x000fe40000f21472 */
[----:B------:R-:W-:-:S08]  /*18530*/  @P0 R2UR P1, UR4, R23 ;  /* 0x00000000170402ca */ /* 0x000fd00000020000 */
[----:B------:R-:W-:-:S05]  /*18540*/  @P0 PLOP3.LUT P0, PT, P1, PT, PT, 0x80, 0x0 ;  /* 0x000000000000081c */ /* 0x000fca0000f0f070 */
[----:B------:R-:W-:Y:S01]  /*18550*/  @!P1 SYNCS.ARRIVE.TRANS64.RED.A0T1 RZ, [UR4+0x38810], RZ ;  /* 0x038810ffffff99a7 */ /* 0x000fe20008200404 */
[----:B------:R-:W-:Y:S07]  /*18560*/  @!P1 ARRIVES.LDGSTSBAR.64.TRANSCNT [UR4+0x38810] ;  /* 0x03881000ff0099b0 */ /* 0x000fee0008000a84 */
[----:B------:R-:W-:Y:S05]  /*18570*/  @P0 BRA.U.ANY `(.L_x_1439) ;  /* 0xfffffffd00e80947 */ /* 0x000fea000393ffff */
[----:B-12---:R-:W2:Y:S02]  /*18580*/  LDL.LU R2, [R1+0x28] ;  /* 0x0000280001027983 */ /* 0x006ea40000300800 */
        /* <DEDUP_REMOVED lines=9> */
[----:B------:R-:W2:Y:S03]  /*18620*/  SYNCS.PHASECHK.TRANS64.TRYWAIT P0, [R23+URZ+0x38820], R0 ;  /* 0x03882000170075a7 */ /* 0x000ea6000800017f */
[----:B-12---:R-:W-:Y:S05]  /*18630*/  @!P0 BRA `(.L_x_1441) ;  /* 0x0000004c00208947 */ /* 0x006fea0003800000 */
.L_x_1564:
[----:B------:R-:W-:Y:S05]  /*18640*/  BSYNC B0 ;  /* 0x0000000000007941 */ /* 0x000fea0003800000 */
.L_x_1440:
[----:B------:R-:W2:Y:S02]  /*18650*/  LDL R2, [R1+0x50] ;  /* 0x0000500001027983 */ /* 0x000ea40000100800 */
[----:B--2---:R-:W-:-:S13]  /*18660*/  ISETP.NE.AND P0, PT, R2, 0x3, PT ;  /* 0x000000030200780c */ /* 0x004fda0003f05270 */
[----:B------:R-:W-:Y:S05]  /*18670*/  @!P0 BRA `(.L_x_1442) ;  /* 0x0000000000048947 */ /* 0x000fea0003800000 */
[----:B------:R-:W-:Y:S01]  /*18680*/  BPT.TRAP 0x1 ;  /* 0x000000040000795c */ /* 0x000fe20000300000 */
.L_x_1442:
[----:B-1----:R-:W-:Y:S01]  /*18690*/  SHF.L.U32 R0, R28, 0x1f, RZ ;  /* 0x0000001f1c007819 */ /* 0x002fe200000006ff */
[----:B------:R-:W-:Y:S03]  /*186a0*/  BSSY B0, `(.L_x_1443) ;  /* 0x0000003000007945 */ /* 0x000fe60003800000 */
[----:B------:R-:W1:Y:S02]  /*186b0*/  SYNCS.PHASECHK.TRANS64.TRYWAIT P0, [R27+URZ+0x38860], R0 ;  /* 0x038860001b0075a7 */ /* 0x000e64000800017f */
[----:B-1----:R-:W-:Y:S05]  /*186c0*/  @!P0 BRA `(.L_x_1444) ;  /* 0x0000004c00108947 */ /* 0x002fea0003800000 */
.L_x_1565:
[----:B------:R-:W-:Y:S05]  /*186d0*/  BSYNC B0 ;  /* 0x0000000000007941 */ /* 0x000fea0003800000 */
.L_x_1443:
[----:B------:R-:W1:Y:S01]  /*186e0*/  LDL.LU R3, [R1+0x3c] ;  /* 0x00003c0001037983 */ /* 0x000e620000300800 */
[----:B------:R-:W-:-:S03]  /*186f0*/  ULDC.64 UR4, c[0x0][0x328] ;  /* 0x0000ca0000047ab9 */ /* 0x000fc60000000a00 */
[----:B------:R-:W2:Y:S04]  /*18700*/  LDL.LU R2, [R1+0xc] ;  /* 0x00000c0001027983 */ /* 0x000ea80000300800 */
[----:B0-----:R-:W3:Y:S04]  /*18710*/  LDL.LU R5, [R1+0x44] ;  /* 0x0000440001057983 */ /* 0x001ee80000300800 */
[----:B------:R-:W4:Y:S01]  /*18720*/  LDL.LU R4, [R1+0x4] ;  /* 0x0000040001047983 */ /* 0x000f220000300800 */
[----:B-1----:R-:W-:-:S04]  /*18730*/  IMAD R0, R3, UR4, RZ ;  /* 0x0000000403007c24 */ /* 0x002fc8000f8e02ff */
[C---:B--2---:R-:W-:Y:S02]  /*18740*/  IMAD R0, R2.reuse, UR5, R0 ;  /* 0x0000000502007c24 */ /* 0x044fe4000f8e0200 */
[----:B------:R-:W-:Y:S01]  /*18750*/  IMAD.WIDE.U32 R2, R2, UR4, RZ ;  /* 0x0000000402027c25 */ /* 0x000fe2000f8e00ff */
[----:B------:R-:W-:-:S03]  /*18760*/  ULDC.64 UR4, c[0x0][0x338] ;  /* 0x0000ce0000047ab9 */ /* 0x000fc60000000a00 */
[----:B------:R-:W-:Y:S02]  /*18770*/  IMAD.IADD R3, R3, 0x1, R0 ;  /* 0x0000000103037824 */ /* 0x000fe400078e0200 */
[----:B---3--:R-:W-:Y:S02]  /*18780*/  IMAD R0, R5, UR4, RZ ;  /* 0x0000000405007c24 */ /* 0x008fe4000f8e02ff */
[----:B----4-:R-:W-:-:S04]  /*18790*/  IMAD.WIDE.U32 R2, R4, UR4, R2 ;  /* 0x0000000404027c25 */ /* 0x010fc8000f8e0002 */
        /* <DEDUP_REMOVED lines=18> */
[C---:B------:R-:W-:Y:S01]  /*188c0*/  LOP3.LUT P3, RZ, R33.reuse, 0x8, RZ, 0xc0, !PT ;  /* 0x0000000821ff7812 */ /* 0x040fe2000786c0ff */
[----:B------:R-:W2:Y:S01]  /*188d0*/  SHFL.IDX PT, R3, R6, RZ, 0x181f ;  /* 0x00181fff06037589 */ /* 0x000ea200000e0000 */
[----:B------:R-:W-:Y:S02]  /*188e0*/  LOP3.LUT P2, RZ, R33, 0x10, RZ, 0xc0, !PT ;  /* 0x0000001021ff7812 */ /* 0x000fe4000784c0ff */
[----:B------:R-:W-:Y:S01]  /*188f0*/  LOP3.LUT R22, R22, 0xfffffdff, RZ, 0xc0, !PT ;  /* 0xfffffdff16167812 */ /* 0x000fe200078ec0ff */
[----:B0-----:R-:W-:-:S05]  /*18900*/  IMAD.SHL.U32 R7, R7, 0x8, RZ ;  /* 0x0000000807077824 */ /* 0x001fca00078e00ff */
[----:B------:R-:W-:-:S05]  /*18910*/  LOP3.LUT R7, R7, 0x38, RZ, 0xc0, !PT ;  /* 0x0000003807077812 */ /* 0x000fca00078ec0ff */
[----:B------:R-:W-:Y:S01]  /*18920*/  IMAD.SHL.U32 R0, R7, 0x2, RZ ;  /* 0x0000000207007824 */ /* 0x000fe200078e00ff */
[----:B------:R-:W-:-:S04]  /*18930*/  LOP3.LUT R7, R33, 0x1, RZ, 0xc0, !PT ;  /* 0x0000000121077812 */ /* 0x000fc800078ec0ff */
[----:B-1----:R-:W-:Y:S02]  /*18940*/  IADD3 R2, P0, R2, R0, RZ ;  /* 0x0000000002027210 */ /* 0x002fe40007f1e0ff */
[----:B------:R-:W-:Y:S02]  /*18950*/  ISETP.NE.U32.AND P1, PT, R7, 0x1, PT ;  /* 0x000000010700780c */ /* 0x000fe40003f25070 */
[----:B------:R-:W-:Y:S01]  /*18960*/  PRMT R7, R33, 0x8880, RZ ;  /* 0x0000888021077816 */ /* 0x000fe200000000ff */
[----:B--2---:R-:W-:Y:S01]  /*18970*/  IMAD.X R3, RZ, RZ, R3, P0 ;  /* 0x000000ffff037224 */ /* 0x004fe200000e0603 */
[----:B------:R-:W-:-:S09]  /*18980*/  ISETP.LT.OR P0, PT, R31, 0x1, P1 ;  /* 0x000000011f00780c */ /* 0x000fd20000f01670 */
[----:B------:R-:W-:Y:S02]  /*18990*/  @P1 LOP3.LUT R22, R22, 0x200, RZ, 0xfc, !PT ;  /* 0x0000020016161812 */ /* 0x000fe400078efcff */
[----:B------:R-:W-:Y:S02]  /*189a0*/  LOP3.LUT P1, RZ, R33, 0x20, RZ, 0xc0, !PT ;  /* 0x0000002021ff7812 */ /* 0x000fe4000782c0ff */
[----:B------:R-:W-:Y:S01]  /*189b0*/  @!PT LDS RZ, [RZ] ;  /* 0x00000000fffff984 */ /* 0x000fe20000000800 */
[----:B------:R-:W-:Y:S01]  /*189c0*/  LDGSTS.E.BYPASS.LTC128B.128 [R4+0x400], desc[UR40][R2.64], !P0 ;  /* 0x0040000002047fae */ /* 0x000fe2000c101d68 */
[----:B------:R-:W-:Y:S02]  /*189d0*/  ISETP.LT.OR P0, PT, R31, 0x1, !P5 ;  /* 0x000000011f00780c */ /* 0x000fe40006f01670 */
[----:B------:R-:W-:-:S11]  /*189e0*/  LOP3.LUT R22, R22, 0xfffffbff, RZ, 0xc0, !PT ;  /* 0xfffffbff16167812 */ /* 0x000fd600078ec0ff */
        /* <DEDUP_REMOVED lines=62> */
.L_x_1575:
        /* <DEDUP_REMOVED lines=34> */
.L_x_1446:
[----:B------:R-:W-:Y:S02]  /*18ff0*/  PLOP3.LUT P1, PT, P1, P0, PT, 0xa2, 0x0 ;  /* 0x000000000000781c */ /* 0x000fe40000f21472 */
[----:B------:R-:W-:-:S08]  /*19000*/  @P0 R2UR P1, UR4, R27 ;  /* 0x000000001b0402ca */ /* 0x000fd00000020000 */
[----:B------:R-:W-:-:S05]  /*19010*/  @P0 PLOP3.LUT P0, PT, P1, PT, PT, 0x80, 0x0 ;  /* 0x000000000000081c */ /* 0x000fca0000f0f070 */
[----:B------:R-:W-:Y:S01]  /*19020*/  @!P1 SYNCS.ARRIVE.TRANS64.RED.A0T1 RZ, [UR4+0x38850], RZ ;  /* 0x038850ffffff99a7 */ /* 0x000fe20008200404 */
[----:B------:R-:W-:Y:S07]  /*19030*/  @!P1 ARRIVES.LDGSTSBAR.64.TRANSCNT [UR4+0x38850] ;  /* 0x03885000ff0099b0 */ /* 0x000fee0008000a84 */
[----:B------:R-:W-:Y:S05]  /*19040*/  @P0 BRA.U.ANY `(.L_x_1446) ;  /* 0xfffffffd00e80947 */ /* 0x000fea000393ffff */
[----:B------:R-:W-:Y:S01]  /*19050*/  NOP ;  /* 0x0000000000007918 */ /* 0x000fe20000000000 */
[----:B-1----:R-:W2:Y:S02]  /*19060*/  LDL R2, [R1+0x50] ;  /* 0x0000500001027983 */ /* 0x002ea40000100800 */
[----:B--2---:R-:W-:-:S13]  /*19070*/  ISETP.NE.AND P2, PT, R2, 0x3, PT ;  /* 0x000000030200780c */ /* 0x004fda0003f45270 */
[----:B------:R-:W-:Y:S05]  /*19080*/  @!P2 BRA `(.L_x_1447) ;  /* 0x000000000004a947 */ /* 0x000fea0003800000 */
[----:B------:R-:W-:Y:S01]  /*19090*/  BPT.TRAP 0x1 ;  /* 0x000000040000795c */ /* 0x000fe20000300000 */
.L_x_1447:
        /* <DEDUP_REMOVED lines=9> */
[----:B--2---:R-:W-:Y:S02]  /*19130*/  LOP3.LUT R2, R2, 0x40, RZ, 0xc0, !PT ;  /* 0x0000004002027812 */ /* 0x004fe400078ec0ff */
[----:B---3--:R-:W-:Y:S02]  /*19140*/  LEA.HI.SX32 R7, R3, 0xfffffffe, 0x1a ;  /* 0xfffffffe03077811 */ /* 0x008fe400078fd2ff */
[----:B------:R-:W-:-:S07]  /*19150*/  SHF.R.U32.HI R33, RZ, 0x2, R2 ;  /* 0x00000002ff217819 */ /* 0x000fce0000011602 */
.L_x_1462:
[----:B--2---:R-:W2:Y:S01]  /*19160*/  LDL R10, [R1+0x50] ;  /* 0x00005000010a7983 */ /* 0x004ea20000100800 */
[----:B0-----:R-:W0:Y:S01]  /*19170*/  LDC R5, c[0x0][0x430] ;  /* 0x00010c00ff057b82 */ /* 0x001e220000000800 */
[----:B-1----:R-:W1:Y:S01]  /*19180*/  S2R R2, SR_TID.X ;  /* 0x0000000000027919 */ /* 0x002e620000002100 */
[----:B---3--:R-:W3:Y:S01]  /*19190*/  S2R R8, SR_TID.X ;  /* 0x0000000000087919 */ /* 0x008ee20000002100 */
[----:B0-----:R-:W-:Y:S02]  /*191a0*/  ISETP.NE.AND P0, PT, R5, 0x1, PT ;  /* 0x000000010500780c */ /* 0x001fe40003f05270 */
[----:B-1----:R-:W-:-:S11]  /*191b0*/  LOP3.LUT R2, R2, 0x7f, RZ, 0xc0, !PT ;  /* 0x0000007f02027812 */ /* 0x002fd600078ec0ff */
[----:B------:R-:W0:Y:S01]  /*191c0*/  @P0 LDC R6, c[0x0][0x434] ;  /* 0x00010d00ff060b82 */ /* 0x000e220000000800 */
[----:B---3--:R-:W-:Y:S01]  /*191d0*/  IMAD.SHL.U32 R8, R8, 0x10, RZ ;  /* 0x0000001008087824 */ /* 0x008fe200078e00ff */
[----:B------:R-:W-:-:S04]  /*191e0*/  SHF.R.U32.HI R2, RZ, 0x3, R2 ;  /* 0x00000003ff027819 */ /* 0x000fc80000011602 */
[----:B------:R-:W-:Y:S02]  /*191f0*/  LOP3.LUT R8, R2, 0x70, R8, 0xf8, !PT ;  /* 0x0000007002087812 */ /* 0x000fe400078ef808 */
[----:B------:R-:W1:Y:S02]  /*19200*/  @P0 LDC R3, c[0x0][0x438] ;  /* 0x00010e00ff030b82 */ /* 0x000e640000000800 */
[----:B------:R-:W-:Y:S01]  /*19210*/  ISETP.GT.U32.AND P1, PT, R8, 0x3f, PT ;  /* 0x0000003f0800780c */ /* 0x000fe20003f24070 */
[----:B------:R-:W-:-:S04]  /*19220*/  IMAD R4, R7, 0x40, R34 ;  /* 0x0000004007047824 */ /* 0x000fc800078e0222 */
[----:B------:R-:W-:-:S08]  /*19230*/  IMAD.IADD R4, R8, 0x1, R4 ;  /* 0x0000000108047824 */ /* 0x000fd000078e0204 */
[----:B------:R-:W3:Y:S01]  /*19240*/  @!P1 LDC.64 R8, c[0x0][0x428] ;  /* 0x00010a00ff089b82 */ /* 0x000ee20000000a00 */
[----:B0-----:R-:W-:-:S04]  /*19250*/  @P0 IMAD.HI.U32 R6, R4, R6, RZ ;  /* 0x0000000604060227 */ /* 0x001fc800078e00ff */
[----:B------:R-:W-:Y:S01]  /*19260*/  IMAD.MOV.U32 R2, RZ, RZ, R4 ;  /* 0x000000ffff027224 */ /* 0x000fe200078e0004 */
[----:B-1----:R-:W-:-:S05]  /*19270*/  @P0 SHF.R.U32.HI R2, RZ, R3, R6 ;  /* 0x00000003ff020219 */ /* 0x002fca0000011606 */
[----:B------:R-:W-:-:S04]  /*19280*/  IMAD.MOV R3, RZ, RZ, -R2 ;  /* 0x000000ffff037224 */ /* 0x000fc800078e0a02 */
[----:B------:R-:W-:Y:S01]  /*19290*/  IMAD R5, R5, R3, R4 ;  /* 0x0000000305057224 */ /* 0x000fe200078e0204 */
[--C-:B------:R-:W-:Y:S01]  /*192a0*/  @!P1 SHF.R.S32.HI R3, RZ, 0x1f, R2.reuse ;  /* 0x0000001fff039819 */ /* 0x100fe20000011402 */
[-C--:B---3--:R-:W-:Y:S02]  /*192b0*/  @!P1 IMAD R4, R35, R8.reuse, RZ ;  /* 0x0000000823049224 */ /* 0x088fe400078e02ff */
[----:B------:R-:W-:-:S04]  /*192c0*/  @!P1 IMAD.WIDE.U32 R2, R32, R8, R2 ;  /* 0x0000000820029225 */ /* 0x000fc800078e0002 */
[----:B------:R-:W-:Y:S02]  /*192d0*/  @!P1 IMAD R4, R32, R9, R4 ;  /* 0x0000000920049224 */ /* 0x000fe400078e0204 */
[----:B------:R-:W0:Y:S02]  /*192e0*/  @!P1 LDC.64 R8, c[0x0][0x418] ;  /* 0x00010600ff089b82 */ /* 0x000e240000000a00 */
[----:B------:R-:W-:Y:S02]  /*192f0*/  @!P1 IMAD.IADD R3, R4, 0x1, R3 ;  /* 0x0000000104039824 */ /* 0x000fe400078e0203 */
[----:B------:R-:W-:Y:S02]  /*19300*/  IMAD.MOV.U32 R4, RZ, RZ, RZ ;  /* 0x000000ffff047224 */ /* 0x000fe400078e00ff */
[----:B------:R-:W-:Y:S01]  /*19310*/  VIADD R25, R25, 0x1 ;  /* 0x0000000119197836 */ /* 0x000fe20000000000 */
[----:B0-----:R-:W-:-:S04]  /*19320*/  @!P1 LEA R8, P0, R2, R8, 0x2 ;  /* 0x0000000802089211 */ /* 0x001fc800078010ff */
[----:B------:R-:W-:Y:S02]  /*19330*/  @!P1 LEA.HI.X R9, R2, R9, R3, 0x2, P0 ;  /* 0x0000000902099211 */ /* 0x000fe400000f1403 */
[----:B------:R-:W-:-:S03]  /*19340*/  ISETP.NE.AND P0, PT, R25, 0x2, PT ;  /* 0x000000021900780c */ /* 0x000fc60003f05270 */
[----:B------:R0:W5:Y:S01]  /*19350*/  @!P1 LDG.E R4, desc[UR40][R8.64] ;  /* 0x0000002808049981 */ /* 0x000162000c1e1900 */
[----:B------:R-:W-:Y:S01]  /*19360*/  SEL R2, RZ, 0x1, P0 ;  /* 0x00000001ff027807 */ /* 0x000fe20000000000 */
[----:B------:R-:W-:Y:S05]  /*19370*/  YIELD ;  /* 0x0000000000007946 */ /* 0x000fea0003800000 */
[----:B------:R-:W-:Y:S01]  /*19380*/  LOP3.LUT R28, R28, R2, RZ, 0x3c, !PT ;  /* 0x000000021c1c7212 */ /* 0x000fe200078e3cff */
[----:B------:R-:W-:Y:S01]  /*19390*/  IMAD.MOV.U32 R2, RZ, RZ, R7 ;  /* 0x000000ffff027224 */ /* 0x000fe200078e0007 */
[----:B------:R-:W-:Y:S01]  /*193a0*/  SEL R25, R25, RZ, P0 ;  /* 0x000000ff19197207 */ /* 0x000fe20000000000 */
[----:B------:R-:W-:-:S03]  /*193b0*/  VIADD R7, R7, 0xffffffff ;  /* 0xffffffff07077836 */ /* 0x000fc60000000000 */
[----:B------:R-:W-:Y:S02]  /*193c0*/  ISETP.GT.AND P3, PT, R2, RZ, PT ;  /* 0x000000ff0200720c */ /* 0x000fe40003f64270 */
[----:B--2---:R-:W-:-:S13]  /*193d0*/  ISETP.NE.AND P1, PT, R10, 0x3, PT ;  /* 0x000000030a00780c */ /* 0x004fda0003f25270 */
[----:B0-----:R-:W-:Y:S05]  /*193e0*/  @!P1 BRA `(.L_x_1450) ;  /* 0x0000000000049947 */ /* 0x001fea0003800000 */
[----:B------:R-:W-:Y:S01]  /*193f0*/  BPT.TRAP 0x1 ;  /* 0x000000040000795c */ /* 0x000fe20000300000 */
.L_x_1450:
[----:B------:R-:W-:Y:S01]  /*19400*/  IMAD R6, R25, 0x8, R23 ;  /* 0x0000000819067824 */ /* 0x000fe200078e0217 */
[----:B------:R-:W-:Y:S01]  /*19410*/  SHF.L.U32 R21, R28, 0x1f, RZ ;  /* 0x0000001f1c157819 */ /* 0x000fe200000006ff */
[----:B------:R-:W-:Y:S01]  /*19420*/  BSSY B1, `(.L_x_1451) ;  /* 0x0000004000017945 */ /* 0x000fe20003800000 */
[----:B------:R-:W-:Y:S02]  /*19430*/  SHF.R.S32.HI R9, RZ, 0x1f, R5 ;  /* 0x0000001fff097819 */ /* 0x000fe40000011405 */
[----:B------:R-:W0:Y:S02]  /*19440*/  SYNCS.PHASECHK.TRANS64.TRYWAIT P0, [R6+URZ+0x38840], R21 ;  /* 0x03884015060075a7 */ /* 0x000e24000800017f */
[----:B0-----:R-:W-:Y:S05]  /*19450*/  @!P0 BRA `(.L_x_1452) ;  /* 0x0000004400e88947 */ /* 0x001fea0003800000 */
.L_x_1576:
[----:B------:R-:W-:Y:S05]  /*19460*/  BSYNC B1 ;  /* 0x0000000000017941 */ /* 0x000fea0003800000 */
.L_x_1451:
        /* <DEDUP_REMOVED lines=42> */
.L_x_1586:
        /* <DEDUP_REMOVED lines=8> */
.L_x_1454:
[----:B------:R-:W-:Y:S02]  /*19790*/  PLOP3.LUT P1, PT, P1, P0, PT, 0xa2, 0x0 ;  /* 0x000000000000781c */ /* 0x000fe40000f21472 */
[----:B------:R-:W-:-:S08]  /*197a0*/  @P0 R2UR P1, UR4, R6 ;  /* 0x00000000060402ca */ /* 0x000fd00000020000 */
[----:B------:R-:W-:-:S05]  /*197b0*/  @P0 PLOP3.LUT P0, PT, P1, PT, PT, 0x80, 0x0 ;  /* 0x000000000000081c */ /* 0x000fca0000f0f070 */
[----:B------:R-:W-:Y:S01]  /*197c0*/  @!P1 SYNCS.ARRIVE.TRANS64.RED.A0T1 RZ, [UR4+0x38830], RZ ;  /* 0x038830ffffff99a7 */ /* 0x000fe20008200404 */
[----:B------:R-:W-:Y:S07]  /*197d0*/  @!P1 ARRIVES.LDGSTSBAR.64.TRANSCNT [UR4+0x38830] ;  /* 0x03883000ff0099b0 */ /* 0x000fee0008000a84 */
[----:B------:R-:W-:Y:S05]  /*197e0*/  @P0 BRA.U.ANY `(.L_x_1454) ;  /* 0xfffffffd00e80947 */ /* 0x000fea000393ffff */
[----:B------:R-:W-:Y:S01]  /*197f0*/  NOP ;  /* 0x0000000000007918 */ /* 0x000fe20000000000 */
[----:B--2---:R-:W2:Y:S02]  /*19800*/  LDL R2, [R1+0x50] ;  /* 0x0000500001027983 */ /* 0x004ea40000100800 */
[----:B--2---:R-:W-:-:S13]  /*19810*/  ISETP.NE.AND P2, PT, R2, 0x3, PT ;  /* 0x000000030200780c */ /* 0x004fda0003f45270 */
[----:B------:R-:W-:Y:S05]  /*19820*/  @!P2 BRA `(.L_x_1455) ;  /* 0x000000000004a947 */ /* 0x000fea0003800000 */
[----:B------:R-:W-:Y:S01]  /*19830*/  BPT.TRAP 0x1 ;  /* 0x000000040000795c */ /* 0x000fe20000300000 */
.L_x_1455:
[----:B------:R2:W-:Y:S01]  /*19840*/  SYNCS.ARRIVE.TRANS64.A1T0 RZ, [R6+URZ+0x38830], RZ ;  /* 0x038830ff06ff79a7 */ /* 0x0005e2000810003f */
[----:B------:R-:W-:Y:S05]  /*19850*/  @!P2 BRA `(.L_x_1456) ;  /* 0x000000000004a947 */ /* 0x000fea0003800000 */
[----:B------:R-:W-:Y:S01]  /*19860*/  BPT.TRAP 0x1 ;  /* 0x000000040000795c */ /* 0x000fe20000300000 */
.L_x_1456:
[----:B------:R-:W3:Y:S01]  /*19870*/  SYNCS.PHASECHK.TRANS64.TRYWAIT P0, [R6+URZ+0x38860], R21 ;  /* 0x03886015060075a7 */ /* 0x000ee2000800017f */
[----:B------:R-:W-:Y:S04]  /*19880*/  BSSY B1, `(.L_x_1457) ;  /* 0x0000002000017945 */ /* 0x000fe80003800000 */
[----:B---3--:R-:W-:Y:S05]  /*19890*/  @!P0 BRA `(.L_x_1458) ;  /* 0x0000004800088947 */ /* 0x008fea0003800000 */
.L_x_1587:
[----:B------:R-:W-:Y:S05]  /*198a0*/  BSYNC B1 ;  /* 0x0000000000017941 */ /* 0x000fea0003800000 */
.L_x_1457:
[----:B------:R-:W-:Y:S01]  /*198b0*/  ULDC.64 UR4, c[0x0][0x328] ;  /* 0x0000ca0000047ab9 */ /* 0x000fe20000000a00 */
[C---:B------:R-:W-:Y:S01]  /*198c0*/  LOP3.LUT P5, RZ, R22.reuse, 0x8, RZ, 0xc0, !PT ;  /* 0x0000000816ff7812 */ /* 0x040fe200078ac0ff */
[----:B------:R-:W-:Y:S01]  /*198d0*/  IMAD R9, R9, UR4, RZ ;  /* 0x0000000409097c24 */ /* 0x000fe2000f8e02ff */
[----:B------:R-:W-:Y:S01]  /*198e0*/  LOP3.LUT P4, RZ, R22, 0x4, RZ, 0xc0, !PT ;  /* 0x0000000416ff7812 */ /* 0x000fe2000788c0ff */
[----:B------:R-:W-:-:S04]  /*198f0*/  IMAD.WIDE.U32 R2, R5, UR4, RZ ;  /* 0x0000000405027c25 */ /* 0x000fc8000f8e00ff */
[----:B------:R-:W-:Y:S01]  /*19900*/  IMAD R9, R5, UR5, R9 ;  /* 0x0000000505097c24 */ /* 0x000fe2000f8e0209 */
[----:B------:R-:W-:Y:S01]  /*19910*/  ULDC.64 UR4, c[0x0][0x338] ;  /* 0x0000ce0000047ab9 */ /* 0x000fe20000000a00 */
[----:B-1----:R-:W-:Y:S02]  /*19920*/  IMAD R17, R25, 0x7000, R8 ;  /* 0x0000700019117824 */ /* 0x002fe400078e0208 */
        /* <DEDUP_REMOVED lines=15> */
[----:B------:R-:W1:Y:S01]  /*19a20*/  SHFL.IDX PT, R2, R9, RZ, 0x181f ;  /* 0x00181fff09027589 */ /* 0x000e6200000e0000 */
[C---:B------:R-:W-:Y:S01]  /*19a30*/  LOP3.LUT P1, RZ, R22.reuse, 0x80, RZ, 0xc0, !PT ;  /* 0x0000008016ff7812 */ /* 0x040fe2000782c0ff */
[----:B------:R-:W-:Y:S01]  /*19a40*/  IMAD R17, R17, 0x2, R23 ;  /* 0x0000000211117824 */ /* 0x000fe200078e0217 */
[C---:B------:R-:W-:Y:S01]  /*19a50*/  LOP3.LUT P2, RZ, R22.reuse, 0x40, RZ, 0xc0, !PT ;  /* 0x0000004016ff7812 */ /* 0x040fe2000784c0ff */
[----:B------:R-:W4:Y:S01]  /*19a60*/  SHFL.IDX PT, R3, R10, RZ, 0x181f ;  /* 0x00181fff0a037589 */ /* 0x000f2200000e0000 */
[----:B------:R-:W-:-:S03]  /*19a70*/  LOP3.LUT R22, R22, 0xfff7ffff, RZ, 0xc0, !PT ;  /* 0xfff7ffff16167812 */ /* 0x000fc600078ec0ff */
[----:B------:R-:W5:Y:S01]  /*19a80*/  SHFL.IDX PT, R14, R9, 0x1, 0x181f ;  /* 0x00381f00090e7f89 */ /* 0x000f6200000e0000 */
[----:B------:R-:W-:-:S03]  /*19a90*/  @P3 LOP3.LUT R22, R22, 0x80000, RZ, 0xfc, !PT ;  /* 0x0008000016163812 */ /* 0x000fc600078efcff */
[----:B------:R-:W0:Y:S01]  /*19aa0*/  SHFL.IDX PT, R5, R10, 0x1, 0x181f ;  /* 0x00381f000a057f89 */ /* 0x000e2200000e0000 */
[C---:B------:R-:W-:Y:S02]  /*19ab0*/  LOP3.LUT P3, RZ, R22.reuse, 0x20, RZ, 0xc0, !PT ;  /* 0x0000002016ff7812 */ /* 0x040fe4000786c0ff */
[C---:B------:R-:W-:Y:S01]  /*19ac0*/  LOP3.LUT P6, RZ, R22.reuse, 0x10, RZ, 0xc0, !PT ;  /* 0x0000001016ff7812 */ /* 0x040fe200078cc0ff */
[----:B------:R-:W-:Y:S01]  /*19ad0*/  SHFL.IDX PT, R8, R10, 0x2, 0x181f ;  /* 0x00581f000a087f89 */ /* 0x000fe200000e0000 */
[----:B------:R-:W-:-:S03]  /*19ae0*/  LOP3.LUT R22, R22, 0xffdfffff, RZ, 0xc0, !PT ;  /* 0xffdfffff16167812 */ /* 0x000fc600078ec0ff */
[----:B------:R-:W-:Y:S01]  /*19af0*/  SHFL.IDX PT, R10, R10, 0x3, 0x181f ;  /* 0x00781f000a0a7f89 */ /* 0x000fe200000e0000 */
[----:B-1----:R-:W-:-:S05]  /*19b00*/  IADD3 R2, P0, R2, R0, RZ ;  /* 0x0000000002027210 */ /* 0x002fca0007f1e0ff */
[----:B------:R-:W-:Y:S01]  /*19b10*/  @P3 LOP3.LUT R22, R22, 0x200000, RZ, 0xfc, !PT ;  /* 0x0020000016163812 */ /* 0x000fe200078efcff */
[----:B----4-:R-:W-:Y:S01]  /*19b20*/  IMAD.X R3, RZ, RZ, R3, P0 ;  /* 0x000000ffff037224 */ /* 0x010fe200000e0603 */
[----:B------:R-:W-:-:S04]  /*19b30*/  ISETP.NE.U32.AND P0, PT, R33, RZ, PT ;  /* 0x000000ff2100720c */ /* 0x000fc80003f05070 */
[----:B------:R-:W-:Y:S01]  /*19b40*/  LDGSTS.E.BYPASS.LTC128B.128 [R17+0x400], desc[UR40][R2.64], !P1 ;  /* 0x0040000002117fae */ /* 0x000fe2000c901d68 */
[----:B------:R-:W-:-:S03]  /*19b50*/  ISETP.NE.U32.AND P1, PT, R31, RZ, PT ;  /* 0x000000ff1f00720c */ /* 0x000fc60003f25070 */
[----:B------:R-:W-:Y:S01]  /*19b60*/  LDGSTS.E.BYPASS.LTC128B.128 [R17+0x2400], desc[UR40][R2.64+0x80], !P2 ;  /* 0x0240008002117fae */ /* 0x000fe2000d101d68 */
[----:B-----5:R-:W-:-:S03]  /*19b70*/  IADD3 R4, P2, R14, R0, RZ ;  /* 0x000000000e047210 */ /* 0x020fc60007f5e0ff */
[----:B------:R-:W-:Y:S01]  /*19b80*/  LDGSTS.E.BYPASS.LTC128B.128 [R17+0x4400], desc[UR40][R2.64+0x100], !P3 ;  /* 0x0440010002117fae */ /* 0x000fe2000d901d68 */
[C---:B------:R-:W-:Y:S01]  /*19b90*/  LOP3.LUT P3, RZ, R22.reuse, 0x80, RZ, 0xc0, !PT ;  /* 0x0000008016ff7812 */ /* 0x040fe2000786c0ff */
[----:B0-----:R-:W-:Y:S01]  /*19ba0*/  IMAD.X R5, RZ, RZ, R5, P2 ;  /* 0x000000ffff057224 */ /* 0x001fe200010e0605 */
        /* <DEDUP_REMOVED lines=33> */
.L_x_1597:
[----:B------:R-:W-:Y:S02]  /*19dc0*/  LOP3.LUT R22, R22, 0xffefffff, RZ, 0xc0, !PT ;  /* 0xffefffff16167812 */ /* 0x000fe400078ec0ff */
[----:B-1----:R-:W-:Y:S02]  /*19dd0*/  IADD3 R2, P2, R14, R0, RZ ;  /* 0x000000000e027210 */ /* 0x002fe40007f5e0ff */
        /* <DEDUP_REMOVED lines=23> */
.L_x_1460:
[----:B------:R-:W-:Y:S02]  /*19f50*/  PLOP3.LUT P1, PT, P1, P0, PT, 0xa2, 0x0 ;  /* 0x000000000000781c */ /* 0x000fe40000f21472 */
[----:B------:R-:W-:-:S08]  /*19f60*/  @P0 R2UR P1, UR4, R6 ;  /* 0x00000000060402ca */ /* 0x000fd00000020000 */
[----:B------:R-:W-:-:S05]  /*19f70*/  @P0 PLOP3.LUT P0, PT, P1, PT, PT, 0x80, 0x0 ;  /* 0x000000000000081c */ /* 0x000fca0000f0f070 */
[----:B------:R-:W-:Y:S01]  /*19f80*/  @!P1 SYNCS.ARRIVE.TRANS64.RED.A0T1 RZ, [UR4+0x38850], RZ ;  /* 0x038850ffffff99a7 */ /* 0x000fe20008200404 */
[----:B------:R-:W-:Y:S07]  /*19f90*/  @!P1 ARRIVES.LDGSTSBAR.64.TRANSCNT [UR4+0x38850] ;  /* 0x03885000ff0099b0 */ /* 0x000fee0008000a84 */
[----:B------:R-:W-:Y:S05]  /*19fa0*/  @P0 BRA.U.ANY `(.L_x_1460) ;  /* 0xfffffffd00e80947 */ /* 0x000fea000393ffff */
[----:B------:R-:W-:Y:S01]  /*19fb0*/  NOP ;  /* 0x0000000000007918 */ /* 0x000fe20000000000 */
[----:B0-----:R-:W4:Y:S02]  /*19fc0*/  LDL R2, [R1+0x50] ;  /* 0x0000500001027983 */ /* 0x001f240000100800 */
[----:B----4-:R-:W-:-:S13]  /*19fd0*/  ISETP.NE.AND P2, PT, R2, 0x3, PT ;  /* 0x000000030200780c */ /* 0x010fda0003f45270 */
[----:B------:R-:W-:Y:S05]  /*19fe0*/  @!P2 BRA `(.L_x_1461) ;  /* 0x000000000004a947 */ /* 0x000fea0003800000 */
[----:B------:R-:W-:Y:S01]  /*19ff0*/  BPT.TRAP 0x1 ;  /* 0x000000040000795c */ /* 0x000fe20000300000 */
.L_x_1461:
[----:B------:R1:W-:Y:S01]  /*1a000*/  SYNCS.ARRIVE.TRANS64.A1T0 RZ, [R6+URZ+0x38850], RZ ;  /* 0x038850ff06ff79a7 */ /* 0x0003e2000810003f */
[----:B------:R-:W-:Y:S05]  /*1a010*/  @P3 BRA `(.L_x_1462) ;  /* 0xfffffff000503947 */ /* 0x000fea000383ffff */
.L_x_1449:
[----:B------:R-:W-:Y:S05]  /*1a020*/  BSYNC B0 ;  /* 0x0000000000007941 */ /* 0x000fea0003800000 */
.L_x_1448:
        /* <DEDUP_REMOVED lines=21> */
.L_x_1464:
[----:B------:R-:W-:Y:S05]  /*1a180*/  BSYNC B0 ;  /* 0x0000000000007941 */ /* 0x000fea0003800000 */
.L_x_1463:
[----:B------:R-:W-:-:S07]  /*1a190*/  SEL R25, R25, RZ, P0 ;  /* 0x000000ff19197207 */ /* 0x000fce0000000000 */
.L_x_1417:
[----:B------:R-:W-:Y:S05]  /*1a1a0*/  BSYNC B7 ;  /* 0x0000000000077941 */ /* 0x000fea0003800000 */
.L_x_1415:
        /* <DEDUP_REMOVED lines=11> */
.L_x_1465:
        /* <DEDUP_REMOVED lines=36> */
.L_x_1607:
[----:B------:R-:W-:Y:S02]  /*1a4a0*/  ULDC UR4, c[0x0][0xd38] ;  /* 0x00034e0000047ab9 */ /* 0x000fe40000000800 */
[----:B------:R-:W-:-:S04]  /*1a4b0*/  IMAD.U32 R16, RZ, RZ, UR4 ;  /* 0x00000004ff107e24 */ /* 0x000fc8000f8e00ff */
[----:B-1----:R-:W-:-:S04]  /*1a4c0*/  IMAD R5, R14, R16, RZ ;  /* 0x000000100e057224 */ /* 0x002fc800078e02ff */
[----:B------:R-:W-:-:S05]  /*1a4d0*/  IMAD.IADD R4, R4, 0x1, R5 ;  /* 0x0000000104047824 */ /* 0x000fca00078e0205 */
[----:B------:R-:W-:-:S13]  /*1a4e0*/  ISETP.GT.AND P6, PT, R4, R0, PT ;  /* 0x000000000400720c */ /* 0x000fda0003fc4270 */
[----:B------:R-:W-:Y:S05]  /*1a4f0*/  @P6 BRA `(.L_x_1468) ;  /* 0x00000000009c6947 */ /* 0x000fea0003800000 */
.L_x_1473:
        /* <DEDUP_REMOVED lines=14> */
.L_x_1471:
[----:B------:R-:W-:Y:S05]  /*1a5e0*/  BSYNC B0 ;  /* 0x0000000000007941 */ /* 0x000fea0003800000 */
.L_x_1470:
        /* <DEDUP_REMOVED lines=18> */
.L_x_1615:
[----:B------:R-:W-:Y:S02]  /*1a710*/  ULDC UR4, c[0x0][0xd38] ;  /* 0x00034e0000047ab9 */ /* 0x000fe40000000800 */
[----:B------:R-:W-:-:S04]  /*1a720*/  IMAD.U32 R16, RZ, RZ, UR4 ;  /* 0x00000004ff107e24 */ /* 0x000fc8000f8e00ff */
[----:B-1----:R-:W-:-:S04]  /*1a730*/  IMAD R5, R14, R16, RZ ;  /* 0x000000100e057224 */ /* 0x002fc800078e02ff */
[----:B------:R-:W-:-:S05]  /*1a740*/  IMAD.IADD R4, R5, 0x1, R4 ;  /* 0x0000000105047824 */ /* 0x000fca00078e0204 */
[----:B------:R-:W-:-:S13]  /*1a750*/  ISETP.GT.AND P6, PT, R4, R0, PT ;  /* 0x000000000400720c */ /* 0x000fda0003fc4270 */
[----:B------:R-:W-:Y:S05]  /*1a760*/  @!P6 BRA `(.L_x_1473) ;  /* 0xfffffffc0064e947 */ /* 0x000fea000383ffff */
.L_x_1468:
        /* <DEDUP_REMOVED lines=8> */
.L_x_1619:
[----:B------:R-:W-:Y:S01]  /*1a7f0*/  ISETP.NE.AND P0, PT, R6, RZ, PT ;  /* 0x000000ff0600720c */ /* 0x000fe20003f05270 */
[----:B------:R-:W-:-:S12]  /*1a800*/  IMAD.MOV.U32 R14, RZ, RZ, RZ ;  /* 0x000000ffff0e7224 */ /* 0x000fd800078e00ff */
[----:B------:R-:W-:Y:S05]  /*1a810*/  @!P0 BRA `(.L_x_1475) ;  /* 0x0000000000108947 */ /* 0x000fea0003800000 */
[----:B------:R-:W-:Y:S01]  /*1a820*/  UMOV UR4, 0xffffffff ;  /* 0xffffffff00047882 */ /* 0x000fe20000000000 */
[----:B------:R-:W-:Y:S02]  /*1a830*/  VIADD R12, R4, 0xffffffff ;  /* 0xffffffff040c7836 */ /* 0x000fe40000000000 */
[----:B------:R-:W-:Y:S05]  /*1a840*/  BRA.DIV UR4, `(.L_x_1476) ;  /* 0x0000004a04347947 */ /* 0x000fea000b800000 */
[----:B------:R3:W4:Y:S02]  /*1a850*/  SHFL.IDX PT, R14, R3, R12, 0x1f ;  /* 0x00001f0c030e7589 */ /* 0x00072400000e0000 */
.L_x_1475:
        /* <DEDUP_REMOVED lines=31> */
.L_x_1469:
[----:B------:R-:W-:Y:S01]  /*1aa50*/  UMOV UR4, URZ ;  /* 0x0000003f00047c82 */ /* 0x000fe20008000000 */
[----:B------:R-:W-:Y:S01]  /*1aa60*/  UMOV UR5, URZ ;  /* 0x0000003f00057c82 */ /* 0x000fe20008000000 */
[----:B------:R-:W-:Y:S01]  /*1aa70*/  ULDC UR6, c[0x0][0xd3c] ;  /* 0x00034f0000067ab9 */ /* 0x000fe20000000800 */
[----:B------:R-:W-:Y:S02]  /*1aa80*/  IMAD.MOV.U32 R16, RZ, RZ, R0 ;  /* 0x000000ffff107224 */ /* 0x000fe400078e0000 */
[----:B------:R-:W-:Y:S02]  /*1aa90*/  IMAD.U32 R17, RZ, RZ, UR4 ;  /* 0x00000004ff117e24 */ /* 0x000fe4000f8e00ff */
[----:B------:R-:W-:Y:S02]  /*1aaa0*/  IMAD.U32 R18, RZ, RZ, UR5 ;  /* 0x00000005ff127e24 */ /* 0x000fe4000f8e00ff */
[----:B------:R-:W-:-:S07]  /*1aab0*/  IMAD.U32 R19, RZ, RZ, UR6 ;  /* 0x00000006ff137e24 */ /* 0x000fce000f8e00ff */
.L_x_1477:
        /* <DEDUP_REMOVED lines=10> */
.L_x_1466:
[----:B------:R-:W-:Y:S02]  /*1ab60*/  ULDC UR4, c[0x0][0xd3c] ;  /* 0x00034f0000047ab9 */ /* 0x000fe40000000800 */
[----:B----4-:R-:W-:-:S13]  /*1ab70*/  ISETP.GE.AND P0, PT, R19, UR4, PT ;  /* 0x0000000413007c0c */ /* 0x010fda000bf06270 */
[----:B------:R-:W-:Y:S05]  /*1ab80*/  @!P0 BRA `(.L_x_1478) ;  /* 0xffffff8c00dc8947 */ /* 0x000fea000383ffff */
[----:B------:R-:W-:Y:S05]  /*1ab90*/  BSYNC B8 ;  /* 0x0000000000087941 */ /* 0x000fea0003800000 */
.L_x_1365:
        /* <DEDUP_REMOVED lines=12> */
.L_x_1622:
[----:B------:R-:W-:Y:S05]  /*1ac60*/  BSYNC B0 ;  /* 0x0000000000007941 */ /* 0x000fea0003800000 */
.L_x_1479:
[----:B------:R-:W-:-:S03]  /*1ac70*/  UMOV UR4, 0xffffffff ;  /* 0xffffffff00047882 */ /* 0x000fc60000000000 */
[----:B------:R-:W-:Y:S05]  /*1ac80*/  BRA.DIV UR4, `(.L_x_1481) ;  /* 0x00000046045c7947 */ /* 0x000fea000b800000 */
[----:B0-----:R-:W0:Y:S02]  /*1ac90*/  S2R R0, SR_TID.X ;  /* 0x0000000000007919 */ /* 0x001e240000002100 */
[----:B0-----:R-:W-:-:S04]  /*1aca0*/  SHF.R.U32.HI R0, RZ, 0x5, R0 ;  /* 0x00000005ff007819 */ /* 0x001fc80000011600 */
[----:B------:R-:W-:-:S05]  /*1acb0*/  LOP3.LUT R0, R0, 0x3, RZ, 0xc0, !PT ;  /* 0x0000000300007812 */ /* 0x000fca00078ec0ff */
[----:B------:R0:W1:Y:S02]  /*1acc0*/  SHFL.IDX PT, R14, R0, RZ, 0x1f ;  /* 0x00001fff000e7589 */ /* 0x00006400000e0000 */
.L_x_1625:
[----:B-1----:R-:W-:-:S13]  /*1acd0*/  ISETP.NE.AND P0, PT, R14, RZ, PT ;  /* 0x000000ff0e00720c */ /* 0x002fda0003f05270 */
[----:B------:R-:W-:Y:S05]  /*1ace0*/  @P0 BRA `(.L_x_1234) ;  /* 0x0000000000880947 */ /* 0x000fea0003800000 */
[----:B------:R-:W-:-:S03]  /*1acf0*/  UMOV UR4, 0xffffffff ;  /* 0xffffffff00047882 */ /* 0x000fc60000000000 */
[----:B------:R-:W-:Y:S05]  /*1ad00*/  BRA.DIV UR4, `(.L_x_1482) ;  /* 0x0000004604707947 */ /* 0x000fea000b800000 */
[----:B------:R-:W-:-:S13]  /*1ad10*/  ELECT P6, URZ, PT ;  /* 0x00000000003f782f */ /* 0x000fda00038c0000 */
.L_x_1628:
[----:B------:R-:W-:Y:S05]  /*1ad20*/  @!P6 BRA `(.L_x_1234) ;  /* 0x000000000078e947 */ /* 0x000fea0003800000 */
[----:B0-----:R-:W4:Y:S02]  /*1ad30*/  LDL.LU R0, [R1+0x8] ;  /* 0x0000080001007983 */ /* 0x001f240000300800 */
[----:B----4-:R-:W-:-:S04]  /*1ad40*/  LOP3.LUT R0, R0, 0x2, RZ, 0xfc, !PT ;  /* 0x0000000200007812 */ /* 0x010fc800078efcff */
[----:B------:R-:W-:-:S13]  /*1ad50*/  ISETP.NE.AND P0, PT, R0, 0x3, PT ;  /* 0x000000030000780c */ /* 0x000fda0003f05270 */
[----:B------:R-:W-:Y:S05]  /*1ad60*/  @!P0 BRA `(.L_x_1483) ;  /* 0x0000000000048947 */ /* 0x000fea0003800000 */
[----:B------:R-:W-:Y:S01]  /*1ad70*/  BPT.TRAP 0x1 ;  /* 0x000000040000795c */ /* 0x000fe20000300000 */
.L_x_1483:
[C---:B------:R-:W-:Y:S01]  /*1ad80*/  IMAD R5, R25.reuse, 0x8, R4 ;  /* 0x0000000819057824 */ /* 0x040fe200078e0204 */
[----:B------:R-:W-:Y:S01]  /*1ad90*/  SHF.L.U32 R0, R28, 0x1f, RZ ;  /* 0x0000001f1c007819 */ /* 0x000fe200000006ff */
[----:B------:R-:W-:-:S03]  /*1ada0*/  VIADD R25, R25, 0x1 ;  /* 0x0000000119197836 */ /* 0x000fc60000000000 */
[----:B------:R-:W0:Y:S02]  /*1adb0*/  SYNCS.PHASECHK.TRANS64.TRYWAIT P1, [R5+URZ+0x38840], R0 ;  /* 0x03884000050075a7 */ /* 0x000e24000802017f */
[----:B------:R-:W-:-:S04]  /*1adc0*/  ISETP.NE.AND P2, PT, R25, 0x2, PT ;  /* 0x000000021900780c */ /* 0x000fc80003f45270 */
[----:B------:R-:W-:Y:S01]  /*1add0*/  SEL R3, RZ, 0x1, P2 ;  /* 0x00000001ff037807 */ /* 0x000fe20001000000 */
[----:B0-----:R-:W-:Y:S08]  /*1ade0*/  @!P1 BRA `(.L_x_1484) ;  /* 0x0000004400589947 */ /* 0x001ff00003800000 */
.L_x_1629:
[----:B------:R-:W-:Y:S02]  /*1adf0*/  SEL R25, R25, RZ, P2 ;  /* 0x000000ff19197207 */ /* 0x000fe40001000000 */
[----:B------:R-:W-:Y:S01]  /*1ae00*/  LOP3.LUT R2, R28, R3, RZ, 0x3c, !PT ;  /* 0x000000031c027212 */ /* 0x000fe200078e3cff */
[----:B------:R-:W-:Y:S06]  /*1ae10*/  @!P0 BRA `(.L_x_1485) ;  /* 0x0000000000048947 */ /* 0x000fec0003800000 */
[----:B------:R-:W-:Y:S01]  /*1ae20*/  BPT.TRAP 0x1 ;  /* 0x000000040000795c */ /* 0x000fe20000300000 */
.L_x_1485:
[----:B------:R-:W-:Y:S01]  /*1ae30*/  IMAD R25, R25, 0x8, R4 ;  /* 0x0000000819197824 */ /* 0x000fe200078e0204 */
[----:B------:R-:W-:-:S04]  /*1ae40*/  SHF.L.U32 R2, R2, 0x1f, RZ ;  /* 0x0000001f02027819 */ /* 0x000fc800000006ff */
[----:B------:R-:W1:Y:S02]  /*1ae50*/  SYNCS.PHASECHK.TRANS64.TRYWAIT P1, [R25+URZ+0x38840], R2 ;  /* 0x03884002190075a7 */ /* 0x000e64000802017f */
[----:B-1----:R-:W-:Y:S05]  /*1ae60*/  @!P1 BRA `(.L_x_1486) ;  /* 0x00000044004c9947 */ /* 0x002fea0003800000 */
.L_x_1630:
[----:B------:R-:W-:Y:S05]  /*1ae70*/  @!P0 BRA `(.L_x_1487) ;  /* 0x0000000000048947 */ /* 0x000fea0003800000 */
[----:B------:R-:W-:Y:S01]  /*1ae80*/  BPT.TRAP 0x1 ;  /* 0x000000040000795c */ /* 0x000fe20000300000 */
.L_x_1487:
[----:B------:R-:W4:Y:S02]  /*1ae90*/  SYNCS.PHASECHK.TRANS64.TRYWAIT P1, [R5+URZ+0x38860], R0 ;  /* 0x03886000050075a7 */ /* 0x000f24000802017f */
[----:B----4-:R-:W-:Y:S05]  /*1aea0*/  @!P1 BRA `(.L_x_1488) ;  /* 0x0000004400509947 */ /* 0x010fea0003800000 */
.L_x_1631:
[----:B------:R-:W-:Y:S05]  /*1aeb0*/  @!P0 BRA `(.L_x_1489) ;  /* 0x0000000000048947 */ /* 0x000fea0003800000 */
[----:B------:R-:W-:Y:S01]  /*1aec0*/  BPT.TRAP 0x1 ;  /* 0x000000040000795c */ /* 0x000fe20000300000 */
.L_x_1489:
[----:B------:R0:W0:Y:S02]  /*1aed0*/  SYNCS.PHASECHK.TRANS64.TRYWAIT P0, [R25+URZ+0x38860], R2 ;  /* 0x03886002190075a7 */ /* 0x000024000800017f */
[----:B0-----:R-:W-:Y:S05]  /*1aee0*/  @!P0 NANOSLEEP.SYNCS 0x989680 ;  /* 0x009896800000895d */ /* 0x001fea0003900000 */
[----:B------:R-:W0:Y:S02]  /*1aef0*/  @!P0 SYNCS.PHASECHK.TRANS64 P0, [R25+URZ+0x38860], R2 ;  /* 0x03886002190085a7 */ /* 0x000e24000800007f */
[----:B0-----:R-:W-:Y:S05]  /*1af00*/  @!P0 BRA `(.L_x_1489) ;  /* 0xfffffffc00f08947 */ /* 0x001fea000383ffff */
.L_x_1234:
[----:B------:R-:W-:Y:S05]  /*1af10*/  BSYNC B9 ;  /* 0x0000000000097941 */ /* 0x000fea0003800000 */
.L_x_1231:
[----:B------:R-:W-:Y:S05]  /*1af20*/  EXIT ;  /* 0x000000000000794d */ /* 0x000fea0003800000 */
.L_x_1250:
[----:B0-----:R0:W1:Y:S02]  /*1af30*/  SYNCS.PHASECHK.TRANS64.TRYWAIT P6, [R63+URZ+0x38890], R74 ;  /* 0x0388904a3f0075a7 */ /* 0x00106400080c017f */
[----:B-1----:R-:W-:Y:S05]  /*1af40*/  @!P6 NANOSLEEP.SYNCS 0x989680 ;  /* 0x009896800000e95d */ /* 0x002fea0003900000 */
[----:B------:R-:W1:Y:S02]  /*1af50*/  @!P6 SYNCS.PHASECHK.TRANS64 P6, [R63+URZ+0x38890], R74 ;  /* 0x0388904a3f00e5a7 */ /* 0x000e6400080c007f */
[----:B-1----:R-:W-:Y:S05]  /*1af60*/  @!P6 BRA `(.L_x_1250) ;  /* 0xfffffffc00f0e947 */ /* 0x002fea000383ffff */
[----:B------:R-:W-:Y:S05]  /*1af70*/  BRA `(.L_x_1490) ;  /* 0xfffffe7800cc7947 */ /* 0x000fea000383ffff */
.L_x_1251:
        /* <DEDUP_REMOVED lines=8> */
.L_x_1492:
[----:B------:R-:W-:Y:S05]  /*1b000*/  BSYNC B1 ;  /* 0x0000000000017941 */ /* 0x000fea0003800000 */
.L_x_1491:
        /* <DEDUP_REMOVED lines=8> */
.L_x_1493:
[----:B------:R-:W-:Y:S05]  /*1b090*/  BRA `(.L_x_1494) ;  /* 0xfffffe7800987947 */ /* 0x000fea000383ffff */
.L_x_1261:
[----:B0-----:R0:W1:Y:S02]  /*1b0a0*/  SYNCS.PHASECHK.TRANS64.TRYWAIT P6, [R63+URZ+0x38890], R74 ;  /* 0x0388904a3f0075a7 */ /* 0x00106400080c017f */
[----:B-1----:R-:W-:Y:S05]  /*1b0b0*/  @!P6 NANOSLEEP.SYNCS 0x989680 ;  /* 0x009896800000e95d */ /* 0x002fea0003900000 */
[----:B------:R-:W1:Y:S02]  /*1b0c0*/  @!P6 SYNCS.PHASECHK.TRANS64 P6, [R63+URZ+0x38890], R74 ;  /* 0x0388904a3f00e5a7 */ /* 0x000e6400080c007f */
[----:B-1----:R-:W-:Y:S05]  /*1b0d0*/  @!P6 BRA `(.L_x_1261) ;  /* 0xfffffffc00f0e947 */ /* 0x002fea000383ffff */
[----:B------:R-:W-:Y:S05]  /*1b0e0*/  BRA `(.L_x_1495) ;  /* 0xfffffe8400107947 */ /* 0x000fea000383ffff */
.L_x_1262:
        /* <DEDUP_REMOVED lines=8> */
.L_x_1497:
[----:B------:R-:W-:Y:S05]  /*1b170*/  BSYNC B1 ;  /* 0x0000000000017941 */ /* 0x000fea0003800000 */
.L_x_1496:
        /* <DEDUP_REMOVED lines=8> */
.L_x_1498:
[----:B------:R-:W-:Y:S01]  /*1b200*/  IMAD.MOV.U32 R70, RZ, RZ, R14 ;  /* 0x000000ffff467224 */ /* 0x000fe200078e000e */
[----:B------:R-:W-:Y:S06]  /*1b210*/  BRA `(.L_x_1499) ;  /* 0xfffffe8000d87947 */ /* 0x000fec000383ffff */
.L_x_1267:
[----:B0-----:R0:W1:Y:S02]  /*1b220*/  SYNCS.PHASECHK.TRANS64.TRYWAIT P0, [R63+URZ+0x38890], R74 ;  /* 0x0388904a3f0075a7 */ /* 0x001064000800017f */
[----:B-1----:R-:W-:Y:S05]  /*1b230*/  @!P0 NANOSLEEP.SYNCS 0x989680 ;  /* 0x009896800000895d */ /* 0x002fea0003900000 */
[----:B------:R-:W1:Y:S02]  /*1b240*/  @!P0 SYNCS.PHASECHK.TRANS64 P0, [R63+URZ+0x38890], R74 ;  /* 0x0388904a3f0085a7 */ /* 0x000e64000800007f */
[----:B-1----:R-:W-:Y:S05]  /*1b250*/  @!P0 BRA `(.L_x_1267) ;  /* 0xfffffffc00f08947 */ /* 0x002fea000383ffff */
[----:B------:R-:W-:Y:S05]  /*1b260*/  BRA `(.L_x_1500) ;  /* 0xfffffe8800d87947 */ /* 0x000fea000383ffff */
.L_x_1268:
[----:B------:R-:W-:Y:S01]  /*1b270*/  BSSY B1, `(.L_x_1501) ;  /* 0x0000007000017945 */ /* 0x000fe20003800000 */
[----:B------:R-:W-:Y:S02]  /*1b280*/  IMAD.MOV.U32 R12, RZ, RZ, RZ ;  /* 0x000000ffff0c7224 */ /* 0x000fe400078e00ff */
[----:B------:R-:W-:Y:S02]  /*1b290*/  IMAD.MOV.U32 R11, RZ, RZ, 0x1c1f ;  /* 0x00001c1fff0b7424 */ /* 0x000fe400078e00ff */
[----:B------:R-:W-:-:S07]  /*1b2a0*/  IMAD.MOV.U32 R15, RZ, RZ, -0x1 ;  /* 0xffffffffff0f7424 */ /* 0x000fce00078e00ff */
[----:B0-----:R-:W-:Y:S05]  /*1b2b0*/  WARPSYNC.COLLECTIVE R15, `(.L_x_1502) ;  /* 0x000000000f087348 */ /* 0x001fea0003c00000 */
[----:B------:R1:W2:Y:S02]  /*1b2c0*/  SHFL.IDX P6, R14, R13, R12, R11 ;  /* 0x0000000c0d0e7389 */ /* 0x0002a400000c000b */
[----:B012---:R-:W-:Y:S01]  /*1b2d0*/  ENDCOLLECTIVE ;  /* 0x000000000000791b */ /* 0x007fe20003800000 */
.L_x_1502:
[----:B------:R-:W-:Y:S05]  /*1b2e0*/  BSYNC B1 ;  /* 0x0000000000017941 */ /* 0x000fea0003800000 */
.L_x_1501:
        /* <DEDUP_REMOVED lines=8> */
.L_x_1503:
[----:B------:R-:W-:Y:S05]  /*1b370*/  BRA `(.L_x_1504) ;  /* 0xfffffe8c00007947 */ /* 0x000fea000383ffff */
.L_x_1272:
[----:B--2---:R2:W3:Y:S02]  /*1b380*/  SYNCS.PHASECHK.TRANS64.TRYWAIT P5, [R63+URZ+0x388b0], R74 ;  /* 0x0388b04a3f0075a7 */ /* 0x0044e400080a017f */
[----:B---3--:R-:W-:Y:S05]  /*1b390*/  @!P5 NANOSLEEP.SYNCS 0x989680 ;  /* 0x009896800000d95d */ /* 0x008fea0003900000 */
[----:B------:R-:W3:Y:S02]  /*1b3a0*/  @!P5 SYNCS.PHASECHK.TRANS64 P5, [R63+URZ+0x388b0], R74 ;  /* 0x0388b04a3f00d5a7 */ /* 0x000ee400080a007f */
[----:B---3--:R-:W-:Y:S05]  /*1b3b0*/  @!P5 BRA `(.L_x_1272) ;  /* 0xfffffffc00f0d947 */ /* 0x008fea000383ffff */
[----:B------:R-:W-:Y:S05]  /*1b3c0*/  BRA `(.L_x_1505) ;  /* 0xfffffe8c008c7947 */ /* 0x000fea000383ffff */
.L_x_1297:
        /* <DEDUP_REMOVED lines=8> */
.L_x_1507:
[----:B------:R-:W-:Y:S05]  /*1b450*/  BSYNC B1 ;  /* 0x0000000000017941 */ /* 0x000fea0003800000 */
.L_x_1506:
        /* <DEDUP_REMOVED lines=8> */
.L_x_1508:
[----:B------:R-:W-:Y:S02]  /*1b4e0*/  IMAD.MOV.U32 R13, RZ, RZ, R29 ;  /* 0x000000ffff0d7224 */ /* 0x000fe400078e001d */
[----:B------:R-:W-:-:S07]  /*1b4f0*/  IMAD.MOV.U32 R0, RZ, RZ, R14 ;  /* 0x000000ffff007224 */ /* 0x000fce00078e000e */
[----:B------:R-:W-:Y:S05]  /*1b500*/  WARPSYNC.COLLECTIVE R15, `(.L_x_1509) ;  /* 0x000000000f087348 */ /* 0x000fea0003c00000 */
[----:B------:R0:W1:Y:S02]  /*1b510*/  SHFL.IDX P6, R14, R13, R12, R11 ;  /* 0x0000000c0d0e7389 */ /* 0x00006400000c000b */
[----:B01----:R-:W-:Y:S01]  /*1b520*/  ENDCOLLECTIVE ;  /* 0x000000000000791b */ /* 0x003fe20003800000 */
.L_x_1509:
[----:B------:R-:W-:Y:S02]  /*1b530*/  IMAD.MOV.U32 R13, RZ, RZ, R28 ;  /* 0x000000ffff0d7224 */ /* 0x000fe400078e001c */
[----:B------:R-:W-:-:S07]  /*1b540*/  IMAD.MOV.U32 R5, RZ, RZ, R14 ;  /* 0x000000ffff057224 */ /* 0x000fce00078e000e */
[----:B------:R-:W-:Y:S05]  /*1b550*/  WARPSYNC.COLLECTIVE R15, `(.L_x_1510) ;  /* 0x000000000f087348 */ /* 0x000fea0003c00000 */
[----:B------:R0:W1:Y:S02]  /*1b560*/  SHFL.IDX P6, R14, R13, R12, R11 ;  /* 0x0000000c0d0e7389 */ /* 0x00006400000c000b */
[----:B01----:R-:W-:Y:S01]  /*1b570*/  ENDCOLLECTIVE ;  /* 0x000000000000791b */ /* 0x003fe20003800000 */
.L_x_1510:
[----:B------:R-:W-:Y:S05]  /*1b580*/  BRA `(.L_x_1511) ;  /* 0xfffffeb800b47947 */ /* 0x000fea000383ffff */
.L_x_1301:
[----:B0-----:R0:W1:Y:S02]  /*1b590*/  SYNCS.PHASECHK.TRANS64.TRYWAIT P0, [R2+URZ+0x38800], R13 ;  /* 0x0388000d020075a7 */ /* 0x001064000800017f */
[----:B-1----:R-:W-:Y:S05]  /*1b5a0*/  @!P0 NANOSLEEP.SYNCS 0x989680 ;  /* 0x009896800000895d */ /* 0x002fea0003900000 */
[----:B------:R-:W1:Y:S02]  /*1b5b0*/  @!P0 SYNCS.PHASECHK.TRANS64 P0, [R2+URZ+0x38800], R13 ;  /* 0x0388000d020085a7 */ /* 0x000e64000800007f */
[----:B-1----:R-:W-:Y:S05]  /*1b5c0*/  @!P0 BRA `(.L_x_1301) ;  /* 0xfffffffc00f08947 */ /* 0x002fea000383ffff */
[----:B------:R-:W-:Y:S05]  /*1b5d0*/  BRA `(.L_x_1512) ;  /* 0xfffffebc00c87947 */ /* 0x000fea000383ffff */
.L_x_1309:
        /* <DEDUP_REMOVED lines=8> */
.L_x_1514:
[----:B------:R-:W-:Y:S05]  /*1b660*/  BSYNC B1 ;  /* 0x0000000000017941 */ /* 0x000fea0003800000 */
.L_x_1513:
        /* <DEDUP_REMOVED lines=8> */
.L_x_1515:
[----:B------:R-:W-:Y:S02]  /*1b6f0*/  IMAD.MOV.U32 R13, RZ, RZ, R29 ;  /* 0x000000ffff0d7224 */ /* 0x000fe400078e001d */
[----:B------:R-:W-:-:S07]  /*1b700*/  IMAD.MOV.U32 R3, RZ, RZ, R14 ;  /* 0x000000ffff037224 */ /* 0x000fce00078e000e */
[----:B------:R-:W-:Y:S05]  /*1b710*/  WARPSYNC.COLLECTIVE R15, `(.L_x_1516) ;  /* 0x000000000f087348 */ /* 0x000fea0003c00000 */
[----:B------:R0:W1:Y:S02]  /*1b720*/  SHFL.IDX P6, R14, R13, R12, R11 ;  /* 0x0000000c0d0e7389 */ /* 0x00006400000c000b */
[----:B01----:R-:W-:Y:S01]  /*1b730*/  ENDCOLLECTIVE ;  /* 0x000000000000791b */ /* 0x003fe20003800000 */
.L_x_1516:
[----:B------:R-:W-:Y:S02]  /*1b740*/  IMAD.MOV.U32 R13, RZ, RZ, R28 ;  /* 0x000000ffff0d7224 */ /* 0x000fe400078e001c */
[----:B------:R-:W-:-:S07]  /*1b750*/  IMAD.MOV.U32 R20, RZ, RZ, R14 ;  /* 0x000000ffff147224 */ /* 0x000fce00078e000e */
[----:B------:R-:W-:Y:S05]  /*1b760*/  WARPSYNC.COLLECTIVE R15, `(.L_x_1517) ;  /* 0x000000000f087348 */ /* 0x000fea0003c00000 */
[----:B------:R0:W1:Y:S02]  /*1b770*/  SHFL.IDX P6, R14, R13, R12, R11 ;  /* 0x0000000c0d0e7389 */ /* 0x00006400000c000b */
[----:B01----:R-:W-:Y:S01]  /*1b780*/  ENDCOLLECTIVE ;  /* 0x000000000000791b */ /* 0x003fe20003800000 */
.L_x_1517:
[----:B------:R-:W-:Y:S05]  /*1b790*/  BRA `(.L_x_1518) ;  /* 0xfffffec800387947 */ /* 0x000fea000383ffff */
.L_x_1313:
[----:B0-----:R0:W1:Y:S02]  /*1b7a0*/  SYNCS.PHASECHK.TRANS64.TRYWAIT P1, [R2+URZ+0x38800], R31 ;  /* 0x0388001f020075a7 */ /* 0x001064000802017f */
[----:B-1----:R-:W-:Y:S05]  /*1b7b0*/  @!P1 NANOSLEEP.SYNCS 0x989680 ;  /* 0x009896800000995d */ /* 0x002fea0003900000 */
[----:B------:R-:W1:Y:S02]  /*1b7c0*/  @!P1 SYNCS.PHASECHK.TRANS64 P1, [R2+URZ+0x38800], R31 ;  /* 0x0388001f020095a7 */ /* 0x000e64000802007f */
[----:B-1----:R-:W-:Y:S05]  /*1b7d0*/  @!P1 BRA `(.L_x_1313) ;  /* 0xfffffffc00f09947 */ /* 0x002fea000383ffff */
[----:B------:R-:W-:Y:S05]  /*1b7e0*/  BRA `(.L_x_1519) ;  /* 0xfffffecc00187947 */ /* 0x000fea000383ffff */
.L_x_1319:
[----:B-1----:R1:W2:Y:S02]  /*1b7f0*/  SYNCS.PHASECHK.TRANS64.TRYWAIT P1, [R13+URZ+0x38830], R20 ;  /* 0x038830140d0075a7 */ /* 0x0022a4000802017f */
[----:B--2---:R-:W-:Y:S05]  /*1b800*/  @!P1 NANOSLEEP.SYNCS 0x989680 ;  /* 0x009896800000995d */ /* 0x004fea0003900000 */
[----:B------:R-:W2:Y:S02]  /*1b810*/  @!P1 SYNCS.PHASECHK.TRANS64 P1, [R13+URZ+0x38830], R20 ;  /* 0x038830140d0095a7 */ /* 0x000ea4000802007f */
[----:B--2---:R-:W-:Y:S05]  /*1b820*/  @!P1 BRA `(.L_x_1319) ;  /* 0xfffffffc00f09947 */ /* 0x004fea000383ffff */
[----:B------:R-:W-:Y:S05]  /*1b830*/  BRA `(.L_x_1318) ;  /* 0xfffffed8004c7947 */ /* 0x000fea000383ffff */
.L_x_1321:
[----:B--2---:R2:W3:Y:S02]  /*1b840*/  SYNCS.PHASECHK.TRANS64.TRYWAIT P1, [R2+URZ+0x38810], R3 ;  /* 0x03881003020075a7 */ /* 0x0044e4000802017f */
[----:B---3--:R-:W-:Y:S05]  /*1b850*/  @!P1 NANOSLEEP.SYNCS 0x989680 ;  /* 0x009896800000995d */ /* 0x008fea0003900000 */
[----:B------:R-:W3:Y:S02]  /*1b860*/  @!P1 SYNCS.PHASECHK.TRANS64 P1, [R2+URZ+0x38810], R3 ;  /* 0x03881003020095a7 */ /* 0x000ee4000802007f */
[----:B---3--:R-:W-:Y:S05]  /*1b870*/  @!P1 BRA `(.L_x_1321) ;  /* 0xfffffffc00f09947 */ /* 0x008fea000383ffff */
[----:B------:R-:W-:Y:S05]  /*1b880*/  BRA `(.L_x_1520) ;  /* 0xfffffed800fc7947 */ /* 0x000fea000383ffff */
.L_x_1325:
[----:B--2---:R2:W4:Y:S02]  /*1b890*/  SYNCS.PHASECHK.TRANS64.TRYWAIT P1, [R13+URZ+0x38850], R20 ;  /* 0x038850140d0075a7 */ /* 0x004524000802017f */
[----:B----4-:R-:W-:Y:S05]  /*1b8a0*/  @!P1 NANOSLEEP.SYNCS 0x989680 ;  /* 0x009896800000995d */ /* 0x010fea0003900000 */
[----:B------:R-:W4:Y:S02]  /*1b8b0*/  @!P1 SYNCS.PHASECHK.TRANS64 P1, [R13+URZ+0x38850], R20 ;  /* 0x038850140d0095a7 */ /* 0x000f24000802007f */
[----:B----4-:R-:W-:Y:S05]  /*1b8c0*/  @!P1 BRA `(.L_x_1325) ;  /* 0xfffffffc00f09947 */ /* 0x010fea000383ffff */
[----:B------:R-:W-:Y:S05]  /*1b8d0*/  BRA `(.L_x_1324) ;  /* 0xfffffedc00287947 */ /* 0x000fea000383ffff */
.L_x_1334:
[----:B-1----:R1:W2:Y:S02]  /*1b8e0*/  SYNCS.PHASECHK.TRANS64.TRYWAIT P2, [R14+URZ+0x38830], R3 ;  /* 0x038830030e0075a7 */ /* 0x0022a4000804017f */
[----:B--2---:R-:W-:Y:S05]  /*1b8f0*/  @!P2 NANOSLEEP.SYNCS 0x989680 ;  /* 0x009896800000a95d */ /* 0x004fea0003900000 */
[----:B------:R-:W2:Y:S02]  /*1b900*/  @!P2 SYNCS.PHASECHK.TRANS64 P2, [R14+URZ+0x38830], R3 ;  /* 0x038830030e00a5a7 */ /* 0x000ea4000804007f */
[----:B--2---:R-:W-:Y:S05]  /*1b910*/  @!P2 BRA `(.L_x_1334) ;  /* 0xfffffffc00f0a947 */ /* 0x004fea000383ffff */
[----:B------:R-:W-:Y:S05]  /*1b920*/  BRA `(.L_x_1333) ;  /* 0xffffff0400d07947 */ /* 0x000fea000383ffff */
.L_x_1339:
[----:B---3--:R3:W4:Y:S02]  /*1b930*/  SYNCS.PHASECHK.TRANS64.TRYWAIT P2, [R14+URZ+0x38850], R3 ;  /* 0x038850030e0075a7 */ /* 0x008724000804017f */
[----:B----4-:R-:W-:Y:S05]  /*1b940*/  @!P2 NANOSLEEP.SYNCS 0x989680 ;  /* 0x009896800000a95d */ /* 0x010fea0003900000 */
[----:B------:R-:W4:Y:S02]  /*1b950*/  @!P2 SYNCS.PHASECHK.TRANS64 P2, [R14+URZ+0x38850], R3 ;  /* 0x038850030e00a5a7 */ /* 0x000f24000804007f */
[----:B----4-:R-:W-:Y:S05]  /*1b960*/  @!P2 BRA `(.L_x_1339) ;  /* 0xfffffffc00f0a947 */ /* 0x010fea000383ffff */
[----:B------:R-:W-:Y:S05]  /*1b970*/  BRA `(.L_x_1338) ;  /* 0xffffff0800747947 */ /* 0x000fea000383ffff */
.L_x_1371:
        /* <DEDUP_REMOVED lines=11> */
.L_x_1522:
[----:B------:R-:W-:Y:S05]  /*1ba30*/  BSYNC B1 ;  /* 0x0000000000017941 */ /* 0x000fea0003800000 */
.L_x_1521:
[----:B------:R-:W-:Y:S05]  /*1ba40*/  BRA `(.L_x_1523) ;  /* 0xffffff8400d07947 */ /* 0x000fea000383ffff */
.L_x_1373:
[----:B------:R-:W-:Y:S01]  /*1ba50*/  BSSY B1, `(.L_x_1524) ;  /* 0x0000006000017945 */ /* 0x000fe20003800000 */
[----:B------:R-:W-:-:S07]  /*1ba60*/  IMAD.MOV.U32 R15, RZ, RZ, -0x1 ;  /* 0xffffffffff0f7424 */ /* 0x000fce00078e00ff */
[----:B01----:R-:W-:Y:S05]  /*1ba70*/  WARPSYNC.COLLECTIVE R15, `(.L_x_1525) ;  /* 0x000000000f0c7348 */ /* 0x003fea0003c00000 */
[----:B------:R-:W-:Y:S02]  /*1ba80*/  ELECT P6, UR62, PT ;  /* 0x00000000003e782f */ /* 0x000fe400038c0000 */
[----:B------:R-:W-:Y:S01]  /*1ba90*/  MOV R14, UR62 ;  /* 0x0000003e000e7c02 */ /* 0x000fe20008000f00 */
[----:B01----:R-:W-:Y:S10]  /*1baa0*/  ENDCOLLECTIVE ;  /* 0x000000000000791b */ /* 0x003ff40003800000 */
.L_x_1525:
[----:B------:R-:W-:Y:S05]  /*1bab0*/  BSYNC B1 ;  /* 0x0000000000017941 */ /* 0x000fea0003800000 */
.L_x_1524:
[----:B------:R-:W-:Y:S05]  /*1bac0*/  BRA `(.L_x_1372) ;  /* 0xffffff8400c87947 */ /* 0x000fea000383ffff */
.L_x_1375:
[----:B-1----:R1:W2:Y:S02]  /*1bad0*/  SYNCS.PHASECHK.TRANS64.TRYWAIT P0, [R23+URZ+0x38820], R3 ;  /* 0x03882003170075a7 */ /* 0x0022a4000800017f */
[----:B--2---:R-:W-:Y:S05]  /*1bae0*/  @!P0 NANOSLEEP.SYNCS 0x989680 ;  /* 0x009896800000895d */ /* 0x004fea0003900000 */
[----:B------:R-:W2:Y:S02]  /*1baf0*/  @!P0 SYNCS.PHASECHK.TRANS64 P0, [R23+URZ+0x38820], R3 ;  /* 0x03882003170085a7 */ /* 0x000ea4000800007f */
[----:B--2---:R-:W-:Y:S05]  /*1bb00*/  @!P0 BRA `(.L_x_1375) ;  /* 0xfffffffc00f08947 */ /* 0x004fea000383ffff */
[----:B------:R-:W-:Y:S05]  /*1bb10*/  BRA `(.L_x_1526) ;  /* 0xffffff8400d87947 */ /* 0x000fea000383ffff */
.L_x_1379:
[----:B-1----:R1:W2:Y:S02]  /*1bb20*/  SYNCS.PHASECHK.TRANS64.TRYWAIT P0, [R3+URZ+0x388a0], R6 ;  /* 0x0388a006030075a7 */ /* 0x0022a4000800017f */
[----:B--2---:R-:W-:Y:S05]  /*1bb30*/  @!P0 NANOSLEEP.SYNCS 0x989680 ;  /* 0x009896800000895d */ /* 0x004fea0003900000 */
[----:B------:R-:W2:Y:S02]  /*1bb40*/  @!P0 SYNCS.PHASECHK.TRANS64 P0, [R3+URZ+0x388a0], R6 ;  /* 0x0388a006030085a7 */ /* 0x000ea4000800007f */
[----:B--2---:R-:W-:Y:S05]  /*1bb50*/  @!P0 BRA `(.L_x_1379) ;  /* 0xfffffffc00f08947 */ /* 0x004fea000383ffff */
[----:B------:R-:W-:Y:S05]  /*1bb60*/  BRA `(.L_x_1527) ;  /* 0xffffff8400f07947 */ /* 0x000fea000383ffff */
.L_x_1384:
[----:B0-----:R0:W2:Y:S02]  /*1bb70*/  SYNCS.PHASECHK.TRANS64.TRYWAIT P0, [R3+URZ+0x388c0], R6 ;  /* 0x0388c006030075a7 */ /* 0x0010a4000800017f */
[----:B--2---:R-:W-:Y:S05]  /*1bb80*/  @!P0 NANOSLEEP.SYNCS 0x989680 ;  /* 0x009896800000895d */ /* 0x004fea0003900000 */
[----:B------:R-:W2:Y:S02]  /*1bb90*/  @!P0 SYNCS.PHASECHK.TRANS64 P0, [R3+URZ+0x388c0], R6 ;  /* 0x0388c006030085a7 */ /* 0x000ea4000800007f */
[----:B--2---:R-:W-:Y:S05]  /*1bba0*/  @!P0 BRA `(.L_x_1384) ;  /* 0xfffffffc00f08947 */ /* 0x004fea000383ffff */
[----:B------:R-:W-:Y:S05]  /*1bbb0*/  BRA `(.L_x_1528) ;  /* 0xffffff88006c7947 */ /* 0x000fea000383ffff */
.L_x_1398:
[----:B-1----:R1:W2:Y:S02]  /*1bbc0*/  SYNCS.PHASECHK.TRANS64.TRYWAIT P1, [R6+URZ+0x388a0], R2 ;  /* 0x0388a002060075a7 */ /* 0x0022a4000802017f */
[----:B--2---:R-:W-:Y:S05]  /*1bbd0*/  @!P1 NANOSLEEP.SYNCS 0x989680 ;  /* 0x009896800000995d */ /* 0x004fea0003900000 */
[----:B------:R-:W2:Y:S02]  /*1bbe0*/  @!P1 SYNCS.PHASECHK.TRANS64 P1, [R6+URZ+0x388a0], R2 ;  /* 0x0388a002060095a7 */ /* 0x000ea4000802007f */
[----:B--2---:R-:W-:Y:S05]  /*1bbf0*/  @!P1 BRA `(.L_x_1398) ;  /* 0xfffffffc00f09947 */ /* 0x004fea000383ffff */
[----:B------:R-:W-:Y:S05]  /*1bc00*/  BRA `(.L_x_1529) ;  /* 0xffffff9000d07947 */ /* 0x000fea000383ffff */
.L_x_1403:
[----:B0-----:R0:W2:Y:S02]  /*1bc10*/  SYNCS.PHASECHK.TRANS64.TRYWAIT P1, [R6+URZ+0x388c0], R2 ;  /* 0x0388c002060075a7 */ /* 0x0010a4000802017f */
[----:B--2---:R-:W-:Y:S05]  /*1bc20*/  @!P1 NANOSLEEP.SYNCS 0x989680 ;  /* 0x009896800000995d */ /* 0x004fea0003900000 */
[----:B------:R-:W2:Y:S02]  /*1bc30*/  @!P1 SYNCS.PHASECHK.TRANS64 P1, [R6+URZ+0x388c0], R2 ;  /* 0x0388c002060095a7 */ /* 0x000ea4000802007f */
[----:B--2---:R-:W-:Y:S05]  /*1bc40*/  @!P1 BRA `(.L_x_1403) ;  /* 0xfffffffc00f09947 */ /* 0x004fea000383ffff */
[----:B------:R-:W-:Y:S05]  /*1bc50*/  BRA `(.L_x_1530) ;  /* 0xffffff9400487947 */ /* 0x000fea000383ffff */
.L_x_1423:
[----:B------:R-:W1:Y:S01]  /*1bc60*/  S2R R11, SR_TID.X ;  /* 0x00000000000b7919 */ /* 0x000e620000002100 */
[----:B------:R-:W-:Y:S01]  /*1bc70*/  BSSY B0, `(.L_x_1531) ;  /* 0x000000a000007945 */ /* 0x000fe20003800000 */
[----:B------:R-:W-:Y:S02]  /*1bc80*/  IMAD.MOV.U32 R12, RZ, RZ, RZ ;  /* 0x000000ffff0c7224 */ /* 0x000fe400078e00ff */
[----:B------:R-:W-:Y:S01]  /*1bc90*/  IMAD.MOV.U32 R15, RZ, RZ, -0x1 ;  /* 0xffffffffff0f7424 */ /* 0x000fe200078e00ff */
[----:B-1----:R-:W-:-:S04]  /*1bca0*/  SHF.R.U32.HI R11, RZ, 0x5, R11 ;  /* 0x00000005ff0b7819 */ /* 0x002fc8000001160b */
[----:B------:R-:W-:-:S05]  /*1bcb0*/  LOP3.LUT R11, R11, 0x3, RZ, 0xc0, !PT ;  /* 0x000000030b0b7812 */ /* 0x000fca00078ec0ff */
[----:B------:R-:W-:Y:S02]  /*1bcc0*/  IMAD.MOV.U32 R13, RZ, RZ, R11 ;  /* 0x000000ffff0d7224 */ /* 0x000fe400078e000b */
[----:B------:R-:W-:-:S07]  /*1bcd0*/  IMAD.MOV.U32 R11, RZ, RZ, 0x1f ;  /* 0x0000001fff0b7424 */ /* 0x000fce00078e00ff */
[----:B0-----:R-:W-:Y:S05]  /*1bce0*/  WARPSYNC.COLLECTIVE R15, `(.L_x_1532) ;  /* 0x000000000f087348 */ /* 0x001fea0003c00000 */
[----:B------:R1:W2:Y:S02]  /*1bcf0*/  SHFL.IDX P6, R14, R13, R12, R11 ;  /* 0x0000000c0d0e7389 */ /* 0x0002a400000c000b */
[----:B012---:R-:W-:Y:S01]  /*1bd00*/  ENDCOLLECTIVE ;  /* 0x000000000000791b */ /* 0x007fe20003800000 */
.L_x_1532:
[----:B------:R-:W-:Y:S05]  /*1bd10*/  BSYNC B0 ;  /* 0x0000000000007941 */ /* 0x000fea0003800000 */
.L_x_1531:
[----:B------:R-:W-:Y:S05]  /*1bd20*/  BRA `(.L_x_1533) ;  /* 0xffffffa800247947 */ /* 0x000fea000383ffff */
.L_x_1426:
[----:B0-----:R0:W1:Y:S02]  /*1bd30*/  SYNCS.PHASECHK.TRANS64.TRYWAIT P0, [R27+URZ+0x38840], R0 ;  /* 0x038840001b0075a7 */ /* 0x001064000800017f */
[----:B-1----:R-:W-:Y:S05]  /*1bd40*/  @!P0 NANOSLEEP.SYNCS 0x989680 ;  /* 0x009896800000895d */ /* 0x002fea0003900000 */
[----:B------:R-:W1:Y:S02]  /*1bd50*/  @!P0 SYNCS.PHASECHK.TRANS64 P0, [R27+URZ+0x38840], R0 ;  /* 0x038840001b0085a7 */ /* 0x000e64000800007f */
[----:B-1----:R-:W-:Y:S05]  /*1bd60*/  @!P0 BRA `(.L_x_1426) ;  /* 0xfffffffc00f08947 */ /* 0x002fea000383ffff */
[----:B------:R-:W-:Y:S05]  /*1bd70*/  BRA `(.L_x_1534) ;  /* 0xffffffa800507947 */ /* 0x000fea000383ffff */
.L_x_1427:
        /* <DEDUP_REMOVED lines=8> */
.L_x_1536:
[----:B------:R-:W-:Y:S05]  /*1be00*/  BSYNC B0 ;  /* 0x0000000000007941 */ /* 0x000fea0003800000 */
.L_x_1535:
        /* <DEDUP_REMOVED lines=9> */
.L_x_1537:
[----:B------:R-:W-:Y:S02]  /*1bea0*/  IMAD.MOV.U32 R13, RZ, RZ, R4 ;  /* 0x000000ffff0d7224 */ /* 0x000fe400078e0004 */
[----:B------:R-:W-:Y:S02]  /*1beb0*/  IMAD.MOV.U32 R12, RZ, RZ, 0x1 ;  /* 0x00000001ff0c7424 */ /* 0x000fe400078e00ff */
[----:B------:R-:W-:-:S07]  /*1bec0*/  IMAD.MOV.U32 R3, RZ, RZ, R14 ;  /* 0x000000ffff037224 */ /* 0x000fce00078e000e */
[----:B------:R-:W-:Y:S05]  /*1bed0*/  WARPSYNC.COLLECTIVE R15, `(.L_x_1538) ;  /* 0x000000000f087348 */ /* 0x000fea0003c00000 */
[----:B------:R0:W1:Y:S02]  /*1bee0*/  SHFL.IDX P6, R14, R13, R12, R11 ;  /* 0x0000000c0d0e7389 */ /* 0x00006400000c000b */
[----:B01----:R-:W-:Y:S01]  /*1bef0*/  ENDCOLLECTIVE ;  /* 0x000000000000791b */ /* 0x003fe20003800000 */
.L_x_1538:
        /* <DEDUP_REMOVED lines=15> */
.L_x_1539:
[----:B------:R-:W-:Y:S02]  /*1bff0*/  @P0 IMAD R6, R5, 0x2, R23 ;  /* 0x0000000205060824 */ /* 0x000fe400078e0217 */
[----:B------:R-:W-:Y:S02]  /*1c000*/  IMAD.MOV.U32 R13, RZ, RZ, R4 ;  /* 0x000000ffff0d7224 */ /* 0x000fe400078e0004 */
[----:B------:R-:W-:Y:S02]  /*1c010*/  IMAD.MOV.U32 R12, RZ, RZ, 0x2 ;  /* 0x00000002ff0c7424 */ /* 0x000fe400078e00ff */
[----:B------:R-:W-:-:S07]  /*1c020*/  IMAD.MOV.U32 R3, RZ, RZ, R14 ;  /* 0x000000ffff037224 */ /* 0x000fce00078e000e */
[----:B------:R-:W-:Y:S05]  /*1c030*/  WARPSYNC.COLLECTIVE R15, `(.L_x_1540) ;  /* 0x000000000f087348 */ /* 0x000fea0003c00000 */
[----:B------:R0:W1:Y:S02]  /*1c040*/  SHFL.IDX P6, R14, R13, R12, R11 ;  /* 0x0000000c0d0e7389 */ /* 0x00006400000c000b */
[----:B01----:R-:W-:Y:S01]  /*1c050*/  ENDCOLLECTIVE ;  /* 0x000000000000791b */ /* 0x003fe20003800000 */
.L_x_1540:
        /* <DEDUP_REMOVED lines=15> */
.L_x_1541:
[----:B------:R-:W-:Y:S02]  /*1c150*/  @P0 IMAD R6, R5, 0x2, R23 ;  /* 0x0000000205060824 */ /* 0x000fe400078e0217 */
[----:B------:R-:W-:Y:S02]  /*1c160*/  IMAD.MOV.U32 R13, RZ, RZ, R4 ;  /* 0x000000ffff0d7224 */ /* 0x000fe400078e0004 */
[----:B------:R-:W-:Y:S02]  /*1c170*/  IMAD.MOV.U32 R12, RZ, RZ, 0x3 ;  /* 0x00000003ff0c7424 */ /* 0x000fe400078e00ff */
[----:B------:R-:W-:-:S07]  /*1c180*/  IMAD.MOV.U32 R3, RZ, RZ, R14 ;  /* 0x000000ffff037224 */ /* 0x000fce00078e000e */
[----:B------:R-:W-:Y:S05]  /*1c190*/  WARPSYNC.COLLECTIVE R15, `(.L_x_1542) ;  /* 0x000000000f087348 */ /* 0x000fea0003c00000 */
[----:B------:R0:W1:Y:S02]  /*1c1a0*/  SHFL.IDX P6, R14, R13, R12, R11 ;  /* 0x0000000c0d0e7389 */ /* 0x00006400000c000b */
[----:B01----:R-:W-:Y:S01]  /*1c1b0*/  ENDCOLLECTIVE ;  /* 0x000000000000791b */ /* 0x003fe20003800000 */
.L_x_1542:
        /* <DEDUP_REMOVED lines=10> */
.L_x_1543:
[----:B------:R-:W-:Y:S01]  /*1c260*/  @!PT LDS RZ, [RZ] ;  /* 0x00000000fffff984 */ /* 0x000fe20000000800 */
[----:B------:R-:W-:Y:S01]  /*1c270*/  @!PT LDS RZ, [RZ] ;  /* 0x00000000fffff984 */ /* 0x000fe20000000800 */
[----:B------:R-:W-:Y:S01]  /*1c280*/  @!PT LDS RZ, [RZ] ;  /* 0x00000000fffff984 */ /* 0x000fe20000000800 */
[----:B------:R1:W-:Y:S01]  /*1c290*/  @P0 LDGSTS.E.BYPASS.LTC128B.128 [R6+0x23400], desc[UR40][R2.64], !P2 ;  /* 0x2340000002060fae */ /* 0x0003e2000d101d68 */
[----:B------:R-:W-:Y:S01]  /*1c2a0*/  IMAD.MOV.U32 R0, RZ, RZ, R14 ;  /* 0x000000ffff007224 */ /* 0x000fe200078e000e */
[----:B------:R-:W-:Y:S06]  /*1c2b0*/  BRA `(.L_x_1544) ;  /* 0xffffffa800247947 */ /* 0x000fec000383ffff */
.L_x_1432:
        /* <DEDUP_REMOVED lines=9> */
.L_x_1545:
[C---:B------:R-:W-:Y:S01]  /*1c350*/  VIADD R10, R17.reuse, 0x10 ;  /* 0x00000010110a7836 */ /* 0x040fe20000000000 */
[C---:B------:R-:W-:Y:S01]  /*1c360*/  ISETP.GE.AND P0, PT, R17.reuse, R2, PT ;  /* 0x000000021100720c */ /* 0x040fe20003f06270 */
[----:B------:R-:W-:-:S03]  /*1c370*/  VIADD R8, R17, 0x20 ;  /* 0x0000002011087836 */ /* 0x000fc60000000000 */
[----:B------:R0:W-:Y:S04]  /*1c380*/  STL [R1+0x20], R10 ;  /* 0x0000200a01007387 */ /* 0x0001e80000100800 */
[----:B------:R0:W-:Y:S01]  /*1c390*/  STL [R1+0x24], R8 ;  /* 0x0000240801007387 */ /* 0x0001e20000100800 */
[----:B------:R-:W-:Y:S02]  /*1c3a0*/  IMAD.MOV.U32 R13, RZ, RZ, R0 ;  /* 0x000000ffff0d7224 */ /* 0x000fe400078e0000 */
[----:B------:R-:W-:-:S07]  /*1c3b0*/  IMAD.MOV.U32 R5, RZ, RZ, R14 ;  /* 0x000000ffff057224 */ /* 0x000fce00078e000e */
[----:B0-----:R-:W-:Y:S05]  /*1c3c0*/  WARPSYNC.COLLECTIVE R15, `(.L_x_1546) ;  /* 0x000000000f087348 */ /* 0x001fea0003c00000 */
[----:B------:R1:W2:Y:S02]  /*1c3d0*/  SHFL.IDX P6, R14, R13, R12, R11 ;  /* 0x0000000c0d0e7389 */ /* 0x0002a400000c000b */
[----:B012---:R-:W-:Y:S01]  /*1c3e0*/  ENDCOLLECTIVE ;  /* 0x000000000000791b */ /* 0x007fe20003800000 */
.L_x_1546:
[----:B------:R-:W-:Y:S02]  /*1c3f0*/  IMAD.MOV.U32 R13, RZ, RZ, R3 ;  /* 0x000000ffff0d7224 */ /* 0x000fe400078e0003 */
[----:B------:R-:W-:Y:S02]  /*1c400*/  IMAD.MOV.U32 R12, RZ, RZ, 0x1 ;  /* 0x00000001ff0c7424 */ /* 0x000fe400078e00ff */
[----:B------:R-:W-:-:S07]  /*1c410*/  IMAD.MOV.U32 R4, RZ, RZ, R14 ;  /* 0x000000ffff047224 */ /* 0x000fce00078e000e */
[----:B------:R-:W-:Y:S05]  /*1c420*/  WARPSYNC.COLLECTIVE R15, `(.L_x_1547) ;  /* 0x000000000f087348 */ /* 0x000fea0003c00000 */
[----:B------:R0:W1:Y:S02]  /*1c430*/  SHFL.IDX P6, R14, R13, R12, R11 ;  /* 0x0000000c0d0e7389 */ /* 0x00006400000c000b */
[----:B01----:R-:W-:Y:S01]  /*1c440*/  ENDCOLLECTIVE ;  /* 0x000000000000791b */ /* 0x003fe20003800000 */
.L_x_1547:
[----:B------:R-:W-:-:S05]  /*1c450*/  @!P0 LEA R4, P2, R7, R4, 0x1 ;  /* 0x0000000407048211 */ /* 0x000fca00078408ff */
[----:B------:R-:W-:-:S05]  /*1c460*/  @!P0 IMAD.X R5, RZ, RZ, R5, P2 ;  /* 0x000000ffff058224 */ /* 0x000fca00010e0605 */
[----:B------:R-:W-:Y:S01]  /*1c470*/  @!PT LDS RZ, [RZ] ;  /* 0x00000000fffff984 */ /* 0x000fe20000000800 */
[----:B------:R-:W-:Y:S01]  /*1c480*/  @!PT LDS RZ, [RZ] ;  /* 0x00000000fffff984 */ /* 0x000fe20000000800 */
[----:B------:R-:W-:Y:S01]  /*1c490*/  @!PT LDS RZ, [RZ] ;  /* 0x00000000fffff984 */ /* 0x000fe20000000800 */
[----:B------:R0:W-:Y:S01]  /*1c4a0*/  @!P0 LDGSTS.E.BYPASS.LTC128B.128 [R26+0x20400], desc[UR40][R4.64], !P1 ;  /* 0x20400000041a8fae */ /* 0x0001e2000c901d68 */
[----:B------:R-:W-:Y:S01]  /*1c4b0*/  IMAD.MOV.U32 R13, RZ, RZ, R0 ;  /* 0x000000ffff0d7224 */ /* 0x000fe200078e0000 */
[----:B------:R-:W-:Y:S01]  /*1c4c0*/  ISETP.GE.AND P0, PT, R10, R2, PT ;  /* 0x000000020a00720c */ /* 0x000fe20003f06270 */
[----:B0-----:R-:W-:-:S12]  /*1c4d0*/  IMAD.MOV.U32 R4, RZ, RZ, R14 ;  /* 0x000000ffff047224 */ /* 0x001fd800078e000e */
[----:B------:R-:W-:Y:S05]  /*1c4e0*/  WARPSYNC.COLLECTIVE R15, `(.L_x_1548) ;  /* 0x000000000f087348 */ /* 0x000fea0003c00000 */
[----:B------:R0:W1:Y:S02]  /*1c4f0*/  SHFL.IDX P6, R14, R13, R12, R11 ;  /* 0x0000000c0d0e7389 */ /* 0x00006400000c000b */
[----:B01----:R-:W-:Y:S01]  /*1c500*/  ENDCOLLECTIVE ;  /* 0x000000000000791b */ /* 0x003fe20003800000 */
.L_x_1548:
[----:B------:R-:W-:Y:S02]  /*1c510*/  IMAD.MOV.U32 R13, RZ, RZ, R3 ;  /* 0x000000ffff0d7224 */ /* 0x000fe400078e0003 */
[----:B------:R-:W-:Y:S02]  /*1c520*/  IMAD.MOV.U32 R12, RZ, RZ, 0x2 ;  /* 0x00000002ff0c7424 */ /* 0x000fe400078e00ff */
[----:B------:R-:W-:-:S07]  /*1c530*/  IMAD.MOV.U32 R5, RZ, RZ, R14 ;  /* 0x000000ffff057224 */ /* 0x000fce00078e000e */
[----:B------:R-:W-:Y:S05]  /*1c540*/  WARPSYNC.COLLECTIVE R15, `(.L_x_1549) ;  /* 0x000000000f087348 */ /* 0x000fea0003c00000 */
[----:B------:R0:W1:Y:S02]  /*1c550*/  SHFL.IDX P6, R14, R13, R12, R11 ;  /* 0x0000000c0d0e7389 */ /* 0x00006400000c000b */
[----:B01----:R-:W-:Y:S01]  /*1c560*/  ENDCOLLECTIVE ;  /* 0x000000000000791b */ /* 0x003fe20003800000 */
.L_x_1549:
        /* <DEDUP_REMOVED lines=10> */
.L_x_1550:
[----:B------:R-:W-:Y:S01]  /*1c610*/  @!PT LDS RZ, [RZ] ;  /* 0x00000000fffff984 */ /* 0x000fe20000000800 */
[----:B------:R-:W-:Y:S01]  /*1c620*/  @!PT LDS RZ, [RZ] ;  /* 0x00000000fffff984 */ /* 0x000fe20000000800 */
[----:B------:R-:W-:Y:S01]  /*1c630*/  @!PT LDS RZ, [RZ] ;  /* 0x00000000fffff984 */ /* 0x000fe20000000800 */
[----:B------:R0:W-:Y:S01]  /*1c640*/  @!P0 LDGSTS.E.BYPASS.LTC128B.128 [R26+0x20c00], desc[UR40][R4.64], !P1 ;  /* 0x20c00000041a8fae */ /* 0x0001e2000c901d68 */
[----:B------:R-:W-:Y:S01]  /*1c650*/  ISETP.GE.AND P0, PT, R8, R2, PT ;  /* 0x000000020800720c */ /* 0x000fe20003f06270 */
[----:B------:R-:W-:Y:S02]  /*1c660*/  IMAD.MOV.U32 R13, RZ, RZ, R3 ;  /* 0x000000ffff0d7224 */ /* 0x000fe400078e0003 */
[----:B------:R-:W-:Y:S02]  /*1c670*/  IMAD.MOV.U32 R12, RZ, RZ, 0x3 ;  /* 0x00000003ff0c7424 */ /* 0x000fe400078e00ff */
[----:B0-----:R-:W-:-:S08]  /*1c680*/  IMAD.MOV.U32 R4, RZ, RZ, R14 ;  /* 0x000000ffff047224 */ /* 0x001fd000078e000e */
[----:B------:R-:W-:Y:S05]  /*1c690*/  WARPSYNC.COLLECTIVE R15, `(.L_x_1551) ;  /* 0x000000000f087348 */ /* 0x000fea0003c00000 */
[----:B------:R0:W1:Y:S02]  /*1c6a0*/  SHFL.IDX P6, R14, R13, R12, R11 ;  /* 0x0000000c0d0e7389 */ /* 0x00006400000c000b */
[----:B01----:R-:W-:Y:S01]  /*1c6b0*/  ENDCOLLECTIVE ;  /* 0x000000000000791b */ /* 0x003fe20003800000 */
.L_x_1551:
        /* <DEDUP_REMOVED lines=10> */
.L_x_1552:
[----:B------:R-:W-:Y:S01]  /*1c760*/  @!PT LDS RZ, [RZ] ;  /* 0x00000000fffff984 */ /* 0x000fe20000000800 */
[----:B------:R-:W-:Y:S01]  /*1c770*/  @!PT LDS RZ, [RZ] ;  /* 0x00000000fffff984 */ /* 0x000fe20000000800 */
[----:B------:R-:W-:Y:S01]  /*1c780*/  @!PT LDS RZ, [RZ] ;  /* 0x00000000fffff984 */ /* 0x000fe20000000800 */
[----:B------:R0:W-:Y:S01]  /*1c790*/  @!P0 LDGSTS.E.BYPASS.LTC128B.128 [R26+0x21400], desc[UR40][R4.64], !P1 ;  /* 0x21400000041a8fae */ /* 0x0001e2000c901d68 */
[----:B------:R-:W-:Y:S01]  /*1c7a0*/  IMAD.MOV.U32 R0, RZ, RZ, R14 ;  /* 0x000000ffff007224 */ /* 0x000fe200078e000e */
[----:B------:R-:W-:Y:S06]  /*1c7b0*/  BRA `(.L_x_1553) ;  /* 0xffffffac00407947 */ /* 0x000fec000383ffff */
.L_x_1436:
[----:B------:R-:W2:Y:S04]  /*1c7c0*/  LDL.LU R10, [R1+0x1c] ;  /* 0x00001c00010a7983 */ /* 0x000ea80000300800 */
[----:B------:R-:W3:Y:S04]  /*1c7d0*/  LDL.LU R9, [R1+0x20] ;  /* 0x0000200001097983 */ /* 0x000ee80000300800 */
[----:B------:R-:W4:Y:S01]  /*1c7e0*/  LDL.LU R8, [R1+0x24] ;  /* 0x0000240001087983 */ /* 0x000f220000300800 */
[----:B------:R-:W-:Y:S01]  /*1c7f0*/  LOP3.LUT R22, R22, 0xffffdfff, RZ, 0xc0, !PT ;  /* 0xffffdfff16167812 */ /* 0x000fe200078ec0ff */
[----:B------:R-:W-:Y:S01]  /*1c800*/  BSSY B0, `(.L_x_1554) ;  /* 0x0000029000007945 */ /* 0x000fe20003800000 */
[----:B------:R-:W-:-:S02]  /*1c810*/  IMAD.MOV.U32 R13, RZ, RZ, R4 ;  /* 0x000000ffff0d7224 */ /* 0x000fc400078e0004 */
[----:B------:R-:W-:Y:S02]  /*1c820*/  IMAD.MOV.U32 R12, RZ, RZ, RZ ;  /* 0x000000ffff0c7224 */ /* 0x000fe400078e00ff */
[----:B------:R-:W-:Y:S02]  /*1c830*/  IMAD.MOV.U32 R11, RZ, RZ, 0x181f ;  /* 0x0000181fff0b7424 */ /* 0x000fe400078e00ff */
[----:B------:R-:W-:Y:S02]  /*1c840*/  IMAD.MOV.U32 R15, RZ, RZ, -0x1 ;  /* 0xffffffffff0f7424 */ /* 0x000fe400078e00ff */
[----:B--2---:R-:W-:-:S05]  /*1c850*/  IMAD R6, R10, R6, RZ ;  /* 0x000000060a067224 */ /* 0x004fca00078e02ff */
[-C--:B------:R-:W-:Y:S02]  /*1c860*/  ISETP.GE.AND P2, PT, R17, R6.reuse, PT ;  /* 0x000000061100720c */ /* 0x080fe40003f46270 */
[-C--:B---3--:R-:W-:Y:S02]  /*1c870*/  ISETP.GE.AND P1, PT, R9, R6.reuse, PT ;  /* 0x000000060900720c */ /* 0x088fe40003f26270 */
[----:B----4-:R-:W-:-:S09]  /*1c880*/  ISETP.GE.AND P0, PT, R8, R6, PT ;  /* 0x000000060800720c */ /* 0x010fd20003f06270 */
[C---:B------:R-:W-:Y:S02]  /*1c890*/  @!P2 LOP3.LUT R2, R0.reuse, 0x40, RZ, 0xc0, !PT ;  /* 0x000000400002a812 */ /* 0x040fe400078ec0ff */
[----:B------:R-:W-:Y:S02]  /*1c8a0*/  @!P1 LOP3.LUT R3, R0, 0x40, RZ, 0xc0, !PT ;  /* 0x0000004000039812 */ /* 0x000fe400078ec0ff */
[----:B------:R-:W-:Y:S02]  /*1c8b0*/  @!P2 SHF.R.U32.HI R2, RZ, 0x2, R2 ;  /* 0x00000002ff02a819 */ /* 0x000fe40000011602 */
[----:B------:R-:W-:Y:S02]  /*1c8c0*/  @!P1 SHF.R.U32.HI R3, RZ, 0x2, R3 ;  /* 0x00000002ff039819 */ /* 0x000fe40000011603 */
[----:B------:R-:W-:Y:S02]  /*1c8d0*/  @!P2 ISETP.NE.U32.AND P6, PT, R2, RZ, PT ;  /* 0x000000ff0200a20c */ /* 0x000fe40003fc5070 */
[----:B------:R-:W-:-:S02]  /*1c8e0*/  @!P2 LOP3.LUT R2, R7, 0x80, RZ, 0xc0, !PT ;  /* 0x000000800702a812 */ /* 0x000fc400078ec0ff */
[----:B------:R-:W-:Y:S02]  /*1c8f0*/  @!P0 LOP3.LUT R8, R0, 0x40, RZ, 0xc0, !PT ;  /* 0x0000004000088812 */ /* 0x000fe400078ec0ff */
[----:B------:R-:W-:Y:S02]  /*1c900*/  @!P2 SHF.R.U32.HI R2, RZ, 0x3, R2 ;  /* 0x00000003ff02a819 */ /* 0x000fe40000011602 */
[----:B------:R-:W-:-:S05]  /*1c910*/  @!P0 SHF.R.U32.HI R8, RZ, 0x2, R8 ;  /* 0x00000002ff088819 */ /* 0x000fca0000011608 */
[----:B------:R-:W-:Y:S02]  /*1c920*/  @P6 LOP3.LUT R22, R22, 0x2000, RZ, 0xfc, !PT ;  /* 0x0000200016166812 */ /* 0x000fe400078efcff */
[----:B------:R-:W-:Y:S02]  /*1c930*/  @!P2 ISETP.NE.U32.AND P6, PT, R2, RZ, PT ;  /* 0x000000ff0200a20c */ /* 0x000fe40003fc5070 */
[----:B------:R-:W-:Y:S02]  /*1c940*/  LOP3.LUT R22, R22, 0xffffefff, RZ, 0xc0, !PT ;  /* 0xffffefff16167812 */ /* 0x000fe400078ec0ff */
[----:B------:R-:W-:-:S04]  /*1c950*/  @!P1 LOP3.LUT R2, R7, 0x80, RZ, 0xc0, !PT ;  /* 0x0000008007029812 */ /* 0x000fc800078ec0ff */
[----:B------:R-:W-:-:S05]  /*1c960*/  @!P1 SHF.R.U32.HI R2, RZ, 0x3, R2 ;  /* 0x00000003ff029819 */ /* 0x000fca0000011602 */
[----:B------:R-:W-:Y:S02]  /*1c970*/  @P6 LOP3.LUT R22, R22, 0x1000, RZ, 0xfc, !PT ;  /* 0x0000100016166812 */ /* 0x000fe400078efcff */
[----:B------:R-:W-:Y:S02]  /*1c980*/  @!P1 ISETP.NE.U32.AND P6, PT, R3, RZ, PT ;  /* 0x000000ff0300920c */ /* 0x000fe40003fc5070 */
[----:B------:R-:W-:-:S11]  /*1c990*/  LOP3.LUT R22, R22, 0xffff7fff, RZ, 0xc0, !PT ;  /* 0xffff7fff16167812 */ /* 0x000fd600078ec0ff */
[----:B------:R-:W-:Y:S02]  /*1c9a0*/  @P6 LOP3.LUT R22, R22, 0x8000, RZ, 0xfc, !PT ;  /* 0x0000800016166812 */ /* 0x000fe400078efcff */
[----:B------:R-:W-:Y:S02]  /*1c9b0*/  @!P1 ISETP.NE.U32.AND P6, PT, R2, RZ, PT ;  /* 0x000000ff0200920c */ /* 0x000fe40003fc5070 */
[----:B------:R-:W-:-:S11]  /*1c9c0*/  LOP3.LUT R22, R22, 0xffffbfff, RZ, 0xc0, !PT ;  /* 0xffffbfff16167812 */ /* 0x000fd600078ec0ff */
        /* <DEDUP_REMOVED lines=12> */
.L_x_1555:
[----:B------:R-:W-:Y:S05]  /*1ca90*/  BSYNC B0 ;  /* 0x0000000000007941 */ /* 0x000fea0003800000 */
.L_x_1554:
        /* <DEDUP_REMOVED lines=11> */
.L_x_1556:
[----:B------:R-:W-:-:S04]  /*1cb50*/  LOP3.LUT R22, R22, 0xfdffffff, RZ, 0xc0, !PT ;  /* 0xfdffffff16167812 */ /* 0x000fc800078ec0ff */
[----:B------:R-:W-:-:S04]  /*1cb60*/  @P3 LOP3.LUT R22, R22, 0x2000000, RZ, 0xfc, !PT ;  /* 0x0200000016163812 */ /* 0x000fc800078efcff */
[C---:B------:R-:W-:Y:S02]  /*1cb70*/  LOP3.LUT P3, RZ, R22.reuse, 0x400, RZ, 0xc0, !PT ;  /* 0x0000040016ff7812 */ /* 0x040fe4000786c0ff */
[----:B------:R-:W-:Y:S01]  /*1cb80*/  LOP3.LUT R22, R22, 0xfeffffff, RZ, 0xc0, !PT ;  /* 0xfeffffff16167812 */ /* 0x000fe200078ec0ff */
[----:B------:R-:W-:-:S03]  /*1cb90*/  IMAD.MOV.U32 R13, RZ, RZ, R4 ;  /* 0x000000ffff0d7224 */ /* 0x000fc600078e0004 */
[----:B------:R-:W-:Y:S01]  /*1cba0*/  @P1 LOP3.LUT R22, R22, 0x1000000, RZ, 0xfc, !PT ;  /* 0x0100000016161812 */ /* 0x000fe200078efcff */
[----:B------:R-:W-:-:S03]  /*1cbb0*/  IMAD.MOV.U32 R12, RZ, RZ, 0x1 ;  /* 0x00000001ff0c7424 */ /* 0x000fc600078e00ff */
[C---:B------:R-:W-:Y:S02]  /*1cbc0*/  LOP3.LUT P1, RZ, R22.reuse, 0x200, RZ, 0xc0, !PT ;  /* 0x0000020016ff7812 */ /* 0x040fe4000782c0ff */
[----:B------:R-:W-:Y:S01]  /*1cbd0*/  LOP3.LUT R22, R22, 0xffdfffff, RZ, 0xc0, !PT ;  /* 0xffdfffff16167812 */ /* 0x000fe200078ec0ff */
[----:B------:R-:W-:-:S03]  /*1cbe0*/  IMAD.MOV.U32 R3, RZ, RZ, R14 ;  /* 0x000000ffff037224 */ /* 0x000fc600078e000e */
[----:B------:R-:W-:Y:S02]  /*1cbf0*/  @P0 LOP3.LUT R22, R22, 0x200000, RZ, 0xfc, !PT ;  /* 0x0020000016160812 */ /* 0x000fe400078efcff */
[----:B------:R-:W-:Y:S02]  /*1cc00*/  @!P2 LEA R3, P6, R20, R3, 0x1 ;  /* 0x000000031403a211 */ /* 0x000fe400078c08ff */
[----:B------:R-:W-:-:S03]  /*1cc10*/  LOP3.LUT P0, RZ, R22, 0x2000, RZ, 0xc0, !PT ;  /* 0x0000200016ff7812 */ /* 0x000fc6000780c0ff */
        /* <DEDUP_REMOVED lines=9> */
[----:B------:R-:W-:-:S03]  /*1ccb0*/  LOP3.LUT P4, RZ, R22, 0x4000000, RZ, 0xc0, !PT ;  /* 0x0400000016ff7812 */ /* 0x000fc6000788c0ff */
[----:B------:R0:W-:Y:S01]  /*1ccc0*/  @!P2 LDGSTS.E.BYPASS.LTC128B.128 [R26+0x28400], desc[UR40][R2.64+0x80], !P3 ;  /* 0x28400080021aafae */ /* 0x0001e2000d901d68 */
[----:B------:R-:W-:-:S03]  /*1ccd0*/  LOP3.LUT P3, RZ, R22, 0x2000000, RZ, 0xc0, !PT ;  /* 0x0200000016ff7812 */ /* 0x000fc6000786c0ff */
        /* <DEDUP_REMOVED lines=9> */
[----:B------:R0:W-:Y:S04]  /*1cd70*/  @!P2 LDGSTS.E.BYPASS.LTC128B.128 [R26+0x32400], desc[UR40][R2.64+0x300], P0 ;  /* 0x32400300021aafae */ /* 0x0001e80008101d68 */
[----:B------:R0:W-:Y:S04]  /*1cd80*/  @!P2 LDGSTS.E.BYPASS.LTC128B.128 [R26+0x34400], desc[UR40][R2.64+0x380], P6 ;  /* 0x34400380021aafae */ /* 0x0001e8000b101d68 */
[----:B0-----:R-:W-:Y:S05]  /*1cd90*/  WARPSYNC.COLLECTIVE R15, `(.L_x_1557) ;  /* 0x000000000f087348 */ /* 0x001fea0003c00000 */
[----:B------:R1:W2:Y:S02]  /*1cda0*/  SHFL.IDX P6, R14, R13, R12, R11 ;  /* 0x0000000c0d0e7389 */ /* 0x0002a400000c000b */
[----:B012---:R-:W-:Y:S01]  /*1cdb0*/  ENDCOLLECTIVE ;  /* 0x000000000000791b */ /* 0x007fe20003800000 */
.L_x_1557:
[----:B------:R-:W-:-:S04]  /*1cdc0*/  @P5 LOP3.LUT R22, R22, 0x800000, RZ, 0xfc, !PT ;  /* 0x0080000016165812 */ /* 0x000fc800078efcff */
[C---:B------:R-:W-:Y:S02]  /*1cdd0*/  LOP3.LUT P5, RZ, R22.reuse, 0x800, RZ, 0xc0, !PT ;  /* 0x0000080016ff7812 */ /* 0x040fe400078ac0ff */
[----:B------:R-:W-:Y:S01]  /*1cde0*/  LOP3.LUT P0, RZ, R22, 0x8000, RZ, 0xc0, !PT ;  /* 0x0000800016ff7812 */ /* 0x000fe2000780c0ff */
[----:B------:R-:W-:Y:S02]  /*1cdf0*/  IMAD.MOV.U32 R13, RZ, RZ, R5 ;  /* 0x000000ffff0d7224 */ /* 0x000fe400078e0005 */
[----:B------:R-:W-:-:S10]  /*1ce00*/  IMAD.MOV.U32 R2, RZ, RZ, R14 ;  /* 0x000000ffff027224 */ /* 0x000fd400078e000e */
[----:B------:R-:W-:Y:S05]  /*1ce10*/  WARPSYNC.COLLECTIVE R15, `(.L_x_1558) ;  /* 0x000000000f087348 */ /* 0x000fea0003c00000 */
[----:B------:R0:W1:Y:S02]  /*1ce20*/  SHFL.IDX P6, R14, R13, R12, R11 ;  /* 0x0000000c0d0e7389 */ /* 0x00006400000c000b */
[----:B01----:R-:W-:Y:S01]  /*1ce30*/  ENDCOLLECTIVE ;  /* 0x000000000000791b */ /* 0x003fe20003800000 */
.L_x_1558:
[----:B------:R-:W-:Y:S02]  /*1ce40*/  IMAD.MOV.U32 R13, RZ, RZ, R4 ;  /* 0x000000ffff0d7224 */ /* 0x000fe400078e0004 */
[----:B------:R-:W-:Y:S02]  /*1ce50*/  IMAD.MOV.U32 R12, RZ, RZ, 0x2 ;  /* 0x00000002ff0c7424 */ /* 0x000fe400078e00ff */
[----:B------:R-:W-:Y:S01]  /*1ce60*/  IMAD.MOV.U32 R3, RZ, RZ, R14 ;  /* 0x000000ffff037224 */ /* 0x000fe200078e000e */
[----:B------:R-:W-:-:S04]  /*1ce70*/  LOP3.LUT P6, RZ, R22, 0x4000, RZ, 0xc0, !PT ;  /* 0x0000400016ff7812 */ /* 0x000fc800078cc0ff */
[----:B------:R-:W-:-:S05]  /*1ce80*/  @!P1 LEA R3, P2, R20, R3, 0x1 ;  /* 0x0000000314039211 */ /* 0x000fca00078408ff */
[----:B------:R-:W-:Y:S01]  /*1ce90*/  @!P1 IMAD.X R2, RZ, RZ, R2, P2 ;  /* 0x000000ffff029224 */ /* 0x000fe200010e0602 */
[C---:B------:R-:W-:Y:S02]  /*1cea0*/  LOP3.LUT P2, RZ, R22.reuse, 0x10000, RZ, 0xc0, !PT ;  /* 0x0001000016ff7812 */ /* 0x040fe4000784c0ff */
[----:B------:R-:W-:Y:S02]  /*1ceb0*/  LOP3.LUT R22, R22, 0xfff7ffff, RZ, 0xc0, !PT ;  /* 0xfff7ffff16167812 */ /* 0x000fe400078ec0ff */
[----:B------:R-:W-:-:S04]  /*1cec0*/  @!P1 LOP3.LUT R3, R3, R2, RZ, 0x3c, !PT ;  /* 0x0000000203039212 */ /* 0x000fc800078e3cff */
[----:B------:R-:W-:-:S04]  /*1ced0*/  @!P1 LOP3.LUT R2, R3, R2, RZ, 0x3c, !PT ;  /* 0x0000000203029212 */ /* 0x000fc800078e3cff */
[----:B------:R-:W-:Y:S02]  /*1cee0*/  @!P1 LOP3.LUT R3, R3, R2, RZ, 0x3c, !PT ;  /* 0x0000000203039212 */ /* 0x000fe400078e3cff */
[----:B------:R-:W-:-:S03]  /*1cef0*/  @P2 LOP3.LUT R22, R22, 0x80000, RZ, 0xfc, !PT ;  /* 0x0008000016162812 */ /* 0x000fc600078efcff */
[----:B------:R-:W-:Y:S01]  /*1cf00*/  @!PT LDS RZ, [RZ] ;  /* 0x00000000fffff984 */ /* 0x000fe20000000800 */
[----:B------:R-:W-:Y:S01]  /*1cf10*/  @!PT LDS RZ, [RZ] ;  /* 0x00000000fffff984 */ /* 0x000fe20000000800 */
[----:B------:R-:W-:Y:S01]  /*1cf20*/  @!PT LDS RZ, [RZ] ;  /* 0x00000000fffff984 */ /* 0x000fe20000000800 */
[----:B------:R0:W-:Y:S01]  /*1cf30*/  @!P1 LDGSTS.E.BYPASS.LTC128B.128 [R26+0x26c00], desc[UR40][R2.64], !P5 ;  /* 0x26c00000021a9fae */ /* 0x0001e2000e901d68 */
[C---:B------:R-:W-:Y:S02]  /*1cf40*/  LOP3.LUT P2, RZ, R22.reuse, 0x400, RZ, 0xc0, !PT ;  /* 0x0000040016ff7812 */ /* 0x040fe4000784c0ff */
[C---:B------:R-:W-:Y:S02]  /*1cf50*/  LOP3.LUT P5, RZ, R22.reuse, 0x800000, RZ, 0xc0, !PT ;  /* 0x0080000016ff7812 */ /* 0x040fe400078ac0ff */
[----:B------:R-:W-:-:S09]  /*1cf60*/  LOP3.LUT R22, R22, 0xffefffff, RZ, 0xc0, !PT ;  /* 0xffefffff16167812 */ /* 0x000fd200078ec0ff */
[----:B------:R-:W-:Y:S01]  /*1cf70*/  @P2 LOP3.LUT R22, R22, 0x100000, RZ, 0xfc, !PT ;  /* 0x0010000016162812 */ /* 0x000fe200078efcff */
[----:B------:R0:W-:Y:S03]  /*1cf80*/  @!P1 LDGSTS.E.BYPASS.LTC128B.128 [R26+0x28c00], desc[UR40][R2.64+0x80], !P2 ;  /* 0x28c00080021a9fae */ /* 0x0001e6000d101d68 */
[C---:B------:R-:W-:Y:S01]  /*1cf90*/  LOP3.LUT P2, RZ, R22.reuse, 0x800, RZ, 0xc0, !PT ;  /* 0x0000080016ff7812 */ /* 0x040fe2000784c0ff */
[----:B------:R0:W-:Y:S01]  /*1cfa0*/  @!P1 LDGSTS.E.BYPASS.LTC128B.128 [R26+0x2ac00], desc[UR40][R2.64+0x100], !P5 ;  /* 0x2ac00100021a9fae */ /* 0x0001e2000e901d68 */
[----:B------:R-:W-:-:S13]  /*1cfb0*/  LOP3.LUT P5, RZ, R22, 0x400000, RZ, 0xc0, !PT ;  /* 0x0040000016ff7812 */ /* 0x000fda00078ac0ff */
[----:B------:R0:W-:Y:S04]  /*1cfc0*/  @!P1 LDGSTS.E.BYPASS.LTC128B.128 [R26+0x2cc00], desc[UR40][R2.64+0x180], !P5 ;  /* 0x2cc00180021a9fae */ /* 0x0001e8000e901d68 */
[----:B------:R0:W-:Y:S04]  /*1cfd0*/  @!P1 LDGSTS.E.BYPASS.LTC128B.128 [R26+0x2ec00], desc[UR40][R2.64+0x200], !P4 ;  /* 0x2ec00200021a9fae */ /* 0x0001e8000e101d68 */
[----:B------:R0:W-:Y:S04]  /*1cfe0*/  @!P1 LDGSTS.E.BYPASS.LTC128B.128 [R26+0x30c00], desc[UR40][R2.64+0x280], !P3 ;  /* 0x30c00280021a9fae */ /* 0x0001e8000d901d68 */
[----:B------:R0:W-:Y:S01]  /*1cff0*/  @!P1 LDGSTS.E.BYPASS.LTC128B.128 [R26+0x32c00], desc[UR40][R2.64+0x300], P0 ;  /* 0x32c00300021a9fae */ /* 0x0001e20008101d68 */
[----:B------:R-:W-:-:S03]  /*1d000*/  LOP3.LUT P0, RZ, R22, 0x200000, RZ, 0xc0, !PT ;  /* 0x0020000016ff7812 */ /* 0x000fc6000780c0ff */
[----:B------:R0:W-:Y:S10]  /*1d010*/  @!P1 LDGSTS.E.BYPASS.LTC128B.128 [R26+0x34c00], desc[UR40][R2.64+0x380], P6 ;  /* 0x34c00380021a9fae */ /* 0x0001f4000b101d68 */
[----:B0-----:R-:W-:Y:S05]  /*1d020*/  WARPSYNC.COLLECTIVE R15, `(.L_x_1559) ;  /* 0x000000000f087348 */ /* 0x001fea0003c00000 */
[----:B------:R1:W2:Y:S02]  /*1d030*/  SHFL.IDX P6, R14, R13, R12, R11 ;  /* 0x0000000c0d0e7389 */ /* 0x0002a400000c000b */
[----:B012---:R-:W-:Y:S01]  /*1d040*/  ENDCOLLECTIVE ;  /* 0x000000000000791b */ /* 0x007fe20003800000 */
.L_x_1559:
[----:B------:R-:W-:Y:S02]  /*1d050*/  IMAD.MOV.U32 R13, RZ, RZ, R5 ;  /* 0x000000ffff0d7224 */ /* 0x000fe400078e0005 */
[----:B------:R-:W-:-:S07]  /*1d060*/  IMAD.MOV.U32 R8, RZ, RZ, R14 ;  /* 0x000000ffff087224 */ /* 0x000fce00078e000e */
[----:B------:R-:W-:Y:S05]  /*1d070*/  WARPSYNC.COLLECTIVE R15, `(.L_x_1560) ;  /* 0x000000000f087348 */ /* 0x000fea0003c00000 */
[----:B------:R0:W1:Y:S02]  /*1d080*/  SHFL.IDX P6, R14, R13, R12, R11 ;  /* 0x0000000c0d0e7389 */ /* 0x00006400000c000b */
[----:B01----:R-:W-:Y:S01]  /*1d090*/  ENDCOLLECTIVE ;  /* 0x000000000000791b */ /* 0x003fe20003800000 */
.L_x_1560:
[----:B------:R-:W-:Y:S02]  /*1d0a0*/  IMAD.MOV.U32 R13, RZ, RZ, R4 ;  /* 0x000000ffff0d7224 */ /* 0x000fe400078e0004 */
[----:B------:R-:W-:Y:S01]  /*1d0b0*/  IMAD.MOV.U32 R12, RZ, RZ, 0x3 ;  /* 0x00000003ff0c7424 */ /* 0x000fe200078e00ff */
[----:B------:R-:W-:Y:S02]  /*1d0c0*/  @!P0 LEA R9, P1, R20, R14, 0x1 ;  /* 0x0000000e14098211 */ /* 0x000fe400078208ff */
[----:B------:R-:W-:-:S03]  /*1d0d0*/  LOP3.LUT P6, RZ, R22, 0x20000, RZ, 0xc0, !PT ;  /* 0x0002000016ff7812 */ /* 0x000fc600078cc0ff */
[----:B------:R-:W-:Y:S01]  /*1d0e0*/  @!P0 IMAD.X R10, RZ, RZ, R8, P1 ;  /* 0x000000ffff0a8224 */ /* 0x000fe200008e0608 */
[----:B------:R-:W-:Y:S01]  /*1d0f0*/  LOP3.LUT P1, RZ, R22, 0x200, RZ, 0xc0, !PT ;  /* 0x0000020016ff7812 */ /* 0x000fe2000782c0ff */
[----:B------:R-:W-:Y:S02]  /*1d100*/  @!P0 IMAD.MOV.U32 R2, RZ, RZ, R9 ;  /* 0x000000ffff028224 */ /* 0x000fe400078e0009 */
[----:B------:R-:W-:-:S05]  /*1d110*/  @!P0 IMAD.MOV.U32 R3, RZ, RZ, R10 ;  /* 0x000000ffff038224 */ /* 0x000fca00078e000a */
[----:B------:R-:W-:Y:S01]  /*1d120*/  @!PT LDS RZ, [RZ] ;  /* 0x00000000fffff984 */ /* 0x000fe20000000800 */
[----:B------:R-:W-:Y:S01]  /*1d130*/  @!PT LDS RZ, [RZ] ;  /* 0x00000000fffff984 */ /* 0x000fe20000000800 */
[----:B------:R-:W-:Y:S01]  /*1d140*/  @!PT LDS RZ, [RZ] ;  /* 0x00000000fffff984 */ /* 0x000fe20000000800 */
[----:B------:R0:W-:Y:S01]  /*1d150*/  @!P0 LDGSTS.E.BYPASS.LTC128B.128 [R26+0x27400], desc[UR40][R2.64], !P2 ;  /* 0x27400000021a8fae */ /* 0x0001e2000d101d68 */
[----:B------:R-:W-:-:S13]  /*1d160*/  LOP3.LUT P2, RZ, R22, 0x100000, RZ, 0xc0, !PT ;  /* 0x0010000016ff7812 */ /* 0x000fda000784c0ff */
[----:B------:R0:W-:Y:S01]  /*1d170*/  @!P0 LDGSTS.E.BYPASS.LTC128B.128 [R26+0x29400], desc[UR40][R2.64+0x80], !P2 ;  /* 0x29400080021a8fae */ /* 0x0001e2000d101d68 */
[----:B------:R-:W-:-:S03]  /*1d180*/  LOP3.LUT P2, RZ, R22, 0x80000, RZ, 0xc0, !PT ;  /* 0x0008000016ff7812 */ /* 0x000fc6000784c0ff */
[----:B------:R0:W-:Y:S04]  /*1d190*/  @!P0 LDGSTS.E.BYPASS.LTC128B.128 [R26+0x2b400], desc[UR40][R2.64+0x100], !P1 ;  /* 0x2b400100021a8fae */ /* 0x0001e8000c901d68 */
[----:B------:R0:W-:Y:S04]  /*1d1a0*/  @!P0 LDGSTS.E.BYPASS.LTC128B.128 [R26+0x2d400], desc[UR40][R2.64+0x180], !P5 ;  /* 0x2d400180021a8fae */ /* 0x0001e8000e901d68 */
[----:B------:R0:W-:Y:S04]  /*1d1b0*/  @!P0 LDGSTS.E.BYPASS.LTC128B.128 [R26+0x2f400], desc[UR40][R2.64+0x200], !P4 ;  /* 0x2f400200021a8fae */ /* 0x0001e8000e101d68 */
[----:B------:R0:W-:Y:S04]  /*1d1c0*/  @!P0 LDGSTS.E.BYPASS.LTC128B.128 [R26+0x31400], desc[UR40][R2.64+0x280], !P3 ;  /* 0x31400280021a8fae */ /* 0x0001e8000d901d68 */
[----:B------:R0:W-:Y:S02]  /*1d1d0*/  @!P0 LDGSTS.E.BYPASS.LTC128B.128 [R26+0x33400], desc[UR40][R2.64+0x300], P6 ;  /* 0x33400300021a8fae */ /* 0x0001e4000b101d68 */
[----:B0-----:R-:W-:Y:S05]  /*1d1e0*/  WARPSYNC.COLLECTIVE R15, `(.L_x_1561) ;  /* 0x000000000f087348 */ /* 0x001fea0003c00000 */
[----:B------:R1:W2:Y:S02]  /*1d1f0*/  SHFL.IDX P6, R14, R13, R12, R11 ;  /* 0x0000000c0d0e7389 */ /* 0x0002a400000c000b */
[----:B012---:R-:W-:Y:S01]  /*1d200*/  ENDCOLLECTIVE ;  /* 0x000000000000791b */ /* 0x007fe20003800000 */
.L_x_1561:
[----:B------:R-:W-:Y:S01]  /*1d210*/  @!PT LDS RZ, [RZ] ;  /* 0x00000000fffff984 */ /* 0x000fe20000000800 */
[----:B------:R-:W-:Y:S01]  /*1d220*/  @!PT LDS RZ, [RZ] ;  /* 0x00000000fffff984 */ /* 0x000fe20000000800 */
[----:B------:R-:W-:Y:S01]  /*1d230*/  @!PT LDS RZ, [RZ] ;  /* 0x00000000fffff984 */ /* 0x000fe20000000800 */
[----:B------:R0:W-:Y:S01]  /*1d240*/  @!P0 LDGSTS.E.BYPASS.LTC128B.128 [R26+0x35400], desc[UR40][R2.64+0x380], P2 ;  /* 0x35400380021a8fae */ /* 0x0001e20009101d68 */
[----:B------:R-:W-:Y:S02]  /*1d250*/  IMAD.MOV.U32 R13, RZ, RZ, R5 ;  /* 0x000000ffff0d7224 */ /* 0x000fe400078e0005 */
[----:B------:R-:W-:-:S07]  /*1d260*/  IMAD.MOV.U32 R4, RZ, RZ, R14 ;  /* 0x000000ffff047224 */ /* 0x000fce00078e000e */
[----:B0-----:R-:W-:Y:S05]  /*1d270*/  WARPSYNC.COLLECTIVE R15, `(.L_x_1562) ;  /* 0x000000000f087348 */ /* 0x001fea0003c00000 */
[----:B------:R1:W2:Y:S02]  /*1d280*/  SHFL.IDX P6, R14, R13, R12, R11 ;  /* 0x0000000c0d0e7389 */ /* 0x0002a400000c000b */
[----:B012---:R-:W-:Y:S01]  /*1d290*/  ENDCOLLECTIVE ;  /* 0x000000000000791b */ /* 0x007fe20003800000 */
.L_x_1562:
[----:B------:R-:W-:Y:S01]  /*1d2a0*/  IMAD.MOV.U32 R2, RZ, RZ, R14 ;  /* 0x000000ffff027224 */ /* 0x000fe200078e000e */
[----:B------:R-:W-:Y:S06]  /*1d2b0*/  BRA `(.L_x_1563) ;  /* 0xffffffb000247947 */ /* 0x000fec000383ffff */
.L_x_1441:
[----:B-1----:R1:W2:Y:S02]  /*1d2c0*/  SYNCS.PHASECHK.TRANS64.TRYWAIT P0, [R23+URZ+0x38820], R0 ;  /* 0x03882000170075a7 */ /* 0x0022a4000800017f */
[----:B--2---:R-:W-:Y:S05]  /*1d2d0*/  @!P0 NANOSLEEP.SYNCS 0x989680 ;  /* 0x009896800000895d */ /* 0x004fea0003900000 */
[----:B------:R-:W2:Y:S02]  /*1d2e0*/  @!P0 SYNCS.PHASECHK.TRANS64 P0, [R23+URZ+0x38820], R0 ;  /* 0x03882000170085a7 */ /* 0x000ea4000800007f */
[----:B--2---:R-:W-:Y:S05]  /*1d2f0*/  @!P0 BRA `(.L_x_1441) ;  /* 0xfffffffc00f08947 */ /* 0x004fea000383ffff */
[----:B------:R-:W-:Y:S05]  /*1d300*/  BRA `(.L_x_1564) ;  /* 0xffffffb000cc7947 */ /* 0x000fea000383ffff */
.L_x_1444:
[----:B-1----:R1:W2:Y:S02]  /*1d310*/  SYNCS.PHASECHK.TRANS64.TRYWAIT P0, [R27+URZ+0x38860], R0 ;  /* 0x038860001b0075a7 */ /* 0x0022a4000800017f */
[----:B--2---:R-:W-:Y:S05]  /*1d320*/  @!P0 NANOSLEEP.SYNCS 0x989680 ;  /* 0x009896800000895d */ /* 0x004fea0003900000 */
[----:B------:R-:W2:Y:S02]  /*1d330*/  @!P0 SYNCS.PHASECHK.TRANS64 P0, [R27+URZ+0x38860], R0 ;  /* 0x038860001b0085a7 */ /* 0x000ea4000800007f */
[----:B--2---:R-:W-:Y:S05]  /*1d340*/  @!P0 BRA `(.L_x_1444) ;  /* 0xfffffffc00f08947 */ /* 0x004fea000383ffff */
[----:B------:R-:W-:Y:S05]  /*1d350*/  BRA `(.L_x_1565) ;  /* 0xffffffb000dc7947 */ /* 0x000fea000383ffff */
.L_x_1445:
        /* <DEDUP_REMOVED lines=8> */
.L_x_1567:
[----:B------:R-:W-:Y:S05]  /*1d3e0*/  BSYNC B0 ;  /* 0x0000000000007941 */ /* 0x000fea0003800000 */
.L_x_1566:
        /* <DEDUP_REMOVED lines=15> */
.L_x_1568:
        /* <DEDUP_REMOVED lines=39> */
.L_x_1569:
[----:B------:R-:W-:Y:S02]  /*1d750*/  IMAD.MOV.U32 R13, RZ, RZ, R5 ;  /* 0x000000ffff0d7224 */ /* 0x000fe400078e0005 */
[----:B------:R-:W-:-:S07]  /*1d760*/  IMAD.MOV.U32 R3, RZ, RZ, R14 ;  /* 0x000000ffff037224 */ /* 0x000fce00078e000e */
[----:B------:R-:W-:Y:S05]  /*1d770*/  WARPSYNC.COLLECTIVE R15, `(.L_x_1570) ;  /* 0x000000000f087348 */ /* 0x000fea0003c00000 */
[----:B------:R0:W1:Y:S02]  /*1d780*/  SHFL.IDX P6, R14, R13, R12, R11 ;  /* 0x0000000c0d0e7389 */ /* 0x00006400000c000b */
[----:B01----:R-:W-:Y:S01]  /*1d790*/  ENDCOLLECTIVE ;  /* 0x000000000000791b */ /* 0x003fe20003800000 */
.L_x_1570:
        /* <DEDUP_REMOVED lines=29> */
.L_x_1571:
[----:B------:R-:W-:Y:S02]  /*1d970*/  IMAD.MOV.U32 R13, RZ, RZ, R5 ;  /* 0x000000ffff0d7224 */ /* 0x000fe400078e0005 */
[----:B------:R-:W-:-:S07]  /*1d980*/  IMAD.MOV.U32 R7, RZ, RZ, R14 ;  /* 0x000000ffff077224 */ /* 0x000fce00078e000e */
[----:B------:R-:W-:Y:S05]  /*1d990*/  WARPSYNC.COLLECTIVE R15, `(.L_x_1572) ;  /* 0x000000000f087348 */ /* 0x000fea0003c00000 */
[----:B------:R0:W1:Y:S02]  /*1d9a0*/  SHFL.IDX P6, R14, R13, R12, R11 ;  /* 0x0000000c0d0e7389 */ /* 0x00006400000c000b */
[----:B01----:R-:W-:Y:S01]  /*1d9b0*/  ENDCOLLECTIVE ;  /* 0x000000000000791b */ /* 0x003fe20003800000 */
.L_x_1572:
        /* <DEDUP_REMOVED lines=29> */
.L_x_1573:
[----:B------:R-:W-:Y:S02]  /*1db90*/  IMAD.MOV.U32 R13, RZ, RZ, R5 ;  /* 0x000000ffff0d7224 */ /* 0x000fe400078e0005 */
[----:B------:R-:W-:-:S07]  /*1dba0*/  IMAD.MOV.U32 R6, RZ, RZ, R14 ;  /* 0x000000ffff067224 */ /* 0x000fce00078e000e */
[----:B------:R-:W-:Y:S05]  /*1dbb0*/  WARPSYNC.COLLECTIVE R15, `(.L_x_1574) ;  /* 0x000000000f087348 */ /* 0x000fea0003c00000 */
[----:B------:R0:W1:Y:S02]  /*1dbc0*/  SHFL.IDX P6, R14, R13, R12, R11 ;  /* 0x0000000c0d0e7389 */ /* 0x00006400000c000b */
[----:B01----:R-:W-:Y:S01]  /*1dbd0*/  ENDCOLLECTIVE ;  /* 0x000000000000791b */ /* 0x003fe20003800000 */
.L_x_1574:
[----:B------:R-:W-:Y:S01]  /*1dbe0*/  IMAD.MOV.U32 R2, RZ, RZ, R14 ;  /* 0x000000ffff027224 */ /* 0x000fe200078e000e */
[----:B------:R-:W-:Y:S06]  /*1dbf0*/  BRA `(.L_x_1575) ;  /* 0xffffffb000747947 */ /* 0x000fec000383ffff */
.L_x_1452:
[----:B0-----:R0:W1:Y:S02]  /*1dc00*/  SYNCS.PHASECHK.TRANS64.TRYWAIT P0, [R6+URZ+0x38840], R21 ;  /* 0x03884015060075a7 */ /* 0x001064000800017f */
[----:B-1----:R-:W-:Y:S05]  /*1dc10*/  @!P0 NANOSLEEP.SYNCS 0x989680 ;  /* 0x009896800000895d */ /* 0x002fea0003900000 */
[----:B------:R-:W1:Y:S02]  /*1dc20*/  @!P0 SYNCS.PHASECHK.TRANS64 P0, [R6+URZ+0x38840], R21 ;  /* 0x03884015060085a7 */ /* 0x000e64000800007f */
[----:B-1----:R-:W-:Y:S05]  /*1dc30*/  @!P0 BRA `(.L_x_1452) ;  /* 0xfffffffc00f08947 */ /* 0x002fea000383ffff */
[----:B------:R-:W-:Y:S05]  /*1dc40*/  BRA `(.L_x_1576) ;  /* 0xffffffb800047947 */ /* 0x000fea000383ffff */
.L_x_1453:
        /* <DEDUP_REMOVED lines=8> */
.L_x_1578:
[----:B------:R-:W-:Y:S05]  /*1dcd0*/  BSYNC B1 ;  /* 0x0000000000017941 */ /* 0x000fea0003800000 */
.L_x_1577:
        /* <DEDUP_REMOVED lines=9> */
.L_x_1579:
[----:B------:R-:W-:Y:S02]  /*1dd70*/  IMAD.MOV.U32 R13, RZ, RZ, R27 ;  /* 0x000000ffff0d7224 */ /* 0x000fe400078e001b */
[----:B------:R-:W-:Y:S02]  /*1dd80*/  IMAD.MOV.U32 R12, RZ, RZ, 0x1 ;  /* 0x00000001ff0c7424 */ /* 0x000fe400078e00ff */
[----:B------:R-:W-:-:S07]  /*1dd90*/  IMAD.MOV.U32 R2, RZ, RZ, R14 ;  /* 0x000000ffff027224 */ /* 0x000fce00078e000e */
[----:B------:R-:W-:Y:S05]  /*1dda0*/  WARPSYNC.COLLECTIVE R15, `(.L_x_1580) ;  /* 0x000000000f087348 */ /* 0x000fea0003c00000 */
[----:B------:R0:W1:Y:S02]  /*1ddb0*/  SHFL.IDX P6, R14, R13, R12, R11 ;  /* 0x0000000c0d0e7389 */ /* 0x00006400000c000b */
[----:B01----:R-:W-:Y:S01]  /*1ddc0*/  ENDCOLLECTIVE ;  /* 0x000000000000791b */ /* 0x003fe20003800000 */
.L_x_1580:
        /* <DEDUP_REMOVED lines=11> */
.L_x_1581:
[----:B------:R-:W-:Y:S02]  /*1de80*/  IMAD.MOV.U32 R13, RZ, RZ, R27 ;  /* 0x000000ffff0d7224 */ /* 0x000fe400078e001b */
[----:B------:R-:W-:Y:S02]  /*1de90*/  IMAD.MOV.U32 R12, RZ, RZ, 0x2 ;  /* 0x00000002ff0c7424 */ /* 0x000fe400078e00ff */
[----:B------:R-:W-:-:S07]  /*1dea0*/  IMAD.MOV.U32 R2, RZ, RZ, R14 ;  /* 0x000000ffff027224 */ /* 0x000fce00078e000e */
[----:B------:R-:W-:Y:S05]  /*1deb0*/  WARPSYNC.COLLECTIVE R15, `(.L_x_1582) ;  /* 0x000000000f087348 */ /* 0x000fea0003c00000 */
[----:B------:R0:W1:Y:S02]  /*1dec0*/  SHFL.IDX P6, R14, R13, R12, R11 ;  /* 0x0000000c0d0e7389 */ /* 0x00006400000c000b */
[----:B01----:R-:W-:Y:S01]  /*1ded0*/  ENDCOLLECTIVE ;  /* 0x000000000000791b */ /* 0x003fe20003800000 */
.L_x_1582:
        /* <DEDUP_REMOVED lines=11> */
.L_x_1583:
[----:B------:R-:W-:Y:S02]  /*1df90*/  IMAD.MOV.U32 R13, RZ, RZ, R27 ;  /* 0x000000ffff0d7224 */ /* 0x000fe400078e001b */
[----:B------:R-:W-:Y:S02]  /*1dfa0*/  IMAD.MOV.U32 R12, RZ, RZ, 0x3 ;  /* 0x00000003ff0c7424 */ /* 0x000fe400078e00ff */
[----:B------:R-:W-:-:S07]  /*1dfb0*/  IMAD.MOV.U32 R2, RZ, RZ, R14 ;  /* 0x000000ffff027224 */ /* 0x000fce00078e000e */
[----:B------:R-:W-:Y:S05]  /*1dfc0*/  WARPSYNC.COLLECTIVE R15, `(.L_x_1584) ;  /* 0x000000000f087348 */ /* 0x000fea0003c00000 */
[----:B------:R0:W1:Y:S02]  /*1dfd0*/  SHFL.IDX P6, R14, R13, R12, R11 ;  /* 0x0000000c0d0e7389 */ /* 0x00006400000c000b */
[----:B01----:R-:W-:Y:S01]  /*1dfe0*/  ENDCOLLECTIVE ;  /* 0x000000000000791b */ /* 0x003fe20003800000 */
.L_x_1584:
        /* <DEDUP_REMOVED lines=11> */
.L_x_1585:
[----:B------:R-:W-:Y:S01]  /*1e0a0*/  IMAD.MOV.U32 R2, RZ, RZ, R14 ;  /* 0x000000ffff027224 */ /* 0x000fe200078e000e */
[----:B------:R-:W-:Y:S06]  /*1e0b0*/  BRA `(.L_x_1586) ;  /* 0xffffffb400947947 */ /* 0x000fec000383ffff */
.L_x_1458:
[----:B---3--:R3:W4:Y:S02]  /*1e0c0*/  SYNCS.PHASECHK.TRANS64.TRYWAIT P0, [R6+URZ+0x38860], R21 ;  /* 0x03886015060075a7 */ /* 0x008724000800017f */
[----:B----4-:R-:W-:Y:S05]  /*1e0d0*/  @!P0 NANOSLEEP.SYNCS 0x989680 ;  /* 0x009896800000895d */ /* 0x010fea0003900000 */
[----:B------:R-:W4:Y:S02]  /*1e0e0*/  @!P0 SYNCS.PHASECHK.TRANS64 P0, [R6+URZ+0x38860], R21 ;  /* 0x03886015060085a7 */ /* 0x000f24000800007f */
[----:B----4-:R-:W-:Y:S05]  /*1e0f0*/  @!P0 BRA `(.L_x_1458) ;  /* 0xfffffffc00f08947 */ /* 0x010fea000383ffff */
[----:B------:R-:W-:Y:S05]  /*1e100*/  BRA `(.L_x_1587) ;  /* 0xffffffb400e47947 */ /* 0x000fea000383ffff */
.L_x_1459:
[----:B------:R-:W-:Y:S01]  /*1e110*/  BSSY B1, `(.L_x_1588) ;  /* 0x0000008000017945 */ /* 0x000fe20003800000 */
[----:B------:R-:W-:Y:S02]  /*1e120*/  IMAD.MOV.U32 R13, RZ, RZ, R10 ;  /* 0x000000ffff0d7224 */ /* 0x000fe400078e000a */
[----:B------:R-:W-:Y:S02]  /*1e130*/  IMAD.MOV.U32 R12, RZ, RZ, RZ ;  /* 0x000000ffff0c7224 */ /* 0x000fe400078e00ff */
[----:B------:R-:W-:Y:S02]  /*1e140*/  IMAD.MOV.U32 R11, RZ, RZ, 0x181f ;  /* 0x0000181fff0b7424 */ /* 0x000fe400078e00ff */
[----:B------:R-:W-:-:S07]  /*1e150*/  IMAD.MOV.U32 R15, RZ, RZ, -0x1 ;  /* 0xffffffffff0f7424 */ /* 0x000fce00078e00ff */
[----:B0-23--:R-:W-:Y:S05]  /*1e160*/  WARPSYNC.COLLECTIVE R15, `(.L_x_1589) ;  /* 0x000000000f087348 */ /* 0x00dfea0003c00000 */
[----:B------:R1:W4:Y:S02]  /*1e170*/  SHFL.IDX P6, R14, R13, R12, R11 ;  /* 0x0000000c0d0e7389 */ /* 0x00032400000c000b */
[----:B01234-:R-:W-:Y:S01]  /*1e180*/  ENDCOLLECTIVE ;  /* 0x000000000000791b */ /* 0x01ffe20003800000 */
.L_x_1589:
[----:B------:R-:W-:Y:S05]  /*1e190*/  BSYNC B1 ;  /* 0x0000000000017941 */ /* 0x000fea0003800000 */
.L_x_1588:
        /* <DEDUP_REMOVED lines=13> */
.L_x_1590:
        /* <DEDUP_REMOVED lines=17> */
.L_x_1591:
        /* <DEDUP_REMOVED lines=16> */
.L_x_1592:
        /* <DEDUP_REMOVED lines=19> */
.L_x_1593:
        /* <DEDUP_REMOVED lines=14> */
.L_x_1594:
        /* <DEDUP_REMOVED lines=16> */
.L_x_1595:
        /* <DEDUP_REMOVED lines=14> */
.L_x_1596:
[----:B------:R-:W-:Y:S05]  /*1e870*/  BRA `(.L_x_1597) ;  /* 0xffffffb400507947 */ /* 0x000fea000383ffff */
.L_x_1467:
        /* <DEDUP_REMOVED lines=8> */
.L_x_1599:
[----:B------:R-:W-:Y:S05]  /*1e900*/  BSYNC B0 ;  /* 0x0000000000007941 */ /* 0x000fea0003800000 */
.L_x_1598:
        /* <DEDUP_REMOVED lines=9> */
.L_x_1600:
        /* <DEDUP_REMOVED lines=18> */
.L_x_1601:
[----:B------:R-:W-:Y:S01]  /*1eac0*/  IMAD.MOV.U32 R12, RZ, RZ, 0x2 ;  /* 0x00000002ff0c7424 */ /* 0x000fe200078e00ff */
[----:B------:R-:W-:-:S05]  /*1ead0*/  SEL R5, R14, RZ, P1 ;  /* 0x000000ff0e057207 */ /* 0x000fca0000800000 */
[----:B------:R-:W-:-:S04]  /*1eae0*/  IMAD.IADD R5, R2, 0x1, R5 ;  /* 0x0000000102057824 */ /* 0x000fc800078e0205 */
[----:B------:R-:W-:-:S07]  /*1eaf0*/  IMAD.MOV.U32 R13, RZ, RZ, R5 ;  /* 0x000000ffff0d7224 */ /* 0x000fce00078e0005 */
[----:B------:R-:W-:Y:S05]  /*1eb00*/  WARPSYNC.COLLECTIVE R15, `(.L_x_1602) ;  /* 0x000000000f087348 */ /* 0x000fea0003c00000 */
[----:B------:R0:W1:Y:S02]  /*1eb10*/  SHFL.UP P6, R14, R13, R12, R11 ;  /* 0x0400000c0d0e7389 */ /* 0x00006400000c000b */
[----:B01----:R-:W-:Y:S01]  /*1eb20*/  ENDCOLLECTIVE ;  /* 0x000000000000791b */ /* 0x003fe20003800000 */
.L_x_1602:
[----:B------:R-:W-:Y:S01]  /*1eb30*/  IMAD.MOV.U32 R12, RZ, RZ, 0x4 ;  /* 0x00000004ff0c7424 */ /* 0x000fe200078e00ff */
[----:B------:R-:W-:-:S05]  /*1eb40*/  SEL R6, R14, RZ, P2 ;  /* 0x000000ff0e067207 */ /* 0x000fca0001000000 */
[----:B------:R-:W-:-:S04]  /*1eb50*/  IMAD.IADD R6, R5, 0x1, R6 ;  /* 0x0000000105067824 */ /* 0x000fc800078e0206 */
[----:B------:R-:W-:-:S07]  /*1eb60*/  IMAD.MOV.U32 R13, RZ, RZ, R6 ;  /* 0x000000ffff0d7224 */ /* 0x000fce00078e0006 */
[----:B------:R-:W-:Y:S05]  /*1eb70*/  WARPSYNC.COLLECTIVE R15, `(.L_x_1603) ;  /* 0x000000000f087348 */ /* 0x000fea0003c00000 */
[----:B------:R0:W1:Y:S02]  /*1eb80*/  SHFL.UP P6, R14, R13, R12, R11 ;  /* 0x0400000c0d0e7389 */ /* 0x00006400000c000b */
[----:B01----:R-:W-:Y:S01]  /*1eb90*/  ENDCOLLECTIVE ;  /* 0x000000000000791b */ /* 0x003fe20003800000 */
.L_x_1603:
[----:B------:R-:W-:Y:S01]  /*1eba0*/  IMAD.MOV.U32 R12, RZ, RZ, 0x8 ;  /* 0x00000008ff0c7424 */ /* 0x000fe200078e00ff */
[----:B------:R-:W-:-:S05]  /*1ebb0*/  SEL R7, R14, RZ, P3 ;  /* 0x000000ff0e077207 */ /* 0x000fca0001800000 */
[----:B------:R-:W-:-:S04]  /*1ebc0*/  IMAD.IADD R7, R6, 0x1, R7 ;  /* 0x0000000106077824 */ /* 0x000fc800078e0207 */
[----:B------:R-:W-:-:S07]  /*1ebd0*/  IMAD.MOV.U32 R13, RZ, RZ, R7 ;  /* 0x000000ffff0d7224 */ /* 0x000fce00078e0007 */
[----:B------:R-:W-:Y:S05]  /*1ebe0*/  WARPSYNC.COLLECTIVE R15, `(.L_x_1604) ;  /* 0x000000000f087348 */ /* 0x000fea0003c00000 */
[----:B------:R0:W1:Y:S02]  /*1ebf0*/  SHFL.UP P6, R14, R13, R12, R11 ;  /* 0x0400000c0d0e7389 */ /* 0x00006400000c000b */
[----:B01----:R-:W-:Y:S01]  /*1ec00*/  ENDCOLLECTIVE ;  /* 0x000000000000791b */ /* 0x003fe20003800000 */
.L_x_1604:
[----:B------:R-:W-:Y:S01]  /*1ec10*/  IMAD.MOV.U32 R12, RZ, RZ, 0x10 ;  /* 0x00000010ff0c7424 */ /* 0x000fe200078e00ff */
[----:B------:R-:W-:-:S05]  /*1ec20*/  SEL R14, R14, RZ, P4 ;  /* 0x000000ff0e0e7207 */ /* 0x000fca0002000000 */
[----:B------:R-:W-:-:S04]  /*1ec30*/  IMAD.IADD R5, R7, 0x1, R14 ;  /* 0x0000000107057824 */ /* 0x000fc800078e020e */
[----:B------:R-:W-:-:S07]  /*1ec40*/  IMAD.MOV.U32 R13, RZ, RZ, R5 ;  /* 0x000000ffff0d7224 */ /* 0x000fce00078e0005 */
[----:B------:R-:W-:Y:S05]  /*1ec50*/  WARPSYNC.COLLECTIVE R15, `(.L_x_1605) ;  /* 0x000000000f087348 */ /* 0x000fea0003c00000 */
[----:B------:R0:W1:Y:S02]  /*1ec60*/  SHFL.UP P6, R14, R13, R12, R11 ;  /* 0x0400000c0d0e7389 */ /* 0x00006400000c000b */
[----:B01----:R-:W-:Y:S01]  /*1ec70*/  ENDCOLLECTIVE ;  /* 0x000000000000791b */ /* 0x003fe20003800000 */
.L_x_1605:
        /* <DEDUP_REMOVED lines=8> */
.L_x_1606:
[----:B------:R-:W-:Y:S05]  /*1ed00*/  BRA `(.L_x_1607) ;  /* 0xffffffb400e47947 */ /* 0x000fea000383ffff */
.L_x_1472:
        /* <DEDUP_REMOVED lines=8> */
.L_x_1609:
[----:B------:R-:W-:Y:S05]  /*1ed90*/  BSYNC B0 ;  /* 0x0000000000007941 */ /* 0x000fea0003800000 */
.L_x_1608:
        /* <DEDUP_REMOVED lines=8> */
.L_x_1610:
[----:B------:R-:W-:Y:S01]  /*1ee20*/  IMAD.MOV.U32 R12, RZ, RZ, 0x4 ;  /* 0x00000004ff0c7424 */ /* 0x000fe200078e00ff */
[----:B------:R-:W-:-:S05]  /*1ee30*/  SEL R14, R14, RZ, P2 ;  /* 0x000000ff0e0e7207 */ /* 0x000fca0001000000 */
[----:B------:R-:W-:-:S04]  /*1ee40*/  IMAD.IADD R3, R13, 0x1, R14 ;  /* 0x000000010d037824 */ /* 0x000fc800078e020e */
[----:B------:R-:W-:-:S07]  /*1ee50*/  IMAD.MOV.U32 R13, RZ, RZ, R3 ;  /* 0x000000ffff0d7224 */ /* 0x000fce00078e0003 */
[----:B------:R-:W-:Y:S05]  /*1ee60*/  WARPSYNC.COLLECTIVE R15, `(.L_x_1611) ;  /* 0x000000000f087348 */ /* 0x000fea0003c00000 */
[----:B------:R0:W1:Y:S02]  /*1ee70*/  SHFL.UP P6, R14, R13, R12, R11 ;  /* 0x0400000c0d0e7389 */ /* 0x00006400000c000b */
[----:B01----:R-:W-:Y:S01]  /*1ee80*/  ENDCOLLECTIVE ;  /* 0x000000000000791b */ /* 0x003fe20003800000 */
.L_x_1611:
[----:B------:R-:W-:Y:S01]  /*1ee90*/  IMAD.MOV.U32 R12, RZ, RZ, 0x8 ;  /* 0x00000008ff0c7424 */ /* 0x000fe200078e00ff */
[----:B------:R-:W-:-:S05]  /*1eea0*/  SEL R14, R14, RZ, P3 ;  /* 0x000000ff0e0e7207 */ /* 0x000fca0001800000 */
[----:B------:R-:W-:-:S04]  /*1eeb0*/  IMAD.IADD R5, R3, 0x1, R14 ;  /* 0x0000000103057824 */ /* 0x000fc800078e020e */
[----:B------:R-:W-:-:S07]  /*1eec0*/  IMAD.MOV.U32 R13, RZ, RZ, R5 ;  /* 0x000000ffff0d7224 */ /* 0x000fce00078e0005 */
[----:B------:R-:W-:Y:S05]  /*1eed0*/  WARPSYNC.COLLECTIVE R15, `(.L_x_1612) ;  /* 0x000000000f087348 */ /* 0x000fea0003c00000 */
[----:B------:R0:W1:Y:S02]  /*1eee0*/  SHFL.UP P6, R14, R13, R12, R11 ;  /* 0x0400000c0d0e7389 */ /* 0x00006400000c000b */
[----:B01----:R-:W-:Y:S01]  /*1eef0*/  ENDCOLLECTIVE ;  /* 0x000000000000791b */ /* 0x003fe20003800000 */
.L_x_1612:
[----:B------:R-:W-:Y:S01]  /*1ef00*/  IMAD.MOV.U32 R12, RZ, RZ, 0x10 ;  /* 0x00000010ff0c7424 */ /* 0x000fe200078e00ff */
[----:B------:R-:W-:-:S05]  /*1ef10*/  SEL R6, R14, RZ, P4 ;  /* 0x000000ff0e067207 */ /* 0x000fca0002000000 */
[----:B------:R-:W-:-:S04]  /*1ef20*/  IMAD.IADD R6, R5, 0x1, R6 ;  /* 0x0000000105067824 */ /* 0x000fc800078e0206 */
[----:B------:R-:W-:-:S07]  /*1ef30*/  IMAD.MOV.U32 R13, RZ, RZ, R6 ;  /* 0x000000ffff0d7224 */ /* 0x000fce00078e0006 */
[----:B------:R-:W-:Y:S05]  /*1ef40*/  WARPSYNC.COLLECTIVE R15, `(.L_x_1613) ;  /* 0x000000000f087348 */ /* 0x000fea0003c00000 */
[----:B------:R0:W1:Y:S02]  /*1ef50*/  SHFL.UP P6, R14, R13, R12, R11 ;  /* 0x0400000c0d0e7389 */ /* 0x00006400000c000b */
[----:B01----:R-:W-:Y:S01]  /*1ef60*/  ENDCOLLECTIVE ;  /* 0x000000000000791b */ /* 0x003fe20003800000 */
.L_x_1613:
        /* <DEDUP_REMOVED lines=8> */
.L_x_1614:
[----:B------:R-:W-:Y:S05]  /*1eff0*/  BRA `(.L_x_1615) ;  /* 0xffffffb400c47947 */ /* 0x000fea000383ffff */
.L_x_1474:
[----:B------:R-:W-:Y:S01]  /*1f000*/  BSSY B0, `(.L_x_1616) ;  /* 0x0000006000007945 */ /* 0x000fe20003800000 */
[----:B------:R-:W-:Y:S01]  /*1f010*/  PLOP3.LUT P6, PT, P6, PT, PT, 0x8, 0x0 ;  /* 0x000000000000781c */ /* 0x000fe200037ce170 */
[----:B------:R-:W-:-:S12]  /*1f020*/  IMAD.MOV.U32 R15, RZ, RZ, -0x1 ;  /* 0xffffffffff0f7424 */ /* 0x000fd800078e00ff */
[----:B0-----:R-:W-:Y:S05]  /*1f030*/  WARPSYNC.COLLECTIVE R15, `(.L_x_1617) ;  /* 0x000000000f087348 */ /* 0x001fea0003c00000 */
[----:B------:R-:W-:Y:S01]  /*1f040*/  VOTE.ANY R14, PT, P6 ;  /* 0x00000000000e7806 */ /* 0x000fe200030e0100 */
[----:B0-----:R-:W-:Y:S06]  /*1f050*/  ENDCOLLECTIVE ;  /* 0x000000000000791b */ /* 0x001fec0003800000 */
.L_x_1617:
[----:B------:R-:W-:Y:S05]  /*1f060*/  BSYNC B0 ;  /* 0x0000000000007941 */ /* 0x000fea0003800000 */
.L_x_1616:
        /* <DEDUP_REMOVED lines=9> */
.L_x_1618:
[----:B------:R-:W-:Y:S01]  /*1f100*/  IMAD.MOV.U32 R17, RZ, RZ, R14 ;  /* 0x000000ffff117224 */ /* 0x000fe200078e000e */
[----:B------:R-:W-:Y:S06]  /*1f110*/  BRA `(.L_x_1619) ;  /* 0xffffffb400b47947 */ /* 0x000fec000383ffff */
.L_x_1476:
[----:B------:R-:W-:Y:S01]  /*1f120*/  BSSY B0, `(.L_x_1620) ;  /* 0x0000007000007945 */ /* 0x000fe20003800000 */
[----:B------:R-:W-:Y:S02]  /*1f130*/  IMAD.MOV.U32 R13, RZ, RZ, R3 ;  /* 0x000000ffff0d7224 */ /* 0x000fe400078e0003 */
[----:B------:R-:W-:Y:S02]  /*1f140*/  IMAD.MOV.U32 R11, RZ, RZ, 0x1f ;  /* 0x0000001fff0b7424 */ /* 0x000fe400078e00ff */
[----:B------:R-:W-:-:S07]  /*1f150*/  IMAD.MOV.U32 R15, RZ, RZ, -0x1 ;  /* 0xffffffffff0f7424 */ /* 0x000fce00078e00ff */
[----:B012---:R-:W-:Y:S05]  /*1f160*/  WARPSYNC.COLLECTIVE R15, `(.L_x_1621) ;  /* 0x000000000f087348 */ /* 0x007fea0003c00000 */
[----:B------:R3:W4:Y:S02]  /*1f170*/  SHFL.IDX P6, R14, R13, R12, R11 ;  /* 0x0000000c0d0e7389 */ /* 0x00072400000c000b */
[----:B01234-:R-:W-:Y:S01]  /*1f180*/  ENDCOLLECTIVE ;  /* 0x000000000000791b */ /* 0x01ffe20003800000 */
.L_x_1621:
[----:B------:R-:W-:Y:S05]  /*1f190*/  BSYNC B0 ;  /* 0x0000000000007941 */ /* 0x000fea0003800000 */
.L_x_1620:
[----:B------:R-:W-:Y:S05]  /*1f1a0*/  BRA `(.L_x_1475) ;  /* 0xffffffb400ac7947 */ /* 0x000fea000383ffff */
.L_x_1480:
[----:B0-----:R0:W1:Y:S02]  /*1f1b0*/  SYNCS.PHASECHK.TRANS64.TRYWAIT P0, [R4+URZ+0x38820], R0 ;  /* 0x03882000040075a7 */ /* 0x001064000800017f */
[----:B-1----:R-:W-:Y:S05]  /*1f1c0*/  @!P0 NANOSLEEP.SYNCS 0x989680 ;  /* 0x009896800000895d */ /* 0x002fea0003900000 */
[----:B------:R-:W1:Y:S02]  /*1f1d0*/  @!P0 SYNCS.PHASECHK.TRANS64 P0, [R4+URZ+0x38820], R0 ;  /* 0x03882000040085a7 */ /* 0x000e64000800007f */
[----:B-1----:R-:W-:Y:S05]  /*1f1e0*/  @!P0 BRA `(.L_x_1480) ;  /* 0xfffffffc00f08947 */ /* 0x002fea000383ffff */
[----:B------:R-:W-:Y:S05]  /*1f1f0*/  BRA `(.L_x_1622) ;  /* 0xffffffb800987947 */ /* 0x000fea000383ffff */
.L_x_1481:
        /* <DEDUP_REMOVED lines=11> */
.L_x_1624:
[----:B------:R-:W-:Y:S05]  /*1f2b0*/  BSYNC B0 ;  /* 0x0000000000007941 */ /* 0x000fea0003800000 */
.L_x_1623:
[----:B------:R-:W-:Y:S05]  /*1f2c0*/  BRA `(.L_x_1625) ;  /* 0xffffffb800807947 */ /* 0x000fea000383ffff */
.L_x_1482:
[----:B------:R-:W-:Y:S01]  /*1f2d0*/  BSSY B0, `(.L_x_1626) ;  /* 0x0000006000007945 */ /* 0x000fe20003800000 */
[----:B------:R-:W-:-:S07]  /*1f2e0*/  IMAD.MOV.U32 R15, RZ, RZ, -0x1 ;  /* 0xffffffffff0f7424 */ /* 0x000fce00078e00ff */
[----:B0-23--:R-:W-:Y:S05]  /*1f2f0*/  WARPSYNC.COLLECTIVE R15, `(.L_x_1627) ;  /* 0x000000000f0c7348 */ /* 0x00dfea0003c00000 */
[----:B------:R-:W-:Y:S02]  /*1f300*/  ELECT P6, UR62, PT ;  /* 0x00000000003e782f */ /* 0x000fe400038c0000 */
[----:B------:R-:W-:Y:S01]  /*1f310*/  MOV R14, UR62 ;  /* 0x0000003e000e7c02 */ /* 0x000fe20008000f00 */
[----:B0-23--:R-:W-:Y:S10]  /*1f320*/  ENDCOLLECTIVE ;  /* 0x000000000000791b */ /* 0x00dff40003800000 */
.L_x_1627:
[----:B------:R-:W-:Y:S05]  /*1f330*/  BSYNC B0 ;  /* 0x0000000000007941 */ /* 0x000fea0003800000 */
.L_x_1626:
[----:B------:R-:W-:Y:S05]  /*1f340*/  BRA `(.L_x_1628) ;  /* 0xffffffb800747947 */ /* 0x000fea000383ffff */
.L_x_1484:
[----:B0-----:R0:W1:Y:S02]  /*1f350*/  SYNCS.PHASECHK.TRANS64.TRYWAIT P1, [R5+URZ+0x38840], R0 ;  /* 0x03884000050075a7 */ /* 0x001064000802017f */
[----:B-1----:R-:W-:Y:S05]  /*1f360*/  @!P1 NANOSLEEP.SYNCS 0x989680 ;  /* 0x009896800000995d */ /* 0x002fea0003900000 */
[----:B------:R-:W1:Y:S02]  /*1f370*/  @!P1 SYNCS.PHASECHK.TRANS64 P1, [R5+URZ+0x38840], R0 ;  /* 0x03884000050095a7 */ /* 0x000e64000802007f */
[----:B-1----:R-:W-:Y:S05]  /*1f380*/  @!P1 BRA `(.L_x_1484) ;  /* 0xfffffffc00f09947 */ /* 0x002fea000383ffff */
[----:B------:R-:W-:Y:S05]  /*1f390*/  BRA `(.L_x_1629) ;  /* 0xffffffb800947947 */ /* 0x000fea000383ffff */
.L_x_1486:
[----:B-1----:R1:W4:Y:S02]  /*1f3a0*/  SYNCS.PHASECHK.TRANS64.TRYWAIT P1, [R25+URZ+0x38840], R2 ;  /* 0x03884002190075a7 */ /* 0x002324000802017f */
[----:B----4-:R-:W-:Y:S05]  /*1f3b0*/  @!P1 NANOSLEEP.SYNCS 0x989680 ;  /* 0x009896800000995d */ /* 0x010fea0003900000 */
[----:B------:R-:W4:Y:S02]  /*1f3c0*/  @!P1 SYNCS.PHASECHK.TRANS64 P1, [R25+URZ+0x38840], R2 ;  /* 0x03884002190095a7 */ /* 0x000f24000802007f */
[----:B----4-:R-:W-:Y:S05]  /*1f3d0*/  @!P1 BRA `(.L_x_1486) ;  /* 0xfffffffc00f09947 */ /* 0x010fea000383ffff */
[----:B------:R-:W-:Y:S05]  /*1f3e0*/  BRA `(.L_x_1630) ;  /* 0xffffffb800a07947 */ /* 0x000fea000383ffff */
.L_x_1488:
[----:B----4-:R4:W0:Y:S02]  /*1f3f0*/  SYNCS.PHASECHK.TRANS64.TRYWAIT P1, [R5+URZ+0x38860], R0 ;  /* 0x03886000050075a7 */ /* 0x010824000802017f */
[----:B0-----:R-:W-:Y:S05]  /*1f400*/  @!P1 NANOSLEEP.SYNCS 0x989680 ;  /* 0x009896800000995d */ /* 0x001fea0003900000 */
[----:B------:R-:W0:Y:S02]  /*1f410*/  @!P1 SYNCS.PHASECHK.TRANS64 P1, [R5+URZ+0x38860], R0 ;  /* 0x03886000050095a7 */ /* 0x000e24000802007f */
[----:B0-----:R-:W-:Y:S05]  /*1f420*/  @!P1 BRA `(.L_x_1488) ;  /* 0xfffffffc00f09947 */ /* 0x001fea000383ffff */
[----:B------:R-:W-:Y:S05]  /*1f430*/  BRA `(.L_x_1631) ;  /* 0xffffffb8009c7947 */ /* 0x000fea000383ffff */
.L_x_1632:
        /* <DEDUP_REMOVED lines=12> */
.L_x_5638:


//--------------------- .text._ZN7cutlass13device_kernelIN5flash11enable_sm90INS1_16FlashAttnFwdSm90INS1_25CollectiveMainloopFwdSm90ILi2EN4cute5tupleIJNS5_1CILi1EEES8_S8_EEENS6_IJNS7_ILi64EEESA_SA_EEELi512ENS_10bfloat16_tEfNS_4arch4Sm90ELb0ELb1ELb0ELb0ELb1ELb0ELb0ELb0ELb0ELb1ELb0ELb0EEENS1_21CollectiveEpilogueFwdINS6_IJSA_NS7_ILi512EEESA_EEES9_SC_SE_Li256ELb0ELb1ELb0ELb0EEENS1_30DynamicPersistentTileSchedulerILi256ELi128ELb0ELb1ELb1EEEEEEEEEvNT_6ParamsE --------------------------
	.section	.text._ZN7cutlass13device_kernelIN5flash11enable_sm90INS1_16FlashAttnFwdSm90INS1_25CollectiveMainloopFwdSm90ILi2EN4cute5tupleIJNS5_1CILi1EEES8_S8_EEENS6_IJNS7_ILi64EEESA_SA_EEELi512ENS_10bfloat16_tEfNS_4arch4Sm90ELb0ELb1ELb0ELb0ELb1ELb0ELb0ELb0ELb0ELb1ELb0ELb0EEENS1_21CollectiveEpilogueFwdINS6_IJSA_NS7_ILi512EEESA_EEES9_SC_SE_Li256ELb0ELb1ELb0ELb0EEENS1_30DynamicPersistentTileSchedulerILi256ELi128ELb0ELb1ELb1EEEEEEEEEvNT_6ParamsE,"ax",@progbits
	.align	128
.text._ZN7cutlass13device_kernelIN5flash11enable_sm90INS1_16FlashAttnFwdSm90INS1_25CollectiveMainloopFwdSm90ILi2EN4cute5tupleIJNS5_1CILi1EEES8_S8_EEENS6_IJNS7_ILi64EEESA_SA_EEELi512ENS_10bfloat16_tEfNS_4arch4Sm90ELb0ELb1ELb0ELb0ELb1ELb0ELb0ELb0ELb0ELb1ELb0ELb0EEENS1_21CollectiveEpilogueFwdINS6_IJSA_NS7_ILi512EEESA_EEES9_SC_SE_Li256ELb0ELb1ELb0ELb0EEENS1_30DynamicPersistentTileSchedulerILi256ELi128ELb0ELb1ELb1EEEEEEEEEvNT_6ParamsE:
        .type           _ZN7cutlass13device_kernelIN5flash11enable_sm90INS1_16FlashAttnFwdSm90INS1_25CollectiveMainloopFwdSm90ILi2EN4cute5tupleIJNS5_1CILi1EEES8_S8_EEENS6_IJNS7_ILi64EEESA_SA_EEELi512ENS_10bfloat16_tEfNS_4arch4Sm90ELb0ELb1ELb0ELb0ELb1ELb0ELb0ELb0ELb0ELb1ELb0ELb0EEENS1_21CollectiveEpilogueFwdINS6_IJSA_NS7_ILi512EEESA_EEES9_SC_SE_Li256ELb0ELb1ELb0ELb0EEENS1_30DynamicPersistentTileSchedulerILi256ELi128ELb0ELb1ELb1EEEEEEEEEvNT_6ParamsE,@function
        .size           _ZN7cutlass13device_kernelIN5flash11enable_sm90INS1_16FlashAttnFwdSm90INS1_25CollectiveMainloopFwdSm90ILi2EN4cute5tupleIJNS5_1CILi1EEES8_S8_EEENS6_IJNS7_ILi64EEESA_SA_EEELi512ENS_10bfloat16_tEfNS_4arch4Sm90ELb0ELb1ELb0ELb0ELb1ELb0ELb0ELb0ELb0ELb1ELb0ELb0EEENS1_21CollectiveEpilogueFwdINS6_IJSA_NS7_ILi512EEESA_EEES9_SC_SE_Li256ELb0ELb1ELb0ELb0EEENS1_30DynamicPersistentTileSchedulerILi256ELi128ELb0ELb1ELb1EEEEEEEEEvNT_6ParamsE,(.L_x_5639 - _ZN7cutlass13device_kernelIN5flash11enable_sm90INS1_16FlashAttnFwdSm90INS1_25CollectiveMainloopFwdSm90ILi2EN4cute5tupleIJNS5_1CILi1EEES8_S8_EEENS6_IJNS7_ILi64EEESA_SA_EEELi512ENS_10bfloat16_tEfNS_4arch4Sm90ELb0ELb1ELb0ELb0ELb1ELb0ELb0ELb0ELb0ELb1ELb0ELb0EEENS1_21CollectiveEpilogueFwdINS6_IJSA_NS7_ILi512EEESA_EEES9_SC_SE_Li256ELb0ELb1ELb0ELb0EEENS1_30DynamicPersistentTileSchedulerILi256ELi128ELb0ELb1ELb1EEEEEEEEEvNT_6ParamsE)
        .other          _ZN7cutlass13device_kernelIN5flash11enable_sm90INS1_16FlashAttnFwdSm90INS1_25CollectiveMainloopFwdSm90ILi2EN4cute5tupleIJNS5_1CILi1EEES8_S8_EEENS6_IJNS7_ILi64EEESA_SA_EEELi512ENS_10bfloat16_tEfNS_4arch4Sm90ELb0ELb1ELb0ELb0ELb1ELb0ELb0ELb0ELb0ELb1ELb0ELb0EEENS1_21CollectiveEpilogueFwdINS6_IJSA_NS7_ILi512EEESA_EEES9_SC_SE_Li256ELb0ELb1ELb0ELb0EEENS1_30DynamicPersistentTileSchedulerILi256ELi128ELb0ELb1ELb1EEEEEEEEEvNT_6ParamsE,@"STO_CUDA_ENTRY STV_DEFAULT"
_ZN7cutlass13device_kernelIN5flash11enable_sm90INS1_16FlashAttnFwdSm90INS1_25CollectiveMainloopFwdSm90ILi2EN4cute5tupleIJNS5_1CILi1EEES8_S8_EEENS6_IJNS7_ILi64EEESA_SA_EEELi512ENS_10bfloat16_tEfNS_4arch4Sm90ELb0ELb1ELb0ELb0ELb1ELb0ELb0ELb0ELb0ELb1ELb0ELb0EEENS1_21CollectiveEpilogueFwdINS6_IJSA_NS7_ILi512EEESA_EEES9_SC_SE_Li256ELb0ELb1ELb0ELb0EEENS1_30DynamicPersistentTileSchedulerILi256ELi128ELb0ELb1ELb1EEEEEEEEEvNT_6ParamsE:
        /* <DEDUP_REMOVED lines=41> */
.L_x_1633:
        /* <DEDUP_REMOVED lines=22> */
.L_x_1634:
        /* <DEDUP_REMOVED lines=18> */
.L_x_1635:
        /* <DEDUP_REMOVED lines=22> */
.L_x_1636:
        /* <DEDUP_REMOVED lines=23> */
.L_x_1637:
        /* <DEDUP_REMOVED lines=8> */
.L_x_1639:
[----:B------:R-:W-:-:S08]  /*0860*/  NOP ;  /* 0x0000000000007918 */ /* 0x000fd00000000000 */
[----:B------:R-:W0:Y:S02]  /*0870*/  USETMAXREG.TRY_ALLOC.CTAPOOL UP0, 0xe8 ;  /* 0x000000e8000079c8 */ /* 0x000e240008000600 */
[----:B0-----:R-:W-:-:S13]  /*0880*/  PLOP3.LUT P0, PT, PT, PT, UP0, 0x80, 0x0 ;  /* 0x000000000000781c */ /* 0x001fda0003f0f008 */
[----:B------:R-:W-:Y:S05]  /*0890*/  @!P0 BRA `(.L_x_1639) ;  /* 0xfffffffc00f08947 */ /* 0x000fea000383ffff */
[----:B------:R-:W-:Y:S01]  /*08a0*/  LOP3.LUT R2, R0, 0xffffff80, RZ, 0xc0, !PT ;  /* 0xffffff8000027812 */ /* 0x000fe200078ec0ff */
[----:B------:R-:W0:Y:S08]  /*08b0*/  S2UR UR4, SR_CTAID.X ;  /* 0x00000000000479c3 */ /* 0x000e300000002500 */
[----:B------:R-:W-:Y:S06]  /*08c0*/  BAR.ARV 0x4, 0x180 ;  /* 0x0106000000007b1d */ /* 0x000fec0000002000 */
[----:B------:R-:W-:-:S02]  /*08d0*/  ISETP.NE.AND P0, PT, R2, 0x80, PT ;  /* 0x000000800200780c */ /* 0x000fc40003f05270 */
[----:B------:R-:W0:Y:S11]  /*08e0*/  LDC R2, c[0x0][0xc38] ;  /* 0x00030e00ff027b82 */ /* 0x000e360000000800 */
        /* <DEDUP_REMOVED lines=17> */
[CC--:B------:R-:W-:Y:S02]  /*0a00*/  LEA.HI R6, R3.reuse, R0.reuse, RZ, 0x7 ;  /* 0x0000000003067211 */ /* 0x0c0fe400078f38ff */
[----:B------:R-:W-:Y:S02]  /*0a10*/  LEA.HI R212, R3, R0, RZ, 0x3 ;  /* 0x0000000003d47211 */ /* 0x000fe400078f18ff */
[----:B------:R-:W-:Y:S02]  /*0a20*/  LOP3.LUT R11, R7, 0xfffffffc, RZ, 0xc0, !PT ;  /* 0xfffffffc070b7812 */ /* 0x000fe400078ec0ff */
[----:B------:R-:W-:Y:S02]  /*0a30*/  SHF.R.S32.HI R7, RZ, 0x4, R2 ;  /* 0x00000004ff077819 */ /* 0x000fe40000011402 */
[----:B------:R-:W-:Y:S01]  /*0a40*/  LOP3.LUT R3, R2, 0xfffffff0, RZ, 0xc0, !PT ;  /* 0xfffffff002037812 */ /* 0x000fe200078ec0ff */
[----:B------:R-:W-:Y:S01]  /*0a50*/  IMAD.IADD R10, R0, 0x1, -R11 ;  /* 0x00000001000a7824 */ /* 0x000fe200078e0a0b */
[--C-:B------:R-:W-:Y:S01]  /*0a60*/  SHF.R.S32.HI R5, RZ, 0x5, R4.reuse ;  /* 0x00000005ff057819 */ /* 0x100fe20000011404 */
[----:B0-----:R-:W-:Y:S01]  /*0a70*/  ULEA UR42, UR40, UR42, 0x18 ;  /* 0x0000002a282a7291 */ /* 0x001fe2000f8ec03f */
[----:B------:R-:W-:-:S02]  /*0a80*/  SHF.R.S32.HI R8, RZ, 0x1f, R4 ;  /* 0x0000001fff087819 */ /* 0x000fc40000011404 */
[----:B------:R-:W-:Y:S02]  /*0a90*/  LOP3.LUT R9, R6, 0xffffff80, RZ, 0xc0, !PT ;  /* 0xffffff8006097812 */ /* 0x000fe400078ec0ff */
[----:B------:R-:W-:Y:S01]  /*0aa0*/  LEA.HI R4, R2, R7, RZ, 0x1 ;  /* 0x0000000702047211 */ /* 0x000fe200078f08ff */
[----:B------:R-:W-:Y:S01]  /*0ab0*/  IMAD.IADD R2, R0, 0x1, -R3 ;  /* 0x0000000100027824 */ /* 0x000fe200078e0a03 */
[----:B------:R-:W-:Y:S01]  /*0ac0*/  LOP3.LUT R211, R212, 0xfffffff8, RZ, 0xc0, !PT ;  /* 0xfffffff8d4d37812 */ /* 0x000fe200078ec0ff */
[----:B------:R-:W-:Y:S01]  /*0ad0*/  IMAD.IADD R9, R0, 0x1, -R9 ;  /* 0x0000000100097824 */ /* 0x000fe200078e0a09 */
[----:B------:R-:W-:Y:S02]  /*0ae0*/  LEA.HI R8, R8, R5, RZ, 0x2 ;  /* 0x0000000508087211 */ /* 0x000fe400078f10ff */
[----:B------:R-:W-:Y:S01]  /*0af0*/  LOP3.LUT R4, R4, 0x1ffffffe, RZ, 0xc0, !PT ;  /* 0x1ffffffe04047812 */ /* 0x000fe200078ec0ff */
[----:B------:R-:W-:Y:S01]  /*0b00*/  IMAD.IADD R211, R0, 0x1, -R211 ;  /* 0x0000000100d37824 */ /* 0x000fe200078e0ad3 */
[----:B------:R-:W-:-:S02]  /*0b10*/  SHF.R.S32.HI R3, RZ, 0x1f, R2 ;  /* 0x0000001fff037819 */ /* 0x000fc40000011402 */
[----:B------:R-:W-:Y:S01]  /*0b20*/  SHF.R.S32.HI R213, RZ, 0x7, R6 ;  /* 0x00000007ffd57819 */ /* 0x000fe20000011406 */
[----:B------:R-:W-:Y:S01]  /*0b30*/  IMAD.IADD R4, R7, 0x1, -R4 ;  /* 0x0000000107047824 */ /* 0x000fe200078e0a04 */
[----:B------:R-:W-:Y:S01]  /*0b40*/  LOP3.LUT R8, R8, 0x3ffffc, RZ, 0xc0, !PT ;  /* 0x003ffffc08087812 */ /* 0x000fe200078ec0ff */
[----:B------:R-:W-:Y:S01]  /*0b50*/  IMAD.SHL.U32 R184, R211, 0x8, RZ ;  /* 0x00000008d3b87824 */ /* 0x000fe200078e00ff */
[----:B------:R-:W-:Y:S01]  /*0b60*/  SHF.R.S32.HI R0, RZ, 0x1f, R9 ;  /* 0x0000001fff007819 */ /* 0x000fe20000011409 */
[----:B------:R-:W-:Y:S01]  /*0b70*/  IMAD R15, R213, 0x100, R2 ;  /* 0x00000100d50f7824 */ /* 0x000fe200078e0202 */
[----:B------:R-:W-:Y:S01]  /*0b80*/  LEA.HI R11, R10, R10, RZ, 0x1 ;  /* 0x0000000a0a0b7211 */ /* 0x000fe200078f08ff */
[----:B------:R-:W-:Y:S01]  /*0b90*/  IMAD.IADD R8, R5, 0x1, -R8 ;  /* 0x0000000105087824 */ /* 0x000fe200078e0a08 */
[----:B------:R-:W-:Y:S01]  /*0ba0*/  LEA.HI R7, R3, R2, RZ, 0x3 ;  /* 0x0000000203077211 */ /* 0x000fe200078f18ff */
[----:B------:R-:W-:Y:S01]  /*0bb0*/  IMAD.SHL.U32 R4, R4, 0x8, RZ ;  /* 0x0000000804047824 */ /* 0x000fe200078e00ff */
[-C--:B------:R-:W-:Y:S01]  /*0bc0*/  LEA.HI R3, R0, R9.reuse, RZ, 0x2 ;  /* 0x0000000900037211 */ /* 0x080fe200078f10ff */
[----:B------:R-:W-:Y:S01]  /*0bd0*/  IMAD R15, R8, 0x10, R15 ;  /* 0x00000010080f7824 */ /* 0x000fe200078e020f */
[----:B------:R-:W-:Y:S01]  /*0be0*/  LOP3.LUT R13, R11, 0x1ffffffe, RZ, 0xc0, !PT ;  /* 0x1ffffffe0b0d7812 */ /* 0x000fe200078ec0ff */
[C---:B------:R-:W-:Y:S01]  /*0bf0*/  VIADD R190, R184.reuse, 0x40 ;  /* 0x00000040b8be7836 */ /* 0x040fe20000000000 */
[----:B------:R-:W-:Y:S01]  /*0c00*/  LOP3.LUT R11, R7, 0xfffffff8, RZ, 0xc0, !PT ;  /* 0xfffffff8070b7812 */ /* 0x000fe200078ec0ff */
[----:B------:R-:W-:Y:S01]  /*0c10*/  VIADD R189, R184, 0x80 ;  /* 0x00000080b8bd7836 */ /* 0x000fe20000000000 */
[----:B------:R-:W-:Y:S01]  /*0c20*/  LOP3.LUT R8, R3, 0x7ffffffc, RZ, 0xc0, !PT ;  /* 0x7ffffffc03087812 */ /* 0x000fe200078ec0ff */
[----:B------:R-:W-:Y:S01]  /*0c30*/  IMAD.IADD R13, R10, 0x1, -R13 ;  /* 0x000000010a0d7824 */ /* 0x000fe200078e0a0d */
[----:B------:R-:W-:Y:S01]  /*0c40*/  LEA R216, R15, R4, 0x6 ;  /* 0x000000040fd87211 */ /* 0x000fe200078e30ff */
[----:B------:R-:W-:Y:S01]  /*0c50*/  IMAD.IADD R11, R2, 0x1, -R11 ;  /* 0x00000001020b7824 */ /* 0x000fe200078e0a0b */
[----:B------:R-:W-:Y:S01]  /*0c60*/  LEA.HI R2, R0, R9, RZ, 0x5 ;  /* 0x0000000900027211 */ /* 0x000fe200078f28ff */
[----:B------:R-:W-:Y:S01]  /*0c70*/  IMAD.IADD R10, R9, 0x1, -R8 ;  /* 0x00000001090a7824 */ /* 0x000fe200078e0a08 */
[--C-:B------:R-:W-:Y:S01]  /*0c80*/  SHF.R.S32.HI R0, RZ, 0x2, R3.reuse ;  /* 0x00000002ff007819 */ /* 0x100fe20000011403 */
[----:B------:R-:W-:Y:S01]  /*0c90*/  IMAD.SHL.U32 R8, R11, 0x40, RZ ;  /* 0x000000400b087824 */ /* 0x000fe200078e00ff */
[----:B------:R-:W-:Y:S01]  /*0ca0*/  SHF.R.S32.HI R3, RZ, 0x1f, R3 ;  /* 0x0000001fff037819 */ /* 0x000fe20000011403 */
[----:B------:R-:W-:Y:S01]  /*0cb0*/  IMAD.SHL.U32 R9, R7, 0x40, RZ ;  /* 0x0000004007097824 */ /* 0x000fe200078e00ff */
[----:B------:R-:W-:Y:S01]  /*0cc0*/  R2P PR, R11, 0x6 ;  /* 0x000000060b007804 */ /* 0x000fe20000000000 */
[----:B------:R-:W-:Y:S01]  /*0cd0*/  VIADD R188, R184, 0xc0 ;  /* 0x000000c0b8bc7836 */ /* 0x000fe20000000000 */
[----:B------:R-:W-:Y:S01]  /*0ce0*/  LOP3.LUT R7, R8, 0x1c0, RZ, 0xc0, !PT ;  /* 0x000001c008077812 */ /* 0x000fe200078ec0ff */
[C---:B------:R-:W-:Y:S01]  /*0cf0*/  VIADD R187, R184.reuse, 0x100 ;  /* 0x00000100b8bb7836 */ /* 0x040fe20000000000 */
[----:B------:R-:W-:Y:S01]  /*0d00*/  LOP3.LUT R8, R9, 0x7ffffe00, RZ, 0xc0, !PT ;  /* 0x7ffffe0009087812 */ /* 0x000fe200078ec0ff */
[C---:B------:R-:W-:Y:S01]  /*0d10*/  VIADD R186, R184.reuse, 0x140 ;  /* 0x00000140b8ba7836 */ /* 0x040fe20000000000 */
[----:B------:R-:W-:Y:S01]  /*0d20*/  LOP3.LUT R4, R7, 0x8, R4, 0xf8, !PT ;  /* 0x0000000807047812 */ /* 0x000fe200078ef804 */
[C---:B------:R-:W-:Y:S01]  /*0d30*/  VIADD R215, R184.reuse, 0x180 ;  /* 0x00000180b8d77836 */ /* 0x040fe20000000000 */
[----:B------:R-:W-:Y:S01]  /*0d40*/  SHF.R.U32.HI R7, RZ, 0x3, R7 ;  /* 0x00000003ff077819 */ /* 0x000fe20000011607 */
[----:B------:R-:W-:Y:S01]  /*0d50*/  IMAD R8, R5, 0x400, R8 ;  /* 0x0000040005087824 */ /* 0x000fe200078e0208 */
[----:B------:R-:W-:Y:S01]  /*0d60*/  LEA.HI R3, R3, R0, RZ, 0x3 ;  /* 0x0000000003037211 */ /* 0x000fe200078f18ff */
[----:B------:R-:W-:Y:S01]  /*0d70*/  VIADD R214, R184, 0x1c0 ;  /* 0x000001c0b8d67836 */ /* 0x000fe20000000000 */
[----:B------:R-:W-:-:S02]  /*0d80*/  LOP3.LUT R7, R4, R7, RZ, 0x3c, !PT ;  /* 0x0000000704077212 */ /* 0x000fc400078e3cff */
[----:B------:R-:W-:Y:S02]  /*0d90*/  LOP3.LUT R3, R3, 0xfffffff8, RZ, 0xc0, !PT ;  /* 0xfffffff803037812 */ /* 0x000fe400078ec0ff */
[----:B------:R-:W-:Y:S01]  /*0da0*/  LEA.HI R6, R6, R213, RZ, 0x1 ;  /* 0x000000d506067211 */ /* 0x000fe200078f08ff */
[----:B------:R-:W-:Y:S01]  /*0db0*/  IMAD.IADD R7, R8, 0x1, R7 ;  /* 0x0000000108077824 */ /* 0x000fe200078e0207 */
[----:B------:R-:W-:Y:S01]  /*0dc0*/  SHF.R.S32.HI R2, RZ, 0x5, R2 ;  /* 0x00000005ff027819 */ /* 0x000fe20000011402 */
[----:B------:R-:W-:Y:S01]  /*0dd0*/  IMAD.IADD R3, R0, 0x1, -R3 ;  /* 0x0000000100037824 */ /* 0x000fe200078e0a03 */
[----:B------:R-:W-:Y:S02]  /*0de0*/  LOP3.LUT R6, R6, 0xfffffe, RZ, 0xc0, !PT ;  /* 0x00fffffe06067812 */ /* 0x000fe400078ec0ff */
[----:B------:R-:W-:Y:S01]  /*0df0*/  LEA R18, R7, UR42, 0x1 ;  /* 0x0000002a07127c11 */ /* 0x000fe2000f8e08ff */
[----:B------:R-:W-:Y:S01]  /*0e00*/  IMAD R16, R2, 0x10, R3 ;  /* 0x0000001002107824 */ /* 0x000fe200078e0203 */
[----:B------:R-:W-:Y:S01]  /*0e10*/  SEL R22, R22, 0xffffffc0, !P2 ;  /* 0xffffffc016167807 */ /* 0x000fe20005000000 */
[----:B------:R-:W-:Y:S01]  /*0e20*/  IMAD.IADD R6, R213, 0x1, -R6 ;  /* 0x00000001d5067824 */ /* 0x000fe200078e0a06 */
[C---:B------:R-:W-:Y:S01]  /*0e30*/  IADD3 R23, R18.reuse, 0x26800, RZ ;  /* 0x0002680012177810 */ /* 0x040fe20007ffe0ff */
[----:B------:R-:W-:Y:S01]  /*0e40*/  VIADD R19, R18, 0x26820 ;  /* 0x0002682012137836 */ /* 0x000fe20000000000 */
[----:B------:R-:W-:Y:S01]  /*0e50*/  SHF.R.S32.HI R212, RZ, 0x3, R212 ;  /* 0x00000003ffd47819 */ /* 0x000fe200000114d4 */
[----:B------:R-:W-:Y:S01]  /*0e60*/  IMAD.SHL.U32 R17, R6, 0x100, RZ ;  /* 0x0000010006117824 */ /* 0x000fe200078e00ff */
        /* <DEDUP_REMOVED lines=9> */
[----:B------:R-:W-:Y:S01]  /*0f00*/  IMAD.IADD R22, R22, 0x1, R19 ;  /* 0x0000000116167824 */ /* 0x000fe200078e0213 */
[----:B------:R-:W-:-:S02]  /*0f10*/  SHF.R.S32.HI R218, RZ, 0x1f, R215 ;  /* 0x0000001fffda7819 */ /* 0x000fc400000114d7 */
[----:B------:R-:W-:-:S07]  /*0f20*/  SHF.R.S32.HI R217, RZ, 0x1f, R214 ;  /* 0x0000001fffd97819 */ /* 0x000fce00000114d6 */
.L_x_1754:
[----:B------:R-:W-:Y:S01]  /*0f30*/  ULDC UR5, c[0x0][0xc60] ;  /* 0x0003180000057ab9 */ /* 0x000fe20000000800 */
[----:B------:R-:W-:Y:S01]  /*0f40*/  UMOV UR8, UR4 ;  /* 0x0000000400087c82 */ /* 0x000fe20008000000 */
[----:B------:R-:W-:-:S11]  /*0f50*/  UISETP.NE.AND UP0, UPT, UR5, 0x1, UPT ;  /* 0x000000010500788c */ /* 0x000fd6000bf05270 */
[----:B------:R-:W-:Y:S01]  /*0f60*/  @UP0 ULDC UR6, c[0x0][0xc64] ;  /* 0x0003190000060ab9 */ /* 0x000fe20000000800 */
[----:B------:R-:W-:Y:S01]  /*0f70*/  @UP0 ULDC UR9, c[0x0][0xc68] ;  /* 0x00031a0000090ab9 */ /* 0x000fe20000000800 */
[----:B------:R-:W-:-:S04]  /*0f80*/  UIMAD.WIDE.U32 UR6, UR4, UR6, URZ ;  /* 0x00000006040672a5 */ /* 0x000fc8000f8e003f */
[----:B------:R-:W-:-:S03]  /*0f90*/  @UP0 USHF.R.U32.HI UR8, URZ, UR9, UR7 ;  /* 0x000000093f080299 */ /* 0x000fc60008011607 */
[----:B------:R-:W-:Y:S02]  /*0fa0*/  ULDC UR6, c[0x0][0xc78] ;  /* 0x00031e0000067ab9 */ /* 0x000fe40000000800 */
[----:B------:R-:W-:Y:S02]  /*0fb0*/  UISETP.GE.AND UP0, UPT, UR8, UR6, UPT ;  /* 0x000000060800728c */ /* 0x000fe4000bf06270 */
[----:B------:R-:W-:-:S04]  /*0fc0*/  UIADD3 UR6, -UR8, URZ, URZ ;  /* 0x0000003f08067290 */ /* 0x000fc8000fffe13f */
[----:B------:R-:W-:Y:S01]  /*0fd0*/  PLOP3.LUT P0, PT, PT, PT, UP0, 0x80, 0x0 ;  /* 0x000000000000781c */ /* 0x000fe20003f0f008 */
[----:B------:R-:W-:-:S12]  /*0fe0*/  UIMAD UR9, UR5, UR6, UR4 ;  /* 0x00000006050972a4 */ /* 0x000fd8000f8e0204 */
[----:B012345:R-:W-:Y:S05]  /*0ff0*/  @!P0 BRA `(.L_x_1640) ;  /* 0x0000000000208947 */ /* 0x03ffea0003800000 */
[----:B------:R-:W-:Y:S01]  /*1000*/  ULDC UR7, c[0x0][0xc6c] ;  /* 0x00031b0000077ab9 */ /* 0x000fe20000000800 */
[----:B------:R-:W-:Y:S01]  /*1010*/  UMOV UR6, UR9 ;  /* 0x0000000900067c82 */ /* 0x000fe20008000000 */
[----:B------:R-:W-:-:S11]  /*1020*/  UISETP.NE.AND UP0, UPT, UR7, 0x1, UPT ;  /* 0x000000010700788c */ /* 0x000fd6000bf05270 */
[----:B------:R-:W-:Y:S02]  /*1030*/  @UP0 ULDC.64 UR10, c[0x0][0xc70] ;  /* 0x00031c00000a0ab9 */ /* 0x000fe40000000a00 */
[----:B------:R-:W-:-:S04]  /*1040*/  UIMAD.WIDE.U32 UR4, UR9, UR10, URZ ;  /* 0x0000000a090472a5 */ /* 0x000fc8000f8e003f */
[----:B------:R-:W-:-:S04]  /*1050*/  @UP0 USHF.R.U32.HI UR6, URZ, UR11, UR5 ;  /* 0x0000000b3f060299 */ /* 0x000fc80008011605 */
[----:B------:R-:W-:Y:S01]  /*1060*/  UIMAD UR4, UR6, UR7, URZ ;  /* 0x00000007060472a4 */ /* 0x000fe2000f8e023f */
[----:B------:R-:W-:Y:S11]  /*1070*/  BRA `(.L_x_1641) ;  /* 0x00000000001c7947 */ /* 0x000ff60003800000 */
.L_x_1640:
[----:B------:R-:W-:Y:S01]  /*1080*/  ULDC UR7, c[0x0][0xc54] ;  /* 0x0003150000077ab9 */ /* 0x000fe20000000800 */
[----:B------:R-:W-:Y:S01]  /*1090*/  UMOV UR6, UR9 ;  /* 0x0000000900067c82 */ /* 0x000fe20008000000 */
[----:B------:R-:W-:-:S11]  /*10a0*/  UISETP.NE.AND UP0, UPT, UR7, 0x1, UPT ;  /* 0x000000010700788c */ /* 0x000fd6000bf05270 */
[----:B------:R-:W-:Y:S02]  /*10b0*/  @UP0 ULDC.64 UR10, c[0x0][0xc58] ;  /* 0x00031600000a0ab9 */ /* 0x000fe40000000a00 */
[----:B------:R-:W-:-:S04]  /*10c0*/  UIMAD.WIDE.U32 UR4, UR9, UR10, URZ ;  /* 0x0000000a090472a5 */ /* 0x000fc8000f8e003f */
[----:B------:R-:W-:-:S04]  /*10d0*/  @UP0 USHF.R.U32.HI UR6, URZ, UR11, UR5 ;  /* 0x0000000b3f060299 */ /* 0x000fc80008011605 */
[----:B------:R-:W-:-:S12]  /*10e0*/  UIMAD UR4, UR6, UR7, URZ ;  /* 0x00000007060472a4 */ /* 0x000fd8000f8e023f */
.L_x_1641:
[----:B------:R-:W-:Y:S01]  /*10f0*/  ULDC UR45, c[0x0][0xc48] ;  /* 0x00031200002d7ab9 */ /* 0x000fe20000000800 */
[----:B------:R-:W-:Y:S01]  /*1100*/  ULDC.64 UR10, c[0x0][0x418] ;  /* 0x00010600000a7ab9 */ /* 0x000fe20000000a00 */
[----:B------:R-:W-:Y:S02]  /*1110*/  UISETP.NE.AND UP1, UPT, UR45, 0x1, UPT ;  /* 0x000000012d00788c */ /* 0x000fe4000bf25270 */
[----:B------:R-:W-:Y:S02]  /*1120*/  UISETP.NE.U32.AND UP0, UPT, UR10, URZ, UPT ;  /* 0x0000003f0a00728c */ /* 0x000fe4000bf05070 */
[----:B------:R-:W-:Y:S02]  /*1130*/  UIADD3 UR4, UR9, -UR4, URZ ;  /* 0x8000000409047290 */ /* 0x000fe4000fffe03f */
[----:B------:R-:W-:Y:S01]  /*1140*/  UISETP.NE.AND.EX UP0, UPT, UR11, URZ, UPT, UP0 ;  /* 0x0000003f0b00728c */ /* 0x000fe2000bf05300 */
[----:B------:R-:W-:Y:S01]  /*1150*/  ULDC UR7, c[0x0][0xc54] ;  /* 0x0003150000077ab9 */ /* 0x000fe20000000800 */
[----:B------:R-:W-:Y:S01]  /*1160*/  ULDC UR49, c[0x0][0x424] ;  /* 0x0001090000317ab9 */ /* 0x000fe20000000800 */
[----:B------:R-:W-:-:S02]  /*1170*/  UISETP.NE.AND UP2, UPT, UR46, 0x1, UPT ;  /* 0x000000012e00788c */ /* 0x000fc4000bf45270 */
[----:B------:R-:W-:Y:S02]  /*1180*/  ULOP3.LUT UR5, URZ, UR6, URZ, 0x33, !UPT ;  /* 0x000000063f057292 */ /* 0x000fe4000f8e333f */
[----:B------:R-:W-:Y:S02]  /*1190*/  UIMAD UR8, UR8, UR7, UR4 ;  /* 0x00000007080872a4 */ /* 0x000fe4000f8e0204 */
[----:B------:R-:W-:Y:S01]  /*11a0*/  USEL UR49, UR49, 0x1, UP0 ;  /* 0x0000000131317887 */ /* 0x000fe20008000000 */
[----:B------:R-:W-:Y:S01]  /*11b0*/  PLOP3.LUT P0, PT, PT, PT, UP2, 0x80, 0x0 ;  /* 0x000000000000781c */ /* 0x000fe20003f0f028 */
[----:B------:R-:W-:Y:S01]  /*11c0*/  ULDC UR44, c[0x0][0xc3c] ;  /* 0x00030f00002c7ab9 */ /* 0x000fe20000000800 */
[----:B------:R-:W-:Y:S01]  /*11d0*/  ULDC UR6, c[0x0][0x2f0] ;  /* 0x0000bc0000067ab9 */ /* 0x000fe20000000800 */
[----:B------:R-:W-:Y:S01]  /*11e0*/  @UP1 ULDC UR4, c[0x0][0xc4c] ;  /* 0x0003130000041ab9 */ /* 0x000fe20000000800 */
[----:B------:R-:W-:Y:S02]  /*11f0*/  UIADD3 UR44, UR5, UR44, URZ ;  /* 0x0000002c052c7290 */ /* 0x000fe4000fffe03f */
[----:B------:R-:W-:-:S02]  /*1200*/  UIMAD.WIDE.U32 UR4, UR8, UR4, URZ ;  /* 0x00000004080472a5 */ /* 0x000fc4000f8e003f */
[----:B------:R-:W-:Y:S01]  /*1210*/  UIMAD UR7, UR49, UR6, 0x3f ;  /* 0x0000003f310774a4 */ /* 0x000fe2000f8e0206 */
[----:B------:R-:W-:Y:S01]  /*1220*/  @UP1 ULDC UR9, c[0x0][0xc50] ;  /* 0x0003140000091ab9 */ /* 0x000fe20000000800 */
[----:B------:R-:W-:Y:S01]  /*1230*/  UMOV UR43, UR8 ;  /* 0x00000008002b7c82 */ /* 0x000fe20008000000 */
[----:B------:R-:W-:Y:S02]  /*1240*/  @UP1 USHF.R.U32.HI UR43, URZ, UR9, UR5 ;  /* 0x000000093f2b1299 */ /* 0x000fe40008011605 */
[----:B------:R-:W-:Y:S02]  /*1250*/  USHF.R.S32.HI UR4, URZ, 0x1f, UR7 ;  /* 0x0000001f3f047899 */ /* 0x000fe40008011407 */
[----:B------:R-:W-:Y:S02]  /*1260*/  UIADD3 UR5, -UR43, URZ, URZ ;  /* 0x0000003f2b057290 */ /* 0x000fe4000fffe13f */
[----:B------:R-:W-:Y:S02]  /*1270*/  ULEA.HI UR7, UR4, UR7, URZ, 0x6 ;  /* 0x0000000704077291 */ /* 0x000fe4000f8f303f */
[----:B------:R-:W-:-:S02]  /*1280*/  USHF.L.U32 UR44, UR44, 0x6, URZ ;  /* 0x000000062c2c7899 */ /* 0x000fc4000800063f */
[----:B------:R-:W-:Y:S02]  /*1290*/  UIMAD UR45, UR45, UR5, UR8 ;  /* 0x000000052d2d72a4 */ /* 0x000fe4000f8e0208 */
[----:B------:R-:W-:Y:S01]  /*12a0*/  USHF.R.S32.HI UR7, URZ, 0x6, UR7 ;  /* 0x000000063f077899 */ /* 0x000fe20008011407 */
[----:B------:R-:W-:Y:S11]  /*12b0*/  @!P0 BRA `(.L_x_1642) ;  /* 0x0000002000388947 */ /* 0x000ff60003800000 */
[----:B------:R-:W0:Y:S01]  /*12c0*/  LDC R0, c[0x0][0x448] ;  /* 0x00011200ff007b82 */ /* 0x000e220000000800 */
[----:B------:R-:W-:Y:S01]  /*12d0*/  UIADD3 UR8, UR44, 0x3f, URZ ;  /* 0x0000003f2c087890 */ /* 0x000fe2000fffe03f */
[----:B------:R-:W-:Y:S02]  /*12e0*/  ULDC UR5, c[0x0][0x288] ;  /* 0x0000a20000057ab9 */ /* 0x000fe40000000800 */
[----:B------:R-:W-:-:S04]  /*12f0*/  UIADD3 UR4, -UR5, 0x1, URZ ;  /* 0x0000000105047890 */ /* 0x000fc8000fffe13f */
[----:B------:R-:W1:Y:S01]  /*1300*/  LDC.64 R6, c[0x0][0x9e0] ;  /* 0x00027800ff067b82 */ /* 0x000e620000000a00 */
[----:B------:R-:W-:Y:S01]  /*1310*/  UIMAD UR4, UR49, UR6, UR4 ;  /* 0x00000006310472a4 */ /* 0x000fe2000f8e0204 */
[----:B0-----:R-:W-:Y:S01]  /*1320*/  ISETP.NE.AND P1, PT, R0, 0x1, PT ;  /* 0x000000010000780c */ /* 0x001fe20003f25270 */
[----:B------:R-:W-:Y:S01]  /*1330*/  IMAD.U32 R0, RZ, RZ, UR8 ;  /* 0x00000008ff007e24 */ /* 0x000fe2000f8e00ff */
[----:B-1----:R-:W-:-:S11]  /*1340*/  ISETP.GE.AND P2, PT, R7, 0x1, PT ;  /* 0x000000010700780c */ /* 0x002fd60003f46270 */
[----:B------:R-:W0:Y:S08]  /*1350*/  @P1 LDC R3, c[0x0][0x44c] ;  /* 0x00011300ff031b82 */ /* 0x000e300000000800 */
[----:B------:R-:W1:Y:S01]  /*1360*/  @P1 LDC R4, c[0x0][0x450] ;  /* 0x00011400ff041b82 */ /* 0x000e620000000800 */
[----:B0-----:R-:W-:-:S05]  /*1370*/  @P1 IMAD.HI.U32 R3, R3, UR8, RZ ;  /* 0x0000000803031c27 */ /* 0x001fca000f8e00ff */
[----:B-1----:R-:W-:-:S05]  /*1380*/  @P1 SHF.R.U32.HI R0, RZ, R4, R3 ;  /* 0x00000004ff001219 */ /* 0x002fca0000011603 */
[----:B------:R-:W-:-:S04]  /*1390*/  VIADD R9, R0, UR4 ;  /* 0x0000000400097c36 */ /* 0x000fc80008000000 */
[----:B------:R-:W-:Y:S01]  /*13a0*/  IMAD.IADD R0, R9, 0x1, R6 ;  /* 0x0000000109007824 */ /* 0x000fe200078e0206 */
[----:B------:R-:W-:Y:S06]  /*13b0*/  @!P2 BRA `(.L_x_1643) ;  /* 0x000000000040a947 */ /* 0x000fec0003800000 */
[C---:B------:R-:W-:Y:S01]  /*13c0*/  ISETP.GT.AND P0, PT, R9.reuse, RZ, PT ;  /* 0x000000ff0900720c */ /* 0x040fe20003f04270 */
[----:B------:R-:W-:-:S12]  /*13d0*/  VIADD R3, R9, 0xffffffff ;  /* 0xffffffff09037836 */ /* 0x000fd80000000000 */
[----:B------:R-:W-:Y:S05]  /*13e0*/  @P0 BRA `(.L_x_1644) ;  /* 0x00000000001c0947 */ /* 0x000fea0003800000 */
[----:B------:R-:W-:Y:S01]  /*13f0*/  ISETP.NE.AND P0, PT, R7, 0x1, PT ;  /* 0x000000010700780c */ /* 0x000fe20003f05270 */
[----:B------:R-:W-:-:S12]  /*1400*/  IMAD.MOV R3, RZ, RZ, -R9 ;  /* 0x000000ffff037224 */ /* 0x000fd800078e0a09 */
[----:B------:R-:W0:Y:S02]  /*1410*/  @P0 LDC.64 R4, c[0x0][0x9e8] ;  /* 0x00027a00ff040b82 */ /* 0x000e240000000a00 */
[----:B0-----:R-:W-:-:S05]  /*1420*/  @P0 IMAD.HI.U32 R4, R3, R4, RZ ;  /* 0x0000000403040227 */ /* 0x001fca00078e00ff */
[----:B------:R-:W-:-:S04]  /*1430*/  @P0 SHF.R.U32.HI R3, RZ, R5, R4 ;  /* 0x00000005ff030219 */ /* 0x000fc80000011604 */
[----:B------:R-:W-:Y:S01]  /*1440*/  LOP3.LUT R3, RZ, R3, RZ, 0x33, !PT ;  /* 0x00000003ff037212 */ /* 0x000fe200078e33ff */
[----:B------:R-:W-:Y:S06]  /*1450*/  BRA `(.L_x_1645) ;  /* 0x0000000000107947 */ /* 0x000fec0003800000 */
.L_x_1644:
[----:B------:R-:W-:-:S13]  /*1460*/  ISETP.NE.AND P0, PT, R7, 0x1, PT ;  /* 0x000000010700780c */ /* 0x000fda0003f05270 */
[----:B------:R-:W0:Y:S02]  /*1470*/  @P0 LDC.64 R4, c[0x0][0x9e8] ;  /* 0x00027a00ff040b82 */ /* 0x000e240000000a00 */
[----:B0-----:R-:W-:-:S05]  /*1480*/  @P0 IMAD.HI.U32 R4, R3, R4, RZ ;  /* 0x0000000403040227 */ /* 0x001fca00078e00ff */
[----:B------:R-:W-:-:S07]  /*1490*/  @P0 SHF.R.U32.HI R3, RZ, R5, R4 ;  /* 0x00000005ff030219 */ /* 0x000fce0000011604 */
.L_x_1645:
[----:B------:R-:W-:-:S05]  /*14a0*/  IMAD R3, R3, R7, R7 ;  /* 0x0000000703037224 */ /* 0x000fca00078e0207 */
[----:B------:R-:W-:-:S07]  /*14b0*/  VIMNMX R0, R0, R3, PT ;  /* 0x0000000300007248 */ /* 0x000fce0003fe0100 */
.L_x_1643:
[----:B------:R-:W0:Y:S01]  /*14c0*/  @P1 LDC R5, c[0x0][0x44c] ;  /* 0x00011300ff051b82 */ /* 0x000e220000000800 */
[----:B------:R-:W-:Y:S01]  /*14d0*/  VIADD R0, R0, 0x3f ;  /* 0x0000003f00007836 */ /* 0x000fe20000000000 */
[----:B------:R-:W-:Y:S01]  /*14e0*/  UIMAD UR6, UR49, UR6, -UR5 ;  /* 0x00000006310672a4 */ /* 0x000fe2000f8e0a05 */
[----:B------:R-:W-:Y:S01]  /*14f0*/  IMAD.U32 R4, RZ, RZ, UR44 ;  /* 0x0000002cff047e24 */ /* 0x000fe2000f8e00ff */
[----:B------:R-:W-:Y:S02]  /*1500*/  ULDC UR4, c[0x0][0x9dc] ;  /* 0x0002770000047ab9 */ /* 0x000fe40000000800 */
[----:B------:R-:W-:Y:S02]  /*1510*/  SHF.R.S32.HI R3, RZ, 0x1f, R0 ;  /* 0x0000001fff037819 */ /* 0x000fe40000011400 */
[----:B------:R-:W1:Y:S02]  /*1520*/  @P1 LDC R6, c[0x0][0x450] ;  /* 0x00011400ff061b82 */ /* 0x000e640000000800 */
[----:B------:R-:W-:-:S04]  /*1530*/  LEA.HI R3, R3, R0, RZ, 0x6 ;  /* 0x0000000003037211 */ /* 0x000fc800078f30ff */
[----:B------:R-:W-:Y:S01]  /*1540*/  SHF.R.S32.HI R3, RZ, 0x6, R3 ;  /* 0x00000006ff037819 */ /* 0x000fe20000011403 */
[----:B0-----:R-:W-:-:S05]  /*1550*/  @P1 IMAD.HI.U32 R5, R5, UR44, RZ ;  /* 0x0000002c05051c27 */ /* 0x001fca000f8e00ff */
[----:B-1----:R-:W-:-:S05]  /*1560*/  @P1 SHF.R.U32.HI R4, RZ, R6, R5 ;  /* 0x00000006ff041219 */ /* 0x002fca0000011605 */
[----:B------:R-:W-:Y:S01]  /*1570*/  VIADD R0, R4, UR6 ;  /* 0x0000000604007c36 */ /* 0x000fe20008000000 */
[----:B------:R-:W-:-:S03]  /*1580*/  VIMNMX R4, R3, UR7, PT ;  /* 0x0000000703047c48 */ /* 0x000fc6000bfe0100 */
[----:B------:R-:W-:Y:S01]  /*1590*/  VIADD R3, R0, -UR4 ;  /* 0x8000000400037c36 */ /* 0x000fe20008000000 */
[----:B------:R-:W-:Y:S06]  /*15a0*/  @!P2 BRA `(.L_x_1646) ;  /* 0x00000000003ca947 */ /* 0x000fec0003800000 */
[----:B------:R-:W-:-:S13]  /*15b0*/  ISETP.GT.AND P0, PT, R0, -0x1, PT ;  /* 0xffffffff0000780c */ /* 0x000fda0003f04270 */
[----:B------:R-:W-:Y:S05]  /*15c0*/  @P0 BRA `(.L_x_1647) ;  /* 0x00000000001c0947 */ /* 0x000fea0003800000 */
[----:B------:R-:W-:Y:S02]  /*15d0*/  ISETP.NE.AND P0, PT, R7, 0x1, PT ;  /* 0x000000010700780c */ /* 0x000fe40003f05270 */
[----:B------:R-:W-:-:S11]  /*15e0*/  LOP3.LUT R5, RZ, R0, RZ, 0x33, !PT ;  /* 0x00000000ff057212 */ /* 0x000fd600078e33ff */
[----:B------:R-:W0:Y:S02]  /*15f0*/  @P0 LDC.64 R8, c[0x0][0x9e8] ;  /* 0x00027a00ff080b82 */ /* 0x000e240000000a00 */
[----:B0-----:R-:W-:-:S05]  /*1600*/  @P0 IMAD.HI.U32 R0, R5, R8, RZ ;  /* 0x0000000805000227 */ /* 0x001fca00078e00ff */
[----:B------:R-:W-:-:S04]  /*1610*/  @P0 SHF.R.U32.HI R5, RZ, R9, R0 ;  /* 0x00000009ff050219 */ /* 0x000fc80000011600 */
[----:B------:R-:W-:Y:S01]  /*1620*/  LOP3.LUT R0, RZ, R5, RZ, 0x33, !PT ;  /* 0x00000005ff007212 */ /* 0x000fe200078e33ff */
[----:B------:R-:W-:Y:S06]  /*1630*/  BRA `(.L_x_1648) ;  /* 0x0000000000107947 */ /* 0x000fec0003800000 */
.L_x_1647:
[----:B------:R-:W-:-:S13]  /*1640*/  ISETP.NE.AND P0, PT, R7, 0x1, PT ;  /* 0x000000010700780c */ /* 0x000fda0003f05270 */
[----:B------:R-:W0:Y:S02]  /*1650*/  @P0 LDC.64 R8, c[0x0][0x9e8] ;  /* 0x00027a00ff080b82 */ /* 0x000e240000000a00 */
[----:B0-----:R-:W-:-:S05]  /*1660*/  @P0 IMAD.HI.U32 R6, R0, R8, RZ ;  /* 0x0000000800060227 */ /* 0x001fca00078e00ff */
[----:B------:R-:W-:-:S07]  /*1670*/  @P0 SHF.R.U32.HI R0, RZ, R9, R6 ;  /* 0x00000009ff000219 */ /* 0x000fce0000011606 */
.L_x_1648:
[----:B------:R-:W-:-:S05]  /*1680*/  IMAD R0, R0, R7, RZ ;  /* 0x0000000700007224 */ /* 0x000fca00078e02ff */
[----:B------:R-:W-:-:S07]  /*1690*/  VIMNMX R3, R3, R0, !PT ;  /* 0x0000000003037248 */ /* 0x000fce0007fe0100 */
.L_x_1646:
[----:B------:R-:W-:Y:S02]  /*16a0*/  SHF.R.S32.HI R6, RZ, 0x1f, R3 ;  /* 0x0000001fff067819 */ /* 0x000fe40000011403 */
[----:B------:R-:W-:Y:S02]  /*16b0*/  CS2R R150, SRZ ;  /* 0x0000000000967805 */ /* 0x000fe4000001ff00 */
[----:B------:R-:W-:Y:S02]  /*16c0*/  PLOP3.LUT P0, PT, PT, PT, PT, 0x80, 0x0 ;  /* 0x000000000000781c */ /* 0x000fe40003f0f070 */
[----:B------:R-:W-:Y:S02]  /*16d0*/  CS2R R148, SRZ ;  /* 0x0000000000947805 */ /* 0x000fe4000001ff00 */
[----:B------:R-:W-:Y:S01]  /*16e0*/  LEA.HI R6, R6, R3, RZ, 0x6 ;  /* 0x0000000306067211 */ /* 0x000fe200078f30ff */
[----:B------:R-:W-:Y:S01]  /*16f0*/  IMAD.MOV.U32 R3, RZ, RZ, RZ ;  /* 0x000000ffff037224 */ /* 0x000fe200078e00ff */
[----:B------:R-:W-:-:S02]  /*1700*/  MOV R0, RZ ;  /* 0x000000ff00007202 */ /* 0x000fc40000000f00 */
[----:B------:R-:W-:Y:S02]  /*1710*/  CS2R R146, SRZ ;  /* 0x0000000000927805 */ /* 0x000fe4000001ff00 */
[----:B------:R-:W-:Y:S02]  /*1720*/  SHF.R.S32.HI R5, RZ, 0x6, R6 ;  /* 0x00000006ff057819 */ /* 0x000fe40000011406 */
[----:B------:R-:W-:Y:S02]  /*1730*/  CS2R R144, SRZ ;  /* 0x0000000000907805 */ /* 0x000fe4000001ff00 */
[----:B------:R-:W-:Y:S02]  /*1740*/  CS2R R164, SRZ ;  /* 0x0000000000a47805 */ /* 0x000fe4000001ff00 */
[----:B------:R-:W-:Y:S02]  /*1750*/  CS2R R140, SRZ ;  /* 0x00000000008c7805 */ /* 0x000fe4000001ff00 */
[----:B------:R-:W-:-:S02]  /*1760*/  VIMNMX R5, RZ, R5, !PT ;  /* 0x00000005ff057248 */ /* 0x000fc40007fe0100 */
[----:B------:R-:W-:Y:S02]  /*1770*/  CS2R R162, SRZ ;  /* 0x0000000000a27805 */ /* 0x000fe4000001ff00 */
[----:B------:R-:W-:Y:S02]  /*1780*/  CS2R R136, SRZ ;  /* 0x0000000000887805 */ /* 0x000fe4000001ff00 */
[----:B------:R-:W-:Y:S02]  /*1790*/  CS2R R160, SRZ ;  /* 0x0000000000a07805 */ /* 0x000fe4000001ff00 */
[----:B------:R-:W-:Y:S02]  /*17a0*/  ISETP.GT.AND P1, PT, R4, R5, PT ;  /* 0x000000050400720c */ /* 0x000fe40003f24270 */
        /* <DEDUP_REMOVED lines=53> */
[----:B------:R-:W-:Y:S01]  /*1b00*/  CS2R R30, SRZ ;  /* 0x00000000001e7805 */ /* 0x000fe2000001ff00 */
[----:B------:R-:W-:Y:S01]  /*1b10*/  IMAD.MOV.U32 R7, RZ, RZ, RZ ;  /* 0x000000ffff077224 */ /* 0x000fe200078e00ff */
[----:B------:R-:W-:Y:S01]  /*1b20*/  CS2R R26, SRZ ;  /* 0x00000000001a7805 */ /* 0x000fe2000001ff00 */
[----:B------:R-:W-:Y:S01]  /*1b30*/  IMAD.MOV.U32 R210, RZ, RZ, RZ ;  /* 0x000000ffffd27224 */ /* 0x000fe200078e00ff */
[----:B------:R-:W-:Y:S06]  /*1b40*/  @!P1 BRA `(.L_x_1649) ;  /* 0x000000b000c49947 */ /* 0x000fec0003800000 */
        /* <DEDUP_REMOVED lines=14> */
.L_x_1650:
[----:B------:R-:W-:Y:S01]  /*1c30*/  ULEA UR21, UR38, UR42, 0x3 ;  /* 0x0000002a26157291 */ /* 0x000fe2000f8e183f */
[----:B------:R-:W-:-:S05]  /*1c40*/  IMAD.U32 R0, RZ, RZ, UR37 ;  /* 0x00000025ff007e24 */ /* 0x000fca000f8e00ff */
[----:B------:R-:W-:-:S04]  /*1c50*/  SHF.L.U32 R0, R0, 0x1f, RZ ;  /* 0x0000001f00007819 */ /* 0x000fc800000006ff */
[----:B------:R-:W0:Y:S02]  /*1c60*/  SYNCS.PHASECHK.TRANS64.TRYWAIT P1, [UR21+0x28c50], R0 ;  /* 0x028c5000ff0075a7 */ /* 0x000e240008020155 */
[----:B0-----:R-:W-:Y:S05]  /*1c70*/  @!P1 BRA `(.L_x_1651) ;  /* 0x0000012000009947 */ /* 0x001fea0003800000 */
.L_x_1824:
[----:B------:R-:W-:Y:S01]  /*1c80*/  BAR.SYNC.DEFER_BLOCKING 0xe, 0x100 ;  /* 0x0384000000007b1d */ /* 0x000fe20000010000 */
[----:B------:R-:W-:Y:S02]  /*1c90*/  UIADD3 UR4, UR42, 0x26800, URZ ;  /* 0x000268002a047890 */ /* 0x000fe4000fffe03f */
[----:B------:R-:W-:Y:S02]  /*1ca0*/  ULEA UR18, UR38, UR20, 0xc ;  /* 0x0000001426127291 */ /* 0x000fe4000f8e603f */
[----:B------:R-:W-:Y:S01]  /*1cb0*/  USHF.R.U32.HI UR4, URZ, 0x4, UR4 ;  /* 0x000000043f047899 */ /* 0x000fe20008011604 */
[----:B------:R-:W-:Y:S01]  /*1cc0*/  UMOV UR19, 0x40000040 ;  /* 0x4000004000137882 */ /* 0x000fe20000000000 */
[----:B------:R-:W-:Y:S02]  /*1cd0*/  UMOV UR17, 0x40000040 ;  /* 0x4000004000117882 */ /* 0x000fe40000000000 */
[----:B------:R-:W-:Y:S02]  /*1ce0*/  ULOP3.LUT UR4, UR4, 0x3fff, URZ, 0xc0, !UPT ;  /* 0x00003fff04047892 */ /* 0x000fe4000f8ec03f */
[----:B------:R-:W-:-:S02]  /*1cf0*/  UIADD3 UR6, UR18, 0x80, URZ ;  /* 0x0000008012067890 */ /* 0x000fc4000fffe03f */
[----:B------:R-:W-:Y:S01]  /*1d00*/  ULOP3.LUT UR16, UR4, 0x10000, URZ, 0xfc, !UPT ;  /* 0x0001000004107892 */ /* 0x000fe2000f8efc3f */
[----:B------:R-:W-:Y:S01]  /*1d10*/  UMOV UR7, 0x40000040 ;  /* 0x4000004000077882 */ /* 0x000fe20000000000 */
[----:B------:R-:W-:Y:S02]  /*1d20*/  UMOV UR5, 0x40000040 ;  /* 0x4000004000057882 */ /* 0x000fe40000000000 */
[----:B------:R-:W-:Y:S02]  /*1d30*/  UIADD3 UR4, UR16, 0x2, URZ ;  /* 0x0000000210047890 */ /* 0x000fe4000fffe03f */
[----:B------:R-:W-:Y:S02]  /*1d40*/  UIADD3 UR10, UR18, 0x100, URZ ;  /* 0x00000100120a7890 */ /* 0x000fe4000fffe03f */
[----:B------:R-:W-:Y:S01]  /*1d50*/  UIADD3 UR8, UR16, 0x4, URZ ;  /* 0x0000000410087890 */ /* 0x000fe2000fffe03f */
[----:B------:R-:W-:Y:S01]  /*1d60*/  UMOV UR11, 0x40000040 ;  /* 0x40000040000b7882 */ /* 0x000fe20000000000 */
[----:B------:R-:W-:Y:S01]  /*1d70*/  WARPGROUP.ARRIVE ;  /* 0x00000000000079c5 */ /* 0x000fe20000000000 */
[----:B------:R-:W-:Y:S01]  /*1d80*/  UMOV UR9, 0x40000040 ;  /* 0x4000004000097882 */ /* 0x000fe20000000000 */
[----:B------:R-:W-:-:S02]  /*1d90*/  UIADD3 UR14, UR18, 0x180, URZ ;  /* 0x00000180120e7890 */ /* 0x000fc4000fffe03f */
[----:B------:R-:W-:Y:S02]  /*1da0*/  UIADD3 UR12, UR16, 0x6, URZ ;  /* 0x00000006100c7890 */ /* 0x000fe4000fffe03f */
[----:B------:R-:W-:Y:S01]  /*1db0*/  HGMMA.64x256x16.F32.BF16 R24, gdesc[UR16].tnspB, RZ, !UPT, gsb0 ;  /* 0x43e00000101879f0 */ /* 0x000fe2000c0018ff */
[----:B------:R-:W-:Y:S01]  /*1dc0*/  UMOV UR15, 0x40000040 ;  /* 0x40000040000f7882 */ /* 0x000fe20000000000 */
[----:B------:R-:W-:Y:S01]  /*1dd0*/  UMOV UR13, 0x40000040 ;  /* 0x40000040000d7882 */ /* 0x000fe20000000000 */
        /* <DEDUP_REMOVED lines=16> */
.L_x_1652:
[----:B------:R-:W-:Y:S01]  /*1ee0*/  VIADD R4, R4, 0xfffffffe ;  /* 0xfffffffe04047836 */ /* 0x000fe20000000000 */
[----:B------:R-:W-:-:S04]  /*1ef0*/  UIADD3 UR6, UR21, 0x28c60, URZ ;  /* 0x00028c6015067890 */ /* 0x000fc8000fffe03f */
[----:B------:R-:W-:Y:S01]  /*1f00*/  ISETP.GE.AND P1, PT, R4, R5, PT ;  /* 0x000000050400720c */ /* 0x000fe20003f26270 */
[----:B------:R-:W-:-:S09]  /*1f10*/  UPRMT UR6, UR40, 0x654, UR6 ;  /* 0x0000065428067896 */ /* 0x000fd20008000006 */
[----:B------:R-:W-:Y:S03]  /*1f20*/  SYNCS.ARRIVE.TRANS64.RED.A1T0 RZ, [UR6], RZ ;  /* 0x000000ffffff79a7 */ /* 0x000fe60008100406 */
[----:B------:R-:W-:Y:S05]  /*1f30*/  @!P1 BRA `(.L_x_1653) ;  /* 0x0000000800d89947 */ /* 0x000fea0003800000 */
.L_x_1659:
[----:B------:R-:W-:Y:S01]  /*1f40*/  BAR.SYNC.DEFER_BLOCKING 0xe, 0x100 ;  /* 0x0384000000007b1d */ /* 0x000fe20000010000 */
[----:B01----:R-:W-:Y:S01]  /*1f50*/  IMAD.U32 R3, RZ, RZ, UR38 ;  /* 0x00000026ff037e24 */ /* 0x003fe2000f8e00ff */
[----:B------:R-:W-:Y:S01]  /*1f60*/  UIADD3 UR38, UR38, 0x1, URZ ;  /* 0x0000000126267890 */ /* 0x000fe2000fffe03f */
[C---:B------:R-:W-:Y:S01]  /*1f70*/  ISETP.GT.AND P2, PT, R4.reuse, R5, PT ;  /* 0x000000050400720c */ /* 0x040fe20003f44270 */
[----:B------:R-:W-:Y:S02]  /*1f80*/  VIADD R4, R4, 0xffffffff ;  /* 0xffffffff04047836 */ /* 0x000fe40000000000 */
        /* <DEDUP_REMOVED lines=138> */
.L_x_1654:
[----:B------:R-:W-:Y:S01]  /*2830*/  ULEA UR21, UR38, UR42, 0x3 ;  /* 0x0000002a26157291 */ /* 0x000fe2000f8e183f */
[----:B------:R-:W-:-:S05]  /*2840*/  IMAD.U32 R0, RZ, RZ, UR37 ;  /* 0x00000025ff007e24 */ /* 0x000fca000f8e00ff */
[----:B------:R-:W-:-:S04]  /*2850*/  SHF.L.U32 R0, R0, 0x1f, RZ ;  /* 0x0000001f00007819 */ /* 0x000fc800000006ff */
[----:B------:R0:W1:Y:S01]  /*2860*/  SYNCS.PHASECHK.TRANS64.TRYWAIT P1, [UR21+0x28c50], R0 ;  /* 0x028c5000ff0075a7 */ /* 0x0000620008020155 */
[----:B------:R-:W-:Y:S05]  /*2870*/  @!P0 BRA `(.L_x_1655) ;  /* 0x0000000000048947 */ /* 0x000fea0003800000 */
[----:B------:R-:W-:Y:S01]  /*2880*/  BPT.TRAP 0x1 ;  /* 0x000000040000795c */ /* 0x000fe20000300000 */
.L_x_1655:
[----:B-1----:R-:W-:Y:S05]  /*2890*/  @P1 BRA `(.L_x_1656) ;  /* 0x0000000000081947 */ /* 0x002fea0003800000 */
[----:B------:R-:W1:Y:S02]  /*28a0*/  SYNCS.PHASECHK.TRANS64.TRYWAIT P1, [UR21+0x28c50], R0 ;  /* 0x028c5000ff0075a7 */ /* 0x000e640008020155 */
[----:B-1----:R-:W-:Y:S05]  /*28b0*/  @!P1 BRA `(.L_x_1657) ;  /* 0x0000011400089947 */ /* 0x002fea0003800000 */
.L_x_1656:
[----:B------:R-:W-:Y:S01]  /*28c0*/  ULEA UR18, UR38, UR20, 0xc ;  /* 0x0000001426127291 */ /* 0x000fe2000f8e603f */
[----:B------:R-:W-:Y:S01]  /*28d0*/  WARPGROUP.ARRIVE ;  /* 0x00000000000079c5 */ /* 0x000fe20000000000 */
[----:B------:R-:W-:Y:S01]  /*28e0*/  UMOV UR19, 0x40000040 ;  /* 0x4000004000137882 */ /* 0x000fe20000000000 */
[----:B------:R-:W-:Y:S01]  /*28f0*/  UMOV UR7, 0x40000040 ;  /* 0x4000004000077882 */ /* 0x000fe20000000000 */
[----:B------:R-:W-:Y:S02]  /*2900*/  UIADD3 UR6, UR18, 0x80, URZ ;  /* 0x0000008012067890 */ /* 0x000fe4000fffe03f */
[----:B------:R-:W-:Y:S01]  /*2910*/  UIADD3 UR10, UR18, 0x100, URZ ;  /* 0x00000100120a7890 */ /* 0x000fe2000fffe03f */
[----:B------:R-:W-:Y:S02]  /*2920*/  UMOV UR11, 0x40000040 ;  /* 0x40000040000b7882 */ /* 0x000fe40000000000 */
[----:B------:R-:W-:Y:S01]  /*2930*/  HGMMA.64x256x16.F32.BF16 R24, gdesc[UR16].tnspB, R24, gsb0 ;  /* 0x43e00000101879f0 */ /* 0x000fe20008001818 */
[----:B------:R-:W-:Y:S01]  /*2940*/  UIADD3 UR14, UR18, 0x180, URZ ;  /* 0x00000180120e7890 */ /* 0x000fe2000fffe03f */
[----:B------:R-:W-:Y:S01]  /*2950*/  UMOV UR15, 0x40000040 ;  /* 0x40000040000f7882 */ /* 0x000fe20000000000 */
[----:B------:R-:W-:-:S02]  /*2960*/  WARPGROUP.DEPBAR.LE gsb0, 0x0 ;  /* 0x00008000000079c5 */ /* 0x000fc40000010000 */
        /* <DEDUP_REMOVED lines=15> */
.L_x_1658:
[----:B------:R-:W-:-:S04]  /*2a60*/  UIADD3 UR6, UR21, 0x28c60, URZ ;  /* 0x00028c6015067890 */ /* 0x000fc8000fffe03f */
[----:B------:R-:W-:-:S09]  /*2a70*/  UPRMT UR6, UR40, 0x654, UR6 ;  /* 0x0000065428067896 */ /* 0x000fd20008000006 */
[----:B------:R-:W-:Y:S01]  /*2a80*/  SYNCS.ARRIVE.TRANS64.RED.A1T0 RZ, [UR6], RZ ;  /* 0x000000ffffff79a7 */ /* 0x000fe20008100406 */
[----:B------:R-:W-:Y:S05]  /*2a90*/  @P2 BRA `(.L_x_1659) ;  /* 0xfffffff400282947 */ /* 0x000fea000383ffff */
.L_x_1653:
[----:B------:R-:W-:Y:S01]  /*2aa0*/  BAR.SYNC.DEFER_BLOCKING 0xe, 0x100 ;  /* 0x0384000000007b1d */ /* 0x000fe20000010000 */
[----:B01----:R-:W-:Y:S01]  /*2ab0*/  IMAD.U32 R3, RZ, RZ, UR38 ;  /* 0x00000026ff037e24 */ /* 0x003fe2000f8e00ff */
[----:B------:R-:W-:Y:S01]  /*2ac0*/  UIADD3 UR38, UR38, 0x1, URZ ;  /* 0x0000000126267890 */ /* 0x000fe2000fffe03f */
[----:B------:R-:W-:Y:S02]  /*2ad0*/  PLOP3.LUT P0, PT, PT, PT, PT, 0x8, 0x0 ;  /* 0x000000000000781c */ /* 0x000fe40003f0e170 */
        /* <DEDUP_REMOVED lines=136> */
[----:B------:R-:W-:-:S02]  /*3360*/  IMAD.MOV.U32 R0, RZ, RZ, RZ ;  /* 0x000000ffff007224 */ /* 0x000fc400078e00ff */
[----:B------:R-:W-:Y:S01]  /*3370*/  IMAD.MOV.U32 R3, RZ, RZ, RZ ;  /* 0x000000ffff037224 */ /* 0x000fe200078e00ff */
[----:B------:R-:W-:Y:S06]  /*3380*/  BAR.ARV 0xf, 0x100 ;  /* 0x03c4000000007b1d */ /* 0x000fec0000002000 */
[----:B------:R-:W-:Y:S05]  /*3390*/  BRA `(.L_x_1649) ;  /* 0x0000009800b07947 */ /* 0x000fea0003800000 */
.L_x_1642:
[----:B------:R-:W-:Y:S01]  /*33a0*/  ULDC UR4, c[0x0][0x448] ;  /* 0x0001120000047ab9 */ /* 0x000fe20000000800 */
[----:B------:R-:W-:Y:S02]  /*33b0*/  UIADD3 UR10, UR44, 0x3f, URZ ;  /* 0x0000003f2c0a7890 */ /* 0x000fe4000fffe03f */
[----:B------:R-:W-:Y:S01]  /*33c0*/  UISETP.NE.AND UP0, UPT, UR4, 0x1, UPT ;  /* 0x000000010400788c */ /* 0x000fe2000bf05270 */
[----:B------:R-:W-:Y:S02]  /*33d0*/  ULDC UR11, c[0x0][0x288] ;  /* 0x0000a200000b7ab9 */ /* 0x000fe40000000800 */
[----:B------:R-:W-:Y:S01]  /*33e0*/  ULDC.64 UR4, c[0x0][0x9e0] ;  /* 0x0002780000047ab9 */ /* 0x000fe20000000a00 */
[----:B------:R-:W-:Y:S02]  /*33f0*/  UP2UR UR51, UPR, URZ, 0x1 ;  /* 0x000000013f337883 */ /* 0x000fe40008000000 */
[----:B------:R-:W-:-:S04]  /*3400*/  UIADD3 UR12, -UR11, 0x1, URZ ;  /* 0x000000010b0c7890 */ /* 0x000fc8000fffe13f */
[----:B------:R-:W-:Y:S01]  /*3410*/  UIMAD UR12, UR49, UR6, UR12 ;  /* 0x00000006310c72a4 */ /* 0x000fe2000f8e020c */
[----:B------:R-:W-:Y:S01]  /*3420*/  @UP0 ULDC UR8, c[0x0][0x44c] ;  /* 0x0001130000080ab9 */ /* 0x000fe20000000800 */
[----:B------:R-:W-:Y:S01]  /*3430*/  @UP0 ULDC UR13, c[0x0][0x450] ;  /* 0x00011400000d0ab9 */ /* 0x000fe20000000800 */
[----:B------:R-:W-:-:S04]  /*3440*/  UIMAD.WIDE.U32 UR8, UR10, UR8, URZ ;  /* 0x000000080a0872a5 */ /* 0x000fc8000f8e003f */
[----:B------:R-:W-:Y:S02]  /*3450*/  @UP0 USHF.R.U32.HI UR10, URZ, UR13, UR9 ;  /* 0x0000000d3f0a0299 */ /* 0x000fe40008011609 */
[----:B------:R-:W-:Y:S02]  /*3460*/  UISETP.GE.AND UP0, UPT, UR5, 0x1, UPT ;  /* 0x000000010500788c */ /* 0x000fe4000bf06270 */
[----:B------:R-:W-:Y:S02]  /*3470*/  UIADD3 UR10, UR12, UR10, URZ ;  /* 0x0000000a0c0a7290 */ /* 0x000fe4000fffe03f */
[----:B------:R-:W-:Y:S02]  /*3480*/  UP2UR UR50, UPR, URZ, 0x1 ;  /* 0x000000013f327883 */ /* 0x000fe40008000000 */
[----:B------:R-:W-:Y:S01]  /*3490*/  PLOP3.LUT P0, PT, PT, PT, UP0, 0x40, 0x0 ;  /* 0x000000000000781c */ /* 0x000fe20003f0e808 */
[----:B------:R-:W-:-:S06]  /*34a0*/  UIADD3 UR4, UR10, UR4, URZ ;  /* 0x000000040a047290 */ /* 0x000fcc000fffe03f */
[----:B------:R-:W-:-:S06]  /*34b0*/  MOV R0, UR4 ;  /* 0x0000000400007c02 */ /* 0x000fcc0008000f00 */
[----:B------:R-:W-:Y:S05]  /*34c0*/  @P0 BRA `(.L_x_1660) ;  /* 0x0000000000400947 */ /* 0x000fea0003800000 */
[----:B------:R-:W-:Y:S01]  /*34d0*/  ISETP.LT.AND P0, PT, RZ, UR10, PT ;  /* 0x0000000aff007c0c */ /* 0x000fe2000bf01270 */
[----:B------:R-:W-:-:S12]  /*34e0*/  UIADD3 UR4, UR10, -0x1, URZ ;  /* 0xffffffff0a047890 */ /* 0x000fd8000fffe03f */
[----:B------:R-:W-:Y:S05]  /*34f0*/  @P0 BRA `(.L_x_1661) ;  /* 0x00000000001c0947 */ /* 0x000fea0003800000 */
[----:B------:R-:W-:Y:S02]  /*3500*/  UISETP.NE.AND UP0, UPT, UR5, 0x1, UPT ;  /* 0x000000010500788c */ /* 0x000fe4000bf05270 */
[----:B------:R-:W-:-:S09]  /*3510*/  UIADD3 UR4, -UR10, URZ, URZ ;  /* 0x0000003f0a047290 */ /* 0x000fd2000fffe13f */
[----:B------:R-:W-:Y:S02]  /*3520*/  @UP0 ULDC.64 UR12, c[0x0][0x9e8] ;  /* 0x00027a00000c0ab9 */ /* 0x000fe40000000a00 */
[----:B------:R-:W-:-:S04]  /*3530*/  UIMAD.WIDE.U32 UR8, UR4, UR12, URZ ;  /* 0x0000000c040872a5 */ /* 0x000fc8000f8e003f */
[----:B------:R-:W-:-:S04]  /*3540*/  @UP0 USHF.R.U32.HI UR4, URZ, UR13, UR9 ;  /* 0x0000000d3f040299 */ /* 0x000fc80008011609 */
[----:B------:R-:W-:Y:S01]  /*3550*/  ULOP3.LUT UR4, URZ, UR4, URZ, 0x33, !UPT ;  /* 0x000000043f047292 */ /* 0x000fe2000f8e333f */
[----:B------:R-:W-:Y:S11]  /*3560*/  BRA `(.L_x_1662) ;  /* 0x0000000000107947 */ /* 0x000ff60003800000 */
.L_x_1661:
[----:B------:R-:W-:-:S11]  /*3570*/  UISETP.NE.AND UP0, UPT, UR5, 0x1, UPT ;  /* 0x000000010500788c */ /* 0x000fd6000bf05270 */
[----:B------:R-:W-:Y:S02]  /*3580*/  @UP0 ULDC.64 UR12, c[0x0][0x9e8] ;  /* 0x00027a00000c0ab9 */ /* 0x000fe40000000a00 */
[----:B------:R-:W-:-:S04]  /*3590*/  UIMAD.WIDE.U32 UR8, UR4, UR12, URZ ;  /* 0x0000000c040872a5 */ /* 0x000fc8000f8e003f */
[----:B------:R-:W-:-:S12]  /*35a0*/  @UP0 USHF.R.U32.HI UR4, URZ, UR13, UR9 ;  /* 0x0000000d3f040299 */ /* 0x000fd80008011609 */
.L_x_1662:
[----:B------:R-:W-:-:S06]  /*35b0*/  UIMAD UR4, UR4, UR5, UR5 ;  /* 0x00000005040472a4 */ /* 0x000fcc000f8e0205 */
[----:B------:R-:W-:-:S07]  /*35c0*/  VIMNMX R0, R0, UR4, PT ;  /* 0x0000000400007c48 */ /* 0x000fce000bfe0100 */
.L_x_1660:
[----:B------:R-:W-:Y:S01]  /*35d0*/  UISETP.NE.AND UP0, UPT, UR51, URZ, UPT ;  /* 0x0000003f3300728c */ /* 0x000fe2000bf05270 */
[----:B------:R-:W-:Y:S01]  /*35e0*/  VIADD R0, R0, 0x3f ;  /* 0x0000003f00007836 */ /* 0x000fe20000000000 */
[----:B------:R-:W-:Y:S01]  /*35f0*/  UMOV UR4, UR44 ;  /* 0x0000002c00047c82 */ /* 0x000fe20008000000 */
[----:B------:R-:W-:-:S03]  /*3600*/  UIMAD UR6, UR49, UR6, -UR11 ;  /* 0x00000006310672a4 */ /* 0x000fc6000f8e0a0b */
[----:B------:R-:W-:-:S04]  /*3610*/  SHF.R.S32.HI R3, RZ, 0x1f, R0 ;  /* 0x0000001fff037819 */ /* 0x000fc80000011400 */
[----:B------:R-:W-:Y:S01]  /*3620*/  LEA.HI R3, R3, R0, RZ, 0x6 ;  /* 0x0000000003037211 */ /* 0x000fe200078f30ff */
[----:B------:R-:W-:Y:S01]  /*3630*/  @UP0 ULDC UR8, c[0x0][0x44c] ;  /* 0x0001130000080ab9 */ /* 0x000fe20000000800 */
[----:B------:R-:W-:Y:S01]  /*3640*/  @UP0 ULDC UR10, c[0x0][0x450] ;  /* 0x00011400000a0ab9 */ /* 0x000fe20000000800 */
[----:B------:R-:W-:Y:S01]  /*3650*/  UIMAD.WIDE.U32 UR8, UR44, UR8, URZ ;  /* 0x000000082c0872a5 */ /* 0x000fe2000f8e003f */
[----:B------:R-:W-:-:S03]  /*3660*/  SHF.R.S32.HI R3, RZ, 0x6, R3 ;  /* 0x00000006ff037819 */ /* 0x000fc60000011403 */
[----:B------:R-:W-:Y:S01]  /*3670*/  @UP0 USHF.R.U32.HI UR4, URZ, UR10, UR9 ;  /* 0x0000000a3f040299 */ /* 0x000fe20008011609 */
[----:B------:R-:W-:Y:S01]  /*3680*/  VIMNMX R152, R3, UR7, PT ;  /* 0x0000000703987c48 */ /* 0x000fe2000bfe0100 */
[----:B------:R-:W-:Y:S02]  /*3690*/  UISETP.GE.AND UP0, UPT, UR5, 0x1, UPT ;  /* 0x000000010500788c */ /* 0x000fe4000bf06270 */
[----:B------:R-:W-:Y:S01]  /*36a0*/  UIADD3 UR4, UR6, UR4, URZ ;  /* 0x0000000406047290 */ /* 0x000fe2000fffe03f */
[----:B------:R-:W-:-:S03]  /*36b0*/  ULDC UR8, c[0x0][0x9dc] ;  /* 0x0002770000087ab9 */ /* 0x000fc60000000800 */
[----:B------:R-:W-:Y:S01]  /*36c0*/  PLOP3.LUT P0, PT, PT, PT, UP0, 0x40, 0x0 ;  /* 0x000000000000781c */ /* 0x000fe20003f0e808 */
[----:B------:R-:W-:-:S12]  /*36d0*/  UIADD3 UR8, UR4, -UR8, URZ ;  /* 0x8000000804087290 */ /* 0x000fd8000fffe03f */
[----:B------:R-:W-:Y:S05]  /*36e0*/  @P0 BRA `(.L_x_1663) ;  /* 0x0000000000440947 */ /* 0x000fea0003800000 */
[----:B------:R-:W-:-:S06]  /*36f0*/  UISETP.GT.AND UP0, UPT, UR4, -0x1, UPT ;  /* 0xffffffff0400788c */ /* 0x000fcc000bf04270 */
[----:B------:R-:W-:-:S13]  /*3700*/  PLOP3.LUT P0, PT, PT, PT, UP0, 0x80, 0x0 ;  /* 0x000000000000781c */ /* 0x000fda0003f0f008 */
[----:B------:R-:W-:Y:S05]  /*3710*/  @P0 BRA `(.L_x_1664) ;  /* 0x00000000001c0947 */ /* 0x000fea0003800000 */
[----:B------:R-:W-:Y:S02]  /*3720*/  UISETP.NE.AND UP0, UPT, UR5, 0x1, UPT ;  /* 0x000000010500788c */ /* 0x000fe4000bf05270 */
[----:B------:R-:W-:-:S09]  /*3730*/  ULOP3.LUT UR4, URZ, UR4, URZ, 0x33, !UPT ;  /* 0x000000043f047292 */ /* 0x000fd2000f8e333f */
[----:B------:R-:W-:Y:S02]  /*3740*/  @UP0 ULDC.64 UR10, c[0x0][0x9e8] ;  /* 0x00027a00000a0ab9 */ /* 0x000fe40000000a00 */
[----:B------:R-:W-:-:S04]  /*3750*/  UIMAD.WIDE.U32 UR6, UR4, UR10, URZ ;  /* 0x0000000a040672a5 */ /* 0x000fc8000f8e003f */
[----:B------:R-:W-:-:S04]  /*3760*/  @UP0 USHF.R.U32.HI UR4, URZ, UR11, UR7 ;  /* 0x0000000b3f040299 */ /* 0x000fc80008011607 */
[----:B------:R-:W-:Y:S01]  /*3770*/  ULOP3.LUT UR4, URZ, UR4, URZ, 0x33, !UPT ;  /* 0x000000043f047292 */ /* 0x000fe2000f8e333f */
[----:B------:R-:W-:Y:S11]  /*3780*/  BRA `(.L_x_1665) ;  /* 0x0000000000107947 */ /* 0x000ff60003800000 */
.L_x_1664:
[----:B------:R-:W-:-:S11]  /*3790*/  UISETP.NE.AND UP0, UPT, UR5, 0x1, UPT ;  /* 0x000000010500788c */ /* 0x000fd6000bf05270 */
[----:B------:R-:W-:Y:S02]  /*37a0*/  @UP0 ULDC.64 UR10, c[0x0][0x9e8] ;  /* 0x00027a00000a0ab9 */ /* 0x000fe40000000a00 */
[----:B------:R-:W-:-:S04]  /*37b0*/  UIMAD.WIDE.U32 UR6, UR4, UR10, URZ ;  /* 0x0000000a040672a5 */ /* 0x000fc8000f8e003f */
[----:B------:R-:W-:-:S12]  /*37c0*/  @UP0 USHF.R.U32.HI UR4, URZ, UR11, UR7 ;  /* 0x0000000b3f040299 */ /* 0x000fd80008011607 */
.L_x_1665:
[----:B------:R-:W-:-:S04]  /*37d0*/  UIMAD UR4, UR4, UR5, URZ ;  /* 0x00000005040472a4 */ /* 0x000fc8000f8e023f */
[----:B------:R-:W-:-:S04]  /*37e0*/  UISETP.LT.AND UP0, UPT, UR8, UR4, UPT ;  /* 0x000000040800728c */ /* 0x000fc8000bf01270 */
[----:B------:R-:W-:-:S12]  /*37f0*/  USEL UR8, UR8, UR4, !UP0 ;  /* 0x0000000408087287 */ /* 0x000fd8000c000000 */
.L_x_1663:
[----:B------:R-:W-:Y:S01]  /*3800*/  USHF.R.S32.HI UR4, URZ, 0x1f, UR8 ;  /* 0x0000001f3f047899 */ /* 0x000fe20008011408 */
[----:B------:R-:W-:Y:S01]  /*3810*/  PLOP3.LUT P0, PT, PT, PT, PT, 0x80, 0x0 ;  /* 0x000000000000781c */ /* 0x000fe20003f0f070 */
[----:B------:R-:W-:Y:S01]  /*3820*/  IMAD.MOV.U32 R0, RZ, RZ, RZ ;  /* 0x000000ffff007224 */ /* 0x000fe200078e00ff */
[----:B------:R-:W-:Y:S01]  /*3830*/  CS2R R150, SRZ ;  /* 0x0000000000967805 */ /* 0x000fe2000001ff00 */
[----:B------:R-:W-:Y:S01]  /*3840*/  ULEA.HI UR4, UR4, UR8, URZ, 0x6 ;  /* 0x0000000804047291 */ /* 0x000fe2000f8f303f */
[----:B------:R-:W-:Y:S01]  /*3850*/  IMAD.MOV.U32 R3, RZ, RZ, RZ ;  /* 0x000000ffff037224 */ /* 0x000fe200078e00ff */
[----:B------:R-:W-:Y:S02]  /*3860*/  CS2R R148, SRZ ;  /* 0x0000000000947805 */ /* 0x000fe4000001ff00 */
[----:B------:R-:W-:Y:S01]  /*3870*/  CS2R R146, SRZ ;  /* 0x0000000000927805 */ /* 0x000fe2000001ff00 */
[----:B------:R-:W-:Y:S01]  /*3880*/  USHF.R.S32.HI UR4, URZ, 0x6, UR4 ;  /* 0x000000063f047899 */ /* 0x000fe20008011404 */
[----:B------:R-:W-:-:S02]  /*3890*/  CS2R R144, SRZ ;  /* 0x0000000000907805 */ /* 0x000fc4000001ff00 */
[----:B------:R-:W-:Y:S02]  /*38a0*/  CS2R R164, SRZ ;  /* 0x0000000000a47805 */ /* 0x000fe4000001ff00 */
[----:B------:R-:W-:Y:S01]  /*38b0*/  CS2R R140, SRZ ;  /* 0x00000000008c7805 */ /* 0x000fe2000001ff00 */
[----:B------:R-:W-:Y:S01]  /*38c0*/  UISETP.LT.AND UP0, UPT, URZ, UR4, UPT ;  /* 0x000000043f00728c */ /* 0x000fe2000bf01270 */
[----:B------:R-:W-:Y:S02]  /*38d0*/  CS2R R162, SRZ ;  /* 0x0000000000a27805 */ /* 0x000fe4000001ff00 */
[----:B------:R-:W-:Y:S02]  /*38e0*/  CS2R R136, SRZ ;  /* 0x0000000000887805 */ /* 0x000fe4000001ff00 */
[----:B------:R-:W-:Y:S01]  /*38f0*/  CS2R R160, SRZ ;  /* 0x0000000000a07805 */ /* 0x000fe2000001ff00 */
[----:B------:R-:W-:Y:S01]  /*3900*/  USEL UR47, URZ, UR4, !UP0 ;  /* 0x000000043f2f7287 */ /* 0x000fe2000c000000 */
[----:B------:R-:W-:-:S02]  /*3910*/  CS2R R132, SRZ ;  /* 0x0000000000847805 */ /* 0x000fc4000001ff00 */
[----:B------:R-:W-:Y:S02]  /*3920*/  CS2R R158, SRZ ;  /* 0x00000000009e7805 */ /* 0x000fe4000001ff00 */
[----:B------:R-:W-:Y:S02]  /*3930*/  CS2R R156, SRZ ;  /* 0x00000000009c7805 */ /* 0x000fe4000001ff00 */
[----:B------:R-:W-:Y:S02]  /*3940*/  CS2R R128, SRZ ;  /* 0x0000000000807805 */ /* 0x000fe4000001ff00 */
[----:B------:R-:W-:Y:S02]  /*3950*/  CS2R R154, SRZ ;  /* 0x00000000009a7805 */ /* 0x000fe4000001ff00 */
[----:B------:R-:W-:Y:S01]  /*3960*/  ISETP.GT.AND P1, PT, R152, UR47, PT ;  /* 0x0000002f98007c0c */ /* 0x000fe2000bf24270 */
        /* <DEDUP_REMOVED lines=31> */
[----:B------:R-:W-:Y:S01]  /*3b60*/  CS2R R62, SRZ ;  /* 0x00000000003e7805 */ /* 0x000fe2000001ff00 */
        /* <DEDUP_REMOVED lines=18> */
[----:B------:R-:W-:Y:S01]  /*3c90*/  CS2R R26, SRZ ;  /* 0x00000000001a7805 */ /* 0x000fe2000001ff00 */
[----:B------:R-:W-:Y:S01]  /*3ca0*/  IMAD.MOV.U32 R210, RZ, RZ, RZ ;  /* 0x000000ffffd27224 */ /* 0x000fe200078e00ff */
[----:B------:R-:W-:Y:S06]  /*3cb0*/  @!P1 BRA `(.L_x_1649) ;  /* 0x0000009000689947 */ /* 0x000fec0003800000 */
        /* <DEDUP_REMOVED lines=11> */
[----:B------:R-:W-:-:S04]  /*3d70*/  ULOP3.LUT UR5, UR5, 0x3fff, URZ, 0xc0, !UPT ;  /* 0x00003fff05057892 */ /* 0x000fc8000f8ec03f */
[----:B------:R-:W-:-:S04]  /*3d80*/  ULOP3.LUT UR48, UR5, 0x2000000, URZ, 0xfc, !UPT ;  /* 0x0200000005307892 */ /* 0x000fc8000f8efc3f */
        /* <DEDUP_REMOVED lines=9> */
[----:B------:R-:W-:Y:S01]  /*3e20*/  MOV R13, RZ ;  /* 0x000000ff000d7202 */ /* 0x000fe20000000f00 */
[----:B------:R-:W-:Y:S02]  /*3e30*/  IMAD.U32 R6, RZ, RZ, UR4 ;  /* 0x00000004ff067e24 */ /* 0x000fe4000f8e00ff */
[----:B------:R-:W-:-:S02]  /*3e40*/  IMAD.U32 R7, RZ, RZ, UR5 ;  /* 0x00000005ff077e24 */ /* 0x000fc4000f8e00ff */
[----:B------:R-:W-:Y:S02]  /*3e50*/  IMAD.U32 R11, RZ, RZ, UR7 ;  /* 0x00000007ff0b7e24 */ /* 0x000fe4000f8e00ff */
[----:B------:R-:W-:Y:S02]  /*3e60*/  IMAD.MOV.U32 R8, RZ, RZ, 0x70 ;  /* 0x00000070ff087424 */ /* 0x000fe400078e00ff */
[----:B0-----:R-:W-:-:S07]  /*3e70*/  IMAD.MOV.U32 R12, RZ, RZ, 0x1 ;  /* 0x00000001ff0c7424 */ /* 0x001fce00078e00ff */
[----:B------:R-:W-:-:S07]  /*3e80*/  LEPC R20, `(.L_x_1666) ;  /* 0x000000001014794e */ /* 0x000fce0000000000 */
[----:B-1----:R-:W-:Y:S05]  /*3e90*/  CALL.ABS.NOINC R14 ;  /* 0x000000000e007343 */ /* 0x002fea0003c00000 */
.L_x_1666:
        /* <DEDUP_REMOVED lines=9> */
.L_x_1825:
[----:B------:R-:W-:Y:S05]  /*3f30*/  @!P0 BRA `(.L_x_1668) ;  /* 0x0000000000048947 */ /* 0x000fea0003800000 */
[----:B------:R-:W-:Y:S01]  /*3f40*/  BPT.TRAP 0x1 ;  /* 0x000000040000795c */ /* 0x000fe20000300000 */
.L_x_1668:
[----:B------:R-:W-:Y:S02]  /*3f50*/  IMAD.U32 R9, RZ, RZ, UR38 ;  /* 0x00000026ff097e24 */ /* 0x000fe4000f8e00ff */
[----:B------:R-:W-:-:S03]  /*3f60*/  IMAD.U32 R10, RZ, RZ, UR37 ;  /* 0x00000025ff0a7e24 */ /* 0x000fc6000f8e00ff */
[----:B------:R-:W-:Y:S02]  /*3f70*/  LEA R9, R9, UR42, 0x3 ;  /* 0x0000002a09097c11 */ /* 0x000fe4000f8e18ff */
[----:B------:R-:W-:-:S04]  /*3f80*/  SHF.L.U32 R10, R10, 0x1f, RZ ;  /* 0x0000001f0a0a7819 */ /* 0x000fc800000006ff */
[----:B------:R1:W2:Y:S01]  /*3f90*/  SYNCS.PHASECHK.TRANS64.TRYWAIT P1, [R9+URZ+0x28c30], R10 ;  /* 0x028c300a090075a7 */ /* 0x0002a2000802017f */
[----:B------:R-:W-:Y:S05]  /*3fa0*/  @!P0 BRA `(.L_x_1669) ;  /* 0x0000000000048947 */ /* 0x000fea0003800000 */
[----:B------:R-:W-:Y:S01]  /*3fb0*/  BPT.TRAP 0x1 ;  /* 0x000000040000795c */ /* 0x000fe20000300000 */
.L_x_1669:
[----:B--2---:R-:W-:Y:S05]  /*3fc0*/  @P1 BRA `(.L_x_1670) ;  /* 0x0000000000081947 */ /* 0x004fea0003800000 */
[----:B------:R-:W2:Y:S02]  /*3fd0*/  SYNCS.PHASECHK.TRANS64.TRYWAIT P1, [R9+URZ+0x28c30], R10 ;  /* 0x028c300a090075a7 */ /* 0x000ea4000802017f */
[----:B--2---:R-:W-:Y:S05]  /*3fe0*/  @!P1 BRA `(.L_x_1671) ;  /* 0x000000fc006c9947 */ /* 0x004fea0003800000 */
.L_x_1670:
        /* <DEDUP_REMOVED lines=40> */
.L_x_1672:
[----:B------:R-:W-:Y:S01]  /*4270*/  UISETP.NE.AND UP1, UPT, UR51, URZ, UPT ;  /* 0x0000003f3300728c */ /* 0x000fe2000bf25270 */
[----:B------:R-:W0:Y:S01]  /*4280*/  LDC R7, c[0x0][0x2f0] ;  /* 0x0000bc00ff077b82 */ /* 0x000e220000000800 */
[----:B------:R-:W-:Y:S01]  /*4290*/  VIADD R3, R185, UR44 ;  /* 0x0000002cb9037c36 */ /* 0x000fe20008000000 */
[----:B------:R-:W-:Y:S01]  /*42a0*/  R2UR UR6, R9 ;  /* 0x00000000090672ca */ /* 0x000fe200000e0000 */
[----:B------:R-:W-:Y:S01]  /*42b0*/  UISETP.NE.AND UP0, UPT, UR50, URZ, UPT ;  /* 0x0000003f3200728c */ /* 0x000fe2000bf05270 */
[----:B------:R-:W-:Y:S01]  /*42c0*/  LEA R12, R152, 0xffffffc0, 0x6 ;  /* 0xffffffc0980c7811 */ /* 0x000fe200078e30ff */
[----:B------:R-:W-:Y:S01]  /*42d0*/  IMAD.MOV.U32 R4, RZ, RZ, R3 ;  /* 0x000000ffff047224 */ /* 0x000fe200078e0003 */
[----:B------:R-:W-:Y:S01]  /*42e0*/  PLOP3.LUT P1, PT, PT, PT, UP1, 0x80, 0x0 ;  /* 0x000000000000781c */ /* 0x000fe20003f2f018 */
[----:B------:R-:W-:Y:S01]  /*42f0*/  ULDC UR11, c[0x0][0x9dc] ;  /* 0x00027700000b7ab9 */ /* 0x000fe20000000800 */
[----:B------:R-:W-:Y:S01]  /*4300*/  PLOP3.LUT P2, PT, PT, PT, UP1, 0x80, 0x0 ;  /* 0x000000000000781c */ /* 0x000fe20003f4f018 */
[----:B------:R-:W3:Y:S01]  /*4310*/  LDC R8, c[0x0][0x288] ;  /* 0x0000a200ff087b82 */ /* 0x000ee20000000800 */
[----:B------:R-:W-:Y:S01]  /*4320*/  @UP1 ULDC UR7, c[0x0][0x44c] ;  /* 0x0001130000071ab9 */ /* 0x000fe20000000800 */
[----:B------:R-:W-:-:S04]  /*4330*/  ULDC UR18, c[0x0][0x9e0] ;  /* 0x0002780000127ab9 */ /* 0x000fc80000000800 */
[----:B------:R-:W-:-:S04]  /*4340*/  UIADD3 UR6, UR6, 0x28c40, URZ ;  /* 0x00028c4006067890 */ /* 0x000fc8000fffe03f */
[----:B------:R-:W-:Y:S01]  /*4350*/  @P1 IMAD.HI.U32 R5, R3, UR7, RZ ;  /* 0x0000000703051c27 */ /* 0x000fe2000f8e00ff */
[----:B------:R-:W-:Y:S01]  /*4360*/  @UP1 ULDC UR7, c[0x0][0x450] ;  /* 0x0001140000071ab9 */ /* 0x000fe20000000800 */
[----:B------:R-:W-:Y:S01]  /*4370*/  UPRMT UR6, UR40, 0x654, UR6 ;  /* 0x0000065428067896 */ /* 0x000fe20008000006 */
[----:B------:R-:W-:Y:S01]  /*4380*/  PLOP3.LUT P1, PT, PT, PT, UP0, 0x40, 0x0 ;  /* 0x000000000000781c */ /* 0x000fe20003f2e808 */
[----:B------:R-:W-:Y:S01]  /*4390*/  IMAD.MOV.U32 R3, RZ, RZ, -0x40 ;  /* 0xffffffc0ff037424 */ /* 0x000fe200078e00ff */
[----:B------:R-:W-:-:S03]  /*43a0*/  @P2 SHF.R.U32.HI R4, RZ, UR7, R5 ;  /* 0x00000007ff042c19 */ /* 0x000fc60008011605 */
[----:B------:R-:W-:Y:S02]  /*43b0*/  IMAD R6, R152, R3, 0x41 ;  /* 0x0000004198067424 */ /* 0x000fe400078e0203 */
[----:B------:R-:W4:Y:S01]  /*43c0*/  SHFL.IDX PT, R56, R4, RZ, 0x1c1f ;  /* 0x001c1fff04387589 */ /* 0x000f2200000e0000 */
[----:B------:R-:W-:Y:S01]  /*43d0*/  SYNCS.ARRIVE.TRANS64.RED.A1T0 RZ, [UR6], RZ ;  /* 0x000000ffffff79a7 */ /* 0x000fe20008100406 */
[C---:B0-----:R-:W-:Y:S01]  /*43e0*/  IMAD R5, R7.reuse, UR49, R6 ;  /* 0x0000003107057c24 */ /* 0x041fe2000f8e0206 */
[----:B------:R-:W-:Y:S01]  /*43f0*/  ULOP3.LUT UR6, URZ, UR11, URZ, 0x33, !UPT ;  /* 0x0000000b3f067292 */ /* 0x000fe2000f8e333f */
[----:B------:R-:W-:Y:S02]  /*4400*/  IMAD R3, R7, UR49, -R12 ;  /* 0x0000003107037c24 */ /* 0x000fe4000f8e0a0c */
[----:B------:R-:W-:Y:S01]  /*4410*/  VIADD R20, R6, 0xffffffff ;  /* 0xffffffff06147836 */ /* 0x000fe20000000000 */
[--C-:B---3--:R-:W-:Y:S01]  /*4420*/  IADD3 R5, R5, -R8, -R2.reuse ;  /* 0x8000000805057210 */ /* 0x108fe20007ffe802 */
[----:B------:R-:W-:-:S04]  /*4430*/  IMAD.IADD R13, R3, 0x1, -R2 ;  /* 0x00000001030d7824 */ /* 0x000fc800078e0a02 */
[C---:B------:R-:W-:Y:S02]  /*4440*/  VIADD R14, R5.reuse, UR18 ;  /* 0x00000012050e7c36 */ /* 0x040fe40008000000 */
[----:B------:R-:W-:-:S03]  /*4450*/  VIADD R15, R5, UR6 ;  /* 0x00000006050f7c36 */ /* 0x000fc60008000000 */
[----:B----4-:R-:W-:Y:S01]  /*4460*/  VIADDMNMX R3, R56, R14, R13, PT ;  /* 0x0000000e38037246 */ /* 0x010fe2000380010d */
[----:B------:R-:W-:Y:S01]  /*4470*/  IMAD.IADD R5, R15, 0x1, R56 ;  /* 0x000000010f057824 */ /* 0x000fe200078e0238 */
[----:B------:R-:W-:Y:S06]  /*4480*/  @P1 BRA `(.L_x_1673) ;  /* 0x0000000000641947 */ /* 0x000fec0003800000 */
[----:B------:R-:W-:Y:S01]  /*4490*/  IMAD R11, R7, UR49, R56 ;  /* 0x00000031070b7c24 */ /* 0x000fe2000f8e0238 */
[----:B------:R-:W-:Y:S03]  /*44a0*/  BSSY B0, `(.L_x_1674) ;  /* 0x0000013000007945 */ /* 0x000fe60003800000 */
[----:B------:R-:W-:-:S05]  /*44b0*/  IMAD.IADD R11, R11, 0x1, -R8 ;  /* 0x000000010b0b7824 */ /* 0x000fca00078e0a08 */
[----:B------:R-:W-:-:S13]  /*44c0*/  ISETP.GT.AND P1, PT, R11, -0x1, PT ;  /* 0xffffffff0b00780c */ /* 0x000fda0003f24270 */
[----:B------:R-:W-:Y:S05]  /*44d0*/  @P1 BRA `(.L_x_1675) ;  /* 0x0000000000241947 */ /* 0x000fea0003800000 */
[----:B------:R-:W-:Y:S01]  /*44e0*/  ULDC UR6, c[0x0][0x9e4] ;  /* 0x0002790000067ab9 */ /* 0x000fe20000000800 */
[----:B------:R-:W-:Y:S01]  /*44f0*/  LOP3.LUT R11, RZ, R11, RZ, 0x33, !PT ;  /* 0x0000000bff0b7212 */ /* 0x000fe200078e33ff */
[----:B------:R-:W-:-:S05]  /*4500*/  IMAD.U32 R21, RZ, RZ, UR6 ;  /* 0x00000006ff157e24 */ /* 0x000fca000f8e00ff */
[----:B------:R-:W-:-:S13]  /*4510*/  ISETP.NE.AND P1, PT, R21, 0x1, PT ;  /* 0x000000011500780c */ /* 0x000fda0003f25270 */
[----:B------:R-:W0:Y:S02]  /*4520*/  @P1 LDC.64 R56, c[0x0][0x9e8] ;  /* 0x00027a00ff381b82 */ /* 0x000e240000000a00 */
[----:B0-----:R-:W-:-:S05]  /*4530*/  @P1 IMAD.HI.U32 R6, R11, R56, RZ ;  /* 0x000000380b061227 */ /* 0x001fca00078e00ff */
[----:B------:R-:W-:-:S04]  /*4540*/  @P1 SHF.R.U32.HI R11, RZ, R57, R6 ;  /* 0x00000039ff0b1219 */ /* 0x000fc80000011606 */
[----:B------:R-:W-:Y:S01]  /*4550*/  LOP3.LUT R11, RZ, R11, RZ, 0x33, !PT ;  /* 0x0000000bff0b7212 */ /* 0x000fe200078e33ff */
[----:B------:R-:W-:Y:S06]  /*4560*/  BRA `(.L_x_1676) ;  /* 0x0000000000187947 */ /* 0x000fec0003800000 */
.L_x_1675:
[----:B------:R-:W-:Y:S02]  /*4570*/  ULDC UR6, c[0x0][0x9e4] ;  /* 0x0002790000067ab9 */ /* 0x000fe40000000800 */
[----:B------:R-:W-:-:S04]  /*4580*/  MOV R21, UR6 ;  /* 0x0000000600157c02 */ /* 0x000fc80008000f00 */
[----:B------:R-:W-:-:S13]  /*4590*/  ISETP.NE.AND P1, PT, R21, 0x1, PT ;  /* 0x000000011500780c */ /* 0x000fda0003f25270 */
[----:B------:R-:W0:Y:S02]  /*45a0*/  @P1 LDC.64 R56, c[0x0][0x9e8] ;  /* 0x00027a00ff381b82 */ /* 0x000e240000000a00 */
[----:B0-----:R-:W-:-:S05]  /*45b0*/  @P1 IMAD.HI.U32 R6, R11, R56, RZ ;  /* 0x000000380b061227 */ /* 0x001fca00078e00ff */
[----:B------:R-:W-:-:S07]  /*45c0*/  @P1 SHF.R.U32.HI R11, RZ, R57, R6 ;  /* 0x00000039ff0b1219 */ /* 0x000fce0000011606 */
.L_x_1676:
[----:B------:R-:W-:Y:S05]  /*45d0*/  BSYNC B0 ;  /* 0x0000000000007941 */ /* 0x000fea0003800000 */
.L_x_1674:
[----:B------:R-:W-:-:S04]  /*45e0*/  IMAD R11, R11, R21, -R12 ;  /* 0x000000150b0b7224 */ /* 0x000fc800078e0a0c */
[----:B------:R-:W-:-:S05]  /*45f0*/  IMAD.IADD R6, R11, 0x1, -R2 ;  /* 0x000000010b067824 */ /* 0x000fca00078e0a02 */
[----:B------:R-:W-:Y:S02]  /*4600*/  VIADDMNMX R3, R6, R21, R3, PT ;  /* 0x0000001506037246 */ /* 0x000fe40003800103 */
[----:B------:R-:W-:-:S07]  /*4610*/  VIMNMX R5, R5, R6, !PT ;  /* 0x0000000605057248 */ /* 0x000fce0007fe0100 */
.L_x_1673:
[C---:B------:R-:W-:Y:S01]  /*4620*/  ISETP.GE.AND P2, PT, R20.reuse, 0x9, PT ;  /* 0x000000091400780c */ /* 0x040fe20003f46270 */
[----:B------:R-:W0:Y:S01]  /*4630*/  SHFL.IDX PT, R4, R4, 0x1, 0x1c1f ;  /* 0x003c1f0004047f89 */ /* 0x000e2200000e0000 */
[C---:B------:R-:W-:Y:S01]  /*4640*/  ISETP.GE.AND P1, PT, R20.reuse, 0x2, PT ;  /* 0x000000021400780c */ /* 0x040fe20003f26270 */
[----:B------:R-:W-:Y:S01]  /*4650*/  UISETP.NE.AND UP0, UPT, UR50, URZ, UPT ;  /* 0x0000003f3200728c */ /* 0x000fe2000bf05270 */
[C---:B------:R-:W-:Y:S02]  /*4660*/  ISETP.GT.AND P3, PT, R5.reuse, 0x8, !P2 ;  /* 0x000000080500780c */ /* 0x040fe40005764270 */
[----:B------:R-:W-:Y:S02]  /*4670*/  ISETP.GT.AND P4, PT, R5, 0x1, !P1 ;  /* 0x000000010500780c */ /* 0x000fe40004f84270 */
[----:B------:R-:W-:Y:S02]  /*4680*/  ISETP.LT.OR P3, PT, R3, 0x9, P3 ;  /* 0x000000090300780c */ /* 0x000fe40001f61670 */
[----:B------:R-:W-:-:S02]  /*4690*/  ISETP.GE.AND P5, PT, R20, 0x11, PT ;  /* 0x000000111400780c */ /* 0x000fc40003fa6270 */
[----:B------:R-:W-:Y:S02]  /*46a0*/  FSEL R57, R28, -INF , !P3 ;  /* 0xff8000001c397808 */ /* 0x000fe40005800000 */
[----:B------:R-:W-:Y:S02]  /*46b0*/  ISETP.LT.OR P4, PT, R3, 0x2, P4 ;  /* 0x000000020300780c */ /* 0x000fe40002781670 */
[----:B------:R-:W-:Y:S02]  /*46c0*/  ISETP.GT.AND P3, PT, R5, 0x10, !P5 ;  /* 0x000000100500780c */ /* 0x000fe40006f64270 */
[----:B------:R-:W-:Y:S02]  /*46d0*/  ISETP.GE.AND P6, PT, R20, 0xa, PT ;  /* 0x0000000a1400780c */ /* 0x000fe40003fc6270 */
[----:B------:R-:W-:Y:S02]  /*46e0*/  FSEL R25, R25, -INF , !P4 ;  /* 0xff80000019197808 */ /* 0x000fe40006000000 */
[----:B------:R-:W-:-:S02]  /*46f0*/  P2R R58, PR, RZ, 0x20 ;  /* 0x00000020ff3a7803 */ /* 0x000fc40000000000 */
[----:B------:R-:W-:Y:S01]  /*4700*/  ISETP.LT.OR P3, PT, R3, 0x11, P3 ;  /* 0x000000110300780c */ /* 0x000fe20001f61670 */
[----:B0-----:R-:W-:Y:S01]  /*4710*/  IMAD.IADD R6, R15, 0x1, R4 ;  /* 0x000000010f067824 */ /* 0x001fe200078e0204 */
[----:B------:R-:W-:Y:S02]  /*4720*/  ISETP.GT.AND P4, PT, R5, 0x9, !P6 ;  /* 0x000000090500780c */ /* 0x000fe40007784270 */
[----:B------:R-:W-:Y:S02]  /*4730*/  ISETP.GE.AND P5, PT, R20, 0x12, PT ;  /* 0x000000121400780c */ /* 0x000fe40003fa6270 */
[----:B------:R-:W-:Y:S02]  /*4740*/  FSEL R59, R32, -INF , !P3 ;  /* 0xff800000203b7808 */ /* 0x000fe40005800000 */
[----:B------:R-:W-:Y:S02]  /*4750*/  ISETP.LT.OR P4, PT, R3, 0xa, P4 ;  /* 0x0000000a0300780c */ /* 0x000fe40002781670 */
[----:B------:R-:W-:-:S02]  /*4760*/  ISETP.GT.AND P3, PT, R5, 0x11, !P5 ;  /* 0x000000110500780c */ /* 0x000fc40006f64270 */
[----:B------:R-:W-:Y:S02]  /*4770*/  FSEL R29, R29, -INF , !P4 ;  /* 0xff8000001d1d7808 */ /* 0x000fe40006000000 */
[----:B------:R-:W-:Y:S02]  /*4780*/  ISETP.LT.OR P3, PT, R3, 0x12, P3 ;  /* 0x000000120300780c */ /* 0x000fe40001f61670 */
[----:B------:R-:W-:Y:S02]  /*4790*/  ISETP.GE.AND P4, PT, R20, 0x19, PT ;  /* 0x000000191400780c */ /* 0x000fe40003f86270 */
[----:B------:R-:W-:Y:S02]  /*47a0*/  FSEL R33, R33, -INF , !P3 ;  /* 0xff80000021217808 */ /* 0x000fe40005800000 */
[----:B------:R-:W-:Y:S02]  /*47b0*/  ISETP.GT.AND P3, PT, R5, 0x18, !P4 ;  /* 0x000000180500780c */ /* 0x000fe40006764270 */
[----:B------:R-:W-:-:S02]  /*47c0*/  P2R R32, PR, RZ, 0x10 ;  /* 0x00000010ff207803 */ /* 0x000fc40000000000 */
[----:B------:R-:W-:Y:S02]  /*47d0*/  ISETP.LT.OR P3, PT, R3, 0x19, P3 ;  /* 0x000000190300780c */ /* 0x000fe40001f61670 */
[----:B------:R-:W-:Y:S02]  /*47e0*/  ISETP.GE.AND P4, PT, R20, 0x1a, PT ;  /* 0x0000001a1400780c */ /* 0x000fe40003f86270 */
[----:B------:R-:W-:Y:S02]  /*47f0*/  FSEL R61, R36, -INF , !P3 ;  /* 0xff800000243d7808 */ /* 0x000fe40005800000 */
[----:B------:R-:W-:Y:S02]  /*4800*/  ISETP.GT.AND P3, PT, R5, 0x19, !P4 ;  /* 0x000000190500780c */ /* 0x000fe40006764270 */
[----:B------:R-:W-:Y:S02]  /*4810*/  P2R R36, PR, RZ, 0x10 ;  /* 0x00000010ff247803 */ /* 0x000fe40000000000 */
[----:B------:R-:W-:-:S02]  /*4820*/  ISETP.LT.OR P3, PT, R3, 0x1a, P3 ;  /* 0x0000001a0300780c */ /* 0x000fc40001f61670 */
[C---:B------:R-:W-:Y:S02]  /*4830*/  ISETP.GE.AND P4, PT, R20.reuse, 0x21, PT ;  /* 0x000000211400780c */ /* 0x040fe40003f86270 */
[----:B------:R-:W-:Y:S02]  /*4840*/  FSEL R37, R37, -INF , !P3 ;  /* 0xff80000025257808 */ /* 0x000fe40005800000 */
[----:B------:R-:W-:Y:S02]  /*4850*/  ISETP.GT.AND P3, PT, R5, 0x20, !P4 ;  /* 0x000000200500780c */ /* 0x000fe40006764270 */
[----:B------:R-:W-:Y:S02]  /*4860*/  P2R R60, PR, RZ, 0x10 ;  /* 0x00000010ff3c7803 */ /* 0x000fe40000000000 */
[----:B------:R-:W-:Y:S02]  /*4870*/  ISETP.LT.OR P3, PT, R3, 0x21, P3 ;  /* 0x000000210300780c */ /* 0x000fe40001f61670 */
[----:B------:R-:W-:-:S02]  /*4880*/  ISETP.GE.AND P4, PT, R20, 0x22, PT ;  /* 0x000000221400780c */ /* 0x000fc40003f86270 */
[----:B------:R-:W-:Y:S02]  /*4890*/  FSEL R63, R40, -INF , !P3 ;  /* 0xff800000283f7808 */ /* 0x000fe40005800000 */
[----:B------:R-:W-:Y:S02]  /*48a0*/  ISETP.GT.AND P3, PT, R5, 0x21, !P4 ;  /* 0x000000210500780c */ /* 0x000fe40006764270 */
[----:B------:R-:W-:Y:S02]  /*48b0*/  P2R R40, PR, RZ, 0x10 ;  /* 0x00000010ff287803 */ /* 0x000fe40000000000 */
[----:B------:R-:W-:Y:S02]  /*48c0*/  ISETP.LT.OR P3, PT, R3, 0x22, P3 ;  /* 0x000000220300780c */ /* 0x000fe40001f61670 */
[----:B------:R-:W-:Y:S02]  /*48d0*/  ISETP.GE.AND P4, PT, R20, 0x29, PT ;  /* 0x000000291400780c */ /* 0x000fe40003f86270 */
[----:B------:R-:W-:-:S02]  /*48e0*/  FSEL R41, R41, -INF , !P3 ;  /* 0xff80000029297808 */ /* 0x000fc40005800000 */
[----:B------:R-:W-:Y:S02]  /*48f0*/  ISETP.GT.AND P3, PT, R5, 0x28, !P4 ;  /* 0x000000280500780c */ /* 0x000fe40006764270 */
[----:B------:R-:W-:Y:S02]  /*4900*/  P2R R62, PR, RZ, 0x10 ;  /* 0x00000010ff3e7803 */ /* 0x000fe40000000000 */
[----:B------:R-:W-:Y:S02]  /*4910*/  ISETP.LT.OR P3, PT, R3, 0x29, P3 ;  /* 0x000000290300780c */ /* 0x000fe40001f61670 */
[----:B------:R-:W-:Y:S02]  /*4920*/  ISETP.GE.AND P4, PT, R20, 0x2a, PT ;  /* 0x0000002a1400780c */ /* 0x000fe40003f86270 */
[----:B------:R-:W-:Y:S02]  /*4930*/  FSEL R65, R44, -INF , !P3 ;  /* 0xff8000002c417808 */ /* 0x000fe40005800000 */
[----:B------:R-:W-:-:S02]  /*4940*/  ISETP.GT.AND P3, PT, R5, 0x29, !P4 ;  /* 0x000000290500780c */ /* 0x000fc40006764270 */
[----:B------:R-:W-:Y:S02]  /*4950*/  P2R R44, PR, RZ, 0x10 ;  /* 0x00000010ff2c7803 */ /* 0x000fe40000000000 */
[----:B------:R-:W-:Y:S02]  /*4960*/  ISETP.LT.OR P3, PT, R3, 0x2a, P3 ;  /* 0x0000002a0300780c */ /* 0x000fe40001f61670 */
[----:B------:R-:W-:Y:S02]  /*4970*/  P2R R28, PR, RZ, 0x20 ;  /* 0x00000020ff1c7803 */ /* 0x000fe40000000000 */
[----:B------:R-:W-:Y:S02]  /*4980*/  FSEL R45, R45, -INF , !P3 ;  /* 0xff8000002d2d7808 */ /* 0x000fe40005800000 */
[----:B------:R-:W-:Y:S02]  /*4990*/  ISETP.GE.AND P3, PT, R20, 0x31, PT ;  /* 0x000000311400780c */ /* 0x000fe40003f66270 */
[----:B------:R-:W-:-:S02]  /*49a0*/  P2R R56, PR, RZ, 0x40 ;  /* 0x00000040ff387803 */ /* 0x000fc40000000000 */
[----:B------:R-:W-:-:S04]  /*49b0*/  ISETP.GT.AND P4, PT, R5, 0x30, !P3 ;  /* 0x000000300500780c */ /* 0x000fc80005f84270 */
[----:B------:R-:W-:-:S04]  /*49c0*/  ISETP.LT.OR P4, PT, R3, 0x31, P4 ;  /* 0x000000310300780c */ /* 0x000fc80002781670 */
[----:B------:R-:W-:Y:S02]  /*49d0*/  FSEL R67, R48, -INF , !P4 ;  /* 0xff80000030437808 */ /* 0x000fe40006000000 */
[----:B------:R-:W-:-:S04]  /*49e0*/  ISETP.GE.AND P4, PT, R20, 0x32, PT ;  /* 0x000000321400780c */ /* 0x000fc80003f86270 */
        /* <DEDUP_REMOVED lines=8> */
[----:B------:R-:W-:Y:S02]  /*4a70*/  P2R R11, PR, RZ, 0x40 ;  /* 0x00000040ff0b7803 */ /* 0x000fe40000000000 */
[----:B------:R-:W-:-:S04]  /*4a80*/  ISETP.GT.AND P6, PT, R5, RZ, !P6 ;  /* 0x000000ff0500720c */ /* 0x000fc800077c4270 */
[----:B------:R-:W-:-:S04]  /*4a90*/  ISETP.LT.OR P6, PT, R3, 0x1, P6 ;  /* 0x000000010300780c */ /* 0x000fc800037c1670 */
[----:B------:R-:W-:Y:S02]  /*4aa0*/  FSEL R21, R24, -INF , !P6 ;  /* 0xff80000018157808 */ /* 0x000fe40007000000 */
[----:B------:R-:W-:-:S04]  /*4ab0*/  ISETP.GE.AND P6, PT, R20, 0x3a, PT ;  /* 0x0000003a1400780c */ /* 0x000fc80003fc6270 */
[----:B------:R-:W-:Y:S02]  /*4ac0*/  P2R R20, PR, RZ, 0x40 ;  /* 0x00000040ff147803 */ /* 0x000fe40000000000 */
[----:B------:R-:W-:-:S04]  /*4ad0*/  ISETP.GT.AND P6, PT, R5, 0x39, !P6 ;  /* 0x000000390500780c */ /* 0x000fc800077c4270 */
[----:B------:R-:W-:Y:S02]  /*4ae0*/  ISETP.LT.OR P6, PT, R3, 0x3a, P6 ;  /* 0x0000003a0300780c */ /* 0x000fe400037c1670 */
[----:B------:R-:W-:Y:S02]  /*4af0*/  VIADDMNMX R3, R4, R14, R13, PT ;  /* 0x0000000e04037246 */ /* 0x000fe4000380010d */
[----:B------:R-:W-:Y:S02]  /*4b00*/  FSEL R53, R53, -INF , !P6 ;  /* 0xff80000035357808 */ /* 0x000fe40007000000 */
[----:B------:R-:W-:-:S13]  /*4b10*/  PLOP3.LUT P6, PT, PT, PT, UP0, 0x40, 0x0 ;  /* 0x000000000000781c */ /* 0x000fda0003fce808 */
[----:B------:R-:W-:Y:S05]  /*4b20*/  @P6 BRA `(.L_x_1677) ;  /* 0x0000000000646947 */ /* 0x000fea0003800000 */
        /* <DEDUP_REMOVED lines=14> */
.L_x_1679:
[----:B------:R-:W-:Y:S02]  /*4c10*/  ULDC UR6, c[0x0][0x9e4] ;  /* 0x0002790000067ab9 */ /* 0x000fe40000000800 */
[----:B------:R-:W-:-:S05]  /*4c20*/  IMAD.U32 R14, RZ, RZ, UR6 ;  /* 0x00000006ff0e7e24 */ /* 0x000fca000f8e00ff */
[----:B------:R-:W-:-:S13]  /*4c30*/  ISETP.NE.AND P6, PT, R14, 0x1, PT ;  /* 0x000000010e00780c */ /* 0x000fda0003fc5270 */
[----:B------:R-:W0:Y:S02]  /*4c40*/  @P6 LDC.64 R70, c[0x0][0x9e8] ;  /* 0x00027a00ff466b82 */ /* 0x000e240000000a00 */
[----:B0-----:R-:W-:-:S05]  /*4c50*/  @P6 IMAD.HI.U32 R4, R5, R70, RZ ;  /* 0x0000004605046227 */ /* 0x001fca00078e00ff */
[----:B------:R-:W-:-:S07]  /*4c60*/  @P6 SHF.R.U32.HI R5, RZ, R71, R4 ;  /* 0x00000047ff056219 */ /* 0x000fce0000011604 */
.L_x_1680:
[----:B------:R-:W-:Y:S05]  /*4c70*/  BSYNC B0 ;  /* 0x0000000000007941 */ /* 0x000fea0003800000 */
.L_x_1678:
[----:B------:R-:W-:-:S04]  /*4c80*/  IMAD R5, R5, R14, -R12 ;  /* 0x0000000e05057224 */ /* 0x000fc800078e0a0c */
[----:B------:R-:W-:-:S05]  /*4c90*/  IMAD.IADD R5, R5, 0x1, -R2 ;  /* 0x0000000105057824 */ /* 0x000fca00078e0a02 */
[----:B------:R-:W-:Y:S02]  /*4ca0*/  VIADDMNMX R3, R5, R14, R3, PT ;  /* 0x0000000e05037246 */ /* 0x000fe40003800103 */
[----:B------:R-:W-:-:S07]  /*4cb0*/  VIMNMX R6, R6, R5, !PT ;  /* 0x0000000506067248 */ /* 0x000fce0007fe0100 */
.L_x_1677:
[----:B------:R-:W-:Y:S01]  /*4cc0*/  ISETP.GT.AND P1, PT, R6, 0x1, !P1 ;  /* 0x000000010600780c */ /* 0x000fe20004f24270 */
[----:B------:R-:W-:Y:S01]  /*4cd0*/  ULDC UR10, c[0x0][0x988] ;  /* 0x00026200000a7ab9 */ /* 0x000fe20000000800 */
[----:B------:R-:W-:Y:S01]  /*4ce0*/  FMNMX.FTZ R4, R21, R25, !PT ;  /* 0x0000001915047209 */ /* 0x000fe20007810000 */
[----:B------:R-:W-:Y:S01]  /*4cf0*/  BAR.SYNC.DEFER_BLOCKING 0xf, 0x100 ;  /* 0x03c4000000007b1d */ /* 0x000fe20000010000 */
[----:B------:R-:W-:Y:S02]  /*4d00*/  ISETP.LT.OR P1, PT, R3, 0x2, P1 ;  /* 0x000000020300780c */ /* 0x000fe40000f21670 */
[----:B------:R-:W-:Y:S02]  /*4d10*/  FMNMX.FTZ R4, R57, R4, !PT ;  /* 0x0000000439047209 */ /* 0x000fe40007810000 */
[----:B------:R-:W-:Y:S02]  /*4d20*/  FSEL R27, R27, -INF , !P1 ;  /* 0xff8000001b1b7808 */ /* 0x000fe40004800000 */
[----:B------:R-:W-:-:S02]  /*4d30*/  ISETP.NE.AND P1, PT, R56, RZ, PT ;  /* 0x000000ff3800720c */ /* 0x000fc40003f25270 */
[----:B------:R-:W-:Y:S02]  /*4d40*/  FMNMX.FTZ R4, R29, R4, !PT ;  /* 0x000000041d047209 */ /* 0x000fe40007810000 */
[----:B------:R-:W-:Y:S02]  /*4d50*/  ISETP.GT.AND P1, PT, R6, 0x9, !P1 ;  /* 0x000000090600780c */ /* 0x000fe40004f24270 */
[----:B------:R-:W-:Y:S02]  /*4d60*/  FMNMX.FTZ R4, R59, R4, !PT ;  /* 0x000000043b047209 */ /* 0x000fe40007810000 */
[----:B------:R-:W-:Y:S02]  /*4d70*/  ISETP.LT.OR P1, PT, R3, 0xa, P1 ;  /* 0x0000000a0300780c */ /* 0x000fe40000f21670 */
[----:B------:R-:W-:Y:S02]  /*4d80*/  FMNMX.FTZ R4, R33, R4, !PT ;  /* 0x0000000421047209 */ /* 0x000fe40007810000 */
[----:B------:R-:W-:-:S02]  /*4d90*/  FSEL R31, R31, -INF , !P1 ;  /* 0xff8000001f1f7808 */ /* 0x000fc40004800000 */
[----:B------:R-:W-:Y:S02]  /*4da0*/  ISETP.NE.AND P1, PT, R58, RZ, PT ;  /* 0x000000ff3a00720c */ /* 0x000fe40003f25270 */
[----:B------:R-:W-:Y:S02]  /*4db0*/  FMNMX.FTZ R4, R61, R4, !PT ;  /* 0x000000043d047209 */ /* 0x000fe40007810000 */
[----:B------:R-:W-:Y:S02]  /*4dc0*/  ISETP.GT.AND P1, PT, R6, 0x10, !P1 ;  /* 0x000000100600780c */ /* 0x000fe40004f24270 */
[----:B------:R-:W-:Y:S02]  /*4dd0*/  FMNMX.FTZ R4, R37, R4, !PT ;  /* 0x0000000425047209 */ /* 0x000fe40007810000 */
[----:B------:R-:W-:Y:S02]  /*4de0*/  ISETP.LT.OR P1, PT, R3, 0x11, P1 ;  /* 0x000000110300780c */ /* 0x000fe40000f21670 */
[----:B------:R-:W-:-:S02]  /*4df0*/  FMNMX.FTZ R4, R63, R4, !PT ;  /* 0x000000043f047209 */ /* 0x000fc40007810000 */
[----:B------:R-:W-:Y:S02]  /*4e00*/  FSEL R34, R34, -INF , !P1 ;  /* 0xff80000022227808 */ /* 0x000fe40004800000 */
[----:B------:R-:W-:Y:S02]  /*4e10*/  ISETP.NE.AND P1, PT, R28, RZ, PT ;  /* 0x000000ff1c00720c */ /* 0x000fe40003f25270 */
[----:B------:R-:W-:Y:S02]  /*4e20*/  FMNMX.FTZ R4, R41, R4, !PT ;  /* 0x0000000429047209 */ /* 0x000fe40007810000 */
[----:B------:R-:W-:Y:S02]  /*4e30*/  ISETP.GT.AND P1, PT, R6, 0x11, !P1 ;  /* 0x000000110600780c */ /* 0x000fe40004f24270 */
[----:B------:R-:W-:Y:S02]  /*4e40*/  FMNMX.FTZ R4, R65, R4, !PT ;  /* 0x0000000441047209 */ /* 0x000fe40007810000 */
[----:B------:R-:W-:-:S02]  /*4e50*/  ISETP.LT.OR P1, PT, R3, 0x12, P1 ;  /* 0x000000120300780c */ /* 0x000fc40000f21670 */
[----:B------:R-:W-:Y:S02]  /*4e60*/  FMNMX.FTZ R4, R45, R4, !PT ;  /* 0x000000042d047209 */ /* 0x000fe40007810000 */
[----:B------:R-:W-:Y:S02]  /*4e70*/  FSEL R35, R35, -INF , !P1 ;  /* 0xff80000023237808 */ /* 0x000fe40004800000 */
[----:B------:R-:W-:Y:S02]  /*4e80*/  ISETP.NE.AND P1, PT, R32, RZ, PT ;  /* 0x000000ff2000720c */ /* 0x000fe40003f25270 */
[----:B------:R-:W-:Y:S02]  /*4e90*/  FMNMX.FTZ R4, R67, R4, !PT ;  /* 0x0000000443047209 */ /* 0x000fe40007810000 */
[----:B------:R-:W-:Y:S02]  /*4ea0*/  ISETP.GT.AND P1, PT, R6, 0x18, !P1 ;  /* 0x000000180600780c */ /* 0x000fe40004f24270 */
[----:B------:R-:W-:-:S02]  /*4eb0*/  FMNMX.FTZ R4, R49, R4, !PT ;  /* 0x0000000431047209 */ /* 0x000fc40007810000 */
[----:B------:R-:W-:Y:S02]  /*4ec0*/  ISETP.LT.OR P1, PT, R3, 0x19, P1 ;  /* 0x000000190300780c */ /* 0x000fe40000f21670 */
[----:B------:R-:W-:Y:S02]  /*4ed0*/  ISETP.GT.AND P2, PT, R6, 0x8, !P2 ;  /* 0x000000080600780c */ /* 0x000fe40005744270 */
[----:B------:R-:W-:Y:S02]  /*4ee0*/  FSEL R38, R38, -INF , !P1 ;  /* 0xff80000026267808 */ /* 0x000fe40004800000 */
[----:B------:R-:W-:Y:S02]  /*4ef0*/  ISETP.NE.AND P1, PT, R36, RZ, PT ;  /* 0x000000ff2400720c */ /* 0x000fe40003f25270 */
[----:B------:R-:W-:Y:S02]  /*4f00*/  FMNMX.FTZ R4, R69, R4, !PT ;  /* 0x0000000445047209 */ /* 0x000fe40007810000 */
[----:B------:R-:W-:-:S02]  /*4f10*/  ISETP.GT.AND P1, PT, R6, 0x19, !P1 ;  /* 0x000000190600780c */ /* 0x000fc40004f24270 */
[C---:B------:R-:W-:Y:S02]  /*4f20*/  ISETP.LT.OR P2, PT, R3.reuse, 0x9, P2 ;  /* 0x000000090300780c */ /* 0x040fe40001741670 */
[----:B------:R-:W-:Y:S02]  /*4f30*/  ISETP.LT.OR P1, PT, R3, 0x1a, P1 ;  /* 0x0000001a0300780c */ /* 0x000fe40000f21670 */
[----:B------:R-:W-:Y:S02]  /*4f40*/  FMNMX.FTZ R12, R53, R4, !PT ;  /* 0x00000004350c7209 */ /* 0x000fe40007810000 */
[----:B------:R-:W-:Y:S02]  /*4f50*/  FSEL R39, R39, -INF , !P1 ;  /* 0xff80000027277808 */ /* 0x000fe40004800000 */
[----:B------:R-:W-:Y:S01]  /*4f60*/  ISETP.NE.AND P1, PT, R60, RZ, PT ;  /* 0x000000ff3c00720c */ /* 0x000fe20003f25270 */
[----:B------:R-:W0:Y:S01]  /*4f70*/  SHFL.BFLY PT, R5, R12, 0x2, 0x1f ;  /* 0x0c401f000c057f89 */ /* 0x000e2200000e0000 */
[----:B------:R-:W-:-:S02]  /*4f80*/  FSEL R30, R30, -INF , !P2 ;  /* 0xff8000001e1e7808 */ /* 0x000fc40005000000 */
[----:B------:R-:W-:Y:S02]  /*4f90*/  ISETP.GT.AND P1, PT, R6, 0x20, !P1 ;  /* 0x000000200600780c */ /* 0x000fe40004f24270 */
[----:B------:R-:W-:Y:S02]  /*4fa0*/  ISETP.NE.AND P2, PT, R40, RZ, PT ;  /* 0x000000ff2800720c */ /* 0x000fe40003f45270 */
[----:B------:R-:W-:Y:S02]  /*4fb0*/  ISETP.LT.OR P1, PT, R3, 0x21, P1 ;  /* 0x000000210300780c */ /* 0x000fe40000f21670 */
[----:B------:R-:W-:Y:S02]  /*4fc0*/  ISETP.NE.AND P6, PT, R11, RZ, PT ;  /* 0x000000ff0b00720c */ /* 0x000fe40003fc5270 */
[----:B------:R-:W-:Y:S02]  /*4fd0*/  FSEL R42, R42, -INF , !P1 ;  /* 0xff8000002a2a7808 */ /* 0x000fe40004800000 */
[----:B------:R-:W-:-:S02]  /*4fe0*/  ISETP.GT.AND P1, PT, R6, 0x21, !P2 ;  /* 0x000000210600780c */ /* 0x000fc40005724270 */
[----:B------:R-:W-:Y:S02]  /*4ff0*/  ISETP.NE.AND P2, PT, R44, RZ, PT ;  /* 0x000000ff2c00720c */ /* 0x000fe40003f45270 */
[----:B------:R-:W-:Y:S02]  /*5000*/  ISETP.LT.OR P1, PT, R3, 0x22, P1 ;  /* 0x000000220300780c */ /* 0x000fe40000f21670 */
[C---:B------:R-:W-:Y:S02]  /*5010*/  ISETP.GT.AND P2, PT, R6.reuse, 0x29, !P2 ;  /* 0x000000290600780c */ /* 0x040fe40005744270 */
[----:B------:R-:W-:Y:S02]  /*5020*/  FSEL R43, R43, -INF , !P1 ;  /* 0xff8000002b2b7808 */ /* 0x000fe40004800000 */
[----:B------:R-:W-:Y:S02]  /*5030*/  ISETP.GT.AND P1, PT, R6, RZ, !P6 ;  /* 0x000000ff0600720c */ /* 0x000fe40007724270 */
[----:B0-----:R-:W-:-:S02]  /*5040*/  FMNMX.FTZ R13, R12, R5, !PT ;  /* 0x000000050c0d7209 */ /* 0x001fc40007810000 */
[----:B------:R-:W-:Y:S02]  /*5050*/  ISETP.LT.OR P1, PT, R3, 0x1, P1 ;  /* 0x000000010300780c */ /* 0x000fe40000f21670 */
[----:B------:R-:W-:Y:S01]  /*5060*/  ISETP.GT.AND P3, PT, R6, 0x30, !P3 ;  /* 0x000000300600780c */ /* 0x000fe20005f64270 */
[----:B------:R-:W0:Y:S01]  /*5070*/  SHFL.BFLY PT, R14, R13, 0x1, 0x1f ;  /* 0x0c201f000d0e7f89 */ /* 0x000e2200000e0000 */
[----:B------:R-:W-:Y:S02]  /*5080*/  FSEL R26, R26, -INF , !P1 ;  /* 0xff8000001a1a7808 */ /* 0x000fe40004800000 */
[----:B------:R-:W-:Y:S02]  /*5090*/  ISETP.NE.AND P1, PT, R62, RZ, PT ;  /* 0x000000ff3e00720c */ /* 0x000fe40003f25270 */
[----:B------:R-:W-:Y:S02]  /*50a0*/  FMNMX.FTZ R5, R26, R27, !PT ;  /* 0x0000001b1a057209 */ /* 0x000fe40007810000 */
[----:B------:R-:W-:-:S02]  /*50b0*/  ISETP.GT.AND P1, PT, R6, 0x28, !P1 ;  /* 0x000000280600780c */ /* 0x000fc40004f24270 */
[----:B------:R-:W-:Y:S02]  /*50c0*/  FMNMX.FTZ R4, R30, R5, !PT ;  /* 0x000000051e047209 */ /* 0x000fe40007810000 */
[----:B------:R-:W-:Y:S02]  /*50d0*/  ISETP.LT.OR P1, PT, R3, 0x29, P1 ;  /* 0x000000290300780c */ /* 0x000fe40000f21670 */
[----:B------:R-:W-:Y:S02]  /*50e0*/  FMNMX.FTZ R5, R31, R4, !PT ;  /* 0x000000041f057209 */ /* 0x000fe40007810000 */
[----:B------:R-:W-:Y:S02]  /*50f0*/  FSEL R46, R46, -INF , !P1 ;  /* 0xff8000002e2e7808 */ /* 0x000fe40004800000 */
[----:B------:R-:W-:Y:S02]  /*5100*/  FMNMX.FTZ R4, R34, R5, !PT ;  /* 0x0000000522047209 */ /* 0x000fe40007810000 */
[----:B------:R-:W-:-:S02]  /*5110*/  ISETP.LT.OR P2, PT, R3, 0x2a, P2 ;  /* 0x0000002a0300780c */ /* 0x000fc40001741670 */
[----:B------:R-:W-:Y:S02]  /*5120*/  FMNMX.FTZ R11, R35, R4, !PT ;  /* 0x00000004230b7209 */ /* 0x000fe40007810000 */
[----:B------:R-:W-:Y:S02]  /*5130*/  ISETP.GT.AND P4, PT, R6, 0x31, !P4 ;  /* 0x000000310600780c */ /* 0x000fe40006784270 */
[----:B------:R-:W-:Y:S02]  /*5140*/  FMNMX.FTZ R4, R38, R11, !PT ;  /* 0x0000000b26047209 */ /* 0x000fe40007810000 */
[----:B0-----:R-:W-:Y:S02]  /*5150*/  FMNMX.FTZ R5, R13, R14, !PT ;  /* 0x0000000e0d057209 */ /* 0x001fe40007810000 */
[----:B------:R-:W-:Y:S02]  /*5160*/  FMNMX.FTZ R11, R39, R4, !PT ;  /* 0x00000004270b7209 */ /* 0x000fe40007810000 */
[----:B------:R-:W-:Y:S01]  /*5170*/  ISETP.LT.OR P3, PT, R3, 0x31, P3 ;  /* 0x000000310300780c */ /* 0x000fe20001f61670 */
[----:B------:R-:W-:Y:S01]  /*5180*/  FMUL.FTZ R12, R5, UR10 ;  /* 0x0000000a050c7c20 */ /* 0x000fe20008410000 */
[----:B------:R-:W-:-:S02]  /*5190*/  FMNMX.FTZ R4, R42, R11, !PT ;  /* 0x0000000b2a047209 */ /* 0x000fc40007810000 */
[----:B------:R-:W-:Y:S02]  /*51a0*/  FSEL R47, R47, -INF , !P2 ;  /* 0xff8000002f2f7808 */ /* 0x000fe40005000000 */
[----:B------:R-:W-:Y:S02]  /*51b0*/  FMNMX.FTZ R11, R43, R4, !PT ;  /* 0x000000042b0b7209 */ /* 0x000fe40007810000 */
[----:B------:R-:W-:Y:S02]  /*51c0*/  FSETP.NEU.FTZ.AND P1, PT, R5, -INF , PT ;  /* 0xff8000000500780b */ /* 0x000fe40003f3d000 */
[----:B------:R-:W-:Y:S02]  /*51d0*/  FMNMX.FTZ R4, R46, R11, !PT ;  /* 0x0000000b2e047209 */ /* 0x000fe40007810000 */
[----:B------:R-:W-:Y:S02]  /*51e0*/  ISETP.NE.AND P6, PT, R20, RZ, PT ;  /* 0x000000ff1400720c */ /* 0x000fe40003fc5270 */
[----:B------:R-:W-:-:S02]  /*51f0*/  ISETP.GT.AND P5, PT, R6, 0x38, !P5 ;  /* 0x000000380600780c */ /* 0x000fc40006fa4270 */
[----:B------:R-:W-:Y:S02]  /*5200*/  ISETP.LT.OR P4, PT, R3, 0x32, P4 ;  /* 0x000000320300780c */ /* 0x000fe40002781670 */
[----:B------:R-:W-:Y:S02]  /*5210*/  FSEL R50, R50, -INF , !P3 ;  /* 0xff80000032327808 */ /* 0x000fe40005800000 */
[----:B------:R-:W-:Y:S02]  /*5220*/  FMNMX.FTZ R11, R47, R4, !PT ;  /* 0x000000042f0b7209 */ /* 0x000fe40007810000 */
[----:B------:R-:W-:Y:S02]  /*5230*/  FSEL R12, R12, RZ, P1 ;  /* 0x000000ff0c0c7208 */ /* 0x000fe40000800000 */
[----:B------:R-:W-:Y:S02]  /*5240*/  ISETP.GT.AND P1, PT, R6, 0x39, !P6 ;  /* 0x000000390600780c */ /* 0x000fe40007724270 */
[----:B------:R-:W-:Y:S01]  /*5250*/  ISETP.LT.OR P5, PT, R3, 0x39, P5 ;  /* 0x000000390300780c */ /* 0x000fe20002fa1670 */
[--C-:B------:R-:W-:Y:S01]  /*5260*/  FFMA.FTZ R6, R21, UR10, -R12.reuse ;  /* 0x0000000a15067c23 */ /* 0x100fe2000801080c */
[----:B------:R-:W-:Y:S01]  /*5270*/  FSEL R51, R51, -INF , !P4 ;  /* 0xff80000033337808 */ /* 0x000fe20006000000 */
[--C-:B------:R-:W-:Y:S01]  /*5280*/  FFMA.FTZ R13, R25, UR10, -R12.reuse ;  /* 0x0000000a190d7c23 */ /* 0x100fe2000801080c */
[----:B------:R-:W-:Y:S01]  /*5290*/  FMNMX.FTZ R4, R50, R11, !PT ;  /* 0x0000000b32047209 */ /* 0x000fe20007810000 */
[----:B------:R0:W-:Y:S01]  /*52a0*/  MUFU.EX2 R156, R6 ;  /* 0x00000006009c7308 */ /* 0x0001e20000000800 */
[----:B------:R-:W-:Y:S01]  /*52b0*/  ISETP.LT.OR P1, PT, R3, 0x3a, P1 ;  /* 0x0000003a0300780c */ /* 0x000fe20000f21670 */
[--C-:B------:R-:W-:Y:S01]  /*52c0*/  FFMA.FTZ R11, R29, UR10, -R12.reuse ;  /* 0x0000000a1d0b7c23 */ /* 0x100fe2000801080c */
[----:B------:R-:W-:Y:S01]  /*52d0*/  FSEL R54, R54, -INF , !P5 ;  /* 0xff80000036367808 */ /* 0x000fe20006800000 */
[--C-:B------:R-:W-:Y:S01]  /*52e0*/  FFMA.FTZ R14, R59, UR10, -R12.reuse ;  /* 0x0000000a3b0e7c23 */ /* 0x100fe2000801080c */
[----:B------:R-:W-:Y:S01]  /*52f0*/  FMNMX.FTZ R3, R51, R4, !PT ;  /* 0x0000000433037209 */ /* 0x000fe20007810000 */
[--C-:B------:R-:W-:Y:S01]  /*5300*/  FFMA.FTZ R15, R33, UR10, -R12.reuse ;  /* 0x0000000a210f7c23 */ /* 0x100fe2000801080c */
[----:B------:R-:W-:Y:S01]  /*5310*/  FSEL R55, R55, -INF , !P1 ;  /* 0xff80000037377808 */ /* 0x000fe20004800000 */
[----:B------:R-:W3:Y:S01]  /*5320*/  MUFU.EX2 R13, R13 ;  /* 0x0000000d000d7308 */ /* 0x000ee20000000800 */
[----:B------:R-:W-:Y:S01]  /*5330*/  FMNMX.FTZ R4, R54, R3, !PT ;  /* 0x0000000336047209 */ /* 0x000fe20007810000 */
[--C-:B0-----:R-:W-:Y:S01]  /*5340*/  FFMA.FTZ R6, R57, UR10, -R12.reuse ;  /* 0x0000000a39067c23 */ /* 0x101fe2000801080c */
[--C-:B------:R-:W-:Y:S01]  /*5350*/  FFMA.FTZ R21, R37, UR10, -R12.reuse ;  /* 0x0000000a25157c23 */ /* 0x100fe2000801080c */
[--C-:B------:R-:W-:Y:S01]  /*5360*/  FFMA.FTZ R20, R61, UR10, -R12.reuse ;  /* 0x0000000a3d147c23 */ /* 0x100fe2000801080c */
[----:B------:R-:W-:Y:S01]  /*5370*/  FMNMX.FTZ R4, R55, R4, !PT ;  /* 0x0000000437047209 */ /* 0x000fe20007810000 */
[--C-:B------:R-:W-:Y:S01]  /*5380*/  FFMA.FTZ R24, R63, UR10, -R12.reuse ;  /* 0x0000000a3f187c23 */ /* 0x100fe2000801080c */
[--C-:B------:R-:W-:Y:S01]  /*5390*/  FFMA.FTZ R28, R65, UR10, -R12.reuse ;  /* 0x0000000a411c7c23 */ /* 0x100fe2000801080c */
[----:B------:R-:W0:Y:S01]  /*53a0*/  MUFU.EX2 R158, R6 ;  /* 0x00000006009e7308 */ /* 0x000e220000000800 */
[--C-:B------:R-:W-:Y:S01]  /*53b0*/  FFMA.FTZ R29, R45, UR10, -R12.reuse ;  /* 0x0000000a2d1d7c23 */ /* 0x100fe2000801080c */
[----:B------:R-:W4:Y:S01]  /*53c0*/  SHFL.BFLY PT, R3, R4, 0x2, 0x1f ;  /* 0x0c401f0004037f89 */ /* 0x000f2200000e0000 */
[--C-:B------:R-:W-:Y:S01]  /*53d0*/  FFMA.FTZ R32, R67, UR10, -R12.reuse ;  /* 0x0000000a43207c23 */ /* 0x100fe2000801080c */
[----:B------:R-:W-:-:S04]  /*53e0*/  FFMA.FTZ R33, R49, UR10, -R12 ;  /* 0x0000000a31217c23 */ /* 0x000fc8000801080c */
[----:B------:R-:W5:Y:S01]  /*53f0*/  MUFU.EX2 R11, R11 ;  /* 0x0000000b000b7308 */ /* 0x000f620000000800 */
[----:B---3--:R-:W-:Y:S01]  /*5400*/  FADD.FTZ R37, R156, R13 ;  /* 0x0000000d9c257221 */ /* 0x008fe20000010000 */
[----:B------:R-:W-:-:S06]  /*5410*/  F2FP.BF16.F32.PACK_AB R156, R13, R156 ;  /* 0x0000009c0d9c723e */ /* 0x000fcc00000010ff */
[----:B------:R-:W3:Y:S01]  /*5420*/  MUFU.EX2 R14, R14 ;  /* 0x0000000e000e7308 */ /* 0x000ee20000000800 */
[----:B0-----:R-:W-:-:S07]  /*5430*/  FADD.FTZ R36, R158, R37 ;  /* 0x000000259e247221 */ /* 0x001fce0000010000 */
[----:B------:R-:W0:Y:S01]  /*5440*/  MUFU.EX2 R15, R15 ;  /* 0x0000000f000f7308 */ /* 0x000e220000000800 */
[----:B-----5:R-:W-:Y:S02]  /*5450*/  F2FP.BF16.F32.PACK_AB R158, R11, R158 ;  /* 0x0000009e0b9e723e */ /* 0x020fe400000010ff */
[----:B----4-:R-:W-:Y:S01]  /*5460*/  FMNMX.FTZ R3, R4, R3, !PT ;  /* 0x0000000304037209 */ /* 0x010fe20007810000 */
[----:B------:R-:W-:Y:S01]  /*5470*/  FFMA.FTZ R4, R41, UR10, -R12 ;  /* 0x0000000a29047c23 */ /* 0x000fe2000801080c */
[----:B------:R-:W-:-:S03]  /*5480*/  FADD.FTZ R41, R11, R36 ;  /* 0x000000240b297221 */ /* 0x000fc60000010000 */
[----:B------:R-:W4:Y:S01]  /*5490*/  SHFL.BFLY PT, R6, R3, 0x1, 0x1f ;  /* 0x0c201f0003067f89 */ /* 0x000f2200000e0000 */
[----:B------:R-:W-:Y:S01]  /*54a0*/  MUFU.EX2 R25, R4 ;  /* 0x0000000400197308 */ /* 0x000fe20000000800 */
[----:B---3--:R-:W-:-:S07]  /*54b0*/  FADD.FTZ R40, R14, R41 ;  /* 0x000000290e287221 */ /* 0x008fce0000010000 */
[----:B------:R-:W3:Y:S01]  /*54c0*/  MUFU.EX2 R20, R20 ;  /* 0x0000001400147308 */ /* 0x000ee20000000800 */
[C---:B0-----:R-:W-:Y:S01]  /*54d0*/  FADD.FTZ R41, R15.reuse, R40 ;  /* 0x000000280f297221 */ /* 0x041fe20000010000 */
[----:B------:R-:W-:-:S06]  /*54e0*/  F2FP.BF16.F32.PACK_AB R160, R15, R14 ;  /* 0x0000000e0fa0723e */ /* 0x000fcc00000010ff */
[----:B------:R-:W0:Y:S01]  /*54f0*/  MUFU.EX2 R21, R21 ;  /* 0x0000001500157308 */ /* 0x000e220000000800 */
[----:B----4-:R-:W-:-:S07]  /*5500*/  FMNMX.FTZ R6, R3, R6, !PT ;  /* 0x0000000603067209 */ /* 0x010fce0007810000 */
[----:B------:R-:W4:Y:S01]  /*5510*/  MUFU.EX2 R24, R24 ;  /* 0x0000001800187308 */ /* 0x000f220000000800 */
[----:B---3--:R-:W-:Y:S01]  /*5520*/  FADD.FTZ R40, R20, R41 ;  /* 0x0000002914287221 */ /* 0x008fe20000010000 */
[--C-:B------:R-:W-:Y:S01]  /*5530*/  FFMA.FTZ R3, R69, UR10, -R12.reuse ;  /* 0x0000000a45037c23 */ /* 0x100fe2000801080c */
[C---:B------:R-:W-:Y:S01]  /*5540*/  FSETP.NEU.FTZ.AND P1, PT, R6.reuse, -INF , PT ;  /* 0xff8000000600780b */ /* 0x040fe20003f3d000 */
[----:B------:R-:W-:Y:S01]  /*5550*/  FMUL.FTZ R4, R6, UR10 ;  /* 0x0000000a06047c20 */ /* 0x000fe20008410000 */
[----:B------:R-:W-:-:S03]  /*5560*/  FFMA.FTZ R12, R53, UR10, -R12 ;  /* 0x0000000a350c7c23 */ /* 0x000fc6000801080c */
[----:B------:R-:W-:Y:S01]  /*5570*/  MUFU.EX2 R28, R28 ;  /* 0x0000001c001c7308 */ /* 0x000fe20000000800 */
[----:B------:R-:W-:Y:S02]  /*5580*/  FSEL R4, R4, RZ, P1 ;  /* 0x000000ff04047208 */ /* 0x000fe40000800000 */
[----:B0-----:R-:W-:-:S03]  /*5590*/  F2FP.BF16.F32.PACK_AB R162, R21, R20 ;  /* 0x0000001415a2723e */ /* 0x001fc600000010ff */
        /* <DEDUP_REMOVED lines=14> */
[----:B------:R-:W0:Y:S01]  /*5680*/  MUFU.EX2 R27, R27 ;  /* 0x0000001b001b7308 */ /* 0x000e220000000800 */
[--C-:B------:R-:W-:Y:S01]  /*5690*/  FFMA.FTZ R51, R51, UR10, -R4.reuse ;  /* 0x0000000a33337c23 */ /* 0x100fe20008010804 */
[--C-:B------:R-:W-:Y:S01]  /*56a0*/  FFMA.FTZ R54, R54, UR10, -R4.reuse ;  /* 0x0000000a36367c23 */ /* 0x100fe20008010804 */
[----:B------:R-:W-:Y:S01]  /*56b0*/  FFMA.FTZ R4, R55, UR10, -R4 ;  /* 0x0000000a37047c23 */ /* 0x000fe20008010804 */
[----:B----4-:R-:W-:-:S04]  /*56c0*/  F2FP.BF16.F32.PACK_AB R164, R25, R24 ;  /* 0x0000001819a4723e */ /* 0x010fc800000010ff */
[----:B------:R-:W3:Y:S08]  /*56d0*/  MUFU.EX2 R30, R30 ;  /* 0x0000001e001e7308 */ /* 0x000ef00000000800 */
[----:B------:R-:W4:Y:S01]  /*56e0*/  MUFU.EX2 R31, R31 ;  /* 0x0000001f001f7308 */ /* 0x000f220000000800 */
[----:B0-----:R-:W-:Y:S01]  /*56f0*/  FADD.FTZ R37, R26, R27 ;  /* 0x0000001b1a257221 */ /* 0x001fe20000010000 */
[----:B------:R-:W-:-:S06]  /*5700*/  F2FP.BF16.F32.PACK_AB R157, R27, R26 ;  /* 0x0000001a1b9d723e */ /* 0x000fcc00000010ff */
[----:B------:R-:W0:Y:S01]  /*5710*/  MUFU.EX2 R34, R34 ;  /* 0x0000002200227308 */ /* 0x000e220000000800 */
[----:B---3--:R-:W-:-:S07]  /*5720*/  FADD.FTZ R36, R30, R37 ;  /* 0x000000251e247221 */ /* 0x008fce0000010000 */
[----:B------:R-:W3:Y:S01]  /*5730*/  MUFU.EX2 R35, R35 ;  /* 0x0000002300237308 */ /* 0x000ee20000000800 */
[C---:B----4-:R-:W-:Y:S01]  /*5740*/  FADD.FTZ R37, R31.reuse, R36 ;  /* 0x000000241f257221 */ /* 0x050fe20000010000 */
[----:B------:R-:W-:-:S05]  /*5750*/  F2FP.BF16.F32.PACK_AB R159, R31, R30 ;  /* 0x0000001e1f9f723e */ /* 0x000fca00000010ff */
[----:B------:R4:W-:Y:S01]  /*5760*/  STSM.16.M88.4 [R18+0x26800], R156 ;  /* 0x0268009c12007844 */ /* 0x0009e20000000200 */
[----:B------:R-:W5:Y:S01]  /*5770*/  MUFU.EX2 R38, R38 ;  /* 0x0000002600267308 */ /* 0x000f620000000800 */
[----:B0-----:R-:W-:Y:S01]  /*5780*/  FADD.FTZ R36, R34, R37 ;  /* 0x0000002522247221 */ /* 0x001fe20000010000 */
[----:B------:R-:W-:-:S06]  /*5790*/  FADD.FTZ R37, R21, R40 ;  /* 0x0000002815257221 */ /* 0x000fcc0000010000 */
[----:B------:R-:W0:Y:S01]  /*57a0*/  MUFU.EX2 R39, R39 ;  /* 0x0000002700277308 */ /* 0x000e220000000800 */
[C---:B---3--:R-:W-:Y:S01]  /*57b0*/  FADD.FTZ R13, R35.reuse, R36 ;  /* 0x00000024230d7221 */ /* 0x048fe20000010000 */
[----:B------:R-:W-:Y:S01]  /*57c0*/  FADD.FTZ R36, R24, R37 ;  /* 0x0000002518247221 */ /* 0x000fe20000010000 */
[----:B------:R-:W-:-:S03]  /*57d0*/  F2FP.BF16.F32.PACK_AB R161, R35, R34 ;  /* 0x0000002223a1723e */ /* 0x000fc600000010ff */
[----:B------:R-:W-:Y:S02]  /*57e0*/  FADD.FTZ R15, R25, R36 ;  /* 0x00000024190f7221 */ /* 0x000fe40000010000 */
[----:B------:R-:W3:Y:S01]  /*57f0*/  MUFU.EX2 R42, R42 ;  /* 0x0000002a002a7308 */ /* 0x000ee20000000800 */
[----:B-----5:R-:W-:-:S07]  /*5800*/  FADD.FTZ R14, R38, R13 ;  /* 0x0000000d260e7221 */ /* 0x020fce0000010000 */
[----:B------:R-:W5:Y:S01]  /*5810*/  MUFU.EX2 R43, R43 ;  /* 0x0000002b002b7308 */ /* 0x000f620000000800 */
[C---:B0-----:R-:W-:Y:S01]  /*5820*/  FADD.FTZ R13, R39.reuse, R14 ;  /* 0x0000000e270d7221 */ /* 0x041fe20000010000 */
[----:B------:R-:W-:-:S05]  /*5830*/  F2FP.BF16.F32.PACK_AB R163, R39, R38 ;  /* 0x0000002627a3723e */ /* 0x000fca00000010ff */
[----:B------:R4:W-:Y:S01]  /*5840*/  STSM.16.M88.4 [R19], R160 ;  /* 0x000000a013007844 */ /* 0x0009e20000000200 */
[----:B------:R-:W0:Y:S01]  /*5850*/  MUFU.EX2 R46, R46 ;  /* 0x0000002e002e7308 */ /* 0x000e220000000800 */
[----:B---3--:R-:W-:-:S07]  /*5860*/  FADD.FTZ R14, R42, R13 ;  /* 0x0000000d2a0e7221 */ /* 0x008fce0000010000 */
[----:B------:R-:W3:Y:S01]  /*5870*/  MUFU.EX2 R29, R29 ;  /* 0x0000001d001d7308 */ /* 0x000ee20000000800 */
[C---:B-----5:R-:W-:Y:S01]  /*5880*/  FADD.FTZ R13, R43.reuse, R14 ;  /* 0x0000000e2b0d7221 */ /* 0x060fe20000010000 */
[----:B------:R-:W-:-:S06]  /*5890*/  F2FP.BF16.F32.PACK_AB R165, R43, R42 ;  /* 0x0000002a2ba5723e */ /* 0x000fcc00000010ff */
[----:B------:R-:W5:Y:S01]  /*58a0*/  MUFU.EX2 R47, R47 ;  /* 0x0000002f002f7308 */ /* 0x000f620000000800 */
[----:B0-----:R-:W-:-:S07]  /*58b0*/  FADD.FTZ R14, R46, R13 ;  /* 0x0000000d2e0e7221 */ /* 0x001fce0000010000 */
[----:B------:R-:W-:Y:S01]  /*58c0*/  MUFU.EX2 R32, R32 ;  /* 0x0000002000207308 */ /* 0x000fe20000000800 */
[----:B---3--:R-:W-:-:S07]  /*58d0*/  F2FP.BF16.F32.PACK_AB R166, R29, R28 ;  /* 0x0000001c1da6723e */ /* 0x008fce00000010ff */
[----:B------:R-:W0:Y:S01]  /*58e0*/  MUFU.EX2 R33, R33 ;  /* 0x0000002100217308 */ /* 0x000e220000000800 */
[C---:B-----5:R-:W-:Y:S01]  /*58f0*/  F2FP.BF16.F32.PACK_AB R167, R47.reuse, R46 ;  /* 0x0000002e2fa7723e */ /* 0x060fe200000010ff */
[----:B------:R-:W-:-:S04]  /*5900*/  FADD.FTZ R47, R47, R14 ;  /* 0x0000000e2f2f7221 */ /* 0x000fc80000010000 */
[----:B------:R4:W-:Y:S02]  /*5910*/  STSM.16.M88.4 [R23], R164 ;  /* 0x000000a417007844 */ /* 0x0009e40000000200 */
[----:B------:R-:W-:Y:S08]  /*5920*/  MUFU.EX2 R50, R50 ;  /* 0x0000003200327308 */ /* 0x000ff00000000800 */
[----:B------:R-:W3:Y:S01]  /*5930*/  MUFU.EX2 R51, R51 ;  /* 0x0000003300337308 */ /* 0x000ee20000000800 */
[----:B0-----:R-:W-:-:S07]  /*5940*/  F2FP.BF16.F32.PACK_AB R168, R33, R32 ;  /* 0x0000002021a8723e */ /* 0x001fce00000010ff */
[----:B------:R-:W-:Y:S08]  /*5950*/  MUFU.EX2 R3, R3 ;  /* 0x0000000300037308 */ /* 0x000ff00000000800 */
[----:B------:R-:W0:Y:S01]  /*5960*/  MUFU.EX2 R12, R12 ;  /* 0x0000000c000c7308 */ /* 0x000e220000000800 */
[----:B---3--:R-:W-:Y:S01]  /*5970*/  F2FP.BF16.F32.PACK_AB R169, R51, R50 ;  /* 0x0000003233a9723e */ /* 0x008fe200000010ff */
[----:B------:R-:W-:-:S04]  /*5980*/  FADD.FTZ R50, R50, R47 ;  /* 0x0000002f32327221 */ /* 0x000fc80000010000 */
[----:B------:R-:W-:Y:S02]  /*5990*/  FADD.FTZ R51, R51, R50 ;  /* 0x0000003233337221 */ /* 0x000fe40000010000 */
[----:B------:R-:W3:Y:S08]  /*59a0*/  MUFU.EX2 R54, R54 ;  /* 0x0000003600367308 */ /* 0x000ef00000000800 */
[----:B------:R5:W1:Y:S01]  /*59b0*/  MUFU.EX2 R11, R4 ;  /* 0x00000004000b7308 */ /* 0x000a620000000800 */
[----:B0-----:R-:W-:Y:S01]  /*59c0*/  F2FP.BF16.F32.PACK_AB R170, R12, R3 ;  /* 0x000000030caa723e */ /* 0x001fe200000010ff */
[----:B-----5:R-:W-:-:S04]  /*59d0*/  FADD.FTZ R4, R28, R15 ;  /* 0x0000000f1c047221 */ /* 0x020fc80000010000 */
[----:B------:R-:W-:Y:S01]  /*59e0*/  FADD.FTZ R29, R29, R4 ;  /* 0x000000041d1d7221 */ /* 0x000fe20000010000 */
[----:B---3--:R-:W-:-:S03]  /*59f0*/  FADD.FTZ R4, R54, R51 ;  /* 0x0000003336047221 */ /* 0x008fc60000010000 */
[----:B------:R-:W-:Y:S01]  /*5a00*/  FADD.FTZ R32, R32, R29 ;  /* 0x0000001d20207221 */ /* 0x000fe20000010000 */
[C---:B-1----:R-:W-:Y:S01]  /*5a10*/  F2FP.BF16.F32.PACK_AB R171, R11.reuse, R54 ;  /* 0x000000360bab723e */ /* 0x042fe200000010ff */
[----:B------:R-:W-:Y:S02]  /*5a20*/  FADD.FTZ R4, R11, R4 ;  /* 0x000000040b047221 */ /* 0x000fe40000010000 */
[----:B------:R-:W-:Y:S02]  /*5a30*/  FADD.FTZ R32, R33, R32 ;  /* 0x0000002021207221 */ /* 0x000fe40000010000 */
[----:B------:R4:W-:Y:S02]  /*5a40*/  STSM.16.M88.4 [R22], R168 ;  /* 0x000000a816007844 */ /* 0x0009e40000000200 */
[----:B------:R-:W-:-:S04]  /*5a50*/  FADD.FTZ R3, R3, R32 ;  /* 0x0000002003037221 */ /* 0x000fc80000010000 */
[----:B------:R-:W-:Y:S01]  /*5a60*/  FADD.FTZ R3, R12, R3 ;  /* 0x000000030c037221 */ /* 0x000fe20000010000 */
[----:B------:R-:W-:Y:S06]  /*5a70*/  @!P0 BRA `(.L_x_1681) ;  /* 0x0000000000048947 */ /* 0x000fec0003800000 */
[----:B------:R-:W-:Y:S01]  /*5a80*/  BPT.TRAP 0x1 ;  /* 0x000000040000795c */ /* 0x000fe20000300000 */
.L_x_1681:
[----:B------:R0:W1:Y:S01]  /*5a90*/  SYNCS.PHASECHK.TRANS64.TRYWAIT P1, [R9+URZ+0x28c50], R10 ;  /* 0x028c500a090075a7 */ /* 0x000062000802017f */
[----:B------:R-:W-:Y:S05]  /*5aa0*/  @!P0 BRA `(.L_x_1682) ;  /* 0x0000000000048947 */ /* 0x000fea0003800000 */
[----:B------:R-:W-:Y:S01]  /*5ab0*/  BPT.TRAP 0x1 ;  /* 0x000000040000795c */ /* 0x000fe20000300000 */
.L_x_1682:
[----:B-1----:R-:W-:Y:S05]  /*5ac0*/  @P1 BRA `(.L_x_1683) ;  /* 0x0000000000081947 */ /* 0x002fea0003800000 */
[----:B------:R-:W1:Y:S02]  /*5ad0*/  SYNCS.PHASECHK.TRANS64.TRYWAIT P1, [R9+URZ+0x28c50], R10 ;  /* 0x028c500a090075a7 */ /* 0x000e64000802017f */
[----:B-1----:R-:W-:Y:S05]  /*5ae0*/  @!P1 BRA `(.L_x_1684) ;  /* 0x000000e000c09947 */ /* 0x002fea0003800000 */
.L_x_1683:
        /* <DEDUP_REMOVED lines=34> */
.L_x_1685:
[----:B------:R-:W-:Y:S01]  /*5d10*/  UISETP.NE.AND UP1, UPT, UR51, URZ, UPT ;  /* 0x0000003f3300728c */ /* 0x000fe2000bf25270 */
[----:B------:R-:W-:Y:S01]  /*5d20*/  R2UR UR14, R9 ;  /* 0x00000000090e72ca */ /* 0x000fe200000e0000 */
[----:B------:R-:W-:Y:S01]  /*5d30*/  UISETP.NE.AND UP0, UPT, UR50, URZ, UPT ;  /* 0x0000003f3200728c */ /* 0x000fe2000bf05270 */
[----:B012---:R-:W-:Y:S01]  /*5d40*/  IMAD R9, R7, UR49, -R8 ;  /* 0x0000003107097c24 */ /* 0x007fe2000f8e0a08 */
[----:B------:R-:W-:Y:S01]  /*5d50*/  UMOV UR15, UR44 ;  /* 0x0000002c000f7c82 */ /* 0x000fe20008000000 */
[----:B------:R-:W-:-:S03]  /*5d60*/  VIADD R12, R152, 0xfffffffe ;  /* 0xfffffffe980c7836 */ /* 0x000fc60000000000 */
[----:B------:R-:W-:-:S03]  /*5d70*/  PLOP3.LUT P1, PT, PT, PT, UP0, 0x40, 0x0 ;  /* 0x000000000000781c */ /* 0x000fc60003f2e808 */
[----:B------:R-:W-:Y:S01]  /*5d80*/  @UP1 ULDC UR6, c[0x0][0x44c] ;  /* 0x0001130000061ab9 */ /* 0x000fe20000000800 */
[----:B------:R-:W-:Y:S01]  /*5d90*/  @UP1 ULDC UR19, c[0x0][0x450] ;  /* 0x0001140000131ab9 */ /* 0x000fe20000000800 */
[----:B------:R-:W-:Y:S02]  /*5da0*/  UIMAD.WIDE.U32 UR6, UR44, UR6, URZ ;  /* 0x000000062c0672a5 */ /* 0x000fe4000f8e003f */
[----:B------:R-:W-:Y:S02]  /*5db0*/  UIADD3 UR14, UR14, 0x28c60, URZ ;  /* 0x00028c600e0e7890 */ /* 0x000fe4000fffe03f */
[----:B------:R-:W-:Y:S02]  /*5dc0*/  @UP1 USHF.R.U32.HI UR15, URZ, UR19, UR7 ;  /* 0x000000133f0f1299 */ /* 0x000fe40008011607 */
[----:B------:R-:W-:-:S04]  /*5dd0*/  UPRMT UR14, UR40, 0x654, UR14 ;  /* 0x00000654280e7896 */ /* 0x000fc8000800000e */
[----:B------:R-:W-:-:S04]  /*5de0*/  VIADD R9, R9, UR15 ;  /* 0x0000000f09097c36 */ /* 0x000fc80008000000 */
[----:B------:R-:W-:Y:S01]  /*5df0*/  VIADD R10, R9, UR18 ;  /* 0x00000012090a7c36 */ /* 0x000fe20008000000 */
[----:B------:R-:W-:Y:S04]  /*5e00*/  SYNCS.ARRIVE.TRANS64.RED.A1T0 RZ, [UR14], RZ ;  /* 0x000000ffffff79a7 */ /* 0x000fe8000810040e */
[----:B------:R-:W-:Y:S01]  /*5e10*/  R2UR UR14, R10 ;  /* 0x000000000a0e72ca */ /* 0x000fe200000e0000 */
[----:B------:R-:W-:-:S14]  /*5e20*/  @P1 BRA `(.L_x_1686) ;  /* 0x0000000000541947 */ /* 0x000fdc0003800000 */
[C---:B------:R-:W-:Y:S01]  /*5e30*/  ISETP.GT.AND P1, PT, R9.reuse, RZ, PT ;  /* 0x000000ff0900720c */ /* 0x040fe20003f24270 */
[----:B------:R-:W-:-:S05]  /*5e40*/  VIADD R10, R9, 0xffffffff ;  /* 0xffffffff090a7836 */ /* 0x000fca0000000000 */
[----:B------:R-:W-:-:S07]  /*5e50*/  R2UR UR15, R10 ;  /* 0x000000000a0f72ca */ /* 0x000fce00000e0000 */
[----:B------:R-:W-:Y:S08]  /*5e60*/  @P1 BRA `(.L_x_1687) ;  /* 0x0000000000241947 */ /* 0x000ff00003800000 */
[----:B------:R-:W-:Y:S01]  /*5e70*/  R2UR UR15, R9 ;  /* 0x00000000090f72ca */ /* 0x000fe200000e0000 */
[----:B------:R-:W-:Y:S02]  /*5e80*/  ULDC UR18, c[0x0][0x9e4] ;  /* 0x0002790000127ab9 */ /* 0x000fe40000000800 */
[----:B------:R-:W-:-:S10]  /*5e90*/  UISETP.NE.AND UP0, UPT, UR18, 0x1, UPT ;  /* 0x000000011200788c */ /* 0x000fd4000bf05270 */
[----:B------:R-:W-:Y:S01]  /*5ea0*/  UIADD3 UR15, -UR15, URZ, URZ ;  /* 0x0000003f0f0f7290 */ /* 0x000fe2000fffe13f */
[----:B------:R-:W-:-:S03]  /*5eb0*/  @UP0 ULDC.64 UR20, c[0x0][0x9e8] ;  /* 0x00027a0000140ab9 */ /* 0x000fc60000000a00 */
[----:B------:R-:W-:-:S04]  /*5ec0*/  UIMAD.WIDE.U32 UR6, UR15, UR20, URZ ;  /* 0x000000140f0672a5 */ /* 0x000fc8000f8e003f */
[----:B------:R-:W-:-:S04]  /*5ed0*/  @UP0 USHF.R.U32.HI UR15, URZ, UR21, UR7 ;  /* 0x000000153f0f0299 */ /* 0x000fc80008011607 */
[----:B------:R-:W-:Y:S01]  /*5ee0*/  ULOP3.LUT UR15, URZ, UR15, URZ, 0x33, !UPT ;  /* 0x0000000f3f0f7292 */ /* 0x000fe2000f8e333f */
[----:B------:R-:W-:Y:S11]  /*5ef0*/  BRA `(.L_x_1688) ;  /* 0x0000000000147947 */ /* 0x000ff60003800000 */
.L_x_1687:
[----:B------:R-:W-:Y:S02]  /*5f00*/  ULDC UR18, c[0x0][0x9e4] ;  /* 0x0002790000127ab9 */ /* 0x000fe40000000800 */
[----:B------:R-:W-:-:S11]  /*5f10*/  UISETP.NE.AND UP0, UPT, UR18, 0x1, UPT ;  /* 0x000000011200788c */ /* 0x000fd6000bf05270 */
[----:B------:R-:W-:Y:S02]  /*5f20*/  @UP0 ULDC.64 UR20, c[0x0][0x9e8] ;  /* 0x00027a0000140ab9 */ /* 0x000fe40000000a00 */
[----:B------:R-:W-:-:S04]  /*5f30*/  UIMAD.WIDE.U32 UR6, UR15, UR20, URZ ;  /* 0x000000140f0672a5 */ /* 0x000fc8000f8e003f */
[----:B------:R-:W-:-:S12]  /*5f40*/  @UP0 USHF.R.U32.HI UR15, URZ, UR21, UR7 ;  /* 0x000000153f0f0299 */ /* 0x000fd80008011607 */
.L_x_1688:
[----:B------:R-:W-:-:S04]  /*5f50*/  UIMAD UR15, UR15, UR18, UR18 ;  /* 0x000000120f0f72a4 */ /* 0x000fc8000f8e0212 */
[----:B------:R-:W-:-:S04]  /*5f60*/  UISETP.LT.AND UP0, UPT, UR14, UR15, UPT ;  /* 0x0000000f0e00728c */ /* 0x000fc8000bf01270 */
[----:B------:R-:W-:-:S12]  /*5f70*/  USEL UR14, UR14, UR15, UP0 ;  /* 0x0000000f0e0e7287 */ /* 0x000fd80008000000 */
.L_x_1686:
[----:B------:R-:W-:-:S04]  /*5f80*/  USHF.R.S32.HI UR6, URZ, 0x1f, UR14 ;  /* 0x0000001f3f067899 */ /* 0x000fc8000801140e */
[----:B------:R-:W-:-:S04]  /*5f90*/  ULEA.HI UR6, UR6, UR14, URZ, 0x6 ;  /* 0x0000000e06067291 */ /* 0x000fc8000f8f303f */
[----:B------:R-:W-:-:S04]  /*5fa0*/  USHF.R.S32.HI UR6, URZ, 0x6, UR6 ;  /* 0x000000063f067899 */ /* 0x000fc80008011406 */
[----:B------:R-:W-:-:S04]  /*5fb0*/  UISETP.LT.AND UP0, UPT, UR47, UR6, UPT ;  /* 0x000000062f00728c */ /* 0x000fc8000bf01270 */
[----:B------:R-:W-:-:S06]  /*5fc0*/  USEL UR20, UR47, UR6, !UP0 ;  /* 0x000000062f147287 */ /* 0x000fcc000c000000 */
[----:B------:R-:W-:-:S13]  /*5fd0*/  ISETP.GE.AND P1, PT, R12, UR20, PT ;  /* 0x000000140c007c0c */ /* 0x000fda000bf26270 */
[----:B------:R-:W-:Y:S05]  /*5fe0*/  @!P1 BRA `(.L_x_1689) ;  /* 0x0000002400109947 */ /* 0x000fea0003800000 */
[----:B------:R-:W-:Y:S01]  /*5ff0*/  IMAD.MOV.U32 R13, RZ, RZ, R6 ;  /* 0x000000ffff0d7224 */ /* 0x000fe200078e0006 */
[----:B------:R-:W-:Y:S01]  /*6000*/  UMOV UR26, UR38 ;  /* 0x00000026001a7c82 */ /* 0x000fe20008000000 */
[----:B------:R-:W-:Y:S01]  /*6010*/  IMAD.MOV.U32 R14, RZ, RZ, R5 ;  /* 0x000000ffff0e7224 */ /* 0x000fe200078e0005 */
[----:B------:R-:W-:Y:S01]  /*6020*/  ULDC UR24, c[0x0][0x9e4] ;  /* 0x0002790000187ab9 */ /* 0x000fe20000000800 */
[----:B------:R-:W-:Y:S01]  /*6030*/  ULDC UR22, c[0x0][0x9dc] ;  /* 0x0002770000167ab9 */ /* 0x000fe20000000800 */
[----:B------:R-:W-:Y:S01]  /*6040*/  ULDC UR23, c[0x0][0x988] ;  /* 0x0002620000177ab9 */ /* 0x000fe20000000800 */
[----:B------:R-:W-:-:S05]  /*6050*/  ULDC UR25, c[0x0][0x9e0] ;  /* 0x0002780000197ab9 */ /* 0x000fca0000000800 */
.L_x_1708:
[----:B------:R-:W-:-:S04]  /*6060*/  UIADD3 UR38, UR26, 0x1, URZ ;  /* 0x000000011a267890 */ /* 0x000fc8000fffe03f */
[----:B------:R-:W-:-:S04]  /*6070*/  UISETP.NE.AND UP0, UPT, UR38, 0x2, UPT ;  /* 0x000000022600788c */ /* 0x000fc8000bf05270 */
[----:B------:R-:W-:Y:S02]  /*6080*/  USEL UR6, URZ, 0x1, UP0 ;  /* 0x000000013f067887 */ /* 0x000fe40008000000 */
[----:B------:R-:W-:Y:S02]  /*6090*/  USEL UR38, UR38, URZ, UP0 ;  /* 0x0000003f26267287 */ /* 0x000fe40008000000 */
[----:B------:R-:W-:Y:S01]  /*60a0*/  ULOP3.LUT UR37, UR37, UR6, URZ, 0x3c, !UPT ;  /* 0x0000000625257292 */ /* 0x000fe2000f8e3c3f */
[----:B012---:R-:W-:Y:S11]  /*60b0*/  @!P0 BRA `(.L_x_1690) ;  /* 0x0000000000048947 */ /* 0x007ff60003800000 */
[----:B------:R-:W-:Y:S01]  /*60c0*/  BPT.TRAP 0x1 ;  /* 0x000000040000795c */ /* 0x000fe20000300000 */
.L_x_1690:
[----:B------:R-:W-:Y:S01]  /*60d0*/  ULEA UR21, UR38, UR42, 0x3 ;  /* 0x0000002a26157291 */ /* 0x000fe2000f8e183f */
[----:B------:R-:W-:-:S05]  /*60e0*/  IMAD.U32 R9, RZ, RZ, UR37 ;  /* 0x00000025ff097e24 */ /* 0x000fca000f8e00ff */
[----:B------:R-:W-:-:S04]  /*60f0*/  SHF.L.U32 R9, R9, 0x1f, RZ ;  /* 0x0000001f09097819 */ /* 0x000fc800000006ff */
[----:B------:R0:W1:Y:S01]  /*6100*/  SYNCS.PHASECHK.TRANS64.TRYWAIT P1, [UR21+0x28c30], R9 ;  /* 0x028c3009ff0075a7 */ /* 0x0000620008020155 */
[----:B------:R-:W-:Y:S05]  /*6110*/  @!P0 BRA `(.L_x_1691) ;  /* 0x0000000000048947 */ /* 0x000fea0003800000 */
[----:B------:R-:W-:Y:S01]  /*6120*/  BPT.TRAP 0x1 ;  /* 0x000000040000795c */ /* 0x000fe20000300000 */
.L_x_1691:
[----:B-1----:R-:W-:Y:S05]  /*6130*/  @P1 BRA `(.L_x_1692) ;  /* 0x0000000000081947 */ /* 0x002fea0003800000 */
[----:B------:R-:W1:Y:S02]  /*6140*/  SYNCS.PHASECHK.TRANS64.TRYWAIT P1, [UR21+0x28c30], R9 ;  /* 0x028c3009ff0075a7 */ /* 0x000e640008020155 */
[----:B-1----:R-:W-:Y:S05]  /*6150*/  @!P1 BRA `(.L_x_1693) ;  /* 0x000000dc00389947 */ /* 0x002fea0003800000 */
.L_x_1692:
[----:B------:R-:W-:Y:S01]  /*6160*/  R2UR UR18, R0 ;  /* 0x00000000001272ca */ /* 0x000fe200000e0000 */
[----:B----4-:R-:W-:Y:S01]  /*6170*/  WARPGROUP.ARRIVE ;  /* 0x00000000000079c5 */ /* 0x010fe20000000000 */
[----:B------:R-:W-:Y:S01]  /*6180*/  UMOV UR19, 0x40000040 ;  /* 0x4000004000137882 */ /* 0x000fe20000000000 */
[----:B------:R-:W-:Y:S01]  /*6190*/  UMOV UR7, 0x40000040 ;  /* 0x4000004000077882 */ /* 0x000fe20000000000 */
[----:B------:R-:W-:Y:S01]  /*61a0*/  UMOV UR11, 0x40000040 ;  /* 0x40000040000b7882 */ /* 0x000fe20000000000 */
[----:B------:R-:W-:-:S08]  /*61b0*/  UMOV UR15, 0x40000040 ;  /* 0x40000040000f7882 */ /* 0x000fd00000000000 */
[----:B------:R-:W-:-:S04]  /*61c0*/  ULEA UR18, UR38, UR18, 0x9 ;  /* 0x0000001226127291 */ /* 0x000fc8000f8e483f */
[----:B------:R-:W-:Y:S02]  /*61d0*/  UIADD3 UR6, UR18, 0x2, URZ ;  /* 0x0000000212067890 */ /* 0x000fe4000fffe03f */
[----:B------:R-:W-:Y:S02]  /*61e0*/  UIADD3 UR10, UR18, 0x4, URZ ;  /* 0x00000004120a7890 */ /* 0x000fe4000fffe03f */
[----:B------:R-:W-:Y:S02]  /*61f0*/  UIADD3 UR14, UR18, 0x6, URZ ;  /* 0x00000006120e7890 */ /* 0x000fe4000fffe03f */
        /* <DEDUP_REMOVED lines=13> */
.L_x_1694:
[----:B------:R-:W-:Y:S01]  /*62d0*/  UISETP.NE.AND UP1, UPT, UR51, URZ, UPT ;  /* 0x0000003f3300728c */ /* 0x000fe2000bf25270 */
[----:B-1----:R-:W-:Y:S01]  /*62e0*/  VIADD R6, R185, UR44 ;  /* 0x0000002cb9067c36 */ /* 0x002fe20008000000 */
[----:B------:R-:W1:Y:S01]  /*62f0*/  LDC R7, c[0x0][0x2f0] ;  /* 0x0000bc00ff077b82 */ /* 0x000e620000000800 */
[----:B------:R-:W-:Y:S01]  /*6300*/  UISETP.NE.AND UP0, UPT, UR50, URZ, UPT ;  /* 0x0000003f3200728c */ /* 0x000fe2000bf05270 */
[----:B------:R-:W-:Y:S02]  /*6310*/  UMOV UR11, UR22 ;  /* 0x00000016000b7c82 */ /* 0x000fe40008000000 */
[----:B------:R-:W-:Y:S02]  /*6320*/  PLOP3.LUT P1, PT, PT, PT, UP1, 0x80, 0x0 ;  /* 0x000000000000781c */ /* 0x000fe40003f2f018 */
[----:B------:R-:W-:Y:S02]  /*6330*/  PLOP3.LUT P2, PT, PT, PT, UP1, 0x80, 0x0 ;  /* 0x000000000000781c */ /* 0x000fe40003f4f018 */
[----:B------:R-:W2:Y:S01]  /*6340*/  LDC R8, c[0x0][0x288] ;  /* 0x0000a200ff087b82 */ /* 0x000ea20000000800 */
[----:B------:R-:W-:-:S08]  /*6350*/  @UP1 ULDC UR6, c[0x0][0x44c] ;  /* 0x0001130000061ab9 */ /* 0x000fd00000000800 */
[----:B------:R-:W-:Y:S01]  /*6360*/  @P1 IMAD.HI.U32 R5, R6, UR6, RZ ;  /* 0x0000000606051c27 */ /* 0x000fe2000f8e00ff */
[----:B------:R-:W-:Y:S01]  /*6370*/  @UP1 ULDC UR6, c[0x0][0x450] ;  /* 0x0001140000061ab9 */ /* 0x000fe20000000800 */
[----:B------:R-:W-:-:S03]  /*6380*/  PLOP3.LUT P1, PT, PT, PT, UP0, 0x40, 0x0 ;  /* 0x000000000000781c */ /* 0x000fc60003f2e808 */
[----:B------:R-:W-:Y:S01]  /*6390*/  @P2 SHF.R.U32.HI R6, RZ, UR6, R5 ;  /* 0x00000006ff062c19 */ /* 0x000fe20008011605 */
[----:B------:R-:W-:Y:S01]  /*63a0*/  UIADD3 UR6, UR21, 0x28c40, URZ ;  /* 0x00028c4015067890 */ /* 0x000fe2000fffe03f */
[----:B------:R-:W-:-:S03]  /*63b0*/  IMAD.SHL.U32 R5, R12, 0x40, RZ ;  /* 0x000000400c057824 */ /* 0x000fc600078e00ff */
[----:B------:R-:W3:Y:S01]  /*63c0*/  SHFL.IDX PT, R192, R6, RZ, 0x1c1f ;  /* 0x001c1fff06c07589 */ /* 0x000ee200000e0000 */
[----:B------:R-:W-:Y:S01]  /*63d0*/  UPRMT UR6, UR40, 0x654, UR6 ;  /* 0x0000065428067896 */ /* 0x000fe20008000006 */
[----:B------:R-:W-:-:S05]  /*63e0*/  IADD3 R10, -R2, 0x1, -R5 ;  /* 0x00000001020a7810 */ /* 0x000fca0007ffe905 */
[----:B-1----:R-:W-:-:S03]  /*63f0*/  IMAD R11, R7, UR49, R10 ;  /* 0x00000031070b7c24 */ /* 0x002fc6000f8e020a */
[----:B------:R-:W-:Y:S01]  /*6400*/  SYNCS.ARRIVE.TRANS64.RED.A1T0 RZ, [UR6], RZ ;  /* 0x000000ffffff79a7 */ /* 0x000fe20008100406 */
[----:B------:R-:W-:Y:S01]  /*6410*/  ULOP3.LUT UR6, URZ, UR11, URZ, 0x33, !UPT ;  /* 0x0000000b3f067292 */ /* 0x000fe2000f8e333f */
[----:B--2---:R-:W-:-:S05]  /*6420*/  IADD3 R11, R11, -R8, RZ ;  /* 0x800000080b0b7210 */ /* 0x004fca0007ffe0ff */
[C---:B------:R-:W-:Y:S02]  /*6430*/  VIADD R191, R11.reuse, UR25 ;  /* 0x000000190bbf7c36 */ /* 0x040fe40008000000 */
[----:B------:R-:W-:Y:S02]  /*6440*/  VIADD R193, R11, UR6 ;  /* 0x000000060bc17c36 */ /* 0x000fe40008000000 */
[----:B---3--:R-:W-:Y:S02]  /*6450*/  IMAD.IADD R20, R191, 0x1, R192 ;  /* 0x00000001bf147824 */ /* 0x008fe400078e02c0 */
[----:B------:R-:W-:Y:S01]  /*6460*/  IMAD.IADD R21, R192, 0x1, R193 ;  /* 0x00000001c0157824 */ /* 0x000fe200078e02c1 */
[----:B------:R-:W-:Y:S06]  /*6470*/  @P1 BRA `(.L_x_1695) ;  /* 0x00000000005c1947 */ /* 0x000fec0003800000 */
[----:B------:R-:W-:Y:S01]  /*6480*/  IMAD R11, R7, UR49, R192 ;  /* 0x00000031070b7c24 */ /* 0x000fe2000f8e02c0 */
[----:B------:R-:W-:Y:S03]  /*6490*/  BSSY B0, `(.L_x_1696) ;  /* 0x0000011000007945 */ /* 0x000fe60003800000 */
[----:B------:R-:W-:-:S05]  /*64a0*/  IMAD.IADD R15, R11, 0x1, -R8 ;  /* 0x000000010b0f7824 */ /* 0x000fca00078e0a08 */
[----:B------:R-:W-:-:S13]  /*64b0*/  ISETP.GT.AND P1, PT, R15, -0x1, PT ;  /* 0xffffffff0f00780c */ /* 0x000fda0003f24270 */
[----:B------:R-:W-:Y:S05]  /*64c0*/  @P1 BRA `(.L_x_1697) ;  /* 0x0000000000201947 */ /* 0x000fea0003800000 */
[----:B------:R-:W-:Y:S01]  /*64d0*/  IMAD.U32 R192, RZ, RZ, UR24 ;  /* 0x00000018ffc07e24 */ /* 0x000fe2000f8e00ff */
[----:B------:R-:W-:-:S04]  /*64e0*/  LOP3.LUT R15, RZ, R15, RZ, 0x33, !PT ;  /* 0x0000000fff0f7212 */ /* 0x000fc800078e33ff */
[----:B------:R-:W-:-:S13]  /*64f0*/  ISETP.NE.AND P1, PT, R192, 0x1, PT ;  /* 0x00000001c000780c */ /* 0x000fda0003f25270 */
[----:B------:R-:W1:Y:S02]  /*6500*/  @P1 LDC.64 R10, c[0x0][0x9e8] ;  /* 0x00027a00ff0a1b82 */ /* 0x000e640000000a00 */
[----:B-1----:R-:W-:-:S05]  /*6510*/  @P1 IMAD.HI.U32 R10, R15, R10, RZ ;  /* 0x0000000a0f0a1227 */ /* 0x002fca00078e00ff */
[----:B------:R-:W-:-:S04]  /*6520*/  @P1 SHF.R.U32.HI R15, RZ, R11, R10 ;  /* 0x0000000bff0f1219 */ /* 0x000fc8000001160a */
[----:B------:R-:W-:Y:S01]  /*6530*/  LOP3.LUT R15, RZ, R15, RZ, 0x33, !PT ;  /* 0x0000000fff0f7212 */ /* 0x000fe200078e33ff */
[----:B------:R-:W-:Y:S06]  /*6540*/  BRA `(.L_x_1698) ;  /* 0x0000000000147947 */ /* 0x000fec0003800000 */
.L_x_1697:
[----:B------:R-:W-:-:S05]  /*6550*/  IMAD.U32 R192, RZ, RZ, UR24 ;  /* 0x00000018ffc07e24 */ /* 0x000fca000f8e00ff */
[----:B------:R-:W-:-:S13]  /*6560*/  ISETP.NE.AND P1, PT, R192, 0x1, PT ;  /* 0x00000001c000780c */ /* 0x000fda0003f25270 */
[----:B------:R-:W1:Y:S02]  /*6570*/  @P1 LDC.64 R10, c[0x0][0x9e8] ;  /* 0x00027a00ff0a1b82 */ /* 0x000e640000000a00 */
[----:B-1----:R-:W-:-:S05]  /*6580*/  @P1 IMAD.HI.U32 R10, R15, R10, RZ ;  /* 0x0000000a0f0a1227 */ /* 0x002fca00078e00ff */
[----:B------:R-:W-:-:S07]  /*6590*/  @P1 SHF.R.U32.HI R15, RZ, R11, R10 ;  /* 0x0000000bff0f1219 */ /* 0x000fce000001160a */
.L_x_1698:
[----:B------:R-:W-:Y:S05]  /*65a0*/  BSYNC B0 ;  /* 0x0000000000007941 */ /* 0x000fea0003800000 */
.L_x_1696:
[----:B------:R-:W-:-:S04]  /*65b0*/  IMAD R15, R15, R192, -R5 ;  /* 0x000000c00f0f7224 */ /* 0x000fc800078e0a05 */
[----:B------:R-:W-:-:S05]  /*65c0*/  IMAD.IADD R15, R15, 0x1, -R2 ;  /* 0x000000010f0f7824 */ /* 0x000fca00078e0a02 */
[----:B------:R-:W-:Y:S02]  /*65d0*/  VIADDMNMX R20, R15, R192, R20, PT ;  /* 0x000000c00f147246 */ /* 0x000fe40003800114 */
[----:B------:R-:W-:-:S07]  /*65e0*/  VIMNMX R21, R21, R15, !PT ;  /* 0x0000000f15157248 */ /* 0x000fce0007fe0100 */
.L_x_1695:
[----:B------:R-:W-:Y:S01]  /*65f0*/  ISETP.GT.AND P1, PT, R12, -0x1, PT ;  /* 0xffffffff0c00780c */ /* 0x000fe20003f24270 */
[----:B------:R-:W1:Y:S01]  /*6600*/  SHFL.IDX PT, R10, R6, 0x1, 0x1c1f ;  /* 0x003c1f00060a7f89 */ /* 0x000e6200000e0000 */
[----:B------:R-:W-:Y:S02]  /*6610*/  UISETP.NE.AND UP0, UPT, UR50, URZ, UPT ;  /* 0x0000003f3200728c */ /* 0x000fe4000bf05270 */
[C---:B------:R-:W-:Y:S02]  /*6620*/  ISETP.GT.AND P4, PT, R21.reuse, 0x1, P1 ;  /* 0x000000011500780c */ /* 0x040fe40000f84270 */
[----:B------:R-:W-:Y:S02]  /*6630*/  ISETP.GT.AND P5, PT, R21, RZ, P1 ;  /* 0x000000ff1500720c */ /* 0x000fe40000fa4270 */
[C---:B------:R-:W-:Y:S02]  /*6640*/  ISETP.LT.OR P4, PT, R20.reuse, 0x2, P4 ;  /* 0x000000021400780c */ /* 0x040fe40002781670 */
[----:B------:R-:W-:-:S02]  /*6650*/  ISETP.LT.OR P5, PT, R20, 0x1, P5 ;  /* 0x000000011400780c */ /* 0x000fc40002fa1670 */
[----:B------:R-:W-:Y:S02]  /*6660*/  FSEL R153, R153, -INF , !P4 ;  /* 0xff80000099997808 */ /* 0x000fe40006000000 */
[C---:B------:R-:W-:Y:S02]  /*6670*/  ISETP.GT.AND P4, PT, R21.reuse, 0x18, P1 ;  /* 0x000000181500780c */ /* 0x040fe40000f84270 */
[----:B------:R-:W-:Y:S02]  /*6680*/  FSEL R15, R152, -INF , !P5 ;  /* 0xff800000980f7808 */ /* 0x000fe40006800000 */
[----:B------:R-:W-:Y:S02]  /*6690*/  ISETP.LT.OR P4, PT, R20, 0x19, P4 ;  /* 0x000000191400780c */ /* 0x000fe40002781670 */
[C---:B------:R-:W-:Y:S02]  /*66a0*/  ISETP.GT.AND P6, PT, R21.reuse, 0x8, P1 ;  /* 0x000000081500780c */ /* 0x040fe40000fc4270 */
[----:B------:R-:W-:-:S02]  /*66b0*/  ISETP.GT.AND P2, PT, R21, 0x9, P1 ;  /* 0x000000091500780c */ /* 0x000fc40000f44270 */
[----:B------:R-:W-:Y:S01]  /*66c0*/  ISETP.GT.AND P3, PT, R21, 0x10, P1 ;  /* 0x000000101500780c */ /* 0x000fe20000f64270 */
[----:B-1----:R-:W-:Y:S01]  /*66d0*/  IMAD.IADD R6, R191, 0x1, R10 ;  /* 0x00000001bf067824 */ /* 0x002fe200078e020a */
[C---:B------:R-:W-:Y:S02]  /*66e0*/  ISETP.GT.AND P5, PT, R21.reuse, 0x11, P1 ;  /* 0x000000111500780c */ /* 0x040fe40000fa4270 */
[----:B------:R-:W-:Y:S02]  /*66f0*/  FSEL R164, R164, -INF , !P4 ;  /* 0xff800000a4a47808 */ /* 0x000fe40006000000 */
[----:B------:R-:W-:Y:S02]  /*6700*/  ISETP.GT.AND P4, PT, R21, 0x29, P1 ;  /* 0x000000291500780c */ /* 0x000fe40000f84270 */
[C---:B------:R-:W-:Y:S02]  /*6710*/  ISETP.LT.OR P6, PT, R20.reuse, 0x9, P6 ;  /* 0x000000091400780c */ /* 0x040fe400037c1670 */
[----:B------:R-:W-:-:S02]  /*6720*/  ISETP.LT.OR P2, PT, R20, 0xa, P2 ;  /* 0x0000000a1400780c */ /* 0x000fc40001741670 */
[C---:B------:R-:W-:Y:S02]  /*6730*/  ISETP.LT.OR P3, PT, R20.reuse, 0x11, P3 ;  /* 0x000000111400780c */ /* 0x040fe40001f61670 */
[C---:B------:R-:W-:Y:S02]  /*6740*/  ISETP.LT.OR P5, PT, R20.reuse, 0x12, P5 ;  /* 0x000000121400780c */ /* 0x040fe40002fa1670 */
[----:B------:R-:W-:Y:S02]  /*6750*/  ISETP.LT.OR P4, PT, R20, 0x2a, P4 ;  /* 0x0000002a1400780c */ /* 0x000fe40002781670 */
[----:B------:R-:W-:Y:S02]  /*6760*/  FSEL R156, R156, -INF , !P6 ;  /* 0xff8000009c9c7808 */ /* 0x000fe40007000000 */
[----:B------:R-:W-:Y:S02]  /*6770*/  FSEL R157, R157, -INF , !P2 ;  /* 0xff8000009d9d7808 */ /* 0x000fe40005000000 */
[----:B------:R-:W-:-:S02]  /*6780*/  FSEL R160, R160, -INF , !P3 ;  /* 0xff800000a0a07808 */ /* 0x000fc40005800000 */
[----:B------:R-:W-:Y:S02]  /*6790*/  FSEL R161, R161, -INF , !P5 ;  /* 0xff800000a1a17808 */ /* 0x000fe40006800000 */
[C---:B------:R-:W-:Y:S02]  /*67a0*/  ISETP.GT.AND P6, PT, R21.reuse, 0x19, P1 ;  /* 0x000000191500780c */ /* 0x040fe40000fc4270 */
[C---:B------:R-:W-:Y:S02]  /*67b0*/  ISETP.GT.AND P2, PT, R21.reuse, 0x20, P1 ;  /* 0x000000201500780c */ /* 0x040fe40000f44270 */
[C---:B------:R-:W-:Y:S02]  /*67c0*/  ISETP.GT.AND P3, PT, R21.reuse, 0x21, P1 ;  /* 0x000000211500780c */ /* 0x040fe40000f64270 */
[----:B------:R-:W-:Y:S02]  /*67d0*/  ISETP.GT.AND P5, PT, R21, 0x28, P1 ;  /* 0x000000281500780c */ /* 0x000fe40000fa4270 */
[----:B------:R-:W-:-:S02]  /*67e0*/  FSEL R173, R173, -INF , !P4 ;  /* 0xff800000adad7808 */ /* 0x000fc40006000000 */
[----:B------:R-:W-:Y:S02]  /*67f0*/  PLOP3.LUT P4, PT, PT, PT, UP0, 0x40, 0x0 ;  /* 0x000000000000781c */ /* 0x000fe40003f8e808 */
[C---:B------:R-:W-:Y:S02]  /*6800*/  ISETP.LT.OR P6, PT, R20.reuse, 0x1a, P6 ;  /* 0x0000001a1400780c */ /* 0x040fe400037c1670 */
[C---:B------:R-:W-:Y:S02]  /*6810*/  ISETP.LT.OR P2, PT, R20.reuse, 0x21, P2 ;  /* 0x000000211400780c */ /* 0x040fe40001741670 */
[C---:B------:R-:W-:Y:S02]  /*6820*/  ISETP.LT.OR P3, PT, R20.reuse, 0x22, P3 ;  /* 0x000000221400780c */ /* 0x040fe40001f61670 */
[----:B------:R-:W-:Y:S02]  /*6830*/  ISETP.LT.OR P5, PT, R20, 0x29, P5 ;  /* 0x000000291400780c */ /* 0x000fe40002fa1670 */
[----:B------:R-:W-:-:S02]  /*6840*/  FSEL R165, R165, -INF , !P6 ;  /* 0xff800000a5a57808 */ /* 0x000fc40007000000 */
[----:B------:R-:W-:Y:S02]  /*6850*/  FSEL R168, R168, -INF , !P2 ;  /* 0xff800000a8a87808 */ /* 0x000fe40005000000 */
[----:B------:R-:W-:Y:S02]  /*6860*/  FSEL R169, R169, -INF , !P3 ;  /* 0xff800000a9a97808 */ /* 0x000fe40005800000 */
[----:B------:R-:W-:Y:S02]  /*6870*/  FSEL R172, R172, -INF , !P5 ;  /* 0xff800000acac7808 */ /* 0x000fe40006800000 */
[C---:B------:R-:W-:Y:S02]  /*6880*/  ISETP.GT.AND P6, PT, R21.reuse, 0x30, P1 ;  /* 0x000000301500780c */ /* 0x040fe40000fc4270 */
[C---:B------:R-:W-:Y:S02]  /*6890*/  ISETP.GT.AND P2, PT, R21.reuse, 0x31, P1 ;  /* 0x000000311500780c */ /* 0x040fe40000f44270 */
[----:B------:R-:W-:-:S02]  /*68a0*/  ISETP.GT.AND P3, PT, R21, 0x38, P1 ;  /* 0x000000381500780c */ /* 0x000fc40000f64270 */
[----:B------:R-:W-:Y:S02]  /*68b0*/  ISETP.GT.AND P5, PT, R21, 0x39, P1 ;  /* 0x000000391500780c */ /* 0x000fe40000fa4270 */
[C---:B------:R-:W-:Y:S02]  /*68c0*/  ISETP.LT.OR P6, PT, R20.reuse, 0x31, P6 ;  /* 0x000000311400780c */ /* 0x040fe400037c1670 */
[C---:B------:R-:W-:Y:S02]  /*68d0*/  ISETP.LT.OR P2, PT, R20.reuse, 0x32, P2 ;  /* 0x000000321400780c */ /* 0x040fe40001741670 */
[C---:B------:R-:W-:Y:S02]  /*68e0*/  ISETP.LT.OR P3, PT, R20.reuse, 0x39, P3 ;  /* 0x000000391400780c */ /* 0x040fe40001f61670 */
[----:B------:R-:W-:Y:S01]  /*68f0*/  ISETP.LT.OR P5, PT, R20, 0x3a, P5 ;  /* 0x0000003a1400780c */ /* 0x000fe20002fa1670 */
[----:B------:R-:W-:Y:S01]  /*6900*/  IMAD.IADD R20, R193, 0x1, R10 ;  /* 0x00000001c1147824 */ /* 0x000fe200078e020a */
[----:B------:R-:W-:-:S02]  /*6910*/  FSEL R176, R176, -INF , !P6 ;  /* 0xff800000b0b07808 */ /* 0x000fc40007000000 */
[----:B------:R-:W-:Y:S02]  /*6920*/  FSEL R177, R177, -INF , !P2 ;  /* 0xff800000b1b17808 */ /* 0x000fe40005000000 */
[----:B------:R-:W-:Y:S02]  /*6930*/  FSEL R180, R180, -INF , !P3 ;  /* 0xff800000b4b47808 */ /* 0x000fe40005800000 */
[----:B------:R-:W-:Y:S01]  /*6940*/  FSEL R181, R181, -INF , !P5 ;  /* 0xff800000b5b57808 */ /* 0x000fe20006800000 */
        /* <DEDUP_REMOVED lines=14> */
.L_x_1701:
[----:B------:R-:W-:-:S05]  /*6a30*/  IMAD.U32 R152, RZ, RZ, UR24 ;  /* 0x00000018ff987e24 */ /* 0x000fca000f8e00ff */
[----:B------:R-:W-:-:S13]  /*6a40*/  ISETP.NE.AND P2, PT, R152, 0x1, PT ;  /* 0x000000019800780c */ /* 0x000fda0003f45270 */
[----:B------:R-:W1:Y:S02]  /*6a50*/  @P2 LDC.64 R10, c[0x0][0x9e8] ;  /* 0x00027a00ff0a2b82 */ /* 0x000e640000000a00 */
[----:B-1----:R-:W-:-:S05]  /*6a60*/  @P2 IMAD.HI.U32 R10, R21, R10, RZ ;  /* 0x0000000a150a2227 */ /* 0x002fca00078e00ff */
[----:B------:R-:W-:-:S07]  /*6a70*/  @P2 SHF.R.U32.HI R21, RZ, R11, R10 ;  /* 0x0000000bff152219 */ /* 0x000fce000001160a */
.L_x_1702:
[----:B------:R-:W-:Y:S05]  /*6a80*/  BSYNC B0 ;  /* 0x0000000000007941 */ /* 0x000fea0003800000 */
.L_x_1700:
[----:B------:R-:W-:-:S04]  /*6a90*/  IMAD R5, R21, R152, -R5 ;  /* 0x0000009815057224 */ /* 0x000fc800078e0a05 */
[----:B------:R-:W-:-:S05]  /*6aa0*/  IMAD.IADD R5, R5, 0x1, -R2 ;  /* 0x0000000105057824 */ /* 0x000fca00078e0a02 */
[----:B------:R-:W-:Y:S02]  /*6ab0*/  VIADDMNMX R6, R5, R152, R6, PT ;  /* 0x0000009805067246 */ /* 0x000fe40003800106 */
[----:B------:R-:W-:-:S07]  /*6ac0*/  VIMNMX R20, R20, R5, !PT ;  /* 0x0000000514147248 */ /* 0x000fce0007fe0100 */
.L_x_1699:
[----:B------:R-:W-:Y:S01]  /*6ad0*/  FMNMX.FTZ R10, R15, R14, !PT ;  /* 0x0000000e0f0a7209 */ /* 0x000fe20007810000 */
[----:B------:R-:W-:Y:S01]  /*6ae0*/  UMOV UR10, UR23 ;  /* 0x00000017000a7c82 */ /* 0x000fe20008000000 */
[C---:B------:R-:W-:Y:S02]  /*6af0*/  ISETP.GT.AND P3, PT, R20.reuse, RZ, P1 ;  /* 0x000000ff1400720c */ /* 0x040fe40000f64270 */
[----:B------:R-:W-:Y:S02]  /*6b00*/  FMNMX.FTZ R5, R153, R10, !PT ;  /* 0x0000000a99057209 */ /* 0x000fe40007810000 */
[----:B------:R-:W-:Y:S02]  /*6b10*/  ISETP.GT.AND P4, PT, R20, 0x1, P1 ;  /* 0x000000011400780c */ /* 0x000fe40000f84270 */
[----:B------:R-:W-:Y:S02]  /*6b20*/  FMNMX.FTZ R10, R156, R5, !PT ;  /* 0x000000059c0a7209 */ /* 0x000fe40007810000 */
[----:B------:R-:W-:-:S02]  /*6b30*/  ISETP.LT.OR P3, PT, R6, 0x1, P3 ;  /* 0x000000010600780c */ /* 0x000fc40001f61670 */
[----:B------:R-:W-:Y:S02]  /*6b40*/  FMNMX.FTZ R5, R157, R10, !PT ;  /* 0x0000000a9d057209 */ /* 0x000fe40007810000 */
[----:B------:R-:W-:Y:S02]  /*6b50*/  ISETP.GT.AND P6, PT, R20, 0x8, P1 ;  /* 0x000000081400780c */ /* 0x000fe40000fc4270 */
[----:B------:R-:W-:Y:S02]  /*6b60*/  FMNMX.FTZ R10, R160, R5, !PT ;  /* 0x00000005a00a7209 */ /* 0x000fe40007810000 */
[----:B------:R-:W-:Y:S02]  /*6b70*/  ISETP.LT.OR P4, PT, R6, 0x2, P4 ;  /* 0x000000020600780c */ /* 0x000fe40002781670 */
[----:B------:R-:W-:Y:S02]  /*6b80*/  FMNMX.FTZ R5, R161, R10, !PT ;  /* 0x0000000aa1057209 */ /* 0x000fe40007810000 */
[----:B------:R-:W-:-:S02]  /*6b90*/  FSEL R154, R154, -INF , !P3 ;  /* 0xff8000009a9a7808 */ /* 0x000fc40005800000 */
        /* <DEDUP_REMOVED lines=15> */
[----:B------:R-:W-:Y:S02]  /*6c90*/  FSEL R159, R159, -INF , !P2 ;  /* 0xff8000009f9f7808 */ /* 0x000fe40005000000 */
[----:B------:R-:W-:Y:S02]  /*6ca0*/  FMNMX.FTZ R10, R180, R5, !PT ;  /* 0x00000005b40a7209 */ /* 0x000fe40007810000 */
[----:B------:R-:W-:-:S02]  /*6cb0*/  ISETP.LT.OR P5, PT, R6, 0x11, P5 ;  /* 0x000000110600780c */ /* 0x000fc40002fa1670 */
[----:B------:R-:W-:Y:S02]  /*6cc0*/  FMNMX.FTZ R10, R181, R10, !PT ;  /* 0x0000000ab50a7209 */ /* 0x000fe40007810000 */
[----:B------:R-:W-:Y:S02]  /*6cd0*/  ISETP.GT.AND P6, PT, R20, 0x18, P1 ;  /* 0x000000181400780c */ /* 0x000fe40000fc4270 */
[----:B------:R-:W-:Y:S01]  /*6ce0*/  ISETP.LT.OR P4, PT, R6, 0x12, P4 ;  /* 0x000000120600780c */ /* 0x000fe20002781670 */
[----:B------:R-:W1:Y:S01]  /*6cf0*/  SHFL.BFLY PT, R5, R10, 0x2, 0x1f ;  /* 0x0c401f000a057f89 */ /* 0x000e6200000e0000 */
[----:B------:R-:W-:Y:S02]  /*6d00*/  FSEL R162, R162, -INF , !P5 ;  /* 0xff800000a2a27808 */ /* 0x000fe40006800000 */
[----:B------:R-:W-:Y:S02]  /*6d10*/  ISETP.GT.AND P2, PT, R20, 0x19, P1 ;  /* 0x000000191400780c */ /* 0x000fe40000f44270 */
[----:B------:R-:W-:-:S02]  /*6d20*/  ISETP.LT.OR P6, PT, R6, 0x19, P6 ;  /* 0x000000190600780c */ /* 0x000fc400037c1670 */
[----:B------:R-:W-:Y:S02]  /*6d30*/  FSEL R163, R163, -INF , !P4 ;  /* 0xff800000a3a37808 */ /* 0x000fe40006000000 */
[----:B------:R-:W-:Y:S02]  /*6d40*/  ISETP.GT.AND P3, PT, R20, 0x20, P1 ;  /* 0x000000201400780c */ /* 0x000fe40000f64270 */
[----:B------:R-:W-:Y:S02]  /*6d50*/  FSEL R166, R166, -INF , !P6 ;  /* 0xff800000a6a67808 */ /* 0x000fe40007000000 */
[C---:B------:R-:W-:Y:S02]  /*6d60*/  ISETP.LT.OR P2, PT, R6.reuse, 0x1a, P2 ;  /* 0x0000001a0600780c */ /* 0x040fe40001741670 */
[----:B------:R-:W-:Y:S02]  /*6d70*/  ISETP.LT.OR P3, PT, R6, 0x21, P3 ;  /* 0x000000210600780c */ /* 0x000fe40001f61670 */
[----:B------:R-:W-:-:S02]  /*6d80*/  ISETP.GT.AND P5, PT, R20, 0x21, P1 ;  /* 0x000000211400780c */ /* 0x000fc40000fa4270 */
[----:B------:R-:W-:Y:S02]  /*6d90*/  FSEL R167, R167, -INF , !P2 ;  /* 0xff800000a7a77808 */ /* 0x000fe40005000000 */
[----:B------:R-:W-:Y:S02]  /*6da0*/  FSEL R170, R170, -INF , !P3 ;  /* 0xff800000aaaa7808 */ /* 0x000fe40005800000 */
[----:B------:R-:W-:Y:S02]  /*6db0*/  ISETP.GT.AND P4, PT, R20, 0x28, P1 ;  /* 0x000000281400780c */ /* 0x000fe40000f84270 */
[----:B-1----:R-:W-:Y:S02]  /*6dc0*/  FMNMX.FTZ R11, R10, R5, !PT ;  /* 0x000000050a0b7209 */ /* 0x002fe40007810000 */
[----:B------:R-:W-:Y:S02]  /*6dd0*/  FMNMX.FTZ R10, R154, R13, !PT ;  /* 0x0000000d9a0a7209 */ /* 0x000fe40007810000 */
[----:B------:R-:W-:Y:S01]  /*6de0*/  ISETP.LT.OR P5, PT, R6, 0x22, P5 ;  /* 0x000000220600780c */ /* 0x000fe20002fa1670 */
[----:B------:R-:W1:Y:S01]  /*6df0*/  SHFL.BFLY PT, R152, R11, 0x1, 0x1f ;  /* 0x0c201f000b987f89 */ /* 0x000e6200000e0000 */
[----:B------:R-:W-:-:S02]  /*6e00*/  ISETP.GT.AND P6, PT, R20, 0x29, P1 ;  /* 0x000000291400780c */ /* 0x000fc40000fc4270 */
[----:B------:R-:W-:Y:S02]  /*6e10*/  ISETP.LT.OR P4, PT, R6, 0x29, P4 ;  /* 0x000000290600780c */ /* 0x000fe40002781670 */
[----:B------:R-:W-:Y:S02]  /*6e20*/  FSEL R171, R171, -INF , !P5 ;  /* 0xff800000abab7808 */ /* 0x000fe40006800000 */
[----:B------:R-:W-:Y:S02]  /*6e30*/  ISETP.GT.AND P2, PT, R20, 0x30, P1 ;  /* 0x000000301400780c */ /* 0x000fe40000f44270 */
[----:B------:R-:W-:Y:S02]  /*6e40*/  FSEL R174, R174, -INF , !P4 ;  /* 0xff800000aeae7808 */ /* 0x000fe40006000000 */
[----:B------:R-:W-:Y:S02]  /*6e50*/  ISETP.LT.OR P6, PT, R6, 0x2a, P6 ;  /* 0x0000002a0600780c */ /* 0x000fe400037c1670 */
[----:B------:R-:W-:-:S02]  /*6e60*/  ISETP.GT.AND P5, PT, R20, 0x31, P1 ;  /* 0x000000311400780c */ /* 0x000fc40000fa4270 */
[C---:B------:R-:W-:Y:S02]  /*6e70*/  ISETP.GT.AND P4, PT, R20.reuse, 0x38, P1 ;  /* 0x000000381400780c */ /* 0x040fe40000f84270 */
[----:B------:R-:W-:Y:S02]  /*6e80*/  ISETP.GT.AND P1, PT, R20, 0x39, P1 ;  /* 0x000000391400780c */ /* 0x000fe40000f24270 */
[C---:B------:R-:W-:Y:S02]  /*6e90*/  ISETP.LT.OR P2, PT, R6.reuse, 0x31, P2 ;  /* 0x000000310600780c */ /* 0x040fe40001741670 */
[----:B------:R-:W-:Y:S02]  /*6ea0*/  FSEL R175, R175, -INF , !P6 ;  /* 0xff800000afaf7808 */ /* 0x000fe40007000000 */
[----:B------:R-:W-:Y:S02]  /*6eb0*/  ISETP.LT.OR P5, PT, R6, 0x32, P5 ;  /* 0x000000320600780c */ /* 0x000fe40002fa1670 */
[----:B-1----:R-:W-:-:S02]  /*6ec0*/  FMNMX.FTZ R5, R11, R152, !PT ;  /* 0x000000980b057209 */ /* 0x002fc40007810000 */
[----:B------:R-:W-:Y:S02]  /*6ed0*/  FMNMX.FTZ R11, R155, R10, !PT ;  /* 0x0000000a9b0b7209 */ /* 0x000fe40007810000 */
[C---:B------:R-:W-:Y:S01]  /*6ee0*/  FSETP.NEU.FTZ.AND P3, PT, R5.reuse, -INF , PT ;  /* 0xff8000000500780b */ /* 0x040fe20003f7d000 */
[----:B------:R-:W-:Y:S01]  /*6ef0*/  FMUL.FTZ R21, R5, UR10 ;  /* 0x0000000a05157c20 */ /* 0x000fe20008410000 */
[----:B------:R-:W-:Y:S02]  /*6f00*/  FMNMX.FTZ R10, R158, R11, !PT ;  /* 0x0000000b9e0a7209 */ /* 0x000fe40007810000 */
[----:B------:R-:W-:Y:S02]  /*6f10*/  FSEL R178, R178, -INF , !P2 ;  /* 0xff800000b2b27808 */ /* 0x000fe40005000000 */
[----:B------:R-:W-:Y:S02]  /*6f20*/  FMNMX.FTZ R11, R159, R10, !PT ;  /* 0x0000000a9f0b7209 */ /* 0x000fe40007810000 */
[----:B------:R-:W-:-:S02]  /*6f30*/  ISETP.LT.OR P4, PT, R6, 0x39, P4 ;  /* 0x000000390600780c */ /* 0x000fc40002781670 */
[----:B------:R-:W-:Y:S02]  /*6f40*/  FMNMX.FTZ R10, R162, R11, !PT ;  /* 0x0000000ba20a7209 */ /* 0x000fe40007810000 */
[----:B------:R-:W-:Y:S02]  /*6f50*/  FSEL R179, R179, -INF , !P5 ;  /* 0xff800000b3b37808 */ /* 0x000fe40006800000 */
[----:B------:R-:W-:Y:S02]  /*6f60*/  FMNMX.FTZ R11, R163, R10, !PT ;  /* 0x0000000aa30b7209 */ /* 0x000fe40007810000 */
[----:B------:R-:W-:Y:S02]  /*6f70*/  FSEL R10, R21, RZ, P3 ;  /* 0x000000ff150a7208 */ /* 0x000fe40001800000 */
[----:B------:R-:W-:Y:S02]  /*6f80*/  FMNMX.FTZ R152, R166, R11, !PT ;  /* 0x0000000ba6987209 */ /* 0x000fe40007810000 */
[----:B------:R-:W-:Y:S01]  /*6f90*/  ISETP.LT.OR P1, PT, R6, 0x3a, P1 ;  /* 0x0000003a0600780c */ /* 0x000fe20000f21670 */
[--C-:B------:R-:W-:Y:S01]  /*6fa0*/  FFMA.FTZ R21, R15, UR10, -R10.reuse ;  /* 0x0000000a0f157c23 */ /* 0x100fe2000801080a */
[----:B------:R-:W-:Y:S01]  /*6fb0*/  FMNMX.FTZ R11, R167, R152, !PT ;  /* 0x00000098a70b7209 */ /* 0x000fe20007810000 */
[--C-:B------:R-:W-:Y:S01]  /*6fc0*/  FFMA.FTZ R157, R157, UR10, -R10.reuse ;  /* 0x0000000a9d9d7c23 */ /* 0x100fe2000801080a */
[----:B------:R-:W-:Y:S01]  /*6fd0*/  FSEL R182, R182, -INF , !P4 ;  /* 0xff800000b6b67808 */ /* 0x000fe20006000000 */
[----:B------:R1:W-:Y:S01]  /*6fe0*/  MUFU.EX2 R152, R21 ;  /* 0x0000001500987308 */ /* 0x0003e20000000800 */
[----:B------:R-:W-:Y:S01]  /*6ff0*/  FMNMX.FTZ R192, R170, R11, !PT ;  /* 0x0000000baac07209 */ /* 0x000fe20007810000 */
[--C-:B------:R-:W-:Y:S01]  /*7000*/  FFMA.FTZ R11, R153, UR10, -R10.reuse ;  /* 0x0000000a990b7c23 */ /* 0x100fe2000801080a */
[----:B------:R-:W-:Y:S01]  /*7010*/  FSEL R183, R183, -INF , !P1 ;  /* 0xff800000b7b77808 */ /* 0x000fe20004800000 */
[--C-:B------:R-:W-:Y:S01]  /*7020*/  FFMA.FTZ R153, R164, UR10, -R10.reuse ;  /* 0x0000000aa4997c23 */ /* 0x100fe2000801080a */
[----:B------:R-:W-:Y:S01]  /*7030*/  FMNMX.FTZ R15, R171, R192, !PT ;  /* 0x000000c0ab0f7209 */ /* 0x000fe20007810000 */
[--C-:B------:R-:W-:Y:S01]  /*7040*/  FFMA.FTZ R164, R169, UR10, -R10.reuse ;  /* 0x0000000aa9a47c23 */ /* 0x100fe2000801080a */
[--C-:B------:R-:W-:Y:S01]  /*7050*/  FFMA.FTZ R169, R177, UR10, -R10.reuse ;  /* 0x0000000ab1a97c23 */ /* 0x100fe2000801080a */
[----:B------:R-:W-:Y:S01]  /*7060*/  MUFU.EX2 R11, R11 ;  /* 0x0000000b000b7308 */ /* 0x000fe20000000800 */
[----:B------:R-:W-:Y:S01]  /*7070*/  FMNMX.FTZ R20, R174, R15, !PT ;  /* 0x0000000fae147209 */ /* 0x000fe20007810000 */
[--C-:B------:R-:W-:Y:S01]  /*7080*/  FFMA.FTZ R15, R156, UR10, -R10.reuse ;  /* 0x0000000a9c0f7c23 */ /* 0x100fe2000801080a */
[--C-:B------:R-:W-:Y:S01]  /*7090*/  FFMA.FTZ R156, R160, UR10, -R10.reuse ;  /* 0x0000000aa09c7c23 */ /* 0x100fe2000801080a */
[--C-:B------:R-:W-:Y:S01]  /*70a0*/  FFMA.FTZ R160, R165, UR10, -R10.reuse ;  /* 0x0000000aa5a07c23 */ /* 0x100fe2000801080a */
[----:B-1----:R-:W-:Y:S01]  /*70b0*/  FMNMX.FTZ R21, R175, R20, !PT ;  /* 0x00000014af157209 */ /* 0x002fe20007810000 */
[----:B------:R-:W-:Y:S01]  /*70c0*/  IMAD.MOV R177, RZ, RZ, -R17 ;  /* 0x000000ffffb17224 */ /* 0x000fe200078e0a11 */
[----:B------:R-:W-:Y:S01]  /*70d0*/  FSEL R165, R5, RZ, P3 ;  /* 0x000000ff05a57208 */ /* 0x000fe20001800000 */
[----:B------:R-:W-:Y:S01]  /*70e0*/  MUFU.EX2 R15, R15 ;  /* 0x0000000f000f7308 */ /* 0x000fe20000000800 */
[----:B------:R-:W-:Y:S01]  /*70f0*/  FMNMX.FTZ R20, R178, R21, !PT ;  /* 0x00000015b2147209 */ /* 0x000fe20007810000 */
[----:B------:R-:W-:Y:S01]  /*7100*/  FFMA.FTZ R173, R173, UR10, -R10 ;  /* 0x0000000aadad7c23 */ /* 0x000fe2000801080a */
[----:B------:R-:W-:Y:S01]  /*7110*/  ISETP.NE.AND P1, PT, R2, R177, PT ;  /* 0x000000b10200720c */ /* 0x000fe20003f25270 */
[----:B------:R-:W-:Y:S01]  /*7120*/  FADD.FTZ R165, -R165, R14 ;  /* 0x0000000ea5a57221 */ /* 0x000fe20000010100 */
[----:B------:R-:W-:Y:S01]  /*7130*/  FMNMX.FTZ R21, R179, R20, !PT ;  /* 0x00000014b3157209 */ /* 0x000fe20007810000 */
[----:B------:R-:W-:-:S02]  /*7140*/  FFMA.FTZ R177, R181, UR10, -R10 ;  /* 0x0000000ab5b17c23 */ /* 0x000fc4000801080a */
[----:B------:R-:W-:Y:S01]  /*7150*/  FMUL.FTZ R165, R165, UR10 ;  /* 0x0000000aa5a57c20 */ /* 0x000fe20008410000 */
[----:B------:R-:W-:Y:S01]  /*7160*/  FMNMX.FTZ R6, R182, R21, !PT ;  /* 0x00000015b6067209 */ /* 0x000fe20007810000 */
[----:B------:R-:W-:Y:S01]  /*7170*/  FFMA.FTZ R21, R161, UR10, -R10 ;  /* 0x0000000aa1157c23 */ /* 0x000fe2000801080a */
[----:B------:R1:W-:Y:S02]  /*7180*/  MUFU.EX2 R20, R157 ;  /* 0x0000009d00147308 */ /* 0x0003e40000000800 */
[----:B------:R-:W-:-:S05]  /*7190*/  FMNMX.FTZ R6, R183, R6, !PT ;  /* 0x00000006b7067209 */ /* 0x000fca0007810000 */
[----:B------:R-:W2:Y:S01]  /*71a0*/  SHFL.BFLY PT, R161, R6, 0x2, 0x1f ;  /* 0x0c401f0006a17f89 */ /* 0x000ea200000e0000 */
[----:B------:R-:W3:Y:S01]  /*71b0*/  MUFU.EX2 R165, R165 ;  /* 0x000000a500a57308 */ /* 0x000ee20000000800 */
[--C-:B-1----:R-:W-:Y:S01]  /*71c0*/  FFMA.FTZ R157, R168, UR10, -R10.reuse ;  /* 0x0000000aa89d7c23 */ /* 0x102fe2000801080a */
[----:B------:R-:W-:-:S06]  /*71d0*/  FFMA.FTZ R168, R176, UR10, -R10 ;  /* 0x0000000ab0a87c23 */ /* 0x000fcc000801080a */
[----:B------:R-:W1:Y:S08]  /*71e0*/  MUFU.EX2 R156, R156 ;  /* 0x0000009c009c7308 */ /* 0x000e700000000800 */
[----:B------:R-:W4:Y:S01]  /*71f0*/  MUFU.EX2 R21, R21 ;  /* 0x0000001500157308 */ /* 0x000f220000000800 */
[----:B---3--:R-:W-:Y:S01]  /*7200*/  FFMA.FTZ R176, R165, R3, R152 ;  /* 0x00000003a5b07223 */ /* 0x008fe20000010098 */
[----:B------:R-:W-:Y:S01]  /*7210*/  F2FP.BF16.F32.PACK_AB R152, R11, R152 ;  /* 0x000000980b98723e */ /* 0x000fe200000010ff */
[-C--:B------:R-:W-:Y:S01]  /*7220*/  FMUL.FTZ R24, R24, R165.reuse ;  /* 0x000000a518187220 */ /* 0x080fe20000410000 */
[-C--:B------:R-:W-:Y:S01]  /*7230*/  FMUL.FTZ R25, R25, R165.reuse ;  /* 0x000000a519197220 */ /* 0x080fe20000410000 */
[----:B------:R-:W-:Y:S01]  /*7240*/  FADD.FTZ R176, R11, R176 ;  /* 0x000000b00bb07221 */ /* 0x000fe20000010000 */
[----:B------:R-:W-:Y:S01]  /*7250*/  FMUL.FTZ R28, R28, R165 ;  /* 0x000000a51c1c7220 */ /* 0x000fe20000410000 */
[----:B--2---:R-:W-:Y:S01]  /*7260*/  FMNMX.FTZ R191, R6, R161, !PT ;  /* 0x000000a106bf7209 */ /* 0x004fe20007810000 */
[----:B------:R-:W2:Y:S01]  /*7270*/  MUFU.EX2 R153, R153 ;  /* 0x0000009900997308 */ /* 0x000ea20000000800 */
[----:B------:R-:W-:Y:S01]  /*7280*/  FADD.FTZ R181, R15, R176 ;  /* 0x000000b00fb57221 */ /* 0x000fe20000010000 */
[--C-:B------:R-:W-:Y:S01]  /*7290*/  FFMA.FTZ R161, R172, UR10, -R10.reuse ;  /* 0x0000000aaca17c23 */ /* 0x100fe2000801080a */
[----:B------:R-:W-:Y:S01]  /*72a0*/  FFMA.FTZ R172, R180, UR10, -R10 ;  /* 0x0000000ab4ac7c23 */ /* 0x000fe2000801080a */
[----:B------:R-:W3:Y:S01]  /*72b0*/  SHFL.BFLY PT, R6, R191, 0x1, 0x1f ;  /* 0x0c201f00bf067f89 */ /* 0x000ee200000e0000 */
[----:B------:R-:W-:Y:S01]  /*72c0*/  FADD.FTZ R181, R20, R181 ;  /* 0x000000b514b57221 */ /* 0x000fe20000010000 */
[-C--:B------:R-:W-:Y:S01]  /*72d0*/  FMUL.FTZ R29, R29, R165.reuse ;  /* 0x000000a51d1d7220 */ /* 0x080fe20000410000 */
[-C--:B------:R-:W-:Y:S01]  /*72e0*/  FMUL.FTZ R32, R32, R165.reuse ;  /* 0x000000a520207220 */ /* 0x080fe20000410000 */
[----:B------:R-:W5:Y:S01]  /*72f0*/  MUFU.EX2 R160, R160 ;  /* 0x000000a000a07308 */ /* 0x000f620000000800 */
[----:B-1----:R-:W-:Y:S01]  /*7300*/  FADD.FTZ R180, R156, R181 ;  /* 0x000000b59cb47221 */ /* 0x002fe20000010000 */
[----:B----4-:R-:W-:Y:S01]  /*7310*/  F2FP.BF16.F32.PACK_AB R156, R21, R156 ;  /* 0x0000009c159c723e */ /* 0x010fe200000010ff */
[-C--:B------:R-:W-:Y:S01]  /*7320*/  FMUL.FTZ R33, R33, R165.reuse ;  /* 0x000000a521217220 */ /* 0x080fe20000410000 */
[-C--:B------:R-:W-:Y:S01]  /*7330*/  FMUL.FTZ R36, R36, R165.reuse ;  /* 0x000000a524247220 */ /* 0x080fe20000410000 */
[----:B------:R-:W-:Y:S01]  /*7340*/  FADD.FTZ R180, R21, R180 ;  /* 0x000000b415b47221 */ /* 0x000fe20000010000 */
[-C--:B------:R-:W-:Y:S01]  /*7350*/  FMUL.FTZ R37, R37, R165.reuse ;  /* 0x000000a525257220 */ /* 0x080fe20000410000 */
[-C--:B------:R-:W-:Y:S01]  /*7360*/  FMUL.FTZ R40, R40, R165.reuse ;  /* 0x000000a528287220 */ /* 0x080fe20000410000 */
[----:B------:R-:W1:Y:S01]  /*7370*/  MUFU.EX2 R157, R157 ;  /* 0x0000009d009d7308 */ /* 0x000e620000000800 */
        /* <DEDUP_REMOVED lines=8> */
[-C--:B------:R-:W-:Y:S01]  /*7400*/  FMUL.FTZ R53, R53, R165.reuse ;  /* 0x000000a535357220 */ /* 0x080fe20000410000 */
[-C--:B------:R-:W-:Y:S01]  /*7410*/  FMUL.FTZ R56, R56, R165.reuse ;  /* 0x000000a538387220 */ /* 0x080fe20000410000 */
[-C--:B------:R-:W-:Y:S01]  /*7420*/  FMUL.FTZ R57, R57, R165.reuse ;  /* 0x000000a539397220 */ /* 0x080fe20000410000 */
[----:B---3--:R-:W-:Y:S01]  /*7430*/  FMNMX.FTZ R6, R191, R6, !PT ;  /* 0x00000006bf067209 */ /* 0x008fe20007810000 */
[-C--:B------:R-:W-:Y:S01]  /*7440*/  FMUL.FTZ R60, R60, R165.reuse ;  /* 0x000000a53c3c7220 */ /* 0x080fe20000410000 */
[----:B------:R-:W-:Y:S01]  /*7450*/  MOV R191, UR26 ;  /* 0x0000001a00bf7c02 */ /* 0x000fe20008000f00 */
[-C--:B------:R-:W-:Y:S01]  /*7460*/  FMUL.FTZ R61, R61, R165.reuse ;  /* 0x000000a53d3d7220 */ /* 0x080fe20000410000 */
[C---:B------:R-:W-:Y:S01]  /*7470*/  FSETP.NEU.FTZ.AND P2, PT, R6.reuse, -INF , PT ;  /* 0xff8000000600780b */ /* 0x040fe20003f5d000 */
[----:B------:R-:W-:Y:S01]  /*7480*/  FMUL.FTZ R3, R6, UR10 ;  /* 0x0000000a06037c20 */ /* 0x000fe20008410000 */
[----:B------:R3:W-:Y:S01]  /*7490*/  MUFU.EX2 R14, R173 ;  /* 0x000000ad000e7308 */ /* 0x0007e20000000800 */
[-C--:B------:R-:W-:Y:S01]  /*74a0*/  FMUL.FTZ R64, R64, R165.reuse ;  /* 0x000000a540407220 */ /* 0x080fe20000410000 */
[----:B------:R-:W-:Y:S01]  /*74b0*/  FSEL R10, R6, RZ, P2 ;  /* 0x000000ff060a7208 */ /* 0x000fe20001000000 */
[-C--:B------:R-:W-:Y:S01]  /*74c0*/  FMUL.FTZ R65, R65, R165.reuse ;  /* 0x000000a541417220 */ /* 0x080fe20000410000 */
[----:B------:R-:W-:Y:S01]  /*74d0*/  FSEL R3, R3, RZ, P2 ;  /* 0x000000ff03037208 */ /* 0x000fe20001000000 */
[-C--:B------:R-:W-:Y:S01]  /*74e0*/  FMUL.FTZ R68, R68, R165.reuse ;  /* 0x000000a544447220 */ /* 0x080fe20000410000 */
[----:B------:R-:W-:Y:S01]  /*74f0*/  FMUL.FTZ R69, R69, R165 ;  /* 0x000000a545457220 */ /* 0x000fe20000410000 */
[----:B------:R-:W-:Y:S01]  /*7500*/  FADD.FTZ R10, -R10, R13 ;  /* 0x0000000d0a0a7221 */ /* 0x000fe20000010100 */
[----:B------:R-:W4:Y:S01]  /*7510*/  MUFU.EX2 R161, R161 ;  /* 0x000000a100a17308 */ /* 0x000f220000000800 */
[----:B---3--:R-:W-:Y:S01]  /*7520*/  FFMA.FTZ R173, R154, UR10, -R3 ;  /* 0x0000000a9aad7c23 */ /* 0x008fe20008010803 */
[----:B------:R-:W-:-:S02]  /*7530*/  @!P1 IMAD R154, R191, 0x40, R16 ;  /* 0x00000040bf9a9824 */ /* 0x000fc400078e0210 */
[----:B------:R-:W-:Y:S01]  /*7540*/  FMUL.FTZ R10, R10, UR10 ;  /* 0x0000000a0a0a7c20 */ /* 0x000fe20008410000 */
[--C-:B------:R-:W-:Y:S01]  /*7550*/  FFMA.FTZ R176, R155, UR10, -R3.reuse ;  /* 0x0000000a9bb07c23 */ /* 0x100fe20008010803 */
[--C-:B------:R-:W-:Y:S01]  /*7560*/  FFMA.FTZ R155, R158, UR10, -R3.reuse ;  /* 0x0000000a9e9b7c23 */ /* 0x100fe20008010803 */
[----:B------:R-:W-:Y:S01]  /*7570*/  FFMA.FTZ R159, R159, UR10, -R3 ;  /* 0x0000000a9f9f7c23 */ /* 0x000fe20008010803 */
[----:B------:R-:W-:Y:S01]  /*7580*/  @!P1 LEA R13, R154, UR42, 0x2 ;  /* 0x0000002a9a0d9c11 */ /* 0x000fe2000f8e10ff */
[----:B-----5:R-:W-:Y:S01]  /*7590*/  FADD.FTZ R154, R160, R181 ;  /* 0x000000b5a09a7221 */ /* 0x020fe20000010000 */
[----:B------:R-:W3:Y:S01]  /*75a0*/  MUFU.EX2 R168, R168 ;  /* 0x000000a800a87308 */ /* 0x000ee20000000800 */
[--C-:B------:R-:W-:Y:S01]  /*75b0*/  FFMA.FTZ R180, R162, UR10, -R3.reuse ;  /* 0x0000000aa2b47c23 */ /* 0x100fe20008010803 */
[--C-:B------:R-:W-:Y:S01]  /*75c0*/  FFMA.FTZ R191, R170, UR10, -R3.reuse ;  /* 0x0000000aaabf7c23 */ /* 0x100fe20008010803 */
[----:B-1----:R-:W-:Y:S01]  /*75d0*/  FADD.FTZ R193, R157, R154 ;  /* 0x0000009a9dc17221 */ /* 0x002fe20000010000 */
[--C-:B------:R-:W-:Y:S01]  /*75e0*/  FFMA.FTZ R163, R163, UR10, -R3.reuse ;  /* 0x0000000aa3a37c23 */ /* 0x100fe20008010803 */
[--C-:B------:R-:W-:Y:S01]  /*75f0*/  FFMA.FTZ R181, R166, UR10, -R3.reuse ;  /* 0x0000000aa6b57c23 */ /* 0x100fe20008010803 */
[----:B------:R-:W-:Y:S01]  /*7600*/  FFMA.FTZ R167, R167, UR10, -R3 ;  /* 0x0000000aa7a77c23 */ /* 0x000fe20008010803 */
[----:B--2---:R-:W-:Y:S01]  /*7610*/  FADD.FTZ R154, R164, R193 ;  /* 0x000000c1a49a7221 */ /* 0x004fe20000010000 */
[----:B------:R-:W1:Y:S01]  /*7620*/  MUFU.EX2 R169, R169 ;  /* 0x000000a900a97308 */ /* 0x000e620000000800 */
[--C-:B------:R-:W-:Y:S01]  /*7630*/  FFMA.FTZ R171, R171, UR10, -R3.reuse ;  /* 0x0000000aabab7c23 */ /* 0x100fe20008010803 */
[--C-:B------:R-:W-:Y:S01]  /*7640*/  FFMA.FTZ R174, R174, UR10, -R3.reuse ;  /* 0x0000000aaeae7c23 */ /* 0x100fe20008010803 */
[----:B----4-:R-:W-:Y:S01]  /*7650*/  FADD.FTZ R193, R161, R154 ;  /* 0x0000009aa1c17221 */ /* 0x010fe20000010000 */
[--C-:B------:R-:W-:Y:S01]  /*7660*/  FFMA.FTZ R175, R175, UR10, -R3.reuse ;  /* 0x0000000aafaf7c23 */ /* 0x100fe20008010803 */
[--C-:B------:R-:W-:Y:S01]  /*7670*/  FFMA.FTZ R178, R178, UR10, -R3.reuse ;  /* 0x0000000ab2b27c23 */ /* 0x100fe20008010803 */
[----:B------:R-:W-:Y:S01]  /*7680*/  FFMA.FTZ R179, R179, UR10, -R3 ;  /* 0x0000000ab3b37c23 */ /* 0x000fe20008010803 */
[----:B------:R-:W-:Y:S01]  /*7690*/  FADD.FTZ R193, R14, R193 ;  /* 0x000000c10ec17221 */ /* 0x000fe20000010000 */
[----:B------:R-:W-:Y:S01]  /*76a0*/  MUFU.EX2 R173, R173 ;  /* 0x000000ad00ad7308 */ /* 0x000fe20000000800 */
[--C-:B------:R-:W-:Y:S01]  /*76b0*/  FFMA.FTZ R182, R182, UR10, -R3.reuse ;  /* 0x0000000ab6b67c23 */ /* 0x100fe20008010803 */
[----:B------:R-:W-:Y:S01]  /*76c0*/  FFMA.FTZ R183, R183, UR10, -R3 ;  /* 0x0000000ab7b77c23 */ /* 0x000fe20008010803 */
[----:B---3--:R-:W-:Y:S01]  /*76d0*/  FADD.FTZ R158, R168, R193 ;  /* 0x000000c1a89e7221 */ /* 0x008fe20000010000 */
[----:B------:R-:W-:Y:S01]  /*76e0*/  F2FP.BF16.F32.PACK_AB R162, R14, R161 ;  /* 0x000000a10ea2723e */ /* 0x000fe200000010ff */
[----:B------:R2:W-:Y:S01]  /*76f0*/  @!P1 STS [R13+0x28800], R165 ;  /* 0x028800a50d009388 */ /* 0x0005e20000000800 */
[----:B------:R-:W-:Y:S01]  /*7700*/  F2FP.BF16.F32.PACK_AB R154, R20, R15 ;  /* 0x0000000f149a723e */ /* 0x000fe200000010ff */
[----:B------:R-:W-:Y:S01]  /*7710*/  FMUL.FTZ R72, R72, R165 ;  /* 0x000000a548487220 */ /* 0x000fe20000410000 */
[----:B------:R-:W3:Y:S01]  /*7720*/  MUFU.EX2 R10, R10 ;  /* 0x0000000a000a7308 */ /* 0x000ee20000000800 */
[----:B-1----:R-:W-:Y:S01]  /*7730*/  FADD.FTZ R3, R169, R158 ;  /* 0x0000009ea9037221 */ /* 0x002fe20000010000 */
[----:B------:R-:W-:Y:S01]  /*7740*/  F2FP.BF16.F32.PACK_AB R158, R160, R153 ;  /* 0x00000099a09e723e */ /* 0x000fe200000010ff */
[----:B------:R-:W-:Y:S01]  /*7750*/  FMUL.FTZ R73, R73, R165 ;  /* 0x000000a549497220 */ /* 0x000fe20000410000 */
[----:B------:R-:W-:Y:S01]  /*7760*/  F2FP.BF16.F32.PACK_AB R160, R164, R157 ;  /* 0x0000009da4a0723e */ /* 0x000fe200000010ff */
[-C--:B------:R-:W-:Y:S01]  /*7770*/  FMUL.FTZ R76, R76, R165.reuse ;  /* 0x000000a54c4c7220 */ /* 0x080fe20000410000 */
[----:B------:R-:W-:Y:S01]  /*7780*/  F2FP.BF16.F32.PACK_AB R164, R169, R168 ;  /* 0x000000a8a9a4723e */ /* 0x000fe200000010ff */
        /* <DEDUP_REMOVED lines=9> */
[----:B------:R-:W4:Y:S01]  /*7820*/  MUFU.EX2 R155, R155 ;  /* 0x0000009b009b7308 */ /* 0x000f220000000800 */
[----:B---3--:R-:W-:Y:S01]  /*7830*/  FFMA.FTZ R11, R10, R4, R173 ;  /* 0x000000040a0b7223 */ /* 0x008fe200000100ad */
[----:B------:R3:W-:Y:S01]  /*7840*/  @!P1 STS [R13+0x28820], R10 ;  /* 0x0288200a0d009388 */ /* 0x0007e20000000800 */
[-C--:B------:R-:W-:Y:S01]  /*7850*/  FMUL.FTZ R93, R93, R165.reuse ;  /* 0x000000a55d5d7220 */ /* 0x080fe20000410000 */
[-C--:B------:R-:W-:Y:S01]  /*7860*/  FMUL.FTZ R96, R96, R165.reuse ;  /* 0x000000a560607220 */ /* 0x080fe20000410000 */
[-C--:B------:R-:W-:Y:S01]  /*7870*/  FMUL.FTZ R97, R97, R165.reuse ;  /* 0x000000a561617220 */ /* 0x080fe20000410000 */
[-C--:B------:R-:W-:Y:S01]  /*7880*/  FMUL.FTZ R100, R100, R165.reuse ;  /* 0x000000a564647220 */ /* 0x080fe20000410000 */
[----:B------:R-:W-:Y:S01]  /*7890*/  FMUL.FTZ R101, R101, R165 ;  /* 0x000000a565657220 */ /* 0x000fe20000410000 */
[----:B------:R-:W5:Y:S01]  /*78a0*/  MUFU.EX2 R170, R159 ;  /* 0x0000009f00aa7308 */ /* 0x000f620000000800 */
[C---:B-1----:R-:W-:Y:S01]  /*78b0*/  FADD.FTZ R4, R176.reuse, R11 ;  /* 0x0000000bb0047221 */ /* 0x042fe20000010000 */
[----:B------:R-:W-:Y:S01]  /*78c0*/  F2FP.BF16.F32.PACK_AB R153, R176, R173 ;  /* 0x000000adb099723e */ /* 0x000fe200000010ff */
[-C--:B------:R-:W-:Y:S01]  /*78d0*/  FMUL.FTZ R104, R104, R165.reuse ;  /* 0x000000a568687220 */ /* 0x080fe20000410000 */
[-C--:B------:R-:W-:Y:S01]  /*78e0*/  FMUL.FTZ R105, R105, R165.reuse ;  /* 0x000000a569697220 */ /* 0x080fe20000410000 */
[-C--:B------:R-:W-:Y:S01]  /*78f0*/  FMUL.FTZ R108, R108, R165.reuse ;  /* 0x000000a56c6c7220 */ /* 0x080fe20000410000 */
[-C--:B------:R-:W-:Y:S01]  /*7900*/  FMUL.FTZ R109, R109, R165.reuse ;  /* 0x000000a56d6d7220 */ /* 0x080fe20000410000 */
[-C--:B------:R-:W-:Y:S01]  /*7910*/  FMUL.FTZ R112, R112, R165.reuse ;  /* 0x000000a570707220 */ /* 0x080fe20000410000 */
[----:B------:R-:W1:Y:S01]  /*7920*/  MUFU.EX2 R172, R172 ;  /* 0x000000ac00ac7308 */ /* 0x000e620000000800 */
        /* <DEDUP_REMOVED lines=10> */
[----:B------:R-:W-:Y:S01]  /*79d0*/  BAR.SYNC.DEFER_BLOCKING 0xf, 0x100 ;  /* 0x03c4000000007b1d */ /* 0x000fe20000010000 */
[-C--:B------:R-:W-:Y:S01]  /*79e0*/  FMUL.FTZ R125, R125, R165.reuse ;  /* 0x000000a57d7d7220 */ /* 0x080fe20000410000 */
[-C--:B------:R-:W-:Y:S01]  /*79f0*/  FMUL.FTZ R128, R128, R165.reuse ;  /* 0x000000a580807220 */ /* 0x080fe20000410000 */
[-C--:B------:R-:W-:Y:S01]  /*7a00*/  FMUL.FTZ R129, R129, R165.reuse ;  /* 0x000000a581817220 */ /* 0x080fe20000410000 */
[-C--:B------:R-:W-:Y:S01]  /*7a10*/  FMUL.FTZ R132, R132, R165.reuse ;  /* 0x000000a584847220 */ /* 0x080fe20000410000 */
[-C--:B------:R-:W-:Y:S01]  /*7a20*/  FMUL.FTZ R133, R133, R165.reuse ;  /* 0x000000a585857220 */ /* 0x080fe20000410000 */
[----:B------:R-:W5:Y:S01]  /*7a30*/  MUFU.EX2 R177, R177 ;  /* 0x000000b100b17308 */ /* 0x000f620000000800 */
[----:B-1----:R-:W-:Y:S01]  /*7a40*/  FADD.FTZ R20, R172, R3 ;  /* 0x00000003ac147221 */ /* 0x002fe20000010000 */
[-C--:B------:R-:W-:Y:S01]  /*7a50*/  FMUL.FTZ R136, R136, R165.reuse ;  /* 0x000000a588887220 */ /* 0x080fe20000410000 */
        /* <DEDUP_REMOVED lines=8> */
[----:B------:R-:W-:Y:S01]  /*7ae0*/  FMUL.FTZ R149, R149, R165 ;  /* 0x000000a595957220 */ /* 0x000fe20000410000 */
[-C--:B------:R-:W-:Y:S01]  /*7af0*/  FMUL.FTZ R26, R26, R10.reuse ;  /* 0x0000000a1a1a7220 */ /* 0x080fe20000410000 */
[-C--:B------:R-:W-:Y:S01]  /*7b00*/  FMUL.FTZ R27, R27, R10.reuse ;  /* 0x0000000a1b1b7220 */ /* 0x080fe20000410000 */
[-C--:B------:R-:W-:Y:S01]  /*7b10*/  FMUL.FTZ R30, R30, R10.reuse ;  /* 0x0000000a1e1e7220 */ /* 0x080fe20000410000 */
[----:B------:R-:W-:Y:S01]  /*7b20*/  FMUL.FTZ R31, R31, R10 ;  /* 0x0000000a1f1f7220 */ /* 0x000fe20000410000 */
[----:B------:R-:W4:Y:S01]  /*7b30*/  MUFU.EX2 R159, R181 ;  /* 0x000000b5009f7308 */ /* 0x000f220000000800 */
[C---:B-----5:R-:W-:Y:S01]  /*7b40*/  FADD.FTZ R3, R177.reuse, R20 ;  /* 0x00000014b1037221 */ /* 0x060fe20000010000 */
[----:B------:R-:W-:Y:S01]  /*7b50*/  F2FP.BF16.F32.PACK_AB R166, R177, R172 ;  /* 0x000000acb1a6723e */ /* 0x000fe200000010ff */
[----:B------:R3:W-:Y:S01]  /*7b60*/  STSM.16.M88.4 [R18+0x26800], R152 ;  /* 0x0268009812007844 */ /* 0x0007e20000000200 */
        /* <DEDUP_REMOVED lines=19> */
[-C--:B------:R-:W-:Y:S01]  /*7ca0*/  FMUL.FTZ R62, R62, R10.reuse ;  /* 0x0000000a3e3e7220 */ /* 0x080fe20000410000 */
[----:B------:R-:W4:Y:S01]  /*7cb0*/  MUFU.EX2 R20, R171 ;  /* 0x000000ab00147308 */ /* 0x000f220000000800 */
[C---:B-----5:R-:W-:Y:S01]  /*7cc0*/  FADD.FTZ R168, R14.reuse, R11 ;  /* 0x0000000b0ea87221 */ /* 0x060fe20000010000 */
[----:B------:R-:W-:Y:S01]  /*7cd0*/  F2FP.BF16.F32.PACK_AB R159, R14, R159 ;  /* 0x0000009f0e9f723e */ /* 0x000fe200000010ff */
[-C--:B------:R-:W-:Y:S01]  /*7ce0*/  FMUL.FTZ R63, R63, R10.reuse ;  /* 0x0000000a3f3f7220 */ /* 0x080fe20000410000 */
[-C--:B------:R-:W-:Y:S01]  /*7cf0*/  FMUL.FTZ R66, R66, R10.reuse ;  /* 0x0000000a42427220 */ /* 0x080fe20000410000 */
[-C--:B------:R-:W-:Y:S01]  /*7d00*/  FMUL.FTZ R67, R67, R10.reuse ;  /* 0x0000000a43437220 */ /* 0x080fe20000410000 */
[-C--:B------:R-:W-:Y:S01]  /*7d10*/  FMUL.FTZ R70, R70, R10.reuse ;  /* 0x0000000a46467220 */ /* 0x080fe20000410000 */
[----:B------:R3:W-:Y:S01]  /*7d20*/  STSM.16.M88.4 [R19], R156 ;  /* 0x0000009c13007844 */ /* 0x0007e20000000200 */
        /* <DEDUP_REMOVED lines=17> */
[----:B-----5:R-:W-:Y:S01]  /*7e40*/  FADD.FTZ R11, R163, R168 ;  /* 0x000000a8a30b7221 */ /* 0x020fe20000010000 */
[-C--:B------:R-:W-:Y:S01]  /*7e50*/  FMUL.FTZ R94, R94, R10.reuse ;  /* 0x0000000a5e5e7220 */ /* 0x080fe20000410000 */
[-C--:B------:R-:W-:Y:S01]  /*7e60*/  FMUL.FTZ R95, R95, R10.reuse ;  /* 0x0000000a5f5f7220 */ /* 0x080fe20000410000 */
[-C--:B------:R-:W-:Y:S01]  /*7e70*/  FMUL.FTZ R98, R98, R10.reuse ;  /* 0x0000000a62627220 */ /* 0x080fe20000410000 */
[-C--:B------:R-:W-:Y:S01]  /*7e80*/  FMUL.FTZ R99, R99, R10.reuse ;  /* 0x0000000a63637220 */ /* 0x080fe20000410000 */
[-C--:B------:R-:W-:Y:S01]  /*7e90*/  FMUL.FTZ R102, R102, R10.reuse ;  /* 0x0000000a66667220 */ /* 0x080fe20000410000 */
[-C--:B------:R-:W-:Y:S01]  /*7ea0*/  FMUL.FTZ R103, R103, R10.reuse ;  /* 0x0000000a67677220 */ /* 0x080fe20000410000 */
[----:B------:R-:W5:Y:S01]  /*7eb0*/  MUFU.EX2 R179, R179 ;  /* 0x000000b300b37308 */ /* 0x000f620000000800 */
[C---:B-1----:R-:W-:Y:S01]  /*7ec0*/  FADD.FTZ R11, R4.reuse, R11 ;  /* 0x0000000b040b7221 */ /* 0x042fe20000010000 */
[----:B------:R-:W-:Y:S01]  /*7ed0*/  F2FP.BF16.F32.PACK_AB R163, R4, R163 ;  /* 0x000000a304a3723e */ /* 0x000fe200000010ff */
[-C--:B------:R-:W-:Y:S01]  /*7ee0*/  FMUL.FTZ R106, R106, R10.reuse ;  /* 0x0000000a6a6a7220 */ /* 0x080fe20000410000 */
[-C--:B------:R-:W-:Y:S01]  /*7ef0*/  FMUL.FTZ R107, R107, R10.reuse ;  /* 0x0000000a6b6b7220 */ /* 0x080fe20000410000 */
[-C--:B------:R-:W-:Y:S01]  /*7f00*/  FMUL.FTZ R110, R110, R10.reuse ;  /* 0x0000000a6e6e7220 */ /* 0x080fe20000410000 */
[-C--:B------:R-:W-:Y:S01]  /*7f10*/  FMUL.FTZ R111, R111, R10.reuse ;  /* 0x0000000a6f6f7220 */ /* 0x080fe20000410000 */
[----:B------:R3:W-:Y:S01]  /*7f20*/  STSM.16.M88.4 [R23], R160 ;  /* 0x000000a017007844 */ /* 0x0007e20000000200 */
        /* <DEDUP_REMOVED lines=10> */
[----:B--2---:R-:W-:Y:S01]  /*7fd0*/  F2FP.BF16.F32.PACK_AB R165, R179, R178 ;  /* 0x000000b2b3a5723e */ /* 0x004fe200000010ff */
        /* <DEDUP_REMOVED lines=14> */
[C---:B----4-:R-:W-:Y:S01]  /*80c0*/  F2FP.BF16.F32.PACK_AB R167, R168.reuse, R167 ;  /* 0x000000a7a8a7723e */ /* 0x050fe200000010ff */
[----:B------:R-:W-:Y:S01]  /*80d0*/  FADD.FTZ R4, R168, R11 ;  /* 0x0000000ba8047221 */ /* 0x000fe20000010000 */
[----:B------:R-:W-:-:S03]  /*80e0*/  FMUL.FTZ R151, R151, R10 ;  /* 0x0000000a97977220 */ /* 0x000fc60000410000 */
[----:B------:R3:W-:Y:S01]  /*80f0*/  STSM.16.M88.4 [R22], R164 ;  /* 0x000000a416007844 */ /* 0x0007e20000000200 */
[----:B------:R-:W-:Y:S05]  /*8100*/  @!P0 BRA `(.L_x_1703) ;  /* 0x0000000000048947 */ /* 0x000fea0003800000 */
[----:B------:R-:W-:Y:S01]  /*8110*/  BPT.TRAP 0x1 ;  /* 0x000000040000795c */ /* 0x000fe20000300000 */
.L_x_1703:
[----:B------:R1:W2:Y:S01]  /*8120*/  SYNCS.PHASECHK.TRANS64.TRYWAIT P1, [UR21+0x28c50], R9 ;  /* 0x028c5009ff0075a7 */ /* 0x0002a20008020155 */
[----:B------:R-:W-:Y:S05]  /*8130*/  @!P0 BRA `(.L_x_1704) ;  /* 0x0000000000048947 */ /* 0x000fea0003800000 */
[----:B------:R-:W-:Y:S01]  /*8140*/  BPT.TRAP 0x1 ;  /* 0x000000040000795c */ /* 0x000fe20000300000 */
.L_x_1704:
[----:B--2---:R-:W-:Y:S05]  /*8150*/  @P1 BRA `(.L_x_1705) ;  /* 0x0000000000081947 */ /* 0x004fea0003800000 */
[----:B------:R-:W2:Y:S02]  /*8160*/  SYNCS.PHASECHK.TRANS64.TRYWAIT P1, [UR21+0x28c50], R9 ;  /* 0x028c5009ff0075a7 */ /* 0x000ea40008020155 */
[----:B--2---:R-:W-:Y:S05]  /*8170*/  @!P1 BRA `(.L_x_1706) ;  /* 0x000000bc00489947 */ /* 0x004fea0003800000 */
.L_x_1705:
        /* <DEDUP_REMOVED lines=34> */
.L_x_1707:
[----:B------:R-:W-:Y:S01]  /*83a0*/  UIADD3 UR21, UR21, 0x28c60, URZ ;  /* 0x00028c6015157890 */ /* 0x000fe2000fffe03f */
[C---:B------:R-:W-:Y:S01]  /*83b0*/  ISETP.GT.AND P1, PT, R12.reuse, UR20, PT ;  /* 0x000000140c007c0c */ /* 0x040fe2000bf24270 */
[----:B------:R-:W-:Y:S01]  /*83c0*/  UMOV UR26, UR38 ;  /* 0x00000026001a7c82 */ /* 0x000fe20008000000 */
[----:B------:R-:W-:Y:S01]  /*83d0*/  VIADD R12, R12, 0xffffffff ;  /* 0xffffffff0c0c7836 */ /* 0x000fe20000000000 */
[----:B------:R-:W-:Y:S01]  /*83e0*/  UPRMT UR21, UR40, 0x654, UR21 ;  /* 0x0000065428157896 */ /* 0x000fe20008000015 */
[----:B---3--:R-:W-:Y:S02]  /*83f0*/  IMAD.MOV.U32 R13, RZ, RZ, R6 ;  /* 0x000000ffff0d7224 */ /* 0x008fe400078e0006 */
[----:B------:R-:W-:-:S06]  /*8400*/  IMAD.MOV.U32 R14, RZ, RZ, R5 ;  /* 0x000000ffff0e7224 */ /* 0x000fcc00078e0005 */
[----:B------:R-:W-:Y:S01]  /*8410*/  SYNCS.ARRIVE.TRANS64.RED.A1T0 RZ, [UR21], RZ ;  /* 0x000000ffffff79a7 */ /* 0x000fe20008100415 */
[----:B------:R-:W-:Y:S05]  /*8420*/  @P1 BRA `(.L_x_1708) ;  /* 0xffffffdc000c1947 */ /* 0x000fea000383ffff */
.L_x_1689:
[----:B------:R-:W-:Y:S01]  /*8430*/  UISETP.NE.AND UP1, UPT, UR51, URZ, UPT ;  /* 0x0000003f3300728c */ /* 0x000fe2000bf25270 */
[----:B------:R-:W-:Y:S01]  /*8440*/  IADD3 R8, -R8, 0x1, RZ ;  /* 0x0000000108087810 */ /* 0x000fe20007ffe1ff */
[----:B------:R-:W-:Y:S02]  /*8450*/  UISETP.NE.AND UP0, UPT, UR50, URZ, UPT ;  /* 0x0000003f3200728c */ /* 0x000fe4000bf05270 */
[----:B------:R-:W-:Y:S02]  /*8460*/  UIADD3 UR14, UR44, 0x3f, URZ ;  /* 0x0000003f2c0e7890 */ /* 0x000fe4000fffe03f */
[----:B------:R-:W-:Y:S02]  /*8470*/  IMAD R7, R7, UR49, R8 ;  /* 0x0000003107077c24 */ /* 0x000fe4000f8e0208 */
[----:B------:R-:W-:-:S03]  /*8480*/  PLOP3.LUT P1, PT, PT, PT, UP0, 0x40, 0x0 ;  /* 0x000000000000781c */ /* 0x000fc60003f2e808 */
[----:B------:R-:W-:Y:S01]  /*8490*/  @UP1 ULDC UR6, c[0x0][0x44c] ;  /* 0x0001130000061ab9 */ /* 0x000fe20000000800 */
[----:B------:R-:W-:Y:S01]  /*84a0*/  @UP1 ULDC UR15, c[0x0][0x450] ;  /* 0x00011400000f1ab9 */ /* 0x000fe20000000800 */
[----:B------:R-:W-:-:S04]  /*84b0*/  UIMAD.WIDE.U32 UR6, UR14, UR6, URZ ;  /* 0x000000060e0672a5 */ /* 0x000fc8000f8e003f */
[----:B------:R-:W-:-:S06]  /*84c0*/  @UP1 USHF.R.U32.HI UR14, URZ, UR15, UR7 ;  /* 0x0000000f3f0e1299 */ /* 0x000fcc0008011607 */
[----:B------:R-:W-:-:S04]  /*84d0*/  VIADD R7, R7, UR14 ;  /* 0x0000000e07077c36 */ /* 0x000fc80008000000 */
[----:B------:R-:W-:Y:S01]  /*84e0*/  VIADD R8, R7, -UR11 ;  /* 0x8000000b07087c36 */ /* 0x000fe20008000000 */
[----:B------:R-:W-:Y:S06]  /*84f0*/  @P1 BRA `(.L_x_1709) ;  /* 0x0000000000441947 */ /* 0x000fec0003800000 */
[----:B------:R-:W-:-:S13]  /*8500*/  ISETP.GT.AND P1, PT, R7, -0x1, PT ;  /* 0xffffffff0700780c */ /* 0x000fda0003f24270 */
[----:B------:R-:W-:Y:S05]  /*8510*/  @P1 BRA `(.L_x_1710) ;  /* 0x0000000000201947 */ /* 0x000fea0003800000 */
[----:B------:R-:W3:Y:S01]  /*8520*/  LDC R14, c[0x0][0x9e4] ;  /* 0x00027900ff0e7b82 */ /* 0x000ee20000000800 */
[----:B------:R-:W-:Y:S02]  /*8530*/  LOP3.LUT R7, RZ, R7, RZ, 0x33, !PT ;  /* 0x00000007ff077212 */ /* 0x000fe400078e33ff */
[----:B---3--:R-:W-:-:S13]  /*8540*/  ISETP.NE.AND P1, PT, R14, 0x1, PT ;  /* 0x000000010e00780c */ /* 0x008fda0003f25270 */
[----:B--2---:R-:W2:Y:S02]  /*8550*/  @P1 LDC.64 R10, c[0x0][0x9e8] ;  /* 0x00027a00ff0a1b82 */ /* 0x004ea40000000a00 */
[----:B--2---:R-:W-:-:S05]  /*8560*/  @P1 IMAD.HI.U32 R10, R7, R10, RZ ;  /* 0x0000000a070a1227 */ /* 0x004fca00078e00ff */
[----:B------:R-:W-:-:S04]  /*8570*/  @P1 SHF.R.U32.HI R7, RZ, R11, R10 ;  /* 0x0000000bff071219 */ /* 0x000fc8000001160a */
[----:B------:R-:W-:Y:S01]  /*8580*/  LOP3.LUT R7, RZ, R7, RZ, 0x33, !PT ;  /* 0x00000007ff077212 */ /* 0x000fe200078e33ff */
[----:B------:R-:W-:Y:S06]  /*8590*/  BRA `(.L_x_1711) ;  /* 0x0000000000147947 */ /* 0x000fec0003800000 */
.L_x_1710:
[----:B------:R-:W3:Y:S02]  /*85a0*/  LDC R14, c[0x0][0x9e4] ;  /* 0x00027900ff0e7b82 */ /* 0x000ee40000000800 */
[----:B---3--:R-:W-:-:S13]  /*85b0*/  ISETP.NE.AND P1, PT, R14, 0x1, PT ;  /* 0x000000010e00780c */ /* 0x008fda0003f25270 */
[----:B--2---:R-:W2:Y:S02]  /*85c0*/  @P1 LDC.64 R10, c[0x0][0x9e8] ;  /* 0x00027a00ff0a1b82 */ /* 0x004ea40000000a00 */
[----:B--2---:R-:W-:-:S05]  /*85d0*/  @P1 IMAD.HI.U32 R10, R7, R10, RZ ;  /* 0x0000000a070a1227 */ /* 0x004fca00078e00ff */
[----:B------:R-:W-:-:S07]  /*85e0*/  @P1 SHF.R.U32.HI R7, RZ, R11, R10 ;  /* 0x0000000bff071219 */ /* 0x000fce000001160a */
.L_x_1711:
[----:B------:R-:W-:-:S05]  /*85f0*/  IMAD R7, R7, R14, RZ ;  /* 0x0000000e07077224 */ /* 0x000fca00078e02ff */
[----:B------:R-:W-:-:S07]  /*8600*/  VIMNMX R8, R8, R7, !PT ;  /* 0x0000000708087248 */ /* 0x000fce0007fe0100 */
.L_x_1709:
[----:B------:R-:W-:-:S05]  /*8610*/  VIADD R8, R8, 0x3f ;  /* 0x0000003f08087836 */ /* 0x000fca0000000000 */
[----:B------:R-:W-:-:S04]  /*8620*/  SHF.R.S32.HI R7, RZ, 0x1f, R8 ;  /* 0x0000001fff077819 */ /* 0x000fc80000011408 */
[----:B------:R-:W-:-:S04]  /*8630*/  LEA.HI R7, R7, R8, RZ, 0x6 ;  /* 0x0000000807077211 */ /* 0x000fc800078f30ff */
[----:B------:R-:W-:-:S04]  /*8640*/  SHF.R.S32.HI R7, RZ, 0x6, R7 ;  /* 0x00000006ff077819 */ /* 0x000fc80000011407 */
[----:B------:R-:W-:-:S04]  /*8650*/  VIMNMX R7, R7, UR47, !PT ;  /* 0x0000002f07077c48 */ /* 0x000fc8000ffe0100 */
[----:B------:R-:W-:-:S13]  /*8660*/  ISETP.GE.AND P1, PT, R12, R7, PT ;  /* 0x000000070c00720c */ /* 0x000fda0003f26270 */
[----:B------:R-:W-:Y:S05]  /*8670*/  @!P1 BRA `(.L_x_1712) ;  /* 0x0000001800389947 */ /* 0x000fea0003800000 */
[----:B------:R-:W-:Y:S01]  /*8680*/  IMAD.MOV.U32 R11, RZ, RZ, R6 ;  /* 0x000000ffff0b7224 */ /* 0x000fe200078e0006 */
[----:B------:R-:W-:Y:S01]  /*8690*/  UMOV UR22, UR38 ;  /* 0x0000002600167c82 */ /* 0x000fe20008000000 */
[----:B------:R-:W-:Y:S01]  /*86a0*/  IMAD.MOV.U32 R8, RZ, RZ, R5 ;  /* 0x000000ffff087224 */ /* 0x000fe200078e0005 */
[----:B------:R-:W-:-:S06]  /*86b0*/  ULDC UR20, c[0x0][0x988] ;  /* 0x0002620000147ab9 */ /* 0x000fcc0000000800 */
.L_x_1723:
[----:B------:R-:W-:Y:S01]  /*86c0*/  UIADD3 UR38, UR22, 0x1, URZ ;  /* 0x0000000116267890 */ /* 0x000fe2000fffe03f */
[C---:B------:R-:W-:Y:S01]  /*86d0*/  ISETP.GT.AND P1, PT, R12.reuse, R7, PT ;  /* 0x000000070c00720c */ /* 0x040fe20003f24270 */
[----:B------:R-:W-:Y:S02]  /*86e0*/  VIADD R12, R12, 0xffffffff ;  /* 0xffffffff0c0c7836 */ /* 0x000fe40000000000 */
[----:B------:R-:W-:-:S04]  /*86f0*/  UISETP.NE.AND UP0, UPT, UR38, 0x2, UPT ;  /* 0x000000022600788c */ /* 0x000fc8000bf05270 */
[----:B------:R-:W-:Y:S02]  /*8700*/  USEL UR6, URZ, 0x1, UP0 ;  /* 0x000000013f067887 */ /* 0x000fe40008000000 */
[----:B------:R-:W-:Y:S02]  /*8710*/  USEL UR38, UR38, URZ, UP0 ;  /* 0x0000003f26267287 */ /* 0x000fe40008000000 */
[----:B------:R-:W-:Y:S01]  /*8720*/  ULOP3.LUT UR37, UR37, UR6, URZ, 0x3c, !UPT ;  /* 0x0000000625257292 */ /* 0x000fe2000f8e3c3f */
[----:B---3--:R-:W-:Y:S11]  /*8730*/  @!P0 BRA `(.L_x_1713) ;  /* 0x0000000000048947 */ /* 0x008ff60003800000 */
[----:B------:R-:W-:Y:S01]  /*8740*/  BPT.TRAP 0x1 ;  /* 0x000000040000795c */ /* 0x000fe20000300000 */
.L_x_1713:
[----:B------:R-:W-:Y:S01]  /*8750*/  ULEA UR21, UR38, UR42, 0x3 ;  /* 0x0000002a26157291 */ /* 0x000fe2000f8e183f */
[----:B012---:R-:W-:-:S05]  /*8760*/  IMAD.U32 R9, RZ, RZ, UR37 ;  /* 0x00000025ff097e24 */ /* 0x007fca000f8e00ff */
[----:B------:R-:W-:-:S04]  /*8770*/  SHF.L.U32 R9, R9, 0x1f, RZ ;  /* 0x0000001f09097819 */ /* 0x000fc800000006ff */
[----:B------:R0:W1:Y:S01]  /*8780*/  SYNCS.PHASECHK.TRANS64.TRYWAIT P2, [UR21+0x28c30], R9 ;  /* 0x028c3009ff0075a7 */ /* 0x0000620008040155 */
[----:B------:R-:W-:Y:S05]  /*8790*/  @!P0 BRA `(.L_x_1714) ;  /* 0x0000000000048947 */ /* 0x000fea0003800000 */
[----:B------:R-:W-:Y:S01]  /*87a0*/  BPT.TRAP 0x1 ;  /* 0x000000040000795c */ /* 0x000fe20000300000 */
.L_x_1714:
[----:B-1----:R-:W-:Y:S05]  /*87b0*/  @P2 BRA `(.L_x_1715) ;  /* 0x0000000000082947 */ /* 0x002fea0003800000 */
[----:B------:R-:W1:Y:S02]  /*87c0*/  SYNCS.PHASECHK.TRANS64.TRYWAIT P2, [UR21+0x28c30], R9 ;  /* 0x028c3009ff0075a7 */ /* 0x000e640008040155 */
[----:B-1----:R-:W-:Y:S05]  /*87d0*/  @!P2 BRA `(.L_x_1716) ;  /* 0x000000b400c8a947 */ /* 0x002fea0003800000 */
.L_x_1715:
        /* <DEDUP_REMOVED lines=23> */
.L_x_1717:
[----:B-1----:R-:W-:Y:S01]  /*8950*/  FMNMX.FTZ R6, R152, R8, !PT ;  /* 0x0000000898067209 */ /* 0x002fe20007810000 */
[----:B------:R-:W-:Y:S01]  /*8960*/  UMOV UR10, UR20 ;  /* 0x00000014000a7c82 */ /* 0x000fe20008000000 */
[----:B------:R-:W-:Y:S02]  /*8970*/  UIADD3 UR6, UR21, 0x28c40, URZ ;  /* 0x00028c4015067890 */ /* 0x000fe4000fffe03f */
[----:B------:R-:W-:Y:S02]  /*8980*/  FMNMX.FTZ R5, R153, R6, !PT ;  /* 0x0000000699057209 */ /* 0x000fe40007810000 */
[----:B------:R-:W-:Y:S02]  /*8990*/  UPRMT UR6, UR40, 0x654, UR6 ;  /* 0x0000065428067896 */ /* 0x000fe40008000006 */
[----:B------:R-:W-:-:S04]  /*89a0*/  FMNMX.FTZ R6, R156, R5, !PT ;  /* 0x000000059c067209 */ /* 0x000fc80007810000 */
[----:B------:R-:W-:-:S03]  /*89b0*/  FMNMX.FTZ R5, R157, R6, !PT ;  /* 0x000000069d057209 */ /* 0x000fc60007810000 */
[----:B------:R-:W-:Y:S01]  /*89c0*/  SYNCS.ARRIVE.TRANS64.RED.A1T0 RZ, [UR6], RZ ;  /* 0x000000ffffff79a7 */ /* 0x000fe20008100406 */
        /* <DEDUP_REMOVED lines=13> */
[----:B------:R-:W1:Y:S02]  /*8aa0*/  SHFL.BFLY PT, R5, R10, 0x2, 0x1f ;  /* 0x0c401f000a057f89 */ /* 0x000e6400000e0000 */
[----:B-1----:R-:W-:Y:S02]  /*8ab0*/  FMNMX.FTZ R14, R10, R5, !PT ;  /* 0x000000050a0e7209 */ /* 0x002fe40007810000 */
[----:B------:R-:W-:-:S03]  /*8ac0*/  FMNMX.FTZ R5, R155, R6, !PT ;  /* 0x000000069b057209 */ /* 0x000fc60007810000 */
[----:B------:R-:W1:Y:S01]  /*8ad0*/  SHFL.BFLY PT, R13, R14, 0x1, 0x1f ;  /* 0x0c201f000e0d7f89 */ /* 0x000e6200000e0000 */
[----:B------:R-:W-:-:S04]  /*8ae0*/  FMNMX.FTZ R6, R158, R5, !PT ;  /* 0x000000059e067209 */ /* 0x000fc80007810000 */
[----:B------:R-:W-:-:S04]  /*8af0*/  FMNMX.FTZ R5, R159, R6, !PT ;  /* 0x000000069f057209 */ /* 0x000fc80007810000 */
[----:B------:R-:W-:Y:S02]  /*8b00*/  FMNMX.FTZ R6, R162, R5, !PT ;  /* 0x00000005a2067209 */ /* 0x000fe40007810000 */
[----:B-1----:R-:W-:Y:S02]  /*8b10*/  FMNMX.FTZ R5, R14, R13, !PT ;  /* 0x0000000d0e057209 */ /* 0x002fe40007810000 */
[----:B------:R-:W-:-:S03]  /*8b20*/  FMNMX.FTZ R13, R163, R6, !PT ;  /* 0x00000006a30d7209 */ /* 0x000fc60007810000 */
[C---:B------:R-:W-:Y:S01]  /*8b30*/  FMUL.FTZ R191, R5.reuse, UR10 ;  /* 0x0000000a05bf7c20 */ /* 0x040fe20008410000 */
[----:B------:R-:W-:Y:S01]  /*8b40*/  FMNMX.FTZ R6, R166, R13, !PT ;  /* 0x0000000da6067209 */ /* 0x000fe20007810000 */
[----:B------:R-:W-:Y:S02]  /*8b50*/  FADD.FTZ R8, -R5, R8 ;  /* 0x0000000805087221 */ /* 0x000fe40000010100 */
[--C-:B------:R-:W-:Y:S01]  /*8b60*/  FFMA.FTZ R21, R165, UR10, -R191.reuse ;  /* 0x0000000aa5157c23 */ /* 0x100fe200080108bf */
[----:B------:R-:W-:Y:S01]  /*8b70*/  FMNMX.FTZ R13, R167, R6, !PT ;  /* 0x00000006a70d7209 */ /* 0x000fe20007810000 */
[--C-:B------:R-:W-:Y:S01]  /*8b80*/  FFMA.FTZ R165, R173, UR10, -R191.reuse ;  /* 0x0000000aada57c23 */ /* 0x100fe200080108bf */
[----:B------:R-:W-:Y:S01]  /*8b90*/  FMUL.FTZ R8, R8, UR10 ;  /* 0x0000000a08087c20 */ /* 0x000fe20008410000 */
        /* <DEDUP_REMOVED lines=8> */
[----:B------:R-:W1:Y:S01]  /*8c20*/  MUFU.EX2 R8, R8 ;  /* 0x0000000800087308 */ /* 0x000e620000000800 */
[----:B------:R-:W-:Y:S01]  /*8c30*/  FMNMX.FTZ R6, R174, R15, !PT ;  /* 0x0000000fae067209 */ /* 0x000fe20007810000 */
[--C-:B------:R-:W-:Y:S01]  /*8c40*/  FFMA.FTZ R10, R156, UR10, -R191.reuse ;  /* 0x0000000a9c0a7c23 */ /* 0x100fe200080108bf */
[--C-:B------:R-:W-:Y:S01]  /*8c50*/  FFMA.FTZ R156, R160, UR10, -R191.reuse ;  /* 0x0000000aa09c7c23 */ /* 0x100fe200080108bf */
[--C-:B------:R-:W-:Y:S01]  /*8c60*/  FFMA.FTZ R160, R168, UR10, -R191.reuse ;  /* 0x0000000aa8a07c23 */ /* 0x100fe200080108bf */
[----:B------:R-:W-:Y:S01]  /*8c70*/  FMNMX.FTZ R15, R175, R6, !PT ;  /* 0x00000006af0f7209 */ /* 0x000fe20007810000 */
[--C-:B------:R-:W-:Y:S01]  /*8c80*/  FFMA.FTZ R168, R180, UR10, -R191.reuse ;  /* 0x0000000ab4a87c23 */ /* 0x100fe200080108bf */
[----:B------:R-:W-:Y:S01]  /*8c90*/  FFMA.FTZ R181, R181, UR10, -R191 ;  /* 0x0000000ab5b57c23 */ /* 0x000fe200080108bf */
[----:B------:R-:W2:Y:S01]  /*8ca0*/  MUFU.EX2 R13, R13 ;  /* 0x0000000d000d7308 */ /* 0x000ea20000000800 */
[----:B------:R-:W-:-:S04]  /*8cb0*/  FMNMX.FTZ R6, R178, R15, !PT ;  /* 0x0000000fb2067209 */ /* 0x000fc80007810000 */
[----:B------:R-:W-:-:S03]  /*8cc0*/  FMNMX.FTZ R15, R179, R6, !PT ;  /* 0x00000006b30f7209 */ /* 0x000fc60007810000 */
[----:B------:R-:W3:Y:S01]  /*8cd0*/  MUFU.EX2 R152, R152 ;  /* 0x0000009800987308 */ /* 0x000ee20000000800 */
[----:B------:R-:W-:Y:S01]  /*8ce0*/  FMNMX.FTZ R6, R182, R15, !PT ;  /* 0x0000000fb6067209 */ /* 0x000fe20007810000 */
[--C-:B------:R-:W-:Y:S01]  /*8cf0*/  FFMA.FTZ R15, R161, UR10, -R191.reuse ;  /* 0x0000000aa10f7c23 */ /* 0x100fe200080108bf */
[--C-:B------:R-:W-:Y:S01]  /*8d00*/  FFMA.FTZ R161, R169, UR10, -R191.reuse ;  /* 0x0000000aa9a17c23 */ /* 0x100fe200080108bf */
[----:B------:R-:W-:Y:S01]  /*8d10*/  FFMA.FTZ R169, R177, UR10, -R191 ;  /* 0x0000000ab1a97c23 */ /* 0x000fe200080108bf */
[----:B------:R-:W-:Y:S01]  /*8d20*/  FMNMX.FTZ R6, R183, R6, !PT ;  /* 0x00000006b7067209 */ /* 0x000fe20007810000 */
[-C--:B-1----:R-:W-:Y:S01]  /*8d30*/  FMUL.FTZ R24, R24, R8.reuse ;  /* 0x0000000818187220 */ /* 0x082fe20000410000 */
[-C--:B------:R-:W-:Y:S01]  /*8d40*/  FMUL.FTZ R25, R25, R8.reuse ;  /* 0x0000000819197220 */ /* 0x080fe20000410000 */
[----:B------:R-:W-:Y:S01]  /*8d50*/  MUFU.EX2 R10, R10 ;  /* 0x0000000a000a7308 */ /* 0x000fe20000000800 */
[-C--:B------:R-:W-:Y:S01]  /*8d60*/  FMUL.FTZ R28, R28, R8.reuse ;  /* 0x000000081c1c7220 */ /* 0x080fe20000410000 */
[----:B------:R-:W1:Y:S01]  /*8d70*/  SHFL.BFLY PT, R157, R6, 0x2, 0x1f ;  /* 0x0c401f00069d7f89 */ /* 0x000e6200000e0000 */
        /* <DEDUP_REMOVED lines=23> */
[----:B-1----:R-:W-:Y:S01]  /*8ef0*/  FMNMX.FTZ R157, R6, R157, !PT ;  /* 0x0000009d069d7209 */ /* 0x002fe20007810000 */
[-C--:B------:R-:W-:Y:S01]  /*8f00*/  FMUL.FTZ R69, R69, R8.reuse ;  /* 0x0000000845457220 */ /* 0x080fe20000410000 */
[-C--:B------:R-:W-:Y:S01]  /*8f10*/  FMUL.FTZ R72, R72, R8.reuse ;  /* 0x0000000848487220 */ /* 0x080fe20000410000 */
[-C--:B------:R-:W-:Y:S01]  /*8f20*/  FMUL.FTZ R73, R73, R8.reuse ;  /* 0x0000000849497220 */ /* 0x080fe20000410000 */
[-C--:B------:R-:W-:Y:S01]  /*8f30*/  FMUL.FTZ R76, R76, R8.reuse ;  /* 0x000000084c4c7220 */ /* 0x080fe20000410000 */
[----:B------:R-:W1:Y:S01]  /*8f40*/  SHFL.BFLY PT, R6, R157, 0x1, 0x1f ;  /* 0x0c201f009d067f89 */ /* 0x000e6200000e0000 */
        /* <DEDUP_REMOVED lines=23> */
[----:B-1----:R-:W-:Y:S01]  /*90c0*/  FMNMX.FTZ R6, R157, R6, !PT ;  /* 0x000000069d067209 */ /* 0x002fe20007810000 */
[----:B------:R-:W-:Y:S01]  /*90d0*/  MUFU.EX2 R161, R161 ;  /* 0x000000a100a17308 */ /* 0x000fe20000000800 */
[-C--:B------:R-:W-:Y:S01]  /*90e0*/  FMUL.FTZ R117, R117, R8.reuse ;  /* 0x0000000875757220 */ /* 0x080fe20000410000 */
[-C--:B------:R-:W-:Y:S01]  /*90f0*/  FMUL.FTZ R120, R120, R8.reuse ;  /* 0x0000000878787220 */ /* 0x080fe20000410000 */
[-C--:B------:R-:W-:Y:S01]  /*9100*/  FMUL.FTZ R121, R121, R8.reuse ;  /* 0x0000000879797220 */ /* 0x080fe20000410000 */
[----:B------:R-:W-:Y:S01]  /*9110*/  FADD.FTZ R157, -R6, R11 ;  /* 0x0000000b069d7221 */ /* 0x000fe20000010100 */
[-C--:B------:R-:W-:Y:S01]  /*9120*/  FMUL.FTZ R124, R124, R8.reuse ;  /* 0x000000087c7c7220 */ /* 0x080fe20000410000 */
[-C--:B------:R-:W-:Y:S01]  /*9130*/  FMUL.FTZ R125, R125, R8.reuse ;  /* 0x000000087d7d7220 */ /* 0x080fe20000410000 */
[-C--:B------:R-:W-:Y:S01]  /*9140*/  FMUL.FTZ R128, R128, R8.reuse ;  /* 0x0000000880807220 */ /* 0x080fe20000410000 */
[----:B------:R-:W-:Y:S01]  /*9150*/  FMUL.FTZ R173, R157, UR10 ;  /* 0x0000000a9dad7c20 */ /* 0x000fe20008410000 */
[----:B------:R-:W-:Y:S01]  /*9160*/  FMUL.FTZ R157, R6, UR10 ;  /* 0x0000000a069d7c20 */ /* 0x000fe20008410000 */
[----:B------:R-:W-:Y:S01]  /*9170*/  MUFU.EX2 R20, R20 ;  /* 0x0000001400147308 */ /* 0x000fe20000000800 */
[-C--:B------:R-:W-:Y:S01]  /*9180*/  FMUL.FTZ R129, R129, R8.reuse ;  /* 0x0000000881817220 */ /* 0x080fe20000410000 */
[----:B------:R-:W-:Y:S01]  /*9190*/  FMUL.FTZ R132, R132, R8 ;  /* 0x0000000884847220 */ /* 0x000fe20000410000 */
[--C-:B------:R-:W-:Y:S01]  /*91a0*/  FFMA.FTZ R172, R154, UR10, -R157.reuse ;  /* 0x0000000a9aac7c23 */ /* 0x100fe2000801089d */
[--C-:B------:R-:W-:Y:S01]  /*91b0*/  FFMA.FTZ R176, R163, UR10, -R157.reuse ;  /* 0x0000000aa3b07c23 */ /* 0x100fe2000801089d */
[----:B------:R-:W-:Y:S01]  /*91c0*/  FFMA.FTZ R163, R167, UR10, -R157 ;  /* 0x0000000aa7a37c23 */ /* 0x000fe2000801089d */
[----:B------:R-:W-:-:S02]  /*91d0*/  IMAD.MOV R167, RZ, RZ, -R17 ;  /* 0x000000ffffa77224 */ /* 0x000fc400078e0a11 */
[--C-:B------:R-:W-:Y:S01]  /*91e0*/  FFMA.FTZ R155, R155, UR10, -R157.reuse ;  /* 0x0000000a9b9b7c23 */ /* 0x100fe2000801089d */
[----:B------:R-:W-:Y:S01]  /*91f0*/  MUFU.EX2 R173, R173 ;  /* 0x000000ad00ad7308 */ /* 0x000fe20000000800 */
[--C-:B------:R-:W-:Y:S01]  /*9200*/  FFMA.FTZ R158, R158, UR10, -R157.reuse ;  /* 0x0000000a9e9e7c23 */ /* 0x100fe2000801089d */
[--C-:B------:R-:W-:Y:S01]  /*9210*/  FFMA.FTZ R177, R159, UR10, -R157.reuse ;  /* 0x0000000a9fb17c23 */ /* 0x100fe2000801089d */
[----:B------:R-:W-:Y:S01]  /*9220*/  ISETP.NE.AND P2, PT, R2, R167, PT ;  /* 0x000000a70200720c */ /* 0x000fe20003f45270 */
[--C-:B------:R-:W-:Y:S01]  /*9230*/  FFMA.FTZ R159, R162, UR10, -R157.reuse ;  /* 0x0000000aa29f7c23 */ /* 0x100fe2000801089d */
[--C-:B------:R-:W-:Y:S01]  /*9240*/  FFMA.FTZ R167, R171, UR10, -R157.reuse ;  /* 0x0000000aaba77c23 */ /* 0x100fe2000801089d */
[----:B------:R-:W-:Y:S02]  /*9250*/  IMAD.U32 R171, RZ, RZ, UR22 ;  /* 0x00000016ffab7e24 */ /* 0x000fe4000f8e00ff */
[--C-:B------:R-:W-:Y:S01]  /*9260*/  FFMA.FTZ R162, R166, UR10, -R157.reuse ;  /* 0x0000000aa6a27c23 */ /* 0x100fe2000801089d */
[----:B------:R-:W1:Y:S01]  /*9270*/  MUFU.EX2 R172, R172 ;  /* 0x000000ac00ac7308 */ /* 0x000e620000000800 */
[--C-:B------:R-:W-:Y:S01]  /*9280*/  FFMA.FTZ R166, R170, UR10, -R157.reuse ;  /* 0x0000000aaaa67c23 */ /* 0x100fe2000801089d */
[--C-:B------:R-:W-:Y:S01]  /*9290*/  FFMA.FTZ R179, R179, UR10, -R157.reuse ;  /* 0x0000000ab3b37c23 */ /* 0x100fe2000801089d */
[--C-:B------:R-:W-:Y:S01]  /*92a0*/  FFMA.FTZ R182, R182, UR10, -R157.reuse ;  /* 0x0000000ab6b67c23 */ /* 0x100fe2000801089d */
[----:B------:R-:W-:Y:S01]  /*92b0*/  FFMA.FTZ R183, R183, UR10, -R157 ;  /* 0x0000000ab7b77c23 */ /* 0x000fe2000801089d */
[-C--:B------:R-:W-:Y:S01]  /*92c0*/  FMUL.FTZ R133, R133, R8.reuse ;  /* 0x0000000885857220 */ /* 0x080fe20000410000 */
[-C--:B------:R-:W-:Y:S01]  /*92d0*/  FMUL.FTZ R136, R136, R8.reuse ;  /* 0x0000000888887220 */ /* 0x080fe20000410000 */
[----:B------:R-:W-:Y:S01]  /*92e0*/  FMUL.FTZ R137, R137, R8 ;  /* 0x0000000889897220 */ /* 0x000fe20000410000 */
[----:B------:R-:W4:Y:S01]  /*92f0*/  MUFU.EX2 R155, R155 ;  /* 0x0000009b009b7308 */ /* 0x000f220000000800 */
[----:B------:R-:W-:-:S02]  /*9300*/  @!P2 IMAD R154, R171, 0x40, R16 ;  /* 0x00000040ab9aa824 */ /* 0x000fc400078e0210 */
[----:B--2---:R-:W-:Y:S01]  /*9310*/  FFMA.FTZ R171, R8, R3, R13 ;  /* 0x0000000308ab7223 */ /* 0x004fe2000001000d */
[----:B------:R-:W-:Y:S01]  /*9320*/  FFMA.FTZ R3, R174, UR10, -R157 ;  /* 0x0000000aae037c23 */ /* 0x000fe2000801089d */
[-C--:B------:R-:W-:Y:S01]  /*9330*/  FMUL.FTZ R140, R140, R8.reuse ;  /* 0x000000088c8c7220 */ /* 0x080fe20000410000 */
[----:B------:R-:W-:Y:S01]  /*9340*/  FMUL.FTZ R141, R141, R8 ;  /* 0x000000088d8d7220 */ /* 0x000fe20000410000 */
[C---:B---3--:R-:W-:Y:S01]  /*9350*/  FADD.FTZ R171, R152.reuse, R171 ;  /* 0x000000ab98ab7221 */ /* 0x048fe20000010000 */
[----:B------:R-:W-:Y:S01]  /*9360*/  F2FP.BF16.F32.PACK_AB R152, R152, R13 ;  /* 0x0000000d9898723e */ /* 0x000fe200000010ff */
[----:B------:R-:W2:Y:S01]  /*9370*/  MUFU.EX2 R158, R158 ;  /* 0x0000009e009e7308 */ /* 0x000ea20000000800 */
[----:B-1----:R-:W-:Y:S01]  /*9380*/  FFMA.FTZ R170, R173, R4, R172 ;  /* 0x00000004adaa7223 */ /* 0x002fe200000100ac */
[----:B------:R-:W-:Y:S01]  /*9390*/  FFMA.FTZ R4, R175, UR10, -R157 ;  /* 0x0000000aaf047c23 */ /* 0x000fe2000801089d */
[----:B------:R-:W-:Y:S01]  /*93a0*/  FADD.FTZ R174, R10, R171 ;  /* 0x000000ab0aae7221 */ /* 0x000fe20000010000 */
[-C--:B------:R-:W-:Y:S01]  /*93b0*/  FMUL.FTZ R144, R144, R8.reuse ;  /* 0x0000000890907220 */ /* 0x080fe20000410000 */
[-C--:B------:R-:W-:Y:S01]  /*93c0*/  FMUL.FTZ R145, R145, R8.reuse ;  /* 0x0000000891917220 */ /* 0x080fe20000410000 */
[-C--:B------:R-:W-:Y:S01]  /*93d0*/  FMUL.FTZ R148, R148, R8.reuse ;  /* 0x0000000894947220 */ /* 0x080fe20000410000 */
[----:B------:R-:W-:Y:S01]  /*93e0*/  FADD.FTZ R171, R153, R174 ;  /* 0x000000ae99ab7221 */ /* 0x000fe20000010000 */
[----:B------:R-:W1:Y:S01]  /*93f0*/  MUFU.EX2 R177, R177 ;  /* 0x000000b100b17308 */ /* 0x000e620000000800 */
[----:B----4-:R-:W-:Y:S01]  /*9400*/  FADD.FTZ R175, R155, R170 ;  /* 0x000000aa9baf7221 */ /* 0x010fe20000010000 */
[----:B------:R-:W-:Y:S01]  /*9410*/  FFMA.FTZ R170, R178, UR10, -R157 ;  /* 0x0000000ab2aa7c23 */ /* 0x000fe2000801089d */
[----:B------:R-:W-:Y:S01]  /*9420*/  FADD.FTZ R174, R156, R171 ;  /* 0x000000ab9cae7221 */ /* 0x000fe20000010000 */
[----:B------:R-:W-:Y:S01]  /*9430*/  @!P2 LEA R157, R154, UR42, 0x2 ;  /* 0x0000002a9a9dac11 */ /* 0x000fe2000f8e10ff */
[----:B------:R-:W-:Y:S01]  /*9440*/  FMUL.FTZ R149, R149, R8 ;  /* 0x0000000895957220 */ /* 0x000fe20000410000 */
[C---:B------:R-:W-:Y:S01]  /*9450*/  F2FP.BF16.F32.PACK_AB R156, R15.reuse, R156 ;  /* 0x0000009c0f9c723e */ /* 0x040fe200000010ff */
[-C--:B------:R-:W-:Y:S01]  /*9460*/  FMUL.FTZ R26, R26, R173.reuse ;  /* 0x000000ad1a1a7220 */ /* 0x080fe20000410000 */
[----:B------:R-:W3:Y:S01]  /*9470*/  MUFU.EX2 R159, R159 ;  /* 0x0000009f009f7308 */ /* 0x000ee20000000800 */
[----:B--2---:R-:W-:Y:S01]  /*9480*/  FADD.FTZ R178, R158, R175 ;  /* 0x000000af9eb27221 */ /* 0x004fe20000010000 */
[----:B------:R-:W-:Y:S01]  /*9490*/  FADD.FTZ R175, R15, R174 ;  /* 0x000000ae0faf7221 */ /* 0x000fe20000010000 */
[----:B------:R-:W-:Y:S01]  /*94a0*/  @!P2 STS [R157+0x28800], R8 ;  /* 0x028800089d00a388 */ /* 0x000fe20000000800 */
[-C--:B------:R-:W-:Y:S01]  /*94b0*/  FMUL.FTZ R27, R27, R173.reuse ;  /* 0x000000ad1b1b7220 */ /* 0x080fe20000410000 */
[-C--:B------:R-:W-:Y:S01]  /*94c0*/  FMUL.FTZ R30, R30, R173.reuse ;  /* 0x000000ad1e1e7220 */ /* 0x080fe20000410000 */
[----:B------:R-:W-:Y:S01]  /*94d0*/  FADD.FTZ R154, R14, R175 ;  /* 0x000000af0e9a7221 */ /* 0x000fe20000010000 */
[----:B------:R2:W-:Y:S01]  /*94e0*/  @!P2 STS [R157+0x28820], R173 ;  /* 0x028820ad9d00a388 */ /* 0x0005e20000000800 */
[----:B------:R-:W4:Y:S01]  /*94f0*/  MUFU.EX2 R176, R176 ;  /* 0x000000b000b07308 */ /* 0x000f220000000800 */
[----:B-1----:R-:W-:Y:S01]  /*9500*/  FADD.FTZ R178, R177, R178 ;  /* 0x000000b2b1b27221 */ /* 0x002fe20000010000 */
[----:B------:R-:W-:Y:S01]  /*9510*/  FADD.FTZ R13, R21, R154 ;  /* 0x0000009a150d7221 */ /* 0x000fe20000010000 */
[----:B------:R-:W-:Y:S01]  /*9520*/  F2FP.BF16.F32.PACK_AB R154, R153, R10 ;  /* 0x0000000a999a723e */ /* 0x000fe200000010ff */
[-C--:B------:R-:W-:Y:S01]  /*9530*/  FMUL.FTZ R31, R31, R173.reuse ;  /* 0x000000ad1f1f7220 */ /* 0x080fe20000410000 */
[----:B------:R-:W-:Y:S01]  /*9540*/  F2FP.BF16.F32.PACK_AB R153, R155, R172 ;  /* 0x000000ac9b99723e */ /* 0x000fe200000010ff */
[----:B------:R-:W-:Y:S01]  /*9550*/  FADD.FTZ R10, R160, R13 ;  /* 0x0000000da00a7221 */ /* 0x000fe20000010000 */
[----:B------:R-:W-:Y:S01]  /*9560*/  F2FP.BF16.F32.PACK_AB R155, R177, R158 ;  /* 0x0000009eb19b723e */ /* 0x000fe200000010ff */
[----:B------:R-:W1:Y:S01]  /*9570*/  MUFU.EX2 R162, R162 ;  /* 0x000000a200a27308 */ /* 0x000e620000000800 */
[----:B---3--:R-:W-:Y:S01]  /*9580*/  FADD.FTZ R171, R159, R178 ;  /* 0x000000b29fab7221 */ /* 0x008fe20000010000 */
[----:B------:R-:W-:Y:S01]  /*9590*/  BAR.SYNC.DEFER_BLOCKING 0xf, 0x100 ;  /* 0x03c4000000007b1d */ /* 0x000fe20000010000 */
[----:B------:R-:W-:Y:S01]  /*95a0*/  FADD.FTZ R13, R161, R10 ;  /* 0x0000000aa10d7221 */ /* 0x000fe20000010000 */
[----:B------:R-:W-:Y:S01]  /*95b0*/  F2FP.BF16.F32.PACK_AB R158, R21, R14 ;  /* 0x0000000e159e723e */ /* 0x000fe200000010ff */
[----:B------:R-:W-:Y:S01]  /*95c0*/  FMUL.FTZ R34, R34, R173 ;  /* 0x000000ad22227220 */ /* 0x000fe20000410000 */
[----:B------:R-:W-:Y:S01]  /*95d0*/  F2FP.BF16.F32.PACK_AB R160, R161, R160 ;  /* 0x000000a0a1a0723e */ /* 0x000fe200000010ff */
[----:B------:R-:W-:Y:S01]  /*95e0*/  FADD.FTZ R10, R20, R13 ;  /* 0x0000000d140a7221 */ /* 0x000fe20000010000 */
[----:B------:R-:W3:Y:S01]  /*95f0*/  MUFU.EX2 R163, R163 ;  /* 0x000000a300a37308 */ /* 0x000ee20000000800 */
[C---:B----4-:R-:W-:Y:S01]  /*9600*/  FADD.FTZ R171, R176.reuse, R171 ;  /* 0x000000abb0ab7221 */ /* 0x050fe20000010000 */
[----:B--2---:R-:W-:Y:S01]  /*9610*/  F2FP.BF16.F32.PACK_AB R157, R176, R159 ;  /* 0x0000009fb09d723e */ /* 0x004fe200000010ff */
[-C--:B------:R-:W-:Y:S01]  /*9620*/  FMUL.FTZ R35, R35, R173.reuse ;  /* 0x000000ad23237220 */ /* 0x080fe20000410000 */
[-C--:B------:R-:W-:Y:S01]  /*9630*/  FMUL.FTZ R38, R38, R173.reuse ;  /* 0x000000ad26267220 */ /* 0x080fe20000410000 */
[-C--:B------:R-:W-:Y:S01]  /*9640*/  FMUL.FTZ R39, R39, R173.reuse ;  /* 0x000000ad27277220 */ /* 0x080fe20000410000 */
[-C--:B------:R-:W-:Y:S01]  /*9650*/  FMUL.FTZ R42, R42, R173.reuse ;  /* 0x000000ad2a2a7220 */ /* 0x080fe20000410000 */
[-C--:B------:R-:W-:Y:S01]  /*9660*/  FMUL.FTZ R43, R43, R173.reuse ;  /* 0x000000ad2b2b7220 */ /* 0x080fe20000410000 */
[----:B------:R-:W2:Y:S01]  /*9670*/  MUFU.EX2 R166, R166 ;  /* 0x000000a600a67308 */ /* 0x000ea20000000800 */
        /* <DEDUP_REMOVED lines=40> */
[C---:B--2---:R-:W-:Y:S01]  /*9900*/  FADD.FTZ R15, R165.reuse, R10 ;  /* 0x0000000aa50f7221 */ /* 0x044fe20000010000 */
[----:B------:R-:W-:Y:S01]  /*9910*/  F2FP.BF16.F32.PACK_AB R162, R165, R20 ;  /* 0x00000014a5a2723e */ /* 0x000fe200000010ff */
[-C--:B------:R-:W-:Y:S01]  /*9920*/  FMUL.FTZ R98, R98, R173.reuse ;  /* 0x000000ad62627220 */ /* 0x080fe20000410000 */
[-C--:B------:R-:W-:Y:S01]  /*9930*/  FMUL.FTZ R99, R99, R173.reuse ;  /* 0x000000ad63637220 */ /* 0x080fe20000410000 */
[-C--:B------:R-:W-:Y:S01]  /*9940*/  FMUL.FTZ R102, R102, R173.reuse ;  /* 0x000000ad66667220 */ /* 0x080fe20000410000 */
[-C--:B------:R-:W-:Y:S01]  /*9950*/  FMUL.FTZ R103, R103, R173.reuse ;  /* 0x000000ad67677220 */ /* 0x080fe20000410000 */
[----:B------:R-:W-:Y:S01]  /*9960*/  FMUL.FTZ R106, R106, R173 ;  /* 0x000000ad6a6a7220 */ /* 0x000fe20000410000 */
[----:B------:R-:W2:Y:S01]  /*9970*/  MUFU.EX2 R170, R170 ;  /* 0x000000aa00aa7308 */ /* 0x000ea20000000800 */
        /* <DEDUP_REMOVED lines=34> */
[----:B------:R-:W-:-:S05]  /*9ba0*/  FMUL.FTZ R151, R151, R173 ;  /* 0x000000ad97977220 */ /* 0x000fca0000410000 */
[----:B------:R-:W4:Y:S01]  /*9bb0*/  MUFU.EX2 R182, R182 ;  /* 0x000000b600b67308 */ /* 0x000f220000000800 */
[C---:B--2---:R-:W-:Y:S01]  /*9bc0*/  F2FP.BF16.F32.PACK_AB R166, R11.reuse, R168 ;  /* 0x000000a80ba6723e */ /* 0x044fe200000010ff */
[----:B------:R-:W-:-:S06]  /*9bd0*/  FADD.FTZ R3, R11, R4 ;  /* 0x000000040b037221 */ /* 0x000fcc0000010000 */
[----:B------:R-:W2:Y:S01]  /*9be0*/  MUFU.EX2 R183, R183 ;  /* 0x000000b700b77308 */ /* 0x000ea20000000800 */
[C---:B-1----:R-:W-:Y:S01]  /*9bf0*/  FADD.FTZ R15, R179.reuse, R14 ;  /* 0x0000000eb30f7221 */ /* 0x042fe20000010000 */
[----:B------:R-:W-:-:S03]  /*9c00*/  F2FP.BF16.F32.PACK_AB R165, R179, R170 ;  /* 0x000000aab3a5723e */ /* 0x000fc600000010ff */
[----:B----4-:R-:W-:Y:S01]  /*9c10*/  FADD.FTZ R10, R182, R15 ;  /* 0x0000000fb60a7221 */ /* 0x010fe20000010000 */
[----:B--2---:R-:W-:-:S03]  /*9c20*/  F2FP.BF16.F32.PACK_AB R167, R183, R182 ;  /* 0x000000b6b7a7723e */ /* 0x004fc600000010ff */
[----:B------:R-:W-:Y:S02]  /*9c30*/  FADD.FTZ R4, R183, R10 ;  /* 0x0000000ab7047221 */ /* 0x000fe40000010000 */
[----:B------:R3:W-:Y:S01]  /*9c40*/  STSM.16.M88.4 [R22], R164 ;  /* 0x000000a416007844 */ /* 0x0007e20000000200 */
[----:B------:R-:W-:Y:S05]  /*9c50*/  @!P0 BRA `(.L_x_1718) ;  /* 0x0000000000048947 */ /* 0x000fea0003800000 */
[----:B------:R-:W-:Y:S01]  /*9c60*/  BPT.TRAP 0x1 ;  /* 0x000000040000795c */ /* 0x000fe20000300000 */
.L_x_1718:
[----:B------:R1:W2:Y:S01]  /*9c70*/  SYNCS.PHASECHK.TRANS64.TRYWAIT P2, [UR21+0x28c50], R9 ;  /* 0x028c5009ff0075a7 */ /* 0x0002a20008040155 */
[----:B------:R-:W-:Y:S05]  /*9c80*/  @!P0 BRA `(.L_x_1719) ;  /* 0x0000000000048947 */ /* 0x000fea0003800000 */
[----:B------:R-:W-:Y:S01]  /*9c90*/  BPT.TRAP 0x1 ;  /* 0x000000040000795c */ /* 0x000fe20000300000 */
.L_x_1719:
[----:B--2---:R-:W-:Y:S05]  /*9ca0*/  @P2 BRA `(.L_x_1720) ;  /* 0x0000000000082947 */ /* 0x004fea0003800000 */
[----:B------:R-:W2:Y:S02]  /*9cb0*/  SYNCS.PHASECHK.TRANS64.TRYWAIT P2, [UR21+0x28c50], R9 ;  /* 0x028c5009ff0075a7 */ /* 0x000ea40008040155 */
[----:B--2---:R-:W-:Y:S05]  /*9cc0*/  @!P2 BRA `(.L_x_1721) ;  /* 0x000000a000a4a947 */ /* 0x004fea0003800000 */
.L_x_1720:
        /* <DEDUP_REMOVED lines=34> */
.L_x_1722:
[----:B------:R-:W-:Y:S01]  /*9ef0*/  UIADD3 UR21, UR21, 0x28c60, URZ ;  /* 0x00028c6015157890 */ /* 0x000fe2000fffe03f */
[----:B------:R-:W-:Y:S01]  /*9f00*/  IMAD.MOV.U32 R11, RZ, RZ, R6 ;  /* 0x000000ffff0b7224 */ /* 0x000fe200078e0006 */
[----:B------:R-:W-:Y:S01]  /*9f10*/  UMOV UR22, UR38 ;  /* 0x0000002600167c82 */ /* 0x000fe20008000000 */
[----:B--2---:R-:W-:Y:S01]  /*9f20*/  MOV R8, R5 ;  /* 0x0000000500087202 */ /* 0x004fe20000000f00 */
[----:B------:R-:W-:-:S09]  /*9f30*/  UPRMT UR21, UR40, 0x654, UR21 ;  /* 0x0000065428157896 */ /* 0x000fd20008000015 */
[----:B------:R-:W-:Y:S01]  /*9f40*/  SYNCS.ARRIVE.TRANS64.RED.A1T0 RZ, [UR21], RZ ;  /* 0x000000ffffff79a7 */ /* 0x000fe20008100415 */
[----:B------:R-:W-:Y:S05]  /*9f50*/  @P1 BRA `(.L_x_1723) ;  /* 0xffffffe400d81947 */ /* 0x000fea000383ffff */
.L_x_1712:
[----:B------:R-:W-:-:S13]  /*9f60*/  ISETP.GE.AND P1, PT, R12, UR47, PT ;  /* 0x0000002f0c007c0c */ /* 0x000fda000bf26270 */
[----:B------:R-:W-:Y:S05]  /*9f70*/  @!P1 BRA `(.L_x_1724) ;  /* 0x00000024000c9947 */ /* 0x000fea0003800000 */
[----:B012---:R-:W-:Y:S01]  /*9f80*/  IMAD.MOV.U32 R9, RZ, RZ, R6 ;  /* 0x000000ffff097224 */ /* 0x007fe200078e0006 */
[----:B------:R-:W-:Y:S01]  /*9f90*/  UMOV UR22, UR38 ;  /* 0x0000002600167c82 */ /* 0x000fe20008000000 */
[----:B------:R-:W-:Y:S01]  /*9fa0*/  IMAD.MOV.U32 R10, RZ, RZ, R5 ;  /* 0x000000ffff0a7224 */ /* 0x000fe200078e0005 */
[----:B------:R-:W-:Y:S01]  /*9fb0*/  ULDC UR24, c[0x0][0x9e4] ;  /* 0x0002790000187ab9 */ /* 0x000fe20000000800 */
[----:B------:R-:W-:Y:S01]  /*9fc0*/  ULDC UR25, c[0x0][0x9dc] ;  /* 0x0002770000197ab9 */ /* 0x000fe20000000800 */
[----:B------:R-:W-:Y:S01]  /*9fd0*/  ULDC UR26, c[0x0][0x288] ;  /* 0x0000a200001a7ab9 */ /* 0x000fe20000000800 */
[----:B------:R-:W-:Y:S01]  /*9fe0*/  ULDC UR20, c[0x0][0x988] ;  /* 0x0002620000147ab9 */ /* 0x000fe20000000800 */
[----:B------:R-:W-:-:S05]  /*9ff0*/  ULDC UR23, c[0x0][0x9e0] ;  /* 0x0002780000177ab9 */ /* 0x000fca0000000800 */
.L_x_1743:
[----:B------:R-:W-:-:S04]  /*a000*/  UIADD3 UR38, UR22, 0x1, URZ ;  /* 0x0000000116267890 */ /* 0x000fc8000fffe03f */
[----:B------:R-:W-:-:S04]  /*a010*/  UISETP.NE.AND UP0, UPT, UR38, 0x2, UPT ;  /* 0x000000022600788c */ /* 0x000fc8000bf05270 */
[----:B------:R-:W-:Y:S02]  /*a020*/  USEL UR6, URZ, 0x1, UP0 ;  /* 0x000000013f067887 */ /* 0x000fe40008000000 */
[----:B------:R-:W-:Y:S02]  /*a030*/  USEL UR38, UR38, URZ, UP0 ;  /* 0x0000003f26267287 */ /* 0x000fe40008000000 */
[----:B------:R-:W-:Y:S01]  /*a040*/  ULOP3.LUT UR37, UR37, UR6, URZ, 0x3c, !UPT ;  /* 0x0000000625257292 */ /* 0x000fe2000f8e3c3f */
[----:B-12---:R-:W-:Y:S11]  /*a050*/  @!P0 BRA `(.L_x_1725) ;  /* 0x0000000000048947 */ /* 0x006ff60003800000 */
[----:B------:R-:W-:Y:S01]  /*a060*/  BPT.TRAP 0x1 ;  /* 0x000000040000795c */ /* 0x000fe20000300000 */
.L_x_1725:
[----:B------:R-:W-:Y:S01]  /*a070*/  ULEA UR21, UR38, UR42, 0x3 ;  /* 0x0000002a26157291 */ /* 0x000fe2000f8e183f */
[----:B------:R-:W-:-:S05]  /*a080*/  IMAD.U32 R8, RZ, RZ, UR37 ;  /* 0x00000025ff087e24 */ /* 0x000fca000f8e00ff */
[----:B------:R-:W-:-:S04]  /*a090*/  SHF.L.U32 R8, R8, 0x1f, RZ ;  /* 0x0000001f08087819 */ /* 0x000fc800000006ff */
[----:B------:R0:W1:Y:S01]  /*a0a0*/  SYNCS.PHASECHK.TRANS64.TRYWAIT P1, [UR21+0x28c30], R8 ;  /* 0x028c3008ff0075a7 */ /* 0x0000620008020155 */
[----:B------:R-:W-:Y:S05]  /*a0b0*/  @!P0 BRA `(.L_x_1726) ;  /* 0x0000000000048947 */ /* 0x000fea0003800000 */
[----:B------:R-:W-:Y:S01]  /*a0c0*/  BPT.TRAP 0x1 ;  /* 0x000000040000795c */ /* 0x000fe20000300000 */
.L_x_1726:
[----:B-1----:R-:W-:Y:S05]  /*a0d0*/  @P1 BRA `(.L_x_1727) ;  /* 0x0000000000081947 */ /* 0x002fea0003800000 */
[----:B------:R-:W1:Y:S02]  /*a0e0*/  SYNCS.PHASECHK.TRANS64.TRYWAIT P1, [UR21+0x28c30], R8 ;  /* 0x028c3008ff0075a7 */ /* 0x000e640008020155 */
[----:B-1----:R-:W-:Y:S05]  /*a0f0*/  @!P1 BRA `(.L_x_1728) ;  /* 0x0000009c00b09947 */ /* 0x002fea0003800000 */
.L_x_1727:
[----:B------:R-:W-:Y:S01]  /*a100*/  R2UR UR18, R0 ;  /* 0x00000000001272ca */ /* 0x000fe200000e0000 */
[----:B---34-:R-:W-:Y:S01]  /*a110*/  WARPGROUP.ARRIVE ;  /* 0x00000000000079c5 */ /* 0x018fe20000000000 */
        /* <DEDUP_REMOVED lines=21> */
.L_x_1729:
[----:B------:R-:W-:Y:S01]  /*a270*/  UISETP.NE.AND UP1, UPT, UR51, URZ, UPT ;  /* 0x0000003f3300728c */ /* 0x000fe2000bf25270 */
[----:B------:R-:W-:Y:S01]  /*a280*/  VIADD R14, R185, UR44 ;  /* 0x0000002cb90e7c36 */ /* 0x000fe20008000000 */
[----:B------:R-:W2:Y:S01]  /*a290*/  LDC R13, c[0x0][0x2f0] ;  /* 0x0000bc00ff0d7b82 */ /* 0x000ea20000000800 */
[----:B------:R-:W-:-:S03]  /*a2a0*/  UISETP.NE.AND UP0, UPT, UR50, URZ, UPT ;  /* 0x0000003f3200728c */ /* 0x000fc6000bf05270 */
[----:B------:R-:W-:Y:S02]  /*a2b0*/  PLOP3.LUT P1, PT, PT, PT, UP1, 0x80, 0x0 ;  /* 0x000000000000781c */ /* 0x000fe40003f2f018 */
[----:B------:R-:W-:-:S03]  /*a2c0*/  PLOP3.LUT P2, PT, PT, PT, UP1, 0x80, 0x0 ;  /* 0x000000000000781c */ /* 0x000fc60003f4f018 */
[----:B------:R-:W-:Y:S01]  /*a2d0*/  @UP1 ULDC UR6, c[0x0][0x44c] ;  /* 0x0001130000061ab9 */ /* 0x000fe20000000800 */
[----:B------:R-:W-:-:S07]  /*a2e0*/  @UP1 ULDC UR7, c[0x0][0x450] ;  /* 0x0001140000071ab9 */ /* 0x000fce0000000800 */
[----:B-1----:R-:W-:Y:S01]  /*a2f0*/  @P1 IMAD.HI.U32 R5, R14, UR6, RZ ;  /* 0x000000060e051c27 */ /* 0x002fe2000f8e00ff */
[----:B------:R-:W-:Y:S01]  /*a300*/  UIADD3 UR6, UR21, 0x28c40, URZ ;  /* 0x00028c4015067890 */ /* 0x000fe2000fffe03f */
[----:B------:R-:W-:-:S03]  /*a310*/  PLOP3.LUT P1, PT, PT, PT, UP0, 0x40, 0x0 ;  /* 0x000000000000781c */ /* 0x000fc60003f2e808 */
[----:B------:R-:W-:Y:S01]  /*a320*/  @P2 SHF.R.U32.HI R14, RZ, UR7, R5 ;  /* 0x00000007ff0e2c19 */ /* 0x000fe20008011605 */
[----:B------:R-:W-:Y:S01]  /*a330*/  IMAD.SHL.U32 R5, R12, 0x40, RZ ;  /* 0x000000400c057824 */ /* 0x000fe200078e00ff */
[----:B------:R-:W-:-:S03]  /*a340*/  UPRMT UR6, UR40, 0x654, UR6 ;  /* 0x0000065428067896 */ /* 0x000fc60008000006 */
[----:B------:R-:W1:Y:S01]  /*a350*/  SHFL.IDX PT, R192, R14, RZ, 0x1c1f ;  /* 0x001c1fff0ec07589 */ /* 0x000e6200000e0000 */
[----:B------:R-:W-:-:S05]  /*a360*/  IADD3 R6, -R2, 0x1, -R5 ;  /* 0x0000000102067810 */ /* 0x000fca0007ffe905 */
[----:B--2---:R-:W-:Y:S01]  /*a370*/  IMAD R6, R13, UR49, R6 ;  /* 0x000000310d067c24 */ /* 0x004fe2000f8e0206 */
[----:B------:R-:W-:Y:S01]  /*a380*/  SYNCS.ARRIVE.TRANS64.RED.A1T0 RZ, [UR6], RZ ;  /* 0x000000ffffff79a7 */ /* 0x000fe20008100406 */
[----:B------:R-:W-:Y:S02]  /*a390*/  ULOP3.LUT UR6, URZ, UR25, URZ, 0x33, !UPT ;  /* 0x000000193f067292 */ /* 0x000fe4000f8e333f */
[----:B------:R-:W-:-:S04]  /*a3a0*/  VIADD R6, R6, -UR26 ;  /* 0x8000001a06067c36 */ /* 0x000fc80008000000 */
[C---:B------:R-:W-:Y:S02]  /*a3b0*/  VIADD R21, R6.reuse, UR23 ;  /* 0x0000001706157c36 */ /* 0x040fe40008000000 */
[----:B------:R-:W-:Y:S02]  /*a3c0*/  VIADD R191, R6, UR6 ;  /* 0x0000000606bf7c36 */ /* 0x000fe40008000000 */
[--C-:B-1----:R-:W-:Y:S02]  /*a3d0*/  IMAD.IADD R15, R21, 0x1, R192.reuse ;  /* 0x00000001150f7824 */ /* 0x102fe400078e02c0 */
[----:B------:R-:W-:Y:S01]  /*a3e0*/  IMAD.IADD R20, R191, 0x1, R192 ;  /* 0x00000001bf147824 */ /* 0x000fe200078e02c0 */
[----:B------:R-:W-:Y:S06]  /*a3f0*/  @P1 BRA `(.L_x_1730) ;  /* 0x00000000005c1947 */ /* 0x000fec0003800000 */
[----:B------:R-:W-:Y:S01]  /*a400*/  IMAD R6, R13, UR49, R192 ;  /* 0x000000310d067c24 */ /* 0x000fe2000f8e02c0 */
[----:B------:R-:W-:Y:S03]  /*a410*/  BSSY B0, `(.L_x_1731) ;  /* 0x0000011000007945 */ /* 0x000fe60003800000 */
[----:B------:R-:W-:-:S05]  /*a420*/  VIADD R11, R6, -UR26 ;  /* 0x8000001a060b7c36 */ /* 0x000fca0008000000 */
        /* <DEDUP_REMOVED lines=10> */
.L_x_1732:
[----:B------:R-:W-:-:S05]  /*a4d0*/  IMAD.U32 R192, RZ, RZ, UR24 ;  /* 0x00000018ffc07e24 */ /* 0x000fca000f8e00ff */
[----:B------:R-:W-:-:S13]  /*a4e0*/  ISETP.NE.AND P1, PT, R192, 0x1, PT ;  /* 0x00000001c000780c */ /* 0x000fda0003f25270 */
[----:B------:R-:W1:Y:S02]  /*a4f0*/  @P1 LDC.64 R6, c[0x0][0x9e8] ;  /* 0x00027a00ff061b82 */ /* 0x000e640000000a00 */
[----:B-1----:R-:W-:-:S05]  /*a500*/  @P1 IMAD.HI.U32 R6, R11, R6, RZ ;  /* 0x000000060b061227 */ /* 0x002fca00078e00ff */
[----:B------:R-:W-:-:S07]  /*a510*/  @P1 SHF.R.U32.HI R11, RZ, R7, R6 ;  /* 0x00000007ff0b1219 */ /* 0x000fce0000011606 */
.L_x_1733:
[----:B------:R-:W-:Y:S05]  /*a520*/  BSYNC B0 ;  /* 0x0000000000007941 */ /* 0x000fea0003800000 */
.L_x_1731:
[----:B------:R-:W-:-:S04]  /*a530*/  IMAD R11, R11, R192, -R5 ;  /* 0x000000c00b0b7224 */ /* 0x000fc800078e0a05 */
[----:B------:R-:W-:-:S05]  /*a540*/  IMAD.IADD R11, R11, 0x1, -R2 ;  /* 0x000000010b0b7824 */ /* 0x000fca00078e0a02 */
[----:B------:R-:W-:Y:S02]  /*a550*/  VIADDMNMX R15, R11, R192, R15, PT ;  /* 0x000000c00b0f7246 */ /* 0x000fe4000380010f */
[----:B------:R-:W-:-:S07]  /*a560*/  VIMNMX R20, R20, R11, !PT ;  /* 0x0000000b14147248 */ /* 0x000fce0007fe0100 */
.L_x_1730:
        /* <DEDUP_REMOVED lines=8> */
[----:B------:R-:W-:Y:S02]  /*a5f0*/  ISETP.GT.AND P4, PT, R20, 0x18, P1 ;  /* 0x000000181400780c */ /* 0x000fe40000f84270 */
[----:B------:R-:W-:Y:S02]  /*a600*/  FSEL R11, R152, -INF , !P5 ;  /* 0xff800000980b7808 */ /* 0x000fe40006800000 */
[----:B------:R-:W-:Y:S02]  /*a610*/  ISETP.LT.OR P4, PT, R15, 0x19, P4 ;  /* 0x000000190f00780c */ /* 0x000fe40002781670 */
[C---:B------:R-:W-:Y:S02]  /*a620*/  ISETP.GT.AND P6, PT, R20.reuse, 0x8, P1 ;  /* 0x000000081400780c */ /* 0x040fe40000fc4270 */
[----:B------:R-:W-:-:S02]  /*a630*/  ISETP.GT.AND P2, PT, R20, 0x9, P1 ;  /* 0x000000091400780c */ /* 0x000fc40000f44270 */
[C---:B------:R-:W-:Y:S01]  /*a640*/  ISETP.GT.AND P3, PT, R20.reuse, 0x10, P1 ;  /* 0x000000101400780c */ /* 0x040fe20000f64270 */
[----:B-1----:R-:W-:Y:S01]  /*a650*/  IMAD.IADD R14, R21, 0x1, R6 ;  /* 0x00000001150e7824 */ /* 0x002fe200078e0206 */
[----:B------:R-:W-:Y:S02]  /*a660*/  ISETP.GT.AND P5, PT, R20, 0x11, P1 ;  /* 0x000000111400780c */ /* 0x000fe40000fa4270 */
        /* <DEDUP_REMOVED lines=32> */
[----:B------:R-:W-:Y:S02]  /*a870*/  ISETP.LT.OR P5, PT, R15, 0x3a, P5 ;  /* 0x0000003a0f00780c */ /* 0x000fe40002fa1670 */
[----:B------:R-:W-:-:S02]  /*a880*/  IADD3 R15, R191, R6, RZ ;  /* 0x00000006bf0f7210 */ /* 0x000fc40007ffe0ff */
[----:B------:R-:W-:Y:S02]  /*a890*/  FSEL R176, R176, -INF , !P6 ;  /* 0xff800000b0b07808 */ /* 0x000fe40007000000 */
[----:B------:R-:W-:Y:S02]  /*a8a0*/  FSEL R177, R177, -INF , !P2 ;  /* 0xff800000b1b17808 */ /* 0x000fe40005000000 */
[----:B------:R-:W-:Y:S02]  /*a8b0*/  FSEL R180, R180, -INF , !P3 ;  /* 0xff800000b4b47808 */ /* 0x000fe40005800000 */
[----:B------:R-:W-:Y:S01]  /*a8c0*/  FSEL R181, R181, -INF , !P5 ;  /* 0xff800000b5b57808 */ /* 0x000fe20006800000 */
        /* <DEDUP_REMOVED lines=14> */
.L_x_1736:
[----:B------:R-:W-:-:S05]  /*a9b0*/  IMAD.U32 R20, RZ, RZ, UR24 ;  /* 0x00000018ff147e24 */ /* 0x000fca000f8e00ff */
[----:B------:R-:W-:-:S13]  /*a9c0*/  ISETP.NE.AND P2, PT, R20, 0x1, PT ;  /* 0x000000011400780c */ /* 0x000fda0003f45270 */
[----:B------:R-:W1:Y:S02]  /*a9d0*/  @P2 LDC.64 R6, c[0x0][0x9e8] ;  /* 0x00027a00ff062b82 */ /* 0x000e640000000a00 */
[----:B-1----:R-:W-:-:S05]  /*a9e0*/  @P2 IMAD.HI.U32 R6, R13, R6, RZ ;  /* 0x000000060d062227 */ /* 0x002fca00078e00ff */
[----:B------:R-:W-:-:S07]  /*a9f0*/  @P2 SHF.R.U32.HI R13, RZ, R7, R6 ;  /* 0x00000007ff0d2219 */ /* 0x000fce0000011606 */
.L_x_1737:
[----:B------:R-:W-:Y:S05]  /*aa00*/  BSYNC B0 ;  /* 0x0000000000007941 */ /* 0x000fea0003800000 */
.L_x_1735:
[----:B------:R-:W-:-:S04]  /*aa10*/  IMAD R5, R13, R20, -R5 ;  /* 0x000000140d057224 */ /* 0x000fc800078e0a05 */
[----:B------:R-:W-:-:S05]  /*aa20*/  IMAD.IADD R5, R5, 0x1, -R2 ;  /* 0x0000000105057824 */ /* 0x000fca00078e0a02 */
[----:B------:R-:W-:Y:S02]  /*aa30*/  VIADDMNMX R14, R5, R20, R14, PT ;  /* 0x00000014050e7246 */ /* 0x000fe4000380010e */
[----:B------:R-:W-:-:S07]  /*aa40*/  VIMNMX R15, R15, R5, !PT ;  /* 0x000000050f0f7248 */ /* 0x000fce0007fe0100 */
.L_x_1734:
[----:B------:R-:W-:Y:S01]  /*aa50*/  FMNMX.FTZ R6, R11, R10, !PT ;  /* 0x0000000a0b067209 */ /* 0x000fe20007810000 */
[----:B------:R-:W-:Y:S01]  /*aa60*/  UMOV UR10, UR20 ;  /* 0x00000014000a7c82 */ /* 0x000fe20008000000 */
[----:B------:R-:W-:Y:S02]  /*aa70*/  ISETP.GT.AND P3, PT, R15, RZ, P1 ;  /* 0x000000ff0f00720c */ /* 0x000fe40000f64270 */
        /* <DEDUP_REMOVED lines=29> */
[C---:B------:R-:W-:Y:S02]  /*ac50*/  ISETP.GT.AND P6, PT, R15.reuse, 0x18, P1 ;  /* 0x000000180f00780c */ /* 0x040fe40000fc4270 */
[----:B------:R-:W-:Y:S01]  /*ac60*/  ISETP.LT.OR P4, PT, R14, 0x12, P4 ;  /* 0x000000120e00780c */ /* 0x000fe20002781670 */
[----:B------:R-:W1:Y:S01]  /*ac70*/  SHFL.BFLY PT, R5, R6, 0x2, 0x1f ;  /* 0x0c401f0006057f89 */ /* 0x000e6200000e0000 */
[----:B------:R-:W-:Y:S02]  /*ac80*/  FSEL R162, R162, -INF , !P5 ;  /* 0xff800000a2a27808 */ /* 0x000fe40006800000 */
[----:B------:R-:W-:Y:S02]  /*ac90*/  ISETP.GT.AND P2, PT, R15, 0x19, P1 ;  /* 0x000000190f00780c */ /* 0x000fe40000f44270 */
[----:B------:R-:W-:-:S02]  /*aca0*/  ISETP.LT.OR P6, PT, R14, 0x19, P6 ;  /* 0x000000190e00780c */ /* 0x000fc400037c1670 */
[----:B------:R-:W-:Y:S02]  /*acb0*/  FSEL R163, R163, -INF , !P4 ;  /* 0xff800000a3a37808 */ /* 0x000fe40006000000 */
[C---:B------:R-:W-:Y:S02]  /*acc0*/  ISETP.GT.AND P3, PT, R15.reuse, 0x20, P1 ;  /* 0x000000200f00780c */ /* 0x040fe40000f64270 */
[----:B------:R-:W-:Y:S02]  /*acd0*/  FSEL R166, R166, -INF , !P6 ;  /* 0xff800000a6a67808 */ /* 0x000fe40007000000 */
[C---:B------:R-:W-:Y:S02]  /*ace0*/  ISETP.LT.OR P2, PT, R14.reuse, 0x1a, P2 ;  /* 0x0000001a0e00780c */ /* 0x040fe40001741670 */
[----:B------:R-:W-:Y:S02]  /*acf0*/  ISETP.LT.OR P3, PT, R14, 0x21, P3 ;  /* 0x000000210e00780c */ /* 0x000fe40001f61670 */
[----:B------:R-:W-:-:S02]  /*ad00*/  ISETP.GT.AND P5, PT, R15, 0x21, P1 ;  /* 0x000000210f00780c */ /* 0x000fc40000fa4270 */
[----:B------:R-:W-:Y:S02]  /*ad10*/  FSEL R167, R167, -INF , !P2 ;  /* 0xff800000a7a77808 */ /* 0x000fe40005000000 */
[----:B------:R-:W-:Y:S02]  /*ad20*/  FSEL R170, R170, -INF , !P3 ;  /* 0xff800000aaaa7808 */ /* 0x000fe40005800000 */
[C---:B------:R-:W-:Y:S02]  /*ad30*/  ISETP.GT.AND P4, PT, R15.reuse, 0x28, P1 ;  /* 0x000000280f00780c */ /* 0x040fe40000f84270 */
[----:B-1----:R-:W-:Y:S02]  /*ad40*/  FMNMX.FTZ R7, R6, R5, !PT ;  /* 0x0000000506077209 */ /* 0x002fe40007810000 */
[----:B------:R-:W-:Y:S02]  /*ad50*/  FMNMX.FTZ R6, R154, R9, !PT ;  /* 0x000000099a067209 */ /* 0x000fe40007810000 */
[----:B------:R-:W-:Y:S01]  /*ad60*/  ISETP.LT.OR P5, PT, R14, 0x22, P5 ;  /* 0x000000220e00780c */ /* 0x000fe20002fa1670 */
[----:B------:R-:W1:Y:S01]  /*ad70*/  SHFL.BFLY PT, R20, R7, 0x1, 0x1f ;  /* 0x0c201f0007147f89 */ /* 0x000e6200000e0000 */
[----:B------:R-:W-:-:S02]  /*ad80*/  ISETP.GT.AND P6, PT, R15, 0x29, P1 ;  /* 0x000000290f00780c */ /* 0x000fc40000fc4270 */
[----:B------:R-:W-:Y:S02]  /*ad90*/  ISETP.LT.OR P4, PT, R14, 0x29, P4 ;  /* 0x000000290e00780c */ /* 0x000fe40002781670 */
[----:B------:R-:W-:Y:S02]  /*ada0*/  FSEL R171, R171, -INF , !P5 ;  /* 0xff800000abab7808 */ /* 0x000fe40006800000 */
[C---:B------:R-:W-:Y:S02]  /*adb0*/  ISETP.GT.AND P2, PT, R15.reuse, 0x30, P1 ;  /* 0x000000300f00780c */ /* 0x040fe40000f44270 */
[----:B------:R-:W-:Y:S02]  /*adc0*/  FSEL R174, R174, -INF , !P4 ;  /* 0xff800000aeae7808 */ /* 0x000fe40006000000 */
[----:B------:R-:W-:Y:S02]  /*add0*/  ISETP.LT.OR P6, PT, R14, 0x2a, P6 ;  /* 0x0000002a0e00780c */ /* 0x000fe400037c1670 */
[----:B------:R-:W-:-:S02]  /*ade0*/  ISETP.GT.AND P5, PT, R15, 0x31, P1 ;  /* 0x000000310f00780c */ /* 0x000fc40000fa4270 */
[C---:B------:R-:W-:Y:S02]  /*adf0*/  ISETP.LT.OR P2, PT, R14.reuse, 0x31, P2 ;  /* 0x000000310e00780c */ /* 0x040fe40001741670 */
[----:B------:R-:W-:Y:S02]  /*ae00*/  FSEL R175, R175, -INF , !P6 ;  /* 0xff800000afaf7808 */ /* 0x000fe40007000000 */
[----:B------:R-:W-:Y:S02]  /*ae10*/  ISETP.GT.AND P4, PT, R15, 0x38, P1 ;  /* 0x000000380f00780c */ /* 0x000fe40000f84270 */
[----:B------:R-:W-:Y:S02]  /*ae20*/  ISETP.LT.OR P5, PT, R14, 0x32, P5 ;  /* 0x000000320e00780c */ /* 0x000fe40002fa1670 */
[----:B------:R-:W-:Y:S02]  /*ae30*/  FSEL R178, R178, -INF , !P2 ;  /* 0xff800000b2b27808 */ /* 0x000fe40005000000 */
[----:B-1----:R-:W-:-:S02]  /*ae40*/  FMNMX.FTZ R5, R7, R20, !PT ;  /* 0x0000001407057209 */ /* 0x002fc40007810000 */
[----:B------:R-:W-:Y:S02]  /*ae50*/  FMNMX.FTZ R7, R155, R6, !PT ;  /* 0x000000069b077209 */ /* 0x000fe40007810000 */
[C---:B------:R-:W-:Y:S01]  /*ae60*/  FSETP.NEU.FTZ.AND P3, PT, R5.reuse, -INF , PT ;  /* 0xff8000000500780b */ /* 0x040fe20003f7d000 */
[----:B------:R-:W-:Y:S01]  /*ae70*/  FMUL.FTZ R20, R5, UR10 ;  /* 0x0000000a05147c20 */ /* 0x000fe20008410000 */
[----:B------:R-:W-:Y:S02]  /*ae80*/  FMNMX.FTZ R6, R158, R7, !PT ;  /* 0x000000079e067209 */ /* 0x000fe40007810000 */
[----:B------:R-:W-:Y:S02]  /*ae90*/  ISETP.GT.AND P1, PT, R15, 0x39, P1 ;  /* 0x000000390f00780c */ /* 0x000fe40000f24270 */
[----:B------:R-:W-:Y:S02]  /*aea0*/  FMNMX.FTZ R7, R159, R6, !PT ;  /* 0x000000069f077209 */ /* 0x000fe40007810000 */
[----:B------:R-:W-:-:S02]  /*aeb0*/  FSEL R20, R20, RZ, P3 ;  /* 0x000000ff14147208 */ /* 0x000fc40001800000 */
[----:B------:R-:W-:Y:S02]  /*aec0*/  FMNMX.FTZ R6, R162, R7, !PT ;  /* 0x00000007a2067209 */ /* 0x000fe40007810000 */
[----:B------:R-:W-:Y:S01]  /*aed0*/  ISETP.LT.OR P4, PT, R14, 0x39, P4 ;  /* 0x000000390e00780c */ /* 0x000fe20002781670 */
[--C-:B------:R-:W-:Y:S01]  /*aee0*/  FFMA.FTZ R152, R11, UR10, -R20.reuse ;  /* 0x0000000a0b987c23 */ /* 0x100fe20008010814 */
[----:B------:R-:W-:Y:S01]  /*aef0*/  FMNMX.FTZ R7, R163, R6, !PT ;  /* 0x00000006a3077209 */ /* 0x000fe20007810000 */
[--C-:B------:R-:W-:Y:S01]  /*af00*/  FFMA.FTZ R15, R164, UR10, -R20.reuse ;  /* 0x0000000aa40f7c23 */ /* 0x100fe20008010814 */
[----:B------:R-:W-:Y:S01]  /*af10*/  FSEL R179, R179, -INF , !P5 ;  /* 0xff800000b3b37808 */ /* 0x000fe20006800000 */
[--C-:B------:R-:W-:Y:S01]  /*af20*/  FFMA.FTZ R164, R169, UR10, -R20.reuse ;  /* 0x0000000aa9a47c23 */ /* 0x100fe20008010814 */
[----:B------:R-:W-:Y:S01]  /*af30*/  FMNMX.FTZ R6, R166, R7, !PT ;  /* 0x00000007a6067209 */ /* 0x000fe20007810000 */
[----:B------:R-:W-:Y:S01]  /*af40*/  MUFU.EX2 R152, R152 ;  /* 0x0000009800987308 */ /* 0x000fe20000000800 */
[----:B------:R-:W-:Y:S01]  /*af50*/  ISETP.LT.OR P1, PT, R14, 0x3a, P1 ;  /* 0x0000003a0e00780c */ /* 0x000fe20000f21670 */
[--C-:B------:R-:W-:Y:S01]  /*af60*/  FFMA.FTZ R14, R157, UR10, -R20.reuse ;  /* 0x0000000a9d0e7c23 */ /* 0x100fe20008010814 */
[----:B------:R-:W-:Y:S01]  /*af70*/  FMNMX.FTZ R7, R167, R6, !PT ;  /* 0x00000006a7077209 */ /* 0x000fe20007810000 */
[--C-:B------:R-:W-:Y:S01]  /*af80*/  FFMA.FTZ R173, R173, UR10, -R20.reuse ;  /* 0x0000000aadad7c23 */ /* 0x100fe20008010814 */
[----:B------:R-:W-:Y:S01]  /*af90*/  FSEL R182, R182, -INF , !P4 ;  /* 0xff800000b6b67808 */ /* 0x000fe20006000000 */
[----:B------:R-:W-:Y:S01]  /*afa0*/  IMAD.MOV R169, RZ, RZ, -R17 ;  /* 0x000000ffffa97224 */ /* 0x000fe200078e0a11 */
[----:B------:R-:W-:Y:S01]  /*afb0*/  FMNMX.FTZ R6, R170, R7, !PT ;  /* 0x00000007aa067209 */ /* 0x000fe20007810000 */
[--C-:B------:R-:W-:Y:S01]  /*afc0*/  FFMA.FTZ R7, R153, UR10, -R20.reuse ;  /* 0x0000000a99077c23 */ /* 0x100fe20008010814 */
[----:B------:R-:W-:Y:S01]  /*afd0*/  FSEL R183, R183, -INF , !P1 ;  /* 0xff800000b7b77808 */ /* 0x000fe20004800000 */
[----:B------:R-:W-:Y:S01]  /*afe0*/  MUFU.EX2 R14, R14 ;  /* 0x0000000e000e7308 */ /* 0x000fe20000000800 */
[----:B------:R-:W-:Y:S01]  /*aff0*/  FMNMX.FTZ R11, R171, R6, !PT ;  /* 0x00000006ab0b7209 */ /* 0x000fe20007810000 */
[--C-:B------:R-:W-:Y:S01]  /*b000*/  FFMA.FTZ R21, R168, UR10, -R20.reuse ;  /* 0x0000000aa8157c23 */ /* 0x100fe20008010814 */
[----:B------:R-:W-:Y:S01]  /*b010*/  FSEL R157, R5, RZ, P3 ;  /* 0x000000ff059d7208 */ /* 0x000fe20001800000 */
[--C-:B------:R-:W-:Y:S01]  /*b020*/  FFMA.FTZ R180, R180, UR10, -R20.reuse ;  /* 0x0000000ab4b47c23 */ /* 0x100fe20008010814 */
[----:B------:R-:W-:Y:S01]  /*b030*/  FMNMX.FTZ R6, R174, R11, !PT ;  /* 0x0000000bae067209 */ /* 0x000fe20007810000 */
[--C-:B------:R-:W-:Y:S01]  /*b040*/  FFMA.FTZ R11, R156, UR10, -R20.reuse ;  /* 0x0000000a9c0b7c23 */ /* 0x100fe20008010814 */
[----:B------:R-:W-:Y:S01]  /*b050*/  FFMA.FTZ R156, R160, UR10, -R20 ;  /* 0x0000000aa09c7c23 */ /* 0x000fe20008010814 */
[----:B------:R-:W-:Y:S01]  /*b060*/  FADD.FTZ R157, -R157, R10 ;  /* 0x0000000a9d9d7221 */ /* 0x000fe20000010100 */
[----:B------:R-:W-:Y:S01]  /*b070*/  FMNMX.FTZ R13, R175, R6, !PT ;  /* 0x00000006af0d7209 */ /* 0x000fe20007810000 */
[--C-:B------:R-:W-:Y:S01]  /*b080*/  FFMA.FTZ R160, R165, UR10, -R20.reuse ;  /* 0x0000000aa5a07c23 */ /* 0x100fe20008010814 */
[----:B------:R-:W-:Y:S01]  /*b090*/  MUFU.EX2 R7, R7 ;  /* 0x0000000700077308 */ /* 0x000fe20000000800 */
[----:B------:R-:W-:Y:S01]  /*b0a0*/  FMUL.FTZ R157, R157, UR10 ;  /* 0x0000000a9d9d7c20 */ /* 0x000fe20008410000 */
[----:B------:R-:W-:Y:S01]  /*b0b0*/  FMNMX.FTZ R6, R178, R13, !PT ;  /* 0x0000000db2067209 */ /* 0x000fe20007810000 */
[----:B------:R-:W-:Y:S01]  /*b0c0*/  FFMA.FTZ R168, R177, UR10, -R20 ;  /* 0x0000000ab1a87c23 */ /* 0x000fe20008010814 */
[----:B------:R-:W-:Y:S01]  /*b0d0*/  ISETP.NE.AND P2, PT, R2, R169, PT ;  /* 0x000000a90200720c */ /* 0x000fe20003f45270 */
[----:B------:R-:W-:Y:S01]  /*b0e0*/  IMAD.U32 R177, RZ, RZ, UR22 ;  /* 0x00000016ffb17e24 */ /* 0x000fe2000f8e00ff */
[----:B------:R-:W-:-:S02]  /*b0f0*/  FMNMX.FTZ R13, R179, R6, !PT ;  /* 0x00000006b30d7209 */ /* 0x000fc40007810000 */
[----:B------:R-:W1:Y:S02]  /*b100*/  MUFU.EX2 R157, R157 ;  /* 0x0000009d009d7308 */ /* 0x000e640000000800 */
[----:B------:R-:W-:Y:S01]  /*b110*/  FMNMX.FTZ R6, R182, R13, !PT ;  /* 0x0000000db6067209 */ /* 0x000fe20007810000 */
[--C-:B------:R-:W-:Y:S01]  /*b120*/  FFMA.FTZ R13, R161, UR10, -R20.reuse ;  /* 0x0000000aa10d7c23 */ /* 0x100fe20008010814 */
[----:B------:R-:W-:Y:S02]  /*b130*/  FFMA.FTZ R161, R176, UR10, -R20 ;  /* 0x0000000ab0a17c23 */ /* 0x000fe40008010814 */
[----:B------:R-:W-:Y:S02]  /*b140*/  FMNMX.FTZ R6, R183, R6, !PT ;  /* 0x00000006b7067209 */ /* 0x000fe40007810000 */
[----:B------:R-:W2:Y:S03]  /*b150*/  MUFU.EX2 R11, R11 ;  /* 0x0000000b000b7308 */ /* 0x000ea60000000800 */
[----:B------:R-:W3:Y:S05]  /*b160*/  SHFL.BFLY PT, R153, R6, 0x2, 0x1f ;  /* 0x0c401f0006997f89 */ /* 0x000eea00000e0000 */
[----:B------:R-:W4:Y:S01]  /*b170*/  MUFU.EX2 R156, R156 ;  /* 0x0000009c009c7308 */ /* 0x000f220000000800 */
[----:B-1----:R-:W-:Y:S01]  /*b180*/  FFMA.FTZ R176, R157, R3, R152 ;  /* 0x000000039db07223 */ /* 0x002fe20000010098 */
[----:B------:R-:W-:Y:S01]  /*b190*/  F2FP.BF16.F32.PACK_AB R152, R7, R152 ;  /* 0x000000980798723e */ /* 0x000fe200000010ff */
[-C--:B------:R-:W-:Y:S01]  /*b1a0*/  FMUL.FTZ R24, R24, R157.reuse ;  /* 0x0000009d18187220 */ /* 0x080fe20000410000 */
[-C--:B------:R-:W-:Y:S01]  /*b1b0*/  FMUL.FTZ R25, R25, R157.reuse ;  /* 0x0000009d19197220 */ /* 0x080fe20000410000 */
[----:B------:R-:W-:Y:S01]  /*b1c0*/  FADD.FTZ R176, R7, R176 ;  /* 0x000000b007b07221 */ /* 0x000fe20000010000 */
        /* <DEDUP_REMOVED lines=10> */
[----:B------:R-:W5:Y:S01]  /*b270*/  MUFU.EX2 R15, R15 ;  /* 0x0000000f000f7308 */ /* 0x000f620000000800 */
[-C--:B------:R-:W-:Y:S01]  /*b280*/  FMUL.FTZ R45, R45, R157.reuse ;  /* 0x0000009d2d2d7220 */ /* 0x080fe20000410000 */
[----:B------:R-:W-:Y:S01]  /*b290*/  FMUL.FTZ R48, R48, R157 ;  /* 0x0000009d30307220 */ /* 0x000fe20000410000 */
[----:B---3--:R-:W-:Y:S01]  /*b2a0*/  FMNMX.FTZ R165, R6, R153, !PT ;  /* 0x0000009906a57209 */ /* 0x008fe20007810000 */
[--C-:B------:R-:W-:Y:S01]  /*b2b0*/  FFMA.FTZ R153, R172, UR10, -R20.reuse ;  /* 0x0000000aac997c23 */ /* 0x100fe20008010814 */
[----:B------:R-:W-:Y:S01]  /*b2c0*/  FFMA.FTZ R172, R181, UR10, -R20 ;  /* 0x0000000ab5ac7c23 */ /* 0x000fe20008010814 */
[-C--:B------:R-:W-:Y:S01]  /*b2d0*/  FMUL.FTZ R49, R49, R157.reuse ;  /* 0x0000009d31317220 */ /* 0x080fe20000410000 */
[-C--:B------:R-:W-:Y:S01]  /*b2e0*/  FMUL.FTZ R52, R52, R157.reuse ;  /* 0x0000009d34347220 */ /* 0x080fe20000410000 */
[----:B------:R-:W3:Y:S01]  /*b2f0*/  SHFL.BFLY PT, R6, R165, 0x1, 0x1f ;  /* 0x0c201f00a5067f89 */ /* 0x000ee200000e0000 */
[----:B------:R2:W-:Y:S01]  /*b300*/  MUFU.EX2 R10, R173 ;  /* 0x000000ad000a7308 */ /* 0x0005e20000000800 */
        /* <DEDUP_REMOVED lines=8> */
[----:B--2---:R-:W-:Y:S01]  /*b390*/  FADD.FTZ R173, R11, R176 ;  /* 0x000000b00bad7221 */ /* 0x004fe20000010000 */
[-C--:B------:R-:W-:Y:S01]  /*b3a0*/  FMUL.FTZ R68, R68, R157.reuse ;  /* 0x0000009d44447220 */ /* 0x080fe20000410000 */
[-C--:B------:R-:W-:Y:S01]  /*b3b0*/  FMUL.FTZ R69, R69, R157.reuse ;  /* 0x0000009d45457220 */ /* 0x080fe20000410000 */
[-C--:B------:R-:W-:Y:S01]  /*b3c0*/  FMUL.FTZ R72, R72, R157.reuse ;  /* 0x0000009d48487220 */ /* 0x080fe20000410000 */
[----:B------:R-:W-:Y:S01]  /*b3d0*/  FADD.FTZ R173, R14, R173 ;  /* 0x000000ad0ead7221 */ /* 0x000fe20000010000 */
[-C--:B------:R-:W-:Y:S01]  /*b3e0*/  FMUL.FTZ R73, R73, R157.reuse ;  /* 0x0000009d49497220 */ /* 0x080fe20000410000 */
[-C--:B------:R-:W-:Y:S01]  /*b3f0*/  FMUL.FTZ R76, R76, R157.reuse ;  /* 0x0000009d4c4c7220 */ /* 0x080fe20000410000 */
[----:B------:R-:W2:Y:S01]  /*b400*/  MUFU.EX2 R21, R21 ;  /* 0x0000001500157308 */ /* 0x000ea20000000800 */
[-C--:B------:R-:W-:Y:S01]  /*b410*/  FMUL.FTZ R77, R77, R157.reuse ;  /* 0x0000009d4d4d7220 */ /* 0x080fe20000410000 */
[-C--:B------:R-:W-:Y:S01]  /*b420*/  FMUL.FTZ R80, R80, R157.reuse ;  /* 0x0000009d50507220 */ /* 0x080fe20000410000 */
[-C--:B------:R-:W-:Y:S01]  /*b430*/  FMUL.FTZ R81, R81, R157.reuse ;  /* 0x0000009d51517220 */ /* 0x080fe20000410000 */
[-C--:B------:R-:W-:Y:S01]  /*b440*/  FMUL.FTZ R84, R84, R157.reuse ;  /* 0x0000009d54547220 */ /* 0x080fe20000410000 */
[-C--:B------:R-:W-:Y:S01]  /*b450*/  FMUL.FTZ R85, R85, R157.reuse ;  /* 0x0000009d55557220 */ /* 0x080fe20000410000 */
[-C--:B------:R-:W-:Y:S01]  /*b460*/  FMUL.FTZ R88, R88, R157.reuse ;  /* 0x0000009d58587220 */ /* 0x080fe20000410000 */
[----:B---3--:R-:W-:Y:S01]  /*b470*/  FMNMX.FTZ R6, R165, R6, !PT ;  /* 0x00000006a5067209 */ /* 0x008fe20007810000 */
[----:B------:R-:W3:Y:S01]  /*b480*/  MUFU.EX2 R164, R164 ;  /* 0x000000a400a47308 */ /* 0x000ee20000000800 */
[-C--:B------:R-:W-:Y:S01]  /*b490*/  FMUL.FTZ R89, R89, R157.reuse ;  /* 0x0000009d59597220 */ /* 0x080fe20000410000 */
[-C--:B------:R-:W-:Y:S01]  /*b4a0*/  FMUL.FTZ R92, R92, R157.reuse ;  /* 0x0000009d5c5c7220 */ /* 0x080fe20000410000 */
[C---:B------:R-:W-:Y:S01]  /*b4b0*/  FSETP.NEU.FTZ.AND P1, PT, R6.reuse, -INF , PT ;  /* 0xff8000000600780b */ /* 0x040fe20003f3d000 */
[----:B------:R-:W-:Y:S01]  /*b4c0*/  FMUL.FTZ R3, R6, UR10 ;  /* 0x0000000a06037c20 */ /* 0x000fe20008410000 */
[-C--:B------:R-:W-:Y:S01]  /*b4d0*/  FMUL.FTZ R93, R93, R157.reuse ;  /* 0x0000009d5d5d7220 */ /* 0x080fe20000410000 */
[-C--:B------:R-:W-:Y:S01]  /*b4e0*/  FMUL.FTZ R96, R96, R157.reuse ;  /* 0x0000009d60607220 */ /* 0x080fe20000410000 */
[----:B------:R-:W-:Y:S01]  /*b4f0*/  FSEL R20, R6, RZ, P1 ;  /* 0x000000ff06147208 */ /* 0x000fe20000800000 */
[----:B------:R4:W-:Y:S01]  /*b500*/  MUFU.EX2 R165, R180 ;  /* 0x000000b400a57308 */ /* 0x0009e20000000800 */
[----:B------:R-:W-:Y:S01]  /*b510*/  FSEL R3, R3, RZ, P1 ;  /* 0x000000ff03037208 */ /* 0x000fe20000800000 */
[-C--:B------:R-:W-:Y:S01]  /*b520*/  FMUL.FTZ R97, R97, R157.reuse ;  /* 0x0000009d61617220 */ /* 0x080fe20000410000 */
[-C--:B------:R-:W-:Y:S01]  /*b530*/  FMUL.FTZ R100, R100, R157.reuse ;  /* 0x0000009d64647220 */ /* 0x080fe20000410000 */
[----:B------:R-:W-:Y:S01]  /*b540*/  FADD.FTZ R20, -R20, R9 ;  /* 0x0000000914147221 */ /* 0x000fe20000010100 */
[----:B------:R-:W-:Y:S01]  /*b550*/  FMUL.FTZ R101, R101, R157 ;  /* 0x0000009d65657220 */ /* 0x000fe20000410000 */
[----:B------:R-:W-:Y:S01]  /*b560*/  FFMA.FTZ R169, R154, UR10, -R3 ;  /* 0x0000000a9aa97c23 */ /* 0x000fe20008010803 */
[----:B------:R-:W-:Y:S01]  /*b570*/  @!P2 IMAD R154, R177, 0x40, R16 ;  /* 0x00000040b19aa824 */ /* 0x000fe200078e0210 */
[----:B------:R-:W3:Y:S01]  /*b580*/  MUFU.EX2 R153, R153 ;  /* 0x0000009900997308 */ /* 0x000ee20000000800 */
[----:B----4-:R-:W-:Y:S01]  /*b590*/  FADD.FTZ R180, R156, R173 ;  /* 0x000000ad9cb47221 */ /* 0x010fe20000010000 */
[----:B------:R-:W-:Y:S01]  /*b5a0*/  FMUL.FTZ R20, R20, UR10 ;  /* 0x0000000a14147c20 */ /* 0x000fe20008410000 */
[--C-:B------:R-:W-:Y:S01]  /*b5b0*/  FFMA.FTZ R176, R155, UR10, -R3.reuse ;  /* 0x0000000a9bb07c23 */ /* 0x100fe20008010803 */
[----:B------:R-:W-:Y:S01]  /*b5c0*/  @!P2 LEA R9, R154, UR42, 0x2 ;  /* 0x0000002a9a09ac11 */ /* 0x000fe2000f8e10ff */
[----:B-1----:R-:W-:Y:S01]  /*b5d0*/  FADD.FTZ R180, R13, R180 ;  /* 0x000000b40db47221 */ /* 0x002fe20000010000 */
[--C-:B------:R-:W-:Y:S01]  /*b5e0*/  FFMA.FTZ R155, R158, UR10, -R3.reuse ;  /* 0x0000000a9e9b7c23 */ /* 0x100fe20008010803 */
[--C-:B------:R-:W-:Y:S01]  /*b5f0*/  FFMA.FTZ R159, R159, UR10, -R3.reuse ;  /* 0x0000000a9f9f7c23 */ /* 0x100fe20008010803 */
[----:B------:R-:W1:Y:S01]  /*b600*/  MUFU.EX2 R161, R161 ;  /* 0x000000a100a17308 */ /* 0x000e620000000800 */
[----:B-----5:R-:W-:Y:S01]  /*b610*/  FADD.FTZ R177, R15, R180 ;  /* 0x000000b40fb17221 */ /* 0x020fe20000010000 */
[--C-:B------:R-:W-:Y:S01]  /*b620*/  FFMA.FTZ R173, R162, UR10, -R3.reuse ;  /* 0x0000000aa2ad7c23 */ /* 0x100fe20008010803 */
[--C-:B------:R-:W-:Y:S01]  /*b630*/  FFMA.FTZ R180, R170, UR10, -R3.reuse ;  /* 0x0000000aaab47c23 */ /* 0x100fe20008010803 */
[----:B------:R-:W-:Y:S01]  /*b640*/  FFMA.FTZ R163, R163, UR10, -R3 ;  /* 0x0000000aa3a37c23 */ /* 0x000fe20008010803 */
[----:B0-----:R-:W-:Y:S01]  /*b650*/  FADD.FTZ R154, R160, R177 ;  /* 0x000000b1a09a7221 */ /* 0x001fe20000010000 */
[--C-:B------:R-:W-:Y:S01]  /*b660*/  FFMA.FTZ R177, R166, UR10, -R3.reuse ;  /* 0x0000000aa6b17c23 */ /* 0x100fe20008010803 */
[--C-:B------:R-:W-:Y:S01]  /*b670*/  FFMA.FTZ R167, R167, UR10, -R3.reuse ;  /* 0x0000000aa7a77c23 */ /* 0x100fe20008010803 */
[----:B------:R-:W-:Y:S01]  /*b680*/  MUFU.EX2 R169, R169 ;  /* 0x000000a900a97308 */ /* 0x000fe20000000800 */
[----:B--2---:R-:W-:Y:S01]  /*b690*/  FADD.FTZ R181, R21, R154 ;  /* 0x0000009a15b57221 */ /* 0x004fe20000010000 */
[--C-:B------:R-:W-:Y:S01]  /*b6a0*/  FFMA.FTZ R171, R171, UR10, -R3.reuse ;  /* 0x0000000aabab7c23 */ /* 0x100fe20008010803 */
[--C-:B------:R-:W-:Y:S01]  /*b6b0*/  FFMA.FTZ R174, R174, UR10, -R3.reuse ;  /* 0x0000000aaeae7c23 */ /* 0x100fe20008010803 */
[----:B------:R-:W-:Y:S01]  /*b6c0*/  FFMA.FTZ R175, R175, UR10, -R3 ;  /* 0x0000000aafaf7c23 */ /* 0x000fe20008010803 */
[----:B---3--:R-:W-:Y:S01]  /*b6d0*/  FADD.FTZ R154, R164, R181 ;  /* 0x000000b5a49a7221 */ /* 0x008fe20000010000 */
[--C-:B------:R-:W-:Y:S01]  /*b6e0*/  FFMA.FTZ R178, R178, UR10, -R3.reuse ;  /* 0x0000000ab2b27c23 */ /* 0x100fe20008010803 */
[--C-:B------:R-:W-:Y:S01]  /*b6f0*/  FFMA.FTZ R179, R179, UR10, -R3.reuse ;  /* 0x0000000ab3b37c23 */ /* 0x100fe20008010803 */
[----:B------:R-:W0:Y:S01]  /*b700*/  MUFU.EX2 R20, R20 ;  /* 0x0000001400147308 */ /* 0x000e220000000800 */
[----:B------:R-:W-:Y:S01]  /*b710*/  FADD.FTZ R181, R153, R154 ;  /* 0x0000009a99b57221 */ /* 0x000fe20000010000 */
[--C-:B------:R-:W-:Y:S01]  /*b720*/  FFMA.FTZ R182, R182, UR10, -R3.reuse ;  /* 0x0000000ab6b67c23 */ /* 0x100fe20008010803 */
[----:B------:R-:W-:Y:S01]  /*b730*/  FFMA.FTZ R183, R183, UR10, -R3 ;  /* 0x0000000ab7b77c23 */ /* 0x000fe20008010803 */
[C---:B------:R-:W-:Y:S01]  /*b740*/  F2FP.BF16.F32.PACK_AB R162, R10.reuse, R153 ;  /* 0x000000990aa2723e */ /* 0x040fe200000010ff */
[----:B------:R-:W-:Y:S01]  /*b750*/  FADD.FTZ R154, R10, R181 ;  /* 0x000000b50a9a7221 */ /* 0x000fe20000010000 */
[----:B------:R-:W-:Y:S01]  /*b760*/  F2FP.BF16.F32.PACK_AB R158, R160, R15 ;  /* 0x0000000fa09e723e */ /* 0x000fe200000010ff */
[----:B------:R2:W-:Y:S01]  /*b770*/  @!P2 STS [R9+0x28800], R157 ;  /* 0x0288009d0900a388 */ /* 0x0005e20000000800 */
[----:B------:R-:W3:Y:S01]  /*b780*/  MUFU.EX2 R168, R168 ;  /* 0x000000a800a87308 */ /* 0x000ee20000000800 */
[----:B-1----:R-:W-:Y:S01]  /*b790*/  FADD.FTZ R3, R161, R154 ;  /* 0x0000009aa1037221 */ /* 0x002fe20000010000 */
[----:B------:R-:W-:Y:S01]  /*b7a0*/  F2FP.BF16.F32.PACK_AB R154, R14, R11 ;  /* 0x0000000b0e9a723e */ /* 0x000fe200000010ff */
[----:B------:R-:W-:Y:S01]  /*b7b0*/  FMUL.FTZ R104, R104, R157 ;  /* 0x0000009d68687220 */ /* 0x000fe20000410000 */
[----:B------:R-:W-:Y:S01]  /*b7c0*/  F2FP.BF16.F32.PACK_AB R160, R164, R21 ;  /* 0x00000015a4a0723e */ /* 0x000fe200000010ff */
[-C--:B------:R-:W-:Y:S01]  /*b7d0*/  FMUL.FTZ R105, R105, R157.reuse ;  /* 0x0000009d69697220 */ /* 0x080fe20000410000 */
[-C--:B------:R-:W-:Y:S01]  /*b7e0*/  FMUL.FTZ R108, R108, R157.reuse ;  /* 0x0000009d6c6c7220 */ /* 0x080fe20000410000 */
[-C--:B------:R-:W-:Y:S01]  /*b7f0*/  FMUL.FTZ R109, R109, R157.reuse ;  /* 0x0000009d6d6d7220 */ /* 0x080fe20000410000 */
[----:B------:R-:W1:Y:S01]  /*b800*/  MUFU.EX2 R176, R176 ;  /* 0x000000b000b07308 */ /* 0x000e620000000800 */
[----:B0-----:R-:W-:Y:S01]  /*b810*/  FFMA.FTZ R7, R20, R4, R169 ;  /* 0x0000000414077223 */ /* 0x001fe200000100a9 */
[----:B------:R0:W-:Y:S01]  /*b820*/  @!P2 STS [R9+0x28820], R20 ;  /* 0x028820140900a388 */ /* 0x0001e20000000800 */
[-C--:B------:R-:W-:Y:S01]  /*b830*/  FMUL.FTZ R112, R112, R157.reuse ;  /* 0x0000009d70707220 */ /* 0x080fe20000410000 */
[-C--:B------:R-:W-:Y:S01]  /*b840*/  FMUL.FTZ R113, R113, R157.reuse ;  /* 0x0000009d71717220 */ /* 0x080fe20000410000 */
[-C--:B------:R-:W-:Y:S01]  /*b850*/  FMUL.FTZ R116, R116, R157.reuse ;  /* 0x0000009d74747220 */ /* 0x080fe20000410000 */
[-C--:B------:R-:W-:Y:S01]  /*b860*/  FMUL.FTZ R117, R117, R157.reuse ;  /* 0x0000009d75757220 */ /* 0x080fe20000410000 */
[----:B------:R-:W-:Y:S01]  /*b870*/  FMUL.FTZ R120, R120, R157 ;  /* 0x0000009d78787220 */ /* 0x000fe20000410000 */
[----:B------:R-:W4:Y:S01]  /*b880*/  MUFU.EX2 R155, R155 ;  /* 0x0000009b009b7308 */ /* 0x000f220000000800 */
[C---:B---3--:R-:W-:Y:S01]  /*b890*/  FADD.FTZ R14, R168.reuse, R3 ;  /* 0x00000003a80e7221 */ /* 0x048fe20000010000 */
[----:B------:R-:W-:Y:S01]  /*b8a0*/  F2FP.BF16.F32.PACK_AB R164, R168, R161 ;  /* 0x000000a1a8a4723e */ /* 0x000fe200000010ff */
[-C--:B------:R-:W-:Y:S01]  /*b8b0*/  FMUL.FTZ R121, R121, R157.reuse ;  /* 0x0000009d79797220 */ /* 0x080fe20000410000 */
[-C--:B------:R-:W-:Y:S01]  /*b8c0*/  FMUL.FTZ R124, R124, R157.reuse ;  /* 0x0000009d7c7c7220 */ /* 0x080fe20000410000 */
[----:B------:R-:W-:Y:S01]  /*b8d0*/  FADD.FTZ R3, R165, R14 ;  /* 0x0000000ea5037221 */ /* 0x000fe20000010000 */
[-C--:B------:R-:W-:Y:S01]  /*b8e0*/  FMUL.FTZ R125, R125, R157.reuse ;  /* 0x0000009d7d7d7220 */ /* 0x080fe20000410000 */
[----:B------:R-:W-:Y:S01]  /*b8f0*/  FMUL.FTZ R128, R128, R157 ;  /* 0x0000009d80807220 */ /* 0x000fe20000410000 */
[----:B------:R-:W3:Y:S01]  /*b900*/  MUFU.EX2 R172, R172 ;  /* 0x000000ac00ac7308 */ /* 0x000ee20000000800 */
        /* <DEDUP_REMOVED lines=18> */
[----:B------:R-:W-:Y:S01]  /*ba30*/  FMUL.FTZ R26, R26, R20 ;  /* 0x000000141a1a7220 */ /* 0x000fe20000410000 */
[----:B------:R-:W-:Y:S01]  /*ba40*/  F2FP.BF16.F32.PACK_AB R156, R13, R156 ;  /* 0x0000009c0d9c723e */ /* 0x000fe200000010ff */
[-C--:B------:R-:W-:Y:S01]  /*ba50*/  FMUL.FTZ R27, R27, R20.reuse ;  /* 0x000000141b1b7220 */ /* 0x080fe20000410000 */
[-C--:B------:R-:W-:Y:S01]  /*ba60*/  FMUL.FTZ R30, R30, R20.reuse ;  /* 0x000000141e1e7220 */ /* 0x080fe20000410000 */
[-C--:B------:R-:W-:Y:S01]  /*ba70*/  FMUL.FTZ R31, R31, R20.reuse ;  /* 0x000000141f1f7220 */ /* 0x080fe20000410000 */
[----:B------:R-:W3:Y:S01]  /*ba80*/  MUFU.EX2 R10, R163 ;  /* 0x000000a3000a7308 */ /* 0x000ee20000000800 */
[C---:B-1----:R-:W-:Y:S01]  /*ba90*/  FADD.FTZ R172, R170.reuse, R7 ;  /* 0x00000007aaac7221 */ /* 0x042fe20000010000 */
[----:B------:R-:W-:Y:S01]  /*baa0*/  F2FP.BF16.F32.PACK_AB R155, R170, R155 ;  /* 0x0000009baa9b723e */ /* 0x000fe200000010ff */
[----:B------:R-:W-:Y:S01]  /*bab0*/  BAR.SYNC.DEFER_BLOCKING 0xf, 0x100 ;  /* 0x03c4000000007b1d */ /* 0x000fe20000010000 */
        /* <DEDUP_REMOVED lines=14> */
[C---:B---3--:R-:W-:Y:S01]  /*bba0*/  FADD.FTZ R172, R10.reuse, R7 ;  /* 0x000000070aac7221 */ /* 0x048fe20000010000 */
        /* <DEDUP_REMOVED lines=8> */
[----:B------:R0:W-:Y:S01]  /*bc30*/  STSM.16.M88.4 [R18+0x26800], R152 ;  /* 0x0268009812007844 */ /* 0x0001e20000000200 */
[-C--:B------:R-:W-:Y:S01]  /*bc40*/  FMUL.FTZ R66, R66, R20.reuse ;  /* 0x0000001442427220 */ /* 0x080fe20000410000 */
[-C--:B------:R-:W-:Y:S01]  /*bc50*/  FMUL.FTZ R67, R67, R20.reuse ;  /* 0x0000001443437220 */ /* 0x080fe20000410000 */
[-C--:B------:R-:W-:Y:S01]  /*bc60*/  FMUL.FTZ R70, R70, R20.reuse ;  /* 0x0000001446467220 */ /* 0x080fe20000410000 */
[-C--:B------:R-:W-:Y:S01]  /*bc70*/  FMUL.FTZ R71, R71, R20.reuse ;  /* 0x0000001447477220 */ /* 0x080fe20000410000 */
[-C--:B------:R-:W-:Y:S01]  /*bc80*/  FMUL.FTZ R74, R74, R20.reuse ;  /* 0x000000144a4a7220 */ /* 0x080fe20000410000 */
[----:B------:R-:W1:Y:S01]  /*bc90*/  MUFU.EX2 R168, R171 ;  /* 0x000000ab00a87308 */ /* 0x000e620000000800 */
[----:B----4-:R-:W-:Y:S01]  /*bca0*/  F2FP.BF16.F32.PACK_AB R159, R14, R159 ;  /* 0x0000009f0e9f723e */ /* 0x010fe200000010ff */
[-C--:B------:R-:W-:Y:S01]  /*bcb0*/  FMUL.FTZ R75, R75, R20.reuse ;  /* 0x000000144b4b7220 */ /* 0x080fe20000410000 */
[-C--:B------:R-:W-:Y:S01]  /*bcc0*/  FMUL.FTZ R78, R78, R20.reuse ;  /* 0x000000144e4e7220 */ /* 0x080fe20000410000 */
[-C--:B------:R-:W-:Y:S01]  /*bcd0*/  FMUL.FTZ R79, R79, R20.reuse ;  /* 0x000000144f4f7220 */ /* 0x080fe20000410000 */
[-C--:B------:R-:W-:Y:S01]  /*bce0*/  FMUL.FTZ R82, R82, R20.reuse ;  /* 0x0000001452527220 */ /* 0x080fe20000410000 */
[----:B------:R0:W-:Y:S01]  /*bcf0*/  STSM.16.M88.4 [R19], R156 ;  /* 0x0000009c13007844 */ /* 0x0001e20000000200 */
[-C--:B------:R-:W-:Y:S01]  /*bd00*/  FMUL.FTZ R83, R83, R20.reuse ;  /* 0x0000001453537220 */ /* 0x080fe20000410000 */
[----:B------:R3:W4:Y:S01]  /*bd10*/  MUFU.EX2 R163, R174 ;  /* 0x000000ae00a37308 */ /* 0x0007220000000800 */
        /* <DEDUP_REMOVED lines=8> */
[----:B---3--:R-:W-:Y:S01]  /*bda0*/  FADD.FTZ R174, R14, R7 ;  /* 0x000000070eae7221 */ /* 0x008fe20000010000 */
[-C--:B------:R-:W-:Y:S01]  /*bdb0*/  FMUL.FTZ R99, R99, R20.reuse ;  /* 0x0000001463637220 */ /* 0x080fe20000410000 */
[-C--:B------:R-:W-:Y:S01]  /*bdc0*/  FMUL.FTZ R102, R102, R20.reuse ;  /* 0x0000001466667220 */ /* 0x080fe20000410000 */
[-C--:B------:R-:W-:Y:S01]  /*bdd0*/  FMUL.FTZ R103, R103, R20.reuse ;  /* 0x0000001467677220 */ /* 0x080fe20000410000 */
[----:B--2---:R-:W-:Y:S01]  /*bde0*/  FADD.FTZ R7, R161, R174 ;  /* 0x000000aea1077221 */ /* 0x004fe20000010000 */
[----:B-1----:R-:W-:Y:S01]  /*bdf0*/  F2FP.BF16.F32.PACK_AB R161, R168, R161 ;  /* 0x000000a1a8a1723e */ /* 0x002fe200000010ff */
[-C--:B------:R-:W-:Y:S01]  /*be00*/  FMUL.FTZ R106, R106, R20.reuse ;  /* 0x000000146a6a7220 */ /* 0x080fe20000410000 */
[----:B------:R5:W1:Y:S01]  /*be10*/  MUFU.EX2 R165, R178 ;  /* 0x000000b200a57308 */ /* 0x000a620000000800 */
[----:B------:R-:W-:Y:S01]  /*be20*/  FADD.FTZ R174, R168, R7 ;  /* 0x00000007a8ae7221 */ /* 0x000fe20000010000 */
[-C--:B------:R-:W-:Y:S01]  /*be30*/  FMUL.FTZ R107, R107, R20.reuse ;  /* 0x000000146b6b7220 */ /* 0x080fe20000410000 */
[-C--:B------:R-:W-:Y:S01]  /*be40*/  FMUL.FTZ R110, R110, R20.reuse ;  /* 0x000000146e6e7220 */ /* 0x080fe20000410000 */
[-C--:B------:R-:W-:Y:S01]  /*be50*/  FMUL.FTZ R111, R111, R20.reuse ;  /* 0x000000146f6f7220 */ /* 0x080fe20000410000 */
[----:B----4-:R-:W-:Y:S01]  /*be60*/  FADD.FTZ R7, R163, R174 ;  /* 0x000000aea3077221 */ /* 0x010fe20000010000 */
[-C--:B------:R-:W-:Y:S01]  /*be70*/  FMUL.FTZ R114, R114, R20.reuse ;  /* 0x0000001472727220 */ /* 0x080fe20000410000 */
[-C--:B------:R-:W-:Y:S01]  /*be80*/  FMUL.FTZ R115, R115, R20.reuse ;  /* 0x0000001473737220 */ /* 0x080fe20000410000 */
[----:B------:R-:W2:Y:S01]  /*be90*/  MUFU.EX2 R172, R179 ;  /* 0x000000b300ac7308 */ /* 0x000ea20000000800 */
[C---:B-----5:R-:W-:Y:S01]  /*bea0*/  FADD.FTZ R178, R4.reuse, R7 ;  /* 0x0000000704b27221 */ /* 0x060fe20000010000 */
[----:B------:R-:W-:Y:S01]  /*beb0*/  F2FP.BF16.F32.PACK_AB R163, R4, R163 ;  /* 0x000000a304a3723e */ /* 0x000fe200000010ff */
[-C--:B------:R-:W-:Y:S01]  /*bec0*/  FMUL.FTZ R118, R118, R20.reuse ;  /* 0x0000001476767220 */ /* 0x080fe20000410000 */
[-C--:B------:R-:W-:Y:S01]  /*bed0*/  FMUL.FTZ R119, R119, R20.reuse ;  /* 0x0000001477777220 */ /* 0x080fe20000410000 */
[-C--:B------:R-:W-:Y:S01]  /*bee0*/  FMUL.FTZ R122, R122, R20.reuse ;  /* 0x000000147a7a7220 */ /* 0x080fe20000410000 */
[-C--:B------:R-:W-:Y:S01]  /*bef0*/  FMUL.FTZ R123, R123, R20.reuse ;  /* 0x000000147b7b7220 */ /* 0x080fe20000410000 */
[----:B------:R0:W-:Y:S01]  /*bf00*/  STSM.16.M88.4 [R23], R160 ;  /* 0x000000a017007844 */ /* 0x0001e20000000200 */
[----:B------:R-:W3:Y:S01]  /*bf10*/  MUFU.EX2 R167, R182 ;  /* 0x000000b600a77308 */ /* 0x000ee20000000800 */
        /* <DEDUP_REMOVED lines=8> */
[C---:B--2---:R-:W-:Y:S01]  /*bfa0*/  FADD.FTZ R176, R172.reuse, R7 ;  /* 0x00000007acb07221 */ /* 0x044fe20000010000 */
[----:B------:R-:W-:Y:S01]  /*bfb0*/  F2FP.BF16.F32.PACK_AB R165, R172, R165 ;  /* 0x000000a5aca5723e */ /* 0x000fe200000010ff */
[-C--:B------:R-:W-:Y:S01]  /*bfc0*/  FMUL.FTZ R138, R138, R20.reuse ;  /* 0x000000148a8a7220 */ /* 0x080fe20000410000 */
[-C--:B------:R-:W-:Y:S01]  /*bfd0*/  FMUL.FTZ R139, R139, R20.reuse ;  /* 0x000000148b8b7220 */ /* 0x080fe20000410000 */
[-C--:B------:R-:W-:Y:S01]  /*bfe0*/  FMUL.FTZ R142, R142, R20.reuse ;  /* 0x000000148e8e7220 */ /* 0x080fe20000410000 */
[-C--:B------:R-:W-:Y:S01]  /*bff0*/  FMUL.FTZ R143, R143, R20.reuse ;  /* 0x000000148f8f7220 */ /* 0x080fe20000410000 */
[-C--:B------:R-:W-:Y:S01]  /*c000*/  FMUL.FTZ R146, R146, R20.reuse ;  /* 0x0000001492927220 */ /* 0x080fe20000410000 */
[-C--:B------:R-:W-:Y:S01]  /*c010*/  FMUL.FTZ R147, R147, R20.reuse ;  /* 0x0000001493937220 */ /* 0x080fe20000410000 */
[----:B---3--:R-:W-:Y:S01]  /*c020*/  FADD.FTZ R7, R167, R176 ;  /* 0x000000b0a7077221 */ /* 0x008fe20000010000 */
[-C--:B------:R-:W-:Y:S01]  /*c030*/  FMUL.FTZ R150, R150, R20.reuse ;  /* 0x0000001496967220 */ /* 0x080fe20000410000 */
[----:B------:R-:W-:Y:S01]  /*c040*/  FMUL.FTZ R151, R151, R20 ;  /* 0x0000001497977220 */ /* 0x000fe20000410000 */
[C---:B-1----:R-:W-:Y:S01]  /*c050*/  F2FP.BF16.F32.PACK_AB R167, R174.reuse, R167 ;  /* 0x000000a7aea7723e */ /* 0x042fe200000010ff */
[----:B------:R-:W-:-:S04]  /*c060*/  FADD.FTZ R4, R174, R7 ;  /* 0x00000007ae047221 */ /* 0x000fc80000010000 */
[----:B------:R0:W-:Y:S01]  /*c070*/  STSM.16.M88.4 [R22], R164 ;  /* 0x000000a416007844 */ /* 0x0001e20000000200 */
[----:B------:R-:W-:Y:S05]  /*c080*/  @!P0 BRA `(.L_x_1738) ;  /* 0x0000000000048947 */ /* 0x000fea0003800000 */
[----:B------:R-:W-:Y:S01]  /*c090*/  BPT.TRAP 0x1 ;  /* 0x000000040000795c */ /* 0x000fe20000300000 */
.L_x_1738:
[----:B------:R1:W2:Y:S01]  /*c0a0*/  SYNCS.PHASECHK.TRANS64.TRYWAIT P1, [UR21+0x28c50], R8 ;  /* 0x028c5008ff0075a7 */ /* 0x0002a20008020155 */
[----:B------:R-:W-:Y:S05]  /*c0b0*/  @!P0 BRA `(.L_x_1739) ;  /* 0x0000000000048947 */ /* 0x000fea0003800000 */
[----:B------:R-:W-:Y:S01]  /*c0c0*/  BPT.TRAP 0x1 ;  /* 0x000000040000795c */ /* 0x000fe20000300000 */
.L_x_1739:
[----:B--2---:R-:W-:Y:S05]  /*c0d0*/  @P1 BRA `(.L_x_1740) ;  /* 0x0000000000081947 */ /* 0x004fea0003800000 */
[----:B------:R-:W2:Y:S02]  /*c0e0*/  SYNCS.PHASECHK.TRANS64.TRYWAIT P1, [UR21+0x28c50], R8 ;  /* 0x028c5008ff0075a7 */ /* 0x000ea40008020155 */
[----:B--2---:R-:W-:Y:S05]  /*c0f0*/  @!P1 BRA `(.L_x_1741) ;  /* 0x0000007c00c89947 */ /* 0x004fea0003800000 */
.L_x_1740:
        /* <DEDUP_REMOVED lines=34> */
.L_x_1742:
[----:B------:R-:W-:Y:S01]  /*c320*/  UIADD3 UR21, UR21, 0x28c60, URZ ;  /* 0x00028c6015157890 */ /* 0x000fe2000fffe03f */
[C---:B------:R-:W-:Y:S01]  /*c330*/  ISETP.GT.AND P1, PT, R12.reuse, UR47, PT ;  /* 0x0000002f0c007c0c */ /* 0x040fe2000bf24270 */
[----:B------:R-:W-:Y:S01]  /*c340*/  UMOV UR22, UR38 ;  /* 0x0000002600167c82 */ /* 0x000fe20008000000 */
[----:B------:R-:W-:Y:S01]  /*c350*/  VIADD R12, R12, 0xffffffff ;  /* 0xffffffff0c0c7836 */ /* 0x000fe20000000000 */
[----:B------:R-:W-:Y:S01]  /*c360*/  UPRMT UR21, UR40, 0x654, UR21 ;  /* 0x0000065428157896 */ /* 0x000fe20008000015 */
[----:B0-----:R-:W-:Y:S02]  /*c370*/  IMAD.MOV.U32 R9, RZ, RZ, R6 ;  /* 0x000000ffff097224 */ /* 0x001fe400078e0006 */
[----:B------:R-:W-:-:S06]  /*c380*/  IMAD.MOV.U32 R10, RZ, RZ, R5 ;  /* 0x000000ffff0a7224 */ /* 0x000fcc00078e0005 */
[----:B------:R-:W-:Y:S01]  /*c390*/  SYNCS.ARRIVE.TRANS64.RED.A1T0 RZ, [UR21], RZ ;  /* 0x000000ffffff79a7 */ /* 0x000fe20008100415 */
[----:B------:R-:W-:Y:S05]  /*c3a0*/  @P1 BRA `(.L_x_1743) ;  /* 0xffffffdc00141947 */ /* 0x000fea000383ffff */
.L_x_1724:
[----:B------:R-:W5:Y:S01]  /*c3b0*/  SHFL.BFLY PT, R0, R3, 0x2, 0x1f ;  /* 0x0c401f0003007f89 */ /* 0x000f6200000e0000 */
[----:B------:R-:W-:Y:S01]  /*c3c0*/  IMAD.MOV R13, RZ, RZ, -R17 ;  /* 0x000000ffff0d7224 */ /* 0x000fe200078e0a11 */
[----:B-12---:R-:W-:Y:S01]  /*c3d0*/  MOV R8, UR10 ;  /* 0x0000000a00087c02 */ /* 0x006fe20008000f00 */
[----:B------:R-:W-:Y:S01]  /*c3e0*/  IMAD.U32 R12, RZ, RZ, UR10 ;  /* 0x0000000aff0c7e24 */ /* 0x000fe2000f8e00ff */
[----:B0-----:R-:W0:Y:S01]  /*c3f0*/  SHFL.BFLY PT, R9, R4, 0x2, 0x1f ;  /* 0x0c401f0004097f89 */ /* 0x001e2200000e0000 */
[----:B------:R-:W-:Y:S01]  /*c400*/  UIADD3 UR36, UR36, 0x1, URZ ;  /* 0x0000000124247890 */ /* 0x000fe2000fffe03f */
[----:B------:R-:W-:Y:S08]  /*c410*/  BAR.ARV 0x8, 0x100 ;  /* 0x0204000000007b1d */ /* 0x000ff00000002000 */
[----:B------:R-:W-:Y:S01]  /*c420*/  BAR.SYNC.DEFER_BLOCKING 0xf, 0x100 ;  /* 0x03c4000000007b1d */ /* 0x000fe20000010000 */
[----:B------:R-:W-:Y:S01]  /*c430*/  ISETP.NE.AND P0, PT, R2, R13, PT ;  /* 0x0000000d0200720c */ /* 0x000fe20003f05270 */
[----:B-----5:R-:W-:Y:S01]  /*c440*/  FADD.FTZ R7, R0, R3 ;  /* 0x0000000300077221 */ /* 0x020fe20000010000 */
[----:B------:R-:W-:Y:S01]  /*c450*/  IMAD.U32 R3, RZ, RZ, UR38 ;  /* 0x00000026ff037e24 */ /* 0x000fe2000f8e00ff */
[----:B------:R-:W-:Y:S01]  /*c460*/  UIADD3 UR38, UR38, 0x1, URZ ;  /* 0x0000000126267890 */ /* 0x000fe2000fffe03f */
[----:B0-----:R-:W-:-:S02]  /*c470*/  FADD.FTZ R9, R9, R4 ;  /* 0x0000000409097221 */ /* 0x001fc40000010000 */
[----:B------:R-:W0:Y:S01]  /*c480*/  SHFL.BFLY PT, R0, R7, 0x1, 0x1f ;  /* 0x0c201f0007007f89 */ /* 0x000e2200000e0000 */
[----:B------:R-:W-:Y:S01]  /*c490*/  IMAD.MOV.U32 R4, RZ, RZ, RZ ;  /* 0x000000ffff047224 */ /* 0x000fe200078e00ff */
[----:B------:R-:W-:-:S05]  /*c4a0*/  UISETP.NE.AND UP0, UPT, UR38, 0x2, UPT ;  /* 0x000000022600788c */ /* 0x000fca000bf05270 */
[----:B------:R-:W-:Y:S01]  /*c4b0*/  @!P0 IMAD R3, R3, 0x40, R16 ;  /* 0x0000004003038824 */ /* 0x000fe200078e0210 */
[----:B------:R-:W1:Y:S01]  /*c4c0*/  SHFL.BFLY PT, R10, R9, 0x1, 0x1f ;  /* 0x0c201f00090a7f89 */ /* 0x000e6200000e0000 */
[----:B------:R-:W-:Y:S02]  /*c4d0*/  USEL UR4, URZ, 0x1, UP0 ;  /* 0x000000013f047887 */ /* 0x000fe40008000000 */
[----:B------:R-:W-:Y:S02]  /*c4e0*/  USEL UR38, UR38, URZ, UP0 ;  /* 0x0000003f26267287 */ /* 0x000fe40008000000 */
[----:B------:R-:W-:Y:S01]  /*c4f0*/  ULOP3.LUT UR37, UR37, UR4, URZ, 0x3c, !UPT ;  /* 0x0000000425257292 */ /* 0x000fe2000f8e3c3f */
[----:B0-----:R-:W-:Y:S01]  /*c500*/  FADD.FTZ R11, R7, R0 ;  /* 0x00000000070b7221 */ /* 0x001fe20000010000 */
[----:B------:R-:W-:Y:S02]  /*c510*/  IMAD.MOV.U32 R0, RZ, RZ, RZ ;  /* 0x000000ffff007224 */ /* 0x000fe400078e00ff */
[----:B-1----:R-:W-:-:S02]  /*c520*/  FADD.FTZ R10, R9, R10 ;  /* 0x0000000a090a7221 */ /* 0x002fc40000010000 */
[----:B------:R-:W-:Y:S02]  /*c530*/  FSETP.NE.FTZ.AND P1, PT, R11, RZ, PT ;  /* 0x000000ff0b00720b */ /* 0x000fe40003f35000 */
[----:B------:R-:W-:Y:S01]  /*c540*/  @!P0 LEA R9, R3, UR42, 0x2 ;  /* 0x0000002a03098c11 */ /* 0x000fe2000f8e10ff */
[----:B------:R-:W-:Y:S01]  /*c550*/  IMAD.MOV.U32 R3, RZ, RZ, -0x800000 ;  /* 0xff800000ff037424 */ /* 0x000fe200078e00ff */
[----:B------:R-:W-:-:S09]  /*c560*/  FSETP.NE.FTZ.AND P2, PT, R10, RZ, PT ;  /* 0x000000ff0a00720b */ /* 0x000fd20003f55000 */
[----:B------:R-:W0:Y:S01]  /*c570*/  @P1 MUFU.RCP R0, R11 ;  /* 0x0000000b00001308 */ /* 0x000e220000001000 */
[----:B------:R-:W-:-:S07]  /*c580*/  @P1 FMUL.FTZ R8, R8, 0.69314718246459960938 ;  /* 0x3f31721808081820 */ /* 0x000fce0000410000 */
        /* <DEDUP_REMOVED lines=18> */
[----:B--2---:R-:W-:Y:S01]  /*c6b0*/  @P1 FMUL.FTZ R11, R11, 0.69314718246459960938 ;  /* 0x3f3172180b0b1820 */ /* 0x004fe20000410000 */
[-C--:B------:R-:W-:Y:S01]  /*c6c0*/  FMUL.FTZ R197, R49, R0.reuse ;  /* 0x0000000031c57220 */ /* 0x080fe20000410000 */
[----:B-1----:R-:W-:Y:S01]  /*c6d0*/  @P2 FMUL.FTZ R9, R12, 0.69314718246459960938 ;  /* 0x3f3172180c092820 */ /* 0x002fe20000410000 */
[-C--:B------:R-:W-:Y:S01]  /*c6e0*/  FMUL.FTZ R198, R52, R0.reuse ;  /* 0x0000000034c67220 */ /* 0x080fe20000410000 */
[-C--:B------:R-:W-:Y:S01]  /*c6f0*/  FMUL.FTZ R195, R53, R0.reuse ;  /* 0x0000000035c37220 */ /* 0x080fe20000410000 */
[-C--:B------:R-:W-:Y:S01]  /*c700*/  FMUL.FTZ R196, R56, R0.reuse ;  /* 0x0000000038c47220 */ /* 0x080fe20000410000 */
[-C--:B------:R-:W-:Y:S01]  /*c710*/  FMUL.FTZ R193, R57, R0.reuse ;  /* 0x0000000039c17220 */ /* 0x080fe20000410000 */
[-C--:B------:R-:W-:Y:S01]  /*c720*/  FMUL.FTZ R194, R60, R0.reuse ;  /* 0x000000003cc27220 */ /* 0x080fe20000410000 */
[----:B0-----:R-:W-:Y:S01]  /*c730*/  @P2 FMUL.FTZ R10, R10, 0.69314718246459960938 ;  /* 0x3f3172180a0a2820 */ /* 0x001fe20000410000 */
        /* <DEDUP_REMOVED lines=14> */
[-C--:B----4-:R-:W-:Y:S01]  /*c820*/  FMUL.FTZ R170, R89, R0.reuse ;  /* 0x0000000059aa7220 */ /* 0x090fe20000410000 */
[-C--:B------:R-:W-:Y:S01]  /*c830*/  FMUL.FTZ R171, R92, R0.reuse ;  /* 0x000000005cab7220 */ /* 0x080fe20000410000 */
[-C--:B------:R-:W-:Y:S01]  /*c840*/  FMUL.FTZ R168, R93, R0.reuse ;  /* 0x000000005da87220 */ /* 0x080fe20000410000 */
[-C--:B------:R-:W-:Y:S01]  /*c850*/  FMUL.FTZ R169, R96, R0.reuse ;  /* 0x0000000060a97220 */ /* 0x080fe20000410000 */
        /* <DEDUP_REMOVED lines=27> */
[----:B------:R-:W-:Y:S01]  /*ca10*/  IMAD.MOV.U32 R0, RZ, RZ, -0x800000 ;  /* 0xff800000ff007424 */ /* 0x000fe200078e00ff */
[----:B------:R-:W-:Y:S01]  /*ca20*/  PLOP3.LUT P0, PT, PT, PT, PT, 0x8, 0x0 ;  /* 0x000000000000781c */ /* 0x000fe20003f0e170 */
        /* <DEDUP_REMOVED lines=67> */
.L_x_1649:
[----:B------:R-:W0:Y:S08]  /*ce60*/  S2UR UR40, SR_CgaCtaId ;  /* 0x00000000002879c3 */ /* 0x000e300000008800 */
[----:B------:R-:W-:Y:S06]  /*ce70*/  BAR.SYNC.DEFER_BLOCKING 0x5, 0x180 ;  /* 0x0146000000007b1d */ /* 0x000fec0000010000 */
[----:B------:R-:W-:Y:S01]  /*ce80*/  UMOV UR42, 0x400 ;  /* 0x00000400002a7882 */ /* 0x000fe20000000000 */
[----:B------:R-:W-:Y:S01]  /*ce90*/  BSSY B0, `(.L_x_1744) ;  /* 0x00002a9000007945 */ /* 0x000fe20003800000 */
[----:B0-----:R-:W-:-:S09]  /*cea0*/  ULEA UR42, UR40, UR42, 0x18 ;  /* 0x0000002a282a7291 */ /* 0x001fd2000f8ec03f */
[----:B------:R-:W0:Y:S02]  /*ceb0*/  LDS R4, [UR42+0x28cd0] ;  /* 0x028cd02aff047984 */ /* 0x000e240008000800 */
[----:B0-----:R-:W-:Y:S01]  /*cec0*/  R2UR UR4, R4 ;  /* 0x00000000040472ca */ /* 0x001fe200000e0000 */
[----:B------:R-:W-:Y:S06]  /*ced0*/  BAR.ARV 0x4, 0x180 ;  /* 0x0106000000007b1d */ /* 0x000fec0000002000 */
[----:B------:R-:W-:Y:S08]  /*cee0*/  @P0 BRA `(.L_x_1745) ;  /* 0x0000001c00900947 */ /* 0x000ff00003800000 */
[----:B------:R-:W0:Y:S01]  /*cef0*/  S2UR UR5, SR_SWINHI ;  /* 0x00000000000579c3 */ /* 0x000e220000002f00 */
[----:B------:R-:W-:-:S07]  /*cf00*/  IMAD R9, R212, 0x40, R184 ;  /* 0x00000040d4097824 */ /* 0x000fce00078e02b8 */
[----:B------:R-:W-:Y:S01]  /*cf10*/  BAR.SYNC.DEFER_BLOCKING 0x1, 0x100 ;  /* 0x0044000000007b1d */ /* 0x000fe20000010000 */
[----:B------:R-:W-:Y:S01]  /*cf20*/  F2FP.BF16.F32.PACK_AB R6, R7, R208 ;  /* 0x000000d00706723e */ /* 0x000fe200000010ff */
[----:B------:R-:W-:Y:S01]  /*cf30*/  USHF.R.S32.HI UR12, URZ, 0x1f, UR45 ;  /* 0x0000001f3f0c7899 */ /* 0x000fe2000801142d */
[----:B------:R-:W-:Y:S01]  /*cf40*/  F2FP.BF16.F32.PACK_AB R7, R31, R30 ;  /* 0x0000001e1f07723e */ /* 0x000fe200000010ff */
[----:B------:R-:W-:Y:S01]  /*cf50*/  USHF.R.S32.HI UR13, URZ, 0x1f, UR43 ;  /* 0x0000001f3f0d7899 */ /* 0x000fe2000801142b */
        /* <DEDUP_REMOVED lines=15> */
[----:B------:R-:W-:-:S02]  /*d050*/  F2FP.BF16.F32.PACK_AB R145, R147, R146 ;  /* 0x000000929391723e */ /* 0x000fc400000010ff */
[----:B------:R-:W-:Y:S01]  /*d060*/  F2FP.BF16.F32.PACK_AB R146, R149, R148 ;  /* 0x000000949592723e */ /* 0x000fe200000010ff */
[----:B------:R-:W-:Y:S01]  /*d070*/  IMAD.WIDE R4, R216, 0x2, R96 ;  /* 0x00000002d8047825 */ /* 0x000fe200078e0260 */
[----:B------:R-:W-:-:S03]  /*d080*/  F2FP.BF16.F32.PACK_AB R147, R151, R150 ;  /* 0x000000969793723e */ /* 0x000fc600000010ff */
[----:B------:R-:W-:Y:S01]  /*d090*/  IMAD.WIDE R96, R9, 0x2, R96 ;  /* 0x0000000209607825 */ /* 0x000fe200078e0260 */
[C---:B------:R-:W-:Y:S02]  /*d0a0*/  IADD3 R25, P2, R4.reuse, 0x60, RZ ;  /* 0x0000006004197810 */ /* 0x040fe40007f5e0ff */
[----:B------:R-:W-:Y:S02]  /*d0b0*/  IADD3 R29, P1, R4, 0x2000, RZ ;  /* 0x00002000041d7810 */ /* 0x000fe40007f3e0ff */
[----:B------:R-:W-:Y:S02]  /*d0c0*/  LOP3.LUT R24, R25, 0x380, RZ, 0xc0, !PT ;  /* 0x0000038019187812 */ /* 0x000fe400078ec0ff */
[----:B------:R-:W-:Y:S02]  /*d0d0*/  LOP3.LUT R28, R29, 0x380, RZ, 0xc0, !PT ;  /* 0x000003801d1c7812 */ /* 0x000fe400078ec0ff */
[----:B------:R-:W-:Y:S02]  /*d0e0*/  SHF.R.U64 R24, R24, 0x3, RZ ;  /* 0x0000000318187819 */ /* 0x000fe400000012ff */
[----:B------:R-:W-:-:S02]  /*d0f0*/  SHF.R.U64 R28, R28, 0x3, RZ ;  /* 0x000000031c1c7819 */ /* 0x000fc400000012ff */
[----:B------:R-:W-:Y:S01]  /*d100*/  LOP3.LUT R24, R24, R25, RZ, 0x3c, !PT ;  /* 0x0000001918187212 */ /* 0x000fe200078e3cff */
[----:B------:R-:W-:Y:S01]  /*d110*/  IMAD.X R25, RZ, RZ, R5, P2 ;  /* 0x000000ffff197224 */ /* 0x000fe200010e0605 */
[C---:B------:R-:W-:Y:S02]  /*d120*/  IADD3 R131, P2, R4.reuse, 0x4040, RZ ;  /* 0x0000404004837810 */ /* 0x040fe40007f5e0ff */
[C---:B------:R-:W-:Y:S02]  /*d130*/  IADD3 R13, P4, R4.reuse, 0x20, RZ ;  /* 0x00000020040d7810 */ /* 0x040fe40007f9e0ff */
[----:B------:R-:W-:Y:S02]  /*d140*/  LOP3.LUT R130, R131, 0x380, RZ, 0xc0, !PT ;  /* 0x0000038083827812 */ /* 0x000fe400078ec0ff */
[----:B------:R-:W-:Y:S02]  /*d150*/  IADD3 R15, P3, R4, 0x40, RZ ;  /* 0x00000040040f7810 */ /* 0x000fe40007f7e0ff */
[----:B------:R-:W-:-:S02]  /*d160*/  SHF.R.U64 R130, R130, 0x3, RZ ;  /* 0x0000000382827819 */ /* 0x000fc400000012ff */
[----:B------:R-:W-:Y:S01]  /*d170*/  LOP3.LUT R28, R28, R29, RZ, 0x3c, !PT ;  /* 0x0000001d1c1c7212 */ /* 0x000fe200078e3cff */
[----:B------:R-:W-:Y:S01]  /*d180*/  IMAD.X R29, RZ, RZ, R5, P1 ;  /* 0x000000ffff1d7224 */ /* 0x000fe200008e0605 */
[----:B------:R-:W-:Y:S02]  /*d190*/  LOP3.LUT R130, R130, R131, RZ, 0x3c, !PT ;  /* 0x0000008382827212 */ /* 0x000fe400078e3cff */
[----:B------:R-:W-:Y:S02]  /*d1a0*/  LOP3.LUT R12, R13, 0x380, RZ, 0xc0, !PT ;  /* 0x000003800d0c7812 */ /* 0x000fe400078ec0ff */
[----:B------:R-:W-:Y:S02]  /*d1b0*/  LOP3.LUT R14, R15, 0x380, RZ, 0xc0, !PT ;  /* 0x000003800f0e7812 */ /* 0x000fe400078ec0ff */
[----:B------:R-:W-:Y:S02]  /*d1c0*/  IADD3 R135, P1, R4, 0x4060, RZ ;  /* 0x0000406004877810 */ /* 0x000fe40007f3e0ff */
[----:B------:R-:W-:-:S02]  /*d1d0*/  IADD3.X R131, RZ, R5, RZ, P2, !PT ;  /* 0x00000005ff837210 */ /* 0x000fc400017fe4ff */
[----:B------:R-:W-:Y:S02]  /*d1e0*/  IADD3 R33, P2, R96, 0x2000, RZ ;  /* 0x0000200060217810 */ /* 0x000fe40007f5e0ff */
[----:B------:R-:W-:Y:S02]  /*d1f0*/  SHF.R.U64 R12, R12, 0x3, RZ ;  /* 0x000000030c0c7819 */ /* 0x000fe400000012ff */
[----:B------:R-:W-:Y:S02]  /*d200*/  SHF.R.U64 R14, R14, 0x3, RZ ;  /* 0x000000030e0e7819 */ /* 0x000fe400000012ff */
[----:B------:R-:W-:Y:S02]  /*d210*/  LOP3.LUT R134, R135, 0x380, RZ, 0xc0, !PT ;  /* 0x0000038087867812 */ /* 0x000fe400078ec0ff */
[----:B------:R-:W-:Y:S02]  /*d220*/  LOP3.LUT R32, R33, 0x380, RZ, 0xc0, !PT ;  /* 0x0000038021207812 */ /* 0x000fe400078ec0ff */
[----:B------:R-:W-:Y:S01]  /*d230*/  LOP3.LUT R12, R12, R13, RZ, 0x3c, !PT ;  /* 0x0000000d0c0c7212 */ /* 0x000fe200078e3cff */
[--C-:B------:R-:W-:Y:S01]  /*d240*/  IMAD.X R13, RZ, RZ, R5.reuse, P4 ;  /* 0x000000ffff0d7224 */ /* 0x100fe200020e0605 */
[----:B------:R-:W-:Y:S01]  /*d250*/  LOP3.LUT R14, R14, R15, RZ, 0x3c, !PT ;  /* 0x0000000f0e0e7212 */ /* 0x000fe200078e3cff */
[----:B------:R-:W-:Y:S01]  /*d260*/  IMAD.X R15, RZ, RZ, R5, P3 ;  /* 0x000000ffff0f7224 */ /* 0x000fe200018e0605 */
[----:B------:R-:W-:-:S02]  /*d270*/  SHF.R.U64 R134, R134, 0x3, RZ ;  /* 0x0000000386867819 */ /* 0x000fc400000012ff */
[----:B------:R-:W-:Y:S02]  /*d280*/  SHF.R.U64 R32, R32, 0x3, RZ ;  /* 0x0000000320207819 */ /* 0x000fe400000012ff */
[C---:B------:R-:W-:Y:S02]  /*d290*/  IADD3 R49, P0, R4.reuse, 0x2020, RZ ;  /* 0x0000202004317810 */ /* 0x040fe40007f1e0ff */
[C---:B------:R-:W-:Y:S02]  /*d2a0*/  IADD3 R65, P6, R4.reuse, 0x2040, RZ ;  /* 0x0000204004417810 */ /* 0x040fe40007fde0ff */
[C---:B------:R-:W-:Y:S02]  /*d2b0*/  IADD3 R101, P5, R4.reuse, 0x2060, RZ ;  /* 0x0000206004657810 */ /* 0x040fe40007fbe0ff */
[C---:B------:R-:W-:Y:S02]  /*d2c0*/  IADD3 R123, P4, R4.reuse, 0x4000, RZ ;  /* 0x00004000047b7810 */ /* 0x040fe40007f9e0ff */
[----:B------:R-:W-:-:S02]  /*d2d0*/  IADD3 R127, P3, R4, 0x4020, RZ ;  /* 0x00004020047f7810 */ /* 0x000fc40007f7e0ff */
[----:B------:R-:W-:Y:S01]  /*d2e0*/  LOP3.LUT R134, R134, R135, RZ, 0x3c, !PT ;  /* 0x0000008786867212 */ /* 0x000fe200078e3cff */
[----:B------:R-:W-:Y:S01]  /*d2f0*/  IMAD.X R135, RZ, RZ, R5, P1 ;  /* 0x000000ffff877224 */ /* 0x000fe200008e0605 */
[----:B------:R-:W-:Y:S01]  /*d300*/  LOP3.LUT R32, R32, R33, RZ, 0x3c, !PT ;  /* 0x0000002120207212 */ /* 0x000fe200078e3cff */
[----:B------:R-:W-:Y:S01]  /*d310*/  IMAD.X R33, RZ, RZ, R97, P2 ;  /* 0x000000ffff217224 */ /* 0x000fe200010e0661 */
[----:B------:R-:W-:Y:S02]  /*d320*/  LOP3.LUT R48, R49, 0x380, RZ, 0xc0, !PT ;  /* 0x0000038031307812 */ /* 0x000fe400078ec0ff */
[----:B------:R-:W-:Y:S02]  /*d330*/  LOP3.LUT R64, R65, 0x380, RZ, 0xc0, !PT ;  /* 0x0000038041407812 */ /* 0x000fe400078ec0ff */
[----:B------:R-:W-:Y:S02]  /*d340*/  LOP3.LUT R100, R101, 0x380, RZ, 0xc0, !PT ;  /* 0x0000038065647812 */ /* 0x000fe400078ec0ff */
[----:B------:R-:W-:-:S02]  /*d350*/  LOP3.LUT R122, R123, 0x380, RZ, 0xc0, !PT ;  /* 0x000003807b7a7812 */ /* 0x000fc400078ec0ff */
[----:B------:R-:W-:Y:S02]  /*d360*/  LOP3.LUT R126, R127, 0x380, RZ, 0xc0, !PT ;  /* 0x000003807f7e7812 */ /* 0x000fe400078ec0ff */
[C---:B------:R-:W-:Y:S02]  /*d370*/  IADD3 R37, P1, R96.reuse, 0x3000, RZ ;  /* 0x0000300060257810 */ /* 0x040fe40007f3e0ff */
[----:B------:R-:W-:Y:S02]  /*d380*/  IADD3 R69, P2, R96, 0x9000, RZ ;  /* 0x0000900060457810 */ /* 0x000fe40007f5e0ff */
[----:B------:R-:W-:Y:S02]  /*d390*/  SHF.R.U64 R48, R48, 0x3, RZ ;  /* 0x0000000330307819 */ /* 0x000fe400000012ff */
[----:B------:R-:W-:Y:S02]  /*d3a0*/  SHF.R.U64 R64, R64, 0x3, RZ ;  /* 0x0000000340407819 */ /* 0x000fe400000012ff */
[----:B------:R-:W-:-:S02]  /*d3b0*/  SHF.R.U64 R100, R100, 0x3, RZ ;  /* 0x0000000364647819 */ /* 0x000fc400000012ff */
[----:B------:R-:W-:Y:S02]  /*d3c0*/  SHF.R.U64 R122, R122, 0x3, RZ ;  /* 0x000000037a7a7819 */ /* 0x000fe400000012ff */
[----:B------:R-:W-:Y:S02]  /*d3d0*/  SHF.R.U64 R126, R126, 0x3, RZ ;  /* 0x000000037e7e7819 */ /* 0x000fe400000012ff */
[----:B------:R-:W-:Y:S02]  /*d3e0*/  LOP3.LUT R36, R37, 0x380, RZ, 0xc0, !PT ;  /* 0x0000038025247812 */ /* 0x000fe400078ec0ff */
[----:B------:R-:W-:Y:S02]  /*d3f0*/  LOP3.LUT R68, R69, 0x380, RZ, 0xc0, !PT ;  /* 0x0000038045447812 */ /* 0x000fe400078ec0ff */
        /* <DEDUP_REMOVED lines=15> */
[----:B------:R-:W-:Y:S02]  /*d4f0*/  IADD3 R11, P4, R4, 0x6060, RZ ;  /* 0x00006060040b7810 */ /* 0x000fe40007f9e0ff */
[----:B------:R-:W-:-:S02]  /*d500*/  IADD3 R21, P3, R96, 0x1000, RZ ;  /* 0x0000100060157810 */ /* 0x000fc40007f7e0ff */
[----:B------:R-:W-:Y:S01]  /*d510*/  LOP3.LUT R36, R36, R37, RZ, 0x3c, !PT ;  /* 0x0000002524247212 */ /* 0x000fe200078e3cff */
[----:B------:R-:W-:Y:S01]  /*d520*/  IMAD.X R37, RZ, RZ, R97, P1 ;  /* 0x000000ffff257224 */ /* 0x000fe200008e0661 */
[----:B------:R-:W-:Y:S02]  /*d530*/  LOP3.LUT R68, R68, R69, RZ, 0x3c, !PT ;  /* 0x0000004544447212 */ /* 0x000fe400078e3cff */
[----:B------:R-:W-:Y:S02]  /*d540*/  LOP3.LUT R138, R139, 0x380, RZ, 0xc0, !PT ;  /* 0x000003808b8a7812 */ /* 0x000fe400078ec0ff */
[----:B------:R-:W-:Y:S02]  /*d550*/  LOP3.LUT R142, R143, 0x380, RZ, 0xc0, !PT ;  /* 0x000003808f8e7812 */ /* 0x000fe400078ec0ff */
[----:B------:R-:W-:Y:S02]  /*d560*/  LOP3.LUT R8, R9, 0x380, RZ, 0xc0, !PT ;  /* 0x0000038009087812 */ /* 0x000fe400078ec0ff */
[----:B------:R-:W-:-:S02]  /*d570*/  LOP3.LUT R10, R11, 0x380, RZ, 0xc0, !PT ;  /* 0x000003800b0a7812 */ /* 0x000fc400078ec0ff */
[----:B------:R-:W-:Y:S02]  /*d580*/  LOP3.LUT R20, R21, 0x380, RZ, 0xc0, !PT ;  /* 0x0000038015147812 */ /* 0x000fe400078ec0ff */
[----:B------:R-:W-:Y:S02]  /*d590*/  IADD3 R73, P1, R96, 0xa000, RZ ;  /* 0x0000a00060497810 */ /* 0x000fe40007f3e0ff */
[----:B------:R-:W-:Y:S02]  /*d5a0*/  LOP3.LUT R69, R4, 0x380, RZ, 0xc0, !PT ;  /* 0x0000038004457812 */ /* 0x000fe400078ec0ff */
[----:B------:R-:W-:Y:S02]  /*d5b0*/  SHF.R.U64 R138, R138, 0x3, RZ ;  /* 0x000000038a8a7819 */ /* 0x000fe400000012ff */
[----:B------:R-:W-:Y:S02]  /*d5c0*/  SHF.R.U64 R142, R142, 0x3, RZ ;  /* 0x000000038e8e7819 */ /* 0x000fe400000012ff */
[----:B------:R-:W-:-:S02]  /*d5d0*/  SHF.R.U64 R8, R8, 0x3, RZ ;  /* 0x0000000308087819 */ /* 0x000fc400000012ff */
[----:B------:R-:W-:Y:S02]  /*d5e0*/  SHF.R.U64 R10, R10, 0x3, RZ ;  /* 0x000000030a0a7819 */ /* 0x000fe400000012ff */
[----:B------:R-:W-:Y:S02]  /*d5f0*/  SHF.R.U64 R20, R20, 0x3, RZ ;  /* 0x0000000314147819 */ /* 0x000fe400000012ff */
[----:B------:R-:W-:Y:S02]  /*d600*/  LOP3.LUT R72, R73, 0x380, RZ, 0xc0, !PT ;  /* 0x0000038049487812 */ /* 0x000fe400078ec0ff */
        /* <DEDUP_REMOVED lines=9> */
[----:B------:R-:W-:Y:S01]  /*d6a0*/  LOP3.LUT R20, R20, R21, RZ, 0x3c, !PT ;  /* 0x0000001514147212 */ /* 0x000fe200078e3cff */
[----:B------:R-:W-:Y:S01]  /*d6b0*/  IMAD.X R21, RZ, RZ, R97, P3 ;  /* 0x000000ffff157224 */ /* 0x000fe200018e0661 */
[----:B------:R-:W-:-:S02]  /*d6c0*/  SHF.R.U64 R72, R72, 0x3, RZ ;  /* 0x0000000348487819 */ /* 0x000fc400000012ff */
[----:B------:R-:W-:Y:S01]  /*d6d0*/  LOP3.LUT R4, R69, R4, RZ, 0x3c, !PT ;  /* 0x0000000445047212 */ /* 0x000fe200078e3cff */
[----:B------:R-:W-:Y:S01]  /*d6e0*/  IMAD.X R69, RZ, RZ, R97, P2 ;  /* 0x000000ffff457224 */ /* 0x000fe200010e0661 */
[C---:B------:R-:W-:Y:S02]  /*d6f0*/  IADD3 R41, P0, R96.reuse, 0x4000, RZ ;  /* 0x0000400060297810 */ /* 0x040fe40007f1e0ff */
[C---:B------:R-:W-:Y:S02]  /*d700*/  IADD3 R45, P6, R96.reuse, 0x5000, RZ ;  /* 0x00005000602d7810 */ /* 0x040fe40007fde0ff */
[C---:B------:R-:W-:Y:S02]  /*d710*/  IADD3 R53, P5, R96.reuse, 0x6000, RZ ;  /* 0x0000600060357810 */ /* 0x040fe40007fbe0ff */
[C---:B------:R-:W-:Y:S02]  /*d720*/  IADD3 R57, P4, R96.reuse, 0x7000, RZ ;  /* 0x0000700060397810 */ /* 0x040fe40007f9e0ff */
[----:B------:R-:W-:-:S02]  /*d730*/  IADD3 R61, P3, R96, 0x8000, RZ ;  /* 0x00008000603d7810 */ /* 0x000fc40007f7e0ff */
[----:B------:R-:W-:Y:S02]  /*d740*/  LOP3.LUT R72, R72, R73, RZ, 0x3c, !PT ;  /* 0x0000004948487212 */ /* 0x000fe400078e3cff */
[----:B------:R-:W-:Y:S01]  /*d750*/  MOV R224, R4 ;  /* 0x0000000400e07202 */ /* 0x000fe20000000f00 */
[----:B------:R-:W0:Y:S01]  /*d760*/  SHFL.IDX PT, R73, R213, RZ, 0x1f ;  /* 0x00001fffd5497589 */ /* 0x000e2200000e0000 */
[----:B------:R-:W-:Y:S02]  /*d770*/  F2FP.BF16.F32.PACK_AB R4, R207, R210 ;  /* 0x000000d2cf04723e */ /* 0x000fe400000010ff */
[----:B------:R-:W-:Y:S02]  /*d780*/  F2FP.BF16.F32.PACK_AB R5, R27, R26 ;  /* 0x0000001a1b05723e */ /* 0x000fe400000010ff */
[----:B------:R-:W-:Y:S02]  /*d790*/  LOP3.LUT R40, R41, 0x380, RZ, 0xc0, !PT ;  /* 0x0000038029287812 */ /* 0x000fe400078ec0ff */
[----:B------:R-:W-:Y:S01]  /*d7a0*/  LOP3.LUT R44, R45, 0x380, RZ, 0xc0, !PT ;  /* 0x000003802d2c7812 */ /* 0x000fe200078ec0ff */
[----:B------:R1:W-:Y:S01]  /*d7b0*/  STSM.16.M88.4 [R224], R4 ;  /* 0x00000004e0007844 */ /* 0x0003e20000000200 */
[----:B------:R-:W-:-:S02]  /*d7c0*/  LOP3.LUT R52, R53, 0x380, RZ, 0xc0, !PT ;  /* 0x0000038035347812 */ /* 0x000fc400078ec0ff */
[----:B------:R-:W-:Y:S02]  /*d7d0*/  LOP3.LUT R56, R57, 0x380, RZ, 0xc0, !PT ;  /* 0x0000038039387812 */ /* 0x000fe400078ec0ff */
[----:B------:R-:W-:Y:S02]  /*d7e0*/  LOP3.LUT R60, R61, 0x380, RZ, 0xc0, !PT ;  /* 0x000003803d3c7812 */ /* 0x000fe400078ec0ff */
[----:B------:R-:W-:Y:S02]  /*d7f0*/  LOP3.LUT R27, R96, 0x380, RZ, 0xc0, !PT ;  /* 0x00000380601b7812 */ /* 0x000fe400078ec0ff */
[----:B------:R-:W-:Y:S02]  /*d800*/  SHF.R.U64 R40, R40, 0x3, RZ ;  /* 0x0000000328287819 */ /* 0x000fe400000012ff */
[----:B------:R-:W-:Y:S02]  /*d810*/  SHF.R.U64 R44, R44, 0x3, RZ ;  /* 0x000000032c2c7819 */ /* 0x000fe400000012ff */
[----:B------:R-:W-:-:S02]  /*d820*/  SHF.R.U64 R52, R52, 0x3, RZ ;  /* 0x0000000334347819 */ /* 0x000fc400000012ff */
[----:B------:R-:W-:Y:S02]  /*d830*/  SHF.R.U64 R56, R56, 0x3, RZ ;  /* 0x0000000338387819 */ /* 0x000fe400000012ff */
[----:B------:R-:W-:Y:S02]  /*d840*/  SHF.R.U64 R60, R60, 0x3, RZ ;  /* 0x000000033c3c7819 */ /* 0x000fe400000012ff */
[----:B------:R-:W-:Y:S02]  /*d850*/  MOV R26, R12 ;  /* 0x0000000c001a7202 */ /* 0x000fe40000000f00 */
[----:B-1----:R-:W-:Y:S02]  /*d860*/  F2FP.BF16.F32.PACK_AB R4, R205, R209 ;  /* 0x000000d1cd04723e */ /* 0x002fe400000010ff */
[----:B------:R-:W-:Y:S02]  /*d870*/  F2FP.BF16.F32.PACK_AB R5, R35, R34 ;  /* 0x000000222305723e */ /* 0x000fe400000010ff */
[----:B------:R-:W-:-:S02]  /*d880*/  F2FP.BF16.F32.PACK_AB R6, R203, R206 ;  /* 0x000000cecb06723e */ /* 0x000fc400000010ff */
[----:B------:R-:W-:Y:S02]  /*d890*/  F2FP.BF16.F32.PACK_AB R7, R39, R38 ;  /* 0x000000262707723e */ /* 0x000fe400000010ff */
        /* <DEDUP_REMOVED lines=11> */
[----:B------:R-:W-:Y:S01]  /*d950*/  MOV R34, R8 ;  /* 0x0000000800227202 */ /* 0x000fe20000000f00 */
[----:B------:R1:W-:Y:S01]  /*d960*/  STSM.16.M88.4 [R26], R4 ;  /* 0x000000041a007844 */ /* 0x0003e20000000200 */
[----:B------:R-:W-:-:S02]  /*d970*/  MOV R35, R10 ;  /* 0x0000000a00237202 */ /* 0x000fc40000000f00 */
[----:B------:R-:W-:Y:S02]  /*d980*/  MOV R152, R14 ;  /* 0x0000000e00987202 */ /* 0x000fe40000000f00 */
[----:B------:R-:W-:Y:S02]  /*d990*/  F2FP.BF16.F32.PACK_AB R8, R201, R204 ;  /* 0x000000ccc908723e */ /* 0x000fe400000010ff */
[----:B------:R-:W-:Y:S02]  /*d9a0*/  F2FP.BF16.F32.PACK_AB R9, R43, R42 ;  /* 0x0000002a2b09723e */ /* 0x000fe400000010ff */
[----:B------:R-:W-:Y:S02]  /*d9b0*/  F2FP.BF16.F32.PACK_AB R10, R199, R202 ;  /* 0x000000cac70a723e */ /* 0x000fe400000010ff */
[----:B------:R-:W-:Y:S02]  /*d9c0*/  F2FP.BF16.F32.PACK_AB R11, R47, R46 ;  /* 0x0000002e2f0b723e */ /* 0x000fe400000010ff */
[----:B------:R-:W-:-:S02]  /*d9d0*/  IADD3 R77, P0, R96, 0xb000, RZ ;  /* 0x0000b000604d7810 */ /* 0x000fc40007f1e0ff */
[C---:B------:R-:W-:Y:S01]  /*d9e0*/  IADD3 R81, P6, R96.reuse, 0xc000, RZ ;  /* 0x0000c00060517810 */ /* 0x040fe20007fde0ff */
[----:B------:R-:W-:Y:S01]  /*d9f0*/  STSM.16.M88.4 [R152], R8 ;  /* 0x0000000898007844 */ /* 0x000fe20000000200 */
[C---:B------:R-:W-:Y:S02]  /*da00*/  IADD3 R85, P5, R96.reuse, 0xd000, RZ ;  /* 0x0000d00060557810 */ /* 0x040fe40007fbe0ff */
[C---:B------:R-:W-:Y:S02]  /*da10*/  IADD3 R89, P4, R96.reuse, 0xe000, RZ ;  /* 0x0000e00060597810 */ /* 0x040fe40007f9e0ff */
[----:B------:R-:W-:Y:S02]  /*da20*/  IADD3 R92, P3, R96, 0xf000, RZ ;  /* 0x0000f000605c7810 */ /* 0x000fe40007f7e0ff */
[----:B------:R-:W-:Y:S02]  /*da30*/  MOV R207, R24 ;  /* 0x0000001800cf7202 */ /* 0x000fe40000000f00 */
[----:B------:R-:W-:-:S02]  /*da40*/  F2FP.BF16.F32.PACK_AB R12, R197, R200 ;  /* 0x000000c8c50c723e */ /* 0x000fc400000010ff */
[----:B------:R-:W-:Y:S02]  /*da50*/  F2FP.BF16.F32.PACK_AB R13, R51, R50 ;  /* 0x00000032330d723e */ /* 0x000fe400000010ff */
[----:B------:R-:W-:Y:S02]  /*da60*/  F2FP.BF16.F32.PACK_AB R14, R195, R198 ;  /* 0x000000c6c30e723e */ /* 0x000fe400000010ff */
[----:B------:R-:W-:Y:S02]  /*da70*/  F2FP.BF16.F32.PACK_AB R15, R55, R54 ;  /* 0x00000036370f723e */ /* 0x000fe400000010ff */
[----:B------:R-:W-:Y:S02]  /*da80*/  LOP3.LUT R96, R27, R96, RZ, 0x3c, !PT ;  /* 0x000000601b607212 */ /* 0x000fe400078e3cff */
[----:B------:R-:W-:Y:S01]  /*da90*/  MOV R208, R28 ;  /* 0x0000001c00d07202 */ /* 0x000fe20000000f00 */
[----:B------:R-:W-:Y:S01]  /*daa0*/  STSM.16.M88.4 [R207], R12 ;  /* 0x0000000ccf007844 */ /* 0x000fe20000000200 */
[----:B-1----:R-:W-:-:S02]  /*dab0*/  F2FP.BF16.F32.PACK_AB R4, R193, R196 ;  /* 0x000000c4c104723e */ /* 0x002fc400000010ff */
[----:B------:R-:W-:Y:S02]  /*dac0*/  F2FP.BF16.F32.PACK_AB R5, R59, R58 ;  /* 0x0000003a3b05723e */ /* 0x000fe400000010ff */
[----:B------:R-:W-:Y:S02]  /*dad0*/  F2FP.BF16.F32.PACK_AB R6, R191, R194 ;  /* 0x000000c2bf06723e */ /* 0x000fe400000010ff */
[----:B------:R-:W-:Y:S02]  /*dae0*/  F2FP.BF16.F32.PACK_AB R7, R63, R62 ;  /* 0x0000003e3f07723e */ /* 0x000fe400000010ff */
[----:B------:R-:W-:Y:S02]  /*daf0*/  MOV R48, R48 ;  /* 0x0000003000307202 */ /* 0x000fe40000000f00 */
[----:B------:R-:W-:Y:S01]  /*db00*/  F2FP.BF16.F32.PACK_AB R24, R182, R192 ;  /* 0x000000c0b618723e */ /* 0x000fe200000010ff */
[----:B------:R-:W-:Y:S01]  /*db10*/  STSM.16.M88.4 [R208], R4 ;  /* 0x00000004d0007844 */ /* 0x000fe20000000200 */
[----:B------:R-:W-:-:S02]  /*db20*/  F2FP.BF16.F32.PACK_AB R25, R67, R66 ;  /* 0x000000424319723e */ /* 0x000fc400000010ff */
[----:B------:R-:W-:Y:S02]  /*db30*/  F2FP.BF16.F32.PACK_AB R26, R180, R183 ;  /* 0x000000b7b41a723e */ /* 0x000fe400000010ff */
[----:B------:R-:W-:Y:S02]  /*db40*/  F2FP.BF16.F32.PACK_AB R27, R71, R70 ;  /* 0x00000046471b723e */ /* 0x000fe400000010ff */
[----:B------:R-:W-:Y:S02]  /*db50*/  MOV R64, R64 ;  /* 0x0000004000407202 */ /* 0x000fe40000000f00 */
[----:B------:R-:W-:Y:S01]  /*db60*/  F2FP.BF16.F32.PACK_AB R28, R178, R181 ;  /* 0x000000b5b21c723e */ /* 0x000fe200000010ff */
[----:B------:R1:W-:Y:S01]  /*db70*/  STSM.16.M88.4 [R48], R24 ;  /* 0x0000001830007844 */ /* 0x0003e20000000200 */
[----:B------:R-:W-:Y:S02]  /*db80*/  F2FP.BF16.F32.PACK_AB R29, R75, R74 ;  /* 0x0000004a4b1d723e */ /* 0x000fe400000010ff */
[----:B------:R-:W-:-:S02]  /*db90*/  MOV R100, R100 ;  /* 0x0000006400647202 */ /* 0x000fc40000000f00 */
[----:B------:R-:W-:Y:S01]  /*dba0*/  F2FP.BF16.F32.PACK_AB R49, R83, R82 ;  /* 0x000000525331723e */ /* 0x000fe200000010ff */
[----:B------:R2:W-:Y:S01]  /*dbb0*/  STSM.16.M88.4 [R64], R28 ;  /* 0x0000001c40007844 */ /* 0x0005e20000000200 */
[----:B------:R-:W-:Y:S02]  /*dbc0*/  F2FP.BF16.F32.PACK_AB R50, R172, R175 ;  /* 0x000000afac32723e */ /* 0x000fe400000010ff */
[----:B------:R-:W-:Y:S02]  /*dbd0*/  F2FP.BF16.F32.PACK_AB R51, R87, R86 ;  /* 0x000000565733723e */ /* 0x000fe400000010ff */
[----:B------:R-:W-:Y:S02]  /*dbe0*/  MOV R122, R122 ;  /* 0x0000007a007a7202 */ /* 0x000fe40000000f00 */
[----:B------:R-:W-:Y:S02]  /*dbf0*/  F2FP.BF16.F32.PACK_AB R65, R91, R90 ;  /* 0x0000005a5b41723e */ /* 0x000fe400000010ff */
[----:B------:R-:W-:-:S02]  /*dc00*/  F2FP.BF16.F32.PACK_AB R66, R168, R171 ;  /* 0x000000aba842723e */ /* 0x000fc400000010ff */
[----:B-1----:R-:W-:Y:S02]  /*dc10*/  F2FP.BF16.F32.PACK_AB R48, R174, R177 ;  /* 0x000000b1ae30723e */ /* 0x002fe400000010ff */
[----:B------:R-:W-:Y:S02]  /*dc20*/  F2FP.BF16.F32.PACK_AB R67, R95, R94 ;  /* 0x0000005e5f43723e */ /* 0x000fe400000010ff */
[----:B------:R-:W-:Y:S01]  /*dc30*/  MOV R126, R126 ;  /* 0x0000007e007e7202 */ /* 0x000fe20000000f00 */
[----:B------:R-:W-:Y:S01]  /*dc40*/  STSM.16.M88.4 [R100], R48 ;  /* 0x0000003064007844 */ /* 0x000fe20000000200 */
[----:B--2---:R-:W-:Y:S02]  /*dc50*/  F2FP.BF16.F32.PACK_AB R64, R170, R173 ;  /* 0x000000adaa40723e */ /* 0x004fe400000010ff */
[----:B------:R-:W-:Y:S02]  /*dc60*/  F2FP.BF16.F32.PACK_AB R4, R166, R169 ;  /* 0x000000a9a604723e */ /* 0x000fe400000010ff */
[----:B------:R-:W-:Y:S01]  /*dc70*/  F2FP.BF16.F32.PACK_AB R5, R99, R98 ;  /* 0x000000626305723e */ /* 0x000fe200000010ff */
[----:B------:R1:W-:Y:S01]  /*dc80*/  STSM.16.M88.4 [R122], R64 ;  /* 0x000000407a007844 */ /* 0x0003e20000000200 */
        /* <DEDUP_REMOVED lines=8> */
[----:B0-----:R-:W-:Y:S01]  /*dd10*/  ISETP.NE.AND P2, PT, R73, RZ, PT ;  /* 0x000000ff4900720c */ /* 0x001fe20003f45270 */
[----:B------:R-:W-:Y:S01]  /*dd20*/  IMAD.X R73, RZ, RZ, R97, P1 ;  /* 0x000000ffff497224 */ /* 0x000fe200008e0661 */
[----:B------:R-:W-:Y:S01]  /*dd30*/  MOV R134, R134 ;  /* 0x0000008600867202 */ /* 0x000fe20000000f00 */
[----:B------:R0:W-:Y:S01]  /*dd40*/  STSM.16.M88.4 [R130], R8 ;  /* 0x0000000882007844 */ /* 0x0001e20000000200 */
[----:B------:R-:W-:Y:S02]  /*dd50*/  MOV R138, R138 ;  /* 0x0000008a008a7202 */ /* 0x000fe40000000f00 */
[----:B-1----:R-:W-:Y:S01]  /*dd60*/  F2FP.BF16.F32.PACK_AB R122, R125, R124 ;  /* 0x0000007c7d7a723e */ /* 0x002fe200000010ff */
[----:B------:R1:W-:Y:S01]  /*dd70*/  STSM.16.M88.4 [R134], R112 ;  /* 0x0000007086007844 */ /* 0x0003e20000000200 */
[----:B------:R-:W-:Y:S02]  /*dd80*/  F2FP.BF16.F32.PACK_AB R123, R155, R153 ;  /* 0x000000999b7b723e */ /* 0x000fe400000010ff */
[----:B------:R-:W-:-:S02]  /*dd90*/  MOV R142, R142 ;  /* 0x0000008e008e7202 */ /* 0x000fc40000000f00 */
[----:B------:R-:W-:Y:S01]  /*dda0*/  F2FP.BF16.F32.PACK_AB R131, R161, R160 ;  /* 0x000000a0a183723e */ /* 0x000fe200000010ff */
[----:B------:R1:W-:Y:S01]  /*ddb0*/  STSM.16.M88.4 [R138], R120 ;  /* 0x000000788a007844 */ /* 0x0003e20000000200 */
[----:B--2---:R-:W-:Y:S02]  /*ddc0*/  F2FP.BF16.F32.PACK_AB R4, R137, R136 ;  /* 0x000000888904723e */ /* 0x004fe400000010ff */
[----:B------:R-:W-:Y:S02]  /*ddd0*/  F2FP.BF16.F32.PACK_AB R5, R163, R162 ;  /* 0x000000a2a305723e */ /* 0x000fe400000010ff */
[----:B------:R-:W-:Y:S02]  /*dde0*/  F2FP.BF16.F32.PACK_AB R6, R141, R140 ;  /* 0x0000008c8d06723e */ /* 0x000fe400000010ff */
[----:B0-----:R-:W-:Y:S02]  /*ddf0*/  F2FP.BF16.F32.PACK_AB R130, R133, R132 ;  /* 0x000000848582723e */ /* 0x001fe400000010ff */
[----:B------:R-:W-:-:S02]  /*de00*/  F2FP.BF16.F32.PACK_AB R7, R165, R164 ;  /* 0x000000a4a507723e */ /* 0x000fc400000010ff */
[----:B------:R-:W-:Y:S01]  /*de10*/  LOP3.LUT R76, R77, 0x380, RZ, 0xc0, !PT ;  /* 0x000003804d4c7812 */ /* 0x000fe200078ec0ff */
[----:B------:R1:W-:Y:S01]  /*de20*/  STSM.16.M88.4 [R142], R128 ;  /* 0x000000808e007844 */ /* 0x0003e20000000200 */
[----:B------:R-:W-:Y:S02]  /*de30*/  LOP3.LUT R80, R81, 0x380, RZ, 0xc0, !PT ;  /* 0x0000038051507812 */ /* 0x000fe400078ec0ff */
[----:B------:R-:W-:Y:S01]  /*de40*/  LOP3.LUT R84, R85, 0x380, RZ, 0xc0, !PT ;  /* 0x0000038055547812 */ /* 0x000fe200078ec0ff */
[----:B------:R1:W-:Y:S01]  /*de50*/  STSM.16.M88.4 [R34], R4 ;  /* 0x0000000422007844 */ /* 0x0003e20000000200 */
[----:B------:R-:W-:Y:S02]  /*de60*/  LOP3.LUT R88, R89, 0x380, RZ, 0xc0, !PT ;  /* 0x0000038059587812 */ /* 0x000fe400078ec0ff */
[----:B------:R-:W-:Y:S01]  /*de70*/  LOP3.LUT R93, R92, 0x380, RZ, 0xc0, !PT ;  /* 0x000003805c5d7812 */ /* 0x000fe200078ec0ff */
[----:B------:R1:W-:Y:S01]  /*de80*/  STSM.16.M88.4 [R35], R144 ;  /* 0x0000009023007844 */ /* 0x0003e20000000200 */
[----:B------:R-:W-:-:S02]  /*de90*/  SHF.R.U64 R76, R76, 0x3, RZ ;  /* 0x000000034c4c7819 */ /* 0x000fc400000012ff */
[----:B------:R-:W-:Y:S02]  /*dea0*/  SHF.R.U64 R80, R80, 0x3, RZ ;  /* 0x0000000350507819 */ /* 0x000fe400000012ff */
        /* <DEDUP_REMOVED lines=16> */
[----:B------:R-:W-:Y:S01]  /*dfb0*/  VIADD R10, R185, UR44 ;  /* 0x0000002cb90a7c36 */ /* 0x000fe20008000000 */
[----:B------:R-:W-:Y:S01]  /*dfc0*/  ULDC.64 UR8, c[0x0][0xb90] ;  /* 0x0002e40000087ab9 */ /* 0x000fe20000000a00 */
[----:B------:R-:W-:Y:S01]  /*dfd0*/  ULDC.64 UR10, c[0x0][0xb98] ;  /* 0x0002e600000a7ab9 */ /* 0x000fe20000000a00 */
[----:B------:R-:W-:Y:S01]  /*dfe0*/  UIMAD UR5, UR12, UR8, URZ ;  /* 0x000000080c0572a4 */ /* 0x000fe2000f8e023f */
[----:B------:R-:W-:Y:S01]  /*dff0*/  IMAD.MOV.U32 R4, RZ, RZ, R10 ;  /* 0x000000ffff047224 */ /* 0x000fe200078e000a */
[----:B------:R-:W-:Y:S01]  /*e000*/  UIMAD.WIDE.U32 UR6, UR45, UR8, URZ ;  /* 0x000000082d0672a5 */ /* 0x000fe2000f8e003f */
[----:B------:R-:W-:Y:S01]  /*e010*/  IMAD.MOV R9, RZ, RZ, -R17 ;  /* 0x000000ffff097224 */ /* 0x000fe200078e0a11 */
[----:B------:R-:W-:Y:S01]  /*e020*/  UIMAD UR5, UR45, UR9, UR5 ;  /* 0x000000092d0572a4 */ /* 0x000fe2000f8e0205 */
[----:B------:R-:W-:Y:S01]  /*e030*/  VIADD R13, R16, UR44 ;  /* 0x0000002c100d7c36 */ /* 0x000fe20008000000 */
[----:B------:R-:W-:-:S02]  /*e040*/  UIMAD UR8, UR13, UR10, URZ ;  /* 0x0000000a0d0872a4 */ /* 0x000fc4000f8e023f */
[----:B------:R-:W-:Y:S02]  /*e050*/  UIADD3 UR7, UR7, UR5, URZ ;  /* 0x0000000507077290 */ /* 0x000fe4000fffe03f */
[----:B------:R-:W-:Y:S02]  /*e060*/  UIMAD UR8, UR43, UR11, UR8 ;  /* 0x0000000b2b0872a4 */ /* 0x000fe4000f8e0208 */
[----:B------:R-:W-:Y:S01]  /*e070*/  UIMAD.WIDE.U32 UR6, UR43, UR10, UR6 ;  /* 0x0000000a2b0672a5 */ /* 0x000fe2000f8e0006 */
[----:B------:R-:W-:Y:S01]  /*e080*/  ULDC UR5, c[0x0][0xa88] ;  /* 0x0002a20000057ab9 */ /* 0x000fe20000000800 */
[----:B0-----:R-:W-:-:S13]  /*e090*/  ISETP.NE.AND P0, PT, R8, 0x1, PT ;  /* 0x000000010800780c */ /* 0x001fda0003f05270 */
[----:B------:R-:W0:Y:S08]  /*e0a0*/  @P0 LDC R5, c[0x0][0xbec] ;  /* 0x0002fb00ff050b82 */ /* 0x000e300000000800 */
[----:B------:R-:W1:Y:S01]  /*e0b0*/  @P0 LDC R6, c[0x0][0xbf0] ;  /* 0x0002fc00ff060b82 */ /* 0x000e620000000800 */
[----:B0-----:R-:W-:-:S05]  /*e0c0*/  @P0 IMAD.HI.U32 R5, R10, R5, RZ ;  /* 0x000000050a050227 */ /* 0x001fca00078e00ff */
[----:B-1----:R-:W-:-:S04]  /*e0d0*/  @P0 SHF.R.U32.HI R4, RZ, R6, R5 ;  /* 0x00000006ff040219 */ /* 0x002fc80000011605 */
[--C-:B------:R-:W-:Y:S01]  /*e0e0*/  SHF.R.S32.HI R5, RZ, 0x1f, R4.reuse ;  /* 0x0000001fff057819 */ /* 0x100fe20000011404 */
[----:B------:R-:W-:Y:S01]  /*e0f0*/  IMAD.MOV R7, RZ, RZ, -R4 ;  /* 0x000000ffff077224 */ /* 0x000fe200078e0a04 */
[----:B------:R-:W-:-:S03]  /*e100*/  IADD3 R4, P0, R4, UR6, RZ ;  /* 0x0000000604047c10 */ /* 0x000fc6000ff1e0ff */
[C---:B------:R-:W-:Y:S02]  /*e110*/  IMAD R7, R8.reuse, R7, R10 ;  /* 0x0000000708077224 */ /* 0x040fe400078e020a */
[----:B------:R-:W-:Y:S02]  /*e120*/  IMAD.U32 R10, RZ, RZ, UR8 ;  /* 0x00000008ff0a7e24 */ /* 0x000fe4000f8e00ff */
[----:B------:R-:W-:Y:S01]  /*e130*/  IMAD R8, R8, UR5, RZ ;  /* 0x0000000508087c24 */ /* 0x000fe2000f8e02ff */
[----:B------:R-:W-:Y:S02]  /*e140*/  SHF.R.S32.HI R6, RZ, 0x1f, R7 ;  /* 0x0000001fff067819 */ /* 0x000fe40000011407 */
[----:B------:R-:W-:Y:S01]  /*e150*/  IADD3.X R5, R5, UR7, R10, P0, !PT ;  /* 0x0000000705057c10 */ /* 0x000fe200087fe40a */
[----:B------:R-:W-:Y:S02]  /*e160*/  ULDC.64 UR6, c[0x0][0xb88] ;  /* 0x0002e20000067ab9 */ /* 0x000fe40000000a00 */
[----:B------:R-:W-:-:S02]  /*e170*/  IMAD R6, R6, UR6, RZ ;  /* 0x0000000606067c24 */ /* 0x000fc4000f8e02ff */
[----:B------:R-:W-:-:S04]  /*e180*/  IMAD.WIDE.U32 R4, R7, UR6, R4 ;  /* 0x0000000607047c25 */ /* 0x000fc8000f8e0004 */
        /* <DEDUP_REMOVED lines=15> */
.L_x_1746:
[----:B------:R-:W1:Y:S01]  /*e280*/  LDC R15, c[0x0][0xbe8] ;  /* 0x0002fa00ff0f7b82 */ /* 0x000e620000000800 */
[----:B------:R-:W-:Y:S01]  /*e290*/  ULDC UR10, c[0x0][0xac8] ;  /* 0x0002b200000a7ab9 */ /* 0x000fe20000000800 */
[----:B------:R-:W-:Y:S01]  /*e2a0*/  ULDC.64 UR8, c[0x0][0xae8] ;  /* 0x0002ba0000087ab9 */ /* 0x000fe20000000a00 */
[----:B------:R-:W-:Y:S01]  /*e2b0*/  ISETP.GE.AND P0, PT, R190, UR10, PT ;  /* 0x0000000abe007c0c */ /* 0x000fe2000bf06270 */
[----:B------:R-:W5:Y:S01]  /*e2c0*/  LD.E.128 R96, desc[UR52][R96.64] ;  /* 0x0000003460607980 */ /* 0x000f62000c101d00 */
[----:B------:R-:W-:Y:S02]  /*e2d0*/  ISETP.GE.AND P1, PT, R184, UR10, PT ;  /* 0x0000000ab8007c0c */ /* 0x000fe4000bf26270 */
[----:B0-----:R-:W-:Y:S01]  /*e2e0*/  SEL R3, RZ, 0xffffffff, P0 ;  /* 0xffffffffff037807 */ /* 0x001fe20000000000 */
[----:B------:R0:W5:Y:S01]  /*e2f0*/  LD.E.128 R4, desc[UR52][R20.64] ;  /* 0x0000003414047980 */ /* 0x000162000c101d00 */
[----:B------:R-:W-:Y:S02]  /*e300*/  ISETP.GE.AND P0, PT, R189, UR10, PT ;  /* 0x0000000abd007c0c */ /* 0x000fe4000bf06270 */
[----:B------:R-:W-:Y:S01]  /*e310*/  SEL R0, RZ, 0x1, P1 ;  /* 0x00000001ff007807 */ /* 0x000fe20000800000 */
[----:B------:R-:W-:Y:S01]  /*e320*/  IMAD.SHL.U32 R11, R3, 0x2, RZ ;  /* 0x00000002030b7824 */ /* 0x000fe200078e00ff */
[----:B------:R-:W5:Y:S04]  /*e330*/  LD.E.128 R32, desc[UR52][R32.64] ;  /* 0x0000003420207980 */ /* 0x000f68000c101d00 */
[----:B------:R-:W5:Y:S04]  /*e340*/  LD.E.128 R36, desc[UR52][R36.64] ;  /* 0x0000003424247980 */ /* 0x000f68000c101d00 */
[----:B------:R-:W5:Y:S01]  /*e350*/  LD.E.128 R40, desc[UR52][R40.64] ;  /* 0x0000003428287980 */ /* 0x000f62000c101d00 */
[----:B-1----:R-:W-:-:S03]  /*e360*/  ISETP.NE.AND P2, PT, R15, 0x1, PT ;  /* 0x000000010f00780c */ /* 0x002fc60003f45270 */
[----:B------:R-:W5:Y:S01]  /*e370*/  LD.E.128 R44, desc[UR52][R44.64] ;  /* 0x000000342c2c7980 */ /* 0x000f62000c101d00 */
[----:B------:R-:W-:Y:S02]  /*e380*/  SEL R3, RZ, 0xffffffff, P0 ;  /* 0xffffffffff037807 */ /* 0x000fe40000000000 */
[----:B------:R-:W-:Y:S01]  /*e390*/  LOP3.LUT R0, R11, 0x2, R0, 0xe2, !PT ;  /* 0x000000020b007812 */ /* 0x000fe200078ee200 */
[----:B------:R-:W5:Y:S04]  /*e3a0*/  LD.E.128 R52, desc[UR52][R52.64] ;  /* 0x0000003434347980 */ /* 0x000f68000c101d00 */
[----:B------:R-:W5:Y:S02]  /*e3b0*/  LD.E.128 R56, desc[UR52][R56.64] ;  /* 0x0000003438387980 */ /* 0x000f64000c101d00 */
[----:B------:R-:W1:Y:S01]  /*e3c0*/  @P2 LDC R9, c[0x0][0xbec] ;  /* 0x0002fb00ff092b82 */ /* 0x000e620000000800 */
[----:B------:R-:W-:Y:S01]  /*e3d0*/  IMAD.SHL.U32 R3, R3, 0x4, RZ ;  /* 0x0000000403037824 */ /* 0x000fe200078e00ff */
[----:B------:R-:W-:Y:S01]  /*e3e0*/  ISETP.GE.AND P0, PT, R188, UR10, PT ;  /* 0x0000000abc007c0c */ /* 0x000fe2000bf06270 */
[----:B------:R-:W5:Y:S04]  /*e3f0*/  LD.E.128 R60, desc[UR52][R60.64] ;  /* 0x000000343c3c7980 */ /* 0x000f68000c101d00 */
[----:B------:R-:W5:Y:S01]  /*e400*/  LD.E.128 R68, desc[UR52][R68.64] ;  /* 0x0000003444447980 */ /* 0x000f62000c101d00 */
[----:B------:R-:W2:Y:S01]  /*e410*/  @P2 LDC R11, c[0x0][0xbf0] ;  /* 0x0002fc00ff0b2b82 */ /* 0x000ea20000000800 */
[----:B------:R-:W-:Y:S01]  /*e420*/  LOP3.LUT R3, R3, 0x4, R0, 0xe2, !PT ;  /* 0x0000000403037812 */ /* 0x000fe200078ee200 */
[----:B------:R-:W-:Y:S01]  /*e430*/  IMAD R0, R211, 0x20, R212 ;  /* 0x00000020d3007824 */ /* 0x000fe200078e02d4 */
[----:B------:R-:W-:Y:S01]  /*e440*/  SEL R8, RZ, 0xffffffff, P0 ;  /* 0xffffffffff087807 */ /* 0x000fe20000000000 */
[----:B------:R-:W5:Y:S01]  /*e450*/  LD.E.128 R72, desc[UR52][R72.64] ;  /* 0x0000003448487980 */ /* 0x000f62000c101d00 */
[----:B------:R-:W-:Y:S01]  /*e460*/  ISETP.GE.AND P0, PT, R187, UR10, PT ;  /* 0x0000000abb007c0c */ /* 0x000fe2000bf06270 */
[----:B------:R-:W-:Y:S01]  /*e470*/  UIMAD UR5, UR12, UR8, URZ ;  /* 0x000000080c0572a4 */ /* 0x000fe2000f8e023f */
[----:B------:R-:W-:Y:S01]  /*e480*/  VIADD R14, R0, UR44 ;  /* 0x0000002c000e7c36 */ /* 0x000fe20008000000 */
[----:B------:R-:W5:Y:S01]  /*e490*/  LD.E.128 R76, desc[UR52][R76.64] ;  /* 0x000000344c4c7980 */ /* 0x000f62000c101d00 */
[----:B------:R-:W-:Y:S01]  /*e4a0*/  SEL R0, RZ, 0xffffffff, P0 ;  /* 0xffffffffff007807 */ /* 0x000fe20000000000 */
[----:B------:R-:W-:-:S02]  /*e4b0*/  UIMAD.WIDE.U32 UR6, UR45, UR8, URZ ;  /* 0x000000082d0672a5 */ /* 0x000fc4000f8e003f */
[----:B------:R-:W-:Y:S01]  /*e4c0*/  UIMAD UR5, UR45, UR9, UR5 ;  /* 0x000000092d0572a4 */ /* 0x000fe2000f8e0205 */
[----:B------:R-:W-:Y:S01]  /*e4d0*/  SHF.L.U32 R8, R8, 0x3, RZ ;  /* 0x0000000308087819 */ /* 0x000fe200000006ff */
[----:B------:R-:W-:Y:S01]  /*e4e0*/  IMAD.SHL.U32 R13, R0, 0x10, RZ ;  /* 0x00000010000d7824 */ /* 0x000fe200078e00ff */
[----:B------:R-:W-:Y:S01]  /*e4f0*/  ULDC.64 UR8, c[0x0][0xaf0] ;  /* 0x0002bc0000087ab9 */ /* 0x000fe20000000a00 */
[----:B-1----:R-:W-:Y:S01]  /*e500*/  @P2 IMAD.HI.U32 R0, R14, R9, RZ ;  /* 0x000000090e002227 */ /* 0x002fe200078e00ff */
[----:B------:R-:W-:Y:S01]  /*e510*/  UIADD3 UR7, UR7, UR5, URZ ;  /* 0x0000000507077290 */ /* 0x000fe2000fffe03f */
[----:B------:R-:W-:Y:S01]  /*e520*/  LOP3.LUT R8, R8, 0x8, R3, 0xe2, !PT ;  /* 0x0000000808087812 */ /* 0x000fe200078ee203 */
[----:B------:R-:W-:Y:S01]  /*e530*/  UIMAD UR5, UR13, UR8, URZ ;  /* 0x000000080d0572a4 */ /* 0x000fe2000f8e023f */
[----:B------:R-:W-:Y:S01]  /*e540*/  IMAD.MOV.U32 R3, RZ, RZ, R14 ;  /* 0x000000ffff037224 */ /* 0x000fe200078e000e */
[----:B------:R-:W-:Y:S01]  /*e550*/  UIMAD.WIDE.U32 UR6, UR43, UR8, UR6 ;  /* 0x000000082b0672a5 */ /* 0x000fe2000f8e0006 */
[----:B------:R-:W5:Y:S01]  /*e560*/  LD.E.128 R80, desc[UR52][R80.64] ;  /* 0x0000003450507980 */ /* 0x000f62000c101d00 */
[----:B--2---:R-:W-:Y:S01]  /*e570*/  @P2 SHF.R.U32.HI R3, RZ, R11, R0 ;  /* 0x0000000bff032219 */ /* 0x004fe20000011600 */
[----:B------:R-:W-:Y:S01]  /*e580*/  UIMAD UR5, UR43, UR9, UR5 ;  /* 0x000000092b0572a4 */ /* 0x000fe2000f8e0205 */
[----:B------:R-:W-:Y:S01]  /*e590*/  LOP3.LUT R10, R13, 0x10, R8, 0xe2, !PT ;  /* 0x000000100d0a7812 */ /* 0x000fe200078ee208 */
[----:B------:R-:W5:Y:S01]  /*e5a0*/  LD.E.128 R84, desc[UR52][R84.64] ;  /* 0x0000003454547980 */ /* 0x000f62000c101d00 */
[--C-:B------:R-:W-:Y:S01]  /*e5b0*/  SHF.R.S32.HI R11, RZ, 0x1f, R3.reuse ;  /* 0x0000001fff0b7819 */ /* 0x100fe20000011403 */
[----:B------:R-:W-:Y:S01]  /*e5c0*/  UIADD3 UR5, UR7, UR5, URZ ;  /* 0x0000000507057290 */ /* 0x000fe2000fffe03f */
[----:B------:R-:W-:Y:S01]  /*e5d0*/  ISETP.GE.AND P0, PT, R186, UR10, PT ;  /* 0x0000000aba007c0c */ /* 0x000fe2000bf06270 */
[----:B------:R-:W-:Y:S01]  /*e5e0*/  IMAD.U32 R8, RZ, RZ, UR6 ;  /* 0x00000006ff087e24 */ /* 0x000fe2000f8e00ff */
[----:B------:R-:W5:Y:S01]  /*e5f0*/  LD.E.128 R88, desc[UR52][R88.64] ;  /* 0x0000003458587980 */ /* 0x000f62000c101d00 */
[----:B------:R-:W-:Y:S01]  /*e600*/  IMAD.U32 R9, RZ, RZ, UR7 ;  /* 0x00000007ff097e24 */ /* 0x000fe2000f8e00ff */
[----:B------:R-:W-:Y:S01]  /*e610*/  ULDC.64 UR6, c[0x0][0xae0] ;  /* 0x0002b80000067ab9 */ /* 0x000fe20000000a00 */
[----:B------:R-:W-:Y:S01]  /*e620*/  IMAD.MOV R13, RZ, RZ, -R3 ;  /* 0x000000ffff0d7224 */ /* 0x000fe200078e0a03 */
[----:B------:R-:W-:Y:S01]  /*e630*/  SEL R0, RZ, 0xffffffff, P0 ;  /* 0xffffffffff007807 */ /* 0x000fe20000000000 */
[----:B------:R-:W-:Y:S01]  /*e640*/  IMAD R12, R11, UR6, RZ ;  /* 0x000000060b0c7c24 */ /* 0x000fe2000f8e02ff */
[----:B------:R-:W5:Y:S01]  /*e650*/  LD.E.128 R92, desc[UR52][R92.64] ;  /* 0x000000345c5c7980 */ /* 0x000f62000c101d00 */
[----:B------:R-:W-:Y:S01]  /*e660*/  IMAD R11, R15, R13, R14 ;  /* 0x0000000d0f0b7224 */ /* 0x000fe200078e020e */
[----:B------:R-:W-:Y:S01]  /*e670*/  ISETP.GE.AND P0, PT, R215, UR10, PT ;  /* 0x0000000ad7007c0c */ /* 0x000fe2000bf06270 */
[----:B------:R-:W-:Y:S01]  /*e680*/  IMAD.U32 R9, RZ, RZ, UR5 ;  /* 0x00000005ff097e24 */ /* 0x000fe2000f8e00ff */
[----:B------:R-:W-:Y:S01]  /*e690*/  @!PT LDS RZ, [RZ] ;  /* 0x00000000fffff984 */ /* 0x000fe20000000800 */
[----:B------:R-:W-:Y:S01]  /*e6a0*/  @!PT LDS RZ, [RZ] ;  /* 0x00000000fffff984 */ /* 0x000fe20000000800 */
[----:B------:R-:W-:Y:S01]  /*e6b0*/  @!PT LDS RZ, [RZ] ;  /* 0x00000000fffff984 */ /* 0x000fe20000000800 */
[----:B------:R-:W-:Y:S01]  /*e6c0*/  @!PT LDS RZ, [RZ] ;  /* 0x00000000fffff984 */ /* 0x000fe20000000800 */
[----:B------:R1:W-:Y:S06]  /*e6d0*/  MEMBAR.ALL.CTA ;  /* 0x0000000000007992 */ /* 0x0003ec0000008000 */
[----:B-1----:R-:W1:Y:S01]  /*e6e0*/  FENCE.VIEW.ASYNC.S ;  /* 0x00000000000073c6 */ /* 0x002e620000000000 */
[----:B0-----:R-:W-:Y:S01]  /*e6f0*/  IMAD.SHL.U32 R21, R0, 0x20, RZ ;  /* 0x0000002000157824 */ /* 0x001fe200078e00ff */
[----:B------:R-:W-:Y:S01]  /*e700*/  SHF.R.S32.HI R0, RZ, 0x1f, R11 ;  /* 0x0000001fff007819 */ /* 0x000fe2000001140b */
[C---:B------:R-:W-:Y:S01]  /*e710*/  IMAD R13, R3.reuse, UR7, R12 ;  /* 0x00000007030d7c24 */ /* 0x040fe2000f8e020c */
[----:B------:R-:W-:Y:S01]  /*e720*/  ULDC UR8, c[0x0][0xa88] ;  /* 0x0002a20000087ab9 */ /* 0x000fe20000000800 */
[----:B------:R-:W-:Y:S01]  /*e730*/  IMAD.WIDE.U32 R8, R3, UR6, R8 ;  /* 0x0000000603087c25 */ /* 0x000fe2000f8e0008 */
[----:B------:R-:W-:Y:S01]  /*e740*/  ULDC.64 UR6, c[0x0][0xad8] ;  /* 0x0002b60000067ab9 */ /* 0x000fe20000000a00 */
[----:B------:R-:W-:Y:S01]  /*e750*/  SEL R3, RZ, 0x40, P0 ;  /* 0x00000040ff037807 */ /* 0x000fe20000000000 */
[----:B------:R-:W-:Y:S01]  /*e760*/  UIADD3 UR5, UR42, 0x28c20, URZ ;  /* 0x00028c202a057890 */ /* 0x000fe2000fffe03f */
[----:B------:R-:W-:Y:S01]  /*e770*/  IMAD.IADD R9, R9, 0x1, R13 ;  /* 0x0000000109097824 */ /* 0x000fe200078e020d */
[----:B------:R-:W-:Y:S01]  /*e780*/  ISETP.GE.AND P0, PT, R214, UR10, PT ;  /* 0x0000000ad6007c0c */ /* 0x000fe2000bf06270 */
[----:B------:R-:W-:Y:S01]  /*e790*/  IMAD R0, R0, UR6, RZ ;  /* 0x0000000600007c24 */ /* 0x000fe2000f8e02ff */
[----:B------:R-:W-:Y:S01]  /*e7a0*/  UPRMT UR5, URZ, 0x654, UR5 ;  /* 0x000006543f057896 */ /* 0x000fe20008000005 */
[----:B------:R-:W-:Y:S01]  /*e7b0*/  VIADD R28, R212, UR44 ;  /* 0x0000002cd41c7c36 */ /* 0x000fe20008000000 */
[----:B------:R-:W-:Y:S01]  /*e7c0*/  LOP3.LUT R10, R21, 0x20, R10, 0xe2, !PT ;  /* 0x00000020150a7812 */ /* 0x000fe200078ee20a */
[----:B------:R-:W-:Y:S01]  /*e7d0*/  IMAD R29, R15, UR8, RZ ;  /* 0x000000080f1d7c24 */ /* 0x000fe2000f8e02ff */
[----:B------:R-:W-:Y:S01]  /*e7e0*/  BSSY B1, `(.L_x_1747) ;  /* 0x000002e000017945 */ /* 0x000fe20003800000 */
[C---:B------:R-:W-:Y:S01]  /*e7f0*/  IMAD R13, R11.reuse, UR7, R0 ;  /* 0x000000070b0d7c24 */ /* 0x040fe2000f8e0200 */
[----:B------:R-:W-:Y:S01]  /*e800*/  SEL R0, RZ, 0x80, P0 ;  /* 0x00000080ff007807 */ /* 0x000fe20000000000 */
[----:B------:R-:W-:Y:S01]  /*e810*/  IMAD.WIDE.U32 R8, R11, UR6, R8 ;  /* 0x000000060b087c25 */ /* 0x000fe2000f8e0008 */
[----:B------:R-:W-:Y:S01]  /*e820*/  ISETP.GE.AND P0, PT, R28, R29, PT ;  /* 0x0000001d1c00720c */ /* 0x000fe20003f06270 */
[----:B------:R-:W-:Y:S01]  /*e830*/  ULDC.64 UR6, c[0x0][0xa80] ;  /* 0x0002a00000067ab9 */ /* 0x000fe20000000a00 */
[----:B------:R-:W-:Y:S01]  /*e840*/  LOP3.LUT R3, R10, R3, RZ, 0xfc, !PT ;  /* 0x000000030a037212 */ /* 0x000fe200078efcff */
[----:B------:R-:W-:Y:S01]  /*e850*/  IMAD.IADD R9, R9, 0x1, R13 ;  /* 0x0000000109097824 */ /* 0x000fe200078e020d */
[----:B------:R-:W-:Y:S01]  /*e860*/  LEA R26, P1, R8, UR6, 0x1 ;  /* 0x00000006081a7c11 */ /* 0x000fe2000f8208ff */
[----:B-1----:R-:W-:Y:S01]  /*e870*/  SYNCS.ARRIVE.TRANS64.RED.A1T0 RZ, [UR5], RZ ;  /* 0x000000ffffff79a7 */ /* 0x002fe20008100405 */
[----:B------:R-:W-:-:S02]  /*e880*/  LOP3.LUT R0, R3, R0, RZ, 0xfc, !PT ;  /* 0x0000000003007212 */ /* 0x000fc400078efcff */
[----:B------:R-:W-:Y:S01]  /*e890*/  LEA.HI.X R27, R8, UR7, R9, 0x1, P1 ;  /* 0x00000007081b7c11 */ /* 0x000fe200088f0c09 */
[----:B------:R0:W1:Y:S04]  /*e8a0*/  SHFL.IDX PT, R10, R26, RZ, 0x181f ;  /* 0x00181fff1a0a7589 */ /* 0x00006800000e0000 */
        /* <DEDUP_REMOVED lines=22> */
[-C--:B------:R-:W-:Y:S02]  /*ea10*/  @P0 LEA R24, P3, R215, R10.reuse, 0x1 ;  /* 0x0000000ad7180211 */ /* 0x080fe400078608ff */
[-C--:B--2---:R-:W-:Y:S02]  /*ea20*/  @!P1 LEA R12, P6, R186, R10.reuse, 0x1 ;  /* 0x0000000aba0c9211 */ /* 0x084fe400078c08ff */
        /* <DEDUP_REMOVED lines=9> */
.L_x_1748:
[----:B------:R-:W-:Y:S05]  /*eac0*/  BSYNC B1 ;  /* 0x0000000000017941 */ /* 0x000fea0003800000 */
.L_x_1747:
[----:B---3--:R-:W-:Y:S01]  /*ead0*/  VIADD R8, R28, 0x20 ;  /* 0x000000201c087836 */ /* 0x008fe20000000000 */
[----:B--2---:R4:W2:Y:S04]  /*eae0*/  SHFL.IDX PT, R11, R27, 0x1, 0x181f ;  /* 0x00381f001b0b7f89 */ /* 0x0048a800000e0000 */
[----:B------:R-:W-:Y:S01]  /*eaf0*/  ISETP.GE.AND P0, PT, R8, R29, PT ;  /* 0x0000001d0800720c */ /* 0x000fe20003f06270 */
[----:B-1----:R4:W1:-:S12]  /*eb00*/  SHFL.IDX PT, R10, R26, 0x1, 0x181f ;  /* 0x00381f001a0a7f89 */ /* 0x00285800000e0000 */
[----:B----4-:R-:W-:Y:S05]  /*eb10*/  @P0 BRA `(.L_x_1749) ;  /* 0x0000000c00800947 */ /* 0x010fea0003800000 */
[----:B------:R-:W-:Y:S02]  /*eb20*/  ISETP.GE.AND P0, PT, R184, UR10, PT ;  /* 0x0000000ab8007c0c */ /* 0x000fe4000bf06270 */
[----:B------:R-:W-:Y:S02]  /*eb30*/  ISETP.GE.AND P5, PT, R190, UR10, PT ;  /* 0x0000000abe007c0c */ /* 0x000fe4000bfa6270 */
[----:B------:R-:W-:Y:S02]  /*eb40*/  ISETP.GE.AND P3, PT, R189, UR10, PT ;  /* 0x0000000abd007c0c */ /* 0x000fe4000bf66270 */
[----:B------:R-:W-:Y:S02]  /*eb50*/  ISETP.GE.AND P2, PT, R188, UR10, PT ;  /* 0x0000000abc007c0c */ /* 0x000fe4000bf46270 */
[----:B------:R-:W-:-:S05]  /*eb60*/  ISETP.GE.AND P1, PT, R187, UR10, PT ;  /* 0x0000000abb007c0c */ /* 0x000fca000bf26270 */
[----:B-12---:R-:W-:Y:S02]  /*eb70*/  @!P0 IMAD.WIDE R8, R184, 0x2, R10 ;  /* 0x00000002b8088825 */ /* 0x006fe400078e020a */
[-C--:B------:R-:W-:Y:S02]  /*eb80*/  @!P5 LEA R12, P4, R190, R10.reuse, 0x1 ;  /* 0x0000000abe0cd211 */ /* 0x080fe400078808ff */
[----:B------:R-:W-:Y:S01]  /*eb90*/  @!P3 LEA R14, P6, R189, R10, 0x1 ;  /* 0x0000000abd0eb211 */ /* 0x000fe200078c08ff */
[----:B-----5:R1:W-:Y:S01]  /*eba0*/  @!P0 ST.E.128 desc[UR52][R8.64], R4 ;  /* 0x0000000408008985 */ /* 0x0203e2000c101d34 */
        /* <DEDUP_REMOVED lines=8> */
[----:B-1----:R-:W-:-:S03]  /*ec30*/  @!P1 LEA R4, P6, R187, R10, 0x1 ;  /* 0x0000000abb049211 */ /* 0x002fc600078c08ff */
        /* <DEDUP_REMOVED lines=15> */
.L_x_1745:
[----:B------:R-:W0:Y:S01]  /*ed30*/  LDC R10, c[0x0][0xbe8] ;  /* 0x0002fa00ff0a7b82 */ /* 0x000e220000000800 */
[----:B------:R-:W1:Y:S01]  /*ed40*/  S2R R6, SR_TID.X ;  /* 0x0000000000067919 */ /* 0x000e620000002100 */
[----:B------:R-:W-:Y:S01]  /*ed50*/  ULDC UR12, c[0x0][0xac8] ;  /* 0x0002b200000c7ab9 */ /* 0x000fe20000000800 */
[----:B------:R-:W-:Y:S01]  /*ed60*/  USHF.R.S32.HI UR8, URZ, 0x1f, UR45 ;  /* 0x0000001f3f087899 */ /* 0x000fe2000801142d */
[----:B------:R-:W-:Y:S01]  /*ed70*/  BSSY B1, `(.L_x_1750) ;  /* 0x0000031000017945 */ /* 0x000fe20003800000 */
[----:B------:R-:W-:Y:S01]  /*ed80*/  USHF.R.S32.HI UR9, URZ, 0x1f, UR43 ;  /* 0x0000001f3f097899 */ /* 0x000fe2000801142b */
[----:B------:R-:W-:Y:S01]  /*ed90*/  ISETP.GE.AND P1, PT, R190, UR12, PT ;  /* 0x0000000cbe007c0c */ /* 0x000fe2000bf26270 */
[----:B------:R-:W-:Y:S01]  /*eda0*/  IMAD R8, R211, 0x20, R212 ;  /* 0x00000020d3087824 */ /* 0x000fe200078e02d4 */
[----:B0-----:R-:W-:Y:S01]  /*edb0*/  ISETP.NE.AND P0, PT, R10, 0x1, PT ;  /* 0x000000010a00780c */ /* 0x001fe20003f05270 */
[----:B-1----:R-:W-:-:S12]  /*edc0*/  VIADD R0, R6, 0xffffff80 ;  /* 0xffffff8006007836 */ /* 0x002fd80000000000 */
[----:B------:R-:W0:Y:S01]  /*edd0*/  @P0 LDC R9, c[0x0][0xbec] ;  /* 0x0002fb00ff090b82 */ /* 0x000e220000000800 */
[----:B------:R-:W-:-:S07]  /*ede0*/  ISETP.GE.AND P2, PT, R0, 0x40, PT ;  /* 0x000000400000780c */ /* 0x000fce0003f46270 */
[----:B------:R-:W1:Y:S06]  /*edf0*/  @P0 LDC R11, c[0x0][0xbf0] ;  /* 0x0002fc00ff0b0b82 */ /* 0x000e6c0000000800 */
[----:B------:R-:W-:Y:S05]  /*ee00*/  @P2 BRA `(.L_x_1751) ;  /* 0x00000000009c2947 */ /* 0x000fea0003800000 */
[----:B------:R-:W2:Y:S01]  /*ee10*/  LDC R5, c[0x0][0xbe8] ;  /* 0x0002fa00ff057b82 */ /* 0x000ea20000000800 */
[----:B------:R-:W-:Y:S01]  /*ee20*/  IMAD.U32 R7, RZ, RZ, UR44 ;  /* 0x0000002cff077e24 */ /* 0x000fe2000f8e00ff */
[----:B------:R-:W-:-:S04]  /*ee30*/  ULDC UR5, c[0x0][0xa88] ;  /* 0x0002a20000057ab9 */ /* 0x000fc80000000800 */
[----:B------:R-:W-:Y:S01]  /*ee40*/  IADD3 R6, R7, -0x80, R6 ;  /* 0xffffff8007067810 */ /* 0x000fe20007ffe006 */
[----:B--2---:R-:W-:-:S05]  /*ee50*/  IMAD R3, R5, UR5, RZ ;  /* 0x0000000505037c24 */ /* 0x004fca000f8e02ff */
[----:B------:R-:W-:-:S13]  /*ee60*/  ISETP.GE.AND P2, PT, R6, R3, PT ;  /* 0x000000030600720c */ /* 0x000fda0003f46270 */
[----:B------:R-:W-:Y:S05]  /*ee70*/  @P2 BRA `(.L_x_1751) ;  /* 0x0000000000802947 */ /* 0x000fea0003800000 */
[----:B------:R-:W-:Y:S01]  /*ee80*/  ISETP.NE.AND P2, PT, R5, 0x1, PT ;  /* 0x000000010500780c */ /* 0x000fe20003f45270 */
[----:B------:R-:W-:Y:S01]  /*ee90*/  ULDC.64 UR10, c[0x0][0xb90] ;  /* 0x0002e400000a7ab9 */ /* 0x000fe20000000a00 */
[----:B------:R-:W-:Y:S01]  /*eea0*/  MOV R4, R6 ;  /* 0x0000000600047202 */ /* 0x000fe20000000f00 */
[----:B------:R-:W-:Y:S02]  /*eeb0*/  UIMAD UR5, UR8, UR10, URZ ;  /* 0x0000000a080572a4 */ /* 0x000fe4000f8e023f */
[----:B------:R-:W-:Y:S02]  /*eec0*/  UIMAD.WIDE.U32 UR6, UR45, UR10, URZ ;  /* 0x0000000a2d0672a5 */ /* 0x000fe4000f8e003f */
[----:B------:R-:W-:-:S03]  /*eed0*/  UIMAD UR5, UR45, UR11, UR5 ;  /* 0x0000000b2d0572a4 */ /* 0x000fc6000f8e0205 */
[----:B------:R-:W-:Y:S01]  /*eee0*/  ULDC.64 UR10, c[0x0][0xb98] ;  /* 0x0002e600000a7ab9 */ /* 0x000fe20000000a00 */
[----:B------:R-:W-:Y:S02]  /*eef0*/  UIADD3 UR7, UR7, UR5, URZ ;  /* 0x0000000507077290 */ /* 0x000fe4000fffe03f */
[----:B------:R-:W2:Y:S01]  /*ef00*/  @P2 LDC R3, c[0x0][0xbec] ;  /* 0x0002fb00ff032b82 */ /* 0x000ea20000000800 */
[----:B------:R-:W-:Y:S02]  /*ef10*/  UIMAD UR5, UR9, UR10, URZ ;  /* 0x0000000a090572a4 */ /* 0x000fe4000f8e023f */
[----:B------:R-:W-:Y:S02]  /*ef20*/  UIMAD.WIDE.U32 UR6, UR43, UR10, UR6 ;  /* 0x0000000a2b0672a5 */ /* 0x000fe4000f8e0006 */
[----:B------:R-:W-:-:S03]  /*ef30*/  UIMAD UR5, UR43, UR11, UR5 ;  /* 0x0000000b2b0572a4 */ /* 0x000fc6000f8e0205 */
[----:B------:R-:W3:Y:S01]  /*ef40*/  @P2 LDC R7, c[0x0][0xbf0] ;  /* 0x0002fc00ff072b82 */ /* 0x000ee20000000800 */
[----:B------:R-:W-:Y:S01]  /*ef50*/  ULDC.64 UR10, c[0x0][0xb88] ;  /* 0x0002e200000a7ab9 */ /* 0x000fe20000000a00 */
[----:B--2---:R-:W-:-:S05]  /*ef60*/  @P2 IMAD.HI.U32 R0, R6, R3, RZ ;  /* 0x0000000306002227 */ /* 0x004fca00078e00ff */
[----:B---3--:R-:W-:-:S05]  /*ef70*/  @P2 SHF.R.U32.HI R4, RZ, R7, R0 ;  /* 0x00000007ff042219 */ /* 0x008fca0000011600 */
[----:B------:R-:W-:-:S04]  /*ef80*/  IMAD.MOV R3, RZ, RZ, -R4 ;  /* 0x000000ffff037224 */ /* 0x000fc800078e0a04 */
[----:B------:R-:W-:Y:S01]  /*ef90*/  IMAD R3, R5, R3, R6 ;  /* 0x0000000305037224 */ /* 0x000fe200078e0206 */
[----:B------:R-:W-:Y:S01]  /*efa0*/  SHF.R.S32.HI R5, RZ, 0x1f, R4 ;  /* 0x0000001fff057819 */ /* 0x000fe20000011404 */
[----:B------:R-:W-:Y:S01]  /*efb0*/  IMAD.U32 R6, RZ, RZ, UR5 ;  /* 0x00000005ff067e24 */ /* 0x000fe2000f8e00ff */
        /* <DEDUP_REMOVED lines=12> */
.L_x_1751:
[----:B------:R-:W-:Y:S05]  /*f080*/  BSYNC B1 ;  /* 0x0000000000017941 */ /* 0x000fea0003800000 */
.L_x_1750:
[----:B--2---:R-:W-:Y:S01]  /*f090*/  SEL R3, RZ, 0xffffffff, P1 ;  /* 0xffffffffff037807 */ /* 0x004fe20000800000 */
[----:B------:R-:W-:Y:S01]  /*f0a0*/  ULDC.64 UR10, c[0x0][0xae8] ;  /* 0x0002ba00000a7ab9 */ /* 0x000fe20000000a00 */
[----:B------:R-:W-:Y:S01]  /*f0b0*/  ISETP.GE.AND P2, PT, R184, UR12, PT ;  /* 0x0000000cb8007c0c */ /* 0x000fe2000bf46270 */
[----:B------:R-:W-:Y:S01]  /*f0c0*/  VIADD R8, R8, UR44 ;  /* 0x0000002c08087c36 */ /* 0x000fe20008000000 */
[----:B------:R-:W-:Y:S01]  /*f0d0*/  ISETP.GE.AND P1, PT, R189, UR12, PT ;  /* 0x0000000cbd007c0c */ /* 0x000fe2000bf26270 */
[----:B------:R-:W-:Y:S01]  /*f0e0*/  IMAD.SHL.U32 R3, R3, 0x2, RZ ;  /* 0x0000000203037824 */ /* 0x000fe200078e00ff */
[----:B------:R-:W-:Y:S01]  /*f0f0*/  SEL R0, RZ, 0x1, P2 ;  /* 0x00000001ff007807 */ /* 0x000fe20001000000 */
[----:B------:R-:W-:Y:S01]  /*f100*/  UIMAD UR5, UR8, UR10, URZ ;  /* 0x0000000a080572a4 */ /* 0x000fe2000f8e023f */
[----:B------:R-:W-:Y:S01]  /*f110*/  SEL R5, RZ, 0xffffffff, P1 ;  /* 0xffffffffff057807 */ /* 0x000fe20000800000 */
[----:B------:R-:W-:Y:S01]  /*f120*/  UIMAD.WIDE.U32 UR6, UR45, UR10, URZ ;  /* 0x0000000a2d0672a5 */ /* 0x000fe2000f8e003f */
[----:B------:R-:W-:Y:S01]  /*f130*/  LOP3.LUT R4, R3, 0x2, R0, 0xe2, !PT ;  /* 0x0000000203047812 */ /* 0x000fe200078ee200 */
[----:B0-----:R-:W-:Y:S01]  /*f140*/  @P0 IMAD.HI.U32 R0, R8, R9, RZ ;  /* 0x0000000908000227 */ /* 0x001fe200078e00ff */
[----:B------:R-:W-:Y:S01]  /*f150*/  UIMAD UR5, UR45, UR11, UR5 ;  /* 0x0000000b2d0572a4 */ /* 0x000fe2000f8e0205 */
[----:B------:R-:W-:Y:S01]  /*f160*/  ISETP.GE.AND P1, PT, R188, UR12, PT ;  /* 0x0000000cbc007c0c */ /* 0x000fe2000bf26270 */
[----:B------:R-:W-:Y:S01]  /*f170*/  BSSY B1, `(.L_x_1752) ;  /* 0x0000056000017945 */ /* 0x000fe20003800000 */
[----:B------:R-:W-:Y:S01]  /*f180*/  IMAD.MOV.U32 R3, RZ, RZ, R8 ;  /* 0x000000ffff037224 */ /* 0x000fe200078e0008 */
[----:B------:R-:W-:Y:S01]  /*f190*/  ULDC.64 UR10, c[0x0][0xaf0] ;  /* 0x0002bc00000a7ab9 */ /* 0x000fe20000000a00 */
[----:B------:R-:W-:Y:S01]  /*f1a0*/  UIADD3 UR7, UR7, UR5, URZ ;  /* 0x0000000507077290 */ /* 0x000fe2000fffe03f */
[----:B-1----:R-:W-:Y:S01]  /*f1b0*/  @P0 SHF.R.U32.HI R3, RZ, R11, R0 ;  /* 0x0000000bff030219 */ /* 0x002fe20000011600 */
[----:B------:R-:W-:Y:S01]  /*f1c0*/  UIMAD UR5, UR9, UR10, URZ ;  /* 0x0000000a090572a4 */ /* 0x000fe2000f8e023f */
[----:B------:R-:W-:Y:S01]  /*f1d0*/  SEL R0, RZ, 0xffffffff, P1 ;  /* 0xffffffffff007807 */ /* 0x000fe20000800000 */
[----:B------:R-:W-:Y:S01]  /*f1e0*/  IMAD.SHL.U32 R5, R5, 0x4, RZ ;  /* 0x0000000405057824 */ /* 0x000fe200078e00ff */
[----:B------:R-:W-:Y:S01]  /*f1f0*/  UIMAD.WIDE.U32 UR6, UR43, UR10, UR6 ;  /* 0x0000000a2b0672a5 */ /* 0x000fe2000f8e0006 */
[--C-:B------:R-:W-:Y:S01]  /*f200*/  IMAD.MOV R7, RZ, RZ, -R3.reuse ;  /* 0x000000ffff077224 */ /* 0x100fe200078e0a03 */
[----:B------:R-:W-:Y:S01]  /*f210*/  UIMAD UR5, UR43, UR11, UR5 ;  /* 0x0000000b2b0572a4 */ /* 0x000fe2000f8e0205 */
[----:B------:R-:W-:Y:S01]  /*f220*/  IMAD.SHL.U32 R11, R0, 0x8, RZ ;  /* 0x00000008000b7824 */ /* 0x000fe200078e00ff */
[----:B------:R-:W-:Y:S01]  /*f230*/  LOP3.LUT R4, R5, 0x4, R4, 0xe2, !PT ;  /* 0x0000000405047812 */ /* 0x000fe200078ee204 */
[----:B------:R-:W-:Y:S01]  /*f240*/  IMAD R7, R10, R7, R8 ;  /* 0x000000070a077224 */ /* 0x000fe200078e0208 */
[----:B------:R-:W-:Y:S01]  /*f250*/  UIADD3 UR5, UR7, UR5, URZ ;  /* 0x0000000507057290 */ /* 0x000fe2000fffe03f */
[----:B------:R-:W-:Y:S01]  /*f260*/  SHF.R.S32.HI R0, RZ, 0x1f, R3 ;  /* 0x0000001fff007819 */ /* 0x000fe20000011403 */
[----:B------:R-:W-:Y:S01]  /*f270*/  IMAD.U32 R5, RZ, RZ, UR7 ;  /* 0x00000007ff057e24 */ /* 0x000fe2000f8e00ff */
[----:B------:R-:W-:Y:S01]  /*f280*/  LOP3.LUT R11, R11, 0x8, R4, 0xe2, !PT ;  /* 0x000000080b0b7812 */ /* 0x000fe200078ee204 */
[----:B------:R-:W-:Y:S01]  /*f290*/  IMAD.U32 R4, RZ, RZ, UR6 ;  /* 0x00000006ff047e24 */ /* 0x000fe2000f8e00ff */
[----:B------:R-:W-:Y:S01]  /*f2a0*/  ULDC.64 UR6, c[0x0][0xae0] ;  /* 0x0002b80000067ab9 */ /* 0x000fe20000000a00 */
[----:B------:R-:W-:Y:S01]  /*f2b0*/  IMAD.U32 R5, RZ, RZ, UR5 ;  /* 0x00000005ff057e24 */ /* 0x000fe2000f8e00ff */
[----:B------:R-:W-:Y:S01]  /*f2c0*/  ISETP.GE.AND P1, PT, R187, UR12, PT ;  /* 0x0000000cbb007c0c */ /* 0x000fe2000bf26270 */
[----:B------:R-:W-:Y:S01]  /*f2d0*/  IMAD R6, R0, UR6, RZ ;  /* 0x0000000600067c24 */ /* 0x000fe2000f8e02ff */
[----:B------:R-:W-:Y:S01]  /*f2e0*/  SHF.R.S32.HI R0, RZ, 0x1f, R7 ;  /* 0x0000001fff007819 */ /* 0x000fe20000011407 */
[C---:B------:R-:W-:Y:S01]  /*f2f0*/  IMAD.WIDE.U32 R4, R3.reuse, UR6, R4 ;  /* 0x0000000603047c25 */ /* 0x040fe2000f8e0004 */
[----:B------:R-:W-:Y:S01]  /*f300*/  ISETP.GE.AND P0, PT, R186, UR12, PT ;  /* 0x0000000cba007c0c */ /* 0x000fe2000bf06270 */
[----:B------:R-:W-:Y:S01]  /*f310*/  ULDC UR5, c[0x0][0xa88] ;  /* 0x0002a20000057ab9 */ /* 0x000fe20000000800 */
[----:B------:R-:W-:Y:S01]  /*f320*/  SEL R8, RZ, 0xffffffff, P1 ;  /* 0xffffffffff087807 */ /* 0x000fe20000800000 */
[----:B------:R-:W-:Y:S01]  /*f330*/  IMAD R9, R3, UR7, R6 ;  /* 0x0000000703097c24 */ /* 0x000fe2000f8e0206 */
[----:B------:R-:W-:Y:S01]  /*f340*/  ULDC.64 UR6, c[0x0][0xad8] ;  /* 0x0002b60000067ab9 */ /* 0x000fe20000000a00 */
[----:B------:R-:W-:Y:S01]  /*f350*/  SEL R12, RZ, 0xffffffff, P0 ;  /* 0xffffffffff0c7807 */ /* 0x000fe20000000000 */
[----:B------:R-:W-:Y:S01]  /*f360*/  IMAD R0, R0, UR6, RZ ;  /* 0x0000000600007c24 */ /* 0x000fe2000f8e02ff */
[----:B------:R-:W-:Y:S01]  /*f370*/  ISETP.GE.AND P0, PT, R215, UR12, PT ;  /* 0x0000000cd7007c0c */ /* 0x000fe2000bf06270 */
[----:B------:R-:W-:Y:S01]  /*f380*/  VIADD R26, R212, UR44 ;  /* 0x0000002cd41a7c36 */ /* 0x000fe20008000000 */
[----:B------:R-:W-:Y:S01]  /*f390*/  IADD3 R5, R5, R9, RZ ;  /* 0x0000000905057210 */ /* 0x000fe20007ffe0ff */
[----:B------:R-:W-:Y:S01]  /*f3a0*/  IMAD R25, R10, UR5, RZ ;  /* 0x000000050a197c24 */ /* 0x000fe2000f8e02ff */
[----:B------:R-:W-:Y:S01]  /*f3b0*/  ISETP.GE.AND P2, PT, R214, UR12, PT ;  /* 0x0000000cd6007c0c */ /* 0x000fe2000bf46270 */
[----:B------:R-:W-:-:S02]  /*f3c0*/  IMAD.SHL.U32 R8, R8, 0x10, RZ ;  /* 0x0000001008087824 */ /* 0x000fc400078e00ff */
        /* <DEDUP_REMOVED lines=8> */
[----:B------:R-:W-:-:S03]  /*f450*/  IMAD.IADD R3, R5, 0x1, R3 ;  /* 0x0000000105037824 */ /* 0x000fc600078e0203 */
[----:B------:R-:W-:Y:S01]  /*f460*/  LOP3.LUT R11, R12, 0x20, R11, 0xe2, !PT ;  /* 0x000000200c0b7812 */ /* 0x000fe200078ee20b */
[----:B------:R0:W1:Y:S01]  /*f470*/  SHFL.IDX PT, R6, R20, RZ, 0x181f ;  /* 0x00181fff14067589 */ /* 0x00006200000e0000 */
[----:B------:R-:W-:Y:S02]  /*f480*/  LEA.HI.X R3, R4, UR7, R3, 0x1, P1 ;  /* 0x0000000704037c11 */ /* 0x000fe400088f0c03 */
[----:B------:R-:W-:Y:S02]  /*f490*/  LOP3.LUT R21, R11, R0, RZ, 0xfc, !PT ;  /* 0x000000000b157212 */ /* 0x000fe400078efcff */
[----:B------:R-:W-:Y:S01]  /*f4a0*/  SEL R0, RZ, 0x80, P2 ;  /* 0x00000080ff007807 */ /* 0x000fe20001000000 */
[----:B------:R0:W2:Y:S03]  /*f4b0*/  SHFL.IDX PT, R7, R3, RZ, 0x181f ;  /* 0x00181fff03077589 */ /* 0x0000a600000e0000 */
        /* <DEDUP_REMOVED lines=33> */
.L_x_1753:
[----:B------:R-:W-:Y:S05]  /*f6d0*/  BSYNC B1 ;  /* 0x0000000000017941 */ /* 0x000fea0003800000 */
.L_x_1752:
        /* <DEDUP_REMOVED lines=36> */
.L_x_1749:
[----:B------:R-:W-:Y:S05]  /*f920*/  BSYNC B0 ;  /* 0x0000000000007941 */ /* 0x000fea0003800000 */
.L_x_1744:
[----:B------:R-:W-:Y:S02]  /*f930*/  ULDC UR5, c[0x0][0xc38] ;  /* 0x00030e0000057ab9 */ /* 0x000fe40000000800 */
[----:B------:R-:W-:-:S06]  /*f940*/  UISETP.GE.AND UP0, UPT, UR4, UR5, UPT ;  /* 0x000000050400728c */ /* 0x000fcc000bf06270 */
[----:B------:R-:W-:-:S13]  /*f950*/  PLOP3.LUT P0, PT, PT, PT, UP0, 0x80, 0x0 ;  /* 0x000000000000781c */ /* 0x000fda0003f0f008 */
[----:B------:R-:W-:Y:S05]  /*f960*/  @!P0 BRA `(.L_x_1754) ;  /* 0xffffff1400708947 */ /* 0x000fea000383ffff */
[----:B------:R-:W-:Y:S05]  /*f970*/  EXIT ;  /* 0x000000000000794d */ /* 0x000fea0003800000 */
.L_x_1638:
[----:B------:R-:W-:-:S08]  /*f980*/  NOP ;  /* 0x0000000000007918 */ /* 0x000fd00000000000 */
[----:B------:R-:W0:-:S00]  /*f990*/  USETMAXREG.DEALLOC.CTAPOOL 0x28 ;  /* 0x00000028000079c8 */ /* 0x000e0000080e0500 */
[----:B0-----:R-:W-:-:S06]  /*f9a0*/  LOP3.LUT R2, R2, 0x3, RZ, 0xc0, !PT ;  /* 0x0000000302027812 */ /* 0x001fcc00078ec0ff */
[----:B------:R-:W0:Y:S01]  /*f9b0*/  S2UR UR10, SR_CTAID.X ;  /* 0x00000000000a79c3 */ /* 0x000e220000002500 */
[----:B------:R-:W-:Y:S01]  /*f9c0*/  LOP3.LUT R16, R16, 0xffffdfff, RZ, 0xc0, !PT ;  /* 0xffffdfff10107812 */ /* 0x000fe200078ec0ff */
[----:B------:R-:W-:Y:S01]  /*f9d0*/  STL [R1+0x4], RZ ;  /* 0x000004ff01007387 */ /* 0x000fe20000100800 */
[----:B------:R-:W-:Y:S02]  /*f9e0*/  IMAD.MOV.U32 R18, RZ, RZ, RZ ;  /* 0x000000ffff127224 */ /* 0x000fe400078e00ff */
[----:B------:R-:W-:Y:S01]  /*f9f0*/  IMAD.MOV.U32 R22, RZ, RZ, 0x1 ;  /* 0x00000001ff167424 */ /* 0x000fe200078e00ff */
[----:B------:R1:W2:Y:S02]  /*fa00*/  SHFL.IDX PT, R3, R2, RZ, 0x1f ;  /* 0x00001fff02037589 */ /* 0x0002a400000e0000 */
[----:B-1----:R-:W0:Y:S01]  /*fa10*/  LDC R2, c[0x0][0xc38] ;  /* 0x00030e00ff027b82 */ /* 0x002e220000000800 */
[----:B--2---:R-:W-:-:S13]  /*fa20*/  ISETP.NE.AND P0, PT, R3, RZ, PT ;  /* 0x000000ff0300720c */ /* 0x004fda0003f05270 */
[----:B------:R-:W-:Y:S01]  /*fa30*/  @P0 LOP3.LUT R16, R16, 0x2000, RZ, 0xfc, !PT ;  /* 0x0000200010100812 */ /* 0x000fe200078efcff */
[----:B------:R-:W-:Y:S06]  /*fa40*/  @P0 BAR.ARV 0x4, 0x180 ;  /* 0x0106000000000b1d */ /* 0x000fec0000002000 */
[----:B0-----:R-:W-:-:S13]  /*fa50*/  ISETP.LE.AND P0, PT, R2, UR10, PT ;  /* 0x0000000a02007c0c */ /* 0x001fda000bf03270 */
[----:B------:R-:W-:Y:S05]  /*fa60*/  @P0 BRA `(.L_x_1755) ;  /* 0x0000003c009c0947 */ /* 0x000fea0003800000 */
[----:B------:R-:W-:Y:S01]  /*fa70*/  IMAD.SHL.U32 R31, R0, 0x8, RZ ;  /* 0x00000008001f7824 */ /* 0x000fe200078e00ff */
[----:B------:R-:W-:Y:S01]  /*fa80*/  ULDC UR4, c[0x0][0x320] ;  /* 0x0000c80000047ab9 */ /* 0x000fe20000000800 */
[----:B------:R-:W-:Y:S01]  /*fa90*/  LOP3.LUT R16, R16, 0xffffffbf, RZ, 0xc0, !PT ;  /* 0xffffffbf10107812 */ /* 0x000fe200078ec0ff */
[----:B------:R-:W0:Y:S01]  /*faa0*/  S2UR UR8, SR_CgaCtaId ;  /* 0x00000000000879c3 */ /* 0x000e220000008800 */
[----:B------:R-:W-:Y:S01]  /*fab0*/  LOP3.LUT R10, R0, 0x7f, RZ, 0xc0, !PT ;  /* 0x0000007f000a7812 */ /* 0x000fe200078ec0ff */
[----:B------:R-:W-:Y:S01]  /*fac0*/  ULDC.64 UR6, c[0x0][0x2f0] ;  /* 0x0000bc0000067ab9 */ /* 0x000fe20000000a00 */
[----:B------:R-:W-:Y:S01]  /*fad0*/  LOP3.LUT R8, R31, 0x38, RZ, 0xc0, !PT ;  /* 0x000000381f087812 */ /* 0x000fe200078ec0ff */
[----:B------:R1:W-:Y:S01]  /*fae0*/  STL [R1+0x4], RZ ;  /* 0x000004ff01007387 */ /* 0x0003e20000100800 */
[----:B------:R-:W-:Y:S01]  /*faf0*/  SHF.R.U32.HI R36, RZ, 0x3, R10 ;  /* 0x00000003ff247819 */ /* 0x000fe2000001160a */
[----:B------:R-:W-:Y:S01]  /*fb00*/  ULDC UR9, c[0x0][0x2b8] ;  /* 0x0000ae0000097ab9 */ /* 0x000fe20000000800 */
[C---:B------:R-:W-:Y:S01]  /*fb10*/  LOP3.LUT R2, R8.reuse, 0x40, RZ, 0xfc, !PT ;  /* 0x0000004008027812 */ /* 0x040fe200078efcff */
[----:B------:R-:W-:Y:S01]  /*fb20*/  ULDC UR38, c[0x0][0x288] ;  /* 0x0000a20000267ab9 */ /* 0x000fe20000000800 */
[----:B------:R-:W-:Y:S01]  /*fb30*/  ISETP.GE.AND P0, PT, R8, UR4, PT ;  /* 0x0000000408007c0c */ /* 0x000fe2000bf06270 */
[----:B------:R-:W-:Y:S01]  /*fb40*/  ULDC UR36, c[0x0][0x448] ;  /* 0x0001120000247ab9 */ /* 0x000fe20000000800 */
[----:B------:R-:W-:Y:S01]  /*fb50*/  ISETP.GE.AND P1, PT, R2, UR4, PT ;  /* 0x0000000402007c0c */ /* 0x000fe2000bf26270 */
[----:B------:R-:W-:Y:S01]  /*fb60*/  IMAD.U32 R33, RZ, RZ, UR10 ;  /* 0x0000000aff217e24 */ /* 0x000fe2000f8e00ff */
[C---:B------:R-:W-:Y:S01]  /*fb70*/  LOP3.LUT R3, R8.reuse, 0x80, RZ, 0xfc, !PT ;  /* 0x0000008008037812 */ /* 0x040fe200078efcff */
[----:B------:R-:W-:Y:S01]  /*fb80*/  IMAD.MOV.U32 R22, RZ, RZ, 0x1 ;  /* 0x00000001ff167424 */ /* 0x000fe200078e00ff */
[----:B------:R-:W-:Y:S01]  /*fb90*/  LOP3.LUT R4, R8, 0xc0, RZ, 0xfc, !PT ;  /* 0x000000c008047812 */ /* 0x000fe200078efcff */
[----:B------:R-:W-:Y:S01]  /*fba0*/  IMAD.MOV.U32 R18, RZ, RZ, RZ ;  /* 0x000000ffff127224 */ /* 0x000fe200078e00ff */
[----:B------:R-:W-:Y:S01]  /*fbb0*/  ISETP.GE.AND P3, PT, R3, UR4, PT ;  /* 0x0000000403007c0c */ /* 0x000fe2000bf66270 */
[----:B------:R-:W-:Y:S01]  /*fbc0*/  UIMAD UR36, UR36, UR38, URZ ;  /* 0x00000026242472a4 */ /* 0x000fe2000f8e023f */
[----:B------:R-:W-:Y:S01]  /*fbd0*/  ISETP.GE.AND P2, PT, R4, UR4, PT ;  /* 0x0000000404007c0c */ /* 0x000fe2000bf46270 */
[----:B------:R-:W-:Y:S01]  /*fbe0*/  ULDC UR46, c[0x0][0xc] ;  /* 0x00000300002e7ab9 */ /* 0x000fe20000000800 */
[----:B------:R-:W-:Y:S01]  /*fbf0*/  SEL R3, RZ, 0xffffffff, P1 ;  /* 0xffffffffff037807 */ /* 0x000fe20000800000 */
[----:B------:R-:W-:Y:S01]  /*fc00*/  ULOP3.LUT UR47, UR39, 0x2, URZ, 0xfc, !UPT ;  /* 0x00000002272f7892 */ /* 0x000fe2000f8efc3f */
[----:B------:R-:W-:-:S02]  /*fc10*/  LOP3.LUT R5, R8, 0x180, RZ, 0xfc, !PT ;  /* 0x0000018008057812 */ /* 0x000fc400078efcff */
[----:B------:R-:W-:Y:S01]  /*fc20*/  @P1 LOP3.LUT R16, R16, 0x40, RZ, 0xfc, !PT ;  /* 0x0000004010101812 */ /* 0x000fe200078efcff */
[----:B------:R-:W-:Y:S01]  /*fc30*/  IMAD.SHL.U32 R3, R3, 0x2, RZ ;  /* 0x0000000203037824 */ /* 0x000fe200078e00ff */
[----:B------:R-:W-:Y:S02]  /*fc40*/  LOP3.LUT R6, R8, 0x1c0, RZ, 0xfc, !PT ;  /* 0x000001c008067812 */ /* 0x000fe400078efcff */
[----:B------:R-:W-:Y:S02]  /*fc50*/  LOP3.LUT R16, R16, 0xffffff7f, RZ, 0xc0, !PT ;  /* 0xffffff7f10107812 */ /* 0x000fe400078ec0ff */
[----:B------:R-:W-:Y:S02]  /*fc60*/  SEL R2, RZ, 0x1, P0 ;  /* 0x00000001ff027807 */ /* 0x000fe40000000000 */
[----:B------:R-:W-:Y:S02]  /*fc70*/  @P0 LOP3.LUT R16, R16, 0x80, RZ, 0xfc, !PT ;  /* 0x0000008010100812 */ /* 0x000fe400078efcff */
[----:B------:R-:W-:-:S02]  /*fc80*/  ISETP.GE.AND P1, PT, R5, UR4, PT ;  /* 0x0000000405007c0c */ /* 0x000fc4000bf26270 */
[----:B------:R-:W-:Y:S02]  /*fc90*/  LOP3.LUT R16, R16, 0xffffffdf, RZ, 0xc0, !PT ;  /* 0xffffffdf10107812 */ /* 0x000fe400078ec0ff */
[----:B------:R-:W-:Y:S02]  /*fca0*/  ISETP.GE.AND P0, PT, R6, UR4, PT ;  /* 0x0000000406007c0c */ /* 0x000fe4000bf06270 */
[----:B------:R-:W-:Y:S02]  /*fcb0*/  @P3 LOP3.LUT R16, R16, 0x20, RZ, 0xfc, !PT ;  /* 0x0000002010103812 */ /* 0x000fe400078efcff */
[----:B------:R-:W-:Y:S02]  /*fcc0*/  LOP3.LUT R5, R8, 0x100, RZ, 0xfc, !PT ;  /* 0x0000010008057812 */ /* 0x000fe400078efcff */
[----:B------:R-:W-:Y:S02]  /*fcd0*/  LOP3.LUT R16, R16, 0xffffffef, RZ, 0xc0, !PT ;  /* 0xffffffef10107812 */ /* 0x000fe400078ec0ff */
[----:B------:R-:W-:-:S02]  /*fce0*/  LOP3.LUT R6, R8, 0x140, RZ, 0xfc, !PT ;  /* 0x0000014008067812 */ /* 0x000fc400078efcff */
[----:B------:R-:W-:Y:S02]  /*fcf0*/  LOP3.LUT R2, R3, 0x2, R2, 0xe2, !PT ;  /* 0x0000000203027812 */ /* 0x000fe400078ee202 */
[----:B------:R-:W-:Y:S02]  /*fd00*/  @P2 LOP3.LUT R16, R16, 0x10, RZ, 0xfc, !PT ;  /* 0x0000001010102812 */ /* 0x000fe400078efcff */
[----:B------:R-:W-:Y:S02]  /*fd10*/  SEL R3, RZ, 0x4, P3 ;  /* 0x00000004ff037807 */ /* 0x000fe40001800000 */
[----:B------:R-:W-:Y:S02]  /*fd20*/  SEL R4, RZ, 0x8, P2 ;  /* 0x00000008ff047807 */ /* 0x000fe40001000000 */
[----:B------:R-:W-:Y:S02]  /*fd30*/  ISETP.GE.AND P3, PT, R5, UR4, PT ;  /* 0x0000000405007c0c */ /* 0x000fe4000bf66270 */
[----:B------:R-:W-:Y:S01]  /*fd40*/  ISETP.GE.AND P2, PT, R6, UR4, PT ;  /* 0x0000000406007c0c */ /* 0x000fe2000bf46270 */
[----:B------:R-:W-:Y:S01]  /*fd50*/  ULDC.64 UR4, c[0x0][0x418] ;  /* 0x0001060000047ab9 */ /* 0x000fe20000000a00 */
[----:B------:R-:W-:Y:S01]  /*fd60*/  LOP3.LUT R4, R4, R2, R3, 0xfe, !PT ;  /* 0x0000000204047212 */ /* 0x000fe200078efe03 */
[----:B------:R-:W-:Y:S01]  /*fd70*/  UISETP.NE.U32.AND UP0, UPT, UR4, URZ, UPT ;  /* 0x0000003f0400728c */ /* 0x000fe2000bf05070 */
[----:B------:R-:W-:-:S02]  /*fd80*/  LOP3.LUT R3, R31, 0x1f8, RZ, 0xc0, !PT ;  /* 0x000001f81f037812 */ /* 0x000fc400078ec0ff */
[----:B------:R-:W-:Y:S01]  /*fd90*/  LOP3.LUT R16, R16, 0xfffffff7, RZ, 0xc0, !PT ;  /* 0xfffffff710107812 */ /* 0x000fe200078ec0ff */
[----:B------:R-:W-:Y:S01]  /*fda0*/  UISETP.NE.AND.EX UP0, UPT, UR5, URZ, UPT, UP0 ;  /* 0x0000003f0500728c */ /* 0x000fe2000bf05300 */
[----:B------:R-:W-:Y:S01]  /*fdb0*/  LOP3.LUT R2, R3, 0x38, R0, 0x78, !PT ;  /* 0x0000003803027812 */ /* 0x000fe200078e7800 */
[----:B------:R-:W-:Y:S01]  /*fdc0*/  IMAD.SHL.U32 R3, R0, 0x10, RZ ;  /* 0x0000001000037824 */ /* 0x000fe200078e00ff */
[----:B------:R-:W-:Y:S01]  /*fdd0*/  UMOV UR5, 0x400 ;  /* 0x0000040000057882 */ /* 0x000fe20000000000 */
[----:B------:R-:W-:Y:S01]  /*fde0*/  @P3 LOP3.LUT R16, R16, 0x8, RZ, 0xfc, !PT ;  /* 0x0000000810103812 */ /* 0x000fe200078efcff */
[----:B0-----:R-:W-:Y:S01]  /*fdf0*/  ULEA UR8, UR8, UR5, 0x18 ;  /* 0x0000000508087291 */ /* 0x001fe2000f8ec03f */
[----:B------:R-:W-:Y:S01]  /*fe00*/  LOP3.LUT R31, R2, 0x200, R31, 0xf8, !PT ;  /* 0x00000200021f7812 */ /* 0x000fe200078ef81f */
[----:B------:R-:W-:Y:S01]  /*fe10*/  ULDC UR4, c[0x0][0x424] ;  /* 0x0001090000047ab9 */ /* 0x000fe20000000800 */
[----:B------:R-:W-:Y:S01]  /*fe20*/  LOP3.LUT R0, R36, 0x70, R3, 0xf8, !PT ;  /* 0x0000007024007812 */ /* 0x000fe200078ef803 */
[----:B------:R-:W-:Y:S01]  /*fe30*/  USEL UR4, UR4, 0x1, UP0 ;  /* 0x0000000104047887 */ /* 0x000fe20008000000 */
[----:B------:R-:W-:Y:S01]  /*fe40*/  SEL R7, RZ, 0x40, P1 ;  /* 0x00000040ff077807 */ /* 0x000fe20000800000 */
[----:B------:R-:W-:Y:S01]  /*fe50*/  IMAD.U32 R17, RZ, RZ, UR8 ;  /* 0x00000008ff117e24 */ /* 0x000fe2000f8e00ff */
[----:B------:R-:W-:Y:S01]  /*fe60*/  ISETP.GE.AND P1, PT, R8, UR7, PT ;  /* 0x0000000708007c0c */ /* 0x000fe2000bf26270 */
[----:B------:R-:W-:Y:S01]  /*fe70*/  UIMAD UR37, UR4, UR6, URZ ;  /* 0x00000006042572a4 */ /* 0x000fe2000f8e023f */
[----:B------:R-:W-:Y:S01]  /*fe80*/  LOP3.LUT R16, R16, 0xfffffffb, RZ, 0xc0, !PT ;  /* 0xfffffffb10107812 */ /* 0x000fe200078ec0ff */
[----:B------:R-:W-:Y:S01]  /*fe90*/  IMAD R0, R31, 0x2, R17 ;  /* 0x000000021f007824 */ /* 0x000fe200078e0211 */
[----:B------:R-:W-:Y:S01]  /*fea0*/  SEL R5, RZ, 0x10, P3 ;  /* 0x00000010ff057807 */ /* 0x000fe20001800000 */
[----:B------:R-:W-:Y:S01]  /*feb0*/  UIADD3 UR4, UR37, 0x3f, URZ ;  /* 0x0000003f25047890 */ /* 0x000fe2000fffe03f */
[----:B------:R-:W-:Y:S01]  /*fec0*/  SEL R6, RZ, 0x20, P2 ;  /* 0x00000020ff067807 */ /* 0x000fe20001000000 */
[----:B------:R-:W-:Y:S01]  /*fed0*/  UIADD3 UR48, UR37, 0x1, -UR38 ;  /* 0x0000000125307890 */ /* 0x000fe2000fffe826 */
[----:B------:R1:W-:Y:S01]  /*fee0*/  STL [R1+0x8], R0 ;  /* 0x0000080001007387 */ /* 0x0003e20000100800 */
[----:B------:R-:W-:Y:S01]  /*fef0*/  @P2 LOP3.LUT R16, R16, 0x4, RZ, 0xfc, !PT ;  /* 0x0000000410102812 */ /* 0x000fe200078efcff */
[----:B------:R-:W-:Y:S01]  /*ff00*/  USHF.R.S32.HI UR5, URZ, 0x1f, UR4 ;  /* 0x0000001f3f057899 */ /* 0x000fe20008011404 */
[----:B------:R-:W-:Y:S01]  /*ff10*/  LOP3.LUT R4, R6, R4, R5, 0xfe, !PT ;  /* 0x0000000406047212 */ /* 0x000fe200078efe05 */
[----:B------:R-:W-:Y:S01]  /*ff20*/  UIADD3 UR38, UR37, -UR38, URZ ;  /* 0x8000002625267290 */ /* 0x000fe2000fffe03f */
[----:B------:R-:W-:Y:S01]  /*ff30*/  SEL R9, RZ, 0x80, P0 ;  /* 0x00000080ff097807 */ /* 0x000fe20000000000 */
[----:B------:R-:W-:Y:S01]  /*ff40*/  ULEA.HI UR5, UR5, UR4, URZ, 0x6 ;  /* 0x0000000405057291 */ /* 0x000fe2000f8f303f */
[----:B------:R-:W-:-:S02]  /*ff50*/  ISETP.GE.AND P0, PT, R8, UR9, PT ;  /* 0x0000000908007c0c */ /* 0x000fc4000bf06270 */
[----:B------:R-:W-:Y:S01]  /*ff60*/  LOP3.LUT R4, R4, R7, RZ, 0xfc, !PT ;  /* 0x0000000704047212 */ /* 0x000fe200078efcff */
[----:B------:R-:W-:Y:S01]  /*ff70*/  USHF.R.S32.HI UR40, URZ, 0x6, UR5 ;  /* 0x000000063f287899 */ /* 0x000fe20008011405 */
[----:B------:R-:W-:Y:S02]  /*ff80*/  LOP3.LUT R16, R16, 0xfffffffd, RZ, 0xc0, !PT ;  /* 0xfffffffd10107812 */ /* 0x000fe400078ec0ff */
[----:B------:R-:W-:Y:S02]  /*ff90*/  LOP3.LUT R32, R4, R9, RZ, 0xfc, !PT ;  /* 0x0000000904207212 */ /* 0x000fe400078efcff */
[----:B------:R-:W-:Y:S02]  /*ffa0*/  @P1 LOP3.LUT R16, R16, 0x2, RZ, 0xfc, !PT ;  /* 0x0000000210101812 */ /* 0x000fe400078efcff */
[----:B------:R-:W-:Y:S02]  /*ffb0*/  LOP3.LUT R28, R4, 0x40, RZ, 0xc0, !PT ;  /* 0x00000040041c7812 */ /* 0x000fe400078ec0ff */
[----:B------:R-:W-:-:S02]  /*ffc0*/  LOP3.LUT R26, R32, 0x80, RZ, 0xc0, !PT ;  /* 0x00000080201a7812 */ /* 0x000fc400078ec0ff */
[----:B------:R-:W-:Y:S02]  /*ffd0*/  LOP3.LUT R16, R16, 0xffffefff, RZ, 0xc0, !PT ;  /* 0xffffefff10107812 */ /* 0x000fe400078ec0ff */
[----:B------:R-:W-:Y:S02]  /*ffe0*/  SHF.R.U32.HI R28, RZ, 0x2, R28 ;  /* 0x00000002ff1c7819 */ /* 0x000fe4000001161c */
[----:B------:R-:W-:Y:S02]  /*fff0*/  SHF.R.U32.HI R26, RZ, 0x3, R26 ;  /* 0x00000003ff1a7819 */ /* 0x000fe4000001161a */
[----:B-1----:R-:W-:-:S07]  /*10000*/  @P0 LOP3.LUT R16, R16, 0x1000, RZ, 0xfc, !PT ;  /* 0x0000100010100812 */ /* 0x002fce00078efcff */
.L_x_1810:
[----:B------:R-:W-:Y:S01]  /*10010*/  ULDC UR7, c[0x0][0xc60] ;  /* 0x0003180000077ab9 */ /* 0x000fe20000000800 */
[C---:B------:R-:W-:Y:S01]  /*10020*/  R2UR UR41, R33.reuse ;  /* 0x00000000212972ca */ /* 0x040fe200000e0000 */
[----:B------:R-:W-:Y:S01]  /*10030*/  UISETP.NE.AND UP0, UPT, UR7, 0x1, UPT ;  /* 0x000000010700788c */ /* 0x000fe2000bf05270 */
[----:B------:R-:W-:-:S10]  /*10040*/  R2UR UR6, R33 ;  /* 0x00000000210672ca */ /* 0x000fd400000e0000 */
        /* <DEDUP_REMOVED lines=9> */
[----:B012--5:R-:W-:Y:S05]  /*100e0*/  @P0 BRA `(.L_x_1756) ;  /* 0x0000000000200947 */ /* 0x027fea0003800000 */
        /* <DEDUP_REMOVED lines=8> */
.L_x_1756:
[----:B------:R-:W-:Y:S01]  /*10170*/  ULDC UR8, c[0x0][0xc54] ;  /* 0x0003150000087ab9 */ /* 0x000fe20000000800 */
[----:B------:R-:W-:Y:S01]  /*10180*/  UMOV UR6, UR7 ;  /* 0x0000000700067c82 */ /* 0x000fe20008000000 */
[----:B------:R-:W-:-:S11]  /*10190*/  UISETP.NE.AND UP0, UPT, UR8, 0x1, UPT ;  /* 0x000000010800788c */ /* 0x000fd6000bf05270 */
[----:B------:R-:W-:Y:S02]  /*101a0*/  @UP0 ULDC.64 UR10, c[0x0][0xc58] ;  /* 0x00031600000a0ab9 */ /* 0x000fe40000000a00 */
[----:B------:R-:W-:-:S04]  /*101b0*/  UIMAD.WIDE.U32 UR4, UR7, UR10, URZ ;  /* 0x0000000a070472a5 */ /* 0x000fc8000f8e003f */
[----:B------:R-:W-:-:S04]  /*101c0*/  @UP0 USHF.R.U32.HI UR6, URZ, UR11, UR5 ;  /* 0x0000000b3f060299 */ /* 0x000fc80008011605 */
[----:B------:R-:W-:-:S12]  /*101d0*/  UIMAD UR4, UR6, UR8, URZ ;  /* 0x00000008060472a4 */ /* 0x000fd8000f8e023f */
.L_x_1757:
[----:B------:R-:W-:Y:S01]  /*101e0*/  ULDC UR5, c[0x0][0xc48] ;  /* 0x0003120000057ab9 */ /* 0x000fe20000000800 */
[----:B------:R-:W-:Y:S01]  /*101f0*/  ULDC.64 UR8, c[0x0][0xa28] ;  /* 0x00028a0000087ab9 */ /* 0x000fe20000000a00 */
[----:B------:R-:W-:Y:S01]  /*10200*/  UISETP.NE.AND UP1, UPT, UR5, 0x1, UPT ;  /* 0x000000010500788c */ /* 0x000fe2000bf25270 */
[----:B------:R-:W-:Y:S01]  /*10210*/  IMAD.MOV.U32 R30, RZ, RZ, RZ ;  /* 0x000000ffff1e7224 */ /* 0x000fe200078e00ff */
[----:B------:R-:W-:Y:S02]  /*10220*/  UIADD3 UR4, UR7, -UR4, URZ ;  /* 0x8000000407047290 */ /* 0x000fe4000fffe03f */
[----:B------:R-:W-:Y:S01]  /*10230*/  UISETP.NE.U32.AND UP0, UPT, UR8, URZ, UPT ;  /* 0x0000003f0800728c */ /* 0x000fe2000bf05070 */
[----:B------:R-:W-:Y:S02]  /*10240*/  ULDC UR5, c[0x0][0xc54] ;  /* 0x0003150000057ab9 */ /* 0x000fe40000000800 */
[----:B------:R-:W-:Y:S02]  /*10250*/  UIMAD UR41, UR41, UR5, UR4 ;  /* 0x00000005292972a4 */ /* 0x000fe4000f8e0204 */
[----:B------:R-:W-:-:S02]  /*10260*/  UISETP.NE.AND.EX UP0, UPT, UR9, URZ, UPT, UP0 ;  /* 0x0000003f0900728c */ /* 0x000fc4000bf05300 */
[----:B------:R-:W-:Y:S01]  /*10270*/  @UP1 ULDC UR4, c[0x0][0xc4c] ;  /* 0x0003130000041ab9 */ /* 0x000fe20000000800 */
[----:B------:R-:W-:Y:S01]  /*10280*/  @UP1 ULDC UR7, c[0x0][0xc50] ;  /* 0x0003140000071ab9 */ /* 0x000fe20000000800 */
[----:B------:R-:W-:Y:S02]  /*10290*/  UIMAD.WIDE.U32 UR4, UR41, UR4, URZ ;  /* 0x00000004290472a5 */ /* 0x000fe4000f8e003f */
[----:B------:R-:W-:Y:S01]  /*102a0*/  UMOV UR42, UR41 ;  /* 0x00000029002a7c82 */ /* 0x000fe20008000000 */
[----:B------:R-:W-:Y:S01]  /*102b0*/  ULOP3.LUT UR6, UR6, 0x3ffffff, URZ, 0x3c, !UPT ;  /* 0x03ffffff06067892 */ /* 0x000fe2000f8e3c3f */
[----:B------:R-:W-:Y:S01]  /*102c0*/  PLOP3.LUT P0, PT, PT, PT, UP0, 0x80, 0x0 ;  /* 0x000000000000781c */ /* 0x000fe20003f0f008 */
[----:B------:R-:W-:-:S03]  /*102d0*/  @UP1 USHF.R.U32.HI UR42, URZ, UR7, UR5 ;  /* 0x000000073f2a1299 */ /* 0x000fc60008011605 */
[----:B------:R-:W-:Y:S02]  /*102e0*/  @UP0 ULDC.64 UR4, c[0x0][0xa28] ;  /* 0x00028a0000040ab9 */ /* 0x000fe40000000a00 */
[----:B------:R-:W-:-:S06]  /*102f0*/  @UP0 UIMAD.WIDE UR4, UR42, 0x4, UR4 ;  /* 0x000000042a0408a5 */ /* 0x000fcc000f8e0204 */
[----:B------:R-:W-:Y:S01]  /*10300*/  MOV R3, UR5 ;  /* 0x0000000500037c02 */ /* 0x000fe20008000f00 */
[----:B------:R-:W-:Y:S01]  /*10310*/  IMAD.U32 R2, RZ, RZ, UR4 ;  /* 0x00000004ff027e24 */ /* 0x000fe2000f8e00ff */
[----:B------:R-:W-:Y:S01]  /*10320*/  ULDC UR5, c[0x0][0x448] ;  /* 0x0001120000057ab9 */ /* 0x000fe20000000800 */
[----:B------:R-:W-:Y:S01]  /*10330*/  ULDC UR4, c[0x0][0xc3c] ;  /* 0x00030f0000047ab9 */ /* 0x000fe20000000800 */
[----:B------:R-:W-:Y:S02]  /*10340*/  UISETP.NE.AND UP2, UPT, UR5, 0x1, UPT ;  /* 0x000000010500788c */ /* 0x000fe4000bf45270 */
[----:B------:R-:W-:Y:S01]  /*10350*/  UIADD3 UR6, UR6, UR4, URZ ;  /* 0x0000000406067290 */ /* 0x000fe2000fffe03f */
[----:B------:R0:W5:Y:S01]  /*10360*/  @P0 LDG.E R30, desc[UR52][R2.64] ;  /* 0x00000034021e0981 */ /* 0x000162000c1e1900 */
[----:B------:R-:W-:Y:S02]  /*10370*/  UP2UR UR49, UPR, URZ, 0x4 ;  /* 0x000000043f317883 */ /* 0x000fe40008000000 */
[----:B------:R-:W-:-:S04]  /*10380*/  USHF.L.U32 UR43, UR6, 0x6, URZ ;  /* 0x00000006062b7899 */ /* 0x000fc8000800063f */
[----:B------:R-:W-:Y:S01]  /*10390*/  UIADD3 UR6, UR43, 0x3f, URZ ;  /* 0x0000003f2b067890 */ /* 0x000fe2000fffe03f */
[----:B------:R-:W-:Y:S01]  /*103a0*/  @UP2 ULDC UR4, c[0x0][0x44c] ;  /* 0x0001130000042ab9 */ /* 0x000fe20000000800 */
[----:B------:R-:W-:Y:S02]  /*103b0*/  @UP2 ULDC UR7, c[0x0][0x450] ;  /* 0x0001140000072ab9 */ /* 0x000fe40000000800 */
[----:B------:R-:W-:-:S04]  /*103c0*/  UIMAD.WIDE.U32 UR4, UR6, UR4, URZ ;  /* 0x00000004060472a5 */ /* 0x000fc8000f8e003f */
[----:B------:R-:W-:-:S03]  /*103d0*/  @UP2 USHF.R.U32.HI UR6, URZ, UR7, UR5 ;  /* 0x000000073f062299 */ /* 0x000fc60008011605 */
[----:B------:R-:W-:Y:S01]  /*103e0*/  ULDC.64 UR4, c[0x0][0x9e0] ;  /* 0x0002780000047ab9 */ /* 0x000fe20000000a00 */
[----:B------:R-:W-:Y:S02]  /*103f0*/  UIADD3 UR6, UR48, UR6, URZ ;  /* 0x0000000630067290 */ /* 0x000fe4000fffe03f */
[----:B------:R-:W-:Y:S02]  /*10400*/  UISETP.GE.AND UP0, UPT, UR5, 0x1, UPT ;  /* 0x000000010500788c */ /* 0x000fe4000bf06270 */
[----:B------:R-:W-:-:S04]  /*10410*/  UIADD3 UR4, UR6, UR4, URZ ;  /* 0x0000000406047290 */ /* 0x000fc8000fffe03f */
[----:B------:R-:W-:-:S13]  /*10420*/  PLOP3.LUT P0, PT, PT, PT, UP0, 0x40, 0x0 ;  /* 0x000000000000781c */ /* 0x000fda0003f0e808 */
[----:B0-----:R-:W-:Y:S05]  /*10430*/  @P0 BRA `(.L_x_1758) ;  /* 0x0000000000440947 */ /* 0x001fea0003800000 */
        /* <DEDUP_REMOVED lines=10> */
.L_x_1759:
[----:B------:R-:W-:-:S11]  /*104e0*/  UISETP.NE.AND UP1, UPT, UR5, 0x1, UPT ;  /* 0x000000010500788c */ /* 0x000fd6000bf25270 */
[----:B------:R-:W-:Y:S02]  /*104f0*/  @UP1 ULDC.64 UR10, c[0x0][0x9e8] ;  /* 0x00027a00000a1ab9 */ /* 0x000fe40000000a00 */
[----:B------:R-:W-:-:S04]  /*10500*/  UIMAD.WIDE.U32 UR6, UR8, UR10, URZ ;  /* 0x0000000a080672a5 */ /* 0x000fc8000f8e003f */
[----:B------:R-:W-:-:S12]  /*10510*/  @UP1 USHF.R.U32.HI UR8, URZ, UR11, UR7 ;  /* 0x0000000b3f081299 */ /* 0x000fd80008011607 */
.L_x_1760:
[----:B------:R-:W-:-:S04]  /*10520*/  UIMAD UR8, UR8, UR5, UR5 ;  /* 0x00000005080872a4 */ /* 0x000fc8000f8e0205 */
[----:B------:R-:W-:-:S04]  /*10530*/  UISETP.LT.AND UP1, UPT, UR4, UR8, UPT ;  /* 0x000000080400728c */ /* 0x000fc8000bf21270 */
[----:B------:R-:W-:-:S12]  /*10540*/  USEL UR4, UR4, UR8, UP1 ;  /* 0x0000000804047287 */ /* 0x000fd80008800000 */
.L_x_1758:
[----:B------:R-:W-:Y:S01]  /*10550*/  UISETP.NE.AND UP1, UPT, UR49, URZ, UPT ;  /* 0x0000003f3100728c */ /* 0x000fe2000bf25270 */
[----:B------:R-:W-:Y:S01]  /*10560*/  PLOP3.LUT P0, PT, PT, PT, UP0, 0x40, 0x0 ;  /* 0x000000000000781c */ /* 0x000fe20003f0e808 */
[----:B------:R-:W-:-:S04]  /*10570*/  UIADD3 UR4, UR4, 0x3f, URZ ;  /* 0x0000003f04047890 */ /* 0x000fc8000fffe03f */
[----:B------:R-:W-:-:S04]  /*10580*/  USHF.R.S32.HI UR8, URZ, 0x1f, UR4 ;  /* 0x0000001f3f087899 */ /* 0x000fc80008011404 */
[----:B------:R-:W-:Y:S01]  /*10590*/  ULEA.HI UR8, UR8, UR4, URZ, 0x6 ;  /* 0x0000000408087291 */ /* 0x000fe2000f8f303f */
[----:B------:R-:W-:Y:S01]  /*105a0*/  @UP1 ULDC UR6, c[0x0][0x44c] ;  /* 0x0001130000061ab9 */ /* 0x000fe20000000800 */
[----:B------:R-:W-:Y:S01]  /*105b0*/  @UP1 ULDC UR9, c[0x0][0x450] ;  /* 0x0001140000091ab9 */ /* 0x000fe20000000800 */
[----:B------:R-:W-:Y:S02]  /*105c0*/  UIMAD.WIDE.U32 UR6, UR43, UR6, URZ ;  /* 0x000000062b0672a5 */ /* 0x000fe4000f8e003f */
[----:B------:R-:W-:Y:S01]  /*105d0*/  UMOV UR4, UR43 ;  /* 0x0000002b00047c82 */ /* 0x000fe20008000000 */
[----:B------:R-:W-:Y:S02]  /*105e0*/  USHF.R.S32.HI UR8, URZ, 0x6, UR8 ;  /* 0x000000063f087899 */ /* 0x000fe40008011408 */
[----:B------:R-:W-:Y:S02]  /*105f0*/  @UP1 USHF.R.U32.HI UR4, URZ, UR9, UR7 ;  /* 0x000000093f041299 */ /* 0x000fe40008011607 */
[----:B------:R-:W-:-:S02]  /*10600*/  UISETP.LT.AND UP1, UPT, UR40, UR8, UPT ;  /* 0x000000082800728c */ /* 0x000fc4000bf21270 */
[----:B------:R-:W-:Y:S01]  /*10610*/  UIADD3 UR4, UR38, UR4, URZ ;  /* 0x0000000426047290 */ /* 0x000fe2000fffe03f */
[----:B------:R-:W-:Y:S01]  /*10620*/  ULDC UR6, c[0x0][0x9dc] ;  /* 0x0002770000067ab9 */ /* 0x000fe20000000800 */
[----:B------:R-:W-:Y:S02]  /*10630*/  USEL UR44, UR40, UR8, UP1 ;  /* 0x00000008282c7287 */ /* 0x000fe40008800000 */
[----:B------:R-:W-:Y:S01]  /*10640*/  UIADD3 UR8, UR4, -UR6, URZ ;  /* 0x8000000604087290 */ /* 0x000fe2000fffe03f */
[----:B------:R-:W-:Y:S11]  /*10650*/  @P0 BRA `(.L_x_1761) ;  /* 0x0000000000440947 */ /* 0x000ff60003800000 */
        /* <DEDUP_REMOVED lines=10> */
.L_x_1762:
[----:B------:R-:W-:-:S11]  /*10700*/  UISETP.NE.AND UP0, UPT, UR5, 0x1, UPT ;  /* 0x000000010500788c */ /* 0x000fd6000bf05270 */
[----:B------:R-:W-:Y:S02]  /*10710*/  @UP0 ULDC.64 UR10, c[0x0][0x9e8] ;  /* 0x00027a00000a0ab9 */ /* 0x000fe40000000a00 */
[----:B------:R-:W-:-:S04]  /*10720*/  UIMAD.WIDE.U32 UR6, UR4, UR10, URZ ;  /* 0x0000000a040672a5 */ /* 0x000fc8000f8e003f */
[----:B------:R-:W-:-:S12]  /*10730*/  @UP0 USHF.R.U32.HI UR4, URZ, UR11, UR7 ;  /* 0x0000000b3f040299 */ /* 0x000fd80008011607 */
.L_x_1763:
[----:B------:R-:W-:-:S04]  /*10740*/  UIMAD UR4, UR4, UR5, URZ ;  /* 0x00000005040472a4 */ /* 0x000fc8000f8e023f */
[----:B------:R-:W-:-:S04]  /*10750*/  UISETP.LT.AND UP0, UPT, UR8, UR4, UPT ;  /* 0x000000040800728c */ /* 0x000fc8000bf01270 */
[----:B------:R-:W-:-:S12]  /*10760*/  USEL UR8, UR8, UR4, !UP0 ;  /* 0x0000000408087287 */ /* 0x000fd8000c000000 */
.L_x_1761:
[----:B------:R-:W-:Y:S01]  /*10770*/  USHF.R.S32.HI UR4, URZ, 0x1f, UR8 ;  /* 0x0000001f3f047899 */ /* 0x000fe20008011408 */
[----:B------:R-:W-:Y:S03]  /*10780*/  BSSY B7, `(.L_x_1764) ;  /* 0x00002fc000077945 */ /* 0x000fe60003800000 */
[----:B------:R-:W-:-:S04]  /*10790*/  ULEA.HI UR4, UR4, UR8, URZ, 0x6 ;  /* 0x0000000804047291 */ /* 0x000fc8000f8f303f */
[----:B------:R-:W-:-:S04]  /*107a0*/  USHF.R.S32.HI UR4, URZ, 0x6, UR4 ;  /* 0x000000063f047899 */ /* 0x000fc80008011404 */
[----:B------:R-:W-:-:S04]  /*107b0*/  UISETP.LT.AND UP0, UPT, URZ, UR4, UPT ;  /* 0x000000043f00728c */ /* 0x000fc8000bf01270 */
[----:B------:R-:W-:-:S04]  /*107c0*/  USEL UR45, URZ, UR4, !UP0 ;  /* 0x000000043f2d7287 */ /* 0x000fc8000c000000 */
[----:B------:R-:W-:-:S06]  /*107d0*/  UISETP.GT.AND UP0, UPT, UR44, UR45, UPT ;  /* 0x0000002d2c00728c */ /* 0x000fcc000bf04270 */
[----:B------:R-:W-:-:S13]  /*107e0*/  PLOP3.LUT P0, PT, PT, PT, UP0, 0x80, 0x0 ;  /* 0x000000000000781c */ /* 0x000fda0003f0f008 */
[----:B------:R-:W-:Y:S05]  /*107f0*/  @P0 BRA `(.L_x_1765) ;  /* 0x0000000000440947 */ /* 0x000fea0003800000 */
[----:B------:R-:W0:Y:S02]  /*10800*/  S2R R0, SR_TID.X ;  /* 0x0000000000007919 */ /* 0x000e240000002100 */
[----:B0-----:R-:W-:-:S04]  /*10810*/  LOP3.LUT R0, R0, 0x7f, RZ, 0xc0, !PT ;  /* 0x0000007f00007812 */ /* 0x001fc800078ec0ff */
[----:B------:R-:W-:-:S13]  /*10820*/  ISETP.NE.AND P1, PT, R0, RZ, PT ;  /* 0x000000ff0000720c */ /* 0x000fda0003f25270 */
[----:B------:R-:W-:Y:S05]  /*10830*/  @P1 BRA `(.L_x_1766) ;  /* 0x0000002c00c01947 */ /* 0x000fea0003800000 */
[----:B------:R-:W0:Y:S01]  /*10840*/  S2R R7, SR_LANEID ;  /* 0x0000000000077919 */ /* 0x000e220000000000 */
[----:B------:R-:W-:Y:S01]  /*10850*/  VOTEU.ANY UR4, UPT, PT ;  /* 0x0000000000047886 */ /* 0x000fe200038e0100 */
[----:B------:R-:W1:Y:S01]  /*10860*/  LDC.64 R2, c[0x0][0xc80] ;  /* 0x00032000ff027b82 */ /* 0x000e620000000a00 */
[----:B------:R-:W0:Y:S08]  /*10870*/  FLO.U32 R0, UR4 ;  /* 0x0000000400007d00 */ /* 0x000e3000080e0000 */
[----:B------:R-:W1:Y:S01]  /*10880*/  POPC R5, UR4 ;  /* 0x0000000400057d09 */ /* 0x000e620008000000 */
[----:B0-----:R-:W-:-:S13]  /*10890*/  ISETP.EQ.U32.AND P0, PT, R0, R7, PT ;  /* 0x000000070000720c */ /* 0x001fda0003f02070 */
[----:B-1----:R-:W2:Y:S01]  /*108a0*/  @P0 ATOMG.E.ADD.STRONG.GPU PT, R3, desc[UR52][R2.64], R5 ;  /* 0x00000005020309a8 */ /* 0x002ea200081ee1f4 */
[----:B------:R-:W0:Y:S02]  /*108b0*/  S2R R4, SR_LTMASK ;  /* 0x0000000000047919 */ /* 0x000e240000003900 */
[----:B0-----:R-:W-:-:S04]  /*108c0*/  LOP3.LUT R4, R4, UR4, RZ, 0xc0, !PT ;  /* 0x0000000404047c12 */ /* 0x001fc8000f8ec0ff */
[----:B------:R-:W0:Y:S01]  /*108d0*/  POPC R33, R4 ;  /* 0x0000000400217309 */ /* 0x000e220000000000 */
[----:B--2---:R-:W0:Y:S02]  /*108e0*/  SHFL.IDX PT, R0, R3, R0, 0x1f ;  /* 0x00001f0003007589 */ /* 0x004e2400000e0000 */
[----:B0-----:R-:W-:Y:S01]  /*108f0*/  IADD3 R33, R0, UR46, R33 ;  /* 0x0000002e00217c10 */ /* 0x001fe2000fffe021 */
[----:B------:R-:W-:Y:S06]  /*10900*/  BRA `(.L_x_1766) ;  /* 0x0000002c008c7947 */ /* 0x000fec0003800000 */
.L_x_1765:
        /* <DEDUP_REMOVED lines=20> */
.L_x_1768:
[----:B------:R-:W-:Y:S05]  /*10a50*/  BSYNC B6 ;  /* 0x0000000000067941 */ /* 0x000fea0003800000 */
.L_x_1767:
        /* <DEDUP_REMOVED lines=20> */
.L_x_1771:
        /* <DEDUP_REMOVED lines=15> */
.L_x_1770:
[----:B------:R-:W-:Y:S05]  /*10c90*/  BSYNC B6 ;  /* 0x0000000000067941 */ /* 0x000fea0003800000 */
.L_x_1769:
[----:B------:R-:W-:Y:S01]  /*10ca0*/  ULDC.64 UR4, c[0x0][0x9f8] ;  /* 0x00027e0000047ab9 */ /* 0x000fe20000000a00 */
[----:B------:R-:W-:Y:S01]  /*10cb0*/  IMAD.U32 R24, RZ, RZ, UR42 ;  /* 0x0000002aff187e24 */ /* 0x000fe2000f8e00ff */
[----:B------:R-:W-:Y:S01]  /*10cc0*/  UISETP.NE.U32.AND UP0, UPT, UR4, URZ, UPT ;  /* 0x0000003f0400728c */ /* 0x000fe2000bf05070 */
[----:B------:R-:W0:Y:S03]  /*10cd0*/  LDC R10, c[0x0][0x430] ;  /* 0x00010c00ff0a7b82 */ /* 0x000e260000000800 */
[----:B------:R-:W-:-:S06]  /*10ce0*/  UISETP.NE.AND.EX UP0, UPT, UR5, URZ, UPT, UP0 ;  /* 0x0000003f0500728c */ /* 0x000fcc000bf05300 */
[----:B------:R-:W-:-:S05]  /*10cf0*/  PLOP3.LUT P0, PT, PT, PT, UP0, 0x80, 0x0 ;  /* 0x000000000000781c */ /* 0x000fca0003f0f008 */
[----:B------:R-:W-:Y:S02]  /*10d00*/  @UP0 ULDC.64 UR4, c[0x0][0x9f8] ;  /* 0x00027e0000040ab9 */ /* 0x000fe40000000a00 */
[----:B------:R-:W-:-:S06]  /*10d10*/  @UP0 UIMAD.WIDE UR4, UR42, 0x4, UR4 ;  /* 0x000000042a0408a5 */ /* 0x000fcc000f8e0204 */
[----:B------:R-:W-:Y:S01]  /*10d20*/  IMAD.U32 R2, RZ, RZ, UR4 ;  /* 0x00000004ff027e24 */ /* 0x000fe2000f8e00ff */
[----:B------:R-:W-:Y:S01]  /*10d30*/  MOV R3, UR5 ;  /* 0x0000000500037c02 */ /* 0x000fe20008000f00 */
[----:B------:R-:W-:Y:S01]  /*10d40*/  IMAD.U32 R27, RZ, RZ, UR44 ;  /* 0x0000002cff1b7e24 */ /* 0x000fe2000f8e00ff */
[----:B------:R-:W-:-:S03]  /*10d50*/  ULDC UR4, c[0x0][0xc48] ;  /* 0x0003120000047ab9 */ /* 0x000fc60000000800 */
[----:B------:R1:W5:Y:S01]  /*10d60*/  @P0 LDG.E R24, desc[UR52][R2.64] ;  /* 0x0000003402180981 */ /* 0x000362000c1e1900 */
[----:B------:R-:W-:Y:S01]  /*10d70*/  UMOV UR5, 0xffffffff ;  /* 0xffffffff00057882 */ /* 0x000fe20000000000 */
[----:B------:R-:W-:Y:S01]  /*10d80*/  IMAD.U32 R19, RZ, RZ, UR4 ;  /* 0x00000004ff137e24 */ /* 0x000fe2000f8e00ff */
[----:B------:R-:W-:Y:S01]  /*10d90*/  LEA R27, R27, 0xffffffc0, 0x6 ;  /* 0xffffffc01b1b7811 */ /* 0x000fe200078e30ff */
[----:B------:R-:W-:Y:S06]  /*10da0*/  BRA.DIV UR5, `(.L_x_1772) ;  /* 0x0000003205b47947 */ /* 0x000fec000b800000 */
.L_x_1827:
[----:B------:R-:W2:Y:S01]  /*10db0*/  S2R R8, SR_TID.X ;  /* 0x0000000000087919 */ /* 0x000ea20000002100 */
[----:B0-----:R-:W-:Y:S01]  /*10dc0*/  ISETP.NE.AND P1, PT, R10, 0x1, PT ;  /* 0x000000010a00780c */ /* 0x001fe20003f25270 */
[----:B------:R-:W-:Y:S01]  /*10dd0*/  IMAD.MOV.U32 R34, RZ, RZ, RZ ;  /* 0x000000ffff227224 */ /* 0x000fe200078e00ff */
[----:B-----5:R-:W-:Y:S02]  /*10de0*/  SHF.R.S32.HI R29, RZ, 0x1f, R24 ;  /* 0x0000001fff1d7819 */ /* 0x020fe40000011418 */
[----:B------:R-:W-:-:S09]  /*10df0*/  LOP3.LUT R16, R16, 0xfffffbff, RZ, 0xc0, !PT ;  /* 0xfffffbff10107812 */ /* 0x000fd200078ec0ff */
[----:B------:R-:W0:Y:S01]  /*10e00*/  @P1 LDC R0, c[0x0][0x434] ;  /* 0x00010d00ff001b82 */ /* 0x000e220000000800 */
[----:B------:R-:W-:-:S07]  /*10e10*/  @P1 LOP3.LUT R16, R16, 0x400, RZ, 0xfc, !PT ;  /* 0x0000040010101812 */ /* 0x000fce00078efcff */
[----:B-1----:R-:W1:Y:S01]  /*10e20*/  @P1 LDC R3, c[0x0][0x438] ;  /* 0x00010e00ff031b82 */ /* 0x002e620000000800 */
[----:B--2---:R-:W-:-:S05]  /*10e30*/  IMAD.SHL.U32 R8, R8, 0x10, RZ ;  /* 0x0000001008087824 */ /* 0x004fca00078e00ff */
[----:B------:R-:W-:-:S05]  /*10e40*/  LOP3.LUT R8, R36, 0x70, R8, 0xf8, !PT ;  /* 0x0000007024087812 */ /* 0x000fca00078ef808 */
[----:B------:R-:W-:-:S05]  /*10e50*/  IMAD.IADD R35, R8, 0x1, R27 ;  /* 0x0000000108237824 */ /* 0x000fca00078e021b */
[C---:B------:R-:W-:Y:S01]  /*10e60*/  ISETP.GE.AND P0, PT, R35.reuse, UR37, PT ;  /* 0x0000002523007c0c */ /* 0x040fe2000bf06270 */
[----:B------:R-:W-:-:S03]  /*10e70*/  IMAD.IADD R35, R35, 0x1, R30 ;  /* 0x0000000123237824 */ /* 0x000fc600078e021e */
[----:B------:R-:W-:Y:S01]  /*10e80*/  ISETP.GT.U32.OR P0, PT, R8, 0x3f, P0 ;  /* 0x0000003f0800780c */ /* 0x000fe20000704470 */
[----:B0-----:R-:W-:-:S04]  /*10e90*/  @P1 IMAD.HI.U32 R0, R35, R0, RZ ;  /* 0x0000000023001227 */ /* 0x001fc800078e00ff */
[----:B------:R-:W-:Y:S01]  /*10ea0*/  IMAD.MOV.U32 R9, RZ, RZ, R35 ;  /* 0x000000ffff097224 */ /* 0x000fe200078e0023 */
[----:B-1----:R-:W-:-:S07]  /*10eb0*/  @P1 SHF.R.U32.HI R9, RZ, R3, R0 ;  /* 0x00000003ff091219 */ /* 0x002fce0000011600 */
[----:B------:R-:W0:Y:S01]  /*10ec0*/  @!P0 LDC.64 R6, c[0x0][0x428] ;  /* 0x00010a00ff068b82 */ /* 0x000e220000000a00 */
[--C-:B------:R-:W-:Y:S01]  /*10ed0*/  @!P0 SHF.R.S32.HI R3, RZ, 0x1f, R9.reuse ;  /* 0x0000001fff038819 */ /* 0x100fe20000011409 */
[----:B------:R-:W-:-:S06]  /*10ee0*/  @!P0 IMAD.MOV.U32 R2, RZ, RZ, R9 ;  /* 0x000000ffff028224 */ /* 0x000fcc00078e0009 */
[----:B------:R-:W1:Y:S01]  /*10ef0*/  @!P0 LDC.64 R4, c[0x0][0x418] ;  /* 0x00010600ff048b82 */ /* 0x000e620000000a00 */
[-C--:B0-----:R-:W-:Y:S02]  /*10f00*/  @!P0 IMAD R0, R29, R6.reuse, RZ ;  /* 0x000000061d008224 */ /* 0x081fe400078e02ff */
[----:B------:R-:W-:-:S04]  /*10f10*/  @!P0 IMAD.WIDE.U32 R2, R24, R6, R2 ;  /* 0x0000000618028225 */ /* 0x000fc800078e0002 */
[----:B------:R-:W-:Y:S01]  /*10f20*/  @!P0 IMAD R7, R24, R7, R0 ;  /* 0x0000000718078224 */ /* 0x000fe200078e0200 */
[----:B-1----:R-:W-:-:S03]  /*10f30*/  @!P0 LEA R4, P1, R2, R4, 0x2 ;  /* 0x0000000402048211 */ /* 0x002fc600078210ff */
[----:B------:R-:W-:-:S05]  /*10f40*/  @!P0 IMAD.IADD R0, R3, 0x1, R7 ;  /* 0x0000000103008824 */ /* 0x000fca00078e0207 */
[----:B------:R-:W-:Y:S01]  /*10f50*/  @!P0 LEA.HI.X R5, R2, R5, R0, 0x2, P1 ;  /* 0x0000000502058211 */ /* 0x000fe200008f1400 */
[----:B------:R-:W-:Y:S02]  /*10f60*/  IMAD.U32 R2, RZ, RZ, UR47 ;  /* 0x0000002fff027e24 */ /* 0x000fe4000f8e00ff */
[----:B------:R-:W-:Y:S02]  /*10f70*/  IMAD.MOV R0, RZ, RZ, -R9 ;  /* 0x000000ffff007224 */ /* 0x000fe400078e0a09 */
[----:B------:R0:W5:Y:S01]  /*10f80*/  @!P0 LDG.E R34, desc[UR52][R4.64] ;  /* 0x0000003404228981 */ /* 0x000162000c1e1900 */
[----:B------:R-:W-:Y:S01]  /*10f90*/  ISETP.NE.AND P2, PT, R2, 0x3, PT ;  /* 0x000000030200780c */ /* 0x000fe20003f45270 */
[----:B------:R-:W-:Y:S01]  /*10fa0*/  IMAD R35, R10, R0, R35 ;  /* 0x000000000a237224 */ /* 0x000fe200078e0223 */
[----:B------:R-:W-:Y:S01]  /*10fb0*/  ISETP.GT.U32.AND P0, PT, R8, 0x3f, PT ;  /* 0x0000003f0800780c */ /* 0x000fe20003f04070 */
[----:B------:R-:W-:Y:S01]  /*10fc0*/  IMAD R0, RZ, RZ, -UR42 ;  /* 0x8000002aff007e24 */ /* 0x000fe2000f8e02ff */
[----:B------:R-:W-:-:S03]  /*10fd0*/  LOP3.LUT R16, R16, 0xfffffeff, RZ, 0xc0, !PT ;  /* 0xfffffeff10107812 */ /* 0x000fc600078ec0ff */
[----:B------:R-:W-:-:S05]  /*10fe0*/  IMAD R19, R19, R0, UR41 ;  /* 0x0000002913137e24 */ /* 0x000fca000f8e0200 */
[----:B------:R-:W-:Y:S02]  /*10ff0*/  SHF.R.S32.HI R23, RZ, 0x1f, R19 ;  /* 0x0000001fff177819 */ /* 0x000fe40000011413 */
[----:B------:R-:W-:-:S04]  /*11000*/  @P2 LOP3.LUT R16, R16, 0x100, RZ, 0xfc, !PT ;  /* 0x0000010010102812 */ /* 0x000fc800078efcff */
[----:B------:R-:W-:-:S04]  /*11010*/  LOP3.LUT R16, R16, 0xfffffffe, RZ, 0xc0, !PT ;  /* 0xfffffffe10107812 */ /* 0x000fc800078ec0ff */
[----:B------:R-:W-:Y:S01]  /*11020*/  @P0 LOP3.LUT R16, R16, 0x1, RZ, 0xfc, !PT ;  /* 0x0000000110100812 */ /* 0x000fe200078efcff */
[----:B0-----:R-:W-:Y:S06]  /*11030*/  @!P2 BRA `(.L_x_1773) ;  /* 0x000000000004a947 */ /* 0x001fec0003800000 */
[----:B------:R-:W-:Y:S01]  /*11040*/  BPT.TRAP 0x1 ;  /* 0x000000040000795c */ /* 0x000fe20000300000 */
.L_x_1773:
[----:B------:R-:W-:Y:S01]  /*11050*/  IMAD R25, R18, 0x8, R17 ;  /* 0x0000000812197824 */ /* 0x000fe200078e0211 */
[----:B------:R-:W-:Y:S01]  /*11060*/  SHF.L.U32 R0, R22, 0x1f, RZ ;  /* 0x0000001f16007819 */ /* 0x000fe200000006ff */
[----:B------:R-:W-:Y:S03]  /*11070*/  BSSY B0, `(.L_x_1774) ;  /* 0x0000003000007945 */ /* 0x000fe60003800000 */
[----:B------:R-:W0:Y:S02]  /*11080*/  SYNCS.PHASECHK.TRANS64.TRYWAIT P0, [R25+URZ+0x28c40], R0 ;  /* 0x028c4000190075a7 */ /* 0x000e24000800017f */
[----:B0-----:R-:W-:Y:S05]  /*11090*/  @!P0 BRA `(.L_x_1775) ;  /* 0x0000003000248947 */ /* 0x001fea0003800000 */
.L_x_1828:
[----:B------:R-:W-:Y:S05]  /*110a0*/  BSYNC B0 ;  /* 0x0000000000007941 */ /* 0x000fea0003800000 */
.L_x_1774:
[----:B------:R-:W-:Y:S01]  /*110b0*/  SHF.R.S32.HI R37, RZ, 0x1f, R35 ;  /* 0x0000001fff257819 */ /* 0x000fe20000011423 */
[----:B------:R-:W1:Y:S01]  /*110c0*/  S2R R6, SR_TID.X ;  /* 0x0000000000067919 */ /* 0x000e620000002100 */
[----:B------:R-:W-:Y:S01]  /*110d0*/  ULDC.64 UR4, c[0x0][0x300] ;  /* 0x0000c00000047ab9 */ /* 0x000fe20000000a00 */
[----:B-----5:R-:W-:Y:S01]  /*110e0*/  SHF.R.S32.HI R4, RZ, 0x1f, R34 ;  /* 0x0000001fff047819 */ /* 0x020fe20000011422 */
[----:B------:R-:W-:Y:S01]  /*110f0*/  IMAD.WIDE.U32 R2, R35, UR4, RZ ;  /* 0x0000000423027c25 */ /* 0x000fe2000f8e00ff */
[----:B------:R-:W-:Y:S02]  /*11100*/  IADD3 R27, -R36, UR37, -R27 ;  /* 0x00000025241b7c10 */ /* 0x000fe4000fffe91b */
[----:B------:R-:W-:Y:S01]  /*11110*/  LOP3.LUT P2, RZ, R16, 0x2, RZ, 0xc0, !PT ;  /* 0x0000000210ff7812 */ /* 0x000fe2000784c0ff */
[----:B0-----:R-:W-:Y:S01]  /*11120*/  IMAD R0, R37, UR4, RZ ;  /* 0x0000000425007c24 */ /* 0x001fe2000f8e02ff */
[----:B------:R0:W-:Y:S03]  /*11130*/  STL [R1], R4 ;  /* 0x0000000401007387 */ /* 0x0001e60000100800 */
[----:B------:R-:W-:Y:S01]  /*11140*/  IMAD R5, R35, UR5, R0 ;  /* 0x0000000523057c24 */ /* 0x000fe2000f8e0200 */
[----:B------:R-:W-:-:S03]  /*11150*/  ULDC.64 UR4, c[0x0][0x310] ;  /* 0x0000c40000047ab9 */ /* 0x000fc60000000a00 */
[----:B------:R-:W-:Y:S02]  /*11160*/  IMAD.IADD R3, R3, 0x1, R5 ;  /* 0x0000000103037824 */ /* 0x000fe400078e0205 */
[----:B------:R-:W-:Y:S02]  /*11170*/  IMAD R5, R4, UR4, RZ ;  /* 0x0000000404057c24 */ /* 0x000fe4000f8e02ff */
[----:B------:R-:W-:-:S04]  /*11180*/  IMAD.WIDE.U32 R2, R34, UR4, R2 ;  /* 0x0000000422027c25 */ /* 0x000fc8000f8e0002 */
[----:B------:R-:W-:Y:S01]  /*11190*/  IMAD R5, R34, UR5, R5 ;  /* 0x0000000522057c24 */ /* 0x000fe2000f8e0205 */
[----:B------:R-:W-:Y:S01]  /*111a0*/  ULDC.64 UR4, c[0x0][0x308] ;  /* 0x0000c20000047ab9 */ /* 0x000fe20000000a00 */
[----:B0-----:R-:W-:Y:S02]  /*111b0*/  IMAD R4, R18, 0x1000, R31 ;  /* 0x0000100012047824 */ /* 0x001fe400078e021f */
[----:B------:R-:W-:Y:S02]  /*111c0*/  IMAD.IADD R3, R3, 0x1, R5 ;  /* 0x0000000103037824 */ /* 0x000fe400078e0205 */
[----:B------:R-:W-:Y:S02]  /*111d0*/  IMAD R0, R23, UR4, RZ ;  /* 0x0000000417007c24 */ /* 0x000fe4000f8e02ff */
[----:B------:R-:W-:-:S04]  /*111e0*/  IMAD.WIDE.U32 R2, R19, UR4, R2 ;  /* 0x0000000413027c25 */ /* 0x000fc8000f8e0002 */
[----:B------:R-:W-:Y:S01]  /*111f0*/  IMAD R5, R19, UR5, R0 ;  /* 0x0000000513057c24 */ /* 0x000fe2000f8e0200 */
[----:B------:R-:W-:Y:S01]  /*11200*/  ULDC.64 UR4, c[0x0][0x2e8] ;  /* 0x0000ba0000047ab9 */ /* 0x000fe20000000a00 */
[----:B-1----:R-:W-:Y:S01]  /*11210*/  IMAD.SHL.U32 R6, R6, 0x8, RZ ;  /* 0x0000000806067824 */ /* 0x002fe200078e00ff */
[----:B------:R-:W-:Y:S01]  /*11220*/  LEA R0, P0, R2, UR4, 0x1 ;  /* 0x0000000402007c11 */ /* 0x000fe2000f8008ff */
[----:B------:R-:W-:Y:S01]  /*11230*/  UMOV UR4, 0xffffffff ;  /* 0xffffffff00047882 */ /* 0x000fe20000000000 */
[----:B------:R-:W-:Y:S02]  /*11240*/  IADD3 R5, R3, R5, RZ ;  /* 0x0000000503057210 */ /* 0x000fe40007ffe0ff */
[----:B------:R-:W-:Y:S02]  /*11250*/  LOP3.LUT R6, R6, 0x38, RZ, 0xc0, !PT ;  /* 0x0000003806067812 */ /* 0x000fe400078ec0ff */
[----:B------:R-:W-:Y:S02]  /*11260*/  LEA.HI.X R5, R2, UR5, R5, 0x1, P0 ;  /* 0x0000000502057c11 */ /* 0x000fe400080f0c05 */
[----:B------:R-:W-:Y:S01]  /*11270*/  ISETP.GE.AND P0, PT, R27, 0x1, PT ;  /* 0x000000011b00780c */ /* 0x000fe20003f06270 */
[----:B------:R-:W-:-:S12]  /*11280*/  BRA.DIV UR4, `(.L_x_1776) ;  /* 0x0000002e04bc7947 */ /* 0x000fd8000b800000 */
[----:B------:R-:W0:Y:S01]  /*11290*/  SHFL.IDX PT, R14, R0, RZ, 0x181f ;  /* 0x00181fff000e7589 */ /* 0x000e2200000e0000 */
[----:B------:R-:W-:-:S03]  /*112a0*/  @P0 IMAD R7, R4, 0x2, R17 ;  /* 0x0000000204070824 */ /* 0x000fc600078e0211 */
[----:B------:R-:W1:Y:S01]  /*112b0*/  SHFL.IDX PT, R2, R5, RZ, 0x181f ;  /* 0x00181fff05027589 */ /* 0x000e6200000e0000 */
[----:B0-----:R-:W-:-:S05]  /*112c0*/  @P0 LEA R14, P1, R6, R14, 0x1 ;  /* 0x0000000e060e0211 */ /* 0x001fca00078208ff */
[----:B-1----:R-:W-:Y:S02]  /*112d0*/  @P0 IMAD.X R3, RZ, RZ, R2, P1 ;  /* 0x000000ffff030224 */ /* 0x002fe400008e0602 */
[----:B------:R-:W-:Y:S02]  /*112e0*/  @P0 IMAD.MOV.U32 R2, RZ, RZ, R14 ;  /* 0x000000ffff020224 */ /* 0x000fe400078e000e */
[----:B------:R-:W0:Y:S04]  /*112f0*/  SHFL.IDX PT, R14, R0, 0x1, 0x181f ;  /* 0x00381f00000e7f89 */ /* 0x000e2800000e0000 */
[----:B------:R1:W-:Y:S01]  /*11300*/  @P0 LDGSTS.E.BYPASS.LTC128B.128 [R7+0x22400], desc[UR52][R2.64], !P2 ;  /* 0x2240000002070fae */ /* 0x0003e2000d101d74 */
[----:B------:R-:W-:-:S03]  /*11310*/  ISETP.GE.AND P0, PT, R27, 0x11, PT ;  /* 0x000000111b00780c */ /* 0x000fc60003f06270 */
[----:B-1----:R-:W1:Y:S10]  /*11320*/  SHFL.IDX PT, R2, R5, 0x1, 0x181f ;  /* 0x00381f0005027f89 */ /* 0x002e7400000e0000 */
[----:B------:R-:W-:Y:S01]  /*11330*/  @P0 IMAD R9, R4, 0x2, R17 ;  /* 0x0000000204090824 */ /* 0x000fe200078e0211 */
        /* <DEDUP_REMOVED lines=8> */
[----:B------:R-:W2:Y:S01]  /*113c0*/  SHFL.IDX PT, R5, R5, 0x3, 0x181f ;  /* 0x00781f0005057f89 */ /* 0x000ea200000e0000 */
[----:B0-----:R-:W-:-:S05]  /*113d0*/  @P0 LEA R14, P1, R6, R14, 0x1 ;  /* 0x0000000e060e0211 */ /* 0x001fca00078208ff */
[----:B-1----:R-:W-:Y:S02]  /*113e0*/  @P0 IMAD.X R3, RZ, RZ, R2, P1 ;  /* 0x000000ffff030224 */ /* 0x002fe400008e0602 */
[----:B------:R-:W-:Y:S02]  /*113f0*/  @P0 IMAD.MOV.U32 R2, RZ, RZ, R14 ;  /* 0x000000ffff020224 */ /* 0x000fe400078e000e */
[----:B------:R0:W1:Y:S04]  /*11400*/  SHFL.IDX PT, R14, R0, 0x3, 0x181f ;  /* 0x00781f00000e7f89 */ /* 0x00006800000e0000 */
[----:B--2---:R0:W-:Y:S02]  /*11410*/  @P0 LDGSTS.E.BYPASS.LTC128B.128 [R7+0x23400], desc[UR52][R2.64], !P2 ;  /* 0x2340000002070fae */ /* 0x0041e4000d101d74 */
.L_x_1838:
[----:B------:R-:W-:-:S13]  /*11420*/  ISETP.GE.AND P0, PT, R27, 0x31, PT ;  /* 0x000000311b00780c */ /* 0x000fda0003f06270 */
[----:B01----:R-:W-:-:S05]  /*11430*/  @P0 LEA R2, P1, R6, R14, 0x1 ;  /* 0x0000000e06020211 */ /* 0x003fca00078208ff */
[----:B------:R-:W-:Y:S02]  /*11440*/  @P0 IMAD.X R3, RZ, RZ, R5, P1 ;  /* 0x000000ffff030224 */ /* 0x000fe400008e0605 */
[----:B------:R-:W-:-:S05]  /*11450*/  @P0 IMAD R5, R4, 0x2, R17 ;  /* 0x0000000204050824 */ /* 0x000fca00078e0211 */
[----:B------:R-:W-:Y:S01]  /*11460*/  @!PT LDS RZ, [RZ] ;  /* 0x00000000fffff984 */ /* 0x000fe20000000800 */
[----:B------:R-:W-:Y:S01]  /*11470*/  @!PT LDS RZ, [RZ] ;  /* 0x00000000fffff984 */ /* 0x000fe20000000800 */
[----:B------:R-:W-:Y:S01]  /*11480*/  @!PT LDS RZ, [RZ] ;  /* 0x00000000fffff984 */ /* 0x000fe20000000800 */
[----:B------:R0:W-:Y:S01]  /*11490*/  @P0 LDGSTS.E.BYPASS.LTC128B.128 [R5+0x23c00], desc[UR52][R2.64], !P2 ;  /* 0x23c0000002050fae */ /* 0x0001e2000d101d74 */
[----:B------:R-:W-:Y:S01]  /*114a0*/  PLOP3.LUT P0, PT, PT, PT, PT, 0x80, 0x0 ;  /* 0x000000000000781c */ /* 0x000fe20003f0f070 */
[----:B------:R-:W-:-:S12]  /*114b0*/  NOP ;  /* 0x0000000000007918 */ /* 0x000fd80000000000 */
.L_x_1777:
        /* <DEDUP_REMOVED lines=11> */
.L_x_1778:
[----:B------:R-:W-:Y:S01]  /*11570*/  VIADD R0, R17, 0x20400 ;  /* 0x0002040011007836 */ /* 0x000fe20000000000 */
[----:B------:R1:W-:Y:S06]  /*11580*/  SYNCS.ARRIVE.TRANS64.A1T0 RZ, [R25+URZ+0x28c30], RZ ;  /* 0x028c30ff19ff79a7 */ /* 0x0003ec000810003f */
[----:B------:R-:W-:Y:S05]  /*11590*/  WARPSYNC.ALL ;  /* 0x0000000000007948 */ /* 0x000fea0003800000 */
[----:B------:R-:W-:Y:S01]  /*115a0*/  BAR.SYNC.DEFER_BLOCKING 0x8, 0x100 ;  /* 0x0204000000007b1d */ /* 0x000fe20000010000 */
[----:B------:R-:W-:-:S05]  /*115b0*/  LOP3.LUT P0, RZ, R0, 0x3ff, RZ, 0xc0, !PT ;  /* 0x000003ff00ff7812 */ /* 0x000fca000780c0ff */
[----:B------:R-:W-:Y:S08]  /*115c0*/  BSSY B6, `(.L_x_1779) ;  /* 0x0000012000067945 */ /* 0x000ff00003800000 */
[----:B------:R-:W-:Y:S05]  /*115d0*/  @!P0 BRA `(.L_x_1780) ;  /* 0x0000000000408947 */ /* 0x000fea0003800000 */
[----:B0-----:R-:W-:Y:S01]  /*115e0*/  MOV R2, 0x0 ;  /* 0x0000000000027802 */ /* 0x001fe20000000f00 */
[----:B------:R-:W-:Y:S01]  /*115f0*/  ULDC.64 UR4, c[0x4][0x90] ;  /* 0x0100240000047ab9 */ /* 0x000fe20000000a00 */
[----:B------:R-:W-:Y:S01]  /*11600*/  ULDC.64 UR6, c[0x4][0x98] ;  /* 0x0100260000067ab9 */ /* 0x000fe20000000a00 */
[----:B------:R-:W-:Y:S01]  /*11610*/  ULDC.64 UR8, c[0x4][0x20] ;  /* 0x0100080000087ab9 */ /* 0x000fe20000000a00 */
[----:B------:R-:W-:Y:S01]  /*11620*/  MOV R4, UR4 ;  /* 0x0000000400047c02 */ /* 0x000fe20008000f00 */
[----:B------:R-:W-:Y:S01]  /*11630*/  IMAD.U32 R5, RZ, RZ, UR5 ;  /* 0x00000005ff057e24 */ /* 0x000fe2000f8e00ff */
        /* <DEDUP_REMOVED lines=10> */
.L_x_1780:
[----:B------:R-:W-:Y:S05]  /*116e0*/  BSYNC B6 ;  /* 0x0000000000067941 */ /* 0x000fea0003800000 */
.L_x_1779:
[----:B------:R2:W5:Y:S01]  /*116f0*/  LDL R8, [R1+0x8] ;  /* 0x0000080001087983 */ /* 0x0005620000100800 */
[----:B------:R-:W-:Y:S01]  /*11700*/  UISETP.NE.AND UP0, UPT, UR49, URZ, UPT ;  /* 0x0000003f3100728c */ /* 0x000fe2000bf05270 */
[----:B0-----:R-:W0:Y:S01]  /*11710*/  S2R R2, SR_TID.X ;  /* 0x0000000000027919 */ /* 0x001e220000002100 */
[----:B------:R-:W-:Y:S01]  /*11720*/  R2UR UR6, R23 ;  /* 0x00000000170672ca */ /* 0x000fe200000e0000 */
[----:B------:R-:W-:-:S03]  /*11730*/  ULDC.64 UR8, c[0x0][0x2d8] ;  /* 0x0000b60000087ab9 */ /* 0x000fc60000000a00 */
[----:B------:R-:W-:Y:S02]  /*11740*/  PLOP3.LUT P0, PT, PT, PT, UP0, 0x80, 0x0 ;  /* 0x000000000000781c */ /* 0x000fe40003f0f008 */
[----:B------:R-:W-:-:S03]  /*11750*/  LOP3.LUT P5, RZ, R16, 0x1000, RZ, 0xc0, !PT ;  /* 0x0000100010ff7812 */ /* 0x000fc600078ac0ff */
[----:B------:R-:W-:Y:S01]  /*11760*/  @UP0 ULDC UR4, c[0x0][0x44c] ;  /* 0x0001130000040ab9 */ /* 0x000fe20000000800 */
[----:B0-----:R-:W-:-:S05]  /*11770*/  IMAD.SHL.U32 R2, R2, 0x10, RZ ;  /* 0x0000001002027824 */ /* 0x001fca00078e00ff */
[----:B------:R-:W-:-:S05]  /*11780*/  LOP3.LUT R2, R36, 0x70, R2, 0xf8, !PT ;  /* 0x0000007024027812 */ /* 0x000fca00078ef802 */
[----:B------:R-:W-:-:S04]  /*11790*/  VIADD R0, R2, UR43 ;  /* 0x0000002b02007c36 */ /* 0x000fc80008000000 */
[----:B------:R-:W-:Y:S01]  /*117a0*/  @P0 IMAD.HI.U32 R3, R0, UR4, RZ ;  /* 0x0000000400030c27 */ /* 0x000fe2000f8e00ff */
[----:B------:R-:W-:Y:S01]  /*117b0*/  PLOP3.LUT P0, PT, PT, PT, UP0, 0x80, 0x0 ;  /* 0x000000000000781c */ /* 0x000fe20003f0f008 */
[----:B------:R-:W-:Y:S01]  /*117c0*/  @UP0 ULDC UR4, c[0x0][0x450] ;  /* 0x0001140000040ab9 */ /* 0x000fe20000000800 */
[----:B------:R-:W-:Y:S01]  /*117d0*/  R2UR UR7, R19 ;  /* 0x00000000130772ca */ /* 0x000fe200000e0000 */
[----:B------:R-:W-:Y:S01]  /*117e0*/  IMAD.MOV.U32 R2, RZ, RZ, R0 ;  /* 0x000000ffff027224 */ /* 0x000fe200078e0000 */
[----:B------:R-:W-:-:S09]  /*117f0*/  UIMAD UR6, UR6, UR8, URZ ;  /* 0x00000008060672a4 */ /* 0x000fd2000f8e023f */
[----:B------:R-:W-:Y:S02]  /*11800*/  @P0 SHF.R.U32.HI R2, RZ, UR4, R3 ;  /* 0x00000004ff020c19 */ /* 0x000fe40008011603 */
[----:B------:R-:W-:Y:S01]  /*11810*/  R2UR UR4, R19 ;  /* 0x00000000130472ca */ /* 0x000fe200000e0000 */
[----:B------:R-:W-:Y:S02]  /*11820*/  UIMAD UR7, UR7, UR9, UR6 ;  /* 0x00000009070772a4 */ /* 0x000fe4000f8e0206 */
[----:B------:R-:W-:Y:S01]  /*11830*/  USHF.R.S32.HI UR6, URZ, 0x1f, UR42 ;  /* 0x0000001f3f067899 */ /* 0x000fe2000801142a */
[----:B------:R-:W0:Y:S01]  /*11840*/  S2R R10, SR_TID.X ;  /* 0x00000000000a7919 */ /* 0x000e220000002100 */
[----:B------:R-:W-:-:S08]  /*11850*/  IMAD.MOV R5, RZ, RZ, -R2 ;  /* 0x000000ffff057224 */ /* 0x000fd000078e0a02 */
[----:B------:R-:W-:-:S03]  /*11860*/  UIMAD.WIDE.U32 UR4, UR4, UR8, URZ ;  /* 0x00000008040472a5 */ /* 0x000fc6000f8e003f */
[----:B------:R-:W-:Y:S01]  /*11870*/  ULDC.64 UR8, c[0x0][0x2e0] ;  /* 0x0000b80000087ab9 */ /* 0x000fe20000000a00 */
[----:B------:R-:W-:Y:S02]  /*11880*/  UIADD3 UR5, UR5, UR7, URZ ;  /* 0x0000000705057290 */ /* 0x000fe4000fffe03f */
[----:B------:R-:W-:Y:S01]  /*11890*/  UIMAD UR6, UR6, UR8, URZ ;  /* 0x00000008060672a4 */ /* 0x000fe2000f8e023f */
[----:B------:R-:W-:Y:S01]  /*118a0*/  ULDC UR7, c[0x0][0x448] ;  /* 0x0001120000077ab9 */ /* 0x000fe20000000800 */
[----:B------:R-:W-:Y:S01]  /*118b0*/  UIMAD.WIDE.U32 UR4, UR42, UR8, UR4 ;  /* 0x000000082a0472a5 */ /* 0x000fe2000f8e0004 */
[----:B------:R-:W-:Y:S01]  /*118c0*/  IMAD R5, R5, UR7, R0 ;  /* 0x0000000705057c24 */ /* 0x000fe2000f8e0200 */
[----:B------:R-:W-:Y:S01]  /*118d0*/  UIMAD UR6, UR42, UR9, UR6 ;  /* 0x000000092a0672a4 */ /* 0x000fe2000f8e0206 */
[----:B------:R-:W-:Y:S02]  /*118e0*/  SHF.R.S32.HI R0, RZ, 0x1f, R2 ;  /* 0x0000001fff007819 */ /* 0x000fe40000011402 */
[----:B------:R-:W-:Y:S01]  /*118f0*/  ULDC.64 UR8, c[0x0][0x2d0] ;  /* 0x0000b40000087ab9 */ /* 0x000fe20000000a00 */
[----:B------:R-:W-:Y:S01]  /*11900*/  UIADD3 UR5, UR5, UR6, URZ ;  /* 0x0000000605057290 */ /* 0x000fe2000fffe03f */
[----:B------:R-:W-:-:S02]  /*11910*/  IMAD.U32 R9, RZ, RZ, UR8 ;  /* 0x00000008ff097e24 */ /* 0x000fc4000f8e00ff */
[----:B------:R-:W-:Y:S01]  /*11920*/  IMAD R3, R0, UR8, RZ ;  /* 0x0000000800037c24 */ /* 0x000fe2000f8e02ff */
[----:B------:R-:W-:-:S03]  /*11930*/  SHF.R.S32.HI R0, RZ, 0x1f, R5 ;  /* 0x0000001fff007819 */ /* 0x000fc60000011405 */
[C---:B------:R-:W-:Y:S02]  /*11940*/  IMAD R7, R2.reuse, UR9, R3 ;  /* 0x0000000902077c24 */ /* 0x040fe4000f8e0203 */
[----:B------:R-:W-:Y:S01]  /*11950*/  IMAD.WIDE.U32 R2, R2, R9, UR4 ;  /* 0x0000000402027e25 */ /* 0x000fe2000f8e0009 */
        /* <DEDUP_REMOVED lines=8> */
[----:B------:R-:W-:Y:S01]  /*119e0*/  UMOV UR4, 0xffffffff ;  /* 0xffffffff00047882 */ /* 0x000fe20000000000 */
[----:B0-----:R-:W-:-:S03]  /*119f0*/  SHF.L.U32 R10, R10, 0x3, RZ ;  /* 0x000000030a0a7819 */ /* 0x001fc600000006ff */
[----:B------:R-:W-:Y:S02]  /*11a00*/  LEA.HI.X R5, R2, UR5, R5, 0x1, P0 ;  /* 0x0000000502057c11 */ /* 0x000fe400080f0c05 */
[----:B------:R-:W-:Y:S01]  /*11a10*/  LOP3.LUT R10, R10, 0x38, RZ, 0xc0, !PT ;  /* 0x000000380a0a7812 */ /* 0x000fe200078ec0ff */
[----:B--2---:R-:W-:Y:S06]  /*11a20*/  BRA.DIV UR4, `(.L_x_1781) ;  /* 0x0000002a04fc7947 */ /* 0x004fec000b800000 */
[----:B------:R-:W0:Y:S01]  /*11a30*/  SHFL.IDX PT, R14, R0, RZ, 0x181f ;  /* 0x00181fff000e7589 */ /* 0x000e2200000e0000 */
[----:B------:R-:W-:-:S03]  /*11a40*/  VIADD R4, R36, UR43 ;  /* 0x0000002b24047c36 */ /* 0x000fc60008000000 */
[----:B------:R-:W2:Y:S01]  /*11a50*/  SHFL.IDX PT, R2, R5, RZ, 0x181f ;  /* 0x00181fff05027589 */ /* 0x000ea200000e0000 */
[C---:B------:R-:W-:Y:S01]  /*11a60*/  VIADD R6, R4.reuse, 0x10 ;  /* 0x0000001004067836 */ /* 0x040fe20000000000 */
[----:B------:R-:W-:-:S13]  /*11a70*/  ISETP.GE.AND P0, PT, R4, UR36, PT ;  /* 0x0000002404007c0c */ /* 0x000fda000bf06270 */
[----:B0-----:R-:W-:-:S05]  /*11a80*/  @!P0 LEA R14, P1, R10, R14, 0x1 ;  /* 0x0000000e0a0e8211 */ /* 0x001fca00078208ff */
[----:B--2---:R-:W-:Y:S02]  /*11a90*/  @!P0 IMAD.X R3, RZ, RZ, R2, P1 ;  /* 0x000000ffff038224 */ /* 0x004fe400008e0602 */
[----:B------:R-:W-:Y:S02]  /*11aa0*/  @!P0 IMAD.MOV.U32 R2, RZ, RZ, R14 ;  /* 0x000000ffff028224 */ /* 0x000fe400078e000e */
[----:B------:R-:W0:Y:S04]  /*11ab0*/  SHFL.IDX PT, R14, R0, 0x1, 0x181f ;  /* 0x00381f00000e7f89 */ /* 0x000e2800000e0000 */
[----:B-----5:R2:W-:Y:S01]  /*11ac0*/  @!P0 LDGSTS.E.BYPASS.LTC128B.128 [R8+0x20400], desc[UR52][R2.64], !P5 ;  /* 0x2040000002088fae */ /* 0x0205e2000e901d74 */
[----:B------:R-:W-:Y:S01]  /*11ad0*/  ISETP.GE.AND P0, PT, R6, UR36, PT ;  /* 0x0000002406007c0c */ /* 0x000fe2000bf06270 */
[----:B------:R-:W-:-:S02]  /*11ae0*/  VIADD R6, R4, 0x20 ;  /* 0x0000002004067836 */ /* 0x000fc40000000000 */
[----:B--2---:R-:W2:Y:S10]  /*11af0*/  SHFL.IDX PT, R2, R5, 0x1, 0x181f ;  /* 0x00381f0005027f89 */ /* 0x004eb400000e0000 */
[----:B0-----:R-:W-:-:S05]  /*11b00*/  @!P0 LEA R14, P1, R10, R14, 0x1 ;  /* 0x0000000e0a0e8211 */ /* 0x001fca00078208ff */
[----:B--2---:R-:W-:Y:S02]  /*11b10*/  @!P0 IMAD.X R3, RZ, RZ, R2, P1 ;  /* 0x000000ffff038224 */ /* 0x004fe400008e0602 */
[----:B------:R-:W-:Y:S02]  /*11b20*/  @!P0 IMAD.MOV.U32 R2, RZ, RZ, R14 ;  /* 0x000000ffff028224 */ /* 0x000fe400078e000e */
[----:B------:R-:W0:Y:S04]  /*11b30*/  SHFL.IDX PT, R14, R0, 0x2, 0x181f ;  /* 0x00581f00000e7f89 */ /* 0x000e2800000e0000 */
[----:B------:R2:W-:Y:S01]  /*11b40*/  @!P0 LDGSTS.E.BYPASS.LTC128B.128 [R8+0x20c00], desc[UR52][R2.64], !P5 ;  /* 0x20c0000002088fae */ /* 0x0005e2000e901d74 */
[----:B------:R-:W-:-:S03]  /*11b50*/  ISETP.GE.AND P0, PT, R6, UR36, PT ;  /* 0x0000002406007c0c */ /* 0x000fc6000bf06270 */
[----:B--2---:R-:W2:Y:S04]  /*11b60*/  SHFL.IDX PT, R2, R5, 0x2, 0x181f ;  /* 0x00581f0005027f89 */ /* 0x004ea800000e0000 */
[----:B------:R-:W3:Y:S06]  /*11b70*/  SHFL.IDX PT, R5, R5, 0x3, 0x181f ;  /* 0x00781f0005057f89 */ /* 0x000eec00000e0000 */
[----:B0-----:R-:W-:-:S05]  /*11b80*/  @!P0 LEA R14, P1, R10, R14, 0x1 ;  /* 0x0000000e0a0e8211 */ /* 0x001fca00078208ff */
[----:B--2---:R-:W-:Y:S02]  /*11b90*/  @!P0 IMAD.X R3, RZ, RZ, R2, P1 ;  /* 0x000000ffff038224 */ /* 0x004fe400008e0602 */
[----:B------:R-:W-:Y:S02]  /*11ba0*/  @!P0 IMAD.MOV.U32 R2, RZ, RZ, R14 ;  /* 0x000000ffff028224 */ /* 0x000fe400078e000e */
[----:B------:R0:W2:Y:S04]  /*11bb0*/  SHFL.IDX PT, R14, R0, 0x3, 0x181f ;  /* 0x00781f00000e7f89 */ /* 0x0000a800000e0000 */
[----:B---3--:R0:W-:Y:S02]  /*11bc0*/  @!P0 LDGSTS.E.BYPASS.LTC128B.128 [R8+0x21400], desc[UR52][R2.64], !P5 ;  /* 0x2140000002088fae */ /* 0x0081e4000e901d74 */
.L_x_1847:
[----:B------:R-:W-:-:S05]  /*11bd0*/  VIADD R4, R4, 0x30 ;  /* 0x0000003004047836 */ /* 0x000fca0000000000 */
[----:B------:R-:W-:-:S13]  /*11be0*/  ISETP.GE.AND P0, PT, R4, UR36, PT ;  /* 0x0000002404007c0c */ /* 0x000fda000bf06270 */
[----:B0-2---:R-:W-:-:S05]  /*11bf0*/  @!P0 LEA R2, P1, R10, R14, 0x1 ;  /* 0x0000000e0a028211 */ /* 0x005fca00078208ff */
[----:B------:R-:W-:-:S05]  /*11c00*/  @!P0 IMAD.X R3, RZ, RZ, R5, P1 ;  /* 0x000000ffff038224 */ /* 0x000fca00008e0605 */
[----:B------:R-:W-:Y:S01]  /*11c10*/  @!PT LDS RZ, [RZ] ;  /* 0x00000000fffff984 */ /* 0x000fe20000000800 */
[----:B------:R-:W-:Y:S01]  /*11c20*/  @!PT LDS RZ, [RZ] ;  /* 0x00000000fffff984 */ /* 0x000fe20000000800 */
[----:B------:R-:W-:Y:S01]  /*11c30*/  @!PT LDS RZ, [RZ] ;  /* 0x00000000fffff984 */ /* 0x000fe20000000800 */
[----:B------:R0:W-:Y:S01]  /*11c40*/  @!P0 LDGSTS.E.BYPASS.LTC128B.128 [R8+0x21c00], desc[UR52][R2.64], !P5 ;  /* 0x21c0000002088fae */ /* 0x0001e2000e901d74 */
[----:B------:R-:W-:Y:S01]  /*11c50*/  PLOP3.LUT P0, PT, PT, PT, PT, 0x80, 0x0 ;  /* 0x000000000000781c */ /* 0x000fe20003f0f070 */
[----:B------:R-:W-:-:S12]  /*11c60*/  NOP ;  /* 0x0000000000007918 */ /* 0x000fd80000000000 */
.L_x_1782:
        /* <DEDUP_REMOVED lines=17> */
[----:B0-2---:R-:W-:Y:S05]  /*11d80*/  @!P0 BRA `(.L_x_1784) ;  /* 0x0000002c003c8947 */ /* 0x005fea0003800000 */
.L_x_1848:
[----:B------:R-:W-:Y:S05]  /*11d90*/  BSYNC B0 ;  /* 0x0000000000007941 */ /* 0x000fea0003800000 */
.L_x_1783:
[----:B------:R-:W-:-:S05]  /*11da0*/  IMAD.U32 R2, RZ, RZ, UR47 ;  /* 0x0000002fff027e24 */ /* 0x000fca000f8e00ff */
[----:B------:R-:W-:-:S13]  /*11db0*/  ISETP.NE.AND P0, PT, R2, 0x3, PT ;  /* 0x000000030200780c */ /* 0x000fda0003f05270 */
[----:B------:R-:W-:Y:S05]  /*11dc0*/  @!P0 BRA `(.L_x_1785) ;  /* 0x0000000000048947 */ /* 0x000fea0003800000 */
[----:B------:R-:W-:Y:S01]  /*11dd0*/  BPT.TRAP 0x1 ;  /* 0x000000040000795c */ /* 0x000fe20000300000 */
.L_x_1785:
[----:B0-----:R-:W-:Y:S01]  /*11de0*/  SHF.L.U32 R0, R22, 0x1f, RZ ;  /* 0x0000001f16007819 */ /* 0x001fe200000006ff */
[----:B------:R-:W-:Y:S03]  /*11df0*/  BSSY B0, `(.L_x_1786) ;  /* 0x0000003000007945 */ /* 0x000fe60003800000 */
[----:B------:R-:W0:Y:S02]  /*11e00*/  SYNCS.PHASECHK.TRANS64.TRYWAIT P0, [R25+URZ+0x28c60], R0 ;  /* 0x028c6000190075a7 */ /* 0x000e24000800017f */
[----:B0-----:R-:W-:Y:S05]  /*11e10*/  @!P0 BRA `(.L_x_1787) ;  /* 0x0000002c002c8947 */ /* 0x001fea0003800000 */
.L_x_1849:
[----:B------:R-:W-:Y:S05]  /*11e20*/  BSYNC B0 ;  /* 0x0000000000007941 */ /* 0x000fea0003800000 */
.L_x_1786:
[----:B------:R-:W2:Y:S01]  /*11e30*/  LDL.LU R4, [R1] ;  /* 0x0000000001047983 */ /* 0x000ea20000300800 */
[----:B------:R-:W-:Y:S01]  /*11e40*/  ULDC.64 UR4, c[0x0][0x328] ;  /* 0x0000ca0000047ab9 */ /* 0x000fe20000000a00 */
[----:B------:R-:W-:Y:S01]  /*11e50*/  LOP3.LUT R16, R16, 0xfffff7ff, RZ, 0xc0, !PT ;  /* 0xfffff7ff10107812 */ /* 0x000fe200078ec0ff */
[----:B0-----:R-:W-:Y:S02]  /*11e60*/  IMAD R0, R37, UR4, RZ ;  /* 0x0000000425007c24 */ /* 0x001fe4000f8e02ff */
[----:B------:R-:W-:-:S04]  /*11e70*/  IMAD.WIDE.U32 R2, R35, UR4, RZ ;  /* 0x0000000423027c25 */ /* 0x000fc8000f8e00ff */
[----:B------:R-:W-:Y:S01]  /*11e80*/  IMAD R5, R35, UR5, R0 ;  /* 0x0000000523057c24 */ /* 0x000fe2000f8e0200 */
[----:B------:R-:W-:-:S03]  /*11e90*/  ULDC.64 UR4, c[0x0][0x338] ;  /* 0x0000ce0000047ab9 */ /* 0x000fc60000000a00 */
[----:B------:R-:W-:Y:S02]  /*11ea0*/  IMAD.IADD R3, R3, 0x1, R5 ;  /* 0x0000000103037824 */ /* 0x000fe400078e0205 */
[----:B------:R-:W-:-:S04]  /*11eb0*/  IMAD.WIDE.U32 R2, R34, UR4, R2 ;  /* 0x0000000422027c25 */ /* 0x000fc8000f8e0002 */
[----:B--2---:R-:W-:Y:S01]  /*11ec0*/  IMAD R5, R4, UR4, RZ ;  /* 0x0000000404057c24 */ /* 0x004fe2000f8e02ff */
[----:B------:R-:W-:-:S03]  /*11ed0*/  PRMT R4, R32, 0x8880, RZ ;  /* 0x0000888020047816 */ /* 0x000fc600000000ff */
[----:B------:R-:W-:Y:S01]  /*11ee0*/  IMAD R5, R34, UR5, R5 ;  /* 0x0000000522057c24 */ /* 0x000fe2000f8e0205 */
[----:B------:R-:W-:Y:S02]  /*11ef0*/  ULDC.64 UR4, c[0x0][0x330] ;  /* 0x0000cc0000047ab9 */ /* 0x000fe40000000a00 */
[----:B------:R-:W-:Y:S02]  /*11f00*/  IMAD R0, R23, UR4, RZ ;  /* 0x0000000417007c24 */ /* 0x000fe4000f8e02ff */
[----:B------:R-:W-:Y:S01]  /*11f10*/  IADD3 R3, R3, R5, RZ ;  /* 0x0000000503037210 */ /* 0x000fe20007ffe0ff */
[----:B------:R-:W-:Y:S02]  /*11f20*/  IMAD R5, R18, 0x8000, R31 ;  /* 0x0000800012057824 */ /* 0x000fe400078e021f */
[C---:B------:R-:W-:Y:S02]  /*11f30*/  IMAD R7, R19.reuse, UR5, R0 ;  /* 0x0000000513077c24 */ /* 0x040fe4000f8e0200 */
[----:B------:R-:W-:Y:S01]  /*11f40*/  IMAD.WIDE.U32 R2, R19, UR4, R2 ;  /* 0x0000000413027c25 */ /* 0x000fe2000f8e0002 */
[----:B------:R-:W-:-:S03]  /*11f50*/  ULDC.64 UR4, c[0x0][0x318] ;  /* 0x0000c60000047ab9 */ /* 0x000fc60000000a00 */
[----:B------:R-:W-:Y:S01]  /*11f60*/  IMAD.IADD R7, R3, 0x1, R7 ;  /* 0x0000000103077824 */ /* 0x000fe200078e0207 */
[----:B------:R-:W-:Y:S01]  /*11f70*/  LEA R6, P0, R2, UR4, 0x1 ;  /* 0x0000000402067c11 */ /* 0x000fe2000f8008ff */
[----:B------:R-:W-:-:S03]  /*11f80*/  UMOV UR4, 0xffffffff ;  /* 0xffffffff00047882 */ /* 0x000fc60000000000 */
[----:B------:R-:W-:Y:S02]  /*11f90*/  LEA.HI.X R7, R2, UR5, R7, 0x1, P0 ;  /* 0x0000000502077c11 */ /* 0x000fe400080f0c07 */
[----:B------:R-:W-:-:S13]  /*11fa0*/  ISETP.GT.AND P0, PT, R4, -0x1, PT ;  /* 0xffffffff0400780c */ /* 0x000fda0003f04270 */
[----:B------:R-:W-:Y:S01]  /*11fb0*/  @P0 LOP3.LUT R16, R16, 0x800, RZ, 0xfc, !PT ;  /* 0x0000080010100812 */ /* 0x000fe200078efcff */
[----:B------:R-:W-:Y:S06]  /*11fc0*/  BRA.DIV UR4, `(.L_x_1788) ;  /* 0x0000002a04d47947 */ /* 0x000fec000b800000 */
[----:B------:R-:W0:Y:S01]  /*11fd0*/  S2R R2, SR_TID.X ;  /* 0x0000000000027919 */ /* 0x000e220000002100 */
[C---:B------:R-:W-:Y:S01]  /*11fe0*/  LOP3.LUT P1, RZ, R32.reuse, 0x1, RZ, 0xc0, !PT ;  /* 0x0000000120ff7812 */ /* 0x040fe2000782c0ff */
[----:B------:R-:W-:Y:S01]  /*11ff0*/  IMAD R5, R5, 0x2, R17 ;  /* 0x0000000205057824 */ /* 0x000fe200078e0211 */
[C---:B------:R-:W-:Y:S01]  /*12000*/  LOP3.LUT P5, RZ, R32.reuse, 0x2, RZ, 0xc0, !PT ;  /* 0x0000000220ff7812 */ /* 0x040fe200078ac0ff */
[----:B------:R-:W2:Y:S01]  /*12010*/  SHFL.IDX PT, R14, R6, RZ, 0x181f ;  /* 0x00181fff060e7589 */ /* 0x000ea200000e0000 */
[C---:B------:R-:W-:Y:S02]  /*12020*/  LOP3.LUT P4, RZ, R32.reuse, 0x4, RZ, 0xc0, !PT ;  /* 0x0000000420ff7812 */ /* 0x040fe4000788c0ff */
[C---:B------:R-:W-:Y:S01]  /*12030*/  LOP3.LUT P3, RZ, R32.reuse, 0x8, RZ, 0xc0, !PT ;  /* 0x0000000820ff7812 */ /* 0x040fe2000786c0ff */
[----:B------:R-:W3:Y:S01]  /*12040*/  SHFL.IDX PT, R3, R7, RZ, 0x181f ;  /* 0x00181fff07037589 */ /* 0x000ee200000e0000 */
[----:B------:R-:W-:Y:S02]  /*12050*/  LOP3.LUT P2, RZ, R32, 0x10, RZ, 0xc0, !PT ;  /* 0x0000001020ff7812 */ /* 0x000fe4000784c0ff */
[----:B------:R-:W-:Y:S01]  /*12060*/  LOP3.LUT R16, R16, 0xfffffdff, RZ, 0xc0, !PT ;  /* 0xfffffdff10107812 */ /* 0x000fe200078ec0ff */
[----:B------:R-:W-:Y:S03]  /*12070*/  SHFL.IDX PT, R8, R7, 0x2, 0x181f ;  /* 0x00581f0007087f89 */ /* 0x000fe600000e0000 */
[----:B------:R-:W-:Y:S01]  /*12080*/  @P1 LOP3.LUT R16, R16, 0x200, RZ, 0xfc, !PT ;  /* 0x0000020010101812 */ /* 0x000fe200078efcff */
[----:B0-----:R-:W-:-:S05]  /*12090*/  IMAD.SHL.U32 R2, R2, 0x8, RZ ;  /* 0x0000000802027824 */ /* 0x001fca00078e00ff */
[----:B------:R-:W-:-:S05]  /*120a0*/  LOP3.LUT R2, R2, 0x38, RZ, 0xc0, !PT ;  /* 0x0000003802027812 */ /* 0x000fca00078ec0ff */
[----:B------:R-:W-:-:S05]  /*120b0*/  IMAD.SHL.U32 R0, R2, 0x2, RZ ;  /* 0x0000000202007824 */ /* 0x000fca00078e00ff */
[----:B--2---:R-:W-:Y:S02]  /*120c0*/  IADD3 R2, P0, R14, R0, RZ ;  /* 0x000000000e027210 */ /* 0x004fe40007f1e0ff */
[----:B------:R-:W0:Y:S03]  /*120d0*/  SHFL.IDX PT, R14, R6, 0x1, 0x181f ;  /* 0x00381f00060e7f89 */ /* 0x000e2600000e0000 */
[----:B---3--:R-:W-:Y:S01]  /*120e0*/  IMAD.X R3, RZ, RZ, R3, P0 ;  /* 0x000000ffff037224 */ /* 0x008fe200000e0603 */
[----:B------:R-:W-:Y:S02]  /*120f0*/  ISETP.LT.OR P0, PT, R27, 0x1, !P1 ;  /* 0x000000011b00780c */ /* 0x000fe40004f01670 */
[----:B------:R-:W-:-:S11]  /*12100*/  LOP3.LUT P1, RZ, R32, 0x20, RZ, 0xc0, !PT ;  /* 0x0000002020ff7812 */ /* 0x000fd6000782c0ff */
        /* <DEDUP_REMOVED lines=14> */
[----:B------:R-:W-:-:S04]  /*121f0*/  ISETP.GT.AND P6, PT, R4, -0x1, PT ;  /* 0xffffffff0400780c */ /* 0x000fc80003fc4270 */
[----:B------:R-:W-:-:S13]  /*12200*/  ISETP.LT.OR P6, PT, R27, 0x1, P6 ;  /* 0x000000011b00780c */ /* 0x000fda00037c1670 */
[----:B------:R2:W-:Y:S04]  /*12210*/  LDGSTS.E.BYPASS.LTC128B.128 [R5+0xe400], desc[UR52][R2.64+0x380], !P6 ;  /* 0x0e40038002057fae */ /* 0x0005e8000f101d74 */
[----:B--2---:R-:W2:Y:S01]  /*12220*/  SHFL.IDX PT, R3, R7, 0x1, 0x181f ;  /* 0x00381f0007037f89 */ /* 0x004ea200000e0000 */
[----:B0-----:R-:W-:-:S03]  /*12230*/  IADD3 R2, P6, R14, R0, RZ ;  /* 0x000000000e027210 */ /* 0x001fc60007fde0ff */
[----:B------:R-:W0:Y:S04]  /*12240*/  SHFL.IDX PT, R14, R6, 0x2, 0x181f ;  /* 0x00581f00060e7f89 */ /* 0x000e2800000e0000 */
[----:B------:R-:W3:Y:S01]  /*12250*/  SHFL.IDX PT, R7, R7, 0x3, 0x181f ;  /* 0x00781f0007077f89 */ /* 0x000ee200000e0000 */
[----:B--2---:R-:W-:Y:S01]  /*12260*/  IMAD.X R3, RZ, RZ, R3, P6 ;  /* 0x000000ffff037224 */ /* 0x004fe200030e0603 */
[----:B------:R-:W-:-:S04]  /*12270*/  LOP3.LUT P6, RZ, R16, 0x200, RZ, 0xc0, !PT ;  /* 0x0000020010ff7812 */ /* 0x000fc800078cc0ff */
        /* <DEDUP_REMOVED lines=14> */
[----:B------:R-:W-:-:S04]  /*12360*/  ISETP.GT.AND P6, PT, R4, -0x1, PT ;  /* 0xffffffff0400780c */ /* 0x000fc80003fc4270 */
[----:B------:R-:W-:-:S13]  /*12370*/  ISETP.LT.OR P6, PT, R27, 0x11, P6 ;  /* 0x000000111b00780c */ /* 0x000fda00037c1670 */
[----:B------:R0:W-:Y:S02]  /*12380*/  LDGSTS.E.BYPASS.LTC128B.128 [R5+0xec00], desc[UR52][R2.64+0x380], !P6 ;  /* 0x0ec0038002057fae */ /* 0x0001e4000f101d74 */
[----:B0-----:R-:W-:Y:S02]  /*12390*/  IADD3 R2, P6, R14, R0, RZ ;  /* 0x000000000e027210 */ /* 0x001fe40007fde0ff */
[----:B------:R0:W2:Y:S03]  /*123a0*/  SHFL.IDX PT, R14, R6, 0x3, 0x181f ;  /* 0x00781f00060e7f89 */ /* 0x0000a600000e0000 */
[----:B------:R-:W-:Y:S01]  /*123b0*/  IMAD.X R3, RZ, RZ, R8, P6 ;  /* 0x000000ffff037224 */ /* 0x000fe200030e0608 */
[----:B------:R-:W-:-:S04]  /*123c0*/  LOP3.LUT P6, RZ, R16, 0x200, RZ, 0xc0, !PT ;  /* 0x0000020010ff7812 */ /* 0x000fc800078cc0ff */
        /* <DEDUP_REMOVED lines=14> */
[----:B------:R-:W-:-:S04]  /*124b0*/  ISETP.GT.AND P6, PT, R4, -0x1, PT ;  /* 0xffffffff0400780c */ /* 0x000fc80003fc4270 */
[----:B------:R-:W-:-:S13]  /*124c0*/  ISETP.LT.OR P6, PT, R27, 0x21, P6 ;  /* 0x000000211b00780c */ /* 0x000fda00037c1670 */
[----:B--23--:R0:W-:Y:S02]  /*124d0*/  LDGSTS.E.BYPASS.LTC128B.128 [R5+0xf400], desc[UR52][R2.64+0x380], !P6 ;  /* 0x0f40038002057fae */ /* 0x00c1e4000f101d74 */
.L_x_1859:
[----:B0-----:R-:W-:Y:S02]  /*124e0*/  IADD3 R2, P6, R14, R0, RZ ;  /* 0x000000000e027210 */ /* 0x001fe40007fde0ff */
[C---:B------:R-:W-:Y:S02]  /*124f0*/  ISETP.LT.OR P5, PT, R27.reuse, 0x31, !P5 ;  /* 0x000000311b00780c */ /* 0x040fe40006fa1670 */
[C---:B------:R-:W-:Y:S01]  /*12500*/  ISETP.LT.OR P4, PT, R27.reuse, 0x31, !P4 ;  /* 0x000000311b00780c */ /* 0x040fe20006781670 */
[----:B------:R-:W-:Y:S01]  /*12510*/  IMAD.X R3, RZ, RZ, R7, P6 ;  /* 0x000000ffff037224 */ /* 0x000fe200030e0607 */
[----:B------:R-:W-:Y:S02]  /*12520*/  LOP3.LUT P6, RZ, R16, 0x200, RZ, 0xc0, !PT ;  /* 0x0000020010ff7812 */ /* 0x000fe400078cc0ff */
[C---:B------:R-:W-:Y:S02]  /*12530*/  ISETP.LT.OR P3, PT, R27.reuse, 0x31, !P3 ;  /* 0x000000311b00780c */ /* 0x040fe40005f61670 */
[----:B------:R-:W-:-:S02]  /*12540*/  ISETP.LT.OR P6, PT, R27, 0x31, !P6 ;  /* 0x000000311b00780c */ /* 0x000fc400077c1670 */
[C---:B------:R-:W-:Y:S02]  /*12550*/  ISETP.LT.OR P2, PT, R27.reuse, 0x31, !P2 ;  /* 0x000000311b00780c */ /* 0x040fe40005741670 */
[C---:B------:R-:W-:Y:S02]  /*12560*/  ISETP.LT.OR P1, PT, R27.reuse, 0x31, !P1 ;  /* 0x000000311b00780c */ /* 0x040fe40004f21670 */
[----:B------:R-:W-:-:S07]  /*12570*/  ISETP.LT.OR P0, PT, R27, 0x31, !P0 ;  /* 0x000000311b00780c */ /* 0x000fce0004701670 */
[----:B------:R-:W-:Y:S01]  /*12580*/  @!PT LDS RZ, [RZ] ;  /* 0x00000000fffff984 */ /* 0x000fe20000000800 */
[----:B------:R-:W-:Y:S01]  /*12590*/  @!PT LDS RZ, [RZ] ;  /* 0x00000000fffff984 */ /* 0x000fe20000000800 */
[----:B------:R-:W-:Y:S01]  /*125a0*/  @!PT LDS RZ, [RZ] ;  /* 0x00000000fffff984 */ /* 0x000fe20000000800 */
[----:B------:R0:W-:Y:S01]  /*125b0*/  LDGSTS.E.BYPASS.LTC128B.128 [R5+0x1c00], desc[UR52][R2.64], !P6 ;  /* 0x01c0000002057fae */ /* 0x0001e2000f101d74 */
[----:B------:R-:W-:-:S03]  /*125c0*/  ISETP.GT.AND P6, PT, R4, -0x1, PT ;  /* 0xffffffff0400780c */ /* 0x000fc60003fc4270 */
[----:B------:R0:W-:Y:S04]  /*125d0*/  LDGSTS.E.BYPASS.LTC128B.128 [R5+0x3c00], desc[UR52][R2.64+0x80], !P5 ;  /* 0x03c0008002057fae */ /* 0x0001e8000e901d74 */
[----:B------:R0:W-:Y:S04]  /*125e0*/  LDGSTS.E.BYPASS.LTC128B.128 [R5+0x5c00], desc[UR52][R2.64+0x100], !P4 ;  /* 0x05c0010002057fae */ /* 0x0001e8000e101d74 */
[----:B------:R0:W-:Y:S04]  /*125f0*/  LDGSTS.E.BYPASS.LTC128B.128 [R5+0x7c00], desc[UR52][R2.64+0x180], !P3 ;  /* 0x07c0018002057fae */ /* 0x0001e8000d901d74 */
[----:B------:R0:W-:Y:S04]  /*12600*/  LDGSTS.E.BYPASS.LTC128B.128 [R5+0x9c00], desc[UR52][R2.64+0x200], !P2 ;  /* 0x09c0020002057fae */ /* 0x0001e8000d101d74 */
[----:B------:R0:W-:Y:S04]  /*12610*/  LDGSTS.E.BYPASS.LTC128B.128 [R5+0xbc00], desc[UR52][R2.64+0x280], !P1 ;  /* 0x0bc0028002057fae */ /* 0x0001e8000c901d74 */
[----:B------:R0:W-:Y:S01]  /*12620*/  LDGSTS.E.BYPASS.LTC128B.128 [R5+0xdc00], desc[UR52][R2.64+0x300], !P0 ;  /* 0x0dc0030002057fae */ /* 0x0001e2000c101d74 */
[----:B------:R-:W-:-:S13]  /*12630*/  ISETP.LT.OR P0, PT, R27, 0x31, P6 ;  /* 0x000000311b00780c */ /* 0x000fda0003701670 */
[----:B------:R0:W-:Y:S01]  /*12640*/  LDGSTS.E.BYPASS.LTC128B.128 [R5+0xfc00], desc[UR52][R2.64+0x380], !P0 ;  /* 0x0fc0038002057fae */ /* 0x0001e2000c101d74 */
[----:B------:R-:W-:Y:S01]  /*12650*/  PLOP3.LUT P0, PT, PT, PT, PT, 0x80, 0x0 ;  /* 0x000000000000781c */ /* 0x000fe20003f0f070 */
[----:B------:R-:W-:-:S12]  /*12660*/  NOP ;  /* 0x0000000000007918 */ /* 0x000fd80000000000 */
.L_x_1789:
        /* <DEDUP_REMOVED lines=11> */
.L_x_1790:
[----:B------:R-:W-:Y:S01]  /*12720*/  UIADD3 UR4, UR44, -0x2, URZ ;  /* 0xfffffffe2c047890 */ /* 0x000fe2000fffe03f */
[----:B------:R0:W-:Y:S03]  /*12730*/  SYNCS.ARRIVE.TRANS64.A1T0 RZ, [R25+URZ+0x28c50], RZ ;  /* 0x028c50ff19ff79a7 */ /* 0x0001e6000810003f */
[----:B------:R-:W-:-:S06]  /*12740*/  UISETP.GE.AND UP0, UPT, UR4, UR45, UPT ;  /* 0x0000002d0400728c */ /* 0x000fcc000bf06270 */
[----:B------:R-:W-:-:S13]  /*12750*/  PLOP3.LUT P0, PT, PT, PT, UP0, 0x40, 0x0 ;  /* 0x000000000000781c */ /* 0x000fda0003f0e808 */
[----:B0-----:R-:W-:Y:S05]  /*12760*/  @P0 BRA `(.L_x_1791) ;  /* 0x0000000c00980947 */ /* 0x001fea0003800000 */
[----:B------:R-:W-:Y:S01]  /*12770*/  BSSY B0, `(.L_x_1791) ;  /* 0x00000e5000007945 */ /* 0x000fe20003800000 */
[----:B------:R-:W-:-:S07]  /*12780*/  IMAD.U32 R9, RZ, RZ, UR4 ;  /* 0x00000004ff097e24 */ /* 0x000fce000f8e00ff */
.L_x_1804:
[----:B0-----:R-:W0:Y:S01]  /*12790*/  S2R R2, SR_TID.X ;  /* 0x0000000000027919 */ /* 0x001e220000002100 */
[----:B------:R-:W2:Y:S01]  /*127a0*/  LDC R3, c[0x0][0x430] ;  /* 0x00010c00ff037b82 */ /* 0x000ea20000000800 */
[----:B-1----:R-:W-:Y:S02]  /*127b0*/  IMAD R8, R9, 0x40, R30 ;  /* 0x0000004009087824 */ /* 0x002fe400078e021e */
[----:B------:R-:W-:Y:S01]  /*127c0*/  VIADD R18, R18, 0x1 ;  /* 0x0000000112127836 */ /* 0x000fe20000000000 */
[----:B--2---:R-:W-:Y:S01]  /*127d0*/  ISETP.NE.AND P0, PT, R3, 0x1, PT ;  /* 0x000000010300780c */ /* 0x004fe20003f05270 */
[----:B0-----:R-:W-:-:S05]  /*127e0*/  IMAD.SHL.U32 R2, R2, 0x10, RZ ;  /* 0x0000001002027824 */ /* 0x001fca00078e00ff */
[----:B------:R-:W-:-:S07]  /*127f0*/  LOP3.LUT R2, R36, 0x70, R2, 0xf8, !PT ;  /* 0x0000007024027812 */ /* 0x000fce00078ef802 */
[----:B------:R-:W0:Y:S01]  /*12800*/  @P0 LDC R3, c[0x0][0x434] ;  /* 0x00010d00ff030b82 */ /* 0x000e220000000800 */
[C---:B------:R-:W-:Y:S01]  /*12810*/  ISETP.GT.U32.AND P1, PT, R2.reuse, 0x3f, PT ;  /* 0x0000003f0200780c */ /* 0x040fe20003f24070 */
[----:B------:R-:W-:-:S06]  /*12820*/  IMAD.IADD R8, R2, 0x1, R8 ;  /* 0x0000000102087824 */ /* 0x000fcc00078e0208 */
[----:B------:R-:W2:Y:S01]  /*12830*/  @P0 LDC R7, c[0x0][0x438] ;  /* 0x00010e00ff070b82 */ /* 0x000ea20000000800 */
[----:B------:R-:W-:-:S07]  /*12840*/  IMAD.MOV.U32 R10, RZ, RZ, R8 ;  /* 0x000000ffff0a7224 */ /* 0x000fce00078e0008 */
[----:B------:R-:W3:Y:S01]  /*12850*/  @!P1 LDC.64 R4, c[0x0][0x428] ;  /* 0x00010a00ff049b82 */ /* 0x000ee20000000a00 */
[----:B0-----:R-:W-:-:S05]  /*12860*/  @P0 IMAD.HI.U32 R2, R8, R3, RZ ;  /* 0x0000000308020227 */ /* 0x001fca00078e00ff */
[----:B--2---:R-:W-:Y:S02]  /*12870*/  @P0 SHF.R.U32.HI R10, RZ, R7, R2 ;  /* 0x00000007ff0a0219 */ /* 0x004fe40000011602 */
[----:B------:R-:W0:Y:S02]  /*12880*/  @!P1 LDC.64 R6, c[0x0][0x418] ;  /* 0x00010600ff069b82 */ /* 0x000e240000000a00 */
[----:B------:R-:W-:Y:S01]  /*12890*/  @!P1 SHF.R.S32.HI R3, RZ, 0x1f, R10 ;  /* 0x0000001fff039819 */ /* 0x000fe2000001140a */
[----:B---3--:R-:W-:-:S04]  /*128a0*/  @!P1 IMAD R2, R29, R4, RZ ;  /* 0x000000041d029224 */ /* 0x008fc800078e02ff */
[----:B------:R-:W-:Y:S01]  /*128b0*/  @!P1 IMAD R5, R24, R5, R2 ;  /* 0x0000000518059224 */ /* 0x000fe200078e0202 */
[----:B------:R-:W-:-:S05]  /*128c0*/  @!P1 MOV R2, R10 ;  /* 0x0000000a00029202 */ /* 0x000fca0000000f00 */
[----:B------:R-:W-:-:S04]  /*128d0*/  @!P1 IMAD.WIDE.U32 R2, R24, R4, R2 ;  /* 0x0000000418029225 */ /* 0x000fc800078e0002 */
[----:B------:R-:W-:Y:S02]  /*128e0*/  @!P1 IMAD.IADD R3, R5, 0x1, R3 ;  /* 0x0000000105039824 */ /* 0x000fe400078e0203 */
[----:B------:R-:W-:Y:S01]  /*128f0*/  IMAD.MOV.U32 R4, RZ, RZ, RZ ;  /* 0x000000ffff047224 */ /* 0x000fe200078e00ff */
[----:B0-----:R-:W-:Y:S01]  /*12900*/  @!P1 LEA R6, P0, R2, R6, 0x2 ;  /* 0x0000000602069211 */ /* 0x001fe200078010ff */
[----:B------:R-:W-:-:S03]  /*12910*/  IMAD.U32 R11, RZ, RZ, UR47 ;  /* 0x0000002fff0b7e24 */ /* 0x000fc6000f8e00ff */
[----:B------:R-:W-:Y:S01]  /*12920*/  @!P1 LEA.HI.X R7, R2, R7, R3, 0x2, P0 ;  /* 0x0000000702079211 */ /* 0x000fe200000f1403 */
[----:B------:R-:W-:Y:S01]  /*12930*/  IMAD.MOV R5, RZ, RZ, -R10 ;  /* 0x000000ffff057224 */ /* 0x000fe200078e0a0a */
[----:B------:R-:W-:-:S03]  /*12940*/  ISETP.NE.AND P0, PT, R18, 0x2, PT ;  /* 0x000000021200780c */ /* 0x000fc60003f05270 */
[----:B------:R0:W5:Y:S01]  /*12950*/  @!P1 LDG.E R4, desc[UR52][R6.64] ;  /* 0x0000003406049981 */ /* 0x000162000c1e1900 */
[----:B------:R-:W-:Y:S01]  /*12960*/  ISETP.NE.AND P1, PT, R11, 0x3, PT ;  /* 0x000000030b00780c */ /* 0x000fe20003f25270 */
[----:B------:R-:W-:Y:S05]  /*12970*/  YIELD ;  /* 0x0000000000007946 */ /* 0x000fea0003800000 */
[----:B------:R-:W-:Y:S01]  /*12980*/  ULDC UR4, c[0x0][0x430] ;  /* 0x00010c0000047ab9 */ /* 0x000fe20000000800 */
[----:B------:R-:W-:Y:S01]  /*12990*/  IMAD.MOV.U32 R2, RZ, RZ, R9 ;  /* 0x000000ffff027224 */ /* 0x000fe200078e0009 */
[----:B------:R-:W-:Y:S01]  /*129a0*/  SEL R3, RZ, 0x1, P0 ;  /* 0x00000001ff037807 */ /* 0x000fe20000000000 */
[----:B------:R-:W-:Y:S01]  /*129b0*/  IMAD R5, R5, UR4, R8 ;  /* 0x0000000405057c24 */ /* 0x000fe2000f8e0208 */
[----:B------:R-:W-:Y:S01]  /*129c0*/  SEL R18, R18, RZ, P0 ;  /* 0x000000ff12127207 */ /* 0x000fe20000000000 */
[----:B------:R-:W-:Y:S01]  /*129d0*/  VIADD R9, R9, 0xffffffff ;  /* 0xffffffff09097836 */ /* 0x000fe20000000000 */
[----:B------:R-:W-:-:S02]  /*129e0*/  LOP3.LUT R22, R22, R3, RZ, 0x3c, !PT ;  /* 0x0000000316167212 */ /* 0x000fc400078e3cff */
[----:B------:R-:W-:Y:S01]  /*129f0*/  ISETP.GT.AND P3, PT, R2, UR45, PT ;  /* 0x0000002d02007c0c */ /* 0x000fe2000bf64270 */
[----:B0-----:R-:W-:-:S12]  /*12a00*/  @!P1 BRA `(.L_x_1792) ;  /* 0x0000000000049947 */ /* 0x001fd80003800000 */
[----:B------:R-:W-:Y:S01]  /*12a10*/  BPT.TRAP 0x1 ;  /* 0x000000040000795c */ /* 0x000fe20000300000 */
.L_x_1792:
[----:B------:R-:W-:Y:S01]  /*12a20*/  IMAD R8, R18, 0x8, R17 ;  /* 0x0000000812087824 */ /* 0x000fe200078e0211 */
[----:B------:R-:W-:Y:S01]  /*12a30*/  SHF.L.U32 R20, R22, 0x1f, RZ ;  /* 0x0000001f16147819 */ /* 0x000fe200000006ff */
[----:B------:R-:W-:Y:S01]  /*12a40*/  BSSY B1, `(.L_x_1793) ;  /* 0x0000004000017945 */ /* 0x000fe20003800000 */
[----:B------:R-:W-:Y:S02]  /*12a50*/  SHF.R.S32.HI R7, RZ, 0x1f, R5 ;  /* 0x0000001fff077819 */ /* 0x000fe40000011405 */
[----:B------:R-:W0:Y:S02]  /*12a60*/  SYNCS.PHASECHK.TRANS64.TRYWAIT P0, [R8+URZ+0x28c40], R20 ;  /* 0x028c4014080075a7 */ /* 0x000e24000800017f */
[----:B0-----:R-:W-:Y:S05]  /*12a70*/  @!P0 BRA `(.L_x_1794) ;  /* 0x0000002800308947 */ /* 0x001fea0003800000 */
.L_x_1860:
[----:B------:R-:W-:Y:S05]  /*12a80*/  BSYNC B1 ;  /* 0x0000000000017941 */ /* 0x000fea0003800000 */
.L_x_1793:
[----:B------:R-:W-:Y:S01]  /*12a90*/  ULDC.64 UR4, c[0x0][0x300] ;  /* 0x0000c00000047ab9 */ /* 0x000fe20000000a00 */
[----:B-----5:R-:W-:Y:S01]  /*12aa0*/  SHF.R.S32.HI R10, RZ, 0x1f, R4 ;  /* 0x0000001fff0a7819 */ /* 0x020fe20000011404 */
[----:B------:R-:W-:Y:S01]  /*12ab0*/  IMAD R2, R7, UR4, RZ ;  /* 0x0000000407027c24 */ /* 0x000fe2000f8e02ff */
[----:B------:R-:W-:-:S03]  /*12ac0*/  LOP3.LUT P1, RZ, R16, 0x2, RZ, 0xc0, !PT ;  /* 0x0000000210ff7812 */ /* 0x000fc6000782c0ff */
        /* <DEDUP_REMOVED lines=15> */
[----:B------:R-:W-:Y:S01]  /*12bc0*/  UMOV UR4, 0xffffffff ;  /* 0xffffffff00047882 */ /* 0x000fe20000000000 */
[----:B------:R-:W-:Y:S02]  /*12bd0*/  IMAD R6, R18, 0x1000, R31 ;  /* 0x0000100012067824 */ /* 0x000fe400078e021f */
[----:B------:R-:W-:Y:S01]  /*12be0*/  LEA.HI.X R27, R2, UR5, R27, 0x1, P0 ;  /* 0x00000005021b7c11 */ /* 0x000fe200080f0c1b */
[----:B------:R-:W-:Y:S08]  /*12bf0*/  BRA.DIV UR4, `(.L_x_1795) ;  /* 0x0000002604e47947 */ /* 0x000ff0000b800000 */
[----:B------:R-:W2:Y:S01]  /*12c00*/  SHFL.IDX PT, R14, R21, RZ, 0x181f ;  /* 0x00181fff150e7589 */ /* 0x000ea200000e0000 */
[----:B-1----:R-:W-:-:S03]  /*12c10*/  IMAD R25, R6, 0x2, R17 ;  /* 0x0000000206197824 */ /* 0x002fc600078e0211 */
[----:B------:R-:W1:Y:S01]  /*12c20*/  SHFL.IDX PT, R3, R27, RZ, 0x181f ;  /* 0x00181fff1b037589 */ /* 0x000e6200000e0000 */
[----:B--2---:R-:W-:-:S03]  /*12c30*/  IADD3 R2, P0, R14, R0, RZ ;  /* 0x000000000e027210 */ /* 0x004fc60007f1e0ff */
[----:B------:R-:W2:Y:S02]  /*12c40*/  SHFL.IDX PT, R14, R21, 0x1, 0x181f ;  /* 0x00381f00150e7f89 */ /* 0x000ea400000e0000 */
[----:B-1----:R-:W-:-:S05]  /*12c50*/  IMAD.X R3, RZ, RZ, R3, P0 ;  /* 0x000000ffff037224 */ /* 0x002fca00000e0603 */
[----:B------:R1:W-:Y:S04]  /*12c60*/  LDGSTS.E.BYPASS.LTC128B.128 [R25+0x22400], desc[UR52][R2.64], !P1 ;  /* 0x2240000002197fae */ /* 0x0003e8000c901d74 */
[----:B-1----:R-:W1:Y:S01]  /*12c70*/  SHFL.IDX PT, R3, R27, 0x1, 0x181f ;  /* 0x00381f001b037f89 */ /* 0x002e6200000e0000 */
[----:B--2---:R-:W-:-:S03]  /*12c80*/  IADD3 R2, P0, R14, R0, RZ ;  /* 0x000000000e027210 */ /* 0x004fc60007f1e0ff */
[----:B------:R-:W2:Y:S01]  /*12c90*/  SHFL.IDX PT, R14, R21, 0x2, 0x181f ;  /* 0x00581f00150e7f89 */ /* 0x000ea200000e0000 */
[----:B-1----:R-:W-:-:S05]  /*12ca0*/  IADD3.X R3, RZ, R3, RZ, P0, !PT ;  /* 0x00000003ff037210 */ /* 0x002fca00007fe4ff */
[----:B------:R1:W-:Y:S04]  /*12cb0*/  LDGSTS.E.BYPASS.LTC128B.128 [R25+0x22c00], desc[UR52][R2.64], !P1 ;  /* 0x22c0000002197fae */ /* 0x0003e8000c901d74 */
[----:B-1----:R-:W1:Y:S01]  /*12cc0*/  SHFL.IDX PT, R3, R27, 0x2, 0x181f ;  /* 0x00581f001b037f89 */ /* 0x002e6200000e0000 */
[----:B--2---:R-:W-:-:S03]  /*12cd0*/  IADD3 R2, P0, R14, R0, RZ ;  /* 0x000000000e027210 */ /* 0x004fc60007f1e0ff */
[----:B------:R2:W3:Y:S04]  /*12ce0*/  SHFL.IDX PT, R14, R21, 0x3, 0x181f ;  /* 0x00781f00150e7f89 */ /* 0x0004e800000e0000 */
[----:B------:R-:W4:Y:S01]  /*12cf0*/  SHFL.IDX PT, R27, R27, 0x3, 0x181f ;  /* 0x00781f001b1b7f89 */ /* 0x000f2200000e0000 */
[----:B-1----:R-:W-:-:S05]  /*12d00*/  IMAD.X R3, RZ, RZ, R3, P0 ;  /* 0x000000ffff037224 */ /* 0x002fca00000e0603 */
[----:B---3--:R2:W-:Y:S02]  /*12d10*/  LDGSTS.E.BYPASS.LTC128B.128 [R25+0x23400], desc[UR52][R2.64], !P1 ;  /* 0x2340000002197fae */ /* 0x0085e4000c901d74 */
.L_x_1870:
[----:B--2---:R-:W-:-:S05]  /*12d20*/  IADD3 R2, P0, R14, R0, RZ ;  /* 0x000000000e027210 */ /* 0x004fca0007f1e0ff */
[----:B----4-:R-:W-:Y:S01]  /*12d30*/  IMAD.X R3, RZ, RZ, R27, P0 ;  /* 0x000000ffff037224 */ /* 0x010fe200000e061b */
[----:B------:R-:W-:-:S04]  /*12d40*/  PLOP3.LUT P0, PT, PT, PT, PT, 0x80, 0x0 ;  /* 0x000000000000781c */ /* 0x000fc80003f0f070 */
[----:B------:R-:W-:Y:S01]  /*12d50*/  @!PT LDS RZ, [RZ] ;  /* 0x00000000fffff984 */ /* 0x000fe20000000800 */
[----:B------:R-:W-:Y:S01]  /*12d60*/  @!PT LDS RZ, [RZ] ;  /* 0x00000000fffff984 */ /* 0x000fe20000000800 */
[----:B------:R-:W-:Y:S01]  /*12d70*/  @!PT LDS RZ, [RZ] ;  /* 0x00000000fffff984 */ /* 0x000fe20000000800 */
[----:B------:R1:W-:Y:S01]  /*12d80*/  LDGSTS.E.BYPASS.LTC128B.128 [R25+0x23c00], desc[UR52][R2.64], !P1 ;  /* 0x23c0000002197fae */ /* 0x0003e2000c901d74 */
[----:B------:R-:W-:-:S08]  /*12d90*/  NOP ;  /* 0x0000000000007918 */ /* 0x000fd00000000000 */
.L_x_1796:
        /* <DEDUP_REMOVED lines=11> */
.L_x_1797:
[----:B------:R1:W-:Y:S01]  /*12e50*/  SYNCS.ARRIVE.TRANS64.A1T0 RZ, [R8+URZ+0x28c30], RZ ;  /* 0x028c30ff08ff79a7 */ /* 0x0003e2000810003f */
[----:B------:R-:W-:Y:S05]  /*12e60*/  @!P2 BRA `(.L_x_1798) ;  /* 0x000000000004a947 */ /* 0x000fea0003800000 */
[----:B------:R-:W-:Y:S01]  /*12e70*/  BPT.TRAP 0x1 ;  /* 0x000000040000795c */ /* 0x000fe20000300000 */
.L_x_1798:
[----:B------:R-:W2:Y:S01]  /*12e80*/  SYNCS.PHASECHK.TRANS64.TRYWAIT P0, [R8+URZ+0x28c60], R20 ;  /* 0x028c6014080075a7 */ /* 0x000ea2000800017f */
[----:B------:R-:W-:Y:S04]  /*12e90*/  BSSY B1, `(.L_x_1799) ;  /* 0x0000002000017945 */ /* 0x000fe80003800000 */
[----:B--2---:R-:W-:Y:S05]  /*12ea0*/  @!P0 BRA `(.L_x_1800) ;  /* 0x0000002800448947 */ /* 0x004fea0003800000 */
.L_x_1871:
[----:B------:R-:W-:Y:S05]  /*12eb0*/  BSYNC B1 ;  /* 0x0000000000017941 */ /* 0x000fea0003800000 */
.L_x_1799:
[----:B------:R-:W-:Y:S01]  /*12ec0*/  ULDC.64 UR4, c[0x0][0x328] ;  /* 0x0000ca0000047ab9 */ /* 0x000fe20000000a00 */
[C---:B------:R-:W-:Y:S01]  /*12ed0*/  LOP3.LUT P5, RZ, R16.reuse, 0x8, RZ, 0xc0, !PT ;  /* 0x0000000810ff7812 */ /* 0x040fe200078ac0ff */
        /* <DEDUP_REMOVED lines=19> */
[----:B0-2---:R-:W-:Y:S01]  /*13010*/  LEA.HI.X R20, R2, UR5, R3, 0x1, P0 ;  /* 0x0000000502147c11 */ /* 0x005fe200080f0c03 */
[----:B------:R-:W-:Y:S08]  /*13020*/  BRA.DIV UR4, `(.L_x_1801) ;  /* 0x0000002604f87947 */ /* 0x000ff0000b800000 */
[----:B------:R-:W0:Y:S01]  /*13030*/  SHFL.IDX PT, R14, R10, RZ, 0x181f ;  /* 0x00181fff0a0e7589 */ /* 0x000e2200000e0000 */
[C---:B------:R-:W-:Y:S01]  /*13040*/  LOP3.LUT P1, RZ, R16.reuse, 0x80, RZ, 0xc0, !PT ;  /* 0x0000008010ff7812 */ /* 0x040fe2000782c0ff */
[----:B------:R-:W-:Y:S01]  /*13050*/  IMAD R21, R21, 0x2, R17 ;  /* 0x0000000215157824 */ /* 0x000fe200078e0211 */
[----:B------:R-:W-:Y:S01]  /*13060*/  P2R R11, PR, RZ, 0x8 ;  /* 0x00000008ff0b7803 */ /* 0x000fe20000000000 */
[----:B------:R-:W2:Y:S01]  /*13070*/  SHFL.IDX PT, R3, R20, RZ, 0x181f ;  /* 0x00181fff14037589 */ /* 0x000ea200000e0000 */
[C---:B------:R-:W-:Y:S02]  /*13080*/  LOP3.LUT P3, RZ, R16.reuse, 0x40, RZ, 0xc0, !PT ;  /* 0x0000004010ff7812 */ /* 0x040fe4000786c0ff */
[C---:B------:R-:W-:Y:S01]  /*13090*/  LOP3.LUT P6, RZ, R16.reuse, 0x20, RZ, 0xc0, !PT ;  /* 0x0000002010ff7812 */ /* 0x040fe200078cc0ff */
[----:B------:R-:W-:Y:S01]  /*130a0*/  SHFL.IDX PT, R2, R10, 0x2, 0x181f ;  /* 0x00581f000a027f89 */ /* 0x000fe200000e0000 */
[----:B------:R-:W-:Y:S02]  /*130b0*/  LOP3.LUT P2, RZ, R16, 0x10, RZ, 0xc0, !PT ;  /* 0x0000001010ff7812 */ /* 0x000fe4000784c0ff */
[----:B------:R-:W-:-:S02]  /*130c0*/  P2R R12, PR, RZ, 0x8 ;  /* 0x00000008ff0c7803 */ /* 0x000fc40000000000 */
[----:B0-----:R-:W-:Y:S02]  /*130d0*/  IADD3 R6, P0, R14, R0, RZ ;  /* 0x000000000e067210 */ /* 0x001fe40007f1e0ff */
        /* <DEDUP_REMOVED lines=10> */
[----:B------:R-:W-:Y:S02]  /*13180*/  LDGSTS.E.BYPASS.LTC128B.128 [R21+0x8400], desc[UR52][R6.64+0x200], !P5 ;  /* 0x0840020006157fae */ /* 0x000fe4000e901d74 */
[----:B--2---:R-:W-:Y:S01]  /*13190*/  IMAD.X R5, RZ, RZ, R3, P0 ;  /* 0x000000ffff057224 */ /* 0x004fe200000e0603 */
[----:B------:R-:W-:Y:S01]  /*131a0*/  IADD3 R2, P0, R2, R0, RZ ;  /* 0x0000000002027210 */ /* 0x000fe20007f1e0ff */
[----:B------:R-:W0:Y:S04]  /*131b0*/  SHFL.IDX PT, R3, R20, 0x2, 0x181f ;  /* 0x00581f0014037f89 */ /* 0x000e2800000e0000 */
[----:B------:R-:W-:Y:S04]  /*131c0*/  LDGSTS.E.BYPASS.LTC128B.128 [R21+0xa400], desc[UR52][R6.64+0x280], !P4 ;  /* 0x0a40028006157fae */ /* 0x000fe8000e101d74 */
[----:B------:R2:W3:Y:S04]  /*131d0*/  SHFL.IDX PT, R14, R10, 0x3, 0x181f ;  /* 0x00781f000a0e7f89 */ /* 0x0004e800000e0000 */
[----:B------:R-:W4:Y:S01]  /*131e0*/  SHFL.IDX PT, R20, R20, 0x3, 0x181f ;  /* 0x00781f0014147f89 */ /* 0x000f2200000e0000 */
[----:B0-----:R-:W-:Y:S01]  /*131f0*/  IMAD.X R3, RZ, RZ, R3, P0 ;  /* 0x000000ffff037224 */ /* 0x001fe200000e0603 */
[----:B------:R-:W-:-:S13]  /*13200*/  ISETP.NE.U32.AND P0, PT, R28, RZ, PT ;  /* 0x000000ff1c00720c */ /* 0x000fda0003f05070 */
[----:B------:R-:W-:Y:S04]  /*13210*/  LDGSTS.E.BYPASS.LTC128B.128 [R21+0xc400], desc[UR52][R6.64+0x300], P0 ;  /* 0x0c40030006157fae */ /* 0x000fe80008101d74 */
[----:B------:R0:W-:Y:S04]  /*13220*/  LDGSTS.E.BYPASS.LTC128B.128 [R21+0xe400], desc[UR52][R6.64+0x380], P1 ;  /* 0x0e40038006157fae */ /* 0x0001e80008901d74 */
[----:B------:R2:W-:Y:S01]  /*13230*/  LDGSTS.E.BYPASS.LTC128B.128 [R21+0xc00], desc[UR52][R4.64], !P3 ;  /* 0x00c0000004157fae */ /* 0x0005e2000d901d74 */
[----:B------:R-:W-:-:S04]  /*13240*/  ISETP.NE.AND P3, PT, R12, RZ, PT ;  /* 0x000000ff0c00720c */ /* 0x000fc80003f65270 */
[----:B0-----:R-:W-:-:S09]  /*13250*/  P2R R6, PR, RZ, 0x8 ;  /* 0x00000008ff067803 */ /* 0x001fd20000000000 */
        /* <DEDUP_REMOVED lines=10> */
[----:B------:R2:W-:Y:S01]  /*13300*/  LDGSTS.E.BYPASS.LTC128B.128 [R21+0x3400], desc[UR52][R2.64+0x80], !P3 ;  /* 0x0340008002157fae */ /* 0x0005e2000d901d74 */
[----:B------:R-:W-:-:S03]  /*13310*/  ISETP.NE.AND P3, PT, R11, RZ, PT ;  /* 0x000000ff0b00720c */ /* 0x000fc60003f65270 */
[----:B------:R2:W-:Y:S04]  /*13320*/  LDGSTS.E.BYPASS.LTC128B.128 [R21+0x5400], desc[UR52][R2.64+0x100], !P6 ;  /* 0x0540010002157fae */ /* 0x0005e8000f101d74 */
[----:B------:R2:W-:Y:S04]  /*13330*/  LDGSTS.E.BYPASS.LTC128B.128 [R21+0x7400], desc[UR52][R2.64+0x180], !P2 ;  /* 0x0740018002157fae */ /* 0x0005e8000d101d74 */
[----:B------:R2:W-:Y:S04]  /*13340*/  LDGSTS.E.BYPASS.LTC128B.128 [R21+0x9400], desc[UR52][R2.64+0x200], !P5 ;  /* 0x0940020002157fae */ /* 0x0005e8000e901d74 */
[----:B------:R2:W-:Y:S04]  /*13350*/  LDGSTS.E.BYPASS.LTC128B.128 [R21+0xb400], desc[UR52][R2.64+0x280], !P4 ;  /* 0x0b40028002157fae */ /* 0x0005e8000e101d74 */
[----:B------:R2:W-:Y:S04]  /*13360*/  LDGSTS.E.BYPASS.LTC128B.128 [R21+0xd400], desc[UR52][R2.64+0x300], P0 ;  /* 0x0d40030002157fae */ /* 0x0005e80008101d74 */
[----:B---34-:R2:W-:Y:S02]  /*13370*/  LDGSTS.E.BYPASS.LTC128B.128 [R21+0xf400], desc[UR52][R2.64+0x380], P1 ;  /* 0x0f40038002157fae */ /* 0x0185e40008901d74 */
.L_x_1881:
[----:B--2---:R-:W-:Y:S02]  /*13380*/  P2R R4, PR, RZ, 0x2 ;  /* 0x00000002ff047803 */ /* 0x004fe40000000000 */
[----:B------:R-:W-:Y:S02]  /*13390*/  LOP3.LUT P1, RZ, R16, 0x80, RZ, 0xc0, !PT ;  /* 0x0000008010ff7812 */ /* 0x000fe4000782c0ff */
[----:B------:R-:W-:Y:S02]  /*133a0*/  IADD3 R2, P2, R14, R0, RZ ;  /* 0x000000000e027210 */ /* 0x000fe40007f5e0ff */
[----:B------:R-:W-:Y:S02]  /*133b0*/  P2R R5, PR, RZ, 0x8 ;  /* 0x00000008ff057803 */ /* 0x000fe40000000000 */
[C---:B------:R-:W-:Y:S01]  /*133c0*/  LOP3.LUT P3, RZ, R16.reuse, 0x40, RZ, 0xc0, !PT ;  /* 0x0000004010ff7812 */ /* 0x040fe2000786c0ff */
[----:B------:R-:W-:Y:S01]  /*133d0*/  IMAD.X R3, RZ, RZ, R20, P2 ;  /* 0x000000ffff037224 */ /* 0x000fe200010e0614 */
[----:B------:R-:W-:-:S02]  /*133e0*/  LOP3.LUT P2, RZ, R16, 0x20, RZ, 0xc0, !PT ;  /* 0x0000002010ff7812 */ /* 0x000fc4000784c0ff */
[----:B------:R-:W-:-:S03]  /*133f0*/  LOP3.LUT P6, RZ, R16, 0x10, RZ, 0xc0, !PT ;  /* 0x0000001010ff7812 */ /* 0x000fc600078cc0ff */
[----:B------:R-:W-:Y:S01]  /*13400*/  @!PT LDS RZ, [RZ] ;  /* 0x00000000fffff984 */ /* 0x000fe20000000800 */
[----:B------:R-:W-:Y:S01]  /*13410*/  @!PT LDS RZ, [RZ] ;  /* 0x00000000fffff984 */ /* 0x000fe20000000800 */
[----:B------:R-:W-:Y:S01]  /*13420*/  @!PT LDS RZ, [RZ] ;  /* 0x00000000fffff984 */ /* 0x000fe20000000800 */
[----:B------:R0:W-:Y:S01]  /*13430*/  LDGSTS.E.BYPASS.LTC128B.128 [R21+0x1c00], desc[UR52][R2.64], !P1 ;  /* 0x01c0000002157fae */ /* 0x0001e2000c901d74 */
[----:B------:R-:W-:-:S05]  /*13440*/  ISETP.NE.AND P1, PT, R4, RZ, PT ;  /* 0x000000ff0400720c */ /* 0x000fca0003f25270 */
[----:B------:R0:W-:Y:S01]  /*13450*/  LDGSTS.E.BYPASS.LTC128B.128 [R21+0x3c00], desc[UR52][R2.64+0x80], !P3 ;  /* 0x03c0008002157fae */ /* 0x0001e2000d901d74 */
[----:B------:R-:W-:-:S03]  /*13460*/  ISETP.NE.AND P3, PT, R5, RZ, PT ;  /* 0x000000ff0500720c */ /* 0x000fc60003f65270 */
        /* <DEDUP_REMOVED lines=8> */
.L_x_1802:
        /* <DEDUP_REMOVED lines=11> */
.L_x_1803:
[----:B------:R0:W-:Y:S01]  /*135a0*/  SYNCS.ARRIVE.TRANS64.A1T0 RZ, [R8+URZ+0x28c50], RZ ;  /* 0x028c50ff08ff79a7 */ /* 0x0001e2000810003f */
[----:B------:R-:W-:Y:S05]  /*135b0*/  @P3 BRA `(.L_x_1804) ;  /* 0xfffffff000743947 */ /* 0x000fea000383ffff */
[----:B------:R-:W-:Y:S05]  /*135c0*/  BSYNC B0 ;  /* 0x0000000000007941 */ /* 0x000fea0003800000 */
.L_x_1791:
[----:B------:R-:W2:Y:S01]  /*135d0*/  S2R R0, SR_TID.X ;  /* 0x0000000000007919 */ /* 0x000ea20000002100 */
[----:B------:R-:W-:Y:S01]  /*135e0*/  VIADD R18, R18, 0x1 ;  /* 0x0000000112127836 */ /* 0x000fe20000000000 */
[----:B------:R-:W-:Y:S04]  /*135f0*/  BSSY B0, `(.L_x_1805) ;  /* 0x0000013000007945 */ /* 0x000fe80003800000 */
[----:B------:R-:W-:-:S04]  /*13600*/  ISETP.NE.AND P0, PT, R18, 0x2, PT ;  /* 0x000000021200780c */ /* 0x000fc80003f05270 */
[----:B------:R-:W-:Y:S02]  /*13610*/  SEL R18, R18, RZ, P0 ;  /* 0x000000ff12127207 */ /* 0x000fe40000000000 */
[----:B------:R-:W-:Y:S02]  /*13620*/  SEL R5, RZ, 0x1, P0 ;  /* 0x00000001ff057807 */ /* 0x000fe40000000000 */
[----:B--2---:R-:W-:-:S04]  /*13630*/  LOP3.LUT R0, R0, 0x7f, RZ, 0xc0, !PT ;  /* 0x0000007f00007812 */ /* 0x004fc800078ec0ff */
[----:B------:R-:W-:-:S13]  /*13640*/  ISETP.NE.AND P1, PT, R0, RZ, PT ;  /* 0x000000ff0000720c */ /* 0x000fda0003f25270 */
[----:B------:R-:W-:Y:S05]  /*13650*/  @P1 BRA `(.L_x_1806) ;  /* 0x0000000000301947 */ /* 0x000fea0003800000 */
[----:B------:R-:W2:Y:S01]  /*13660*/  S2R R9, SR_LANEID ;  /* 0x0000000000097919 */ /* 0x000ea20000000000 */
[----:B------:R-:W-:Y:S01]  /*13670*/  VOTEU.ANY UR4, UPT, PT ;  /* 0x0000000000047886 */ /* 0x000fe200038e0100 */
[----:B------:R-:W3:Y:S01]  /*13680*/  LDC.64 R2, c[0x0][0xc80] ;  /* 0x00032000ff027b82 */ /* 0x000ee20000000a00 */
[----:B------:R-:W2:Y:S08]  /*13690*/  FLO.U32 R0, UR4 ;  /* 0x0000000400007d00 */ /* 0x000eb000080e0000 */
[----:B------:R-:W3:Y:S01]  /*136a0*/  POPC R7, UR4 ;  /* 0x0000000400077d09 */ /* 0x000ee20008000000 */
[----:B--2---:R-:W-:-:S13]  /*136b0*/  ISETP.EQ.U32.AND P0, PT, R0, R9, PT ;  /* 0x000000090000720c */ /* 0x004fda0003f02070 */
[----:B---3--:R-:W2:Y:S01]  /*136c0*/  @P0 ATOMG.E.ADD.STRONG.GPU PT, R3, desc[UR52][R2.64], R7 ;  /* 0x00000007020309a8 */ /* 0x008ea200081ee1f4 */
[----:B------:R-:W3:Y:S02]  /*136d0*/  S2R R4, SR_LTMASK ;  /* 0x0000000000047919 */ /* 0x000ee40000003900 */
[----:B---3--:R-:W-:-:S04]  /*136e0*/  LOP3.LUT R4, R4, UR4, RZ, 0xc0, !PT ;  /* 0x0000000404047c12 */ /* 0x008fc8000f8ec0ff */
[----:B------:R-:W3:Y:S01]  /*136f0*/  POPC R33, R4 ;  /* 0x0000000400217309 */ /* 0x000ee20000000000 */
[----:B--2---:R-:W3:Y:S02]  /*13700*/  SHFL.IDX PT, R0, R3, R0, 0x1f ;  /* 0x00001f0003007589 */ /* 0x004ee400000e0000 */
[----:B---3--:R-:W-:-:S07]  /*13710*/  IADD3 R33, R0, UR46, R33 ;  /* 0x0000002e00217c10 */ /* 0x008fce000fffe021 */
.L_x_1806:
[----:B------:R-:W-:Y:S05]  /*13720*/  BSYNC B0 ;  /* 0x0000000000007941 */ /* 0x000fea0003800000 */
.L_x_1805:
[----:B------:R-:W-:-:S07]  /*13730*/  LOP3.LUT R22, R22, R5, RZ, 0x3c, !PT ;  /* 0x0000000516167212 */ /* 0x000fce00078e3cff */
.L_x_1766:
[----:B------:R-:W-:Y:S05]  /*13740*/  BSYNC B7 ;  /* 0x0000000000077941 */ /* 0x000fea0003800000 */
.L_x_1764:
[----:B------:R-:W-:-:S13]  /*13750*/  LOP3.LUT P0, RZ, R16, 0x2000, RZ, 0xc0, !PT ;  /* 0x0000200010ff7812 */ /* 0x000fda000780c0ff */
[----:B------:R-:W-:Y:S05]  /*13760*/  @!P0 BRA `(.L_x_1807) ;  /* 0x0000000000248947 */ /* 0x000fea0003800000 */
[----:B------:R-:W-:Y:S05]  /*13770*/  WARPSYNC.ALL ;  /* 0x0000000000007948 */ /* 0x000fea0003800000 */
[----:B------:R-:W2:Y:S08]  /*13780*/  S2UR UR5, SR_CgaCtaId ;  /* 0x00000000000579c3 */ /* 0x000eb00000008800 */
[----:B------:R-:W-:Y:S06]  /*13790*/  BAR.SYNC.DEFER_BLOCKING 0x5, 0x180 ;  /* 0x0146000000007b1d */ /* 0x000fec0000010000 */
[----:B------:R-:W-:-:S02]  /*137a0*/  UMOV UR4, 0x400 ;  /* 0x0000040000047882 */ /* 0x000fc40000000000 */
[----:B--2---:R-:W-:-:S06]  /*137b0*/  ULEA UR4, UR5, UR4, 0x18 ;  /* 0x0000000405047291 */ /* 0x004fcc000f8ec03f */
[----:B------:R-:W-:-:S05]  /*137c0*/  IMAD.U32 R17, RZ, RZ, UR4 ;  /* 0x00000004ff117e24 */ /* 0x000fca000f8e00ff */
[----:B------:R2:W3:Y:S01]  /*137d0*/  LDS R33, [R17+0x28cd0] ;  /* 0x028cd00011217984 */ /* 0x0004e20000000800 */
[----:B------:R-:W-:Y:S06]  /*137e0*/  BAR.ARV 0x4, 0x180 ;  /* 0x0106000000007b1d */ /* 0x000fec0000002000 */
[----:B------:R-:W-:Y:S05]  /*137f0*/  BRA `(.L_x_1808) ;  /* 0x00000000002c7947 */ /* 0x000fea0003800000 */
.L_x_1807:
[----:B------:R-:W-:-:S03]  /*13800*/  UMOV UR4, 0xffffffff ;  /* 0xffffffff00047882 */ /* 0x000fc60000000000 */
[----:B------:R-:W-:Y:S05]  /*13810*/  BRA.DIV UR4, `(.L_x_1809) ;  /* 0x0000002604cc7947 */ /* 0x000fea000b800000 */
[----:B------:R2:W3:Y:S02]  /*13820*/  SHFL.IDX PT, R14, R33, RZ, 0x1f ;  /* 0x00001fff210e7589 */ /* 0x0004e400000e0000 */
.L_x_1884:
[----:B------:R-:W4:Y:S01]  /*13830*/  @!P1 S2R R3, SR_CgaCtaId ;  /* 0x0000000000039919 */ /* 0x000f220000008800 */
[----:B------:R-:W-:Y:S05]  /*13840*/  WARPSYNC.ALL ;  /* 0x0000000000007948 */ /* 0x000fea0003800000 */
[----:B------:R-:W-:Y:S01]  /*13850*/  BAR.SYNC.DEFER_BLOCKING 0x4, 0x180 ;  /* 0x0106000000007b1d */ /* 0x000fe20000010000 */
[----:B------:R-:W-:-:S04]  /*13860*/  @!P1 MOV R0, 0x400 ;  /* 0x0000040000009802 */ /* 0x000fc80000000f00 */
[----:B----4-:R-:W-:-:S05]  /*13870*/  @!P1 LEA R17, R3, R0, 0x18 ;  /* 0x0000000003119211 */ /* 0x010fca00078ec0ff */
[----:B------:R2:W-:Y:S02]  /*13880*/  @!P1 STS [R17+0x28cd0], R33 ;  /* 0x028cd02111009388 */ /* 0x0005e40000000800 */
[----:B--23--:R-:W-:Y:S01]  /*13890*/  MOV R33, R14 ;  /* 0x0000000e00217202 */ /* 0x00cfe20000000f00 */
[----:B------:R-:W-:Y:S06]  /*138a0*/  BAR.ARV 0x5, 0x180 ;  /* 0x0146000000007b1d */ /* 0x000fec0000002000 */
.L_x_1808:
[----:B------:R-:W-:Y:S02]  /*138b0*/  ULDC UR4, c[0x0][0xc38] ;  /* 0x00030e0000047ab9 */ /* 0x000fe40000000800 */
[----:B---3--:R-:W-:-:S13]  /*138c0*/  ISETP.GE.AND P0, PT, R33, UR4, PT ;  /* 0x0000000421007c0c */ /* 0x008fda000bf06270 */
[----:B------:R-:W-:Y:S05]  /*138d0*/  @!P0 BRA `(.L_x_1810) ;  /* 0xffffffc400cc8947 */ /* 0x000fea000383ffff */
.L_x_1755:
[----:B------:R-:W3:Y:S01]  /*138e0*/  LDL.LU R0, [R1+0x4] ;  /* 0x0000040001007983 */ /* 0x000ee20000300800 */
[----:B------:R-:W-:Y:S01]  /*138f0*/  BSSY B0, `(.L_x_1811) ;  /* 0x000000b000007945 */ /* 0x000fe20003800000 */
[----:B------:R-:W4:Y:S01]  /*13900*/  S2R R5, SR_CgaCtaId ;  /* 0x0000000000057919 */ /* 0x000f220000008800 */
[----:B---3--:R-:W-:-:S05]  /*13910*/  VIADD R0, R0, 0x1 ;  /* 0x0000000100007836 */ /* 0x008fca0000000000 */
[----:B------:R-:W-:-:S04]  /*13920*/  LEA.HI R2, R0, R0, RZ, 0x1 ;  /* 0x0000000000027211 */ /* 0x000fc800078f08ff */
[----:B------:R-:W-:Y:S02]  /*13930*/  LOP3.LUT R3, R2, 0xfffffffe, RZ, 0xc0, !PT ;  /* 0xfffffffe02037812 */ /* 0x000fe400078ec0ff */
[----:B------:R-:W-:-:S03]  /*13940*/  MOV R2, 0x400 ;  /* 0x0000040000027802 */ /* 0x000fc60000000f00 */
[----:B------:R-:W-:Y:S01]  /*13950*/  IMAD.IADD R0, R0, 0x1, -R3 ;  /* 0x0000000100007824 */ /* 0x000fe200078e0a03 */
[----:B----4-:R-:W-:-:S04]  /*13960*/  LEA R7, R5, R2, 0x18 ;  /* 0x0000000205077211 */ /* 0x010fc800078ec0ff */
[----:B------:R-:W-:-:S04]  /*13970*/  SHF.L.U32 R0, R0, 0x1f, RZ ;  /* 0x0000001f00007819 */ /* 0x000fc800000006ff */
[----:B------:R-:W3:Y:S02]  /*13980*/  SYNCS.PHASECHK.TRANS64.TRYWAIT P0, [R7+URZ+0x28c20], R0 ;  /* 0x028c2000070075a7 */ /* 0x000ee4000800017f */
[----:B---3--:R-:W-:Y:S05]  /*13990*/  @!P0 BRA `(.L_x_1812) ;  /* 0x0000002400948947 */ /* 0x008fea0003800000 */
.L_x_1885:
[----:B------:R-:W-:Y:S05]  /*139a0*/  BSYNC B0 ;  /* 0x0000000000007941 */ /* 0x000fea0003800000 */
.L_x_1811:
[----:B------:R-:W-:-:S03]  /*139b0*/  UMOV UR4, 0xffffffff ;  /* 0xffffffff00047882 */ /* 0x000fc60000000000 */
[----:B------:R-:W-:Y:S05]  /*139c0*/  BRA.DIV UR4, `(.L_x_1813) ;  /* 0x00000026049c7947 */ /* 0x000fea000b800000 */
[----:B---3--:R-:W3:Y:S02]  /*139d0*/  S2R R0, SR_TID.X ;  /* 0x0000000000007919 */ /* 0x008ee40000002100 */
[----:B---3--:R-:W-:-:S04]  /*139e0*/  SHF.R.U32.HI R0, RZ, 0x5, R0 ;  /* 0x00000005ff007819 */ /* 0x008fc80000011600 */
[----:B------:R-:W-:-:S05]  /*139f0*/  LOP3.LUT R0, R0, 0x3, RZ, 0xc0, !PT ;  /* 0x0000000300007812 */ /* 0x000fca00078ec0ff */
[----:B------:R3:W4:Y:S02]  /*13a00*/  SHFL.IDX PT, R14, R0, RZ, 0x1f ;  /* 0x00001fff000e7589 */ /* 0x00072400000e0000 */
.L_x_1888:
[----:B----4-:R-:W-:Y:S01]  /*13a10*/  ISETP.NE.AND P0, PT, R14, RZ, PT ;  /* 0x000000ff0e00720c */ /* 0x010fe20003f05270 */
[----:B------:R-:W-:-:S12]  /*13a20*/  BSSY B0, `(.L_x_1814) ;  /* 0x0000024000007945 */ /* 0x000fd80003800000 */
[----:B------:R-:W-:Y:S05]  /*13a30*/  @P0 BRA `(.L_x_1815) ;  /* 0x0000000000880947 */ /* 0x000fea0003800000 */
[----:B------:R-:W-:-:S03]  /*13a40*/  UMOV UR4, 0xffffffff ;  /* 0xffffffff00047882 */ /* 0x000fc60000000000 */
[----:B------:R-:W-:Y:S05]  /*13a50*/  BRA.DIV UR4, `(.L_x_1816) ;  /* 0x0000002604ac7947 */ /* 0x000fea000b800000 */
[----:B------:R-:W-:-:S13]  /*13a60*/  ELECT P6, URZ, PT ;  /* 0x00000000003f782f */ /* 0x000fda00038c0000 */
.L_x_1891:
[----:B------:R-:W-:Y:S05]  /*13a70*/  @!P6 BRA `(.L_x_1815) ;  /* 0x000000000078e947 */ /* 0x000fea0003800000 */
[----:B------:R-:W-:-:S06]  /*13a80*/  ULOP3.LUT UR4, UR39, 0x2, URZ, 0xfc, !UPT ;  /* 0x0000000227047892 */ /* 0x000fcc000f8efc3f */
[----:B---3--:R-:W-:-:S05]  /*13a90*/  IMAD.U32 R0, RZ, RZ, UR4 ;  /* 0x00000004ff007e24 */ /* 0x008fca000f8e00ff */
[----:B------:R-:W-:-:S13]  /*13aa0*/  ISETP.NE.AND P0, PT, R0, 0x3, PT ;  /* 0x000000030000780c */ /* 0x000fda0003f05270 */
[----:B------:R-:W-:Y:S05]  /*13ab0*/  @!P0 BRA `(.L_x_1817) ;  /* 0x0000000000048947 */ /* 0x000fea0003800000 */
[----:B------:R-:W-:Y:S01]  /*13ac0*/  BPT.TRAP 0x1 ;  /* 0x000000040000795c */ /* 0x000fe20000300000 */
.L_x_1817:
[----:B------:R-:W-:Y:S01]  /*13ad0*/  IMAD R5, R18, 0x8, R7 ;  /* 0x0000000812057824 */ /* 0x000fe200078e0207 */
[----:B------:R-:W-:Y:S01]  /*13ae0*/  SHF.L.U32 R0, R22, 0x1f, RZ ;  /* 0x0000001f16007819 */ /* 0x000fe200000006ff */
[----:B------:R-:W-:-:S03]  /*13af0*/  VIADD R18, R18, 0x1 ;  /* 0x0000000112127836 */ /* 0x000fc60000000000 */
[----:B------:R-:W3:Y:S02]  /*13b00*/  SYNCS.PHASECHK.TRANS64.TRYWAIT P1, [R5+URZ+0x28c40], R0 ;  /* 0x028c4000050075a7 */ /* 0x000ee4000802017f */
[----:B------:R-:W-:-:S04]  /*13b10*/  ISETP.NE.AND P2, PT, R18, 0x2, PT ;  /* 0x000000021200780c */ /* 0x000fc80003f45270 */
[----:B------:R-:W-:Y:S01]  /*13b20*/  SEL R3, RZ, 0x1, P2 ;  /* 0x00000001ff037807 */ /* 0x000fe20001000000 */
[----:B---3--:R-:W-:Y:S08]  /*13b30*/  @!P1 BRA `(.L_x_1818) ;  /* 0x0000002400949947 */ /* 0x008ff00003800000 */
.L_x_1892:
[----:B------:R-:W-:Y:S02]  /*13b40*/  SEL R18, R18, RZ, P2 ;  /* 0x000000ff12127207 */ /* 0x000fe40001000000 */
[----:B------:R-:W-:Y:S01]  /*13b50*/  LOP3.LUT R2, R22, R3, RZ, 0x3c, !PT ;  /* 0x0000000316027212 */ /* 0x000fe200078e3cff */
[----:B------:R-:W-:Y:S06]  /*13b60*/  @!P0 BRA `(.L_x_1819) ;  /* 0x0000000000048947 */ /* 0x000fec0003800000 */
[----:B------:R-:W-:Y:S01]  /*13b70*/  BPT.TRAP 0x1 ;  /* 0x000000040000795c */ /* 0x000fe20000300000 */
.L_x_1819:
[----:B------:R-:W-:Y:S01]  /*13b80*/  IMAD R3, R18, 0x8, R7 ;  /* 0x0000000812037824 */ /* 0x000fe200078e0207 */
[----:B------:R-:W-:-:S04]  /*13b90*/  SHF.L.U32 R2, R2, 0x1f, RZ ;  /* 0x0000001f02027819 */ /* 0x000fc800000006ff */
[----:B------:R-:W4:Y:S02]  /*13ba0*/  SYNCS.PHASECHK.TRANS64.TRYWAIT P1, [R3+URZ+0x28c40], R2 ;  /* 0x028c4002030075a7 */ /* 0x000f24000802017f */
[----:B----4-:R-:W-:Y:S05]  /*13bb0*/  @!P1 BRA `(.L_x_1820) ;  /* 0x0000002400889947 */ /* 0x010fea0003800000 */
.L_x_1893:
[----:B------:R-:W-:Y:S05]  /*13bc0*/  @!P0 BRA `(.L_x_1821) ;  /* 0x0000000000048947 */ /* 0x000fea0003800000 */
[----:B------:R-:W-:Y:S01]  /*13bd0*/  BPT.TRAP 0x1 ;  /* 0x000000040000795c */ /* 0x000fe20000300000 */
.L_x_1821:
[----:B------:R-:W0:Y:S02]  /*13be0*/  SYNCS.PHASECHK.TRANS64.TRYWAIT P1, [R5+URZ+0x28c60], R0 ;  /* 0x028c6000050075a7 */ /* 0x000e24000802017f */
[----:B0-----:R-:W-:Y:S05]  /*13bf0*/  @!P1 BRA `(.L_x_1822) ;  /* 0x00000024008c9947 */ /* 0x001fea0003800000 */
.L_x_1894:
[----:B------:R-:W-:Y:S05]  /*13c00*/  @!P0 BRA `(.L_x_1823) ;  /* 0x0000000000048947 */ /* 0x000fea0003800000 */
[----:B------:R-:W-:Y:S01]  /*13c10*/  BPT.TRAP 0x1 ;  /* 0x000000040000795c */ /* 0x000fe20000300000 */
.L_x_1823:
[----:B------:R0:W0:Y:S02]  /*13c20*/  SYNCS.PHASECHK.TRANS64.TRYWAIT P0, [R3+URZ+0x28c60], R2 ;  /* 0x028c6002030075a7 */ /* 0x000024000800017f */
[----:B0-----:R-:W-:Y:S05]  /*13c30*/  @!P0 NANOSLEEP.SYNCS 0x989680 ;  /* 0x009896800000895d */ /* 0x001fea0003900000 */
[----:B------:R-:W0:Y:S02]  /*13c40*/  @!P0 SYNCS.PHASECHK.TRANS64 P0, [R3+URZ+0x28c60], R2 ;  /* 0x028c6002030085a7 */ /* 0x000e24000800007f */
[----:B0-----:R-:W-:Y:S05]  /*13c50*/  @!P0 BRA `(.L_x_1823) ;  /* 0xfffffffc00f08947 */ /* 0x001fea000383ffff */
.L_x_1815:
[----:B------:R-:W-:Y:S05]  /*13c60*/  BSYNC B0 ;  /* 0x0000000000007941 */ /* 0x000fea0003800000 */
.L_x_1814:
[----:B------:R-:W-:Y:S05]  /*13c70*/  EXIT ;  /* 0x000000000000794d */ /* 0x000fea0003800000 */
.L_x_1651:
[----:B0-----:R-:W-:-:S04]  /*13c80*/  IMAD.U32 R3, RZ, RZ, UR21 ;  /* 0x00000015ff037e24 */ /* 0x001fc8000f8e00ff */
[----:B------:R0:W1:Y:S03]  /*13c90*/  SYNCS.PHASECHK.TRANS64.TRYWAIT P1, [R3+URZ+0x28c50], R0 ;  /* 0x028c5000030075a7 */ /* 0x000066000802017f */
[----:B-1----:R-:W-:Y:S05]  /*13ca0*/  @!P1 NANOSLEEP.SYNCS 0x989680 ;  /* 0x009896800000995d */ /* 0x002fea0003900000 */
[----:B------:R-:W1:Y:S02]  /*13cb0*/  @!P1 SYNCS.PHASECHK.TRANS64 P1, [R3+URZ+0x28c50], R0 ;  /* 0x028c5000030095a7 */ /* 0x000e64000802007f */
[----:B-1----:R-:W-:Y:S05]  /*13cc0*/  @!P1 BRA `(.L_x_1651) ;  /* 0xfffffffc00ec9947 */ /* 0x002fea000383ffff */
[----:B------:R-:W-:Y:S05]  /*13cd0*/  BRA `(.L_x_1824) ;  /* 0xfffffedc00e87947 */ /* 0x000fea000383ffff */
.L_x_1657:
[----:B-1----:R-:W-:-:S04]  /*13ce0*/  IMAD.U32 R3, RZ, RZ, UR21 ;  /* 0x00000015ff037e24 */ /* 0x002fc8000f8e00ff */
[----:B------:R1:W2:Y:S03]  /*13cf0*/  SYNCS.PHASECHK.TRANS64.TRYWAIT P1, [R3+URZ+0x28c50], R0 ;  /* 0x028c5000030075a7 */ /* 0x0002a6000802017f */
[----:B--2---:R-:W-:Y:S05]  /*13d00*/  @!P1 NANOSLEEP.SYNCS 0x989680 ;  /* 0x009896800000995d */ /* 0x004fea0003900000 */
[----:B------:R-:W2:Y:S02]  /*13d10*/  @!P1 SYNCS.PHASECHK.TRANS64 P1, [R3+URZ+0x28c50], R0 ;  /* 0x028c5000030095a7 */ /* 0x000ea4000802007f */
[----:B--2---:R-:W-:Y:S05]  /*13d20*/  @!P1 BRA `(.L_x_1657) ;  /* 0xfffffffc00ec9947 */ /* 0x004fea000383ffff */
[----:B------:R-:W-:Y:S05]  /*13d30*/  BRA `(.L_x_1656) ;  /* 0xfffffee800e07947 */ /* 0x000fea000383ffff */
.L_x_1667:
[----:B0-----:R-:W-:-:S04]  /*13d40*/  IMAD.U32 R3, RZ, RZ, UR42 ;  /* 0x0000002aff037e24 */ /* 0x001fc8000f8e00ff */
[----:B------:R0:W1:Y:S03]  /*13d50*/  SYNCS.PHASECHK.TRANS64.TRYWAIT P1, [R3+URZ+0x28c00], R0 ;  /* 0x028c0000030075a7 */ /* 0x000066000802017f */
[----:B-1----:R-:W-:Y:S05]  /*13d60*/  @!P1 NANOSLEEP.SYNCS 0x989680 ;  /* 0x009896800000995d */ /* 0x002fea0003900000 */
[----:B------:R-:W1:Y:S02]  /*13d70*/  @!P1 SYNCS.PHASECHK.TRANS64 P1, [R3+URZ+0x28c00], R0 ;  /* 0x028c0000030095a7 */ /* 0x000e64000802007f */
[----:B-1----:R-:W-:Y:S05]  /*13d80*/  @!P1 BRA `(.L_x_1667) ;  /* 0xfffffffc00ec9947 */ /* 0x002fea000383ffff */
[----:B------:R-:W-:Y:S05]  /*13d90*/  BRA `(.L_x_1825) ;  /* 0xffffff0000647947 */ /* 0x000fea000383ffff */
.L_x_1671:
[----:B--2---:R2:W3:Y:S02]  /*13da0*/  SYNCS.PHASECHK.TRANS64.TRYWAIT P1, [R9+URZ+0x28c30], R10 ;  /* 0x028c300a090075a7 */ /* 0x0044e4000802017f */
[----:B---3--:R-:W-:Y:S05]  /*13db0*/  @!P1 NANOSLEEP.SYNCS 0x989680 ;  /* 0x009896800000995d */ /* 0x008fea0003900000 */
[----:B------:R-:W3:Y:S02]  /*13dc0*/  @!P1 SYNCS.PHASECHK.TRANS64 P1, [R9+URZ+0x28c30], R10 ;  /* 0x028c300a090095a7 */ /* 0x000ee4000802007f */
[----:B---3--:R-:W-:Y:S05]  /*13dd0*/  @!P1 BRA `(.L_x_1671) ;  /* 0xfffffffc00f09947 */ /* 0x008fea000383ffff */
[----:B------:R-:W-:Y:S05]  /*13de0*/  BRA `(.L_x_1670) ;  /* 0xffffff0000807947 */ /* 0x000fea000383ffff */
.L_x_1684:
[----:B-1----:R1:W3:Y:S02]  /*13df0*/  SYNCS.PHASECHK.TRANS64.TRYWAIT P1, [R9+URZ+0x28c50], R10 ;  /* 0x028c500a090075a7 */ /* 0x0022e4000802017f */
[----:B---3--:R-:W-:Y:S05]  /*13e00*/  @!P1 NANOSLEEP.SYNCS 0x989680 ;  /* 0x009896800000995d */ /* 0x008fea0003900000 */
[----:B------:R-:W3:Y:S02]  /*13e10*/  @!P1 SYNCS.PHASECHK.TRANS64 P1, [R9+URZ+0x28c50], R10 ;  /* 0x028c500a090095a7 */ /* 0x000ee4000802007f */
[----:B---3--:R-:W-:Y:S05]  /*13e20*/  @!P1 BRA `(.L_x_1684) ;  /* 0xfffffffc00f09947 */ /* 0x008fea000383ffff */
[----:B------:R-:W-:Y:S05]  /*13e30*/  BRA `(.L_x_1683) ;  /* 0xffffff1c002c7947 */ /* 0x000fea000383ffff */
.L_x_1693:
[----:B-1----:R-:W-:-:S04]  /*13e40*/  IMAD.U32 R6, RZ, RZ, UR21 ;  /* 0x00000015ff067e24 */ /* 0x002fc8000f8e00ff */
[----:B------:R1:W2:Y:S03]  /*13e50*/  SYNCS.PHASECHK.TRANS64.TRYWAIT P1, [R6+URZ+0x28c30], R9 ;  /* 0x028c3009060075a7 */ /* 0x0002a6000802017f */
[----:B--2---:R-:W-:Y:S05]  /*13e60*/  @!P1 NANOSLEEP.SYNCS 0x989680 ;  /* 0x009896800000995d */ /* 0x004fea0003900000 */
[----:B------:R-:W2:Y:S02]  /*13e70*/  @!P1 SYNCS.PHASECHK.TRANS64 P1, [R6+URZ+0x28c30], R9 ;  /* 0x028c3009060095a7 */ /* 0x000ea4000802007f */
[----:B--2---:R-:W-:Y:S05]  /*13e80*/  @!P1 BRA `(.L_x_1693) ;  /* 0xfffffffc00ec9947 */ /* 0x004fea000383ffff */
[----:B------:R-:W-:Y:S05]  /*13e90*/  BRA `(.L_x_1692) ;  /* 0xffffff2000b07947 */ /* 0x000fea000383ffff */
.L_x_1706:
[----:B--23--:R-:W-:-:S04]  /*13ea0*/  IMAD.U32 R10, RZ, RZ, UR21 ;  /* 0x00000015ff0a7e24 */ /* 0x00cfc8000f8e00ff */
[----:B------:R2:W3:Y:S03]  /*13eb0*/  SYNCS.PHASECHK.TRANS64.TRYWAIT P1, [R10+URZ+0x28c50], R9 ;  /* 0x028c50090a0075a7 */ /* 0x0004e6000802017f */
[----:B---3--:R-:W-:Y:S05]  /*13ec0*/  @!P1 NANOSLEEP.SYNCS 0x989680 ;  /* 0x009896800000995d */ /* 0x008fea0003900000 */
[----:B------:R-:W3:Y:S02]  /*13ed0*/  @!P1 SYNCS.PHASECHK.TRANS64 P1, [R10+URZ+0x28c50], R9 ;  /* 0x028c50090a0095a7 */ /* 0x000ee4000802007f */
[----:B---3--:R-:W-:Y:S05]  /*13ee0*/  @!P1 BRA `(.L_x_1706) ;  /* 0xfffffffc00ec9947 */ /* 0x008fea000383ffff */
[----:B------:R-:W-:Y:S05]  /*13ef0*/  BRA `(.L_x_1705) ;  /* 0xffffff4000a07947 */ /* 0x000fea000383ffff */
.L_x_1716:
[----:B-1----:R-:W-:-:S04]  /*13f00*/  IMAD.U32 R6, RZ, RZ, UR21 ;  /* 0x00000015ff067e24 */ /* 0x002fc8000f8e00ff */
[----:B------:R1:W2:Y:S03]  /*13f10*/  SYNCS.PHASECHK.TRANS64.TRYWAIT P2, [R6+URZ+0x28c30], R9 ;  /* 0x028c3009060075a7 */ /* 0x0002a6000804017f */
[----:B--2---:R-:W-:Y:S05]  /*13f20*/  @!P2 NANOSLEEP.SYNCS 0x989680 ;  /* 0x009896800000a95d */ /* 0x004fea0003900000 */
[----:B------:R-:W2:Y:S02]  /*13f30*/  @!P2 SYNCS.PHASECHK.TRANS64 P2, [R6+URZ+0x28c30], R9 ;  /* 0x028c30090600a5a7 */ /* 0x000ea4000804007f */
[----:B--2---:R-:W-:Y:S05]  /*13f40*/  @!P2 BRA `(.L_x_1716) ;  /* 0xfffffffc00eca947 */ /* 0x004fea000383ffff */
[----:B------:R-:W-:Y:S05]  /*13f50*/  BRA `(.L_x_1715) ;  /* 0xffffff4800207947 */ /* 0x000fea000383ffff */
.L_x_1721:
[----:B--2---:R-:W-:-:S04]  /*13f60*/  IMAD.U32 R8, RZ, RZ, UR21 ;  /* 0x00000015ff087e24 */ /* 0x004fc8000f8e00ff */
[----:B------:R2:W4:Y:S03]  /*13f70*/  SYNCS.PHASECHK.TRANS64.TRYWAIT P2, [R8+URZ+0x28c50], R9 ;  /* 0x028c5009080075a7 */ /* 0x000526000804017f */
[----:B----4-:R-:W-:Y:S05]  /*13f80*/  @!P2 NANOSLEEP.SYNCS 0x989680 ;  /* 0x009896800000a95d */ /* 0x010fea0003900000 */
[----:B------:R-:W4:Y:S02]  /*13f90*/  @!P2 SYNCS.PHASECHK.TRANS64 P2, [R8+URZ+0x28c50], R9 ;  /* 0x028c50090800a5a7 */ /* 0x000f24000804007f */
[----:B----4-:R-:W-:Y:S05]  /*13fa0*/  @!P2 BRA `(.L_x_1721) ;  /* 0xfffffffc00eca947 */ /* 0x010fea000383ffff */
[----:B------:R-:W-:Y:S05]  /*13fb0*/  BRA `(.L_x_1720) ;  /* 0xffffff5c00447947 */ /* 0x000fea000383ffff */
.L_x_1728:
[----:B-1----:R-:W-:-:S04]  /*13fc0*/  IMAD.U32 R5, RZ, RZ, UR21 ;  /* 0x00000015ff057e24 */ /* 0x002fc8000f8e00ff */
[----:B------:R1:W2:Y:S03]  /*13fd0*/  SYNCS.PHASECHK.TRANS64.TRYWAIT P1, [R5+URZ+0x28c30], R8 ;  /* 0x028c3008050075a7 */ /* 0x0002a6000802017f */
[----:B--2---:R-:W-:Y:S05]  /*13fe0*/  @!P1 NANOSLEEP.SYNCS 0x989680 ;  /* 0x009896800000995d */ /* 0x004fea0003900000 */
[----:B------:R-:W2:Y:S02]  /*13ff0*/  @!P1 SYNCS.PHASECHK.TRANS64 P1, [R5+URZ+0x28c30], R8 ;  /* 0x028c3008050095a7 */ /* 0x000ea4000802007f */
[----:B--2---:R-:W-:Y:S05]  /*14000*/  @!P1 BRA `(.L_x_1728) ;  /* 0xfffffffc00ec9947 */ /* 0x004fea000383ffff */
[----:B------:R-:W-:Y:S05]  /*14010*/  BRA `(.L_x_1727) ;  /* 0xffffff6000387947 */ /* 0x000fea000383ffff */
.L_x_1741:
[----:B--2---:R-:W-:-:S04]  /*14020*/  MOV R7, UR21 ;  /* 0x0000001500077c02 */ /* 0x004fc80008000f00 */
[----:B------:R2:W3:Y:S03]  /*14030*/  SYNCS.PHASECHK.TRANS64.TRYWAIT P1, [R7+URZ+0x28c50], R8 ;  /* 0x028c5008070075a7 */ /* 0x0004e6000802017f */
[----:B---3--:R-:W-:Y:S05]  /*14040*/  @!P1 NANOSLEEP.SYNCS 0x989680 ;  /* 0x009896800000995d */ /* 0x008fea0003900000 */
[----:B------:R-:W3:Y:S02]  /*14050*/  @!P1 SYNCS.PHASECHK.TRANS64 P1, [R7+URZ+0x28c50], R8 ;  /* 0x028c5008070095a7 */ /* 0x000ee4000802007f */
[----:B---3--:R-:W-:Y:S05]  /*14060*/  @!P1 BRA `(.L_x_1741) ;  /* 0xfffffffc00ec9947 */ /* 0x008fea000383ffff */
[----:B------:R-:W-:Y:S05]  /*14070*/  BRA `(.L_x_1740) ;  /* 0xffffff8000207947 */ /* 0x000fea000383ffff */
.L_x_1772:
[----:B------:R-:W2:Y:S01]  /*14080*/  S2R R20, SR_TID.X ;  /* 0x0000000000147919 */ /* 0x000ea20000002100 */
[----:B------:R-:W-:Y:S02]  /*14090*/  IMAD.MOV.U32 R12, RZ, RZ, RZ ;  /* 0x000000ffff0c7224 */ /* 0x000fe400078e00ff */
[----:B------:R-:W-:Y:S02]  /*140a0*/  IMAD.MOV.U32 R11, RZ, RZ, 0x1f ;  /* 0x0000001fff0b7424 */ /* 0x000fe400078e00ff */
[----:B------:R-:W-:Y:S01]  /*140b0*/  IMAD.MOV.U32 R15, RZ, RZ, -0x1 ;  /* 0xffffffffff0f7424 */ /* 0x000fe200078e00ff */
[----:B--2---:R-:W-:-:S04]  /*140c0*/  SHF.R.U32.HI R20, RZ, 0x5, R20 ;  /* 0x00000005ff147819 */ /* 0x004fc80000011614 */
[----:B------:R-:W-:-:S05]  /*140d0*/  LOP3.LUT R20, R20, 0x3, RZ, 0xc0, !PT ;  /* 0x0000000314147812 */ /* 0x000fca00078ec0ff */
[----:B------:R-:W-:-:S07]  /*140e0*/  IMAD.MOV.U32 R13, RZ, RZ, R20 ;  /* 0x000000ffff0d7224 */ /* 0x000fce00078e0014 */
[----:B01---5:R-:W-:Y:S05]  /*140f0*/  WARPSYNC.COLLECTIVE R15, `(.L_x_1826) ;  /* 0x000000000f087348 */ /* 0x023fea0003c00000 */
[----:B------:R2:W3:Y:S02]  /*14100*/  SHFL.IDX P6, R14, R13, R12, R11 ;  /* 0x0000000c0d0e7389 */ /* 0x0004e400000c000b */
[----:B0123-5:R-:W-:Y:S01]  /*14110*/  ENDCOLLECTIVE ;  /* 0x000000000000791b */ /* 0x02ffe20003800000 */
.L_x_1826:
[----:B------:R-:W-:Y:S05]  /*14120*/  BRA `(.L_x_1827) ;  /* 0xffffffcc00207947 */ /* 0x000fea000383ffff */
.L_x_1775:
[----:B0-----:R0:W1:Y:S02]  /*14130*/  SYNCS.PHASECHK.TRANS64.TRYWAIT P0, [R25+URZ+0x28c40], R0 ;  /* 0x028c4000190075a7 */ /* 0x001064000800017f */
[----:B-1----:R-:W-:Y:S05]  /*14140*/  @!P0 NANOSLEEP.SYNCS 0x989680 ;  /* 0x009896800000895d */ /* 0x002fea0003900000 */
[----:B------:R-:W1:Y:S02]  /*14150*/  @!P0 SYNCS.PHASECHK.TRANS64 P0, [R25+URZ+0x28c40], R0 ;  /* 0x028c4000190085a7 */ /* 0x000e64000800007f */
[----:B-1----:R-:W-:Y:S05]  /*14160*/  @!P0 BRA `(.L_x_1775) ;  /* 0xfffffffc00f08947 */ /* 0x002fea000383ffff */
[----:B------:R-:W-:Y:S05]  /*14170*/  BRA `(.L_x_1828) ;  /* 0xffffffcc00c87947 */ /* 0x000fea000383ffff */
.L_x_1776:
        /* <DEDUP_REMOVED lines=8> */
.L_x_1830:
[----:B------:R-:W-:Y:S05]  /*14200*/  BSYNC B0 ;  /* 0x0000000000007941 */ /* 0x000fea0003800000 */
.L_x_1829:
[----:B------:R-:W-:Y:S01]  /*14210*/  IMAD.MOV.U32 R13, RZ, RZ, R0 ;  /* 0x000000ffff0d7224 */ /* 0x000fe200078e0000 */
[----:B------:R-:W-:Y:S01]  /*14220*/  @P0 LEA R7, R4, R17, 0x1 ;  /* 0x0000001104070211 */ /* 0x000fe200078e08ff */
[----:B------:R-:W-:Y:S02]  /*14230*/  IMAD.MOV.U32 R12, RZ, RZ, RZ ;  /* 0x000000ffff0c7224 */ /* 0x000fe400078e00ff */
[----:B------:R-:W-:Y:S02]  /*14240*/  IMAD.MOV.U32 R11, RZ, RZ, 0x181f ;  /* 0x0000181fff0b7424 */ /* 0x000fe400078e00ff */
[----:B------:R-:W-:Y:S02]  /*14250*/  IMAD.MOV.U32 R15, RZ, RZ, -0x1 ;  /* 0xffffffffff0f7424 */ /* 0x000fe400078e00ff */
[----:B------:R-:W-:-:S07]  /*14260*/  IMAD.MOV.U32 R2, RZ, RZ, R14 ;  /* 0x000000ffff027224 */ /* 0x000fce00078e000e */
[----:B------:R-:W-:Y:S05]  /*14270*/  WARPSYNC.COLLECTIVE R15, `(.L_x_1831) ;  /* 0x000000000f087348 */ /* 0x000fea0003c00000 */
[----:B------:R0:W1:Y:S02]  /*14280*/  SHFL.IDX P6, R14, R13, R12, R11 ;  /* 0x0000000c0d0e7389 */ /* 0x00006400000c000b */
[----:B01----:R-:W-:Y:S01]  /*14290*/  ENDCOLLECTIVE ;  /* 0x000000000000791b */ /* 0x003fe20003800000 */
.L_x_1831:
[----:B------:R-:W-:Y:S02]  /*142a0*/  IMAD.MOV.U32 R13, RZ, RZ, R5 ;  /* 0x000000ffff0d7224 */ /* 0x000fe400078e0005 */
[----:B------:R-:W-:Y:S01]  /*142b0*/  IMAD.MOV.U32 R12, RZ, RZ, 0x1 ;  /* 0x00000001ff0c7424 */ /* 0x000fe200078e00ff */
[----:B------:R-:W-:-:S05]  /*142c0*/  @P0 LEA R14, P1, R6, R14, 0x1 ;  /* 0x0000000e060e0211 */ /* 0x000fca00078208ff */
[----:B------:R-:W-:Y:S02]  /*142d0*/  @P0 IMAD.X R3, RZ, RZ, R2, P1 ;  /* 0x000000ffff030224 */ /* 0x000fe400008e0602 */
[----:B------:R-:W-:-:S07]  /*142e0*/  @P0 IMAD.MOV.U32 R2, RZ, RZ, R14 ;  /* 0x000000ffff020224 */ /* 0x000fce00078e000e */
[----:B------:R-:W-:Y:S05]  /*142f0*/  WARPSYNC.COLLECTIVE R15, `(.L_x_1832) ;  /* 0x000000000f087348 */ /* 0x000fea0003c00000 */
[----:B------:R0:W1:Y:S02]  /*14300*/  SHFL.IDX P6, R14, R13, R12, R11 ;  /* 0x0000000c0d0e7389 */ /* 0x00006400000c000b */
[----:B01----:R-:W-:Y:S01]  /*14310*/  ENDCOLLECTIVE ;  /* 0x000000000000791b */ /* 0x003fe20003800000 */
.L_x_1832:
[----:B------:R-:W-:Y:S01]  /*14320*/  @!PT LDS RZ, [RZ] ;  /* 0x00000000fffff984 */ /* 0x000fe20000000800 */
[----:B------:R-:W-:Y:S01]  /*14330*/  @!PT LDS RZ, [RZ] ;  /* 0x00000000fffff984 */ /* 0x000fe20000000800 */
[----:B------:R-:W-:Y:S01]  /*14340*/  @!PT LDS RZ, [RZ] ;  /* 0x00000000fffff984 */ /* 0x000fe20000000800 */
[----:B------:R0:W-:Y:S01]  /*14350*/  @P0 LDGSTS.E.BYPASS.LTC128B.128 [R7+0x22400], desc[UR52][R2.64], !P2 ;  /* 0x2240000002070fae */ /* 0x0001e2000d101d74 */
[----:B------:R-:W-:Y:S01]  /*14360*/  ISETP.GE.AND P0, PT, R27, 0x11, PT ;  /* 0x000000111b00780c */ /* 0x000fe20003f06270 */
[----:B------:R-:W-:-:S12]  /*14370*/  IMAD.MOV.U32 R13, RZ, RZ, R0 ;  /* 0x000000ffff0d7224 */ /* 0x000fd800078e0000 */
[----:B------:R-:W-:Y:S02]  /*14380*/  @P0 IMAD R9, R4, 0x2, R17 ;  /* 0x0000000204090824 */ /* 0x000fe400078e0211 */
[----:B0-----:R-:W-:-:S07]  /*14390*/  IMAD.MOV.U32 R2, RZ, RZ, R14 ;  /* 0x000000ffff027224 */ /* 0x001fce00078e000e */
[----:B------:R-:W-:Y:S05]  /*143a0*/  WARPSYNC.COLLECTIVE R15, `(.L_x_1833) ;  /* 0x000000000f087348 */ /* 0x000fea0003c00000 */
[----:B------:R0:W1:Y:S02]  /*143b0*/  SHFL.IDX P6, R14, R13, R12, R11 ;  /* 0x0000000c0d0e7389 */ /* 0x00006400000c000b */
[----:B01----:R-:W-:Y:S01]  /*143c0*/  ENDCOLLECTIVE ;  /* 0x000000000000791b */ /* 0x003fe20003800000 */
.L_x_1833:
        /* <DEDUP_REMOVED lines=8> */
.L_x_1834:
        /* <DEDUP_REMOVED lines=11> */
.L_x_1835:
[----:B------:R-:W-:Y:S02]  /*14500*/  IMAD.MOV.U32 R13, RZ, RZ, R5 ;  /* 0x000000ffff0d7224 */ /* 0x000fe400078e0005 */
[----:B------:R-:W-:Y:S01]  /*14510*/  IMAD.MOV.U32 R12, RZ, RZ, 0x3 ;  /* 0x00000003ff0c7424 */ /* 0x000fe200078e00ff */
[----:B------:R-:W-:-:S05]  /*14520*/  @P0 LEA R14, P1, R6, R14, 0x1 ;  /* 0x0000000e060e0211 */ /* 0x000fca00078208ff */
[----:B------:R-:W-:Y:S01]  /*14530*/  @P0 IMAD.X R3, RZ, RZ, R2, P1 ;  /* 0x000000ffff030224 */ /* 0x000fe200008e0602 */
[----:B------:R-:W-:-:S07]  /*14540*/  @P0 MOV R2, R14 ;  /* 0x0000000e00020202 */ /* 0x000fce0000000f00 */
[----:B------:R-:W-:Y:S05]  /*14550*/  WARPSYNC.COLLECTIVE R15, `(.L_x_1836) ;  /* 0x000000000f087348 */ /* 0x000fea0003c00000 */
[----:B------:R0:W1:Y:S02]  /*14560*/  SHFL.IDX P6, R14, R13, R12, R11 ;  /* 0x0000000c0d0e7389 */ /* 0x00006400000c000b */
[----:B01----:R-:W-:Y:S01]  /*14570*/  ENDCOLLECTIVE ;  /* 0x000000000000791b */ /* 0x003fe20003800000 */
.L_x_1836:
[----:B------:R-:W-:Y:S01]  /*14580*/  @!PT LDS RZ, [RZ] ;  /* 0x00000000fffff984 */ /* 0x000fe20000000800 */
[----:B------:R-:W-:Y:S01]  /*14590*/  @!PT LDS RZ, [RZ] ;  /* 0x00000000fffff984 */ /* 0x000fe20000000800 */
[----:B------:R-:W-:Y:S01]  /*145a0*/  @!PT LDS RZ, [RZ] ;  /* 0x00000000fffff984 */ /* 0x000fe20000000800 */
[----:B------:R0:W-:Y:S01]  /*145b0*/  @P0 LDGSTS.E.BYPASS.LTC128B.128 [R7+0x23400], desc[UR52][R2.64], !P2 ;  /* 0x2340000002070fae */ /* 0x0001e2000d101d74 */
[----:B------:R-:W-:Y:S02]  /*145c0*/  IMAD.MOV.U32 R13, RZ, RZ, R0 ;  /* 0x000000ffff0d7224 */ /* 0x000fe400078e0000 */
[----:B------:R-:W-:-:S07]  /*145d0*/  IMAD.MOV.U32 R5, RZ, RZ, R14 ;  /* 0x000000ffff057224 */ /* 0x000fce00078e000e */
[----:B0-----:R-:W-:Y:S05]  /*145e0*/  WARPSYNC.COLLECTIVE R15, `(.L_x_1837) ;  /* 0x000000000f087348 */ /* 0x001fea0003c00000 */
[----:B------:R1:W2:Y:S02]  /*145f0*/  SHFL.IDX P6, R14, R13, R12, R11 ;  /* 0x0000000c0d0e7389 */ /* 0x0002a400000c000b */
[----:B012---:R-:W-:Y:S01]  /*14600*/  ENDCOLLECTIVE ;  /* 0x000000000000791b */ /* 0x007fe20003800000 */
.L_x_1837:
[----:B------:R-:W-:Y:S05]  /*14610*/  BRA `(.L_x_1838) ;  /* 0xffffffcc00807947 */ /* 0x000fea000383ffff */
.L_x_1781:
[----:B------:R-:W-:Y:S02]  /*14620*/  IMAD.MOV.U32 R13, RZ, RZ, R5 ;  /* 0x000000ffff0d7224 */ /* 0x000fe400078e0005 */
[----:B------:R-:W-:Y:S02]  /*14630*/  IMAD.MOV.U32 R12, RZ, RZ, RZ ;  /* 0x000000ffff0c7224 */ /* 0x000fe400078e00ff */
[----:B------:R-:W-:Y:S02]  /*14640*/  IMAD.MOV.U32 R11, RZ, RZ, 0x181f ;  /* 0x0000181fff0b7424 */ /* 0x000fe400078e00ff */
[----:B------:R-:W-:Y:S02]  /*14650*/  IMAD.MOV.U32 R15, RZ, RZ, -0x1 ;  /* 0xffffffffff0f7424 */ /* 0x000fe400078e00ff */
[----:B------:R-:W-:-:S07]  /*14660*/  VIADD R4, R36, UR43 ;  /* 0x0000002b24047c36 */ /* 0x000fce0008000000 */
[----:B-1---5:R-:W-:Y:S05]  /*14670*/  WARPSYNC.COLLECTIVE R15, `(.L_x_1839) ;  /* 0x000000000f087348 */ /* 0x022fea0003c00000 */
[----:B------:R0:W2:Y:S02]  /*14680*/  SHFL.IDX P6, R14, R13, R12, R11 ;  /* 0x0000000c0d0e7389 */ /* 0x0000a400000c000b */
[----:B012--5:R-:W-:Y:S01]  /*14690*/  ENDCOLLECTIVE ;  /* 0x000000000000791b */ /* 0x027fe20003800000 */
.L_x_1839:
[C---:B------:R-:W-:Y:S01]  /*146a0*/  VIADD R6, R4.reuse, 0x10 ;  /* 0x0000001004067836 */ /* 0x040fe20000000000 */
[----:B------:R-:W-:Y:S01]  /*146b0*/  ISETP.GE.AND P0, PT, R4, UR36, PT ;  /* 0x0000002404007c0c */ /* 0x000fe2000bf06270 */
[----:B------:R-:W-:Y:S02]  /*146c0*/  IMAD.MOV.U32 R13, RZ, RZ, R0 ;  /* 0x000000ffff0d7224 */ /* 0x000fe400078e0000 */
[----:B------:R-:W-:-:S10]  /*146d0*/  IMAD.MOV.U32 R2, RZ, RZ, R14 ;  /* 0x000000ffff027224 */ /* 0x000fd400078e000e */
[----:B------:R-:W-:Y:S05]  /*146e0*/  WARPSYNC.COLLECTIVE R15, `(.L_x_1840) ;  /* 0x000000000f087348 */ /* 0x000fea0003c00000 */
[----:B------:R0:W1:Y:S02]  /*146f0*/  SHFL.IDX P6, R14, R13, R12, R11 ;  /* 0x0000000c0d0e7389 */ /* 0x00006400000c000b */
[----:B01----:R-:W-:Y:S01]  /*14700*/  ENDCOLLECTIVE ;  /* 0x000000000000791b */ /* 0x003fe20003800000 */
.L_x_1840:
[----:B------:R-:W-:Y:S01]  /*14710*/  MOV R13, R5 ;  /* 0x00000005000d7202 */ /* 0x000fe20000000f00 */
[----:B------:R-:W-:Y:S01]  /*14720*/  IMAD.MOV.U32 R12, RZ, RZ, 0x1 ;  /* 0x00000001ff0c7424 */ /* 0x000fe200078e00ff */
[----:B------:R-:W-:-:S05]  /*14730*/  @!P0 LEA R14, P1, R10, R14, 0x1 ;  /* 0x0000000e0a0e8211 */ /* 0x000fca00078208ff */
[----:B------:R-:W-:Y:S02]  /*14740*/  @!P0 IMAD.X R3, RZ, RZ, R2, P1 ;  /* 0x000000ffff038224 */ /* 0x000fe400008e0602 */
[----:B------:R-:W-:-:S07]  /*14750*/  @!P0 IMAD.MOV.U32 R2, RZ, RZ, R14 ;  /* 0x000000ffff028224 */ /* 0x000fce00078e000e */
[----:B------:R-:W-:Y:S05]  /*14760*/  WARPSYNC.COLLECTIVE R15, `(.L_x_1841) ;  /* 0x000000000f087348 */ /* 0x000fea0003c00000 */
[----:B------:R0:W1:Y:S02]  /*14770*/  SHFL.IDX P6, R14, R13, R12, R11 ;  /* 0x0000000c0d0e7389 */ /* 0x00006400000c000b */
[----:B01----:R-:W-:Y:S01]  /*14780*/  ENDCOLLECTIVE ;  /* 0x000000000000791b */ /* 0x003fe20003800000 */
.L_x_1841:
[----:B------:R-:W-:Y:S01]  /*14790*/  @!PT LDS RZ, [RZ] ;  /* 0x00000000fffff984 */ /* 0x000fe20000000800 */
[----:B------:R-:W-:Y:S01]  /*147a0*/  @!PT LDS RZ, [RZ] ;  /* 0x00000000fffff984 */ /* 0x000fe20000000800 */
[----:B------:R-:W-:Y:S01]  /*147b0*/  @!PT LDS RZ, [RZ] ;  /* 0x00000000fffff984 */ /* 0x000fe20000000800 */
[----:B------:R0:W-:Y:S01]  /*147c0*/  @!P0 LDGSTS.E.BYPASS.LTC128B.128 [R8+0x20400], desc[UR52][R2.64], !P5 ;  /* 0x2040000002088fae */ /* 0x0001e2000e901d74 */
[----:B------:R-:W-:Y:S01]  /*147d0*/  ISETP.GE.AND P0, PT, R6, UR36, PT ;  /* 0x0000002406007c0c */ /* 0x000fe2000bf06270 */
[----:B------:R-:W-:Y:S02]  /*147e0*/  VIADD R6, R4, 0x20 ;  /* 0x0000002004067836 */ /* 0x000fe40000000000 */
[----:B------:R-:W-:Y:S02]  /*147f0*/  IMAD.MOV.U32 R13, RZ, RZ, R0 ;  /* 0x000000ffff0d7224 */ /* 0x000fe400078e0000 */
[----:B0-----:R-:W-:-:S08]  /*14800*/  IMAD.MOV.U32 R2, RZ, RZ, R14 ;  /* 0x000000ffff027224 */ /* 0x001fd000078e000e */
[----:B------:R-:W-:Y:S05]  /*14810*/  WARPSYNC.COLLECTIVE R15, `(.L_x_1842) ;  /* 0x000000000f087348 */ /* 0x000fea0003c00000 */
[----:B------:R0:W1:Y:S02]  /*14820*/  SHFL.IDX P6, R14, R13, R12, R11 ;  /* 0x0000000c0d0e7389 */ /* 0x00006400000c000b */
[----:B01----:R-:W-:Y:S01]  /*14830*/  ENDCOLLECTIVE ;  /* 0x000000000000791b */ /* 0x003fe20003800000 */
.L_x_1842:
        /* <DEDUP_REMOVED lines=8> */
.L_x_1843:
[----:B------:R-:W-:Y:S01]  /*148c0*/  @!PT LDS RZ, [RZ] ;  /* 0x00000000fffff984 */ /* 0x000fe20000000800 */
[----:B------:R-:W-:Y:S01]  /*148d0*/  @!PT LDS RZ, [RZ] ;  /* 0x00000000fffff984 */ /* 0x000fe20000000800 */
[----:B------:R-:W-:Y:S01]  /*148e0*/  @!PT LDS RZ, [RZ] ;  /* 0x00000000fffff984 */ /* 0x000fe20000000800 */
[----:B------:R0:W-:Y:S01]  /*148f0*/  @!P0 LDGSTS.E.BYPASS.LTC128B.128 [R8+0x20c00], desc[UR52][R2.64], !P5 ;  /* 0x20c0000002088fae */ /* 0x0001e2000e901d74 */
[----:B------:R-:W-:Y:S01]  /*14900*/  ISETP.GE.AND P0, PT, R6, UR36, PT ;  /* 0x0000002406007c0c */ /* 0x000fe2000bf06270 */
[----:B------:R-:W-:Y:S02]  /*14910*/  IMAD.MOV.U32 R13, RZ, RZ, R0 ;  /* 0x000000ffff0d7224 */ /* 0x000fe400078e0000 */
[----:B0-----:R-:W-:-:S10]  /*14920*/  IMAD.MOV.U32 R2, RZ, RZ, R14 ;  /* 0x000000ffff027224 */ /* 0x001fd400078e000e */
[----:B------:R-:W-:Y:S05]  /*14930*/  WARPSYNC.COLLECTIVE R15, `(.L_x_1844) ;  /* 0x000000000f087348 */ /* 0x000fea0003c00000 */
[----:B------:R0:W1:Y:S02]  /*14940*/  SHFL.IDX P6, R14, R13, R12, R11 ;  /* 0x0000000c0d0e7389 */ /* 0x00006400000c000b */
[----:B01----:R-:W-:Y:S01]  /*14950*/  ENDCOLLECTIVE ;  /* 0x000000000000791b */ /* 0x003fe20003800000 */
.L_x_1844:
        /* <DEDUP_REMOVED lines=8> */
.L_x_1845:
[----:B------:R-:W-:Y:S01]  /*149e0*/  @!PT LDS RZ, [RZ] ;  /* 0x00000000fffff984 */ /* 0x000fe20000000800 */
[----:B------:R-:W-:Y:S01]  /*149f0*/  @!PT LDS RZ, [RZ] ;  /* 0x00000000fffff984 */ /* 0x000fe20000000800 */
[----:B------:R-:W-:Y:S01]  /*14a00*/  @!PT LDS RZ, [RZ] ;  /* 0x00000000fffff984 */ /* 0x000fe20000000800 */
[----:B------:R0:W-:Y:S01]  /*14a10*/  @!P0 LDGSTS.E.BYPASS.LTC128B.128 [R8+0x21400], desc[UR52][R2.64], !P5 ;  /* 0x2140000002088fae */ /* 0x0001e2000e901d74 */
[----:B------:R-:W-:Y:S01]  /*14a20*/  IMAD.MOV.U32 R13, RZ, RZ, R0 ;  /* 0x000000ffff0d7224 */ /* 0x000fe200078e0000 */
[----:B------:R-:W-:-:S07]  /*14a30*/  MOV R5, R14 ;  /* 0x0000000e00057202 */ /* 0x000fce0000000f00 */
[----:B0-----:R-:W-:Y:S05]  /*14a40*/  WARPSYNC.COLLECTIVE R15, `(.L_x_1846) ;  /* 0x000000000f087348 */ /* 0x001fea0003c00000 */
[----:B------:R1:W2:Y:S02]  /*14a50*/  SHFL.IDX P6, R14, R13, R12, R11 ;  /* 0x0000000c0d0e7389 */ /* 0x0002a400000c000b */
[----:B012---:R-:W-:Y:S01]  /*14a60*/  ENDCOLLECTIVE ;  /* 0x000000000000791b */ /* 0x007fe20003800000 */
.L_x_1846:
[----:B------:R-:W-:Y:S05]  /*14a70*/  BRA `(.L_x_1847) ;  /* 0xffffffd000547947 */ /* 0x000fea000383ffff */
.L_x_1784:
[----:B0-----:R0:W2:Y:S02]  /*14a80*/  SYNCS.PHASECHK.TRANS64.TRYWAIT P0, [R17+URZ+0x28c20], R0 ;  /* 0x028c2000110075a7 */ /* 0x0010a4000800017f */
[----:B--2---:R-:W-:Y:S05]  /*14a90*/  @!P0 NANOSLEEP.SYNCS 0x989680 ;  /* 0x009896800000895d */ /* 0x004fea0003900000 */
[----:B------:R-:W2:Y:S02]  /*14aa0*/  @!P0 SYNCS.PHASECHK.TRANS64 P0, [R17+URZ+0x28c20], R0 ;  /* 0x028c2000110085a7 */ /* 0x000ea4000800007f */
[----:B--2---:R-:W-:Y:S05]  /*14ab0*/  @!P0 BRA `(.L_x_1784) ;  /* 0xfffffffc00f08947 */ /* 0x004fea000383ffff */
[----:B------:R-:W-:Y:S05]  /*14ac0*/  BRA `(.L_x_1848) ;  /* 0xffffffd000b07947 */ /* 0x000fea000383ffff */
.L_x_1787:
[----:B0-----:R0:W2:Y:S02]  /*14ad0*/  SYNCS.PHASECHK.TRANS64.TRYWAIT P0, [R25+URZ+0x28c60], R0 ;  /* 0x028c6000190075a7 */ /* 0x0010a4000800017f */
[----:B--2---:R-:W-:Y:S05]  /*14ae0*/  @!P0 NANOSLEEP.SYNCS 0x989680 ;  /* 0x009896800000895d */ /* 0x004fea0003900000 */
[----:B------:R-:W2:Y:S02]  /*14af0*/  @!P0 SYNCS.PHASECHK.TRANS64 P0, [R25+URZ+0x28c60], R0 ;  /* 0x028c6000190085a7 */ /* 0x000ea4000800007f */
[----:B--2---:R-:W-:Y:S05]  /*14b00*/  @!P0 BRA `(.L_x_1787) ;  /* 0xfffffffc00f08947 */ /* 0x004fea000383ffff */
[----:B------:R-:W-:Y:S05]  /*14b10*/  BRA `(.L_x_1849) ;  /* 0xffffffd000c07947 */ /* 0x000fea000383ffff */
.L_x_1788:
[----:B------:R-:W-:Y:S01]  /*14b20*/  BSSY B0, `(.L_x_1850) ;  /* 0x0000008000007945 */ /* 0x000fe20003800000 */
[----:B------:R-:W-:Y:S02]  /*14b30*/  IMAD.MOV.U32 R13, RZ, RZ, R7 ;  /* 0x000000ffff0d7224 */ /* 0x000fe400078e0007 */
[----:B------:R-:W-:Y:S02]  /*14b40*/  IMAD.MOV.U32 R12, RZ, RZ, RZ ;  /* 0x000000ffff0c7224 */ /* 0x000fe400078e00ff */
[----:B------:R-:W-:Y:S02]  /*14b50*/  IMAD.MOV.U32 R11, RZ, RZ, 0x181f ;  /* 0x0000181fff0b7424 */ /* 0x000fe400078e00ff */
[----:B------:R-:W-:-:S07]  /*14b60*/  IMAD.MOV.U32 R15, RZ, RZ, -0x1 ;  /* 0xffffffffff0f7424 */ /* 0x000fce00078e00ff */
[----:B-1----:R-:W-:Y:S05]  /*14b70*/  WARPSYNC.COLLECTIVE R15, `(.L_x_1851) ;  /* 0x000000000f087348 */ /* 0x002fea0003c00000 */
[----:B------:R0:W2:Y:S02]  /*14b80*/  SHFL.IDX P6, R14, R13, R12, R11 ;  /* 0x0000000c0d0e7389 */ /* 0x0000a400000c000b */
[----:B012---:R-:W-:Y:S01]  /*14b90*/  ENDCOLLECTIVE ;  /* 0x000000000000791b */ /* 0x007fe20003800000 */
.L_x_1851:
[----:B------:R-:W-:Y:S05]  /*14ba0*/  BSYNC B0 ;  /* 0x0000000000007941 */ /* 0x000fea0003800000 */
.L_x_1850:
        /* <DEDUP_REMOVED lines=8> */
[C---:B------:R-:W-:Y:S01]  /*14c30*/  LOP3.LUT P3, RZ, R32.reuse, 0x8, RZ, 0xc0, !PT ;  /* 0x0000000820ff7812 */ /* 0x040fe2000786c0ff */
[----:B------:R-:W-:Y:S01]  /*14c40*/  IMAD.MOV.U32 R3, RZ, RZ, R14 ;  /* 0x000000ffff037224 */ /* 0x000fe200078e000e */
[----:B------:R-:W-:Y:S01]  /*14c50*/  LOP3.LUT P2, RZ, R32, 0x10, RZ, 0xc0, !PT ;  /* 0x0000001020ff7812 */ /* 0x000fe2000784c0ff */
[----:B------:R-:W-:-:S12]  /*14c60*/  IMAD R5, R5, 0x2, R17 ;  /* 0x0000000205057824 */ /* 0x000fd800078e0211 */
[----:B0-----:R-:W-:Y:S05]  /*14c70*/  WARPSYNC.COLLECTIVE R15, `(.L_x_1852) ;  /* 0x000000000f087348 */ /* 0x001fea0003c00000 */
[----:B------:R1:W2:Y:S02]  /*14c80*/  SHFL.IDX P6, R14, R13, R12, R11 ;  /* 0x0000000c0d0e7389 */ /* 0x0002a400000c000b */
[----:B012---:R-:W-:Y:S01]  /*14c90*/  ENDCOLLECTIVE ;  /* 0x000000000000791b */ /* 0x007fe20003800000 */
.L_x_1852:
[----:B------:R-:W-:-:S04]  /*14ca0*/  LOP3.LUT R16, R16, 0xfffffdff, RZ, 0xc0, !PT ;  /* 0xfffffdff10107812 */ /* 0x000fc800078ec0ff */
[----:B------:R-:W-:Y:S02]  /*14cb0*/  @P1 LOP3.LUT R16, R16, 0x200, RZ, 0xfc, !PT ;  /* 0x0000020010101812 */ /* 0x000fe400078efcff */
[----:B------:R-:W-:Y:S01]  /*14cc0*/  MOV R13, R7 ;  /* 0x00000007000d7202 */ /* 0x000fe20000000f00 */
[----:B------:R-:W-:Y:S02]  /*14cd0*/  IMAD.MOV.U32 R12, RZ, RZ, 0x1 ;  /* 0x00000001ff0c7424 */ /* 0x000fe400078e00ff */
[----:B------:R-:W-:-:S05]  /*14ce0*/  IMAD.SHL.U32 R8, R8, 0x8, RZ ;  /* 0x0000000808087824 */ /* 0x000fca00078e00ff */
[----:B------:R-:W-:-:S05]  /*14cf0*/  LOP3.LUT R8, R8, 0x38, RZ, 0xc0, !PT ;  /* 0x0000003808087812 */ /* 0x000fca00078ec0ff */
[----:B------:R-:W-:-:S05]  /*14d00*/  IMAD.SHL.U32 R0, R8, 0x2, RZ ;  /* 0x0000000208007824 */ /* 0x000fca00078e00ff */
[----:B------:R-:W-:-:S05]  /*14d10*/  IADD3 R2, P0, R14, R0, RZ ;  /* 0x000000000e027210 */ /* 0x000fca0007f1e0ff */
[----:B------:R-:W-:Y:S01]  /*14d20*/  IMAD.X R3, RZ, RZ, R3, P0 ;  /* 0x000000ffff037224 */ /* 0x000fe200000e0603 */
[----:B------:R-:W-:Y:S02]  /*14d30*/  ISETP.LT.OR P0, PT, R27, 0x1, !P1 ;  /* 0x000000011b00780c */ /* 0x000fe40004f01670 */
[----:B------:R-:W-:-:S11]  /*14d40*/  LOP3.LUT P1, RZ, R32, 0x20, RZ, 0xc0, !PT ;  /* 0x0000002020ff7812 */ /* 0x000fd6000782c0ff */
        /* <DEDUP_REMOVED lines=17> */
[----:B------:R-:W-:-:S04]  /*14e60*/  ISETP.GT.AND P6, PT, R4, -0x1, PT ;  /* 0xffffffff0400780c */ /* 0x000fc80003fc4270 */
[----:B------:R-:W-:-:S13]  /*14e70*/  ISETP.LT.OR P6, PT, R27, 0x1, P6 ;  /* 0x000000011b00780c */ /* 0x000fda00037c1670 */
[----:B------:R0:W-:Y:S02]  /*14e80*/  LDGSTS.E.BYPASS.LTC128B.128 [R5+0xe400], desc[UR52][R2.64+0x380], !P6 ;  /* 0x0e40038002057fae */ /* 0x0001e4000f101d74 */
[----:B0-----:R-:W-:Y:S05]  /*14e90*/  WARPSYNC.COLLECTIVE R15, `(.L_x_1853) ;  /* 0x000000000f087348 */ /* 0x001fea0003c00000 */
[----:B------:R1:W2:Y:S02]  /*14ea0*/  SHFL.IDX P6, R14, R13, R12, R11 ;  /* 0x0000000c0d0e7389 */ /* 0x0002a400000c000b */
[----:B012---:R-:W-:Y:S01]  /*14eb0*/  ENDCOLLECTIVE ;  /* 0x000000000000791b */ /* 0x007fe20003800000 */
.L_x_1853:
[----:B------:R-:W-:Y:S02]  /*14ec0*/  IMAD.MOV.U32 R13, RZ, RZ, R6 ;  /* 0x000000ffff0d7224 */ /* 0x000fe400078e0006 */
[----:B------:R-:W-:-:S07]  /*14ed0*/  IMAD.MOV.U32 R3, RZ, RZ, R14 ;  /* 0x000000ffff037224 */ /* 0x000fce00078e000e */
[----:B------:R-:W-:Y:S05]  /*14ee0*/  WARPSYNC.COLLECTIVE R15, `(.L_x_1854) ;  /* 0x000000000f087348 */ /* 0x000fea0003c00000 */
[----:B------:R0:W1:Y:S02]  /*14ef0*/  SHFL.IDX P6, R14, R13, R12, R11 ;  /* 0x0000000c0d0e7389 */ /* 0x00006400000c000b */
[----:B01----:R-:W-:Y:S01]  /*14f00*/  ENDCOLLECTIVE ;  /* 0x000000000000791b */ /* 0x003fe20003800000 */
.L_x_1854:
[----:B------:R-:W-:Y:S02]  /*14f10*/  IMAD.MOV.U32 R13, RZ, RZ, R7 ;  /* 0x000000ffff0d7224 */ /* 0x000fe400078e0007 */
[----:B------:R-:W-:Y:S01]  /*14f20*/  IMAD.MOV.U32 R12, RZ, RZ, 0x2 ;  /* 0x00000002ff0c7424 */ /* 0x000fe200078e00ff */
[----:B------:R-:W-:-:S05]  /*14f30*/  IADD3 R2, P6, R14, R0, RZ ;  /* 0x000000000e027210 */ /* 0x000fca0007fde0ff */
[----:B------:R-:W-:Y:S01]  /*14f40*/  IMAD.X R3, RZ, RZ, R3, P6 ;  /* 0x000000ffff037224 */ /* 0x000fe200030e0603 */
[----:B------:R-:W-:-:S04]  /*14f50*/  LOP3.LUT P6, RZ, R16, 0x200, RZ, 0xc0, !PT ;  /* 0x0000020010ff7812 */ /* 0x000fc800078cc0ff */
[----:B------:R-:W-:-:S13]  /*14f60*/  ISETP.LT.OR P6, PT, R27, 0x11, !P6 ;  /* 0x000000111b00780c */ /* 0x000fda00077c1670 */
        /* <DEDUP_REMOVED lines=22> */
.L_x_1855:
[----:B------:R-:W-:Y:S02]  /*150d0*/  IMAD.MOV.U32 R13, RZ, RZ, R6 ;  /* 0x000000ffff0d7224 */ /* 0x000fe400078e0006 */
[----:B------:R-:W-:-:S07]  /*150e0*/  IMAD.MOV.U32 R8, RZ, RZ, R14 ;  /* 0x000000ffff087224 */ /* 0x000fce00078e000e */
[----:B------:R-:W-:Y:S05]  /*150f0*/  WARPSYNC.COLLECTIVE R15, `(.L_x_1856) ;  /* 0x000000000f087348 */ /* 0x000fea0003c00000 */
[----:B------:R0:W1:Y:S02]  /*15100*/  SHFL.IDX P6, R14, R13, R12, R11 ;  /* 0x0000000c0d0e7389 */ /* 0x00006400000c000b */
[----:B01----:R-:W-:Y:S01]  /*15110*/  ENDCOLLECTIVE ;  /* 0x000000000000791b */ /* 0x003fe20003800000 */
.L_x_1856:
        /* <DEDUP_REMOVED lines=28> */
.L_x_1857:
[----:B------:R-:W-:Y:S02]  /*152e0*/  IMAD.MOV.U32 R13, RZ, RZ, R6 ;  /* 0x000000ffff0d7224 */ /* 0x000fe400078e0006 */
[----:B------:R-:W-:-:S07]  /*152f0*/  IMAD.MOV.U32 R7, RZ, RZ, R14 ;  /* 0x000000ffff077224 */ /* 0x000fce00078e000e */
[----:B------:R-:W-:Y:S05]  /*15300*/  WARPSYNC.COLLECTIVE R15, `(.L_x_1858) ;  /* 0x000000000f087348 */ /* 0x000fea0003c00000 */
[----:B------:R0:W1:Y:S02]  /*15310*/  SHFL.IDX P6, R14, R13, R12, R11 ;  /* 0x0000000c0d0e7389 */ /* 0x00006400000c000b */
[----:B01----:R-:W-:Y:S01]  /*15320*/  ENDCOLLECTIVE ;  /* 0x000000000000791b */ /* 0x003fe20003800000 */
.L_x_1858:
[----:B------:R-:W-:Y:S05]  /*15330*/  BRA `(.L_x_1859) ;  /* 0xffffffd000687947 */ /* 0x000fea000383ffff */
.L_x_1794:
[----:B0-----:R0:W2:Y:S02]  /*15340*/  SYNCS.PHASECHK.TRANS64.TRYWAIT P0, [R8+URZ+0x28c40], R20 ;  /* 0x028c4014080075a7 */ /* 0x0010a4000800017f */
[----:B--2---:R-:W-:Y:S05]  /*15350*/  @!P0 NANOSLEEP.SYNCS 0x989680 ;  /* 0x009896800000895d */ /* 0x004fea0003900000 */
[----:B------:R-:W2:Y:S02]  /*15360*/  @!P0 SYNCS.PHASECHK.TRANS64 P0, [R8+URZ+0x28c40], R20 ;  /* 0x028c4014080085a7 */ /* 0x000ea4000800007f */
[----:B--2---:R-:W-:Y:S05]  /*15370*/  @!P0 BRA `(.L_x_1794) ;  /* 0xfffffffc00f08947 */ /* 0x004fea000383ffff */
[----:B------:R-:W-:Y:S05]  /*15380*/  BRA `(.L_x_1860) ;  /* 0xffffffd400bc7947 */ /* 0x000fea000383ffff */
.L_x_1795:
        /* <DEDUP_REMOVED lines=8> */
.L_x_1862:
[----:B------:R-:W-:Y:S05]  /*15410*/  BSYNC B1 ;  /* 0x0000000000017941 */ /* 0x000fea0003800000 */
.L_x_1861:
        /* <DEDUP_REMOVED lines=9> */
.L_x_1863:
[----:B------:R-:W-:Y:S02]  /*154b0*/  IMAD.MOV.U32 R13, RZ, RZ, R27 ;  /* 0x000000ffff0d7224 */ /* 0x000fe400078e001b */
[----:B------:R-:W-:Y:S01]  /*154c0*/  IMAD.MOV.U32 R12, RZ, RZ, 0x1 ;  /* 0x00000001ff0c7424 */ /* 0x000fe200078e00ff */
[----:B------:R-:W-:-:S13]  /*154d0*/  IADD3 R2, P0, R14, R0, RZ ;  /* 0x000000000e027210 */ /* 0x000fda0007f1e0ff */
[----:B------:R-:W-:Y:S05]  /*154e0*/  WARPSYNC.COLLECTIVE R15, `(.L_x_1864) ;  /* 0x000000000f087348 */ /* 0x000fea0003c00000 */
[----:B------:R0:W1:Y:S02]  /*154f0*/  SHFL.IDX P6, R14, R13, R12, R11 ;  /* 0x0000000c0d0e7389 */ /* 0x00006400000c000b */
[----:B01----:R-:W-:Y:S01]  /*15500*/  ENDCOLLECTIVE ;  /* 0x000000000000791b */ /* 0x003fe20003800000 */
.L_x_1864:
        /* <DEDUP_REMOVED lines=10> */
.L_x_1865:
[----:B------:R-:W-:Y:S01]  /*155b0*/  MOV R13, R27 ;  /* 0x0000001b000d7202 */ /* 0x000fe20000000f00 */
[----:B------:R-:W-:Y:S01]  /*155c0*/  IMAD.MOV.U32 R12, RZ, RZ, 0x2 ;  /* 0x00000002ff0c7424 */ /* 0x000fe200078e00ff */
[----:B------:R-:W-:-:S13]  /*155d0*/  IADD3 R2, P0, R14, R0, RZ ;  /* 0x000000000e027210 */ /* 0x000fda0007f1e0ff */
[----:B------:R-:W-:Y:S05]  /*155e0*/  WARPSYNC.COLLECTIVE R15, `(.L_x_1866) ;  /* 0x000000000f087348 */ /* 0x000fea0003c00000 */
[----:B------:R0:W1:Y:S02]  /*155f0*/  SHFL.IDX P6, R14, R13, R12, R11 ;  /* 0x0000000c0d0e7389 */ /* 0x00006400000c000b */
[----:B01----:R-:W-:Y:S01]  /*15600*/  ENDCOLLECTIVE ;  /* 0x000000000000791b */ /* 0x003fe20003800000 */
.L_x_1866:
        /* <DEDUP_REMOVED lines=10> */
.L_x_1867:
[----:B------:R-:W-:Y:S02]  /*156b0*/  IMAD.MOV.U32 R13, RZ, RZ, R27 ;  /* 0x000000ffff0d7224 */ /* 0x000fe400078e001b */
[----:B------:R-:W-:Y:S01]  /*156c0*/  IMAD.MOV.U32 R12, RZ, RZ, 0x3 ;  /* 0x00000003ff0c7424 */ /* 0x000fe200078e00ff */
[----:B------:R-:W-:-:S13]  /*156d0*/  IADD3 R2, P0, R14, R0, RZ ;  /* 0x000000000e027210 */ /* 0x000fda0007f1e0ff */
[----:B------:R-:W-:Y:S05]  /*156e0*/  WARPSYNC.COLLECTIVE R15, `(.L_x_1868) ;  /* 0x000000000f087348 */ /* 0x000fea0003c00000 */
[----:B------:R0:W1:Y:S02]  /*156f0*/  SHFL.IDX P6, R14, R13, R12, R11 ;  /* 0x0000000c0d0e7389 */ /* 0x00006400000c000b */
[----:B01----:R-:W-:Y:S01]  /*15700*/  ENDCOLLECTIVE ;  /* 0x000000000000791b */ /* 0x003fe20003800000 */
.L_x_1868:
        /* <DEDUP_REMOVED lines=10> */
.L_x_1869:
[----:B------:R-:W-:Y:S05]  /*157b0*/  BRA `(.L_x_1870) ;  /* 0xffffffd400587947 */ /* 0x000fea000383ffff */
.L_x_1800:
[----:B--2---:R2:W3:Y:S02]  /*157c0*/  SYNCS.PHASECHK.TRANS64.TRYWAIT P0, [R8+URZ+0x28c60], R20 ;  /* 0x028c6014080075a7 */ /* 0x0044e4000800017f */
[----:B---3--:R-:W-:Y:S05]  /*157d0*/  @!P0 NANOSLEEP.SYNCS 0x989680 ;  /* 0x009896800000895d */ /* 0x008fea0003900000 */
[----:B------:R-:W3:Y:S02]  /*157e0*/  @!P0 SYNCS.PHASECHK.TRANS64 P0, [R8+URZ+0x28c60], R20 ;  /* 0x028c6014080085a7 */ /* 0x000ee4000800007f */
[----:B---3--:R-:W-:Y:S05]  /*157f0*/  @!P0 BRA `(.L_x_1800) ;  /* 0xfffffffc00f08947 */ /* 0x008fea000383ffff */
[----:B------:R-:W-:Y:S05]  /*15800*/  BRA `(.L_x_1871) ;  /* 0xffffffd400a87947 */ /* 0x000fea000383ffff */
.L_x_1801:
        /* <DEDUP_REMOVED lines=8> */
.L_x_1873:
[----:B------:R-:W-:Y:S05]  /*15890*/  BSYNC B1 ;  /* 0x0000000000017941 */ /* 0x000fea0003800000 */
.L_x_1872:
[----:B------:R-:W-:Y:S01]  /*158a0*/  IMAD.MOV.U32 R13, RZ, RZ, R10 ;  /* 0x000000ffff0d7224 */ /* 0x000fe200078e000a */
[----:B------:R-:W-:Y:S01]  /*158b0*/  MOV R12, RZ ;  /* 0x000000ff000c7202 */ /* 0x000fe20000000f00 */
[----:B------:R-:W-:Y:S01]  /*158c0*/  IMAD.MOV.U32 R11, RZ, RZ, 0x181f ;  /* 0x0000181fff0b7424 */ /* 0x000fe200078e00ff */
[C---:B------:R-:W-:Y:S01]  /*158d0*/  LOP3.LUT P2, RZ, R16.reuse, 0x40, RZ, 0xc0, !PT ;  /* 0x0000004010ff7812 */ /* 0x040fe2000784c0ff */
[----:B------:R-:W-:Y:S01]  /*158e0*/  IMAD.MOV.U32 R15, RZ, RZ, -0x1 ;  /* 0xffffffffff0f7424 */ /* 0x000fe200078e00ff */
[----:B------:R-:W-:Y:S01]  /*158f0*/  LOP3.LUT P1, RZ, R16, 0x20, RZ, 0xc0, !PT ;  /* 0x0000002010ff7812 */ /* 0x000fe2000782c0ff */
[----:B------:R-:W-:Y:S01]  /*15900*/  IMAD.MOV.U32 R3, RZ, RZ, R14 ;  /* 0x000000ffff037224 */ /* 0x000fe200078e000e */
[----:B------:R-:W-:Y:S01]  /*15910*/  P2R R4, PR, RZ, 0x8 ;  /* 0x00000008ff047803 */ /* 0x000fe20000000000 */
[----:B------:R-:W-:-:S10]  /*15920*/  IMAD R21, R21, 0x2, R17 ;  /* 0x0000000215157824 */ /* 0x000fd400078e0211 */
[----:B------:R-:W-:Y:S05]  /*15930*/  WARPSYNC.COLLECTIVE R15, `(.L_x_1874) ;  /* 0x000000000f087348 */ /* 0x000fea0003c00000 */
[----:B------:R0:W1:Y:S02]  /*15940*/  SHFL.IDX P6, R14, R13, R12, R11 ;  /* 0x0000000c0d0e7389 */ /* 0x00006400000c000b */
[----:B01----:R-:W-:Y:S01]  /*15950*/  ENDCOLLECTIVE ;  /* 0x000000000000791b */ /* 0x003fe20003800000 */
.L_x_1874:
[----:B------:R-:W-:-:S04]  /*15960*/  LOP3.LUT P3, RZ, R16, 0x10, RZ, 0xc0, !PT ;  /* 0x0000001010ff7812 */ /* 0x000fc8000786c0ff */
[----:B------:R-:W-:Y:S01]  /*15970*/  P2R R5, PR, RZ, 0x8 ;  /* 0x00000008ff057803 */ /* 0x000fe20000000000 */
        /* <DEDUP_REMOVED lines=13> */
.L_x_1875:
        /* <DEDUP_REMOVED lines=17> */
.L_x_1876:
        /* <DEDUP_REMOVED lines=17> */
.L_x_1877:
        /* <DEDUP_REMOVED lines=14> */
.L_x_1878:
[----:B------:R-:W-:Y:S02]  /*15d50*/  IMAD.MOV.U32 R13, RZ, RZ, R20 ;  /* 0x000000ffff0d7224 */ /* 0x000fe400078e0014 */
[----:B------:R-:W-:Y:S02]  /*15d60*/  IMAD.MOV.U32 R12, RZ, RZ, 0x3 ;  /* 0x00000003ff0c7424 */ /* 0x000fe400078e00ff */
[----:B------:R-:W-:Y:S01]  /*15d70*/  IMAD.MOV.U32 R2, RZ, RZ, R14 ;  /* 0x000000ffff027224 */ /* 0x000fe200078e000e */
[----:B------:R-:W-:-:S04]  /*15d80*/  LOP3.LUT P6, RZ, R16, 0x20, RZ, 0xc0, !PT ;  /* 0x0000002010ff7812 */ /* 0x000fc800078cc0ff */
[----:B------:R-:W-:-:S04]  /*15d90*/  IADD3 R2, P2, R2, R0, RZ ;  /* 0x0000000002027210 */ /* 0x000fc80007f5e0ff */
[----:B------:R-:W-:Y:S02]  /*15da0*/  IADD3.X R3, RZ, R3, RZ, P2, !PT ;  /* 0x00000003ff037210 */ /* 0x000fe400017fe4ff */
[----:B------:R-:W-:-:S03]  /*15db0*/  LOP3.LUT P2, RZ, R16, 0x40, RZ, 0xc0, !PT ;  /* 0x0000004010ff7812 */ /* 0x000fc6000784c0ff */
[----:B------:R-:W-:Y:S01]  /*15dc0*/  @!PT LDS RZ, [RZ] ;  /* 0x00000000fffff984 */ /* 0x000fe20000000800 */
[----:B------:R-:W-:Y:S01]  /*15dd0*/  @!PT LDS RZ, [RZ] ;  /* 0x00000000fffff984 */ /* 0x000fe20000000800 */
[----:B------:R-:W-:Y:S01]  /*15de0*/  @!PT LDS RZ, [RZ] ;  /* 0x00000000fffff984 */ /* 0x000fe20000000800 */
[----:B------:R0:W-:Y:S01]  /*15df0*/  LDGSTS.E.BYPASS.LTC128B.128 [R21+0x1400], desc[UR52][R2.64], !P3 ;  /* 0x0140000002157fae */ /* 0x0001e2000d901d74 */
[----:B------:R-:W-:-:S09]  /*15e00*/  ISETP.NE.AND P3, PT, R5, RZ, PT ;  /* 0x000000ff0500720c */ /* 0x000fd20003f65270 */
[----:B------:R0:W-:Y:S04]  /*15e10*/  LDGSTS.E.BYPASS.LTC128B.128 [R21+0x3400], desc[UR52][R2.64+0x80], !P2 ;  /* 0x0340008002157fae */ /* 0x0001e8000d101d74 */
[----:B------:R0:W-:Y:S02]  /*15e20*/  LDGSTS.E.BYPASS.LTC128B.128 [R21+0x5400], desc[UR52][R2.64+0x100], !P6 ;  /* 0x0540010002157fae */ /* 0x0001e4000f101d74 */
[----:B0-----:R-:W-:Y:S05]  /*15e30*/  WARPSYNC.COLLECTIVE R15, `(.L_x_1879) ;  /* 0x000000000f087348 */ /* 0x001fea0003c00000 */
[----:B------:R1:W2:Y:S02]  /*15e40*/  SHFL.IDX P6, R14, R13, R12, R11 ;  /* 0x0000000c0d0e7389 */ /* 0x0002a400000c000b */
[----:B012---:R-:W-:Y:S01]  /*15e50*/  ENDCOLLECTIVE ;  /* 0x000000000000791b */ /* 0x007fe20003800000 */
.L_x_1879:
[----:B------:R-:W-:Y:S01]  /*15e60*/  @!PT LDS RZ, [RZ] ;  /* 0x00000000fffff984 */ /* 0x000fe20000000800 */
[----:B------:R-:W-:Y:S01]  /*15e70*/  @!PT LDS RZ, [RZ] ;  /* 0x00000000fffff984 */ /* 0x000fe20000000800 */
[----:B------:R-:W-:Y:S01]  /*15e80*/  @!PT LDS RZ, [RZ] ;  /* 0x00000000fffff984 */ /* 0x000fe20000000800 */
[----:B------:R0:W-:Y:S01]  /*15e90*/  LDGSTS.E.BYPASS.LTC128B.128 [R21+0x7400], desc[UR52][R2.64+0x180], !P3 ;  /* 0x0740018002157fae */ /* 0x0001e2000d901d74 */
[----:B------:R-:W-:-:S03]  /*15ea0*/  ISETP.NE.AND P3, PT, R4, RZ, PT ;  /* 0x000000ff0400720c */ /* 0x000fc60003f65270 */
        /* <DEDUP_REMOVED lines=9> */
.L_x_1880:
[----:B------:R-:W-:Y:S05]  /*15f40*/  BRA `(.L_x_1881) ;  /* 0xffffffd4000c7947 */ /* 0x000fea000383ffff */
.L_x_1809:
[----:B------:R-:W-:Y:S01]  /*15f50*/  BSSY B0, `(.L_x_1882) ;  /* 0x0000008000007945 */ /* 0x000fe20003800000 */
[----:B------:R-:W-:Y:S02]  /*15f60*/  IMAD.MOV.U32 R13, RZ, RZ, R33 ;  /* 0x000000ffff0d7224 */ /* 0x000fe400078e0021 */
[----:B------:R-:W-:Y:S02]  /*15f70*/  IMAD.MOV.U32 R12, RZ, RZ, RZ ;  /* 0x000000ffff0c7224 */ /* 0x000fe400078e00ff */
[----:B------:R-:W-:Y:S02]  /*15f80*/  IMAD.MOV.U32 R11, RZ, RZ, 0x1f ;  /* 0x0000001fff0b7424 */ /* 0x000fe400078e00ff */
[----:B------:R-:W-:-:S07]  /*15f90*/  IMAD.MOV.U32 R15, RZ, RZ, -0x1 ;  /* 0xffffffffff0f7424 */ /* 0x000fce00078e00ff */
[----:B01---5:R-:W-:Y:S05]  /*15fa0*/  WARPSYNC.COLLECTIVE R15, `(.L_x_1883) ;  /* 0x000000000f087348 */ /* 0x023fea0003c00000 */
[----:B------:R2:W3:Y:S02]  /*15fb0*/  SHFL.IDX P6, R14, R13, R12, R11 ;  /* 0x0000000c0d0e7389 */ /* 0x0004e400000c000b */
[----:B0123-5:R-:W-:Y:S01]  /*15fc0*/  ENDCOLLECTIVE ;  /* 0x000000000000791b */ /* 0x02ffe20003800000 */
.L_x_1883:
[----:B------:R-:W-:Y:S05]  /*15fd0*/  BSYNC B0 ;  /* 0x0000000000007941 */ /* 0x000fea0003800000 */
.L_x_1882:
[----:B------:R-:W-:Y:S05]  /*15fe0*/  BRA `(.L_x_1884) ;  /* 0xffffffd800107947 */ /* 0x000fea000383ffff */
.L_x_1812:
[----:B---3--:R3:W4:Y:S02]  /*15ff0*/  SYNCS.PHASECHK.TRANS64.TRYWAIT P0, [R7+URZ+0x28c20], R0 ;  /* 0x028c2000070075a7 */ /* 0x008724000800017f */
[----:B----4-:R-:W-:Y:S05]  /*16000*/  @!P0 NANOSLEEP.SYNCS 0x989680 ;  /* 0x009896800000895d */ /* 0x010fea0003900000 */
[----:B------:R-:W4:Y:S02]  /*16010*/  @!P0 SYNCS.PHASECHK.TRANS64 P0, [R7+URZ+0x28c20], R0 ;  /* 0x028c2000070085a7 */ /* 0x000f24000800007f */
[----:B----4-:R-:W-:Y:S05]  /*16020*/  @!P0 BRA `(.L_x_1812) ;  /* 0xfffffffc00f08947 */ /* 0x010fea000383ffff */
[----:B------:R-:W-:Y:S05]  /*16030*/  BRA `(.L_x_1885) ;  /* 0xffffffd800587947 */ /* 0x000fea000383ffff */
.L_x_1813:
[----:B------:R-:W4:Y:S01]  /*16040*/  S2R R2, SR_TID.X ;  /* 0x0000000000027919 */ /* 0x000f220000002100 */
[----:B------:R-:W-:Y:S01]  /*16050*/  BSSY B0, `(.L_x_1886) ;  /* 0x000000a000007945 */ /* 0x000fe20003800000 */
[----:B------:R-:W-:Y:S02]  /*16060*/  IMAD.MOV.U32 R12, RZ, RZ, RZ ;  /* 0x000000ffff0c7224 */ /* 0x000fe400078e00ff */
[----:B------:R-:W-:Y:S02]  /*16070*/  IMAD.MOV.U32 R11, RZ, RZ, 0x1f ;  /* 0x0000001fff0b7424 */ /* 0x000fe400078e00ff */
[----:B------:R-:W-:Y:S01]  /*16080*/  IMAD.MOV.U32 R15, RZ, RZ, -0x1 ;  /* 0xffffffffff0f7424 */ /* 0x000fe200078e00ff */
[----:B----4-:R-:W-:-:S04]  /*16090*/  SHF.R.U32.HI R2, RZ, 0x5, R2 ;  /* 0x00000005ff027819 */ /* 0x010fc80000011602 */
[----:B------:R-:W-:-:S05]  /*160a0*/  LOP3.LUT R2, R2, 0x3, RZ, 0xc0, !PT ;  /* 0x0000000302027812 */ /* 0x000fca00078ec0ff */
[----:B------:R-:W-:-:S07]  /*160b0*/  IMAD.MOV.U32 R13, RZ, RZ, R2 ;  /* 0x000000ffff0d7224 */ /* 0x000fce00078e0002 */
[----:B0123-5:R-:W-:Y:S05]  /*160c0*/  WARPSYNC.COLLECTIVE R15, `(.L_x_1887) ;  /* 0x000000000f087348 */ /* 0x02ffea0003c00000 */
[----:B------:R4:W0:Y:S02]  /*160d0*/  SHFL.IDX P6, R14, R13, R12, R11 ;  /* 0x0000000c0d0e7389 */ /* 0x00082400000c000b */
[----:B012345:R-:W-:Y:S01]  /*160e0*/  ENDCOLLECTIVE ;  /* 0x000000000000791b */ /* 0x03ffe20003800000 */
.L_x_1887:
[----:B------:R-:W-:Y:S05]  /*160f0*/  BSYNC B0 ;  /* 0x0000000000007941 */ /* 0x000fea0003800000 */
.L_x_1886:
[----:B------:R-:W-:Y:S05]  /*16100*/  BRA `(.L_x_1888) ;  /* 0xffffffd800407947 */ /* 0x000fea000383ffff */
.L_x_1816:
[----:B------:R-:W-:Y:S01]  /*16110*/  BSSY B1, `(.L_x_1889) ;  /* 0x0000006000017945 */ /* 0x000fe20003800000 */
[----:B------:R-:W-:-:S07]  /*16120*/  IMAD.MOV.U32 R15, RZ, RZ, -0x1 ;  /* 0xffffffffff0f7424 */ /* 0x000fce00078e00ff */
[----:B0123-5:R-:W-:Y:S05]  /*16130*/  WARPSYNC.COLLECTIVE R15, `(.L_x_1890) ;  /* 0x000000000f0c7348 */ /* 0x02ffea0003c00000 */
[----:B------:R-:W-:Y:S02]  /*16140*/  ELECT P6, UR62, PT ;  /* 0x00000000003e782f */ /* 0x000fe400038c0000 */
[----:B------:R-:W-:Y:S01]  /*16150*/  MOV R14, UR62 ;  /* 0x0000003e000e7c02 */ /* 0x000fe20008000f00 */
[----:B0123-5:R-:W-:Y:S10]  /*16160*/  ENDCOLLECTIVE ;  /* 0x000000000000791b */ /* 0x02fff40003800000 */
.L_x_1890:
[----:B------:R-:W-:Y:S05]  /*16170*/  BSYNC B1 ;  /* 0x0000000000017941 */ /* 0x000fea0003800000 */
.L_x_1889:
[----:B------:R-:W-:Y:S05]  /*16180*/  BRA `(.L_x_1891) ;  /* 0xffffffd800387947 */ /* 0x000fea000383ffff */
.L_x_1818:
[----:B---3--:R3:W4:Y:S02]  /*16190*/  SYNCS.PHASECHK.TRANS64.TRYWAIT P1, [R5+URZ+0x28c40], R0 ;  /* 0x028c4000050075a7 */ /* 0x008724000802017f */
[----:B----4-:R-:W-:Y:S05]  /*161a0*/  @!P1 NANOSLEEP.SYNCS 0x989680 ;  /* 0x009896800000995d */ /* 0x010fea0003900000 */
[----:B------:R-:W4:Y:S02]  /*161b0*/  @!P1 SYNCS.PHASECHK.TRANS64 P1, [R5+URZ+0x28c40], R0 ;  /* 0x028c4000050095a7 */ /* 0x000f24000802007f */
[----:B----4-:R-:W-:Y:S05]  /*161c0*/  @!P1 BRA `(.L_x_1818) ;  /* 0xfffffffc00f09947 */ /* 0x010fea000383ffff */
[----:B------:R-:W-:Y:S05]  /*161d0*/  BRA `(.L_x_1892) ;  /* 0xffffffd800587947 */ /* 0x000fea000383ffff */
.L_x_1820:
[----:B----4-:R4:W0:Y:S02]  /*161e0*/  SYNCS.PHASECHK.TRANS64.TRYWAIT P1, [R3+URZ+0x28c40], R2 ;  /* 0x028c4002030075a7 */ /* 0x010824000802017f */
[----:B0-----:R-:W-:Y:S05]  /*161f0*/  @!P1 NANOSLEEP.SYNCS 0x989680 ;  /* 0x009896800000995d */ /* 0x001fea0003900000 */
[----:B------:R-:W0:Y:S02]  /*16200*/  @!P1 SYNCS.PHASECHK.TRANS64 P1, [R3+URZ+0x28c40], R2 ;  /* 0x028c4002030095a7 */ /* 0x000e24000802007f */
[----:B0-----:R-:W-:Y:S05]  /*16210*/  @!P1 BRA `(.L_x_1820) ;  /* 0xfffffffc00f09947 */ /* 0x001fea000383ffff */
[----:B------:R-:W-:Y:S05]  /*16220*/  BRA `(.L_x_1893) ;  /* 0xffffffd800647947 */ /* 0x000fea000383ffff */
.L_x_1822:
[----:B------:R0:W0:Y:S02]  /*16230*/  SYNCS.PHASECHK.TRANS64.TRYWAIT P1, [R5+URZ+0x28c60], R0 ;  /* 0x028c6000050075a7 */ /* 0x000024000802017f */
[----:B0-----:R-:W-:Y:S05]  /*16240*/  @!P1 NANOSLEEP.SYNCS 0x989680 ;  /* 0x009896800000995d */ /* 0x001fea0003900000 */
[----:B------:R-:W0:Y:S02]  /*16250*/  @!P1 SYNCS.PHASECHK.TRANS64 P1, [R5+URZ+0x28c60], R0 ;  /* 0x028c6000050095a7 */ /* 0x000e24000802007f */
[----:B0-----:R-:W-:Y:S05]  /*16260*/  @!P1 BRA `(.L_x_1822) ;  /* 0xfffffffc00f09947 */ /* 0x001fea000383ffff */
[----:B------:R-:W-:Y:S05]  /*16270*/  BRA `(.L_x_1894) ;  /* 0xffffffd800607947 */ /* 0x000fea000383ffff */
.L_x_1895:
        /* <DEDUP_REMOVED lines=16> */
.L_x_5639:


//--------------------- .text._ZN7cutlass13device_kernelIN5flash11enable_sm90INS1_16FlashAttnFwdSm90INS1_25CollectiveMainloopFwdSm90ILi2EN4cute5tupleIJNS5_1CILi1EEES8_S8_EEENS6_IJNS7_ILi64EEESA_SA_EEELi512ENS_10bfloat16_tEfNS_4arch4Sm90ELb0ELb1ELb0ELb0ELb1ELb0ELb1ELb0ELb0ELb1ELb0ELb0EEENS1_21CollectiveEpilogueFwdINS6_IJSA_NS7_ILi512EEESA_EEES9_SC_SE_Li256ELb0ELb1ELb0ELb0EEENS1_30DynamicPersistentTileSchedulerILi256ELi128ELb0ELb1ELb1EEEEEEEEEvNT_6ParamsE --------------------------
	.section	.text._ZN7cutlass13device_kernelIN5flash11enable_sm90INS1_16FlashAttnFwdSm90INS1_25CollectiveMainloopFwdSm90ILi2EN4cute5tupleIJNS5_1CILi1EEES8_S8_EEENS6_IJNS7_ILi64EEESA_SA_EEELi512ENS_10bfloat16_tEfNS_4arch4Sm90ELb0ELb1ELb0ELb0ELb1ELb0ELb1ELb0ELb0ELb1ELb0ELb0EEENS1_21CollectiveEpilogueFwdINS6_IJSA_NS7_ILi512EEESA_EEES9_SC_SE_Li256ELb0ELb1ELb0ELb0EEENS1_30DynamicPersistentTileSchedulerILi256ELi128ELb0ELb1ELb1EEEEEEEEEvNT_6ParamsE,"ax",@progbits
	.align	128
.text._ZN7cutlass13device_kernelIN5flash11enable_sm90INS1_16FlashAttnFwdSm90INS1_25CollectiveMainloopFwdSm90ILi2EN4cute5tupleIJNS5_1CILi1EEES8_S8_EEENS6_IJNS7_ILi64EEESA_SA_EEELi512ENS_10bfloat16_tEfNS_4arch4Sm90ELb0ELb1ELb0ELb0ELb1ELb0ELb1ELb0ELb0ELb1ELb0ELb0EEENS1_21CollectiveEpilogueFwdINS6_IJSA_NS7_ILi512EEESA_EEES9_SC_SE_Li256ELb0ELb1ELb0ELb0EEENS1_30DynamicPersistentTileSchedulerILi256ELi128ELb0ELb1ELb1EEEEEEEEEvNT_6ParamsE:
        .type           _ZN7cutlass13device_kernelIN5flash11enable_sm90INS1_16FlashAttnFwdSm90INS1_25CollectiveMainloopFwdSm90ILi2EN4cute5tupleIJNS5_1CILi1EEES8_S8_EEENS6_IJNS7_ILi64EEESA_SA_EEELi512ENS_10bfloat16_tEfNS_4arch4Sm90ELb0ELb1ELb0ELb0ELb1ELb0ELb1ELb0ELb0ELb1ELb0ELb0EEENS1_21CollectiveEpilogueFwdINS6_IJSA_NS7_ILi512EEESA_EEES9_SC_SE_Li256ELb0ELb1ELb0ELb0EEENS1_30DynamicPersistentTileSchedulerILi256ELi128ELb0ELb1ELb1EEEEEEEEEvNT_6ParamsE,@function
        .size           _ZN7cutlass13device_kernelIN5flash11enable_sm90INS1_16FlashAttnFwdSm90INS1_25CollectiveMainloopFwdSm90ILi2EN4cute5tupleIJNS5_1CILi1EEES8_S8_EEENS6_IJNS7_ILi64EEESA_SA_EEELi512ENS_10bfloat16_tEfNS_4arch4Sm90ELb0ELb1ELb0ELb0ELb1ELb0ELb1ELb0ELb0ELb1ELb0ELb0EEENS1_21CollectiveEpilogueFwdINS6_IJSA_NS7_ILi512EEESA_EEES9_SC_SE_Li256ELb0ELb1ELb0ELb0EEENS1_30DynamicPersistentTileSchedulerILi256ELi128ELb0ELb1ELb1EEEEEEEEEvNT_6ParamsE,(.L_x_5640 - _ZN7cutlass13device_kernelIN5flash11enable_sm90INS1_16FlashAttnFwdSm90INS1_25CollectiveMainloopFwdSm90ILi2EN4cute5tupleIJNS5_1CILi1EEES8_S8_EEENS6_IJNS7_ILi64EEESA_SA_EEELi512ENS_10bfloat16_tEfNS_4arch4Sm90ELb0ELb1ELb0ELb0ELb1ELb0ELb1ELb0ELb0ELb1ELb0ELb0EEENS1_21CollectiveEpilogueFwdINS6_IJSA_NS7_ILi512EEESA_EEES9_SC_SE_Li256ELb0ELb1ELb0ELb0EEENS1_30DynamicPersistentTileSchedulerILi256ELi128ELb0ELb1ELb1EEEEEEEEEvNT_6ParamsE)
        .other          _ZN7cutlass13device_kernelIN5flash11enable_sm90INS1_16FlashAttnFwdSm90INS1_25CollectiveMainloopFwdSm90ILi2EN4cute5tupleIJNS5_1CILi1EEES8_S8_EEENS6_IJNS7_ILi64EEESA_SA_EEELi512ENS_10bfloat16_tEfNS_4arch4Sm90ELb0ELb1ELb0ELb0ELb1ELb0ELb1ELb0ELb0ELb1ELb0ELb0EEENS1_21CollectiveEpilogueFwdINS6_IJSA_NS7_ILi512EEESA_EEES9_SC_SE_Li256ELb0ELb1ELb0ELb0EEENS1_30DynamicPersistentTileSchedulerILi256ELi128ELb0ELb1ELb1EEEEEEEEEvNT_6ParamsE,@"STO_CUDA_ENTRY STV_DEFAULT"
_ZN7cutlass13device_kernelIN5flash11enable_sm90INS1_16FlashAttnFwdSm90INS1_25CollectiveMainloopFwdSm90ILi2EN4cute5tupleIJNS5_1CILi1EEES8_S8_EEENS6_IJNS7_ILi64EEESA_SA_EEELi512ENS_10bfloat16_tEfNS_4arch4Sm90ELb0ELb1ELb0ELb0ELb1ELb0ELb1ELb0ELb0ELb1ELb0ELb0EEENS1_21CollectiveEpilogueFwdINS6_IJSA_NS7_ILi512EEESA_EEES9_SC_SE_Li256ELb0ELb1ELb0ELb0EEENS1_30DynamicPersistentTileSchedulerILi256ELi128ELb0ELb1ELb1EEEEEEEEEvNT_6ParamsE:
        /* <DEDUP_REMOVED lines=12> */
[----:B-1----:R0:W-:Y:S10]  /*00c0*/  STL [R1+0x4], R4 ;  /* 0x0000040401007387 */ /* 0x0021f40000100800 */
        /* <DEDUP_REMOVED lines=31> */
.L_x_1896:
        /* <DEDUP_REMOVED lines=22> */
.L_x_1897:
        /* <DEDUP_REMOVED lines=18> */
.L_x_1898:
        /* <DEDUP_REMOVED lines=22> */
.L_x_1899:
        /* <DEDUP_REMOVED lines=22> */
.L_x_1900:
[----:B------:R-:W-:Y:S01]  /*0800*/  ISETP.NE.AND P0, PT, R4, RZ, PT ;  /* 0x000000ff0400720c */ /* 0x000fe20003f05270 */
[----:B------:R-:W-:Y:S01]  /*0810*/  IMAD.MOV.U32 R37, RZ, RZ, 0x1 ;  /* 0x00000001ff257424 */ /* 0x000fe200078e00ff */
[----:B------:R-:W-:Y:S01]  /*0820*/  NOP ;  /* 0x0000000000007918 */ /* 0x000fe20000000000 */
[----:B------:R-:W-:-:S03]  /*0830*/  ULDC.64 UR40, c[0x0][0x208] ;  /* 0x0000820000287ab9 */ /* 0x000fc60000000a00 */
[----:B------:R-:W-:Y:S01]  /*0840*/  SEL R37, R37, 0x2, !P0 ;  /* 0x0000000225257807 */ /* 0x000fe20004000000 */
[----:B01234-:R-:W-:Y:S06]  /*0850*/  BAR.SYNC.DEFER_BLOCKING 0x0 ;  /* 0x0000000000007b1d */ /* 0x01ffec0000010000 */
[----:B------:R-:W-:Y:S05]  /*0860*/  @!P0 BRA `(.L_x_1901) ;  /* 0x0000013000188947 */ /* 0x000fea0003800000 */
.L_x_1902:
        /* <DEDUP_REMOVED lines=19> */
[----:B------:R-:W-:Y:S01]  /*09a0*/  IMAD.U32 R17, RZ, RZ, UR4 ;  /* 0x00000004ff117e24 */ /* 0x000fe2000f8e00ff */
[----:B------:R-:W-:Y:S01]  /*09b0*/  SHF.R.S32.HI R0, RZ, 0x1f, R227 ;  /* 0x0000001fff007819 */ /* 0x000fe200000114e3 */
[----:B------:R-:W-:Y:S01]  /*09c0*/  IMAD.MOV.U32 R220, RZ, RZ, RZ ;  /* 0x000000ffffdc7224 */ /* 0x000fe200078e00ff */
[----:B------:R-:W-:Y:S02]  /*09d0*/  UMOV UR36, URZ ;  /* 0x0000003f00247c82 */ /* 0x000fe40008000000 */
[----:B------:R-:W-:-:S02]  /*09e0*/  LEA.HI R2, R0, R227, RZ, 0x4 ;  /* 0x000000e300027211 */ /* 0x000fc400078f20ff */
[CC--:B------:R-:W-:Y:S02]  /*09f0*/  LEA.HI R6, R0.reuse, R227.reuse, RZ, 0x7 ;  /* 0x000000e300067211 */ /* 0x0c0fe400078f38ff */
[----:B------:R-:W-:Y:S02]  /*0a00*/  SHF.R.S32.HI R5, RZ, 0x4, R2 ;  /* 0x00000004ff057819 */ /* 0x000fe40000011402 */
[----:B------:R-:W-:Y:S02]  /*0a10*/  LEA.HI R7, R0, R227, RZ, 0x2 ;  /* 0x000000e300077211 */ /* 0x000fe400078f10ff */
[C---:B------:R-:W-:Y:S02]  /*0a20*/  LEA.HI R3, R2.reuse, R5, RZ, 0x1 ;  /* 0x0000000502037211 */ /* 0x040fe400078f08ff */
[----:B------:R-:W-:Y:S02]  /*0a30*/  LOP3.LUT R2, R2, 0xfffffff0, RZ, 0xc0, !PT ;  /* 0xfffffff002027812 */ /* 0x000fe400078ec0ff */
[----:B------:R-:W-:-:S02]  /*0a40*/  LOP3.LUT R4, R3, 0x1ffffffe, RZ, 0xc0, !PT ;  /* 0x1ffffffe03047812 */ /* 0x000fc400078ec0ff */
[----:B------:R-:W-:Y:S01]  /*0a50*/  LEA.HI R3, R0, R227, RZ, 0x5 ;  /* 0x000000e300037211 */ /* 0x000fe200078f28ff */
[----:B------:R-:W-:Y:S01]  /*0a60*/  IMAD.IADD R2, R227, 0x1, -R2 ;  /* 0x00000001e3027824 */ /* 0x000fe200078e0a02 */
[----:B------:R-:W-:Y:S01]  /*0a70*/  LOP3.LUT R10, R7, 0xfffffffc, RZ, 0xc0, !PT ;  /* 0xfffffffc070a7812 */ /* 0x000fe200078ec0ff */
[----:B------:R-:W-:Y:S01]  /*0a80*/  IMAD.IADD R5, R5, 0x1, -R4 ;  /* 0x0000000105057824 */ /* 0x000fe200078e0a04 */
[--C-:B------:R-:W-:Y:S01]  /*0a90*/  SHF.R.S32.HI R4, RZ, 0x5, R3.reuse ;  /* 0x00000005ff047819 */ /* 0x100fe20000011403 */
[----:B0-----:R-:W-:Y:S01]  /*0aa0*/  ULEA UR38, UR39, UR38, 0x18 ;  /* 0x0000002627267291 */ /* 0x001fe2000f8ec03f */
[----:B------:R-:W-:Y:S01]  /*0ab0*/  SHF.R.S32.HI R3, RZ, 0x1f, R3 ;  /* 0x0000001fff037819 */ /* 0x000fe20000011403 */
[----:B------:R-:W-:Y:S01]  /*0ac0*/  IMAD.IADD R12, R227, 0x1, -R10 ;  /* 0x00000001e30c7824 */ /* 0x000fe200078e0a0a */
[----:B------:R-:W-:Y:S01]  /*0ad0*/  LOP3.LUT R8, R6, 0xffffff80, RZ, 0xc0, !PT ;  /* 0xffffff8006087812 */ /* 0x000fe200078ec0ff */
[----:B------:R-:W-:Y:S01]  /*0ae0*/  IMAD.SHL.U32 R5, R5, 0x8, RZ ;  /* 0x0000000805057824 */ /* 0x000fe200078e00ff */
[----:B------:R-:W-:-:S02]  /*0af0*/  LEA.HI R3, R3, R4, RZ, 0x2 ;  /* 0x0000000403037211 */ /* 0x000fc400078f10ff */
[----:B------:R-:W-:Y:S01]  /*0b00*/  SHF.R.S32.HI R9, RZ, 0x1f, R2 ;  /* 0x0000001fff097819 */ /* 0x000fe20000011402 */
[----:B------:R-:W-:Y:S01]  /*0b10*/  IMAD.IADD R8, R227, 0x1, -R8 ;  /* 0x00000001e3087824 */ /* 0x000fe200078e0a08 */
[----:B------:R-:W-:Y:S02]  /*0b20*/  SHF.R.S32.HI R221, RZ, 0x7, R6 ;  /* 0x00000007ffdd7819 */ /* 0x000fe40000011406 */
[----:B------:R-:W-:Y:S02]  /*0b30*/  LOP3.LUT R3, R3, 0x3ffffc, RZ, 0xc0, !PT ;  /* 0x003ffffc03037812 */ /* 0x000fe400078ec0ff */
[----:B------:R-:W-:Y:S01]  /*0b40*/  SHF.R.S32.HI R7, RZ, 0x1f, R8 ;  /* 0x0000001fff077819 */ /* 0x000fe20000011408 */
[----:B------:R-:W-:Y:S01]  /*0b50*/  IMAD R14, R221, 0x100, R2 ;  /* 0x00000100dd0e7824 */ /* 0x000fe200078e0202 */
[----:B------:R-:W-:Y:S01]  /*0b60*/  LEA.HI R11, R12, R12, RZ, 0x1 ;  /* 0x0000000c0c0b7211 */ /* 0x000fe200078f08ff */
[----:B------:R-:W-:Y:S01]  /*0b70*/  IMAD.IADD R3, R4, 0x1, -R3 ;  /* 0x0000000104037824 */ /* 0x000fe200078e0a03 */
[----:B------:R-:W-:-:S02]  /*0b80*/  LEA.HI R10, R9, R2, RZ, 0x3 ;  /* 0x00000002090a7211 */ /* 0x000fc400078f18ff */
[-C--:B------:R-:W-:Y:S01]  /*0b90*/  LEA.HI R9, R7, R8.reuse, RZ, 0x2 ;  /* 0x0000000807097211 */ /* 0x080fe200078f10ff */
[----:B------:R-:W-:Y:S01]  /*0ba0*/  IMAD R14, R3, 0x10, R14 ;  /* 0x00000010030e7824 */ /* 0x000fe200078e020e */
[----:B------:R-:W-:Y:S02]  /*0bb0*/  LOP3.LUT R13, R11, 0x1ffffffe, RZ, 0xc0, !PT ;  /* 0x1ffffffe0b0d7812 */ /* 0x000fe400078ec0ff */
[C---:B------:R-:W-:Y:S01]  /*0bc0*/  LOP3.LUT R11, R10.reuse, 0xfffffff8, RZ, 0xc0, !PT ;  /* 0xfffffff80a0b7812 */ /* 0x040fe200078ec0ff */
[----:B------:R-:W-:Y:S01]  /*0bd0*/  IMAD.SHL.U32 R10, R10, 0x40, RZ ;  /* 0x000000400a0a7824 */ /* 0x000fe200078e00ff */
[----:B------:R-:W-:Y:S01]  /*0be0*/  LOP3.LUT R3, R9, 0x7ffffffc, RZ, 0xc0, !PT ;  /* 0x7ffffffc09037812 */ /* 0x000fe200078ec0ff */
[----:B------:R-:W-:Y:S01]  /*0bf0*/  IMAD.U32 R226, R14, 0x40, R5 ;  /* 0x000000400ee27824 */ /* 0x000fe200078e0005 */
[----:B------:R-:W-:Y:S01]  /*0c00*/  LEA.HI R7, R7, R8, RZ, 0x5 ;  /* 0x0000000807077211 */ /* 0x000fe200078f28ff */
[----:B------:R-:W-:Y:S01]  /*0c10*/  IMAD.IADD R11, R2, 0x1, -R11 ;  /* 0x00000001020b7824 */ /* 0x000fe200078e0a0b */
[----:B------:R-:W-:Y:S01]  /*0c20*/  LEA.HI R0, R0, R227, RZ, 0x3 ;  /* 0x000000e300007211 */ /* 0x000fe200078f18ff */
[----:B------:R-:W-:Y:S01]  /*0c30*/  IMAD.IADD R18, R8, 0x1, -R3 ;  /* 0x0000000108127824 */ /* 0x000fe200078e0a03 */
[--C-:B------:R-:W-:Y:S01]  /*0c40*/  SHF.R.S32.HI R2, RZ, 0x2, R9.reuse ;  /* 0x00000002ff027819 */ /* 0x100fe20000011409 */
[----:B------:R-:W-:Y:S01]  /*0c50*/  IMAD.SHL.U32 R3, R11, 0x40, RZ ;  /* 0x000000400b037824 */ /* 0x000fe200078e00ff */
[----:B------:R-:W-:Y:S01]  /*0c60*/  SHF.R.S32.HI R9, RZ, 0x1f, R9 ;  /* 0x0000001fff097819 */ /* 0x000fe20000011409 */
[----:B------:R-:W-:Y:S01]  /*0c70*/  IMAD.IADD R190, R12, 0x1, -R13 ;  /* 0x000000010cbe7824 */ /* 0x000fe200078e0a0d */
[----:B------:R-:W-:Y:S01]  /*0c80*/  LOP3.LUT R218, R0, 0xfffffff8, RZ, 0xc0, !PT ;  /* 0xfffffff800da7812 */ /* 0x000fe200078ec0ff */
[----:B------:R-:W-:Y:S01]  /*0c90*/  IMAD.SHL.U32 R18, R18, 0x2, RZ ;  /* 0x0000000212127824 */ /* 0x000fe200078e00ff */
[----:B------:R-:W-:-:S02]  /*0ca0*/  LOP3.LUT R8, R3, 0x1c0, RZ, 0xc0, !PT ;  /* 0x000001c003087812 */ /* 0x000fc400078ec0ff */
[----:B------:R-:W-:Y:S01]  /*0cb0*/  LOP3.LUT R3, R10, 0x7ffffe00, RZ, 0xc0, !PT ;  /* 0x7ffffe000a037812 */ /* 0x000fe200078ec0ff */
[----:B------:R-:W-:Y:S01]  /*0cc0*/  IMAD.IADD R218, R227, 0x1, -R218 ;  /* 0x00000001e3da7824 */ /* 0x000fe200078e0ada */
[----:B------:R-:W-:Y:S02]  /*0cd0*/  LOP3.LUT R5, R8, 0x8, R5, 0xf8, !PT ;  /* 0x0000000808057812 */ /* 0x000fe400078ef805 */
[----:B------:R-:W-:Y:S01]  /*0ce0*/  SHF.R.U32.HI R8, RZ, 0x3, R8 ;  /* 0x00000003ff087819 */ /* 0x000fe20000011608 */
[----:B------:R-:W-:Y:S01]  /*0cf0*/  IMAD R3, R4, 0x400, R3 ;  /* 0x0000040004037824 */ /* 0x000fe200078e0203 */
[----:B------:R-:W-:Y:S01]  /*0d00*/  LEA.HI R9, R9, R2, RZ, 0x3 ;  /* 0x0000000209097211 */ /* 0x000fe200078f18ff */
[----:B------:R-:W-:Y:S01]  /*0d10*/  IMAD.SHL.U32 R189, R218, 0x8, RZ ;  /* 0x00000008dabd7824 */ /* 0x000fe200078e00ff */
[----:B------:R-:W-:Y:S02]  /*0d20*/  LOP3.LUT R8, R5, R8, RZ, 0x3c, !PT ;  /* 0x0000000805087212 */ /* 0x000fe400078e3cff */
[----:B------:R-:W-:Y:S01]  /*0d30*/  R2P PR, R11, 0x6 ;  /* 0x000000060b007804 */ /* 0x000fe20000000000 */
[----:B------:R-:W-:Y:S01]  /*0d40*/  VIADD R198, R189, 0x40 ;  /* 0x00000040bdc67836 */ /* 0x000fe20000000000 */
[----:B------:R-:W-:Y:S01]  /*0d50*/  LOP3.LUT R9, R9, 0xfffffff8, RZ, 0xc0, !PT ;  /* 0xfffffff809097812 */ /* 0x000fe200078ec0ff */
[----:B------:R-:W-:Y:S01]  /*0d60*/  IMAD.IADD R3, R3, 0x1, R8 ;  /* 0x0000000103037824 */ /* 0x000fe200078e0208 */
[----:B------:R-:W-:Y:S01]  /*0d70*/  LEA.HI R6, R6, R221, RZ, 0x1 ;  /* 0x000000dd06067211 */ /* 0x000fe200078f08ff */
[----:B------:R-:W-:Y:S01]  /*0d80*/  VIADD R197, R189, 0x80 ;  /* 0x00000080bdc57836 */ /* 0x000fe20000000000 */
[----:B------:R-:W-:Y:S01]  /*0d90*/  SHF.R.S32.HI R7, RZ, 0x5, R7 ;  /* 0x00000005ff077819 */ /* 0x000fe20000011407 */
[----:B------:R-:W-:Y:S01]  /*0da0*/  IMAD.IADD R2, R2, 0x1, -R9 ;  /* 0x0000000102027824 */ /* 0x000fe200078e0a09 */
[----:B------:R-:W-:Y:S01]  /*0db0*/  LEA R185, R3, UR38, 0x1 ;  /* 0x0000002603b97c11 */ /* 0x000fe2000f8e08ff */
[C---:B------:R-:W-:Y:S01]  /*0dc0*/  VIADD R196, R189.reuse, 0xc0 ;  /* 0x000000c0bdc47836 */ /* 0x040fe20000000000 */
[----:B------:R-:W-:Y:S01]  /*0dd0*/  LOP3.LUT R6, R6, 0xfffffe, RZ, 0xc0, !PT ;  /* 0x00fffffe06067812 */ /* 0x000fe200078ec0ff */
[----:B------:R-:W-:Y:S01]  /*0de0*/  VIADD R195, R189, 0x100 ;  /* 0x00000100bdc37836 */ /* 0x000fe20000000000 */
[----:B------:R-:W-:Y:S01]  /*0df0*/  SEL R187, R187, 0xffffffc0, !P2 ;  /* 0xffffffc0bbbb7807 */ /* 0x000fe20005000000 */
        /* <DEDUP_REMOVED lines=16> */
[----:B------:R-:W-:-:S02]  /*0f00*/  IMAD.IADD R188, R188, 0x1, R187 ;  /* 0x00000001bcbc7824 */ /* 0x000fc400078e02bb */
[----:B------:R-:W-:Y:S02]  /*0f10*/  IMAD.MOV.U32 R2, RZ, RZ, RZ ;  /* 0x000000ffff027224 */ /* 0x000fe400078e00ff */
[----:B------:R-:W-:Y:S02]  /*0f20*/  IMAD.SHL.U32 R184, R6, 0x100, RZ ;  /* 0x0000010006b87824 */ /* 0x000fe400078e00ff */
[----:B------:R-:W-:Y:S02]  /*0f30*/  IMAD R190, R190, 0x8, R19 ;  /* 0x00000008bebe7824 */ /* 0x000fe400078e0213 */
[----:B------:R-:W-:-:S07]  /*0f40*/  IMAD.IADD R187, R187, 0x1, R186 ;  /* 0x00000001bbbb7824 */ /* 0x000fce00078e02ba */
.L_x_2012:
[----:B-1-3--:R-:W0:Y:S01]  /*0f50*/  LDC R4, c[0x0][0xd60] ;  /* 0x00035800ff047b82 */ /* 0x00ae220000000800 */
[----:B------:R-:W-:Y:S01]  /*0f60*/  ULDC UR4, c[0x0][0xd78] ;  /* 0x00035e0000047ab9 */ /* 0x000fe20000000800 */
[----:B0-----:R-:W-:-:S13]  /*0f70*/  ISETP.NE.AND P0, PT, R4, 0x1, PT ;  /* 0x000000010400780c */ /* 0x001fda0003f05270 */
[----:B------:R-:W0:Y:S08]  /*0f80*/  @P0 LDC R0, c[0x0][0xd64] ;  /* 0x00035900ff000b82 */ /* 0x000e300000000800 */
[----:B--2---:R-:W1:Y:S01]  /*0f90*/  @P0 LDC R6, c[0x0][0xd68] ;  /* 0x00035a00ff060b82 */ /* 0x004e620000000800 */
[----:B0-----:R-:W-:-:S04]  /*0fa0*/  @P0 IMAD.HI.U32 R3, R17, R0, RZ ;  /* 0x0000000011030227 */ /* 0x001fc800078e00ff */
[----:B------:R-:W-:Y:S01]  /*0fb0*/  IMAD.MOV.U32 R0, RZ, RZ, R17 ;  /* 0x000000ffff007224 */ /* 0x000fe200078e0011 */
[----:B-1----:R-:W-:-:S04]  /*0fc0*/  @P0 SHF.R.U32.HI R0, RZ, R6, R3 ;  /* 0x00000006ff000219 */ /* 0x002fc80000011603 */
[----:B------:R-:W-:Y:S01]  /*0fd0*/  ISETP.GE.AND P0, PT, R0, UR4, PT ;  /* 0x0000000400007c0c */ /* 0x000fe2000bf06270 */
[----:B------:R-:W-:-:S04]  /*0fe0*/  IMAD.MOV R3, RZ, RZ, -R0 ;  /* 0x000000ffff037224 */ /* 0x000fc800078e0a00 */
[----:B------:R-:W-:-:S08]  /*0ff0*/  IMAD R9, R4, R3, R17 ;  /* 0x0000000304097224 */ /* 0x000fd000078e0211 */
[----:B----4-:R-:W-:Y:S05]  /*1000*/  @!P0 BRA `(.L_x_1903) ;  /* 0x0000000000208947 */ /* 0x010fea0003800000 */
[----:B------:R-:W0:Y:S01]  /*1010*/  LDC R6, c[0x0][0xd6c] ;  /* 0x00035b00ff067b82 */ /* 0x000e220000000800 */
[----:B------:R-:W-:Y:S01]  /*1020*/  IMAD.MOV.U32 R3, RZ, RZ, R9 ;  /* 0x000000ffff037224 */ /* 0x000fe200078e0009 */
[----:B0-----:R-:W-:-:S13]  /*1030*/  ISETP.NE.AND P0, PT, R6, 0x1, PT ;  /* 0x000000010600780c */ /* 0x001fda0003f05270 */
[----:B------:R-:W0:Y:S02]  /*1040*/  @P0 LDC.64 R4, c[0x0][0xd70] ;  /* 0x00035c00ff040b82 */ /* 0x000e240000000a00 */
[----:B0-----:R-:W-:-:S05]  /*1050*/  @P0 IMAD.HI.U32 R4, R9, R4, RZ ;  /* 0x0000000409040227 */ /* 0x001fca00078e00ff */
[----:B------:R-:W-:-:S05]  /*1060*/  @P0 SHF.R.U32.HI R3, RZ, R5, R4 ;  /* 0x00000005ff030219 */ /* 0x000fca0000011604 */
[----:B------:R-:W-:Y:S01]  /*1070*/  IMAD R4, R3, R6, RZ ;  /* 0x0000000603047224 */ /* 0x000fe200078e02ff */
[----:B------:R-:W-:Y:S06]  /*1080*/  BRA `(.L_x_1904) ;  /* 0x00000000001c7947 */ /* 0x000fec0003800000 */
.L_x_1903:
[----:B------:R-:W0:Y:S01]  /*1090*/  LDC R6, c[0x0][0xd54] ;  /* 0x00035500ff067b82 */ /* 0x000e220000000800 */
[----:B------:R-:W-:Y:S01]  /*10a0*/  IMAD.MOV.U32 R3, RZ, RZ, R9 ;  /* 0x000000ffff037224 */ /* 0x000fe200078e0009 */
[----:B0-----:R-:W-:-:S13]  /*10b0*/  ISETP.NE.AND P0, PT, R6, 0x1, PT ;  /* 0x000000010600780c */ /* 0x001fda0003f05270 */
[----:B------:R-:W0:Y:S02]  /*10c0*/  @P0 LDC.64 R4, c[0x0][0xd58] ;  /* 0x00035600ff040b82 */ /* 0x000e240000000a00 */
[----:B0-----:R-:W-:-:S05]  /*10d0*/  @P0 IMAD.HI.U32 R4, R9, R4, RZ ;  /* 0x0000000409040227 */ /* 0x001fca00078e00ff */
[----:B------:R-:W-:-:S05]  /*10e0*/  @P0 SHF.R.U32.HI R3, RZ, R5, R4 ;  /* 0x00000005ff030219 */ /* 0x000fca0000011604 */
[----:B------:R-:W-:-:S07]  /*10f0*/  IMAD R4, R3, R6, RZ ;  /* 0x0000000603047224 */ /* 0x000fce00078e02ff */
.L_x_1904:
[----:B------:R-:W2:Y:S01]  /*1100*/  LDL R8, [R1+0x4] ;  /* 0x0000040001087983 */ /* 0x000ea20000100800 */
[----:B------:R-:W0:Y:S01]  /*1110*/  LDC R193, c[0x0][0xd48] ;  /* 0x00035200ffc17b82 */ /* 0x000e220000000800 */
[----:B------:R-:W-:Y:S01]  /*1120*/  ULDC.64 UR4, c[0x0][0x418] ;  /* 0x0001060000047ab9 */ /* 0x000fe20000000a00 */
[----:B------:R-:W-:Y:S01]  /*1130*/  IMAD.IADD R5, R9, 0x1, -R4 ;  /* 0x0000000109057824 */ /* 0x000fe200078e0a04 */
[----:B------:R-:W-:Y:S01]  /*1140*/  ISETP.NE.U32.AND P0, PT, RZ, UR4, PT ;  /* 0x00000004ff007c0c */ /* 0x000fe2000bf05070 */
[----:B------:R-:W-:Y:S01]  /*1150*/  ULDC UR4, c[0x0][0xd54] ;  /* 0x0003550000047ab9 */ /* 0x000fe20000000800 */
[----:B------:R-:W-:Y:S01]  /*1160*/  LOP3.LUT R3, RZ, R3, RZ, 0x33, !PT ;  /* 0x00000003ff037212 */ /* 0x000fe200078e33ff */
[----:B------:R-:W-:Y:S01]  /*1170*/  IMAD R9, R0, UR4, R5 ;  /* 0x0000000400097c24 */ /* 0x000fe2000f8e0205 */
[----:B------:R-:W-:Y:S01]  /*1180*/  ISETP.NE.AND.EX P0, PT, RZ, UR5, PT, P0 ;  /* 0x00000005ff007c0c */ /* 0x000fe2000bf05300 */
[----:B------:R-:W1:Y:S01]  /*1190*/  LDC R17, c[0x0][0x424] ;  /* 0x00010900ff117b82 */ /* 0x000e620000000800 */
[----:B------:R-:W-:Y:S01]  /*11a0*/  ULDC UR4, c[0x0][0xd3c] ;  /* 0x00034f0000047ab9 */ /* 0x000fe20000000800 */
[----:B------:R-:W-:-:S02]  /*11b0*/  IMAD.MOV.U32 R192, RZ, RZ, R9 ;  /* 0x000000ffffc07224 */ /* 0x000fc400078e0009 */
[----:B------:R-:W-:-:S04]  /*11c0*/  VIADD R3, R3, UR4 ;  /* 0x0000000403037c36 */ /* 0x000fc80008000000 */
[----:B------:R-:W3:Y:S01]  /*11d0*/  LDC R224, c[0x0][0x2f0] ;  /* 0x0000bc00ffe07b82 */ /* 0x000ee20000000800 */
[----:B------:R-:W-:Y:S01]  /*11e0*/  IMAD.SHL.U32 R23, R3, 0x40, RZ ;  /* 0x0000004003177824 */ /* 0x000fe200078e00ff */
[----:B0-----:R-:W-:Y:S02]  /*11f0*/  ISETP.NE.AND P1, PT, R193, 0x1, PT ;  /* 0x00000001c100780c */ /* 0x001fe40003f25270 */
[----:B-1----:R-:W-:-:S11]  /*1200*/  SEL R17, R17, 0x1, P0 ;  /* 0x0000000111117807 */ /* 0x002fd60000000000 */
[----:B------:R-:W0:Y:S01]  /*1210*/  @P1 LDC R6, c[0x0][0xd4c] ;  /* 0x00035300ff061b82 */ /* 0x000e220000000800 */
[----:B---3--:R-:W-:-:S07]  /*1220*/  IMAD R4, R17, R224, 0x3f ;  /* 0x0000003f11047424 */ /* 0x008fce00078e02e0 */
[----:B------:R-:W1:Y:S01]  /*1230*/  @P1 LDC R7, c[0x0][0xd50] ;  /* 0x00035400ff071b82 */ /* 0x000e620000000800 */
[----:B------:R-:W-:-:S04]  /*1240*/  SHF.R.S32.HI R5, RZ, 0x1f, R4 ;  /* 0x0000001fff057819 */ /* 0x000fc80000011404 */
[----:B------:R-:W-:-:S04]  /*1250*/  LEA.HI R5, R5, R4, RZ, 0x6 ;  /* 0x0000000405057211 */ /* 0x000fc800078f30ff */
[----:B------:R-:W-:Y:S01]  /*1260*/  SHF.R.S32.HI R5, RZ, 0x6, R5 ;  /* 0x00000006ff057819 */ /* 0x000fe20000011405 */
[----:B0-----:R-:W-:-:S05]  /*1270*/  @P1 IMAD.HI.U32 R0, R9, R6, RZ ;  /* 0x0000000609001227 */ /* 0x001fca00078e00ff */
[----:B-1----:R-:W-:-:S05]  /*1280*/  @P1 SHF.R.U32.HI R192, RZ, R7, R0 ;  /* 0x00000007ffc01219 */ /* 0x002fca0000011600 */
[----:B------:R-:W-:-:S04]  /*1290*/  IMAD.MOV R0, RZ, RZ, -R192 ;  /* 0x000000ffff007224 */ /* 0x000fc800078e0ac0 */
[----:B------:R-:W-:Y:S01]  /*12a0*/  IMAD R193, R193, R0, R9 ;  /* 0x00000000c1c17224 */ /* 0x000fe200078e0209 */
[----:B--2---:R-:W-:-:S13]  /*12b0*/  ISETP.NE.AND P0, PT, R8, 0x1, PT ;  /* 0x000000010800780c */ /* 0x004fda0003f05270 */
[----:B------:R-:W-:Y:S05]  /*12c0*/  @!P0 BRA `(.L_x_1905) ;  /* 0x0000001c00f08947 */ /* 0x000fea0003800000 */
[----:B------:R-:W0:Y:S08]  /*12d0*/  LDC R0, c[0x0][0x448] ;  /* 0x00011200ff007b82 */ /* 0x000e300000000800 */
[----:B------:R-:W1:Y:S08]  /*12e0*/  LDC.64 R10, c[0x0][0xad8] ;  /* 0x0002b600ff0a7b82 */ /* 0x000e700000000a00 */
[----:B------:R-:W2:Y:S01]  /*12f0*/  LDC R8, c[0x0][0x288] ;  /* 0x0000a200ff087b82 */ /* 0x000ea20000000800 */
[----:B0-----:R-:W-:Y:S01]  /*1300*/  ISETP.NE.AND P1, PT, R0, 0x1, PT ;  /* 0x000000010000780c */ /* 0x001fe20003f25270 */
[----:B------:R-:W-:Y:S01]  /*1310*/  VIADD R0, R23, 0x3f ;  /* 0x0000003f17007836 */ /* 0x000fe20000000000 */
[----:B-1----:R-:W-:-:S11]  /*1320*/  ISETP.GE.AND P2, PT, R11, 0x1, PT ;  /* 0x000000010b00780c */ /* 0x002fd60003f46270 */
[----:B------:R-:W0:Y:S01]  /*1330*/  @P1 LDC R3, c[0x0][0x44c] ;  /* 0x00011300ff031b82 */ /* 0x000e220000000800 */
[----:B--2---:R-:W-:-:S07]  /*1340*/  IADD3 R4, -R8, 0x1, RZ ;  /* 0x0000000108047810 */ /* 0x004fce0007ffe1ff */
[----:B------:R-:W1:Y:S01]  /*1350*/  @P1 LDC R6, c[0x0][0x450] ;  /* 0x00011400ff061b82 */ /* 0x000e620000000800 */
[----:B------:R-:W-:Y:S02]  /*1360*/  IMAD R7, R17, R224, R4 ;  /* 0x000000e011077224 */ /* 0x000fe400078e0204 */
[----:B0-----:R-:W-:-:S05]  /*1370*/  @P1 IMAD.HI.U32 R3, R0, R3, RZ ;  /* 0x0000000300031227 */ /* 0x001fca00078e00ff */
[----:B-1----:R-:W-:-:S05]  /*1380*/  @P1 SHF.R.U32.HI R0, RZ, R6, R3 ;  /* 0x00000006ff001219 */ /* 0x002fca0000011603 */
[----:B------:R-:W-:-:S04]  /*1390*/  IMAD.IADD R9, R7, 0x1, R0 ;  /* 0x0000000107097824 */ /* 0x000fc800078e0200 */
        /* <DEDUP_REMOVED lines=12> */
.L_x_1907:
[----:B------:R-:W-:-:S13]  /*1460*/  ISETP.NE.AND P0, PT, R11, 0x1, PT ;  /* 0x000000010b00780c */ /* 0x000fda0003f05270 */
[----:B------:R-:W0:Y:S02]  /*1470*/  @P0 LDC.64 R6, c[0x0][0xae0] ;  /* 0x0002b800ff060b82 */ /* 0x000e240000000a00 */
[----:B0-----:R-:W-:-:S05]  /*1480*/  @P0 IMAD.HI.U32 R4, R3, R6, RZ ;  /* 0x0000000603040227 */ /* 0x001fca00078e00ff */
[----:B------:R-:W-:-:S07]  /*1490*/  @P0 SHF.R.U32.HI R3, RZ, R7, R4 ;  /* 0x00000007ff030219 */ /* 0x000fce0000011604 */
.L_x_1908:
[----:B------:R-:W-:-:S05]  /*14a0*/  IMAD R3, R3, R11, R11 ;  /* 0x0000000b03037224 */ /* 0x000fca00078e020b */
[----:B------:R-:W-:-:S07]  /*14b0*/  VIMNMX R0, R0, R3, PT ;  /* 0x0000000300007248 */ /* 0x000fce0003fe0100 */
.L_x_1906:
[----:B------:R-:W0:Y:S01]  /*14c0*/  @P1 LDC R4, c[0x0][0x44c] ;  /* 0x00011300ff041b82 */ /* 0x000e220000000800 */
[----:B------:R-:W-:Y:S01]  /*14d0*/  VIADD R0, R0, 0x3f ;  /* 0x0000003f00007836 */ /* 0x000fe20000000000 */
[----:B------:R-:W-:Y:S01]  /*14e0*/  ULDC UR4, c[0x0][0xad4] ;  /* 0x0002b50000047ab9 */ /* 0x000fe20000000800 */
[----:B------:R-:W-:Y:S02]  /*14f0*/  IMAD.MOV.U32 R6, RZ, RZ, R23 ;  /* 0x000000ffff067224 */ /* 0x000fe400078e0017 */
[----:B------:R-:W-:Y:S01]  /*1500*/  IMAD R17, R17, R224, -R8 ;  /* 0x000000e011117224 */ /* 0x000fe200078e0a08 */
[----:B------:R-:W-:Y:S02]  /*1510*/  SHF.R.S32.HI R3, RZ, 0x1f, R0 ;  /* 0x0000001fff037819 */ /* 0x000fe40000011400 */
[----:B------:R-:W1:Y:S02]  /*1520*/  @P1 LDC R7, c[0x0][0x450] ;  /* 0x00011400ff071b82 */ /* 0x000e640000000800 */
[----:B------:R-:W-:Y:S01]  /*1530*/  LEA.HI R3, R3, R0, RZ, 0x6 ;  /* 0x0000000003037211 */ /* 0x000fe200078f30ff */
[----:B0-----:R-:W-:-:S05]  /*1540*/  @P1 IMAD.HI.U32 R4, R23, R4, RZ ;  /* 0x0000000417041227 */ /* 0x001fca00078e00ff */
[----:B-1----:R-:W-:Y:S02]  /*1550*/  @P1 SHF.R.U32.HI R6, RZ, R7, R4 ;  /* 0x00000007ff061219 */ /* 0x002fe40000011604 */
[----:B------:R-:W-:-:S03]  /*1560*/  SHF.R.S32.HI R4, RZ, 0x6, R3 ;  /* 0x00000006ff047819 */ /* 0x000fc60000011403 */
[----:B------:R-:W-:Y:S01]  /*1570*/  IMAD.IADD R17, R17, 0x1, R6 ;  /* 0x0000000111117824 */ /* 0x000fe200078e0206 */
[----:B------:R-:W-:-:S03]  /*1580*/  VIMNMX R4, R5, R4, PT ;  /* 0x0000000405047248 */ /* 0x000fc60003fe0100 */
        /* <DEDUP_REMOVED lines=11> */
.L_x_1910:
[----:B------:R-:W-:-:S13]  /*1640*/  ISETP.NE.AND P0, PT, R11, 0x1, PT ;  /* 0x000000010b00780c */ /* 0x000fda0003f05270 */
[----:B------:R-:W0:Y:S02]  /*1650*/  @P0 LDC.64 R6, c[0x0][0xae0] ;  /* 0x0002b800ff060b82 */ /* 0x000e240000000a00 */
[----:B0-----:R-:W-:-:S05]  /*1660*/  @P0 IMAD.HI.U32 R0, R17, R6, RZ ;  /* 0x0000000611000227 */ /* 0x001fca00078e00ff */
[----:B------:R-:W-:-:S07]  /*1670*/  @P0 SHF.R.U32.HI R17, RZ, R7, R0 ;  /* 0x00000007ff110219 */ /* 0x000fce0000011600 */
.L_x_1911:
[----:B------:R-:W-:-:S05]  /*1680*/  IMAD R0, R17, R11, RZ ;  /* 0x0000000b11007224 */ /* 0x000fca00078e02ff */
[----:B------:R-:W-:-:S07]  /*1690*/  VIMNMX R3, R3, R0, !PT ;  /* 0x0000000003037248 */ /* 0x000fce0007fe0100 */
.L_x_1909:
[----:B------:R-:W-:Y:S01]  /*16a0*/  SHF.R.S32.HI R6, RZ, 0x1f, R3 ;  /* 0x0000001fff067819 */ /* 0x000fe20000011403 */
[----:B------:R-:W-:Y:S01]  /*16b0*/  IMAD.MOV.U32 R0, RZ, RZ, RZ ;  /* 0x000000ffff007224 */ /* 0x000fe200078e00ff */
[----:B------:R-:W-:Y:S02]  /*16c0*/  PLOP3.LUT P0, PT, PT, PT, PT, 0x80, 0x0 ;  /* 0x000000000000781c */ /* 0x000fe40003f0f070 */
[----:B------:R-:W-:Y:S02]  /*16d0*/  CS2R R150, SRZ ;  /* 0x0000000000967805 */ /* 0x000fe4000001ff00 */
[----:B------:R-:W-:Y:S01]  /*16e0*/  LEA.HI R6, R6, R3, RZ, 0x6 ;  /* 0x0000000306067211 */ /* 0x000fe200078f30ff */
[----:B------:R-:W-:Y:S01]  /*16f0*/  IMAD.MOV.U32 R3, RZ, RZ, RZ ;  /* 0x000000ffff037224 */ /* 0x000fe200078e00ff */
[----:B------:R-:W-:Y:S02]  /*1700*/  CS2R R148, SRZ ;  /* 0x0000000000947805 */ /* 0x000fe4000001ff00 */
[----:B------:R-:W-:-:S02]  /*1710*/  CS2R R146, SRZ ;  /* 0x0000000000927805 */ /* 0x000fc4000001ff00 */
[----:B------:R-:W-:Y:S02]  /*1720*/  SHF.R.S32.HI R5, RZ, 0x6, R6 ;  /* 0x00000006ff057819 */ /* 0x000fe40000011406 */
[----:B------:R-:W-:Y:S02]  /*1730*/  CS2R R144, SRZ ;  /* 0x0000000000907805 */ /* 0x000fe4000001ff00 */
[----:B------:R-:W-:Y:S02]  /*1740*/  CS2R R142, SRZ ;  /* 0x00000000008e7805 */ /* 0x000fe4000001ff00 */
[----:B------:R-:W-:Y:S02]  /*1750*/  CS2R R140, SRZ ;  /* 0x00000000008c7805 */ /* 0x000fe4000001ff00 */
[----:B------:R-:W-:Y:S02]  /*1760*/  VIMNMX R5, RZ, R5, !PT ;  /* 0x00000005ff057248 */ /* 0x000fe40007fe0100 */
[----:B------:R-:W-:-:S02]  /*1770*/  CS2R R138, SRZ ;  /* 0x00000000008a7805 */ /* 0x000fc4000001ff00 */
[----:B------:R-:W-:Y:S02]  /*1780*/  CS2R R136, SRZ ;  /* 0x0000000000887805 */ /* 0x000fe4000001ff00 */
[----:B------:R-:W-:Y:S02]  /*1790*/  CS2R R134, SRZ ;  /* 0x0000000000867805 */ /* 0x000fe4000001ff00 */
[----:B------:R-:W-:Y:S02]  /*17a0*/  ISETP.GT.AND P1, PT, R4, R5, PT ;  /* 0x000000050400720c */ /* 0x000fe40003f24270 */
        /* <DEDUP_REMOVED lines=53> */
[----:B------:R-:W-:Y:S01]  /*1b00*/  CS2R R30, SRZ ;  /* 0x00000000001e7805 */ /* 0x000fe2000001ff00 */
[----:B------:R-:W-:Y:S01]  /*1b10*/  IMAD.MOV.U32 R6, RZ, RZ, RZ ;  /* 0x000000ffff067224 */ /* 0x000fe200078e00ff */
[----:B------:R-:W-:Y:S01]  /*1b20*/  CS2R R26, SRZ ;  /* 0x00000000001a7805 */ /* 0x000fe2000001ff00 */
[----:B------:R-:W-:Y:S01]  /*1b30*/  IMAD.MOV.U32 R21, RZ, RZ, RZ ;  /* 0x000000ffff157224 */ /* 0x000fe200078e00ff */
[----:B------:R-:W-:Y:S06]  /*1b40*/  @!P1 BRA `(.L_x_1912) ;  /* 0x000000f0009c9947 */ /* 0x000fec0003800000 */
        /* <DEDUP_REMOVED lines=49> */
.L_x_1913:
[----:B------:R-:W-:Y:S01]  /*1e60*/  ULEA UR6, UR36, UR38, 0x3 ;  /* 0x0000002624067291 */ /* 0x000fe2000f8e183f */
[----:B------:R-:W-:-:S03]  /*1e70*/  VIADD R4, R4, 0xfffffffe ;  /* 0xfffffffe04047836 */ /* 0x000fc60000000000 */
[----:B------:R-:W-:Y:S02]  /*1e80*/  UIADD3 UR6, UR6, 0x38860, URZ ;  /* 0x0003886006067890 */ /* 0x000fe4000fffe03f */
[----:B------:R-:W-:Y:S02]  /*1e90*/  ISETP.GE.AND P0, PT, R4, R5, PT ;  /* 0x000000050400720c */ /* 0x000fe40003f06270 */
[----:B------:R-:W-:-:S09]  /*1ea0*/  UPRMT UR6, UR39, 0x654, UR6 ;  /* 0x0000065427067896 */ /* 0x000fd20008000006 */
[----:B------:R-:W-:Y:S02]  /*1eb0*/  SYNCS.ARRIVE.TRANS64.RED.A1T0 RZ, [UR6], RZ ;  /* 0x000000ffffff79a7 */ /* 0x000fe40008100406 */
[----:B------:R-:W-:Y:S05]  /*1ec0*/  @!P0 BRA `(.L_x_1914) ;  /* 0x0000000800b08947 */ /* 0x000fea0003800000 */
.L_x_1916:
[----:B------:R-:W-:Y:S01]  /*1ed0*/  BAR.SYNC.DEFER_BLOCKING 0xe, 0x100 ;  /* 0x0384000000007b1d */ /* 0x000fe20000010000 */
[----:B------:R-:W-:Y:S01]  /*1ee0*/  IMAD.U32 R0, RZ, RZ, UR36 ;  /* 0x00000024ff007e24 */ /* 0x000fe2000f8e00ff */
[----:B------:R-:W-:Y:S01]  /*1ef0*/  UIADD3 UR36, UR36, 0x1, URZ ;  /* 0x0000000124247890 */ /* 0x000fe2000fffe03f */
[C---:B------:R-:W-:Y:S01]  /*1f00*/  ISETP.GT.AND P0, PT, R4.reuse, R5, PT ;  /* 0x000000050400720c */ /* 0x040fe20003f04270 */
        /* <DEDUP_REMOVED lines=163> */
.L_x_1915:
[----:B------:R-:W-:-:S04]  /*2940*/  ULEA UR6, UR36, UR38, 0x3 ;  /* 0x0000002624067291 */ /* 0x000fc8000f8e183f */
[----:B------:R-:W-:-:S04]  /*2950*/  UIADD3 UR6, UR6, 0x38860, URZ ;  /* 0x0003886006067890 */ /* 0x000fc8000fffe03f */
[----:B------:R-:W-:-:S09]  /*2960*/  UPRMT UR6, UR39, 0x654, UR6 ;  /* 0x0000065427067896 */ /* 0x000fd20008000006 */
[----:B------:R-:W-:Y:S01]  /*2970*/  SYNCS.ARRIVE.TRANS64.RED.A1T0 RZ, [UR6], RZ ;  /* 0x000000ffffff79a7 */ /* 0x000fe20008100406 */
[----:B------:R-:W-:Y:S05]  /*2980*/  @P0 BRA `(.L_x_1916) ;  /* 0xfffffff400500947 */ /* 0x000fea000383ffff */
.L_x_1914:
[----:B------:R-:W-:Y:S01]  /*2990*/  BAR.SYNC.DEFER_BLOCKING 0xe, 0x100 ;  /* 0x0384000000007b1d */ /* 0x000fe20000010000 */
[----:B------:R-:W-:Y:S01]  /*29a0*/  IMAD.U32 R0, RZ, RZ, UR36 ;  /* 0x00000024ff007e24 */ /* 0x000fe2000f8e00ff */
[----:B------:R-:W-:Y:S01]  /*29b0*/  UIADD3 UR36, UR36, 0x1, URZ ;  /* 0x0000000124247890 */ /* 0x000fe2000fffe03f */
[----:B------:R-:W-:Y:S02]  /*29c0*/  PLOP3.LUT P0, PT, PT, PT, PT, 0x8, 0x0 ;  /* 0x000000000000781c */ /* 0x000fe40003f0e170 */
        /* <DEDUP_REMOVED lines=140> */
.L_x_1905:
[----:B------:R-:W0:Y:S01]  /*3290*/  LDC R225, c[0x0][0x448] ;  /* 0x00011200ffe17b82 */ /* 0x000e220000000800 */
[----:B------:R-:W-:Y:S01]  /*32a0*/  VIADD R0, R23, 0x3f ;  /* 0x0000003f17007836 */ /* 0x000fe20000000000 */
[----:B------:R-:W-:-:S06]  /*32b0*/  LOP3.LUT R16, R16, 0xfffffffd, RZ, 0xc0, !PT ;  /* 0xfffffffd10107812 */ /* 0x000fcc00078ec0ff */
[----:B------:R-:W1:Y:S08]  /*32c0*/  LDC.64 R8, c[0x0][0xad8] ;  /* 0x0002b600ff087b82 */ /* 0x000e700000000a00 */
[----:B------:R-:W2:Y:S01]  /*32d0*/  LDC R6, c[0x0][0x288] ;  /* 0x0000a200ff067b82 */ /* 0x000ea20000000800 */
[----:B0-----:R-:W-:Y:S02]  /*32e0*/  ISETP.NE.AND P2, PT, R225, 0x1, PT ;  /* 0x00000001e100780c */ /* 0x001fe40003f45270 */
[----:B-1----:R-:W-:-:S11]  /*32f0*/  ISETP.GE.AND P1, PT, R9, 0x1, PT ;  /* 0x000000010900780c */ /* 0x002fd60003f26270 */
[----:B------:R-:W0:Y:S01]  /*3300*/  @P2 LDC R3, c[0x0][0x44c] ;  /* 0x00011300ff032b82 */ /* 0x000e220000000800 */
[----:B------:R-:W-:Y:S02]  /*3310*/  @P2 LOP3.LUT R16, R16, 0x2, RZ, 0xfc, !PT ;  /* 0x0000000210102812 */ /* 0x000fe400078efcff */
[----:B--2---:R-:W-:Y:S02]  /*3320*/  IADD3 R7, -R6, 0x1, RZ ;  /* 0x0000000106077810 */ /* 0x004fe40007ffe1ff */
[----:B------:R-:W-:-:S03]  /*3330*/  LOP3.LUT R16, R16, 0xfffffffe, RZ, 0xc0, !PT ;  /* 0xfffffffe10107812 */ /* 0x000fc600078ec0ff */
[----:B------:R-:W1:Y:S01]  /*3340*/  @P2 LDC R4, c[0x0][0x450] ;  /* 0x00011400ff042b82 */ /* 0x000e620000000800 */
[----:B------:R-:W-:Y:S01]  /*3350*/  IMAD R7, R17, R224, R7 ;  /* 0x000000e011077224 */ /* 0x000fe200078e0207 */
[----:B------:R-:W-:Y:S01]  /*3360*/  @P1 LOP3.LUT R16, R16, 0x1, RZ, 0xfc, !PT ;  /* 0x0000000110101812 */ /* 0x000fe200078efcff */
        /* <DEDUP_REMOVED lines=15> */
.L_x_1918:
[----:B------:R-:W-:-:S13]  /*3460*/  ISETP.NE.AND P0, PT, R9, 0x1, PT ;  /* 0x000000010900780c */ /* 0x000fda0003f05270 */
[----:B------:R-:W0:Y:S02]  /*3470*/  @P0 LDC.64 R10, c[0x0][0xae0] ;  /* 0x0002b800ff0a0b82 */ /* 0x000e240000000a00 */
[----:B0-----:R-:W-:-:S05]  /*3480*/  @P0 IMAD.HI.U32 R4, R3, R10, RZ ;  /* 0x0000000a03040227 */ /* 0x001fca00078e00ff */
[----:B------:R-:W-:-:S07]  /*3490*/  @P0 SHF.R.U32.HI R3, RZ, R11, R4 ;  /* 0x0000000bff030219 */ /* 0x000fce0000011604 */
.L_x_1919:
[----:B------:R-:W-:-:S05]  /*34a0*/  IMAD R3, R3, R9, R9 ;  /* 0x0000000903037224 */ /* 0x000fca00078e0209 */
[----:B------:R-:W-:-:S07]  /*34b0*/  VIMNMX R0, R0, R3, PT ;  /* 0x0000000300007248 */ /* 0x000fce0003fe0100 */
.L_x_1917:
[----:B------:R-:W0:Y:S01]  /*34c0*/  @P2 LDC R4, c[0x0][0x44c] ;  /* 0x00011300ff042b82 */ /* 0x000e220000000800 */
[----:B------:R-:W-:Y:S01]  /*34d0*/  VIADD R0, R0, 0x3f ;  /* 0x0000003f00007836 */ /* 0x000fe20000000000 */
[----:B------:R-:W-:Y:S01]  /*34e0*/  ULDC UR4, c[0x0][0xad4] ;  /* 0x0002b50000047ab9 */ /* 0x000fe20000000800 */
[----:B------:R-:W-:Y:S02]  /*34f0*/  IMAD.MOV.U32 R7, RZ, RZ, R23 ;  /* 0x000000ffff077224 */ /* 0x000fe400078e0017 */
[----:B------:R-:W-:Y:S01]  /*3500*/  IMAD R224, R17, R224, -R6 ;  /* 0x000000e011e07224 */ /* 0x000fe200078e0a06 */
[----:B------:R-:W-:Y:S02]  /*3510*/  SHF.R.S32.HI R3, RZ, 0x1f, R0 ;  /* 0x0000001fff037819 */ /* 0x000fe40000011400 */
[----:B------:R-:W1:Y:S02]  /*3520*/  @P2 LDC R11, c[0x0][0x450] ;  /* 0x00011400ff0b2b82 */ /* 0x000e640000000800 */
[----:B------:R-:W-:-:S04]  /*3530*/  LEA.HI R3, R3, R0, RZ, 0x6 ;  /* 0x0000000003037211 */ /* 0x000fc800078f30ff */
[----:B------:R-:W-:-:S04]  /*3540*/  SHF.R.S32.HI R168, RZ, 0x6, R3 ;  /* 0x00000006ffa87819 */ /* 0x000fc80000011403 */
[----:B------:R-:W-:Y:S01]  /*3550*/  VIMNMX R168, R5, R168, PT ;  /* 0x000000a805a87248 */ /* 0x000fe20003fe0100 */
[----:B0-----:R-:W-:-:S05]  /*3560*/  @P2 IMAD.HI.U32 R4, R23, R4, RZ ;  /* 0x0000000417042227 */ /* 0x001fca00078e00ff */
[----:B-1----:R-:W-:-:S05]  /*3570*/  @P2 SHF.R.U32.HI R7, RZ, R11, R4 ;  /* 0x0000000bff072219 */ /* 0x002fca0000011604 */
[----:B------:R-:W-:-:S04]  /*3580*/  IMAD.IADD R0, R224, 0x1, R7 ;  /* 0x00000001e0007824 */ /* 0x000fc800078e0207 */
        /* <DEDUP_REMOVED lines=11> */
.L_x_1921:
[----:B------:R-:W-:-:S13]  /*3640*/  ISETP.NE.AND P0, PT, R9, 0x1, PT ;  /* 0x000000010900780c */ /* 0x000fda0003f05270 */
[----:B------:R-:W0:Y:S02]  /*3650*/  @P0 LDC.64 R4, c[0x0][0xae0] ;  /* 0x0002b800ff040b82 */ /* 0x000e240000000a00 */
[----:B0-----:R-:W-:-:S05]  /*3660*/  @P0 IMAD.HI.U32 R4, R0, R4, RZ ;  /* 0x0000000400040227 */ /* 0x001fca00078e00ff */
[----:B------:R-:W-:-:S07]  /*3670*/  @P0 SHF.R.U32.HI R0, RZ, R5, R4 ;  /* 0x00000005ff000219 */ /* 0x000fce0000011604 */
.L_x_1922:
[----:B------:R-:W-:-:S05]  /*3680*/  IMAD R0, R0, R9, RZ ;  /* 0x0000000900007224 */ /* 0x000fca00078e02ff */
[----:B------:R-:W-:-:S07]  /*3690*/  VIMNMX R3, R3, R0, !PT ;  /* 0x0000000003037248 */ /* 0x000fce0007fe0100 */
.L_x_1920:
        /* <DEDUP_REMOVED lines=105> */
.L_x_1923:
[----:B------:R-:W-:Y:S02]  /*3d30*/  LEA.HI R0, R220, R220, RZ, 0x1 ;  /* 0x000000dcdc007211 */ /* 0x000fe400078f08ff */
[----:B------:R-:W-:Y:S02]  /*3d40*/  ISETP.NE.AND P0, PT, R22, 0x3, PT ;  /* 0x000000031600780c */ /* 0x000fe40003f05270 */
[----:B------:R-:W-:-:S05]  /*3d50*/  LOP3.LUT R3, R0, 0xfffffffe, RZ, 0xc0, !PT ;  /* 0xfffffffe00037812 */ /* 0x000fca00078ec0ff */
[----:B------:R-:W-:-:S05]  /*3d60*/  IMAD.IADD R0, R220, 0x1, -R3 ;  /* 0x00000001dc007824 */ /* 0x000fca00078e0a03 */
[----:B------:R-:W-:-:S04]  /*3d70*/  SHF.L.U32 R0, R0, 0x1f, RZ ;  /* 0x0000001f00007819 */ /* 0x000fc800000006ff */
[----:B------:R-:W0:Y:S02]  /*3d80*/  SYNCS.PHASECHK.TRANS64.TRYWAIT P1, [UR38+0x38800], R0 ;  /* 0x03880000ff0075a7 */ /* 0x000e240008020166 */
[----:B0-----:R-:W-:Y:S05]  /*3d90*/  @!P1 BRA `(.L_x_1924) ;  /* 0x0000014c006c9947 */ /* 0x001fea0003800000 */
.L_x_2086:
[----:B------:R-:W-:Y:S05]  /*3da0*/  @!P0 BRA `(.L_x_1925) ;  /* 0x0000000000048947 */ /* 0x000fea0003800000 */
[----:B------:R-:W-:Y:S01]  /*3db0*/  BPT.TRAP 0x1 ;  /* 0x000000040000795c */ /* 0x000fe20000300000 */
.L_x_1925:
[----:B------:R-:W-:Y:S01]  /*3dc0*/  IMAD.U32 R8, RZ, RZ, UR36 ;  /* 0x00000024ff087e24 */ /* 0x000fe2000f8e00ff */
[----:B0-----:R-:W-:-:S04]  /*3dd0*/  SHF.L.U32 R3, R2, 0x1f, RZ ;  /* 0x0000001f02037819 */ /* 0x001fc800000006ff */
[----:B------:R-:W-:-:S04]  /*3de0*/  LEA R8, R8, UR38, 0x3 ;  /* 0x0000002608087c11 */ /* 0x000fc8000f8e18ff */
[----:B------:R0:W1:Y:S01]  /*3df0*/  SYNCS.PHASECHK.TRANS64.TRYWAIT P1, [R8+URZ+0x38830], R3 ;  /* 0x03883003080075a7 */ /* 0x000062000802017f */
[----:B------:R-:W-:Y:S05]  /*3e00*/  @!P0 BRA `(.L_x_1926) ;  /* 0x0000000000048947 */ /* 0x000fea0003800000 */
[----:B------:R-:W-:Y:S01]  /*3e10*/  BPT.TRAP 0x1 ;  /* 0x000000040000795c */ /* 0x000fe20000300000 */
.L_x_1926:
[----:B-1----:R-:W-:Y:S05]  /*3e20*/  @P1 BRA `(.L_x_1927) ;  /* 0x0000000000081947 */ /* 0x002fea0003800000 */
[----:B------:R-:W1:Y:S02]  /*3e30*/  SYNCS.PHASECHK.TRANS64.TRYWAIT P1, [R8+URZ+0x38830], R3 ;  /* 0x03883003080075a7 */ /* 0x000e64000802017f */
[----:B-1----:R-:W-:Y:S05]  /*3e40*/  @!P1 BRA `(.L_x_1928) ;  /* 0x0000014c00589947 */ /* 0x002fea0003800000 */
.L_x_1927:
[----:B------:R-:W-:-:S04]  /*3e50*/  UIADD3 UR4, UR38, 0x22400, URZ ;  /* 0x0002240026047890 */ /* 0x000fc8000fffe03f */
[----:B------:R-:W-:-:S04]  /*3e60*/  USHF.R.U32.HI UR4, URZ, 0x4, UR4 ;  /* 0x000000043f047899 */ /* 0x000fc80008011604 */
[----:B------:R-:W-:-:S06]  /*3e70*/  ULOP3.LUT UR4, UR4, 0x3fff, URZ, 0xc0, !UPT ;  /* 0x00003fff04047892 */ /* 0x000fcc000f8ec03f */
[----:B------:R-:W-:Y:S01]  /*3e80*/  IMAD.U32 R4, RZ, RZ, UR4 ;  /* 0x00000004ff047e24 */ /* 0x000fe2000f8e00ff */
        /* <DEDUP_REMOVED lines=34> */
[----:B------:R-:W2:Y:S02]  /*40b0*/  SYNCS.PHASECHK.TRANS64.TRYWAIT P1, [UR38+0x38810], R0 ;  /* 0x03881000ff0075a7 */ /* 0x000ea40008020166 */
[----:B--2---:R-:W-:Y:S05]  /*40c0*/  @!P1 BRA `(.L_x_1929) ;  /* 0x0000014800cc9947 */ /* 0x004fea0003800000 */
.L_x_2087:
[----:B------:R-:W-:Y:S05]  /*40d0*/  @!P0 BRA `(.L_x_1930) ;  /* 0x0000000000048947 */ /* 0x000fea0003800000 */
[----:B------:R-:W-:Y:S01]  /*40e0*/  BPT.TRAP 0x1 ;  /* 0x000000040000795c */ /* 0x000fe20000300000 */
.L_x_1930:
[----:B------:R3:W4:Y:S01]  /*40f0*/  SYNCS.PHASECHK.TRANS64.TRYWAIT P1, [R8+URZ+0x38850], R3 ;  /* 0x03885003080075a7 */ /* 0x000722000802017f */
[----:B------:R-:W-:Y:S05]  /*4100*/  @!P0 BRA `(.L_x_1931) ;  /* 0x0000000000048947 */ /* 0x000fea0003800000 */
[----:B------:R-:W-:Y:S01]  /*4110*/  BPT.TRAP 0x1 ;  /* 0x000000040000795c */ /* 0x000fe20000300000 */
.L_x_1931:
[----:B----4-:R-:W-:Y:S05]  /*4120*/  @P1 BRA `(.L_x_1932) ;  /* 0x0000000000081947 */ /* 0x010fea0003800000 */
[----:B------:R-:W4:Y:S02]  /*4130*/  SYNCS.PHASECHK.TRANS64.TRYWAIT P1, [R8+URZ+0x38850], R3 ;  /* 0x03885003080075a7 */ /* 0x000f24000802017f */
[----:B----4-:R-:W-:Y:S05]  /*4140*/  @!P1 BRA `(.L_x_1933) ;  /* 0x0000014800c49947 */ /* 0x010fea0003800000 */
.L_x_1932:
[----:B------:R-:W-:Y:S01]  /*4150*/  UIADD3 UR4, UR38, 0x400, URZ ;  /* 0x0000040026047890 */ /* 0x000fe2000fffe03f */
[----:B------:R-:W-:Y:S01]  /*4160*/  WARPGROUP.ARRIVE ;  /* 0x00000000000079c5 */ /* 0x000fe20000000000 */
[----:B------:R-:W-:-:S05]  /*4170*/  UIADD3 UR5, UR38, 0x26400, URZ ;  /* 0x0002640026057890 */ /* 0x000fca000fffe03f */
[----:B--2---:R-:W2:Y:S01]  /*4180*/  S2R R0, SR_TID.X ;  /* 0x0000000000007919 */ /* 0x004ea20000002100 */
        /* <DEDUP_REMOVED lines=10> */
[----:B------:R-:W-:Y:S01]  /*4230*/  UMOV UR24, UR6 ;  /* 0x0000000600187c82 */ /* 0x000fe20008000000 */
[----:B------:R-:W-:-:S03]  /*4240*/  UIADD3 UR30, UR26, 0x2, URZ ;  /* 0x000000021a1e7890 */ /* 0x000fc6000fffe03f */
[----:B------:R-:W-:Y:S01]  /*4250*/  HGMMA.64x64x16.F32.BF16 R24, gdesc[UR24], R24, gsb0 ;  /* 0x00e00000181879f0 */ /* 0x000fe20008001818 */
[----:B------:R-:W-:Y:S01]  /*4260*/  UMOV UR29, 0x40000040 ;  /* 0x40000040001d7882 */ /* 0x000fe20000000000 */
[----:B------:R-:W-:Y:S01]  /*4270*/  UMOV UR31, 0x40000040 ;  /* 0x40000040001f7882 */ /* 0x000fe20000000000 */
[----:B------:R-:W-:Y:S02]  /*4280*/  UIADD3 UR11, UR6, 0x800, URZ ;  /* 0x00000800060b7890 */ /* 0x000fe4000fffe03f */
[----:B------:R-:W-:Y:S01]  /*4290*/  UIADD3 UR14, UR26, 0x800, URZ ;  /* 0x000008001a0e7890 */ /* 0x000fe2000fffe03f */
[----:B--2---:R-:W-:-:S06]  /*42a0*/  SHF.R.U32.HI R0, RZ, 0x7, R0 ;  /* 0x00000007ff007819 */ /* 0x004fcc0000011600 */
[----:B------:R-:W2:Y:S02]  /*42b0*/  SHFL.IDX PT, R0, R0, RZ, 0x1f ;  /* 0x00001fff00007589 */ /* 0x000ea400000e0000 */
[----:B--2---:R-:W-:-:S13]  /*42c0*/  R2UR UR5, R0 ;  /* 0x00000000000572ca */ /* 0x004fda00000e0000 */
        /* <DEDUP_REMOVED lines=251> */
.L_x_1934:
[----:B------:R-:W-:Y:S01]  /*5280*/  ISETP.NE.AND P2, PT, R225, 0x1, PT ;  /* 0x00000001e100780c */ /* 0x000fe20003f45270 */
[----:B------:R-:W-:Y:S01]  /*5290*/  IMAD.IADD R0, R190, 0x1, R23 ;  /* 0x00000001be007824 */ /* 0x000fe200078e0217 */
[----:B------:R-:W-:Y:S01]  /*52a0*/  R2UR UR5, R8 ;  /* 0x00000000080572ca */ /* 0x000fe200000e0000 */
[----:B------:R-:W-:Y:S01]  /*52b0*/  ULDC UR15, c[0x0][0x2f0] ;  /* 0x0000bc00000f7ab9 */ /* 0x000fe20000000800 */
[----:B------:R-:W-:Y:S01]  /*52c0*/  LOP3.LUT P1, RZ, R16, 0x1, RZ, 0xc0, !PT ;  /* 0x0000000110ff7812 */ /* 0x000fe2000782c0ff */
[----:B------:R-:W-:Y:S01]  /*52d0*/  ULDC UR18, c[0x0][0xad4] ;  /* 0x0002b50000127ab9 */ /* 0x000fe20000000800 */
[----:B------:R-:W-:Y:S01]  /*52e0*/  LEA R12, R168, 0xffffffc0, 0x6 ;  /* 0xffffffc0a80c7811 */ /* 0x000fe200078e30ff */
[----:B------:R-:W-:-:S06]  /*52f0*/  ULDC UR7, c[0x0][0xad8] ;  /* 0x0002b60000077ab9 */ /* 0x000fcc0000000800 */
[----:B01-34-:R-:W0:Y:S02]  /*5300*/  @P2 LDC R3, c[0x0][0x44c] ;  /* 0x00011300ff032b82 */ /* 0x01be240000000800 */
[----:B------:R-:W-:-:S04]  /*5310*/  UIADD3 UR5, UR5, 0x38840, URZ ;  /* 0x0003884005057890 */ /* 0x000fc8000fffe03f */
[----:B------:R-:W-:Y:S02]  /*5320*/  UPRMT UR5, UR39, 0x654, UR5 ;  /* 0x0000065427057896 */ /* 0x000fe40008000005 */
[----:B------:R-:W1:Y:S07]  /*5330*/  @P2 LDC R6, c[0x0][0x450] ;  /* 0x00011400ff062b82 */ /* 0x000e6e0000000800 */
[----:B------:R-:W-:Y:S01]  /*5340*/  SYNCS.ARRIVE.TRANS64.RED.A1T0 RZ, [UR5], RZ ;  /* 0x000000ffffff79a7 */ /* 0x000fe20008100405 */
[----:B------:R-:W-:Y:S01]  /*5350*/  ULDC UR5, c[0x0][0x288] ;  /* 0x0000a20000057ab9 */ /* 0x000fe20000000800 */
[----:B0-----:R-:W-:-:S05]  /*5360*/  @P2 IMAD.HI.U32 R3, R0, R3, RZ ;  /* 0x0000000300032227 */ /* 0x001fca00078e00ff */
[----:B-1----:R-:W-:Y:S01]  /*5370*/  @P2 SHF.R.U32.HI R0, RZ, R6, R3 ;  /* 0x00000006ff002219 */ /* 0x002fe20000011603 */
[----:B------:R-:W-:Y:S02]  /*5380*/  IMAD.MOV.U32 R3, RZ, RZ, -0x40 ;  /* 0xffffffc0ff037424 */ /* 0x000fe400078e00ff */
[----:B------:R-:W-:Y:S01]  /*5390*/  IMAD.U32 R6, RZ, RZ, UR5 ;  /* 0x00000005ff067e24 */ /* 0x000fe2000f8e00ff */
[----:B------:R-:W-:Y:S01]  /*53a0*/  ULOP3.LUT UR5, URZ, UR18, URZ, 0x33, !UPT ;  /* 0x000000123f057292 */ /* 0x000fe2000f8e333f */
[----:B------:R-:W0:Y:S01]  /*53b0*/  SHFL.IDX PT, R20, R0, RZ, 0x1c1f ;  /* 0x001c1fff00147589 */ /* 0x000e2200000e0000 */
[----:B------:R-:W-:Y:S02]  /*53c0*/  IMAD R10, R168, R3, 0x41 ;  /* 0x00000041a80a7424 */ /* 0x000fe400078e0203 */
[C---:B------:R-:W-:Y:S02]  /*53d0*/  IMAD R3, R17.reuse, UR15, -R12 ;  /* 0x0000000f11037c24 */ /* 0x040fe4000f8e0a0c */
[----:B------:R-:W-:-:S02]  /*53e0*/  IMAD R5, R17, UR15, R10 ;  /* 0x0000000f11057c24 */ /* 0x000fc4000f8e020a */
[--C-:B------:R-:W-:Y:S02]  /*53f0*/  IMAD.IADD R9, R3, 0x1, -R18.reuse ;  /* 0x0000000103097824 */ /* 0x100fe400078e0a12 */
[----:B------:R-:W-:Y:S01]  /*5400*/  VIADD R13, R10, 0xffffffff ;  /* 0xffffffff0a0d7836 */ /* 0x000fe20000000000 */
[----:B------:R-:W-:-:S05]  /*5410*/  IADD3 R5, R5, -R6, -R18 ;  /* 0x8000000605057210 */ /* 0x000fca0007ffe812 */
[C---:B------:R-:W-:Y:S02]  /*5420*/  VIADD R14, R5.reuse, UR7 ;  /* 0x00000007050e7c36 */ /* 0x040fe40008000000 */
[----:B------:R-:W-:-:S03]  /*5430*/  VIADD R11, R5, UR5 ;  /* 0x00000005050b7c36 */ /* 0x000fc60008000000 */
[----:B0-----:R-:W-:Y:S01]  /*5440*/  VIADDMNMX R3, R20, R14, R9, PT ;  /* 0x0000000e14037246 */ /* 0x001fe20003800109 */
[----:B------:R-:W-:Y:S01]  /*5450*/  IMAD.IADD R5, R11, 0x1, R20 ;  /* 0x000000010b057824 */ /* 0x000fe200078e0214 */
[----:B------:R-:W-:Y:S06]  /*5460*/  @!P1 BRA `(.L_x_1935) ;  /* 0x0000000000649947 */ /* 0x000fec0003800000 */
        /* <DEDUP_REMOVED lines=14> */
.L_x_1937:
[----:B------:R-:W-:Y:S02]  /*5550*/  ULDC UR5, c[0x0][0xadc] ;  /* 0x0002b70000057ab9 */ /* 0x000fe40000000800 */
[----:B------:R-:W-:-:S05]  /*5560*/  IMAD.U32 R15, RZ, RZ, UR5 ;  /* 0x00000005ff0f7e24 */ /* 0x000fca000f8e00ff */
[----:B------:R-:W-:-:S13]  /*5570*/  ISETP.NE.AND P1, PT, R15, 0x1, PT ;  /* 0x000000010f00780c */ /* 0x000fda0003f25270 */
[----:B------:R-:W0:Y:S02]  /*5580*/  @P1 LDC.64 R20, c[0x0][0xae0] ;  /* 0x0002b800ff141b82 */ /* 0x000e240000000a00 */
[----:B0-----:R-:W-:-:S05]  /*5590*/  @P1 IMAD.HI.U32 R10, R7, R20, RZ ;  /* 0x00000014070a1227 */ /* 0x001fca00078e00ff */
[----:B------:R-:W-:-:S07]  /*55a0*/  @P1 SHF.R.U32.HI R7, RZ, R21, R10 ;  /* 0x00000015ff071219 */ /* 0x000fce000001160a */
.L_x_1938:
[----:B------:R-:W-:Y:S05]  /*55b0*/  BSYNC B0 ;  /* 0x0000000000007941 */ /* 0x000fea0003800000 */
.L_x_1936:
[----:B------:R-:W-:-:S04]  /*55c0*/  IMAD R7, R7, R15, -R12 ;  /* 0x0000000f07077224 */ /* 0x000fc800078e0a0c */
[----:B------:R-:W-:-:S05]  /*55d0*/  IMAD.IADD R10, R7, 0x1, -R18 ;  /* 0x00000001070a7824 */ /* 0x000fca00078e0a12 */
[----:B------:R-:W-:Y:S02]  /*55e0*/  VIADDMNMX R3, R10, R15, R3, PT ;  /* 0x0000000f0a037246 */ /* 0x000fe40003800103 */
[----:B------:R-:W-:-:S07]  /*55f0*/  VIMNMX R5, R5, R10, !PT ;  /* 0x0000000a05057248 */ /* 0x000fce0007fe0100 */
.L_x_1935:
[C---:B------:R-:W-:Y:S01]  /*5600*/  ISETP.GE.AND P2, PT, R13.reuse, 0x9, PT ;  /* 0x000000090d00780c */ /* 0x040fe20003f46270 */
[----:B------:R-:W0:Y:S01]  /*5610*/  SHFL.IDX PT, R0, R0, 0x1, 0x1c1f ;  /* 0x003c1f0000007f89 */ /* 0x000e2200000e0000 */
[----:B------:R-:W-:Y:S02]  /*5620*/  ISETP.GE.AND P1, PT, R13, 0x2, PT ;  /* 0x000000020d00780c */ /* 0x000fe40003f26270 */
[C---:B------:R-:W-:Y:S02]  /*5630*/  ISETP.GT.AND P3, PT, R5.reuse, 0x8, !P2 ;  /* 0x000000080500780c */ /* 0x040fe40005764270 */
[----:B------:R-:W-:Y:S02]  /*5640*/  ISETP.GT.AND P4, PT, R5, 0x1, !P1 ;  /* 0x000000010500780c */ /* 0x000fe40004f84270 */
[----:B------:R-:W-:Y:S02]  /*5650*/  ISETP.LT.OR P3, PT, R3, 0x9, P3 ;  /* 0x000000090300780c */ /* 0x000fe40001f61670 */
[----:B------:R-:W-:-:S02]  /*5660*/  ISETP.GE.AND P5, PT, R13, 0xa, PT ;  /* 0x0000000a0d00780c */ /* 0x000fc40003fa6270 */
[----:B------:R-:W-:Y:S02]  /*5670*/  FSEL R28, R28, -INF , !P3 ;  /* 0xff8000001c1c7808 */ /* 0x000fe40005800000 */
[----:B------:R-:W-:Y:S02]  /*5680*/  ISETP.LT.OR P4, PT, R3, 0x2, P4 ;  /* 0x000000020300780c */ /* 0x000fe40002781670 */
[----:B------:R-:W-:Y:S02]  /*5690*/  ISETP.GT.AND P3, PT, R5, 0x9, !P5 ;  /* 0x000000090500780c */ /* 0x000fe40006f64270 */
[----:B------:R-:W-:Y:S02]  /*56a0*/  FSEL R20, R25, -INF , !P4 ;  /* 0xff80000019147808 */ /* 0x000fe40006000000 */
[----:B------:R-:W-:Y:S02]  /*56b0*/  ISETP.LT.OR P3, PT, R3, 0xa, P3 ;  /* 0x0000000a0300780c */ /* 0x000fe40001f61670 */
[----:B------:R-:W-:-:S02]  /*56c0*/  ISETP.GE.AND P4, PT, R13, 0x11, PT ;  /* 0x000000110d00780c */ /* 0x000fc40003f86270 */
[----:B------:R-:W-:Y:S01]  /*56d0*/  FSEL R56, R29, -INF , !P3 ;  /* 0xff8000001d387808 */ /* 0x000fe20005800000 */
[----:B0-----:R-:W-:Y:S01]  /*56e0*/  IMAD.IADD R7, R11, 0x1, R0 ;  /* 0x000000010b077824 */ /* 0x001fe200078e0200 */
        /* <DEDUP_REMOVED lines=23> */
[----:B------:R-:W-:Y:S02]  /*5860*/  ISETP.GE.AND P4, PT, R13, 0x22, PT ;  /* 0x000000220d00780c */ /* 0x000fe40003f86270 */
        /* <DEDUP_REMOVED lines=26> */
[----:B------:R-:W-:Y:S02]  /*5a10*/  ISETP.GE.AND P3, PT, R13, 0x39, PT ;  /* 0x000000390d00780c */ /* 0x000fe40003f66270 */
[----:B------:R-:W-:Y:S02]  /*5a20*/  P2R R15, PR, RZ, 0x20 ;  /* 0x00000020ff0f7803 */ /* 0x000fe40000000000 */
[----:B------:R-:W-:-:S02]  /*5a30*/  ISETP.GT.AND P4, PT, R5, 0x38, !P3 ;  /* 0x000000380500780c */ /* 0x000fc40005f84270 */
[----:B------:R-:W-:Y:S02]  /*5a40*/  ISETP.GE.AND P5, PT, R13, 0x3a, PT ;  /* 0x0000003a0d00780c */ /* 0x000fe40003fa6270 */
[----:B------:R-:W-:-:S04]  /*5a50*/  ISETP.LT.OR P4, PT, R3, 0x39, P4 ;  /* 0x000000390300780c */ /* 0x000fc80002781670 */
[----:B------:R-:W-:Y:S02]  /*5a60*/  FSEL R52, R52, -INF , !P4 ;  /* 0xff80000034347808 */ /* 0x000fe40006000000 */
[----:B------:R-:W-:-:S04]  /*5a70*/  ISETP.GT.AND P4, PT, R5, RZ, !P6 ;  /* 0x000000ff0500720c */ /* 0x000fc80007784270 */
[----:B------:R-:W-:-:S04]  /*5a80*/  ISETP.LT.OR P4, PT, R3, 0x1, P4 ;  /* 0x000000010300780c */ /* 0x000fc80002781670 */
[----:B------:R-:W-:Y:S02]  /*5a90*/  FSEL R24, R24, -INF , !P4 ;  /* 0xff80000018187808 */ /* 0x000fe40006000000 */
[----:B------:R-:W-:-:S04]  /*5aa0*/  ISETP.GT.AND P4, PT, R5, 0x39, !P5 ;  /* 0x000000390500780c */ /* 0x000fc80006f84270 */
[----:B------:R-:W-:Y:S02]  /*5ab0*/  ISETP.LT.OR P4, PT, R3, 0x3a, P4 ;  /* 0x0000003a0300780c */ /* 0x000fe40002781670 */
[----:B------:R-:W-:Y:S02]  /*5ac0*/  VIADDMNMX R3, R0, R14, R9, PT ;  /* 0x0000000e00037246 */ /* 0x000fe40003800109 */
[----:B------:R-:W-:Y:S02]  /*5ad0*/  FSEL R174, R53, -INF , !P4 ;  /* 0xff80000035ae7808 */ /* 0x000fe40006000000 */
[----:B------:R-:W-:-:S13]  /*5ae0*/  LOP3.LUT P4, RZ, R16, 0x1, RZ, 0xc0, !PT ;  /* 0x0000000110ff7812 */ /* 0x000fda000788c0ff */
[----:B------:R-:W-:Y:S05]  /*5af0*/  @!P4 BRA `(.L_x_1939) ;  /* 0x000000000064c947 */ /* 0x000fea0003800000 */
        /* <DEDUP_REMOVED lines=14> */
.L_x_1941:
[----:B------:R-:W-:Y:S02]  /*5be0*/  ULDC UR5, c[0x0][0xadc] ;  /* 0x0002b70000057ab9 */ /* 0x000fe40000000800 */
[----:B------:R-:W-:-:S05]  /*5bf0*/  IMAD.U32 R9, RZ, RZ, UR5 ;  /* 0x00000005ff097e24 */ /* 0x000fca000f8e00ff */
[----:B------:R-:W-:-:S13]  /*5c00*/  ISETP.NE.AND P4, PT, R9, 0x1, PT ;  /* 0x000000010900780c */ /* 0x000fda0003f85270 */
[----:B------:R-:W0:Y:S02]  /*5c10*/  @P4 LDC.64 R10, c[0x0][0xae0] ;  /* 0x0002b800ff0a4b82 */ /* 0x000e240000000a00 */
[----:B0-----:R-:W-:-:S05]  /*5c20*/  @P4 IMAD.HI.U32 R0, R5, R10, RZ ;  /* 0x0000000a05004227 */ /* 0x001fca00078e00ff */
[----:B------:R-:W-:-:S07]  /*5c30*/  @P4 SHF.R.U32.HI R5, RZ, R11, R0 ;  /* 0x0000000bff054219 */ /* 0x000fce0000011600 */
.L_x_1942:
[----:B------:R-:W-:Y:S05]  /*5c40*/  BSYNC B0 ;  /* 0x0000000000007941 */ /* 0x000fea0003800000 */
.L_x_1940:
[----:B------:R-:W-:-:S04]  /*5c50*/  IMAD R5, R5, R9, -R12 ;  /* 0x0000000905057224 */ /* 0x000fc800078e0a0c */
[----:B------:R-:W-:-:S05]  /*5c60*/  IMAD.IADD R0, R5, 0x1, -R18 ;  /* 0x0000000105007824 */ /* 0x000fca00078e0a12 */
[----:B------:R-:W-:Y:S02]  /*5c70*/  VIADDMNMX R3, R0, R9, R3, PT ;  /* 0x0000000900037246 */ /* 0x000fe40003800103 */
[----:B------:R-:W-:-:S07]  /*5c80*/  VIMNMX R7, R7, R0, !PT ;  /* 0x0000000007077248 */ /* 0x000fce0007fe0100 */
.L_x_1939:
[----:B------:R-:W-:Y:S01]  /*5c90*/  FMNMX.FTZ R0, R24, R20, !PT ;  /* 0x0000001418007209 */ /* 0x000fe20007810000 */
[----:B------:R-:W-:Y:S01]  /*5ca0*/  ULDC UR11, c[0x0][0xa80] ;  /* 0x0002a000000b7ab9 */ /* 0x000fe20000000800 */
[----:B------:R-:W-:Y:S01]  /*5cb0*/  ISETP.GT.AND P1, PT, R7, 0x1, !P1 ;  /* 0x000000010700780c */ /* 0x000fe20004f24270 */
[----:B------:R-:W-:Y:S01]  /*5cc0*/  ULEA UR10, UR36, UR37, 0xc ;  /* 0x00000025240a7291 */ /* 0x000fe2000f8e603f */
[----:B------:R-:W-:Y:S01]  /*5cd0*/  FMNMX.FTZ R0, R28, R0, !PT ;  /* 0x000000001c007209 */ /* 0x000fe20007810000 */
[----:B------:R-:W-:Y:S01]  /*5ce0*/  UMOV UR23, 0x40000040 ;  /* 0x4000004000177882 */ /* 0x000fe20000000000 */
[----:B------:R-:W-:Y:S01]  /*5cf0*/  ISETP.LT.OR P1, PT, R3, 0x2, P1 ;  /* 0x000000020300780c */ /* 0x000fe20000f21670 */
[----:B------:R-:W-:Y:S01]  /*5d00*/  UIADD3 UR14, UR10, 0x80, URZ ;  /* 0x000000800a0e7890 */ /* 0x000fe2000fffe03f */
[----:B------:R-:W-:Y:S02]  /*5d10*/  FMNMX.FTZ R0, R56, R0, !PT ;  /* 0x0000000038007209 */ /* 0x000fe40007810000 */
[----:B------:R-:W-:Y:S01]  /*5d20*/  FSEL R27, R27, -INF , !P1 ;  /* 0xff8000001b1b7808 */ /* 0x000fe20004800000 */
[----:B------:R-:W-:Y:S01]  /*5d30*/  UMOV UR22, UR10 ;  /* 0x0000000a00167c82 */ /* 0x000fe20008000000 */
[----:B------:R-:W-:Y:S01]  /*5d40*/  BAR.SYNC.DEFER_BLOCKING 0xf, 0x100 ;  /* 0x03c4000000007b1d */ /* 0x000fe20000010000 */
        /* <DEDUP_REMOVED lines=14> */
[----:B------:R-:W-:Y:S02]  /*5e30*/  FMNMX.FTZ R0, R44, R0, !PT ;  /* 0x000000002c007209 */ /* 0x000fe40007810000 */
[----:B------:R-:W-:Y:S02]  /*5e40*/  ISETP.NE.AND P1, PT, R25, RZ, PT ;  /* 0x000000ff1900720c */ /* 0x000fe40003f25270 */
[----:B------:R-:W-:Y:S02]  /*5e50*/  FMNMX.FTZ R0, R170, R0, !PT ;  /* 0x00000000aa007209 */ /* 0x000fe40007810000 */
[----:B------:R-:W-:Y:S02]  /*5e60*/  ISETP.GT.AND P1, PT, R7, 0x11, !P1 ;  /* 0x000000110700780c */ /* 0x000fe40004f24270 */
[----:B------:R-:W-:-:S02]  /*5e70*/  FMNMX.FTZ R0, R48, R0, !PT ;  /* 0x0000000030007209 */ /* 0x000fc40007810000 */
[----:B------:R-:W-:Y:S02]  /*5e80*/  ISETP.LT.OR P1, PT, R3, 0x12, P1 ;  /* 0x000000120300780c */ /* 0x000fe40000f21670 */
[----:B------:R-:W-:Y:S02]  /*5e90*/  FMNMX.FTZ R0, R172, R0, !PT ;  /* 0x00000000ac007209 */ /* 0x000fe40007810000 */
[----:B------:R-:W-:Y:S02]  /*5ea0*/  FSEL R35, R35, -INF , !P1 ;  /* 0xff80000023237808 */ /* 0x000fe40004800000 */
[----:B------:R-:W-:Y:S02]  /*5eb0*/  ISETP.NE.AND P1, PT, R29, RZ, PT ;  /* 0x000000ff1d00720c */ /* 0x000fe40003f25270 */
[----:B------:R-:W-:Y:S02]  /*5ec0*/  FMNMX.FTZ R0, R52, R0, !PT ;  /* 0x0000000034007209 */ /* 0x000fe40007810000 */
[----:B------:R-:W-:-:S02]  /*5ed0*/  ISETP.GT.AND P1, PT, R7, 0x18, !P1 ;  /* 0x000000180700780c */ /* 0x000fc40004f24270 */
[----:B------:R-:W-:Y:S02]  /*5ee0*/  FMNMX.FTZ R10, R174, R0, !PT ;  /* 0x00000000ae0a7209 */ /* 0x000fe40007810000 */
[----:B------:R-:W-:Y:S02]  /*5ef0*/  ISETP.LT.OR P1, PT, R3, 0x19, P1 ;  /* 0x000000190300780c */ /* 0x000fe40000f21670 */
[----:B------:R-:W-:Y:S01]  /*5f00*/  ISETP.GT.AND P2, PT, R7, 0x8, !P2 ;  /* 0x000000080700780c */ /* 0x000fe20005744270 */
[----:B------:R-:W0:Y:S01]  /*5f10*/  SHFL.BFLY PT, R5, R10, 0x2, 0x1f ;  /* 0x0c401f000a057f89 */ /* 0x000e2200000e0000 */
[----:B------:R-:W-:Y:S02]  /*5f20*/  FSEL R38, R38, -INF , !P1 ;  /* 0xff80000026267808 */ /* 0x000fe40004800000 */
[----:B------:R-:W-:Y:S02]  /*5f30*/  ISETP.NE.AND P1, PT, R33, RZ, PT ;  /* 0x000000ff2100720c */ /* 0x000fe40003f25270 */
[----:B------:R-:W-:-:S02]  /*5f40*/  ISETP.LT.OR P2, PT, R3, 0x9, P2 ;  /* 0x000000090300780c */ /* 0x000fc40001741670 */
[----:B------:R-:W-:Y:S02]  /*5f50*/  ISETP.GT.AND P1, PT, R7, 0x19, !P1 ;  /* 0x000000190700780c */ /* 0x000fe40004f24270 */
[----:B------:R-:W-:Y:S02]  /*5f60*/  FSEL R30, R30, -INF , !P2 ;  /* 0xff8000001e1e7808 */ /* 0x000fe40005000000 */
[----:B------:R-:W-:Y:S02]  /*5f70*/  ISETP.LT.OR P1, PT, R3, 0x1a, P1 ;  /* 0x0000001a0300780c */ /* 0x000fe40000f21670 */
[----:B------:R-:W-:Y:S02]  /*5f80*/  ISETP.NE.AND P2, PT, R41, RZ, PT ;  /* 0x000000ff2900720c */ /* 0x000fe40003f45270 */
[----:B------:R-:W-:Y:S02]  /*5f90*/  FSEL R39, R39, -INF , !P1 ;  /* 0xff80000027277808 */ /* 0x000fe40004800000 */
[----:B------:R-:W-:-:S02]  /*5fa0*/  ISETP.NE.AND P1, PT, R37, RZ, PT ;  /* 0x000000ff2500720c */ /* 0x000fc40003f25270 */
[----:B------:R-:W-:Y:S02]  /*5fb0*/  ISETP.NE.AND P4, PT, R59, RZ, PT ;  /* 0x000000ff3b00720c */ /* 0x000fe40003f85270 */
[C---:B------:R-:W-:Y:S02]  /*5fc0*/  ISETP.GT.AND P1, PT, R7.reuse, 0x20, !P1 ;  /* 0x000000200700780c */ /* 0x040fe40004f24270 */
[----:B------:R-:W-:Y:S02]  /*5fd0*/  ISETP.GT.AND P6, PT, R7, RZ, !P6 ;  /* 0x000000ff0700720c */ /* 0x000fe400077c4270 */
[----:B------:R-:W-:Y:S02]  /*5fe0*/  ISETP.LT.OR P1, PT, R3, 0x21, P1 ;  /* 0x000000210300780c */ /* 0x000fe40000f21670 */
[----:B0-----:R-:W-:Y:S02]  /*5ff0*/  FMNMX.FTZ R11, R10, R5, !PT ;  /* 0x000000050a0b7209 */ /* 0x001fe40007810000 */
[----:B------:R-:W-:-:S02]  /*6000*/  FSEL R42, R42, -INF , !P1 ;  /* 0xff8000002a2a7808 */ /* 0x000fc40004800000 */
[----:B------:R-:W-:Y:S01]  /*6010*/  ISETP.NE.AND P1, PT, R57, RZ, PT ;  /* 0x000000ff3900720c */ /* 0x000fe20003f25270 */
[----:B------:R-:W0:Y:S01]  /*6020*/  SHFL.BFLY PT, R0, R11, 0x1, 0x1f ;  /* 0x0c201f000b007f89 */ /* 0x000e2200000e0000 */
[----:B------:R-:W-:Y:S02]  /*6030*/  ISETP.LT.OR P6, PT, R3, 0x1, P6 ;  /* 0x000000010300780c */ /* 0x000fe400037c1670 */
[----:B------:R-:W-:Y:S02]  /*6040*/  ISETP.GT.AND P1, PT, R7, 0x21, !P1 ;  /* 0x000000210700780c */ /* 0x000fe40004f24270 */
[----:B------:R-:W-:Y:S02]  /*6050*/  FSEL R26, R26, -INF , !P6 ;  /* 0xff8000001a1a7808 */ /* 0x000fe40007000000 */
[----:B------:R-:W-:Y:S02]  /*6060*/  ISETP.LT.OR P1, PT, R3, 0x22, P1 ;  /* 0x000000220300780c */ /* 0x000fe40000f21670 */
[----:B------:R-:W-:-:S02]  /*6070*/  FMNMX.FTZ R9, R26, R27, !PT ;  /* 0x0000001b1a097209 */ /* 0x000fc40007810000 */
[----:B------:R-:W-:Y:S02]  /*6080*/  FSEL R43, R43, -INF , !P1 ;  /* 0xff8000002b2b7808 */ /* 0x000fe40004800000 */
[----:B------:R-:W-:Y:S02]  /*6090*/  ISETP.GT.AND P1, PT, R7, 0x28, !P2 ;  /* 0x000000280700780c */ /* 0x000fe40005724270 */
[----:B------:R-:W-:Y:S02]  /*60a0*/  ISETP.NE.AND P2, PT, R45, RZ, PT ;  /* 0x000000ff2d00720c */ /* 0x000fe40003f45270 */
[----:B------:R-:W-:Y:S02]  /*60b0*/  ISETP.LT.OR P1, PT, R3, 0x29, P1 ;  /* 0x000000290300780c */ /* 0x000fe40000f21670 */
[----:B------:R-:W-:Y:S02]  /*60c0*/  ISETP.GT.AND P3, PT, R7, 0x38, !P3 ;  /* 0x000000380700780c */ /* 0x000fe40005f64270 */
[----:B------:R-:W-:-:S02]  /*60d0*/  FSEL R46, R46, -INF , !P1 ;  /* 0xff8000002e2e7808 */ /* 0x000fc40004800000 */
[----:B------:R-:W-:Y:S02]  /*60e0*/  ISETP.GT.AND P1, PT, R7, 0x29, !P4 ;  /* 0x000000290700780c */ /* 0x000fe40006724270 */
[----:B0-----:R-:W-:Y:S02]  /*60f0*/  FMNMX.FTZ R5, R11, R0, !PT ;  /* 0x000000000b057209 */ /* 0x001fe40007810000 */
[----:B------:R-:W-:Y:S02]  /*6100*/  ISETP.LT.OR P1, PT, R3, 0x2a, P1 ;  /* 0x0000002a0300780c */ /* 0x000fe40000f21670 */
[----:B------:R-:W-:Y:S01]  /*6110*/  ISETP.NE.AND P4, PT, R61, RZ, PT ;  /* 0x000000ff3d00720c */ /* 0x000fe20003f85270 */
[----:B------:R-:W-:Y:S01]  /*6120*/  FMUL.FTZ R0, R5, UR11 ;  /* 0x0000000b05007c20 */ /* 0x000fe20008410000 */
[----:B------:R-:W-:Y:S02]  /*6130*/  FSEL R47, R47, -INF , !P1 ;  /* 0xff8000002f2f7808 */ /* 0x000fe40004800000 */
[----:B------:R-:W-:-:S02]  /*6140*/  FSETP.NEU.FTZ.AND P1, PT, R5, -INF , PT ;  /* 0xff8000000500780b */ /* 0x000fc40003f3d000 */
[C---:B------:R-:W-:Y:S02]  /*6150*/  ISETP.GT.AND P5, PT, R7.reuse, 0x39, !P5 ;  /* 0x000000390700780c */ /* 0x040fe40006fa4270 */
[----:B------:R-:W-:Y:S02]  /*6160*/  FSEL R25, R0, RZ, P1 ;  /* 0x000000ff00197208 */ /* 0x000fe40000800000 */
[----:B------:R-:W-:Y:S02]  /*6170*/  FMNMX.FTZ R0, R30, R9, !PT ;  /* 0x000000091e007209 */ /* 0x000fe40007810000 */
[----:B------:R-:W-:Y:S01]  /*6180*/  ISETP.GT.AND P1, PT, R7, 0x30, !P2 ;  /* 0x000000300700780c */ /* 0x000fe20005724270 */
[--C-:B------:R-:W-:Y:S01]  /*6190*/  FFMA.FTZ R11, R20, UR11, -R25.reuse ;  /* 0x0000000b140b7c23 */ /* 0x100fe20008010819 */
[----:B------:R-:W-:Y:S01]  /*61a0*/  FMNMX.FTZ R9, R31, R0, !PT ;  /* 0x000000001f097209 */ /* 0x000fe20007810000 */
[--C-:B------:R-:W-:Y:S01]  /*61b0*/  FFMA.FTZ R21, R32, UR11, -R25.reuse ;  /* 0x0000000b20157c23 */ /* 0x100fe20008010819 */
[----:B------:R-:W-:Y:S01]  /*61c0*/  ISETP.GT.AND P2, PT, R7, 0x31, !P4 ;  /* 0x000000310700780c */ /* 0x000fe20006744270 */
[--C-:B------:R-:W-:Y:S01]  /*61d0*/  FFMA.FTZ R12, R58, UR11, -R25.reuse ;  /* 0x0000000b3a0c7c23 */ /* 0x100fe20008010819 */
[----:B------:R-:W-:Y:S01]  /*61e0*/  FMNMX.FTZ R0, R34, R9, !PT ;  /* 0x0000000922007209 */ /* 0x000fe20007810000 */
[--C-:B------:R-:W-:Y:S01]  /*61f0*/  FFMA.FTZ R13, R36, UR11, -R25.reuse ;  /* 0x0000000b240d7c23 */ /* 0x100fe20008010819 */
[----:B------:R-:W-:Y:S01]  /*6200*/  ISETP.LT.OR P1, PT, R3, 0x31, P1 ;  /* 0x000000310300780c */ /* 0x000fe20000f21670 */
[--C-:B------:R-:W-:Y:S01]  /*6210*/  FFMA.FTZ R14, R60, UR11, -R25.reuse ;  /* 0x0000000b3c0e7c23 */ /* 0x100fe20008010819 */
[----:B------:R-:W-:Y:S01]  /*6220*/  FMNMX.FTZ R9, R35, R0, !PT ;  /* 0x0000000023097209 */ /* 0x000fe20007810000 */
[--C-:B------:R-:W-:Y:S01]  /*6230*/  FFMA.FTZ R15, R40, UR11, -R25.reuse ;  /* 0x0000000b280f7c23 */ /* 0x100fe20008010819 */
[----:B------:R-:W-:Y:S01]  /*6240*/  ISETP.LT.OR P2, PT, R3, 0x32, P2 ;  /* 0x000000320300780c */ /* 0x000fe20001741670 */
[--C-:B------:R-:W-:Y:S01]  /*6250*/  FFMA.FTZ R170, R170, UR11, -R25.reuse ;  /* 0x0000000baaaa7c23 */ /* 0x100fe20008010819 */
[----:B------:R-:W-:Y:S01]  /*6260*/  FMNMX.FTZ R0, R38, R9, !PT ;  /* 0x0000000926007209 */ /* 0x000fe20007810000 */
[--C-:B------:R-:W-:Y:S01]  /*6270*/  FFMA.FTZ R169, R48, UR11, -R25.reuse ;  /* 0x0000000b30a97c23 */ /* 0x100fe20008010819 */
[----:B------:R-:W-:Y:S01]  /*6280*/  FSEL R50, R50, -INF , !P1 ;  /* 0xff80000032327808 */ /* 0x000fe20004800000 */
[--C-:B------:R-:W-:Y:S01]  /*6290*/  FFMA.FTZ R172, R172, UR11, -R25.reuse ;  /* 0x0000000bacac7c23 */ /* 0x100fe20008010819 */
[----:B------:R-:W-:Y:S01]  /*62a0*/  FMNMX.FTZ R9, R39, R0, !PT ;  /* 0x0000000027097209 */ /* 0x000fe20007810000 */
[--C-:B------:R-:W-:Y:S01]  /*62b0*/  FFMA.FTZ R171, R52, UR11, -R25.reuse ;  /* 0x0000000b34ab7c23 */ /* 0x100fe20008010819 */
[----:B------:R-:W-:Y:S01]  /*62c0*/  ISETP.LT.OR P3, PT, R3, 0x39, P3 ;  /* 0x000000390300780c */ /* 0x000fe20001f61670 */
[----:B------:R-:W-:Y:S01]  /*62d0*/  FFMA.FTZ R174, R174, UR11, -R25 ;  /* 0x0000000baeae7c23 */ /* 0x000fe20008010819 */
[----:B------:R-:W-:Y:S01]  /*62e0*/  FMNMX.FTZ R0, R42, R9, !PT ;  /* 0x000000092a007209 */ /* 0x000fe20007810000 */
[----:B------:R-:W-:Y:S01]  /*62f0*/  MUFU.EX2 R12, R12 ;  /* 0x0000000c000c7308 */ /* 0x000fe20000000800 */
[----:B------:R-:W-:-:S02]  /*6300*/  FSEL R51, R51, -INF , !P2 ;  /* 0xff80000033337808 */ /* 0x000fc40005000000 */
[----:B------:R-:W-:Y:S01]  /*6310*/  FMNMX.FTZ R9, R43, R0, !PT ;  /* 0x000000002b097209 */ /* 0x000fe20007810000 */
[--C-:B------:R-:W-:Y:S01]  /*6320*/  FFMA.FTZ R0, R24, UR11, -R25.reuse ;  /* 0x0000000b18007c23 */ /* 0x100fe20008010819 */
[----:B------:R-:W-:Y:S02]  /*6330*/  ISETP.LT.OR P5, PT, R3, 0x3a, P5 ;  /* 0x0000003a0300780c */ /* 0x000fe40002fa1670 */
[----:B------:R-:W-:Y:S01]  /*6340*/  FMNMX.FTZ R10, R46, R9, !PT ;  /* 0x000000092e0a7209 */ /* 0x000fe20007810000 */
[----:B------:R-:W-:Y:S01]  /*6350*/  MUFU.EX2 R3, R11 ;  /* 0x0000000b00037308 */ /* 0x000fe20000000800 */
[----:B------:R-:W-:Y:S01]  /*6360*/  FSEL R54, R54, -INF , !P3 ;  /* 0xff80000036367808 */ /* 0x000fe20005800000 */
[----:B------:R-:W-:Y:S01]  /*6370*/  FFMA.FTZ R9, R28, UR11, -R25 ;  /* 0x0000000b1c097c23 */ /* 0x000fe20008010819 */
[----:B------:R-:W-:Y:S02]  /*6380*/  FMNMX.FTZ R7, R47, R10, !PT ;  /* 0x0000000a2f077209 */ /* 0x000fe40007810000 */
[----:B------:R-:W-:-:S02]  /*6390*/  FSEL R55, R55, -INF , !P5 ;  /* 0xff80000037377808 */ /* 0x000fc40006800000 */
[----:B------:R-:W-:Y:S01]  /*63a0*/  FMNMX.FTZ R10, R50, R7, !PT ;  /* 0x00000007320a7209 */ /* 0x000fe20007810000 */
[----:B------:R0:W1:Y:S03]  /*63b0*/  MUFU.EX2 R11, R21 ;  /* 0x00000015000b7308 */ /* 0x0000660000000800 */
[----:B------:R-:W-:-:S04]  /*63c0*/  FMNMX.FTZ R7, R51, R10, !PT ;  /* 0x0000000a33077209 */ /* 0x000fc80007810000 */
[----:B------:R-:W-:Y:S01]  /*63d0*/  FMNMX.FTZ R10, R54, R7, !PT ;  /* 0x00000007360a7209 */ /* 0x000fe20007810000 */
[----:B------:R-:W2:Y:S01]  /*63e0*/  MUFU.EX2 R0, R0 ;  /* 0x0000000000007308 */ /* 0x000ea20000000800 */
[--C-:B0-----:R-:W-:Y:S02]  /*63f0*/  FFMA.FTZ R21, R44, UR11, -R25.reuse ;  /* 0x0000000b2c157c23 */ /* 0x101fe40008010819 */
[----:B------:R-:W-:Y:S01]  /*6400*/  FMNMX.FTZ R7, R55, R10, !PT ;  /* 0x0000000a37077209 */ /* 0x000fe20007810000 */
[----:B------:R-:W-:-:S04]  /*6410*/  FFMA.FTZ R10, R56, UR11, -R25 ;  /* 0x0000000b380a7c23 */ /* 0x000fc80008010819 */
[----:B------:R-:W0:Y:S01]  /*6420*/  SHFL.BFLY PT, R20, R7, 0x2, 0x1f ;  /* 0x0c401f0007147f89 */ /* 0x000e2200000e0000 */
[----:B------:R-:W-:Y:S01]  /*6430*/  MUFU.EX2 R9, R9 ;  /* 0x0000000900097308 */ /* 0x000fe20000000800 */
[----:B-1----:R-:W-:-:S07]  /*6440*/  F2FP.BF16.F32.PACK_AB R156, R12, R11 ;  /* 0x0000000b0c9c723e */ /* 0x002fce00000010ff */
[----:B------:R-:W1:Y:S01]  /*6450*/  MUFU.EX2 R10, R10 ;  /* 0x0000000a000a7308 */ /* 0x000e620000000800 */
[----:B--2---:R-:W-:Y:S01]  /*6460*/  F2FP.BF16.F32.PACK_AB R152, R3, R0 ;  /* 0x000000000398723e */ /* 0x004fe200000010ff */
[----:B------:R-:W-:-:S06]  /*6470*/  FADD.FTZ R0, R0, R3 ;  /* 0x0000000300007221 */ /* 0x000fcc0000010000 */
[----:B------:R-:W-:Y:S01]  /*6480*/  MUFU.EX2 R13, R13 ;  /* 0x0000000d000d7308 */ /* 0x000fe20000000800 */
[----:B0-----:R-:W-:Y:S01]  /*6490*/  FMNMX.FTZ R24, R7, R20, !PT ;  /* 0x0000001407187209 */ /* 0x001fe20007810000 */
[----:B------:R-:W-:-:S06]  /*64a0*/  FFMA.FTZ R20, R62, UR11, -R25 ;  /* 0x0000000b3e147c23 */ /* 0x000fcc0008010819 */
[----:B------:R-:W0:Y:S01]  /*64b0*/  MUFU.EX2 R14, R14 ;  /* 0x0000000e000e7308 */ /* 0x000e220000000800 */
[C---:B-1----:R-:W-:Y:S01]  /*64c0*/  F2FP.BF16.F32.PACK_AB R154, R10.reuse, R9 ;  /* 0x000000090a9a723e */ /* 0x042fe200000010ff */
[----:B------:R-:W-:Y:S01]  /*64d0*/  FADD.FTZ R9, R9, R0 ;  /* 0x0000000009097221 */ /* 0x000fe20000010000 */
[----:B------:R-:W1:Y:S03]  /*64e0*/  SHFL.BFLY PT, R7, R24, 0x1, 0x1f ;  /* 0x0c201f0018077f89 */ /* 0x000e6600000e0000 */
[----:B------:R-:W-:Y:S02]  /*64f0*/  FADD.FTZ R10, R10, R9 ;  /* 0x000000090a0a7221 */ /* 0x000fe40000010000 */
[----:B------:R-:W-:Y:S02]  /*6500*/  MUFU.EX2 R15, R15 ;  /* 0x0000000f000f7308 */ /* 0x000fe40000000800 */
[----:B------:R-:W-:-:S04]  /*6510*/  FADD.FTZ R11, R11, R10 ;  /* 0x0000000a0b0b7221 */ /* 0x000fc80000010000 */
[----:B------:R-:W-:Y:S02]  /*6520*/  FADD.FTZ R12, R12, R11 ;  /* 0x0000000b0c0c7221 */ /* 0x000fe40000010000 */
[----:B------:R-:W2:Y:S01]  /*6530*/  MUFU.EX2 R20, R20 ;  /* 0x0000001400147308 */ /* 0x000ea20000000800 */
[----:B0-----:R-:W-:Y:S01]  /*6540*/  F2FP.BF16.F32.PACK_AB R158, R14, R13 ;  /* 0x0000000d0e9e723e */ /* 0x001fe200000010ff */
[----:B------:R-:W-:-:S04]  /*6550*/  FADD.FTZ R13, R13, R12 ;  /* 0x0000000c0d0d7221 */ /* 0x000fc80000010000 */
[----:B------:R-:W-:Y:S02]  /*6560*/  FADD.FTZ R14, R14, R13 ;  /* 0x0000000d0e0e7221 */ /* 0x000fe40000010000 */
[----:B------:R-:W-:Y:S01]  /*6570*/  MUFU.EX2 R21, R21 ;  /* 0x0000001500157308 */ /* 0x000fe20000000800 */
[----:B-1----:R-:W-:-:S04]  /*6580*/  FMNMX.FTZ R7, R24, R7, !PT ;  /* 0x0000000718077209 */ /* 0x002fc80007810000 */
[C---:B------:R-:W-:Y:S01]  /*6590*/  FSETP.NEU.FTZ.AND P1, PT, R7.reuse, -INF , PT ;  /* 0xff8000000700780b */ /* 0x040fe20003f3d000 */
[----:B------:R-:W-:Y:S02]  /*65a0*/  FMUL.FTZ R24, R7, UR11 ;  /* 0x0000000b07187c20 */ /* 0x000fe40008410000 */
[----:B------:R-:W0:Y:S01]  /*65b0*/  MUFU.EX2 R170, R170 ;  /* 0x000000aa00aa7308 */ /* 0x000e220000000800 */
[----:B--2---:R-:W-:Y:S01]  /*65c0*/  F2FP.BF16.F32.PACK_AB R160, R20, R15 ;  /* 0x0000000f14a0723e */ /* 0x004fe200000010ff */
[----:B------:R-:W-:Y:S01]  /*65d0*/  FADD.FTZ R15, R15, R14 ;  /* 0x0000000e0f0f7221 */ /* 0x000fe20000010000 */
[----:B------:R-:W-:-:S03]  /*65e0*/  FSEL R24, R24, RZ, P1 ;  /* 0x000000ff18187208 */ /* 0x000fc60000800000 */
[----:B------:R-:W-:Y:S02]  /*65f0*/  FADD.FTZ R20, R20, R15 ;  /* 0x0000000f14147221 */ /* 0x000fe40000010000 */
        /* <DEDUP_REMOVED lines=63> */
[----:B------:R-:W2:Y:S08]  /*69f0*/  MUFU.EX2 R201, R201 ;  /* 0x000000c900c97308 */ /* 0x000eb00000000800 */
[----:B------:R-:W3:Y:S01]  /*6a00*/  MUFU.EX2 R206, R206 ;  /* 0x000000ce00ce7308 */ /* 0x000ee20000000800 */
[----:B0-----:R-:W-:Y:S01]  /*6a10*/  F2FP.BF16.F32.PACK_AB R165, R204, R199 ;  /* 0x000000c7cca5723e */ /* 0x001fe200000010ff */
[----:B------:R-:W-:-:S04]  /*6a20*/  FADD.FTZ R199, R199, R202 ;  /* 0x000000cac7c77221 */ /* 0x000fc80000010000 */
[----:B------:R-:W-:-:S04]  /*6a30*/  FADD.FTZ R204, R204, R199 ;  /* 0x000000c7cccc7221 */ /* 0x000fc80000010000 */
[----:B--2---:R-:W-:Y:S01]  /*6a40*/  FADD.FTZ R3, R201, R204 ;  /* 0x000000ccc9037221 */ /* 0x004fe20000010000 */
[----:B---3--:R-:W-:-:S03]  /*6a50*/  F2FP.BF16.F32.PACK_AB R167, R206, R201 ;  /* 0x000000c9cea7723e */ /* 0x008fc600000010ff */
[----:B------:R-:W-:Y:S02]  /*6a60*/  FADD.FTZ R3, R206, R3 ;  /* 0x00000003ce037221 */ /* 0x000fe40000010000 */
[----:B------:R1:W-:Y:S01]  /*6a70*/  STSM.16.M88.4 [R187], R164 ;  /* 0x000000a4bb007844 */ /* 0x0003e20000000200 */
[----:B------:R-:W-:-:S06]  /*6a80*/  WARPGROUP.ARRIVE ;  /* 0x00000000000079c5 */ /* 0x000fcc0000000000 */
[----:B------:R-:W-:Y:S01]  /*6a90*/  HGMMA.64x256x16.F32.BF16 R24, R152, gdesc[UR20].tnspB, RZ, !UPT, gsb0 ;  /* 0x43e0001498187df0 */ /* 0x000fe2000c0018ff */
[----:B------:R-:W-:Y:S01]  /*6aa0*/  UMOV UR22, UR14 ;  /* 0x0000000e00167c82 */ /* 0x000fe20008000000 */
[----:B------:R-:W-:Y:S01]  /*6ab0*/  UMOV UR23, 0x40000040 ;  /* 0x4000004000177882 */ /* 0x000fe20000000000 */
[----:B------:R-:W-:Y:S02]  /*6ac0*/  UIADD3 UR14, UR10, 0x100, URZ ;  /* 0x000001000a0e7890 */ /* 0x000fe4000fffe03f */
[----:B------:R-:W-:Y:S01]  /*6ad0*/  UIADD3 UR10, UR10, 0x180, URZ ;  /* 0x000001800a0a7890 */ /* 0x000fe2000fffe03f */
[----:B------:R-:W-:Y:S02]  /*6ae0*/  WARPGROUP.DEPBAR.LE gsb0, 0x0 ;  /* 0x00008000000079c5 */ /* 0x000fe40000010000 */
[----:B------:R-:W-:-:S15]  /*6af0*/  WARPGROUP.ARRIVE ;  /* 0x00000000000079c5 */ /* 0x000fde0000000000 */
[----:B------:R-:W-:-:S05]  /*6b00*/  NOP ;  /* 0x0000000000007918 */ /* 0x000fca0000000000 */
[----:B------:R-:W-:Y:S01]  /*6b10*/  HGMMA.64x256x16.F32.BF16 R24, R156, gdesc[UR20].tnspB, R24, gsb0 ;  /* 0x43e000149c187df0 */ /* 0x000fe20008001818 */
[----:B------:R-:W-:Y:S01]  /*6b20*/  UMOV UR22, UR14 ;  /* 0x0000000e00167c82 */ /* 0x000fe20008000000 */
[----:B------:R-:W-:Y:S01]  /*6b30*/  UMOV UR23, 0x40000040 ;  /* 0x4000004000177882 */ /* 0x000fe20000000000 */
[----:B------:R-:W-:Y:S02]  /*6b40*/  WARPGROUP.DEPBAR.LE gsb0, 0x0 ;  /* 0x00008000000079c5 */ /* 0x000fe40000010000 */
[----:B------:R-:W-:-:S15]  /*6b50*/  WARPGROUP.ARRIVE ;  /* 0x00000000000079c5 */ /* 0x000fde0000000000 */
[----:B------:R-:W-:-:S08]  /*6b60*/  NOP ;  /* 0x0000000000007918 */ /* 0x000fd00000000000 */
[----:B------:R-:W-:Y:S01]  /*6b70*/  HGMMA.64x256x16.F32.BF16 R24, R160, gdesc[UR20].tnspB, R24, gsb0 ;  /* 0x43e00014a0187df0 */ /* 0x000fe20008001818 */
[----:B------:R-:W-:Y:S01]  /*6b80*/  UMOV UR22, UR10 ;  /* 0x0000000a00167c82 */ /* 0x000fe20008000000 */
[----:B------:R-:W-:Y:S01]  /*6b90*/  UMOV UR23, 0x40000040 ;  /* 0x4000004000177882 */ /* 0x000fe20000000000 */
        /* <DEDUP_REMOVED lines=11> */
.L_x_1943:
[----:B------:R-:W-:Y:S01]  /*6c50*/  ISETP.NE.AND P2, PT, R225, 0x1, PT ;  /* 0x00000001e100780c */ /* 0x000fe20003f45270 */
[----:B------:R-:W-:Y:S01]  /*6c60*/  IMAD.MOV.U32 R9, RZ, RZ, R23 ;  /* 0x000000ffff097224 */ /* 0x000fe200078e0017 */
[----:B------:R-:W-:Y:S02]  /*6c70*/  R2UR UR5, R8 ;  /* 0x00000000080572ca */ /* 0x000fe400000e0000 */
[----:B------:R-:W-:-:S09]  /*6c80*/  LOP3.LUT P1, RZ, R16, 0x1, RZ, 0xc0, !PT ;  /* 0x0000000110ff7812 */ /* 0x000fd2000782c0ff */
[----:B------:R-:W0:Y:S02]  /*6c90*/  @P2 LDC R8, c[0x0][0x44c] ;  /* 0x00011300ff082b82 */ /* 0x000e240000000800 */
[----:B------:R-:W-:-:S04]  /*6ca0*/  UIADD3 UR5, UR5, 0x38860, URZ ;  /* 0x0003886005057890 */ /* 0x000fc8000fffe03f */
[----:B------:R-:W-:Y:S02]  /*6cb0*/  UPRMT UR5, UR39, 0x654, UR5 ;  /* 0x0000065427057896 */ /* 0x000fe40008000005 */
[----:B------:R-:W1:Y:S07]  /*6cc0*/  @P2 LDC R11, c[0x0][0x450] ;  /* 0x00011400ff0b2b82 */ /* 0x000e6e0000000800 */
[----:B------:R-:W-:Y:S01]  /*6cd0*/  SYNCS.ARRIVE.TRANS64.RED.A1T0 RZ, [UR5], RZ ;  /* 0x000000ffffff79a7 */ /* 0x000fe20008100405 */
[----:B0-----:R-:W-:-:S05]  /*6ce0*/  @P2 IMAD.HI.U32 R8, R23, R8, RZ ;  /* 0x0000000817082227 */ /* 0x001fca00078e00ff */
[----:B-1----:R-:W-:Y:S01]  /*6cf0*/  @P2 SHF.R.U32.HI R9, RZ, R11, R8 ;  /* 0x0000000bff092219 */ /* 0x002fe20000011608 */
[----:B------:R-:W-:-:S04]  /*6d00*/  VIADD R11, R168, 0xfffffffe ;  /* 0xfffffffea80b7836 */ /* 0x000fc80000000000 */
[----:B------:R-:W-:-:S04]  /*6d10*/  IMAD.IADD R224, R224, 0x1, R9 ;  /* 0x00000001e0e07824 */ /* 0x000fc800078e0209 */
[----:B------:R-:W-:Y:S01]  /*6d20*/  VIADD R10, R224, UR7 ;  /* 0x00000007e00a7c36 */ /* 0x000fe20008000000 */
[----:B------:R-:W-:Y:S06]  /*6d30*/  @!P1 BRA `(.L_x_1944) ;  /* 0x0000000000489947 */ /* 0x000fec0003800000 */
[C---:B------:R-:W-:Y:S01]  /*6d40*/  ISETP.GT.AND P1, PT, R224.reuse, RZ, PT ;  /* 0x000000ffe000720c */ /* 0x040fe20003f24270 */
[----:B------:R-:W-:-:S12]  /*6d50*/  VIADD R13, R224, 0xffffffff ;  /* 0xffffffffe00d7836 */ /* 0x000fd80000000000 */
[----:B------:R-:W-:Y:S05]  /*6d60*/  @P1 BRA `(.L_x_1945) ;  /* 0x0000000000201947 */ /* 0x000fea0003800000 */
[----:B------:R-:W0:Y:S01]  /*6d70*/  LDC R12, c[0x0][0xadc] ;  /* 0x0002b700ff0c7b82 */ /* 0x000e220000000800 */
[----:B------:R-:W-:Y:S01]  /*6d80*/  IMAD.MOV R13, RZ, RZ, -R224 ;  /* 0x000000ffff0d7224 */ /* 0x000fe200078e0ae0 */
[----:B0-----:R-:W-:-:S13]  /*6d90*/  ISETP.NE.AND P1, PT, R12, 0x1, PT ;  /* 0x000000010c00780c */ /* 0x001fda0003f25270 */
[----:B------:R-:W0:Y:S02]  /*6da0*/  @P1 LDC.64 R8, c[0x0][0xae0] ;  /* 0x0002b800ff081b82 */ /* 0x000e240000000a00 */
[----:B0-----:R-:W-:-:S05]  /*6db0*/  @P1 IMAD.HI.U32 R8, R13, R8, RZ ;  /* 0x000000080d081227 */ /* 0x001fca00078e00ff */
[----:B------:R-:W-:-:S04]  /*6dc0*/  @P1 SHF.R.U32.HI R13, RZ, R9, R8 ;  /* 0x00000009ff0d1219 */ /* 0x000fc80000011608 */
[----:B------:R-:W-:Y:S01]  /*6dd0*/  LOP3.LUT R13, RZ, R13, RZ, 0x33, !PT ;  /* 0x0000000dff0d7212 */ /* 0x000fe200078e33ff */
[----:B------:R-:W-:Y:S06]  /*6de0*/  BRA `(.L_x_1946) ;  /* 0x0000000000147947 */ /* 0x000fec0003800000 */
.L_x_1945:
[----:B------:R-:W0:Y:S02]  /*6df0*/  LDC R12, c[0x0][0xadc] ;  /* 0x0002b700ff0c7b82 */ /* 0x000e240000000800 */
[----:B0-----:R-:W-:-:S13]  /*6e00*/  ISETP.NE.AND P1, PT, R12, 0x1, PT ;  /* 0x000000010c00780c */ /* 0x001fda0003f25270 */
[----:B------:R-:W0:Y:S02]  /*6e10*/  @P1 LDC.64 R8, c[0x0][0xae0] ;  /* 0x0002b800ff081b82 */ /* 0x000e240000000a00 */
[----:B0-----:R-:W-:-:S05]  /*6e20*/  @P1 IMAD.HI.U32 R8, R13, R8, RZ ;  /* 0x000000080d081227 */ /* 0x001fca00078e00ff */
[----:B------:R-:W-:-:S07]  /*6e30*/  @P1 SHF.R.U32.HI R13, RZ, R9, R8 ;  /* 0x00000009ff0d1219 */ /* 0x000fce0000011608 */
.L_x_1946:
[----:B------:R-:W-:-:S05]  /*6e40*/  IMAD R13, R13, R12, R12 ;  /* 0x0000000c0d0d7224 */ /* 0x000fca00078e020c */
[----:B------:R-:W-:-:S07]  /*6e50*/  VIMNMX R10, R10, R13, PT ;  /* 0x0000000d0a0a7248 */ /* 0x000fce0003fe0100 */
.L_x_1944:
[----:B------:R-:W-:-:S04]  /*6e60*/  SHF.R.S32.HI R9, RZ, 0x1f, R10 ;  /* 0x0000001fff097819 */ /* 0x000fc8000001140a */
[----:B------:R-:W-:-:S04]  /*6e70*/  LEA.HI R9, R9, R10, RZ, 0x6 ;  /* 0x0000000a09097211 */ /* 0x000fc800078f30ff */
[----:B------:R-:W-:-:S04]  /*6e80*/  SHF.R.S32.HI R10, RZ, 0x6, R9 ;  /* 0x00000006ff0a7819 */ /* 0x000fc80000011409 */
[----:B------:R-:W-:-:S04]  /*6e90*/  VIMNMX R10, R191, R10, !PT ;  /* 0x0000000abf0a7248 */ /* 0x000fc80007fe0100 */
[----:B------:R-:W-:-:S13]  /*6ea0*/  ISETP.GE.AND P1, PT, R11, R10, PT ;  /* 0x0000000a0b00720c */ /* 0x000fda0003f26270 */
[----:B------:R-:W-:Y:S05]  /*6eb0*/  @!P1 BRA `(.L_x_1947) ;  /* 0x0000003400189947 */ /* 0x000fea0003800000 */
[----:B------:R-:W-:Y:S01]  /*6ec0*/  IMAD.MOV.U32 R13, RZ, RZ, R7 ;  /* 0x000000ffff0d7224 */ /* 0x000fe200078e0007 */
[----:B------:R-:W-:Y:S01]  /*6ed0*/  UMOV UR7, UR36 ;  /* 0x0000002400077c82 */ /* 0x000fe20008000000 */
[----:B------:R-:W-:-:S07]  /*6ee0*/  IMAD.MOV.U32 R12, RZ, RZ, R5 ;  /* 0x000000ffff0c7224 */ /* 0x000fce00078e0005 */
.L_x_1966:
[----:B------:R-:W-:-:S04]  /*6ef0*/  UIADD3 UR36, UR7, 0x1, URZ ;  /* 0x0000000107247890 */ /* 0x000fc8000fffe03f */
[----:B------:R-:W-:-:S04]  /*6f00*/  UISETP.NE.AND UP0, UPT, UR36, 0x2, UPT ;  /* 0x000000022400788c */ /* 0x000fc8000bf05270 */
[----:B------:R-:W-:Y:S02]  /*6f10*/  USEL UR5, URZ, 0x1, UP0 ;  /* 0x000000013f057887 */ /* 0x000fe40008000000 */
[----:B------:R-:W-:-:S04]  /*6f20*/  USEL UR36, UR36, URZ, UP0 ;  /* 0x0000003f24247287 */ /* 0x000fc80008000000 */
[----:B------:R-:W-:Y:S01]  /*6f30*/  LOP3.LUT R2, R2, UR5, RZ, 0x3c, !PT ;  /* 0x0000000502027c12 */ /* 0x000fe2000f8e3cff */
[----:B------:R-:W-:Y:S07]  /*6f40*/  @!P0 BRA `(.L_x_1948) ;  /* 0x0000000000048947 */ /* 0x000fee0003800000 */
[----:B------:R-:W-:Y:S01]  /*6f50*/  BPT.TRAP 0x1 ;  /* 0x000000040000795c */ /* 0x000fe20000300000 */
.L_x_1948:
[----:B------:R-:W-:Y:S01]  /*6f60*/  ULEA UR5, UR36, UR38, 0x3 ;  /* 0x0000002624057291 */ /* 0x000fe2000f8e183f */
[----:B------:R-:W-:-:S08]  /*6f70*/  SHF.L.U32 R5, R2, 0x1f, RZ ;  /* 0x0000001f02057819 */ /* 0x000fd000000006ff */
[----:B------:R0:W1:Y:S01]  /*6f80*/  SYNCS.PHASECHK.TRANS64.TRYWAIT P1, [UR5+0x38830], R5 ;  /* 0x03883005ff0075a7 */ /* 0x0000620008020145 */
[----:B------:R-:W-:Y:S05]  /*6f90*/  @!P0 BRA `(.L_x_1949) ;  /* 0x0000000000048947 */ /* 0x000fea0003800000 */
[----:B------:R-:W-:Y:S01]  /*6fa0*/  BPT.TRAP 0x1 ;  /* 0x000000040000795c */ /* 0x000fe20000300000 */
.L_x_1949:
[----:B-1----:R-:W-:Y:S05]  /*6fb0*/  @P1 BRA `(.L_x_1950) ;  /* 0x0000000000081947 */ /* 0x002fea0003800000 */
[----:B------:R-:W1:Y:S02]  /*6fc0*/  SYNCS.PHASECHK.TRANS64.TRYWAIT P1, [UR5+0x38830], R5 ;  /* 0x03883005ff0075a7 */ /* 0x000e640008020145 */
[----:B-1----:R-:W-:Y:S05]  /*6fd0*/  @!P1 BRA `(.L_x_1951) ;  /* 0x0000011c00349947 */ /* 0x002fea0003800000 */
.L_x_1950:
[----:B------:R-:W-:Y:S01]  /*6fe0*/  R2UR UR10, R4 ;  /* 0x00000000040a72ca */ /* 0x000fe200000e0000 */
[----:B------:R-:W-:Y:S01]  /*6ff0*/  WARPGROUP.ARRIVE ;  /* 0x00000000000079c5 */ /* 0x000fe20000000000 */
        /* <DEDUP_REMOVED lines=21> */
.L_x_1952:
[----:B------:R2:W3:Y:S01]  /*7150*/  SYNCS.PHASECHK.TRANS64.TRYWAIT P1, [UR5+0x38850], R5 ;  /* 0x03885005ff0075a7 */ /* 0x0004e20008020145 */
[----:B------:R-:W-:Y:S05]  /*7160*/  @!P0 BRA `(.L_x_1953) ;  /* 0x0000000000048947 */ /* 0x000fea0003800000 */
[----:B------:R-:W-:Y:S01]  /*7170*/  BPT.TRAP 0x1 ;  /* 0x000000040000795c */ /* 0x000fe20000300000 */
.L_x_1953:
[----:B---3--:R-:W-:Y:S05]  /*7180*/  @P1 BRA `(.L_x_1954) ;  /* 0x0000000000081947 */ /* 0x008fea0003800000 */
[----:B------:R-:W3:Y:S02]  /*7190*/  SYNCS.PHASECHK.TRANS64.TRYWAIT P1, [UR5+0x38850], R5 ;  /* 0x03885005ff0075a7 */ /* 0x000ee40008020145 */
[----:B---3--:R-:W-:Y:S05]  /*71a0*/  @!P1 BRA `(.L_x_1955) ;  /* 0x0000011800d89947 */ /* 0x008fea0003800000 */
.L_x_1954:
[----:B------:R-:W-:Y:S01]  /*71b0*/  ULEA UR26, UR36, UR4, 0xc ;  /* 0x00000004241a7291 */ /* 0x000fe2000f8e603f */
[----:B------:R-:W-:Y:S01]  /*71c0*/  WARPGROUP.ARRIVE ;  /* 0x00000000000079c5 */ /* 0x000fe20000000000 */
[----:B------:R-:W-:Y:S01]  /*71d0*/  UMOV UR27, 0x40000040 ;  /* 0x40000040001b7882 */ /* 0x000fe20000000000 */
[----:B------:R-:W-:-:S04]  /*71e0*/  UIADD3 UR28, UR6, 0x2, URZ ;  /* 0x00000002061c7890 */ /* 0x000fc8000fffe03f */
[----:B-1----:R-:W1:Y:S01]  /*71f0*/  S2R R6, SR_TID.X ;  /* 0x0000000000067919 */ /* 0x002e620000002100 */
[----:B------:R-:W-:Y:S01]  /*7200*/  UIADD3 UR30, UR26, 0x2, URZ ;  /* 0x000000021a1e7890 */ /* 0x000fe2000fffe03f */
[----:B------:R-:W-:Y:S01]  /*7210*/  UMOV UR29, 0x40000040 ;  /* 0x40000040001d7882 */ /* 0x000fe20000000000 */
[----:B------:R-:W-:Y:S01]  /*7220*/  UMOV UR31, 0x40000040 ;  /* 0x40000040001f7882 */ /* 0x000fe20000000000 */
[----:B------:R-:W-:Y:S01]  /*7230*/  HGMMA.64x64x16.F32.BF16 R152, gdesc[UR24], R152, gsb0 ;  /* 0x00e00000189879f0 */ /* 0x000fe20008001898 */
[----:B------:R-:W-:Y:S02]  /*7240*/  UIADD3 UR18, UR6, 0x800, URZ ;  /* 0x0000080006127890 */ /* 0x000fe4000fffe03f */
[----:B------:R-:W-:Y:S01]  /*7250*/  UIADD3 UR15, UR26, 0x800, URZ ;  /* 0x000008001a0f7890 */ /* 0x000fe2000fffe03f */
[----:B-1----:R-:W-:-:S05]  /*7260*/  SHF.R.U32.HI R6, RZ, 0x7, R6 ;  /* 0x00000007ff067819 */ /* 0x002fca0000011606 */
[----:B0-2---:R-:W0:Y:S02]  /*7270*/  SHFL.IDX PT, R5, R6, RZ, 0x1f ;  /* 0x00001fff06057589 */ /* 0x005e2400000e0000 */
[----:B0-----:R-:W-:-:S13]  /*7280*/  R2UR UR10, R5 ;  /* 0x00000000050a72ca */ /* 0x001fda00000e0000 */
[----:B------:R-:W-:-:S03]  /*7290*/  UISETP.GT.AND UP0, UPT, UR10, 0x7f, UPT ;  /* 0x0000007f0a00788c */ /* 0x000fc6000bf04270 */
[----:B------:R-:W-:Y:S01]  /*72a0*/  UMOV UR10, 0x4 ;  /* 0x00000004000a7882 */ /* 0x000fe20000000000 */
[----:B------:R-:W-:Y:S02]  /*72b0*/  USEL UR14, URZ, 0x2, !UP0 ;  /* 0x000000023f0e7887 */ /* 0x000fe4000c000000 */
[----:B------:R-:W-:Y:S01]  /*72c0*/  USEL UR11, UR10, 0x2, UP0 ;  /* 0x000000020a0b7887 */ /* 0x000fe20008000000 */
[----:B------:R-:W-:Y:S02]  /*72d0*/  WARPGROUP.DEPBAR.LE gsb0, 0x0 ;  /* 0x00008000000079c5 */ /* 0x000fe40000010000 */
[----:B------:R-:W-:Y:S01]  /*72e0*/  WARPGROUP.ARRIVE ;  /* 0x00000000000079c5 */ /* 0x000fe20000000000 */
[----:B------:R-:W-:-:S05]  /*72f0*/  USEL UR10, UR10, 0x6, !UP0 ;  /* 0x000000060a0a7887 */ /* 0x000fca000c000000 */
        /* <DEDUP_REMOVED lines=244> */
.L_x_1956:
[----:B------:R-:W-:Y:S01]  /*8240*/  ISETP.NE.AND P1, PT, R225, 0x1, PT ;  /* 0x00000001e100780c */ /* 0x000fe20003f25270 */
[----:B------:R-:W-:Y:S01]  /*8250*/  IMAD.IADD R199, R190, 0x1, R23 ;  /* 0x00000001bec77824 */ /* 0x000fe200078e0217 */
[----:B------:R-:W-:Y:S01]  /*8260*/  UIADD3 UR10, UR5, 0x38840, URZ ;  /* 0x00038840050a7890 */ /* 0x000fe2000fffe03f */
[----:B------:R-:W-:Y:S01]  /*8270*/  LOP3.LUT P5, RZ, R16, 0x1, RZ, 0xc0, !PT ;  /* 0x0000000110ff7812 */ /* 0x000fe200078ac0ff */
[----:B------:R-:W-:Y:S01]  /*8280*/  ULDC UR15, c[0x0][0x2f0] ;  /* 0x0000bc00000f7ab9 */ /* 0x000fe20000000800 */
[----:B------:R-:W-:Y:S01]  /*8290*/  ULDC UR18, c[0x0][0xad4] ;  /* 0x0002b50000127ab9 */ /* 0x000fe20000000800 */
[----:B------:R-:W-:Y:S01]  /*82a0*/  UPRMT UR10, UR39, 0x654, UR10 ;  /* 0x00000654270a7896 */ /* 0x000fe2000800000a */
[----:B------:R-:W-:-:S06]  /*82b0*/  ULDC UR11, c[0x0][0xad8] ;  /* 0x0002b600000b7ab9 */ /* 0x000fcc0000000800 */
[----:B------:R-:W0:Y:S08]  /*82c0*/  @P1 LDC R6, c[0x0][0x44c] ;  /* 0x00011300ff061b82 */ /* 0x000e300000000800 */
[----:B------:R-:W1:Y:S01]  /*82d0*/  @P1 LDC R8, c[0x0][0x450] ;  /* 0x00011400ff081b82 */ /* 0x000e620000000800 */
[----:B------:R-:W-:Y:S01]  /*82e0*/  SYNCS.ARRIVE.TRANS64.RED.A1T0 RZ, [UR10], RZ ;  /* 0x000000ffffff79a7 */ /* 0x000fe2000810040a */
[----:B------:R-:W-:Y:S01]  /*82f0*/  ULOP3.LUT UR10, URZ, UR18, URZ, 0x33, !UPT ;  /* 0x000000123f0a7292 */ /* 0x000fe2000f8e333f */
[----:B0-----:R-:W-:-:S05]  /*8300*/  @P1 IMAD.HI.U32 R5, R199, R6, RZ ;  /* 0x00000006c7051227 */ /* 0x001fca00078e00ff */
[----:B------:R-:W0:Y:S01]  /*8310*/  LDC R6, c[0x0][0x288] ;  /* 0x0000a200ff067b82 */ /* 0x000e220000000800 */
[----:B-1----:R-:W-:Y:S01]  /*8320*/  @P1 SHF.R.U32.HI R199, RZ, R8, R5 ;  /* 0x00000008ffc71219 */ /* 0x002fe20000011605 */
[----:B------:R-:W-:-:S04]  /*8330*/  IMAD.SHL.U32 R5, R11, 0x40, RZ ;  /* 0x000000400b057824 */ /* 0x000fc800078e00ff */
[----:B------:R-:W1:Y:S01]  /*8340*/  SHFL.IDX PT, R200, R199, RZ, 0x1c1f ;  /* 0x001c1fffc7c87589 */ /* 0x000e6200000e0000 */
[----:B------:R-:W-:-:S05]  /*8350*/  IADD3 R8, -R18, 0x1, -R5 ;  /* 0x0000000112087810 */ /* 0x000fca0007ffe905 */
[----:B------:R-:W-:-:S04]  /*8360*/  IMAD R7, R17, UR15, R8 ;  /* 0x0000000f11077c24 */ /* 0x000fc8000f8e0208 */
[----:B0-----:R-:W-:-:S04]  /*8370*/  IMAD.IADD R7, R7, 0x1, -R6 ;  /* 0x0000000107077824 */ /* 0x001fc800078e0a06 */
[C---:B------:R-:W-:Y:S02]  /*8380*/  VIADD R21, R7.reuse, UR11 ;  /* 0x0000000b07157c36 */ /* 0x040fe40008000000 */
[----:B------:R-:W-:Y:S01]  /*8390*/  VIADD R20, R7, UR10 ;  /* 0x0000000a07147c36 */ /* 0x000fe20008000000 */
[----:B------:R-:W-:Y:S01]  /*83a0*/  ULDC UR10, c[0x0][0xadc] ;  /* 0x0002b700000a7ab9 */ /* 0x000fe20000000800 */
[----:B-1----:R-:W-:Y:S02]  /*83b0*/  IMAD.IADD R15, R21, 0x1, R200 ;  /* 0x00000001150f7824 */ /* 0x002fe400078e02c8 */
[----:B------:R-:W-:Y:S01]  /*83c0*/  IMAD.IADD R14, R200, 0x1, R20 ;  /* 0x00000001c80e7824 */ /* 0x000fe200078e0214 */
[----:B------:R-:W-:Y:S06]  /*83d0*/  @!P5 BRA `(.L_x_1957) ;  /* 0x00000000005cd947 */ /* 0x000fec0003800000 */
        /* <DEDUP_REMOVED lines=8> */
[----:B------:R-:W0:Y:S02]  /*8460*/  @P1 LDC.64 R8, c[0x0][0xae0] ;  /* 0x0002b800ff081b82 */ /* 0x000e240000000a00 */
[----:B0-----:R-:W-:-:S05]  /*8470*/  @P1 IMAD.HI.U32 R8, R7, R8, RZ ;  /* 0x0000000807081227 */ /* 0x001fca00078e00ff */
[----:B------:R-:W-:-:S04]  /*8480*/  @P1 SHF.R.U32.HI R7, RZ, R9, R8 ;  /* 0x00000009ff071219 */ /* 0x000fc80000011608 */
[----:B------:R-:W-:Y:S01]  /*8490*/  LOP3.LUT R7, RZ, R7, RZ, 0x33, !PT ;  /* 0x00000007ff077212 */ /* 0x000fe200078e33ff */
[----:B------:R-:W-:Y:S06]  /*84a0*/  BRA `(.L_x_1960) ;  /* 0x0000000000147947 */ /* 0x000fec0003800000 */
.L_x_1959:
[----:B------:R-:W-:-:S05]  /*84b0*/  IMAD.U32 R200, RZ, RZ, UR10 ;  /* 0x0000000affc87e24 */ /* 0x000fca000f8e00ff */
[----:B------:R-:W-:-:S13]  /*84c0*/  ISETP.NE.AND P1, PT, R200, 0x1, PT ;  /* 0x00000001c800780c */ /* 0x000fda0003f25270 */
[----:B------:R-:W0:Y:S02]  /*84d0*/  @P1 LDC.64 R8, c[0x0][0xae0] ;  /* 0x0002b800ff081b82 */ /* 0x000e240000000a00 */
[----:B0-----:R-:W-:-:S05]  /*84e0*/  @P1 IMAD.HI.U32 R8, R7, R8, RZ ;  /* 0x0000000807081227 */ /* 0x001fca00078e00ff */
[----:B------:R-:W-:-:S07]  /*84f0*/  @P1 SHF.R.U32.HI R7, RZ, R9, R8 ;  /* 0x00000009ff071219 */ /* 0x000fce0000011608 */
.L_x_1960:
[----:B------:R-:W-:Y:S05]  /*8500*/  BSYNC B0 ;  /* 0x0000000000007941 */ /* 0x000fea0003800000 */
.L_x_1958:
[----:B------:R-:W-:-:S04]  /*8510*/  IMAD R7, R7, R200, -R5 ;  /* 0x000000c807077224 */ /* 0x000fc800078e0a05 */
[----:B------:R-:W-:-:S05]  /*8520*/  IMAD.IADD R7, R7, 0x1, -R18 ;  /* 0x0000000107077824 */ /* 0x000fca00078e0a12 */
[----:B------:R-:W-:Y:S02]  /*8530*/  VIADDMNMX R15, R7, R200, R15, PT ;  /* 0x000000c8070f7246 */ /* 0x000fe4000380010f */
[----:B------:R-:W-:-:S07]  /*8540*/  VIMNMX R14, R14, R7, !PT ;  /* 0x000000070e0e7248 */ /* 0x000fce0007fe0100 */
.L_x_1957:
[----:B------:R-:W-:Y:S01]  /*8550*/  ISETP.GT.AND P1, PT, R11, -0x1, PT ;  /* 0xffffffff0b00780c */ /* 0x000fe20003f24270 */
[----:B------:R-:W0:Y:S03]  /*8560*/  SHFL.IDX PT, R8, R199, 0x1, 0x1c1f ;  /* 0x003c1f00c7087f89 */ /* 0x000e2600000e0000 */
[C---:B------:R-:W-:Y:S02]  /*8570*/  ISETP.GT.AND P2, PT, R14.reuse, RZ, P1 ;  /* 0x000000ff0e00720c */ /* 0x040fe40000f44270 */
[C---:B------:R-:W-:Y:S02]  /*8580*/  ISETP.GT.AND P4, PT, R14.reuse, 0x1, P1 ;  /* 0x000000010e00780c */ /* 0x040fe40000f84270 */
[----:B------:R-:W-:Y:S02]  /*8590*/  ISETP.LT.OR P3, PT, R15, 0x1, P2 ;  /* 0x000000010f00780c */ /* 0x000fe40001761670 */
[----:B------:R-:W-:-:S02]  /*85a0*/  ISETP.GT.AND P2, PT, R14, 0x8, P1 ;  /* 0x000000080e00780c */ /* 0x000fc40000f44270 */
[----:B------:R-:W-:Y:S02]  /*85b0*/  FSEL R7, R152, -INF , !P3 ;  /* 0xff80000098077808 */ /* 0x000fe40005800000 */
[----:B------:R-:W-:Y:S02]  /*85c0*/  ISETP.GT.AND P3, PT, R14, 0x9, P1 ;  /* 0x000000090e00780c */ /* 0x000fe40000f64270 */
[C---:B------:R-:W-:Y:S02]  /*85d0*/  ISETP.LT.OR P4, PT, R15.reuse, 0x2, P4 ;  /* 0x000000020f00780c */ /* 0x040fe40002781670 */
[C---:B------:R-:W-:Y:S02]  /*85e0*/  ISETP.LT.OR P2, PT, R15.reuse, 0x9, P2 ;  /* 0x000000090f00780c */ /* 0x040fe40001741670 */
[----:B------:R-:W-:Y:S02]  /*85f0*/  ISETP.LT.OR P3, PT, R15, 0xa, P3 ;  /* 0x0000000a0f00780c */ /* 0x000fe40001f61670 */
[----:B------:R-:W-:-:S02]  /*8600*/  FSEL R153, R153, -INF , !P4 ;  /* 0xff80000099997808 */ /* 0x000fc40006000000 */
[----:B------:R-:W-:Y:S01]  /*8610*/  FSEL R156, R156, -INF , !P2 ;  /* 0xff8000009c9c7808 */ /* 0x000fe20005000000 */
[--C-:B0-----:R-:W-:Y:S01]  /*8620*/  IMAD.IADD R21, R21, 0x1, R8.reuse ;  /* 0x0000000115157824 */ /* 0x101fe200078e0208 */
[----:B------:R-:W-:Y:S01]  /*8630*/  FSEL R157, R157, -INF , !P3 ;  /* 0xff8000009d9d7808 */ /* 0x000fe20005800000 */
[----:B------:R-:W-:Y:S01]  /*8640*/  IMAD.IADD R20, R20, 0x1, R8 ;  /* 0x0000000114147824 */ /* 0x000fe200078e0208 */
[C---:B------:R-:W-:Y:S02]  /*8650*/  ISETP.GT.AND P4, PT, R14.reuse, 0x10, P1 ;  /* 0x000000100e00780c */ /* 0x040fe40000f84270 */
[C---:B------:R-:W-:Y:S02]  /*8660*/  ISETP.GT.AND P2, PT, R14.reuse, 0x11, P1 ;  /* 0x000000110e00780c */ /* 0x040fe40000f44270 */
[----:B------:R-:W-:Y:S02]  /*8670*/  ISETP.GT.AND P3, PT, R14, 0x18, P1 ;  /* 0x000000180e00780c */ /* 0x000fe40000f64270 */
[----:B------:R-:W-:-:S02]  /*8680*/  ISETP.LT.OR P4, PT, R15, 0x11, P4 ;  /* 0x000000110f00780c */ /* 0x000fc40002781670 */
[C---:B------:R-:W-:Y:S02]  /*8690*/  ISETP.LT.OR P2, PT, R15.reuse, 0x12, P2 ;  /* 0x000000120f00780c */ /* 0x040fe40001741670 */
[----:B------:R-:W-:Y:S02]  /*86a0*/  ISETP.LT.OR P3, PT, R15, 0x19, P3 ;  /* 0x000000190f00780c */ /* 0x000fe40001f61670 */
[----:B------:R-:W-:Y:S02]  /*86b0*/  FSEL R160, R160, -INF , !P4 ;  /* 0xff800000a0a07808 */ /* 0x000fe40006000000 */
[----:B------:R-:W-:Y:S02]  /*86c0*/  FSEL R161, R161, -INF , !P2 ;  /* 0xff800000a1a17808 */ /* 0x000fe40005000000 */
[----:B------:R-:W-:Y:S02]  /*86d0*/  FSEL R164, R164, -INF , !P3 ;  /* 0xff800000a4a47808 */ /* 0x000fe40005800000 */
[----:B------:R-:W-:-:S02]  /*86e0*/  ISETP.GT.AND P4, PT, R14, 0x19, P1 ;  /* 0x000000190e00780c */ /* 0x000fc40000f84270 */
[C---:B------:R-:W-:Y:S02]  /*86f0*/  ISETP.GT.AND P2, PT, R14.reuse, 0x20, P1 ;  /* 0x000000200e00780c */ /* 0x040fe40000f44270 */
[----:B------:R-:W-:Y:S02]  /*8700*/  ISETP.GT.AND P3, PT, R14, 0x21, P1 ;  /* 0x000000210e00780c */ /* 0x000fe40000f64270 */
[C---:B------:R-:W-:Y:S02]  /*8710*/  ISETP.LT.OR P4, PT, R15.reuse, 0x1a, P4 ;  /* 0x0000001a0f00780c */ /* 0x040fe40002781670 */
[C---:B------:R-:W-:Y:S02]  /*8720*/  ISETP.LT.OR P2, PT, R15.reuse, 0x21, P2 ;  /* 0x000000210f00780c */ /* 0x040fe40001741670 */
[----:B------:R-:W-:Y:S02]  /*8730*/  ISETP.LT.OR P3, PT, R15, 0x22, P3 ;  /* 0x000000220f00780c */ /* 0x000fe40001f61670 */
[----:B------:R-:W-:-:S02]  /*8740*/  FSEL R165, R165, -INF , !P4 ;  /* 0xff800000a5a57808 */ /* 0x000fc40006000000 */
[----:B------:R-:W-:Y:S02]  /*8750*/  FSEL R168, R168, -INF , !P2 ;  /* 0xff800000a8a87808 */ /* 0x000fe40005000000 */
[----:B------:R-:W-:Y:S02]  /*8760*/  FSEL R169, R169, -INF , !P3 ;  /* 0xff800000a9a97808 */ /* 0x000fe40005800000 */
        /* <DEDUP_REMOVED lines=17> */
[----:B------:R-:W-:Y:S01]  /*8880*/  FSEL R181, R181, -INF , !P3 ;  /* 0xff800000b5b57808 */ /* 0x000fe20005800000 */
        /* <DEDUP_REMOVED lines=14> */
.L_x_1963:
[----:B------:R-:W-:-:S05]  /*8970*/  IMAD.U32 R152, RZ, RZ, UR10 ;  /* 0x0000000aff987e24 */ /* 0x000fca000f8e00ff */
[----:B------:R-:W-:-:S13]  /*8980*/  ISETP.NE.AND P2, PT, R152, 0x1, PT ;  /* 0x000000019800780c */ /* 0x000fda0003f45270 */
[----:B------:R-:W0:Y:S02]  /*8990*/  @P2 LDC.64 R8, c[0x0][0xae0] ;  /* 0x0002b800ff082b82 */ /* 0x000e240000000a00 */
[----:B0-----:R-:W-:-:S05]  /*89a0*/  @P2 IMAD.HI.U32 R8, R14, R8, RZ ;  /* 0x000000080e082227 */ /* 0x001fca00078e00ff */
[----:B------:R-:W-:-:S07]  /*89b0*/  @P2 SHF.R.U32.HI R14, RZ, R9, R8 ;  /* 0x00000009ff0e2219 */ /* 0x000fce0000011608 */
.L_x_1964:
[----:B------:R-:W-:Y:S05]  /*89c0*/  BSYNC B0 ;  /* 0x0000000000007941 */ /* 0x000fea0003800000 */
.L_x_1962:
[----:B------:R-:W-:-:S04]  /*89d0*/  IMAD R5, R14, R152, -R5 ;  /* 0x000000980e057224 */ /* 0x000fc800078e0a05 */
[----:B------:R-:W-:-:S05]  /*89e0*/  IMAD.IADD R5, R5, 0x1, -R18 ;  /* 0x0000000105057824 */ /* 0x000fca00078e0a12 */
[----:B------:R-:W-:Y:S02]  /*89f0*/  VIADDMNMX R21, R5, R152, R21, PT ;  /* 0x0000009805157246 */ /* 0x000fe40003800115 */
[----:B------:R-:W-:-:S07]  /*8a00*/  VIMNMX R20, R20, R5, !PT ;  /* 0x0000000514147248 */ /* 0x000fce0007fe0100 */
.L_x_1961:
[----:B------:R-:W-:Y:S01]  /*8a10*/  FMNMX.FTZ R8, R7, R12, !PT ;  /* 0x0000000c07087209 */ /* 0x000fe20007810000 */
[----:B------:R-:W-:Y:S01]  /*8a20*/  ULDC UR11, c[0x0][0xa80] ;  /* 0x0002a000000b7ab9 */ /* 0x000fe20000000800 */
[----:B------:R-:W-:Y:S01]  /*8a30*/  ISETP.GT.AND P2, PT, R20, 0x1, P1 ;  /* 0x000000011400780c */ /* 0x000fe20000f44270 */
        /* <DEDUP_REMOVED lines=8> */
[----:B------:R-:W-:-:S02]  /*8ac0*/  FMNMX.FTZ R5, R157, R8, !PT ;  /* 0x000000089d057209 */ /* 0x000fc40007810000 */
[----:B------:R-:W-:Y:S02]  /*8ad0*/  ISETP.GT.AND P2, PT, R20, RZ, P1 ;  /* 0x000000ff1400720c */ /* 0x000fe40000f44270 */
[----:B------:R-:W-:Y:S02]  /*8ae0*/  FMNMX.FTZ R8, R160, R5, !PT ;  /* 0x00000005a0087209 */ /* 0x000fe40007810000 */
[----:B------:R-:W-:Y:S02]  /*8af0*/  ISETP.GT.AND P4, PT, R20, 0x9, P1 ;  /* 0x000000091400780c */ /* 0x000fe40000f84270 */
[----:B------:R-:W-:Y:S02]  /*8b00*/  FMNMX.FTZ R5, R161, R8, !PT ;  /* 0x00000008a1057209 */ /* 0x000fe40007810000 */
[----:B------:R-:W-:Y:S02]  /*8b10*/  ISETP.LT.OR P2, PT, R21, 0x1, P2 ;  /* 0x000000011500780c */ /* 0x000fe40001741670 */
[----:B------:R-:W-:-:S02]  /*8b20*/  FMNMX.FTZ R8, R164, R5, !PT ;  /* 0x00000005a4087209 */ /* 0x000fc40007810000 */
[----:B------:R-:W-:Y:S02]  /*8b30*/  ISETP.GT.AND P3, PT, R20, 0x8, P1 ;  /* 0x000000081400780c */ /* 0x000fe40000f64270 */
[----:B------:R-:W-:Y:S02]  /*8b40*/  FMNMX.FTZ R5, R165, R8, !PT ;  /* 0x00000008a5057209 */ /* 0x000fe40007810000 */
[----:B------:R-:W-:Y:S02]  /*8b50*/  ISETP.LT.OR P4, PT, R21, 0xa, P4 ;  /* 0x0000000a1500780c */ /* 0x000fe40002781670 */
[----:B------:R-:W-:Y:S02]  /*8b60*/  FMNMX.FTZ R8, R168, R5, !PT ;  /* 0x00000005a8087209 */ /* 0x000fe40007810000 */
[----:B------:R-:W-:Y:S02]  /*8b70*/  FSEL R154, R154, -INF , !P2 ;  /* 0xff8000009a9a7808 */ /* 0x000fe40005000000 */
[----:B------:R-:W-:-:S02]  /*8b80*/  FMNMX.FTZ R5, R169, R8, !PT ;  /* 0x00000008a9057209 */ /* 0x000fc40007810000 */
[----:B------:R-:W-:Y:S02]  /*8b90*/  ISETP.LT.OR P3, PT, R21, 0x9, P3 ;  /* 0x000000091500780c */ /* 0x000fe40001f61670 */
[----:B------:R-:W-:Y:S02]  /*8ba0*/  FMNMX.FTZ R8, R172, R5, !PT ;  /* 0x00000005ac087209 */ /* 0x000fe40007810000 */
[----:B------:R-:W-:Y:S02]  /*8bb0*/  FSEL R159, R159, -INF , !P4 ;  /* 0xff8000009f9f7808 */ /* 0x000fe40006000000 */
[----:B------:R-:W-:Y:S02]  /*8bc0*/  FMNMX.FTZ R5, R173, R8, !PT ;  /* 0x00000008ad057209 */ /* 0x000fe40007810000 */
[----:B------:R-:W-:Y:S02]  /*8bd0*/  ISETP.GT.AND P4, PT, R20, 0x11, P1 ;  /* 0x000000111400780c */ /* 0x000fe40000f84270 */
[----:B------:R-:W-:-:S02]  /*8be0*/  FMNMX.FTZ R8, R176, R5, !PT ;  /* 0x00000005b0087209 */ /* 0x000fc40007810000 */
[----:B------:R-:W-:Y:S02]  /*8bf0*/  FSEL R158, R158, -INF , !P3 ;  /* 0xff8000009e9e7808 */ /* 0x000fe40005800000 */
[----:B------:R-:W-:Y:S02]  /*8c00*/  FMNMX.FTZ R5, R177, R8, !PT ;  /* 0x00000008b1057209 */ /* 0x000fe40007810000 */
[----:B------:R-:W-:Y:S02]  /*8c10*/  ISETP.GT.AND P3, PT, R20, 0x10, P1 ;  /* 0x000000101400780c */ /* 0x000fe40000f64270 */
[----:B------:R-:W-:Y:S02]  /*8c20*/  FMNMX.FTZ R8, R180, R5, !PT ;  /* 0x00000005b4087209 */ /* 0x000fe40007810000 */
[----:B------:R-:W-:Y:S02]  /*8c30*/  ISETP.LT.OR P4, PT, R21, 0x12, P4 ;  /* 0x000000121500780c */ /* 0x000fe40002781670 */
[----:B------:R-:W-:-:S02]  /*8c40*/  FMNMX.FTZ R8, R181, R8, !PT ;  /* 0x00000008b5087209 */ /* 0x000fc40007810000 */
[----:B------:R-:W-:Y:S02]  /*8c50*/  ISETP.LT.OR P3, PT, R21, 0x11, P3 ;  /* 0x000000111500780c */ /* 0x000fe40001f61670 */
[----:B------:R-:W-:Y:S01]  /*8c60*/  FSEL R163, R163, -INF , !P4 ;  /* 0xff800000a3a37808 */ /* 0x000fe20006000000 */
[----:B------:R-:W0:Y:S01]  /*8c70*/  SHFL.BFLY PT, R5, R8, 0x2, 0x1f ;  /* 0x0c401f0008057f89 */ /* 0x000e2200000e0000 */
[----:B------:R-:W-:Y:S02]  /*8c80*/  ISETP.GT.AND P4, PT, R20, 0x20, P1 ;  /* 0x000000201400780c */ /* 0x000fe40000f84270 */
[----:B------:R-:W-:Y:S02]  /*8c90*/  FSEL R162, R162, -INF , !P3 ;  /* 0xff800000a2a27808 */ /* 0x000fe40005800000 */
[----:B------:R-:W-:Y:S02]  /*8ca0*/  ISETP.GT.AND P2, PT, R20, 0x18, P1 ;  /* 0x000000181400780c */ /* 0x000fe40000f44270 */
[----:B------:R-:W-:-:S02]  /*8cb0*/  ISETP.LT.OR P4, PT, R21, 0x21, P4 ;  /* 0x000000211500780c */ /* 0x000fc40002781670 */
[----:B------:R-:W-:Y:S02]  /*8cc0*/  ISETP.GT.AND P3, PT, R20, 0x19, P1 ;  /* 0x000000191400780c */ /* 0x000fe40000f64270 */
[C---:B------:R-:W-:Y:S02]  /*8cd0*/  ISETP.LT.OR P2, PT, R21.reuse, 0x19, P2 ;  /* 0x000000191500780c */ /* 0x040fe40001741670 */
[----:B------:R-:W-:Y:S02]  /*8ce0*/  FSEL R152, R170, -INF , !P4 ;  /* 0xff800000aa987808 */ /* 0x000fe40006000000 */
[----:B------:R-:W-:Y:S02]  /*8cf0*/  ISETP.LT.OR P3, PT, R21, 0x1a, P3 ;  /* 0x0000001a1500780c */ /* 0x000fe40001f61670 */
[----:B------:R-:W-:Y:S02]  /*8d00*/  FSEL R166, R166, -INF , !P2 ;  /* 0xff800000a6a67808 */ /* 0x000fe40005000000 */
[----:B------:R-:W-:-:S02]  /*8d10*/  ISETP.GT.AND P2, PT, R20, 0x21, P1 ;  /* 0x000000211400780c */ /* 0x000fc40000f44270 */
[----:B------:R-:W-:Y:S02]  /*8d20*/  FSEL R167, R167, -INF , !P3 ;  /* 0xff800000a7a77808 */ /* 0x000fe40005800000 */
[----:B------:R-:W-:Y:S02]  /*8d30*/  ISETP.GT.AND P3, PT, R20, 0x28, P1 ;  /* 0x000000281400780c */ /* 0x000fe40000f64270 */
[----:B0-----:R-:W-:Y:S02]  /*8d40*/  FMNMX.FTZ R9, R8, R5, !PT ;  /* 0x0000000508097209 */ /* 0x001fe40007810000 */
[----:B------:R-:W-:Y:S02]  /*8d50*/  FMNMX.FTZ R8, R154, R13, !PT ;  /* 0x0000000d9a087209 */ /* 0x000fe40007810000 */
[C---:B------:R-:W-:Y:S01]  /*8d60*/  ISETP.LT.OR P2, PT, R21.reuse, 0x22, P2 ;  /* 0x000000221500780c */ /* 0x040fe20001741670 */
[----:B------:R-:W0:Y:S01]  /*8d70*/  SHFL.BFLY PT, R14, R9, 0x1, 0x1f ;  /* 0x0c201f00090e7f89 */ /* 0x000e2200000e0000 */
[----:B------:R-:W-:-:S02]  /*8d80*/  ISETP.LT.OR P3, PT, R21, 0x29, P3 ;  /* 0x000000291500780c */ /* 0x000fc40001f61670 */
[----:B------:R-:W-:Y:S02]  /*8d90*/  FSEL R171, R171, -INF , !P2 ;  /* 0xff800000abab7808 */ /* 0x000fe40005000000 */
[----:B------:R-:W-:Y:S02]  /*8da0*/  ISETP.GT.AND P2, PT, R20, 0x29, P1 ;  /* 0x000000291400780c */ /* 0x000fe40000f44270 */
[----:B------:R-:W-:Y:S02]  /*8db0*/  FSEL R174, R174, -INF , !P3 ;  /* 0xff800000aeae7808 */ /* 0x000fe40005800000 */
[----:B------:R-:W-:Y:S02]  /*8dc0*/  ISETP.GT.AND P3, PT, R20, 0x30, P1 ;  /* 0x000000301400780c */ /* 0x000fe40000f64270 */
[C---:B------:R-:W-:Y:S02]  /*8dd0*/  ISETP.LT.OR P2, PT, R21.reuse, 0x2a, P2 ;  /* 0x0000002a1500780c */ /* 0x040fe40001741670 */
[----:B------:R-:W-:-:S02]  /*8de0*/  ISETP.LT.OR P3, PT, R21, 0x31, P3 ;  /* 0x000000311500780c */ /* 0x000fc40001f61670 */
[----:B------:R-:W-:Y:S02]  /*8df0*/  FSEL R199, R175, -INF , !P2 ;  /* 0xff800000afc77808 */ /* 0x000fe40005000000 */
[----:B------:R-:W-:Y:S02]  /*8e00*/  ISETP.GT.AND P2, PT, R20, 0x31, P1 ;  /* 0x000000311400780c */ /* 0x000fe40000f44270 */
[----:B------:R-:W-:Y:S02]  /*8e10*/  FSEL R178, R178, -INF , !P3 ;  /* 0xff800000b2b27808 */ /* 0x000fe40005800000 */
[----:B------:R-:W-:Y:S02]  /*8e20*/  ISETP.GT.AND P3, PT, R20, 0x38, P1 ;  /* 0x000000381400780c */ /* 0x000fe40000f64270 */
[----:B------:R-:W-:Y:S02]  /*8e30*/  ISETP.LT.OR P2, PT, R21, 0x32, P2 ;  /* 0x000000321500780c */ /* 0x000fe40001741670 */
[----:B0-----:R-:W-:-:S02]  /*8e40*/  FMNMX.FTZ R5, R9, R14, !PT ;  /* 0x0000000e09057209 */ /* 0x001fc40007810000 */
        /* <DEDUP_REMOVED lines=24> */
[----:B------:R-:W-:Y:S01]  /*8fd0*/  FSEL R183, R183, -INF , !P1 ;  /* 0xff800000b7b77808 */ /* 0x000fe20004800000 */
[--C-:B------:R-:W-:Y:S01]  /*8fe0*/  FFMA.FTZ R168, R168, UR11, -R200.reuse ;  /* 0x0000000ba8a87c23 */ /* 0x100fe200080108c8 */
[----:B------:R-:W-:Y:S01]  /*8ff0*/  FMNMX.FTZ R7, R171, R8, !PT ;  /* 0x00000008ab077209 */ /* 0x000fe20007810000 */
[--C-:B------:R-:W-:Y:S01]  /*9000*/  FFMA.FTZ R169, R169, UR11, -R200.reuse ;  /* 0x0000000ba9a97c23 */ /* 0x100fe200080108c8 */
[----:B------:R0:W-:Y:S01]  /*9010*/  MUFU.EX2 R8, R15 ;  /* 0x0000000f00087308 */ /* 0x0001e20000000800 */
[--C-:B------:R-:W-:Y:S01]  /*9020*/  FFMA.FTZ R172, R172, UR11, -R200.reuse ;  /* 0x0000000bacac7c23 */ /* 0x100fe200080108c8 */
[----:B------:R-:W-:Y:S01]  /*9030*/  FMNMX.FTZ R14, R174, R7, !PT ;  /* 0x00000007ae0e7209 */ /* 0x000fe20007810000 */
[--C-:B------:R-:W-:Y:S01]  /*9040*/  FFMA.FTZ R173, R173, UR11, -R200.reuse ;  /* 0x0000000badad7c23 */ /* 0x100fe200080108c8 */
[--C-:B------:R-:W-:Y:S01]  /*9050*/  FFMA.FTZ R176, R176, UR11, -R200.reuse ;  /* 0x0000000bb0b07c23 */ /* 0x100fe200080108c8 */
[--C-:B------:R-:W-:Y:S01]  /*9060*/  FFMA.FTZ R177, R177, UR11, -R200.reuse ;  /* 0x0000000bb1b17c23 */ /* 0x100fe200080108c8 */
[----:B------:R-:W-:Y:S01]  /*9070*/  FMNMX.FTZ R7, R199, R14, !PT ;  /* 0x0000000ec7077209 */ /* 0x000fe20007810000 */
[--C-:B------:R-:W-:Y:S01]  /*9080*/  FFMA.FTZ R180, R181, UR11, -R200.reuse ;  /* 0x0000000bb5b47c23 */ /* 0x100fe200080108c8 */
[----:B------:R1:W-:Y:S01]  /*9090*/  MUFU.EX2 R14, R156 ;  /* 0x0000009c000e7308 */ /* 0x0003e20000000800 */
[----:B0-----:R-:W-:Y:S01]  /*90a0*/  FFMA.FTZ R15, R157, UR11, -R200 ;  /* 0x0000000b9d0f7c23 */ /* 0x001fe200080108c8 */
[----:B------:R-:W-:-:S02]  /*90b0*/  FMNMX.FTZ R20, R178, R7, !PT ;  /* 0x00000007b2147209 */ /* 0x000fc40007810000 */
[----:B------:R-:W-:Y:S02]  /*90c0*/  FSEL R157, R5, RZ, P4 ;  /* 0x000000ff059d7208 */ /* 0x000fe40002000000 */
[----:B------:R-:W-:Y:S02]  /*90d0*/  FMNMX.FTZ R7, R153, R20, !PT ;  /* 0x0000001499077209 */ /* 0x000fe40007810000 */
[----:B------:R-:W-:Y:S01]  /*90e0*/  MUFU.EX2 R9, R9 ;  /* 0x0000000900097308 */ /* 0x000fe20000000800 */
[----:B------:R-:W-:Y:S01]  /*90f0*/  FADD.FTZ R157, -R157, R12 ;  /* 0x0000000c9d9d7221 */ /* 0x000fe20000010100 */
[----:B------:R-:W-:-:S03]  /*9100*/  FMNMX.FTZ R20, R182, R7, !PT ;  /* 0x00000007b6147209 */ /* 0x000fc60007810000 */
[----:B------:R-:W-:Y:S01]  /*9110*/  FMUL.FTZ R12, R157, UR11 ;  /* 0x0000000b9d0c7c20 */ /* 0x000fe20008410000 */
[----:B------:R-:W-:Y:S02]  /*9120*/  FMNMX.FTZ R7, R183, R20, !PT ;  /* 0x00000014b7077209 */ /* 0x000fe40007810000 */
[----:B------:R-:W-:Y:S03]  /*9130*/  MUFU.EX2 R15, R15 ;  /* 0x0000000f000f7308 */ /* 0x000fe60000000800 */
[----:B-1----:R-:W0:Y:S05]  /*9140*/  SHFL.BFLY PT, R156, R7, 0x2, 0x1f ;  /* 0x0c401f00079c7f89 */ /* 0x002e2a00000e0000 */
[----:B------:R-:W1:Y:S08]  /*9150*/  MUFU.EX2 R12, R12 ;  /* 0x0000000c000c7308 */ /* 0x000e700000000800 */
[----:B------:R-:W-:Y:S08]  /*9160*/  MUFU.EX2 R20, R160 ;  /* 0x000000a000147308 */ /* 0x000ff00000000800 */
[----:B------:R-:W2:Y:S01]  /*9170*/  MUFU.EX2 R21, R21 ;  /* 0x0000001500157308 */ /* 0x000ea20000000800 */
[-C--:B-1----:R-:W-:Y:S01]  /*9180*/  FMUL.FTZ R24, R24, R12.reuse ;  /* 0x0000000c18187220 */ /* 0x082fe20000410000 */
[----:B------:R-:W-:Y:S01]  /*9190*/  FMUL.FTZ R25, R25, R12 ;  /* 0x0000000c19197220 */ /* 0x000fe20000410000 */
        /* <DEDUP_REMOVED lines=29> */
[----:B0-----:R-:W-:Y:S01]  /*9370*/  FMNMX.FTZ R7, R156, R7, !PT ;  /* 0x000000079c077209 */ /* 0x001fe20007810000 */
[----:B------:R-:W0:Y:S01]  /*9380*/  MUFU.EX2 R169, R169 ;  /* 0x000000a900a97308 */ /* 0x000e220000000800 */
[-C--:B------:R-:W-:Y:S01]  /*9390*/  FMUL.FTZ R76, R76, R12.reuse ;  /* 0x0000000c4c4c7220 */ /* 0x080fe20000410000 */
[-C--:B------:R-:W-:Y:S01]  /*93a0*/  FMUL.FTZ R77, R77, R12.reuse ;  /* 0x0000000c4d4d7220 */ /* 0x080fe20000410000 */
[C---:B------:R-:W-:Y:S01]  /*93b0*/  FSETP.NEU.FTZ.AND P2, PT, R7.reuse, -INF , PT ;  /* 0xff8000000700780b */ /* 0x040fe20003f5d000 */
[----:B------:R-:W-:Y:S01]  /*93c0*/  FMUL.FTZ R156, R7, UR11 ;  /* 0x0000000b079c7c20 */ /* 0x000fe20008410000 */
[-C--:B------:R-:W-:Y:S01]  /*93d0*/  FMUL.FTZ R80, R80, R12.reuse ;  /* 0x0000000c50507220 */ /* 0x080fe20000410000 */
[-C--:B------:R-:W-:Y:S01]  /*93e0*/  FMUL.FTZ R81, R81, R12.reuse ;  /* 0x0000000c51517220 */ /* 0x080fe20000410000 */
[-C--:B------:R-:W-:Y:S01]  /*93f0*/  FMUL.FTZ R84, R84, R12.reuse ;  /* 0x0000000c54547220 */ /* 0x080fe20000410000 */
[----:B------:R-:W-:Y:S01]  /*9400*/  MUFU.EX2 R172, R172 ;  /* 0x000000ac00ac7308 */ /* 0x000fe20000000800 */
[----:B------:R-:W-:Y:S01]  /*9410*/  FSEL R156, R156, RZ, P2 ;  /* 0x000000ff9c9c7208 */ /* 0x000fe20001000000 */
[-C--:B------:R-:W-:Y:S01]  /*9420*/  FMUL.FTZ R85, R85, R12.reuse ;  /* 0x0000000c55557220 */ /* 0x080fe20000410000 */
[-C--:B------:R-:W-:Y:S01]  /*9430*/  FMUL.FTZ R88, R88, R12.reuse ;  /* 0x0000000c58587220 */ /* 0x080fe20000410000 */
[-C--:B------:R-:W-:Y:S01]  /*9440*/  FMUL.FTZ R89, R89, R12.reuse ;  /* 0x0000000c59597220 */ /* 0x080fe20000410000 */
[----:B------:R-:W-:Y:S01]  /*9450*/  FMUL.FTZ R92, R92, R12 ;  /* 0x0000000c5c5c7220 */ /* 0x000fe20000410000 */
[--C-:B------:R-:W-:Y:S01]  /*9460*/  FFMA.FTZ R200, R154, UR11, -R156.reuse ;  /* 0x0000000b9ac87c23 */ /* 0x100fe2000801089c */
[----:B------:R-:W-:Y:S01]  /*9470*/  FSEL R154, R7, RZ, P2 ;  /* 0x000000ff079a7208 */ /* 0x000fe20001000000 */
[----:B------:R-:W-:Y:S01]  /*9480*/  FFMA.FTZ R181, R155, UR11, -R156 ;  /* 0x0000000b9bb57c23 */ /* 0x000fe2000801089c */
[----:B------:R-:W-:-:S02]  /*9490*/  IMAD.MOV R155, RZ, RZ, -R184 ;  /* 0x000000ffff9b7224 */ /* 0x000fc400078e0ab8 */
[--C-:B------:R-:W-:Y:S01]  /*94a0*/  FFMA.FTZ R201, R158, UR11, -R156.reuse ;  /* 0x0000000b9ec97c23 */ /* 0x100fe2000801089c */
[----:B------:R-:W-:Y:S02]  /*94b0*/  IMAD.U32 R158, RZ, RZ, UR7 ;  /* 0x00000007ff9e7e24 */ /* 0x000fe4000f8e00ff */
[----:B------:R-:W-:Y:S01]  /*94c0*/  FADD.FTZ R154, -R154, R13 ;  /* 0x0000000d9a9a7221 */ /* 0x000fe20000010100 */
[--C-:B------:R-:W-:Y:S01]  /*94d0*/  FFMA.FTZ R202, R159, UR11, -R156.reuse ;  /* 0x0000000b9fca7c23 */ /* 0x100fe2000801089c */
[----:B------:R-:W-:Y:S01]  /*94e0*/  ISETP.NE.AND P1, PT, R18, R155, PT ;  /* 0x0000009b1200720c */ /* 0x000fe20003f25270 */
[--C-:B------:R-:W-:Y:S01]  /*94f0*/  FFMA.FTZ R203, R162, UR11, -R156.reuse ;  /* 0x0000000ba2cb7c23 */ /* 0x100fe2000801089c */
[----:B------:R-:W-:Y:S01]  /*9500*/  FMUL.FTZ R13, R154, UR11 ;  /* 0x0000000b9a0d7c20 */ /* 0x000fe20008410000 */
[--C-:B------:R-:W-:Y:S01]  /*9510*/  FFMA.FTZ R204, R199, UR11, -R156.reuse ;  /* 0x0000000bc7cc7c23 */ /* 0x100fe2000801089c */
[--C-:B------:R-:W-:Y:S01]  /*9520*/  FFMA.FTZ R163, R163, UR11, -R156.reuse ;  /* 0x0000000ba3a37c23 */ /* 0x100fe2000801089c */
[--C-:B------:R-:W-:Y:S01]  /*9530*/  FFMA.FTZ R166, R166, UR11, -R156.reuse ;  /* 0x0000000ba6a67c23 */ /* 0x100fe2000801089c */
[--C-:B------:R-:W-:Y:S01]  /*9540*/  FFMA.FTZ R167, R167, UR11, -R156.reuse ;  /* 0x0000000ba7a77c23 */ /* 0x100fe2000801089c */
[--C-:B------:R-:W-:Y:S01]  /*9550*/  FFMA.FTZ R205, R178, UR11, -R156.reuse ;  /* 0x0000000bb2cd7c23 */ /* 0x100fe2000801089c */
[----:B------:R-:W1:Y:S01]  /*9560*/  MUFU.EX2 R13, R13 ;  /* 0x0000000d000d7308 */ /* 0x000e620000000800 */
[--C-:B------:R-:W-:Y:S01]  /*9570*/  FFMA.FTZ R206, R153, UR11, -R156.reuse ;  /* 0x0000000b99ce7c23 */ /* 0x100fe2000801089c */
[--C-:B------:R-:W-:Y:S01]  /*9580*/  FFMA.FTZ R207, R182, UR11, -R156.reuse ;  /* 0x0000000bb6cf7c23 */ /* 0x100fe2000801089c */
[--C-:B------:R-:W-:Y:S01]  /*9590*/  FFMA.FTZ R208, R183, UR11, -R156.reuse ;  /* 0x0000000bb7d07c23 */ /* 0x100fe2000801089c */
[----:B------:R-:W-:Y:S01]  /*95a0*/  FFMA.FTZ R157, R152, UR11, -R156 ;  /* 0x0000000b989d7c23 */ /* 0x000fe2000801089c */
[----:B------:R-:W-:-:S02]  /*95b0*/  @!P1 IMAD R154, R158, 0x40, R19 ;  /* 0x000000409e9a9824 */ /* 0x000fc400078e0213 */
[--C-:B------:R-:W-:Y:S01]  /*95c0*/  FFMA.FTZ R158, R171, UR11, -R156.reuse ;  /* 0x0000000bab9e7c23 */ /* 0x100fe2000801089c */
[----:B------:R-:W-:Y:S01]  /*95d0*/  FFMA.FTZ R159, R174, UR11, -R156 ;  /* 0x0000000bae9f7c23 */ /* 0x000fe2000801089c */
[----:B------:R-:W-:Y:S01]  /*95e0*/  MUFU.EX2 R200, R200 ;  /* 0x000000c800c87308 */ /* 0x000fe20000000800 */
[----:B------:R-:W-:Y:S01]  /*95f0*/  F2FP.BF16.F32.PACK_AB R152, R8, R9 ;  /* 0x000000090898723e */ /* 0x000fe200000010ff */
[-C--:B------:R-:W-:Y:S01]  /*9600*/  FMUL.FTZ R93, R93, R12.reuse ;  /* 0x0000000c5d5d7220 */ /* 0x080fe20000410000 */
[----:B------:R-:W-:Y:S01]  /*9610*/  @!P1 LEA R155, R154, UR38, 0x2 ;  /* 0x000000269a9b9c11 */ /* 0x000fe2000f8e10ff */
[----:B------:R-:W-:Y:S01]  /*9620*/  FMUL.FTZ R96, R96, R12 ;  /* 0x0000000c60607220 */ /* 0x000fe20000410000 */
[----:B------:R-:W-:Y:S01]  /*9630*/  F2FP.BF16.F32.PACK_AB R154, R15, R14 ;  /* 0x0000000e0f9a723e */ /* 0x000fe200000010ff */
[----:B------:R-:W-:Y:S01]  /*9640*/  FMUL.FTZ R97, R97, R12 ;  /* 0x0000000c61617220 */ /* 0x000fe20000410000 */
[----:B--2---:R-:W-:Y:S01]  /*9650*/  F2FP.BF16.F32.PACK_AB R156, R21, R20 ;  /* 0x00000014159c723e */ /* 0x004fe200000010ff */
[----:B------:R-:W-:Y:S01]  /*9660*/  @!P1 STS [R155+0x38400], R12 ;  /* 0x0384000c9b009388 */ /* 0x000fe20000000800 */
[----:B------:R-:W2:Y:S01]  /*9670*/  MUFU.EX2 R181, R181 ;  /* 0x000000b500b57308 */ /* 0x000ea20000000800 */
[----:B0-----:R-:W-:Y:S01]  /*9680*/  F2FP.BF16.F32.PACK_AB R160, R169, R168 ;  /* 0x000000a8a9a0723e */ /* 0x001fe200000010ff */
[-C--:B------:R-:W-:Y:S01]  /*9690*/  FMUL.FTZ R100, R100, R12.reuse ;  /* 0x0000000c64647220 */ /* 0x080fe20000410000 */
[----:B-1----:R0:W-:Y:S01]  /*96a0*/  @!P1 STS [R155+0x38420], R13 ;  /* 0x0384200d9b009388 */ /* 0x0021e20000000800 */
        /* <DEDUP_REMOVED lines=12> */
[----:B------:R-:W0:Y:S01]  /*9770*/  MUFU.EX2 R202, R202 ;  /* 0x000000ca00ca7308 */ /* 0x000e220000000800 */
[----:B--2---:R-:W-:Y:S01]  /*9780*/  F2FP.BF16.F32.PACK_AB R153, R181, R200 ;  /* 0x000000c8b599723e */ /* 0x004fe200000010ff */
        /* <DEDUP_REMOVED lines=17> */
[----:B------:R-:W-:Y:S01]  /*98a0*/  FMUL.FTZ R149, R149, R12 ;  /* 0x0000000c95957220 */ /* 0x000fe20000410000 */
        /* <DEDUP_REMOVED lines=21> */
[-C--:B------:R-:W-:Y:S01]  /*9a00*/  FMUL.FTZ R62, R62, R13.reuse ;  /* 0x0000000d3e3e7220 */ /* 0x080fe20000410000 */
[-C--:B------:R-:W-:Y:S01]  /*9a10*/  FMUL.FTZ R63, R63, R13.reuse ;  /* 0x0000000d3f3f7220 */ /* 0x080fe20000410000 */
[-C--:B------:R-:W-:Y:S01]  /*9a20*/  FMUL.FTZ R66, R66, R13.reuse ;  /* 0x0000000d42427220 */ /* 0x080fe20000410000 */
[-C--:B------:R-:W-:Y:S01]  /*9a30*/  FMUL.FTZ R67, R67, R13.reuse ;  /* 0x0000000d43437220 */ /* 0x080fe20000410000 */
        /* <DEDUP_REMOVED lines=11> */
[----:B------:R2:W3:Y:S01]  /*9af0*/  MUFU.EX2 R183, R158 ;  /* 0x0000009e00b77308 */ /* 0x0004e20000000800 */
[----:B-1----:R-:W-:Y:S01]  /*9b00*/  F2FP.BF16.F32.PACK_AB R157, R174, R203 ;  /* 0x000000cbae9d723e */ /* 0x002fe200000010ff */
[-C--:B------:R-:W-:Y:S01]  /*9b10*/  FMUL.FTZ R90, R90, R13.reuse ;  /* 0x0000000d5a5a7220 */ /* 0x080fe20000410000 */
[----:B0-----:R-:W-:Y:S01]  /*9b20*/  F2FP.BF16.F32.PACK_AB R162, R173, R172 ;  /* 0x000000acada2723e */ /* 0x001fe200000010ff */
[-C--:B------:R-:W-:Y:S01]  /*9b30*/  FMUL.FTZ R91, R91, R13.reuse ;  /* 0x0000000d5b5b7220 */ /* 0x080fe20000410000 */
[-C--:B------:R-:W-:Y:S01]  /*9b40*/  FMUL.FTZ R94, R94, R13.reuse ;  /* 0x0000000d5e5e7220 */ /* 0x080fe20000410000 */
[-C--:B------:R-:W-:Y:S01]  /*9b50*/  FMUL.FTZ R95, R95, R13.reuse ;  /* 0x0000000d5f5f7220 */ /* 0x080fe20000410000 */
[-C--:B------:R-:W-:Y:S01]  /*9b60*/  FMUL.FTZ R98, R98, R13.reuse ;  /* 0x0000000d62627220 */ /* 0x080fe20000410000 */
[----:B------:R0:W-:Y:S01]  /*9b70*/  MUFU.EX2 R199, R159 ;  /* 0x0000009f00c77308 */ /* 0x0001e20000000800 */
[----:B--2---:R-:W-:Y:S01]  /*9b80*/  F2FP.BF16.F32.PACK_AB R158, R175, R170 ;  /* 0x000000aaaf9e723e */ /* 0x004fe200000010ff */
[-C--:B------:R-:W-:Y:S01]  /*9b90*/  FMUL.FTZ R99, R99, R13.reuse ;  /* 0x0000000d63637220 */ /* 0x080fe20000410000 */
[-C--:B------:R-:W-:Y:S01]  /*9ba0*/  FMUL.FTZ R102, R102, R13.reuse ;  /* 0x0000000d66667220 */ /* 0x080fe20000410000 */
[-C--:B------:R-:W-:Y:S01]  /*9bb0*/  FMUL.FTZ R103, R103, R13.reuse ;  /* 0x0000000d67677220 */ /* 0x080fe20000410000 */
[-C--:B------:R-:W-:Y:S01]  /*9bc0*/  FMUL.FTZ R106, R106, R13.reuse ;  /* 0x0000000d6a6a7220 */ /* 0x080fe20000410000 */
[-C--:B------:R-:W-:Y:S01]  /*9bd0*/  FMUL.FTZ R107, R107, R13.reuse ;  /* 0x0000000d6b6b7220 */ /* 0x080fe20000410000 */
[----:B------:R-:W-:Y:S01]  /*9be0*/  FMUL.FTZ R110, R110, R13 ;  /* 0x0000000d6e6e7220 */ /* 0x000fe20000410000 */
[----:B------:R-:W1:Y:S01]  /*9bf0*/  MUFU.EX2 R204, R204 ;  /* 0x000000cc00cc7308 */ /* 0x000e620000000800 */
[----:B0-----:R-:W-:Y:S01]  /*9c00*/  F2FP.BF16.F32.PACK_AB R159, R178, R171 ;  /* 0x000000abb29f723e */ /* 0x001fe200000010ff */
[-C--:B------:R-:W-:Y:S01]  /*9c10*/  FMUL.FTZ R111, R111, R13.reuse ;  /* 0x0000000d6f6f7220 */ /* 0x080fe20000410000 */
[----:B---3--:R-:W-:Y:S01]  /*9c20*/  F2FP.BF16.F32.PACK_AB R161, R183, R182 ;  /* 0x000000b6b7a1723e */ /* 0x008fe200000010ff */
        /* <DEDUP_REMOVED lines=23> */
[----:B------:R-:W-:Y:S01]  /*9da0*/  FMUL.FTZ R151, R151, R13 ;  /* 0x0000000d97977220 */ /* 0x000fe20000410000 */
[----:B------:R1:W-:Y:S01]  /*9db0*/  STSM.16.M88.4 [R185+0x36400], R152 ;  /* 0x03640098b9007844 */ /* 0x0003e20000000200 */
[----:B------:R-:W-:Y:S01]  /*9dc0*/  FFMA.FTZ R9, R12, R0, R9 ;  /* 0x000000000c097223 */ /* 0x000fe20000010009 */
[----:B------:R-:W-:-:S02]  /*9dd0*/  FFMA.FTZ R200, R13, R3, R200 ;  /* 0x000000030dc87223 */ /* 0x000fc400000100c8 */
[----:B------:R-:W2:Y:S01]  /*9de0*/  MUFU.EX2 R180, R180 ;  /* 0x000000b400b47308 */ /* 0x000ea20000000800 */
[----:B0-----:R-:W-:Y:S01]  /*9df0*/  F2FP.BF16.F32.PACK_AB R164, R177, R176 ;  /* 0x000000b0b1a4723e */ /* 0x001fe200000010ff */
[----:B------:R1:W-:Y:S01]  /*9e00*/  STSM.16.M88.4 [R186], R156 ;  /* 0x0000009cba007844 */ /* 0x0003e20000000200 */
[----:B------:R-:W-:Y:S01]  /*9e10*/  FADD.FTZ R9, R8, R9 ;  /* 0x0000000908097221 */ /* 0x000fe20000010000 */
[----:B------:R-:W-:Y:S02]  /*9e20*/  FADD.FTZ R200, R181, R200 ;  /* 0x000000c8b5c87221 */ /* 0x000fe40000010000 */
[----:B------:R1:W-:Y:S01]  /*9e30*/  STSM.16.M88.4 [R188], R160 ;  /* 0x000000a0bc007844 */ /* 0x0003e20000000200 */
[----:B------:R-:W-:Y:S01]  /*9e40*/  FADD.FTZ R14, R14, R9 ;  /* 0x000000090e0e7221 */ /* 0x000fe20000010000 */
[----:B------:R-:W-:Y:S01]  /*9e50*/  MUFU.EX2 R205, R205 ;  /* 0x000000cd00cd7308 */ /* 0x000fe20000000800 */
[----:B------:R-:W-:Y:S02]  /*9e60*/  FADD.FTZ R201, R201, R200 ;  /* 0x000000c8c9c97221 */ /* 0x000fe40000010000 */
[----:B------:R-:W-:-:S02]  /*9e70*/  FADD.FTZ R15, R15, R14 ;  /* 0x0000000e0f0f7221 */ /* 0x000fc40000010000 */
[----:B------:R-:W-:Y:S02]  /*9e80*/  FADD.FTZ R202, R202, R201 ;  /* 0x000000c9caca7221 */ /* 0x000fe40000010000 */
[----:B------:R-:W-:Y:S01]  /*9e90*/  FADD.FTZ R20, R20, R15 ;  /* 0x0000000f14147221 */ /* 0x000fe20000010000 */
[----:B------:R-:W0:Y:S01]  /*9ea0*/  MUFU.EX2 R206, R206 ;  /* 0x000000ce00ce7308 */ /* 0x000e220000000800 */
[----:B--2---:R-:W-:Y:S01]  /*9eb0*/  F2FP.BF16.F32.PACK_AB R166, R180, R179 ;  /* 0x000000b3b4a6723e */ /* 0x004fe200000010ff */
        /* <DEDUP_REMOVED lines=9> */
[----:B------:R-:W2:Y:S01]  /*9f50*/  MUFU.EX2 R208, R208 ;  /* 0x000000d000d07308 */ /* 0x000ea20000000800 */
[----:B0-----:R-:W-:Y:S01]  /*9f60*/  F2FP.BF16.F32.PACK_AB R165, R206, R205 ;  /* 0x000000cdcea5723e */ /* 0x001fe200000010ff */
[----:B------:R-:W-:Y:S01]  /*9f70*/  FADD.FTZ R182, R182, R171 ;  /* 0x000000abb6b67221 */ /* 0x000fe20000010000 */
[----:B------:R-:W-:-:S03]  /*9f80*/  FADD.FTZ R169, R169, R168 ;  /* 0x000000a8a9a97221 */ /* 0x000fc60000010000 */
[----:B------:R-:W-:Y:S01]  /*9f90*/  FADD.FTZ R182, R183, R182 ;  /* 0x000000b6b7b67221 */ /* 0x000fe20000010000 */
[----:B------:R-:W-:-:S03]  /*9fa0*/  FADD.FTZ R172, R172, R169 ;  /* 0x000000a9acac7221 */ /* 0x000fc60000010000 */
[----:B------:R-:W-:Y:S01]  /*9fb0*/  FADD.FTZ R199, R199, R182 ;  /* 0x000000b6c7c77221 */ /* 0x000fe20000010000 */
[----:B------:R-:W-:-:S03]  /*9fc0*/  FADD.FTZ R173, R173, R172 ;  /* 0x000000acadad7221 */ /* 0x000fc60000010000 */
[----:B------:R-:W-:Y:S01]  /*9fd0*/  FADD.FTZ R204, R204, R199 ;  /* 0x000000c7cccc7221 */ /* 0x000fe20000010000 */
[----:B------:R-:W-:Y:S01]  /*9fe0*/  FADD.FTZ R176, R176, R173 ;  /* 0x000000adb0b07221 */ /* 0x000fe20000010000 */
[----:B--2---:R-:W-:Y:S02]  /*9ff0*/  F2FP.BF16.F32.PACK_AB R167, R208, R207 ;  /* 0x000000cfd0a7723e */ /* 0x004fe400000010ff */
[----:B------:R-:W-:Y:S01]  /*a000*/  FADD.FTZ R205, R205, R204 ;  /* 0x000000cccdcd7221 */ /* 0x000fe20000010000 */
[----:B------:R-:W-:Y:S02]  /*a010*/  FADD.FTZ R176, R177, R176 ;  /* 0x000000b0b1b07221 */ /* 0x000fe40000010000 */
[----:B------:R1:W-:Y:S01]  /*a020*/  STSM.16.M88.4 [R187], R164 ;  /* 0x000000a4bb007844 */ /* 0x0003e20000000200 */
[----:B------:R-:W-:Y:S01]  /*a030*/  WARPGROUP.ARRIVE ;  /* 0x00000000000079c5 */ /* 0x000fe20000000000 */
[----:B------:R-:W-:Y:S01]  /*a040*/  FADD.FTZ R206, R206, R205 ;  /* 0x000000cdcece7221 */ /* 0x000fe20000010000 */
[----:B------:R-:W-:-:S03]  /*a050*/  FADD.FTZ R179, R179, R176 ;  /* 0x000000b0b3b37221 */ /* 0x000fc60000010000 */
[----:B------:R-:W-:Y:S01]  /*a060*/  FADD.FTZ R3, R207, R206 ;  /* 0x000000cecf037221 */ /* 0x000fe20000010000 */
[----:B------:R-:W-:Y:S01]  /*a070*/  HGMMA.64x256x16.F32.BF16 R24, R152, gdesc[UR20].tnspB, R24, gsb0 ;  /* 0x43e0001498187df0 */ /* 0x000fe20008001818 */
[----:B------:R-:W-:Y:S01]  /*a080*/  UMOV UR22, UR14 ;  /* 0x0000000e00167c82 */ /* 0x000fe20008000000 */
[----:B------:R-:W-:Y:S01]  /*a090*/  UMOV UR23, 0x40000040 ;  /* 0x4000004000177882 */ /* 0x000fe20000000000 */
[----:B------:R-:W-:Y:S01]  /*a0a0*/  UIADD3 UR14, UR10, 0x100, URZ ;  /* 0x000001000a0e7890 */ /* 0x000fe2000fffe03f */
[----:B------:R-:W-:Y:S01]  /*a0b0*/  FADD.FTZ R0, R180, R179 ;  /* 0x000000b3b4007221 */ /* 0x000fe20000010000 */
[----:B------:R-:W-:Y:S01]  /*a0c0*/  UIADD3 UR10, UR10, 0x180, URZ ;  /* 0x000001800a0a7890 */ /* 0x000fe2000fffe03f */
[----:B------:R-:W-:Y:S01]  /*a0d0*/  FADD.FTZ R3, R208, R3 ;  /* 0x00000003d0037221 */ /* 0x000fe20000010000 */
[----:B------:R-:W-:Y:S02]  /*a0e0*/  WARPGROUP.DEPBAR.LE gsb0, 0x0 ;  /* 0x00008000000079c5 */ /* 0x000fe40000010000 */
[----:B------:R-:W-:-:S15]  /*a0f0*/  WARPGROUP.ARRIVE ;  /* 0x00000000000079c5 */ /* 0x000fde0000000000 */
[----:B------:R-:W-:-:S04]  /*a100*/  NOP ;  /* 0x0000000000007918 */ /* 0x000fc80000000000 */
        /* <DEDUP_REMOVED lines=24> */
.L_x_1965:
[----:B------:R-:W-:Y:S01]  /*a290*/  UIADD3 UR5, UR5, 0x38860, URZ ;  /* 0x0003886005057890 */ /* 0x000fe2000fffe03f */
[C---:B------:R-:W-:Y:S01]  /*a2a0*/  ISETP.GT.AND P1, PT, R11.reuse, R10, PT ;  /* 0x0000000a0b00720c */ /* 0x040fe20003f24270 */
[----:B------:R-:W-:Y:S01]  /*a2b0*/  UMOV UR7, UR36 ;  /* 0x0000002400077c82 */ /* 0x000fe20008000000 */
[----:B------:R-:W-:Y:S01]  /*a2c0*/  VIADD R11, R11, 0xffffffff ;  /* 0xffffffff0b0b7836 */ /* 0x000fe20000000000 */
[----:B------:R-:W-:Y:S01]  /*a2d0*/  UPRMT UR5, UR39, 0x654, UR5 ;  /* 0x0000065427057896 */ /* 0x000fe20008000005 */
[----:B------:R-:W-:Y:S02]  /*a2e0*/  IMAD.MOV.U32 R13, RZ, RZ, R7 ;  /* 0x000000ffff0d7224 */ /* 0x000fe400078e0007 */
[----:B------:R-:W-:-:S06]  /*a2f0*/  IMAD.MOV.U32 R12, RZ, RZ, R5 ;  /* 0x000000ffff0c7224 */ /* 0x000fcc00078e0005 */
[----:B------:R-:W-:Y:S01]  /*a300*/  SYNCS.ARRIVE.TRANS64.RED.A1T0 RZ, [UR5], RZ ;  /* 0x000000ffffff79a7 */ /* 0x000fe20008100405 */
[----:B------:R-:W-:Y:S05]  /*a310*/  @P1 BRA `(.L_x_1966) ;  /* 0xffffffc800f41947 */ /* 0x000fea000383ffff */
.L_x_1947:
[----:B------:R-:W-:Y:S01]  /*a320*/  ISETP.NE.AND P2, PT, R225, 0x1, PT ;  /* 0x00000001e100780c */ /* 0x000fe20003f45270 */
[----:B------:R-:W-:Y:S01]  /*a330*/  VIADD R8, R23, 0x3f ;  /* 0x0000003f17087836 */ /* 0x000fe20000000000 */
[----:B------:R-:W-:Y:S02]  /*a340*/  LOP3.LUT P1, RZ, R16, 0x1, RZ, 0xc0, !PT ;  /* 0x0000000110ff7812 */ /* 0x000fe4000782c0ff */
[----:B------:R-:W-:Y:S01]  /*a350*/  IADD3 R12, -R6, 0x1, RZ ;  /* 0x00000001060c7810 */ /* 0x000fe20007ffe1ff */
[----:B------:R-:W-:-:S04]  /*a360*/  IMAD.MOV.U32 R6, RZ, RZ, R8 ;  /* 0x000000ffff067224 */ /* 0x000fc800078e0008 */
[----:B------:R-:W-:-:S04]  /*a370*/  IMAD R13, R17, UR15, R12 ;  /* 0x0000000f110d7c24 */ /* 0x000fc8000f8e020c */
[----:B------:R-:W0:Y:S08]  /*a380*/  @P2 LDC R9, c[0x0][0x44c] ;  /* 0x00011300ff092b82 */ /* 0x000e300000000800 */
[----:B------:R-:W1:Y:S01]  /*a390*/  @P2 LDC R10, c[0x0][0x450] ;  /* 0x00011400ff0a2b82 */ /* 0x000e620000000800 */
[----:B0-----:R-:W-:-:S05]  /*a3a0*/  @P2 IMAD.HI.U32 R9, R8, R9, RZ ;  /* 0x0000000908092227 */ /* 0x001fca00078e00ff */
[----:B-1----:R-:W-:-:S05]  /*a3b0*/  @P2 SHF.R.U32.HI R6, RZ, R10, R9 ;  /* 0x0000000aff062219 */ /* 0x002fca0000011609 */
[----:B------:R-:W-:-:S04]  /*a3c0*/  IMAD.IADD R6, R13, 0x1, R6 ;  /* 0x000000010d067824 */ /* 0x000fc800078e0206 */
[----:B------:R-:W-:Y:S01]  /*a3d0*/  VIADD R10, R6, -UR18 ;  /* 0x80000012060a7c36 */ /* 0x000fe20008000000 */
[----:B------:R-:W-:Y:S06]  /*a3e0*/  @!P1 BRA `(.L_x_1967) ;  /* 0x0000000000449947 */ /* 0x000fec0003800000 */
[----:B------:R-:W-:-:S13]  /*a3f0*/  ISETP.GT.AND P1, PT, R6, -0x1, PT ;  /* 0xffffffff0600780c */ /* 0x000fda0003f24270 */
[----:B------:R-:W-:Y:S05]  /*a400*/  @P1 BRA `(.L_x_1968) ;  /* 0x0000000000201947 */ /* 0x000fea0003800000 */
[----:B------:R-:W0:Y:S01]  /*a410*/  LDC R15, c[0x0][0xadc] ;  /* 0x0002b700ff0f7b82 */ /* 0x000e220000000800 */
[----:B------:R-:W-:Y:S02]  /*a420*/  LOP3.LUT R13, RZ, R6, RZ, 0x33, !PT ;  /* 0x00000006ff0d7212 */ /* 0x000fe400078e33ff */
[----:B0-----:R-:W-:-:S13]  /*a430*/  ISETP.NE.AND P1, PT, R15, 0x1, PT ;  /* 0x000000010f00780c */ /* 0x001fda0003f25270 */
[----:B------:R-:W0:Y:S02]  /*a440*/  @P1 LDC.64 R8, c[0x0][0xae0] ;  /* 0x0002b800ff081b82 */ /* 0x000e240000000a00 */
[----:B0-----:R-:W-:-:S05]  /*a450*/  @P1 IMAD.HI.U32 R8, R13, R8, RZ ;  /* 0x000000080d081227 */ /* 0x001fca00078e00ff */
[----:B------:R-:W-:-:S04]  /*a460*/  @P1 SHF.R.U32.HI R13, RZ, R9, R8 ;  /* 0x00000009ff0d1219 */ /* 0x000fc80000011608 */
[----:B------:R-:W-:Y:S01]  /*a470*/  LOP3.LUT R6, RZ, R13, RZ, 0x33, !PT ;  /* 0x0000000dff067212 */ /* 0x000fe200078e33ff */
[----:B------:R-:W-:Y:S06]  /*a480*/  BRA `(.L_x_1969) ;  /* 0x0000000000147947 */ /* 0x000fec0003800000 */
.L_x_1968:
[----:B------:R-:W0:Y:S02]  /*a490*/  LDC R15, c[0x0][0xadc] ;  /* 0x0002b700ff0f7b82 */ /* 0x000e240000000800 */
[----:B0-----:R-:W-:-:S13]  /*a4a0*/  ISETP.NE.AND P1, PT, R15, 0x1, PT ;  /* 0x000000010f00780c */ /* 0x001fda0003f25270 */
[----:B------:R-:W0:Y:S02]  /*a4b0*/  @P1 LDC.64 R8, c[0x0][0xae0] ;  /* 0x0002b800ff081b82 */ /* 0x000e240000000a00 */
[----:B0-----:R-:W-:-:S05]  /*a4c0*/  @P1 IMAD.HI.U32 R8, R6, R8, RZ ;  /* 0x0000000806081227 */ /* 0x001fca00078e00ff */
[----:B------:R-:W-:-:S07]  /*a4d0*/  @P1 SHF.R.U32.HI R6, RZ, R9, R8 ;  /* 0x00000009ff061219 */ /* 0x000fce0000011608 */
.L_x_1969:
[----:B------:R-:W-:-:S05]  /*a4e0*/  IMAD R9, R6, R15, RZ ;  /* 0x0000000f06097224 */ /* 0x000fca00078e02ff */
[----:B------:R-:W-:-:S07]  /*a4f0*/  VIMNMX R10, R10, R9, !PT ;  /* 0x000000090a0a7248 */ /* 0x000fce0007fe0100 */
.L_x_1967:
[----:B------:R-:W-:-:S05]  /*a500*/  VIADD R10, R10, 0x3f ;  /* 0x0000003f0a0a7836 */ /* 0x000fca0000000000 */
        /* <DEDUP_REMOVED lines=9> */
.L_x_1981:
[----:B------:R-:W-:Y:S01]  /*a5a0*/  UIADD3 UR36, UR7, 0x1, URZ ;  /* 0x0000000107247890 */ /* 0x000fe2000fffe03f */
[----:B------:R-:W-:Y:S02]  /*a5b0*/  IMAD.MOV.U32 R5, RZ, RZ, R11 ;  /* 0x000000ffff057224 */ /* 0x000fe400078e000b */
[----:B------:R-:W-:Y:S01]  /*a5c0*/  VIADD R11, R11, 0xffffffff ;  /* 0xffffffff0b0b7836 */ /* 0x000fe20000000000 */
[----:B------:R-:W-:Y:S02]  /*a5d0*/  UISETP.NE.AND UP0, UPT, UR36, 0x2, UPT ;  /* 0x000000022400788c */ /* 0x000fe4000bf05270 */
[----:B------:R-:W-:Y:S02]  /*a5e0*/  ISETP.GT.AND P1, PT, R5, R6, PT ;  /* 0x000000060500720c */ /* 0x000fe40003f24270 */
[----:B------:R-:W-:Y:S02]  /*a5f0*/  USEL UR5, URZ, 0x1, UP0 ;  /* 0x000000013f057887 */ /* 0x000fe40008000000 */
[----:B------:R-:W-:-:S04]  /*a600*/  USEL UR36, UR36, URZ, UP0 ;  /* 0x0000003f24247287 */ /* 0x000fc80008000000 */
[----:B------:R-:W-:Y:S01]  /*a610*/  LOP3.LUT R2, R2, UR5, RZ, 0x3c, !PT ;  /* 0x0000000502027c12 */ /* 0x000fe2000f8e3cff */
[----:B------:R-:W-:Y:S07]  /*a620*/  @!P0 BRA `(.L_x_1971) ;  /* 0x0000000000048947 */ /* 0x000fee0003800000 */
[----:B------:R-:W-:Y:S01]  /*a630*/  BPT.TRAP 0x1 ;  /* 0x000000040000795c */ /* 0x000fe20000300000 */
.L_x_1971:
[----:B------:R-:W-:Y:S01]  /*a640*/  ULEA UR5, UR36, UR38, 0x3 ;  /* 0x0000002624057291 */ /* 0x000fe2000f8e183f */
[----:B------:R-:W-:-:S08]  /*a650*/  SHF.L.U32 R5, R2, 0x1f, RZ ;  /* 0x0000001f02057819 */ /* 0x000fd000000006ff */
[----:B------:R0:W1:Y:S01]  /*a660*/  SYNCS.PHASECHK.TRANS64.TRYWAIT P2, [UR5+0x38830], R5 ;  /* 0x03883005ff0075a7 */ /* 0x0000620008040145 */
[----:B------:R-:W-:Y:S05]  /*a670*/  @!P0 BRA `(.L_x_1972) ;  /* 0x0000000000048947 */ /* 0x000fea0003800000 */
[----:B------:R-:W-:Y:S01]  /*a680*/  BPT.TRAP 0x1 ;  /* 0x000000040000795c */ /* 0x000fe20000300000 */
.L_x_1972:
[----:B-1----:R-:W-:Y:S05]  /*a690*/  @P2 BRA `(.L_x_1973) ;  /* 0x0000000000082947 */ /* 0x002fea0003800000 */
[----:B------:R-:W1:Y:S02]  /*a6a0*/  SYNCS.PHASECHK.TRANS64.TRYWAIT P2, [UR5+0x38830], R5 ;  /* 0x03883005ff0075a7 */ /* 0x000e640008040145 */
[----:B-1----:R-:W-:Y:S05]  /*a6b0*/  @!P2 BRA `(.L_x_1974) ;  /* 0x000000e400aca947 */ /* 0x002fea0003800000 */
.L_x_1973:
        /* <DEDUP_REMOVED lines=23> */
.L_x_1975:
[----:B------:R2:W3:Y:S01]  /*a830*/  SYNCS.PHASECHK.TRANS64.TRYWAIT P2, [UR5+0x38850], R5 ;  /* 0x03885005ff0075a7 */ /* 0x0004e20008040145 */
[----:B------:R-:W-:Y:S05]  /*a840*/  @!P0 BRA `(.L_x_1976) ;  /* 0x0000000000048947 */ /* 0x000fea0003800000 */
[----:B------:R-:W-:Y:S01]  /*a850*/  BPT.TRAP 0x1 ;  /* 0x000000040000795c */ /* 0x000fe20000300000 */
.L_x_1976:
[----:B---3--:R-:W-:Y:S05]  /*a860*/  @P2 BRA `(.L_x_1977) ;  /* 0x0000000000082947 */ /* 0x008fea0003800000 */
[----:B------:R-:W3:Y:S02]  /*a870*/  SYNCS.PHASECHK.TRANS64.TRYWAIT P2, [UR5+0x38850], R5 ;  /* 0x03885005ff0075a7 */ /* 0x000ee40008040145 */
[----:B---3--:R-:W-:Y:S05]  /*a880*/  @!P2 BRA `(.L_x_1978) ;  /* 0x000000e40050a947 */ /* 0x008fea0003800000 */
.L_x_1977:
[----:B------:R-:W-:Y:S01]  /*a890*/  ULEA UR26, UR36, UR4, 0xc ;  /* 0x00000004241a7291 */ /* 0x000fe2000f8e603f */
[----:B------:R-:W-:Y:S01]  /*a8a0*/  WARPGROUP.ARRIVE ;  /* 0x00000000000079c5 */ /* 0x000fe20000000000 */
[----:B------:R-:W-:Y:S01]  /*a8b0*/  UMOV UR27, 0x40000040 ;  /* 0x40000040001b7882 */ /* 0x000fe20000000000 */
[----:B------:R-:W-:-:S04]  /*a8c0*/  UIADD3 UR28, UR6, 0x2, URZ ;  /* 0x00000002061c7890 */ /* 0x000fc8000fffe03f */
[----:B------:R-:W3:Y:S01]  /*a8d0*/  S2R R7, SR_TID.X ;  /* 0x0000000000077919 */ /* 0x000ee20000002100 */
[----:B------:R-:W-:Y:S01]  /*a8e0*/  UIADD3 UR30, UR26, 0x2, URZ ;  /* 0x000000021a1e7890 */ /* 0x000fe2000fffe03f */
[----:B------:R-:W-:Y:S01]  /*a8f0*/  UMOV UR29, 0x40000040 ;  /* 0x40000040001d7882 */ /* 0x000fe20000000000 */
[----:B------:R-:W-:Y:S01]  /*a900*/  UMOV UR31, 0x40000040 ;  /* 0x40000040001f7882 */ /* 0x000fe20000000000 */
[----:B------:R-:W-:Y:S01]  /*a910*/  HGMMA.64x64x16.F32.BF16 R152, gdesc[UR24], R152, gsb0 ;  /* 0x00e00000189879f0 */ /* 0x000fe20008001898 */
[----:B------:R-:W-:Y:S02]  /*a920*/  UIADD3 UR15, UR6, 0x800, URZ ;  /* 0x00000800060f7890 */ /* 0x000fe4000fffe03f */
[----:B------:R-:W-:Y:S01]  /*a930*/  UIADD3 UR18, UR26, 0x800, URZ ;  /* 0x000008001a127890 */ /* 0x000fe2000fffe03f */
[----:B---3--:R-:W-:-:S05]  /*a940*/  SHF.R.U32.HI R7, RZ, 0x7, R7 ;  /* 0x00000007ff077819 */ /* 0x008fca0000011607 */
[----:B012---:R-:W0:Y:S02]  /*a950*/  SHFL.IDX PT, R5, R7, RZ, 0x1f ;  /* 0x00001fff07057589 */ /* 0x007e2400000e0000 */
        /* <DEDUP_REMOVED lines=252> */
.L_x_1979:
        /* <DEDUP_REMOVED lines=14> */
[----:B------:R-:W-:Y:S01]  /*ba00*/  FMNMX.FTZ R10, R164, R5, !PT ;  /* 0x00000005a40a7209 */ /* 0x000fe20007810000 */
[----:B------:R-:W-:Y:S01]  /*ba10*/  UMOV UR18, UR10 ;  /* 0x0000000a00127c82 */ /* 0x000fe20008000000 */
        /* <DEDUP_REMOVED lines=17> */
[----:B------:R-:W-:Y:S02]  /*bb30*/  FMNMX.FTZ R10, R162, R5, !PT ;  /* 0x00000005a20a7209 */ /* 0x000fe40007810000 */
[----:B0-----:R-:W-:Y:S02]  /*bb40*/  FMNMX.FTZ R5, R12, R7, !PT ;  /* 0x000000070c057209 */ /* 0x001fe40007810000 */
[----:B------:R-:W-:-:S03]  /*bb50*/  FMNMX.FTZ R7, R163, R10, !PT ;  /* 0x0000000aa3077209 */ /* 0x000fc60007810000 */
[C---:B------:R-:W-:Y:S01]  /*bb60*/  FADD.FTZ R10, -R5.reuse, R8 ;  /* 0x00000008050a7221 */ /* 0x040fe20000010100 */
[----:B------:R-:W-:Y:S01]  /*bb70*/  FMNMX.FTZ R8, R166, R7, !PT ;  /* 0x00000007a6087209 */ /* 0x000fe20007810000 */
[----:B------:R-:W-:Y:S02]  /*bb80*/  FMUL.FTZ R201, R5, UR11 ;  /* 0x0000000b05c97c20 */ /* 0x000fe40008410000 */
[----:B------:R-:W-:Y:S01]  /*bb90*/  FMUL.FTZ R9, R10, UR11 ;  /* 0x0000000b0a097c20 */ /* 0x000fe20008410000 */
[----:B------:R-:W-:Y:S01]  /*bba0*/  FMNMX.FTZ R7, R167, R8, !PT ;  /* 0x00000008a7077209 */ /* 0x000fe20007810000 */
[--C-:B------:R-:W-:Y:S01]  /*bbb0*/  FFMA.FTZ R152, R152, UR11, -R201.reuse ;  /* 0x0000000b98987c23 */ /* 0x100fe200080108c9 */
[--C-:B------:R-:W-:Y:S01]  /*bbc0*/  FFMA.FTZ R13, R153, UR11, -R201.reuse ;  /* 0x0000000b990d7c23 */ /* 0x100fe200080108c9 */
[----:B------:R-:W-:Y:S01]  /*bbd0*/  IMAD.MOV R153, RZ, RZ, -R184 ;  /* 0x000000ffff997224 */ /* 0x000fe200078e0ab8 */
[----:B------:R-:W-:Y:S01]  /*bbe0*/  FMNMX.FTZ R8, R170, R7, !PT ;  /* 0x00000007aa087209 */ /* 0x000fe20007810000 */
[--C-:B------:R-:W-:Y:S01]  /*bbf0*/  FFMA.FTZ R20, R168, UR11, -R201.reuse ;  /* 0x0000000ba8147c23 */ /* 0x100fe200080108c9 */
[--C-:B------:R-:W-:Y:S01]  /*bc00*/  FFMA.FTZ R168, R172, UR11, -R201.reuse ;  /* 0x0000000baca87c23 */ /* 0x100fe200080108c9 */
[--C-:B------:R-:W-:Y:S01]  /*bc10*/  FFMA.FTZ R172, R176, UR11, -R201.reuse ;  /* 0x0000000bb0ac7c23 */ /* 0x100fe200080108c9 */
[----:B------:R-:W-:Y:S01]  /*bc20*/  FMNMX.FTZ R7, R171, R8, !PT ;  /* 0x00000008ab077209 */ /* 0x000fe20007810000 */
[--C-:B------:R-:W-:Y:S01]  /*bc30*/  FFMA.FTZ R176, R180, UR11, -R201.reuse ;  /* 0x0000000bb4b07c23 */ /* 0x100fe200080108c9 */
[----:B------:R-:W-:Y:S01]  /*bc40*/  MUFU.EX2 R8, R152 ;  /* 0x0000009800087308 */ /* 0x000fe20000000800 */
[----:B------:R-:W-:Y:S01]  /*bc50*/  ISETP.NE.AND P2, PT, R18, R153, PT ;  /* 0x000000991200720c */ /* 0x000fe20003f45270 */
        /* <DEDUP_REMOVED lines=12> */
[----:B------:R-:W-:Y:S01]  /*bd20*/  FFMA.FTZ R181, R181, UR11, -R201 ;  /* 0x0000000bb5b57c23 */ /* 0x000fe200080108c9 */
[----:B------:R-:W-:Y:S01]  /*bd30*/  FMNMX.FTZ R7, R179, R10, !PT ;  /* 0x0000000ab3077209 */ /* 0x000fe20007810000 */
[----:B------:R-:W-:Y:S03]  /*bd40*/  MUFU.EX2 R13, R13 ;  /* 0x0000000d000d7308 */ /* 0x000fe60000000800 */
[----:B------:R-:W-:-:S04]  /*bd50*/  FMNMX.FTZ R12, R182, R7, !PT ;  /* 0x00000007b60c7209 */ /* 0x000fc80007810000 */
[----:B------:R-:W-:Y:S01]  /*bd60*/  FMNMX.FTZ R7, R183, R12, !PT ;  /* 0x0000000cb7077209 */ /* 0x000fe20007810000 */
[----:B------:R-:W-:Y:S01]  /*bd70*/  FFMA.FTZ R12, R160, UR11, -R201 ;  /* 0x0000000ba00c7c23 */ /* 0x000fe200080108c9 */
[----:B------:R-:W-:Y:S01]  /*bd80*/  MUFU.EX2 R10, R156 ;  /* 0x0000009c000a7308 */ /* 0x000fe20000000800 */
[-C--:B0-----:R-:W-:Y:S01]  /*bd90*/  FMUL.FTZ R24, R24, R9.reuse ;  /* 0x0000000918187220 */ /* 0x081fe20000410000 */
        /* <DEDUP_REMOVED lines=68> */
[----:B------:R-:W-:Y:S01]  /*c1e0*/  FFMA.FTZ R201, R154, UR11, -R152 ;  /* 0x0000000b9ac97c23 */ /* 0x000fe20008010898 */
[----:B------:R-:W-:-:S02]  /*c1f0*/  IMAD.U32 R154, RZ, RZ, UR7 ;  /* 0x00000007ff9a7e24 */ /* 0x000fc4000f8e00ff */
[--C-:B------:R-:W-:Y:S01]  /*c200*/  FFMA.FTZ R200, R155, UR11, -R152.reuse ;  /* 0x0000000b9bc87c23 */ /* 0x100fe20008010898 */
[--C-:B------:R-:W-:Y:S01]  /*c210*/  FFMA.FTZ R202, R158, UR11, -R152.reuse ;  /* 0x0000000b9eca7c23 */ /* 0x100fe20008010898 */
[--C-:B------:R-:W-:Y:S01]  /*c220*/  FFMA.FTZ R203, R159, UR11, -R152.reuse ;  /* 0x0000000b9fcb7c23 */ /* 0x100fe20008010898 */
[----:B------:R-:W0:Y:S01]  /*c230*/  MUFU.EX2 R180, R180 ;  /* 0x000000b400b47308 */ /* 0x000e220000000800 */
        /* <DEDUP_REMOVED lines=22> */
[----:B------:R-:W-:Y:S01]  /*c3a0*/  FMUL.FTZ R30, R30, R180 ;  /* 0x000000b41e1e7220 */ /* 0x000fe20000410000 */
[----:B------:R-:W0:Y:S01]  /*c3b0*/  MUFU.EX2 R200, R200 ;  /* 0x000000c800c87308 */ /* 0x000e220000000800 */
[----:B------:R-:W-:Y:S01]  /*c3c0*/  F2FP.BF16.F32.PACK_AB R160, R169, R20 ;  /* 0x00000014a9a0723e */ /* 0x000fe200000010ff */
        /* <DEDUP_REMOVED lines=63> */
[----:B-1----:R-:W-:Y:S01]  /*c7c0*/  F2FP.BF16.F32.PACK_AB R159, R207, R206 ;  /* 0x000000cecf9f723e */ /* 0x002fe200000010ff */
[-C--:B------:R-:W-:Y:S01]  /*c7d0*/  FMUL.FTZ R131, R131, R180.reuse ;  /* 0x000000b483837220 */ /* 0x080fe20000410000 */
[-C--:B------:R-:W-:Y:S01]  /*c7e0*/  FMUL.FTZ R132, R132, R9.reuse ;  /* 0x0000000984847220 */ /* 0x080fe20000410000 */
[-C--:B------:R-:W-:Y:S01]  /*c7f0*/  FMUL.FTZ R133, R133, R9.reuse ;  /* 0x0000000985857220 */ /* 0x080fe20000410000 */
[-C--:B------:R-:W-:Y:S01]  /*c800*/  FMUL.FTZ R134, R134, R180.reuse ;  /* 0x000000b486867220 */ /* 0x080fe20000410000 */
[----:B------:R-:W-:Y:S01]  /*c810*/  FMUL.FTZ R135, R135, R180 ;  /* 0x000000b487877220 */ /* 0x000fe20000410000 */
        /* <DEDUP_REMOVED lines=15> */
[-C--:B------:R-:W-:Y:S01]  /*c910*/  FMUL.FTZ R148, R148, R9.reuse ;  /* 0x0000000994947220 */ /* 0x080fe20000410000 */
[----:B------:R-:W-:Y:S01]  /*c920*/  FMUL.FTZ R149, R149, R9 ;  /* 0x0000000995957220 */ /* 0x000fe20000410000 */
[----:B------:R-:W0:Y:S01]  /*c930*/  MUFU.EX2 R175, R175 ;  /* 0x000000af00af7308 */ /* 0x000e220000000800 */
[----:B-1----:R-:W-:Y:S01]  /*c940*/  F2FP.BF16.F32.PACK_AB R161, R171, R170 ;  /* 0x000000aaaba1723e */ /* 0x002fe200000010ff */
[-C--:B------:R-:W-:Y:S01]  /*c950*/  FMUL.FTZ R150, R150, R180.reuse ;  /* 0x000000b496967220 */ /* 0x080fe20000410000 */
[----:B------:R-:W-:Y:S01]  /*c960*/  FMUL.FTZ R151, R151, R180 ;  /* 0x000000b497977220 */ /* 0x000fe20000410000 */
[----:B------:R1:W-:Y:S01]  /*c970*/  STSM.16.M88.4 [R185+0x36400], R152 ;  /* 0x03640098b9007844 */ /* 0x0003e20000000200 */
[----:B------:R-:W-:Y:S01]  /*c980*/  FFMA.FTZ R0, R9, R0, R8 ;  /* 0x0000000009007223 */ /* 0x000fe20000010008 */
[----:B------:R-:W-:-:S02]  /*c990*/  FFMA.FTZ R3, R180, R3, R201 ;  /* 0x00000003b4037223 */ /* 0x000fc400000100c9 */
[----:B------:R-:W-:Y:S01]  /*c9a0*/  MUFU.EX2 R172, R172 ;  /* 0x000000ac00ac7308 */ /* 0x000fe20000000800 */
[----:B------:R1:W-:Y:S01]  /*c9b0*/  STSM.16.M88.4 [R186], R156 ;  /* 0x0000009cba007844 */ /* 0x0003e20000000200 */
        /* <DEDUP_REMOVED lines=31> */
[----:B------:R-:W-:Y:S01]  /*cbb0*/  FADD.FTZ R172, R172, R173 ;  /* 0x000000adacac7221 */ /* 0x000fe20000010000 */
[----:B------:R-:W-:Y:S03]  /*cbc0*/  MUFU.EX2 R182, R182 ;  /* 0x000000b600b67308 */ /* 0x000fe60000000800 */
[----:B------:R-:W-:-:S04]  /*cbd0*/  FADD.FTZ R177, R177, R172 ;  /* 0x000000acb1b17221 */ /* 0x000fc80000010000 */
[----:B------:R-:W-:Y:S01]  /*cbe0*/  FADD.FTZ R0, R176, R177 ;  /* 0x000000b1b0007221 */ /* 0x000fe20000010000 */
[----:B------:R-:W0:Y:S01]  /*cbf0*/  MUFU.EX2 R183, R183 ;  /* 0x000000b700b77308 */ /* 0x000e220000000800 */
[----:B--2---:R-:W-:Y:S01]  /*cc00*/  F2FP.BF16.F32.PACK_AB R165, R179, R178 ;  /* 0x000000b2b3a5723e */ /* 0x004fe200000010ff */
[----:B------:R-:W-:Y:S01]  /*cc10*/  FADD.FTZ R178, R178, R175 ;  /* 0x000000afb2b27221 */ /* 0x000fe20000010000 */
[----:B------:R-:W-:-:S03]  /*cc20*/  FADD.FTZ R0, R181, R0 ;  /* 0x00000000b5007221 */ /* 0x000fc60000010000 */
[----:B------:R-:W-:Y:S01]  /*cc30*/  FADD.FTZ R179, R179, R178 ;  /* 0x000000b2b3b37221 */ /* 0x000fe20000010000 */
[----:B0-----:R-:W-:-:S03]  /*cc40*/  F2FP.BF16.F32.PACK_AB R167, R183, R182 ;  /* 0x000000b6b7a7723e */ /* 0x001fc600000010ff */
[----:B------:R-:W-:Y:S02]  /*cc50*/  FADD.FTZ R182, R182, R179 ;  /* 0x000000b3b6b67221 */ /* 0x000fe40000010000 */
[----:B------:R1:W-:Y:S01]  /*cc60*/  STSM.16.M88.4 [R187], R164 ;  /* 0x000000a4bb007844 */ /* 0x0003e20000000200 */
[----:B------:R-:W-:Y:S01]  /*cc70*/  WARPGROUP.ARRIVE ;  /* 0x00000000000079c5 */ /* 0x000fe20000000000 */
[----:B------:R-:W-:-:S05]  /*cc80*/  FADD.FTZ R3, R183, R182 ;  /* 0x000000b6b7037221 */ /* 0x000fca0000010000 */
[----:B------:R-:W-:Y:S01]  /*cc90*/  HGMMA.64x256x16.F32.BF16 R24, R152, gdesc[UR12].tnspB, R24, gsb0 ;  /* 0x43e0000c98187df0 */ /* 0x000fe20008001818 */
[----:B------:R-:W-:Y:S01]  /*cca0*/  UIADD3 UR14, UR14, 0x180, URZ ;  /* 0x000001800e0e7890 */ /* 0x000fe2000fffe03f */
        /* <DEDUP_REMOVED lines=26> */
.L_x_1980:
[----:B------:R-:W-:Y:S01]  /*ce50*/  UIADD3 UR5, UR5, 0x38860, URZ ;  /* 0x0003886005057890 */ /* 0x000fe2000fffe03f */
[----:B------:R-:W-:Y:S01]  /*ce60*/  IMAD.MOV.U32 R200, RZ, RZ, R7 ;  /* 0x000000ffffc87224 */ /* 0x000fe200078e0007 */
[----:B------:R-:W-:Y:S01]  /*ce70*/  UMOV UR7, UR36 ;  /* 0x0000002400077c82 */ /* 0x000fe20008000000 */
[----:B------:R-:W-:Y:S01]  /*ce80*/  IMAD.MOV.U32 R8, RZ, RZ, R5 ;  /* 0x000000ffff087224 */ /* 0x000fe200078e0005 */
[----:B------:R-:W-:-:S09]  /*ce90*/  UPRMT UR5, UR39, 0x654, UR5 ;  /* 0x0000065427057896 */ /* 0x000fd20008000005 */
[----:B------:R-:W-:Y:S01]  /*cea0*/  SYNCS.ARRIVE.TRANS64.RED.A1T0 RZ, [UR5], RZ ;  /* 0x000000ffffff79a7 */ /* 0x000fe20008100405 */
[----:B------:R-:W-:Y:S05]  /*ceb0*/  @P1 BRA `(.L_x_1981) ;  /* 0xffffffd400b81947 */ /* 0x000fea000383ffff */
.L_x_1970:
[----:B------:R-:W-:-:S13]  /*cec0*/  ISETP.GE.AND P1, PT, R11, R191, PT ;  /* 0x000000bf0b00720c */ /* 0x000fda0003f26270 */
[----:B------:R-:W-:Y:S05]  /*ced0*/  @!P1 BRA `(.L_x_1982) ;  /* 0x00000034000c9947 */ /* 0x000fea0003800000 */
[----:B------:R-:W-:Y:S01]  /*cee0*/  IMAD.MOV.U32 R9, RZ, RZ, R7 ;  /* 0x000000ffff097224 */ /* 0x000fe200078e0007 */
[----:B------:R-:W-:Y:S01]  /*cef0*/  UMOV UR5, UR36 ;  /* 0x0000002400057c82 */ /* 0x000fe20008000000 */
[----:B------:R-:W-:-:S07]  /*cf00*/  IMAD.MOV.U32 R8, RZ, RZ, R5 ;  /* 0x000000ffff087224 */ /* 0x000fce00078e0005 */
.L_x_2001:
[----:B------:R-:W-:-:S04]  /*cf10*/  UIADD3 UR36, UR5, 0x1, URZ ;  /* 0x0000000105247890 */ /* 0x000fc8000fffe03f */
[----:B------:R-:W-:-:S04]  /*cf20*/  UISETP.NE.AND UP0, UPT, UR36, 0x2, UPT ;  /* 0x000000022400788c */ /* 0x000fc8000bf05270 */
[----:B------:R-:W-:Y:S02]  /*cf30*/  USEL UR7, URZ, 0x1, UP0 ;  /* 0x000000013f077887 */ /* 0x000fe40008000000 */
[----:B------:R-:W-:-:S04]  /*cf40*/  USEL UR36, UR36, URZ, UP0 ;  /* 0x0000003f24247287 */ /* 0x000fc80008000000 */
[----:B------:R-:W-:Y:S01]  /*cf50*/  LOP3.LUT R2, R2, UR7, RZ, 0x3c, !PT ;  /* 0x0000000702027c12 */ /* 0x000fe2000f8e3cff */
[----:B------:R-:W-:Y:S07]  /*cf60*/  @!P0 BRA `(.L_x_1983) ;  /* 0x0000000000048947 */ /* 0x000fee0003800000 */
[----:B------:R-:W-:Y:S01]  /*cf70*/  BPT.TRAP 0x1 ;  /* 0x000000040000795c */ /* 0x000fe20000300000 */
.L_x_1983:
[----:B------:R-:W-:Y:S01]  /*cf80*/  ULEA UR7, UR36, UR38, 0x3 ;  /* 0x0000002624077291 */ /* 0x000fe2000f8e183f */
[----:B------:R-:W-:-:S08]  /*cf90*/  SHF.L.U32 R5, R2, 0x1f, RZ ;  /* 0x0000001f02057819 */ /* 0x000fd000000006ff */
[----:B------:R0:W1:Y:S01]  /*cfa0*/  SYNCS.PHASECHK.TRANS64.TRYWAIT P1, [UR7+0x38830], R5 ;  /* 0x03883005ff0075a7 */ /* 0x0000620008020147 */
[----:B------:R-:W-:Y:S05]  /*cfb0*/  @!P0 BRA `(.L_x_1984) ;  /* 0x0000000000048947 */ /* 0x000fea0003800000 */
[----:B------:R-:W-:Y:S01]  /*cfc0*/  BPT.TRAP 0x1 ;  /* 0x000000040000795c */ /* 0x000fe20000300000 */
.L_x_1984:
[----:B-1----:R-:W-:Y:S05]  /*cfd0*/  @P1 BRA `(.L_x_1985) ;  /* 0x0000000000081947 */ /* 0x002fea0003800000 */
[----:B------:R-:W1:Y:S02]  /*cfe0*/  SYNCS.PHASECHK.TRANS64.TRYWAIT P1, [UR7+0x38830], R5 ;  /* 0x03883005ff0075a7 */ /* 0x000e640008020147 */
[----:B-1----:R-:W-:Y:S05]  /*cff0*/  @!P1 BRA `(.L_x_1986) ;  /* 0x000000bc008c9947 */ /* 0x002fea0003800000 */
.L_x_1985:
        /* <DEDUP_REMOVED lines=23> */
.L_x_1987:
[----:B------:R2:W3:Y:S01]  /*d170*/  SYNCS.PHASECHK.TRANS64.TRYWAIT P1, [UR7+0x38850], R5 ;  /* 0x03885005ff0075a7 */ /* 0x0004e20008020147 */
[----:B------:R-:W-:Y:S05]  /*d180*/  @!P0 BRA `(.L_x_1988) ;  /* 0x0000000000048947 */ /* 0x000fea0003800000 */
[----:B------:R-:W-:Y:S01]  /*d190*/  BPT.TRAP 0x1 ;  /* 0x000000040000795c */ /* 0x000fe20000300000 */
.L_x_1988:
[----:B---3--:R-:W-:Y:S05]  /*d1a0*/  @P1 BRA `(.L_x_1989) ;  /* 0x0000000000081947 */ /* 0x008fea0003800000 */
[----:B------:R-:W3:Y:S02]  /*d1b0*/  SYNCS.PHASECHK.TRANS64.TRYWAIT P1, [UR7+0x38850], R5 ;  /* 0x03885005ff0075a7 */ /* 0x000ee40008020147 */
[----:B---3--:R-:W-:Y:S05]  /*d1c0*/  @!P1 BRA `(.L_x_1990) ;  /* 0x000000bc00309947 */ /* 0x008fea0003800000 */
.L_x_1989:
        /* <DEDUP_REMOVED lines=265> */
.L_x_1991:
        /* <DEDUP_REMOVED lines=11> */
[----:B------:R-:W-:-:S02]  /*e310*/  ULDC UR10, c[0x0][0xad4] ;  /* 0x0002b500000a7ab9 */ /* 0x000fc40000000800 */
[----:B------:R-:W-:Y:S01]  /*e320*/  ULOP3.LUT UR10, URZ, UR10, URZ, 0x33, !UPT ;  /* 0x0000000a3f0a7292 */ /* 0x000fe2000f8e333f */
[----:B0-----:R-:W-:-:S05]  /*e330*/  @P1 IMAD.HI.U32 R5, R20, R5, RZ ;  /* 0x0000000514051227 */ /* 0x001fca00078e00ff */
[----:B-1----:R-:W-:Y:S01]  /*e340*/  @P1 SHF.R.U32.HI R20, RZ, R6, R5 ;  /* 0x00000006ff141219 */ /* 0x002fe20000011605 */
[----:B------:R-:W-:-:S04]  /*e350*/  IMAD.SHL.U32 R5, R11, 0x40, RZ ;  /* 0x000000400b057824 */ /* 0x000fc800078e00ff */
[----:B------:R-:W0:Y:S01]  /*e360*/  SHFL.IDX PT, R7, R20, RZ, 0x1c1f ;  /* 0x001c1fff14077589 */ /* 0x000e2200000e0000 */
[----:B------:R-:W-:-:S05]  /*e370*/  IADD3 R6, -R18, 0x1, -R5 ;  /* 0x0000000112067810 */ /* 0x000fca0007ffe905 */
[----:B------:R-:W-:-:S04]  /*e380*/  IMAD R6, R17, UR11, R6 ;  /* 0x0000000b11067c24 */ /* 0x000fc8000f8e0206 */
[----:B------:R-:W-:-:S04]  /*e390*/  VIADD R6, R6, -UR14 ;  /* 0x8000000e06067c36 */ /* 0x000fc80008000000 */
[C---:B------:R-:W-:Y:S02]  /*e3a0*/  VIADD R10, R6.reuse, UR15 ;  /* 0x0000000f060a7c36 */ /* 0x040fe40008000000 */
[----:B------:R-:W-:Y:S01]  /*e3b0*/  VIADD R12, R6, UR10 ;  /* 0x0000000a060c7c36 */ /* 0x000fe20008000000 */
[----:B------:R-:W-:Y:S01]  /*e3c0*/  ULDC UR10, c[0x0][0xadc] ;  /* 0x0002b700000a7ab9 */ /* 0x000fe20000000800 */
[--C-:B0-----:R-:W-:Y:S02]  /*e3d0*/  IMAD.IADD R14, R10, 0x1, R7.reuse ;  /* 0x000000010a0e7824 */ /* 0x101fe400078e0207 */
[----:B------:R-:W-:Y:S01]  /*e3e0*/  IMAD.IADD R15, R12, 0x1, R7 ;  /* 0x000000010c0f7824 */ /* 0x000fe200078e0207 */
[----:B------:R-:W-:Y:S06]  /*e3f0*/  @!P5 BRA `(.L_x_1992) ;  /* 0x00000000005cd947 */ /* 0x000fec0003800000 */
        /* <DEDUP_REMOVED lines=13> */
.L_x_1994:
[----:B------:R-:W-:-:S05]  /*e4d0*/  IMAD.U32 R200, RZ, RZ, UR10 ;  /* 0x0000000affc87e24 */ /* 0x000fca000f8e00ff */
[----:B------:R-:W-:-:S13]  /*e4e0*/  ISETP.NE.AND P1, PT, R200, 0x1, PT ;  /* 0x00000001c800780c */ /* 0x000fda0003f25270 */
[----:B------:R-:W0:Y:S02]  /*e4f0*/  @P1 LDC.64 R6, c[0x0][0xae0] ;  /* 0x0002b800ff061b82 */ /* 0x000e240000000a00 */
[----:B0-----:R-:W-:-:S05]  /*e500*/  @P1 IMAD.HI.U32 R6, R13, R6, RZ ;  /* 0x000000060d061227 */ /* 0x001fca00078e00ff */
[----:B------:R-:W-:-:S07]  /*e510*/  @P1 SHF.R.U32.HI R13, RZ, R7, R6 ;  /* 0x00000007ff0d1219 */ /* 0x000fce0000011606 */
.L_x_1995:
[----:B------:R-:W-:Y:S05]  /*e520*/  BSYNC B0 ;  /* 0x0000000000007941 */ /* 0x000fea0003800000 */
.L_x_1993:
[----:B------:R-:W-:-:S04]  /*e530*/  IMAD R13, R13, R200, -R5 ;  /* 0x000000c80d0d7224 */ /* 0x000fc800078e0a05 */
[----:B------:R-:W-:-:S05]  /*e540*/  IMAD.IADD R13, R13, 0x1, -R18 ;  /* 0x000000010d0d7824 */ /* 0x000fca00078e0a12 */
[----:B------:R-:W-:Y:S02]  /*e550*/  VIADDMNMX R14, R13, R200, R14, PT ;  /* 0x000000c80d0e7246 */ /* 0x000fe4000380010e */
[----:B------:R-:W-:-:S07]  /*e560*/  VIMNMX R15, R15, R13, !PT ;  /* 0x0000000d0f0f7248 */ /* 0x000fce0007fe0100 */
.L_x_1992:
        /* <DEDUP_REMOVED lines=66> */
.L_x_1998:
[----:B------:R-:W-:-:S05]  /*e990*/  IMAD.U32 R20, RZ, RZ, UR10 ;  /* 0x0000000aff147e24 */ /* 0x000fca000f8e00ff */
[----:B------:R-:W-:-:S13]  /*e9a0*/  ISETP.NE.AND P2, PT, R20, 0x1, PT ;  /* 0x000000011400780c */ /* 0x000fda0003f45270 */
[----:B------:R-:W0:Y:S02]  /*e9b0*/  @P2 LDC.64 R6, c[0x0][0xae0] ;  /* 0x0002b800ff062b82 */ /* 0x000e240000000a00 */
[----:B0-----:R-:W-:-:S05]  /*e9c0*/  @P2 IMAD.HI.U32 R6, R14, R6, RZ ;  /* 0x000000060e062227 */ /* 0x001fca00078e00ff */
[----:B------:R-:W-:-:S07]  /*e9d0*/  @P2 SHF.R.U32.HI R14, RZ, R7, R6 ;  /* 0x00000007ff0e2219 */ /* 0x000fce0000011606 */
.L_x_1999:
[----:B------:R-:W-:Y:S05]  /*e9e0*/  BSYNC B0 ;  /* 0x0000000000007941 */ /* 0x000fea0003800000 */
.L_x_1997:
[----:B------:R-:W-:-:S04]  /*e9f0*/  IMAD R5, R14, R20, -R5 ;  /* 0x000000140e057224 */ /* 0x000fc800078e0a05 */
[----:B------:R-:W-:-:S05]  /*ea00*/  IMAD.IADD R5, R5, 0x1, -R18 ;  /* 0x0000000105057824 */ /* 0x000fca00078e0a12 */
[----:B------:R-:W-:Y:S02]  /*ea10*/  VIADDMNMX R10, R5, R20, R10, PT ;  /* 0x00000014050a7246 */ /* 0x000fe4000380010a */
[----:B------:R-:W-:-:S07]  /*ea20*/  VIMNMX R12, R12, R5, !PT ;  /* 0x000000050c0c7248 */ /* 0x000fce0007fe0100 */
.L_x_1996:
[----:B------:R-:W-:Y:S01]  /*ea30*/  FMNMX.FTZ R6, R13, R8, !PT ;  /* 0x000000080d067209 */ /* 0x000fe20007810000 */
[----:B------:R-:W-:Y:S01]  /*ea40*/  ULDC UR11, c[0x0][0xa80] ;  /* 0x0002a000000b7ab9 */ /* 0x000fe20000000800 */
[----:B------:R-:W-:Y:S01]  /*ea50*/  ISETP.GT.AND P2, PT, R12, 0x1, P1 ;  /* 0x000000010c00780c */ /* 0x000fe20000f44270 */
[----:B------:R-:W-:Y:S01]  /*ea60*/  ULEA UR10, UR36, UR37, 0xc ;  /* 0x00000025240a7291 */ /* 0x000fe2000f8e603f */
[----:B------:R-:W-:Y:S01]  /*ea70*/  FMNMX.FTZ R5, R153, R6, !PT ;  /* 0x0000000699057209 */ /* 0x000fe20007810000 */
[----:B------:R-:W-:Y:S01]  /*ea80*/  UMOV UR15, 0x40000040 ;  /* 0x40000040000f7882 */ /* 0x000fe20000000000 */
[----:B------:R-:W-:Y:S02]  /*ea90*/  ISETP.LT.OR P2, PT, R10, 0x2, P2 ;  /* 0x000000020a00780c */ /* 0x000fe40001741670 */
[----:B------:R-:W-:Y:S02]  /*eaa0*/  FMNMX.FTZ R6, R156, R5, !PT ;  /* 0x000000059c067209 */ /* 0x000fe40007810000 */
[----:B------:R-:W-:Y:S01]  /*eab0*/  FSEL R155, R155, -INF , !P2 ;  /* 0xff8000009b9b7808 */ /* 0x000fe20005000000 */
[----:B------:R-:W-:Y:S01]  /*eac0*/  UMOV UR14, UR10 ;  /* 0x0000000a000e7c82 */ /* 0x000fe20008000000 */
[----:B------:R-:W-:-:S02]  /*ead0*/  FMNMX.FTZ R5, R157, R6, !PT ;  /* 0x000000069d057209 */ /* 0x000fc40007810000 */
[----:B------:R-:W-:Y:S02]  /*eae0*/  ISETP.GT.AND P2, PT, R12, RZ, P1 ;  /* 0x000000ff0c00720c */ /* 0x000fe40000f44270 */
[----:B------:R-:W-:Y:S02]  /*eaf0*/  FMNMX.FTZ R6, R160, R5, !PT ;  /* 0x00000005a0067209 */ /* 0x000fe40007810000 */
[----:B------:R-:W-:Y:S02]  /*eb00*/  ISETP.LT.OR P2, PT, R10, 0x1, P2 ;  /* 0x000000010a00780c */ /* 0x000fe40001741670 */
[----:B------:R-:W-:Y:S02]  /*eb10*/  FMNMX.FTZ R5, R161, R6, !PT ;  /* 0x00000006a1057209 */ /* 0x000fe40007810000 */
[----:B------:R-:W-:Y:S02]  /*eb20*/  ISETP.GT.AND P3, PT, R12, 0x8, P1 ;  /* 0x000000080c00780c */ /* 0x000fe40000f64270 */
[----:B------:R-:W-:-:S02]  /*eb30*/  FMNMX.FTZ R6, R164, R5, !PT ;  /* 0x00000005a4067209 */ /* 0x000fc40007810000 */
[----:B------:R-:W-:Y:S02]  /*eb40*/  FSEL R154, R154, -INF , !P2 ;  /* 0xff8000009a9a7808 */ /* 0x000fe40005000000 */
        /* <DEDUP_REMOVED lines=18> */
[----:B------:R-:W-:Y:S01]  /*ec70*/  ISETP.GT.AND P2, PT, R12, 0x18, P1 ;  /* 0x000000180c00780c */ /* 0x000fe20000f44270 */
[----:B------:R-:W0:Y:S01]  /*ec80*/  SHFL.BFLY PT, R5, R6, 0x2, 0x1f ;  /* 0x0c401f0006057f89 */ /* 0x000e2200000e0000 */
[----:B------:R-:W-:Y:S02]  /*ec90*/  ISETP.LT.OR P4, PT, R10, 0x12, P4 ;  /* 0x000000120a00780c */ /* 0x000fe40002781670 */
[----:B------:R-:W-:Y:S02]  /*eca0*/  ISETP.GT.AND P3, PT, R12, 0x19, P1 ;  /* 0x000000190c00780c */ /* 0x000fe40000f64270 */
[----:B------:R-:W-:Y:S02]  /*ecb0*/  ISETP.LT.OR P2, PT, R10, 0x19, P2 ;  /* 0x000000190a00780c */ /* 0x000fe40001741670 */
[----:B------:R-:W-:-:S02]  /*ecc0*/  FSEL R163, R163, -INF , !P4 ;  /* 0xff800000a3a37808 */ /* 0x000fc40006000000 */
[----:B------:R-:W-:Y:S02]  /*ecd0*/  ISETP.GT.AND P4, PT, R12, 0x20, P1 ;  /* 0x000000200c00780c */ /* 0x000fe40000f84270 */
[----:B------:R-:W-:Y:S02]  /*ece0*/  ISETP.LT.OR P3, PT, R10, 0x1a, P3 ;  /* 0x0000001a0a00780c */ /* 0x000fe40001f61670 */
[----:B------:R-:W-:Y:S02]  /*ecf0*/  FSEL R166, R166, -INF , !P2 ;  /* 0xff800000a6a67808 */ /* 0x000fe40005000000 */
[----:B------:R-:W-:Y:S02]  /*ed00*/  ISETP.GT.AND P2, PT, R12, 0x21, P1 ;  /* 0x000000210c00780c */ /* 0x000fe40000f44270 */
[----:B------:R-:W-:Y:S02]  /*ed10*/  ISETP.LT.OR P4, PT, R10, 0x21, P4 ;  /* 0x000000210a00780c */ /* 0x000fe40002781670 */
[----:B------:R-:W-:-:S02]  /*ed20*/  FSEL R167, R167, -INF , !P3 ;  /* 0xff800000a7a77808 */ /* 0x000fc40005800000 */
[----:B------:R-:W-:Y:S02]  /*ed30*/  ISETP.GT.AND P3, PT, R12, 0x28, P1 ;  /* 0x000000280c00780c */ /* 0x000fe40000f64270 */
[----:B------:R-:W-:Y:S02]  /*ed40*/  ISETP.LT.OR P2, PT, R10, 0x22, P2 ;  /* 0x000000220a00780c */ /* 0x000fe40001741670 */
[----:B0-----:R-:W-:Y:S02]  /*ed50*/  FMNMX.FTZ R7, R6, R5, !PT ;  /* 0x0000000506077209 */ /* 0x001fe40007810000 */
[----:B------:R-:W-:Y:S02]  /*ed60*/  FMNMX.FTZ R6, R154, R9, !PT ;  /* 0x000000099a067209 */ /* 0x000fe40007810000 */
[----:B------:R-:W-:Y:S01]  /*ed70*/  FSEL R170, R170, -INF , !P4 ;  /* 0xff800000aaaa7808 */ /* 0x000fe20006000000 */
        /* <DEDUP_REMOVED lines=47> */
[----:B------:R-:W-:Y:S01]  /*f070*/  FFMA.FTZ R181, R181, UR11, -R20 ;  /* 0x0000000bb5b57c23 */ /* 0x000fe20008010814 */
[----:B------:R-:W-:Y:S01]  /*f080*/  FMNMX.FTZ R7, R152, R7, !PT ;  /* 0x0000000798077209 */ /* 0x000fe20007810000 */
[----:B------:R-:W-:Y:S01]  /*f090*/  IMAD.MOV R161, RZ, RZ, -R184 ;  /* 0x000000ffffa17224 */ /* 0x000fe200078e0ab8 */
[----:B------:R-:W-:Y:S01]  /*f0a0*/  MUFU.EX2 R13, R13 ;  /* 0x0000000d000d7308 */ /* 0x000fe20000000800 */
[----:B0-----:R-:W-:Y:S01]  /*f0b0*/  FFMA.FTZ R15, R157, UR11, -R20 ;  /* 0x0000000b9d0f7c23 */ /* 0x001fe20008010814 */
[----:B------:R-:W-:-:S02]  /*f0c0*/  FMNMX.FTZ R14, R178, R7, !PT ;  /* 0x00000007b20e7209 */ /* 0x000fc40007810000 */
[----:B------:R-:W-:Y:S02]  /*f0d0*/  FSEL R157, R5, RZ, P4 ;  /* 0x000000ff059d7208 */ /* 0x000fe40002000000 */
[----:B------:R-:W-:Y:S01]  /*f0e0*/  FMNMX.FTZ R7, R153, R14, !PT ;  /* 0x0000000e99077209 */ /* 0x000fe20007810000 */
[----:B------:R-:W-:Y:S01]  /*f0f0*/  FFMA.FTZ R14, R164, UR11, -R20 ;  /* 0x0000000ba40e7c23 */ /* 0x000fe20008010814 */
[----:B------:R-:W-:Y:S01]  /*f100*/  MUFU.EX2 R12, R12 ;  /* 0x0000000c000c7308 */ /* 0x000fe20000000800 */
[----:B------:R-:W-:Y:S01]  /*f110*/  FADD.FTZ R157, -R157, R8 ;  /* 0x000000089d9d7221 */ /* 0x000fe20000010100 */
[----:B------:R-:W-:-:S03]  /*f120*/  FMNMX.FTZ R7, R182, R7, !PT ;  /* 0x00000007b6077209 */ /* 0x000fc60007810000 */
[----:B------:R-:W-:Y:S01]  /*f130*/  FMUL.FTZ R20, R157, UR11 ;  /* 0x0000000b9d147c20 */ /* 0x000fe20008410000 */
[----:B------:R-:W-:Y:S02]  /*f140*/  FMNMX.FTZ R7, R156, R7, !PT ;  /* 0x000000079c077209 */ /* 0x000fe40007810000 */
[----:B------:R-:W-:Y:S03]  /*f150*/  MUFU.EX2 R8, R181 ;  /* 0x000000b500087308 */ /* 0x000fe60000000800 */
[----:B------:R-:W0:Y:S05]  /*f160*/  SHFL.BFLY PT, R160, R7, 0x2, 0x1f ;  /* 0x0c401f0007a07f89 */ /* 0x000e2a00000e0000 */
[----:B------:R-:W1:Y:S08]  /*f170*/  MUFU.EX2 R20, R20 ;  /* 0x0000001400147308 */ /* 0x000e700000000800 */
[----:B------:R-:W2:Y:S08]  /*f180*/  MUFU.EX2 R15, R15 ;  /* 0x0000000f000f7308 */ /* 0x000eb00000000800 */
[----:B------:R-:W-:Y:S01]  /*f190*/  MUFU.EX2 R10, R10 ;  /* 0x0000000a000a7308 */ /* 0x000fe20000000800 */
        /* <DEDUP_REMOVED lines=24> */
[----:B------:R-:W3:Y:S01]  /*f320*/  MUFU.EX2 R175, R175 ;  /* 0x000000af00af7308 */ /* 0x000ee20000000800 */
[-C--:B------:R-:W-:Y:S01]  /*f330*/  FMUL.FTZ R64, R64, R20.reuse ;  /* 0x0000001440407220 */ /* 0x080fe20000410000 */
[-C--:B------:R-:W-:Y:S01]  /*f340*/  FMUL.FTZ R65, R65, R20.reuse ;  /* 0x0000001441417220 */ /* 0x080fe20000410000 */
[-C--:B------:R-:W-:Y:S01]  /*f350*/  FMUL.FTZ R68, R68, R20.reuse ;  /* 0x0000001444447220 */ /* 0x080fe20000410000 */
[-C--:B------:R-:W-:Y:S01]  /*f360*/  FMUL.FTZ R69, R69, R20.reuse ;  /* 0x0000001445457220 */ /* 0x080fe20000410000 */
[-C--:B------:R-:W-:Y:S01]  /*f370*/  FMUL.FTZ R72, R72, R20.reuse ;  /* 0x0000001448487220 */ /* 0x080fe20000410000 */
[-C--:B------:R-:W-:Y:S01]  /*f380*/  FMUL.FTZ R73, R73, R20.reuse ;  /* 0x0000001449497220 */ /* 0x080fe20000410000 */
[----:B0-----:R-:W-:Y:S01]  /*f390*/  FMNMX.FTZ R7, R160, R7, !PT ;  /* 0x00000007a0077209 */ /* 0x001fe20007810000 */
[----:B------:R-:W-:Y:S01]  /*f3a0*/  MUFU.EX2 R168, R168 ;  /* 0x000000a800a87308 */ /* 0x000fe20000000800 */
        /* <DEDUP_REMOVED lines=15> */
[--C-:B------:R-:W-:Y:S01]  /*f4a0*/  FFMA.FTZ R155, R155, UR11, -R157.reuse ;  /* 0x0000000b9b9b7c23 */ /* 0x100fe2000801089d */
[----:B------:R-:W-:Y:S01]  /*f4b0*/  ISETP.NE.AND P1, PT, R18, R161, PT ;  /* 0x000000a11200720c */ /* 0x000fe20003f25270 */
[--C-:B------:R-:W-:Y:S01]  /*f4c0*/  FFMA.FTZ R183, R158, UR11, -R157.reuse ;  /* 0x0000000b9eb77c23 */ /* 0x100fe2000801089d */
[----:B------:R-:W-:Y:S01]  /*f4d0*/  FFMA.FTZ R200, R159, UR11, -R157 ;  /* 0x0000000b9fc87c23 */ /* 0x000fe2000801089d */
[----:B------:R-:W-:Y:S01]  /*f4e0*/  FADD.FTZ R154, -R154, R9 ;  /* 0x000000099a9a7221 */ /* 0x000fe20000010100 */
[----:B------:R0:W-:Y:S01]  /*f4f0*/  MUFU.EX2 R181, R155 ;  /* 0x0000009b00b57308 */ /* 0x0001e20000000800 */
[--C-:B------:R-:W-:Y:S01]  /*f500*/  FFMA.FTZ R199, R167, UR11, -R157.reuse ;  /* 0x0000000ba7c77c23 */ /* 0x100fe2000801089d */
[----:B------:R-:W-:Y:S01]  /*f510*/  FFMA.FTZ R201, R171, UR11, -R157 ;  /* 0x0000000babc97c23 */ /* 0x000fe2000801089d */
[----:B------:R-:W-:Y:S01]  /*f520*/  FMUL.FTZ R9, R154, UR11 ;  /* 0x0000000b9a097c20 */ /* 0x000fe20008410000 */
[----:B------:R-:W-:-:S02]  /*f530*/  IMAD.U32 R154, RZ, RZ, UR5 ;  /* 0x00000005ff9a7e24 */ /* 0x000fc4000f8e00ff */
[--C-:B------:R-:W-:Y:S01]  /*f540*/  FFMA.FTZ R203, R152, UR11, -R157.reuse ;  /* 0x0000000b98cb7c23 */ /* 0x100fe2000801089d */
[--C-:B------:R-:W-:Y:S01]  /*f550*/  FFMA.FTZ R162, R162, UR11, -R157.reuse ;  /* 0x0000000ba2a27c23 */ /* 0x100fe2000801089d */
[--C-:B------:R-:W-:Y:S01]  /*f560*/  FFMA.FTZ R163, R163, UR11, -R157.reuse ;  /* 0x0000000ba3a37c23 */ /* 0x100fe2000801089d */
[----:B------:R-:W-:Y:S01]  /*f570*/  FFMA.FTZ R166, R166, UR11, -R157 ;  /* 0x0000000ba6a67c23 */ /* 0x000fe2000801089d */
[----:B------:R-:W4:Y:S01]  /*f580*/  MUFU.EX2 R9, R9 ;  /* 0x0000000900097308 */ /* 0x000f220000000800 */
[----:B------:R-:W-:Y:S02]  /*f590*/  @!P1 IMAD R154, R154, 0x40, R19 ;  /* 0x000000409a9a9824 */ /* 0x000fe400078e0213 */
[--C-:B------:R-:W-:Y:S01]  /*f5a0*/  FFMA.FTZ R202, R178, UR11, -R157.reuse ;  /* 0x0000000bb2ca7c23 */ /* 0x100fe2000801089d */
[--C-:B------:R-:W-:Y:S01]  /*f5b0*/  FFMA.FTZ R205, R153, UR11, -R157.reuse ;  /* 0x0000000b99cd7c23 */ /* 0x100fe2000801089d */
[--C-:B------:R-:W-:Y:S01]  /*f5c0*/  FFMA.FTZ R204, R182, UR11, -R157.reuse ;  /* 0x0000000bb6cc7c23 */ /* 0x100fe2000801089d */
[--C-:B------:R-:W-:Y:S01]  /*f5d0*/  FFMA.FTZ R207, R156, UR11, -R157.reuse ;  /* 0x0000000b9ccf7c23 */ /* 0x100fe2000801089d */
[----:B0-----:R-:W-:Y:S01]  /*f5e0*/  @!P1 LEA R155, R154, UR38, 0x2 ;  /* 0x000000269a9b9c11 */ /* 0x001fe2000f8e10ff */
[--C-:B------:R-:W-:Y:S01]  /*f5f0*/  FFMA.FTZ R159, R170, UR11, -R157.reuse ;  /* 0x0000000baa9f7c23 */ /* 0x100fe2000801089d */
[----:B------:R-:W-:Y:S01]  /*f600*/  FFMA.FTZ R161, R174, UR11, -R157 ;  /* 0x0000000baea17c23 */ /* 0x000fe2000801089d */
[----:B------:R-:W0:Y:S01]  /*f610*/  MUFU.EX2 R180, R180 ;  /* 0x000000b400b47308 */ /* 0x000e220000000800 */
[----:B------:R-:W-:Y:S01]  /*f620*/  F2FP.BF16.F32.PACK_AB R152, R6, R13 ;  /* 0x0000000d0698723e */ /* 0x000fe200000010ff */
[----:B------:R-:W-:Y:S01]  /*f630*/  @!P1 STS [R155+0x38400], R20 ;  /* 0x038400149b009388 */ /* 0x000fe20000000800 */
[----:B--2---:R-:W-:Y:S01]  /*f640*/  F2FP.BF16.F32.PACK_AB R154, R15, R12 ;  /* 0x0000000c0f9a723e */ /* 0x004fe200000010ff */
[----:B------:R-:W-:Y:S01]  /*f650*/  FMUL.FTZ R93, R93, R20 ;  /* 0x000000145d5d7220 */ /* 0x000fe20000410000 */
[----:B-1----:R-:W-:Y:S01]  /*f660*/  F2FP.BF16.F32.PACK_AB R156, R21, R10 ;  /* 0x0000000a159c723e */ /* 0x002fe200000010ff */
[----:B------:R-:W-:Y:S01]  /*f670*/  FMUL.FTZ R96, R96, R20 ;  /* 0x0000001460607220 */ /* 0x000fe20000410000 */
[----:B---3--:R-:W-:Y:S01]  /*f680*/  F2FP.BF16.F32.PACK_AB R158, R175, R14 ;  /* 0x0000000eaf9e723e */ /* 0x008fe200000010ff */
[----:B----4-:R1:W-:Y:S01]  /*f690*/  @!P1 STS [R155+0x38420], R9 ;  /* 0x038420099b009388 */ /* 0x0103e20000000800 */
[----:B------:R-:W-:Y:S01]  /*f6a0*/  MUFU.EX2 R183, R183 ;  /* 0x000000b700b77308 */ /* 0x000fe20000000800 */
[----:B------:R-:W-:Y:S01]  /*f6b0*/  F2FP.BF16.F32.PACK_AB R160, R169, R168 ;  /* 0x000000a8a9a0723e */ /* 0x000fe200000010ff */
        /* <DEDUP_REMOVED lines=112> */
[----:B------:R-:W-:Y:S01]  /*fdc0*/  FMUL.FTZ R151, R151, R9 ;  /* 0x0000000997977220 */ /* 0x000fe20000410000 */
[----:B------:R2:W-:Y:S01]  /*fdd0*/  STSM.16.M88.4 [R185+0x36400], R152 ;  /* 0x03640098b9007844 */ /* 0x0005e20000000200 */
[----:B------:R-:W-:Y:S01]  /*fde0*/  FFMA.FTZ R13, R20, R0, R13 ;  /* 0x00000000140d7223 */ /* 0x000fe2000001000d */
[----:B------:R-:W-:-:S02]  /*fdf0*/  FFMA.FTZ R180, R9, R3, R180 ;  /* 0x0000000309b47223 */ /* 0x000fc400000100b4 */
[----:B------:R2:W-:Y:S01]  /*fe00*/  STSM.16.M88.4 [R186], R156 ;  /* 0x0000009cba007844 */ /* 0x0005e20000000200 */
[----:B------:R-:W-:Y:S01]  /*fe10*/  MUFU.EX2 R202, R202 ;  /* 0x000000ca00ca7308 */ /* 0x000fe20000000800 */
[----:B-1----:R-:W-:Y:S01]  /*fe20*/  F2FP.BF16.F32.PACK_AB R164, R177, R176 ;  /* 0x000000b0b1a4723e */ /* 0x002fe200000010ff */
[----:B------:R-:W-:Y:S01]  /*fe30*/  FADD.FTZ R13, R6, R13 ;  /* 0x0000000d060d7221 */ /* 0x000fe20000010000 */
[----:B------:R2:W-:Y:S01]  /*fe40*/  STSM.16.M88.4 [R188], R160 ;  /* 0x000000a0bc007844 */ /* 0x0005e20000000200 */
[----:B------:R-:W-:Y:S02]  /*fe50*/  FADD.FTZ R180, R181, R180 ;  /* 0x000000b4b5b47221 */ /* 0x000fe40000010000 */
[----:B------:R-:W-:Y:S02]  /*fe60*/  FADD.FTZ R12, R12, R13 ;  /* 0x0000000d0c0c7221 */ /* 0x000fe40000010000 */
[----:B------:R-:W1:Y:S01]  /*fe70*/  MUFU.EX2 R205, R205 ;  /* 0x000000cd00cd7308 */ /* 0x000e620000000800 */
        /* <DEDUP_REMOVED lines=11> */
[----:B-1----:R-:W-:Y:S01]  /*ff30*/  F2FP.BF16.F32.PACK_AB R165, R205, R202 ;  /* 0x000000cacda5723e */ /* 0x002fe200000010ff */
        /* <DEDUP_REMOVED lines=8> */
[----:B0-----:R-:W-:Y:S02]  /*ffc0*/  F2FP.BF16.F32.PACK_AB R167, R207, R204 ;  /* 0x000000cccfa7723e */ /* 0x001fe400000010ff */
        /* <DEDUP_REMOVED lines=8> */
[----:B------:R-:W-:Y:S01]  /*10050*/  UIADD3 UR14, UR10, 0x80, URZ ;  /* 0x000000800a0e7890 */ /* 0x000fe2000fffe03f */
[----:B------:R-:W-:Y:S01]  /*10060*/  FADD.FTZ R176, R177, R176 ;  /* 0x000000b0b1b07221 */ /* 0x000fe20000010000 */
[----:B------:R-:W-:Y:S01]  /*10070*/  UMOV UR15, 0x40000040 ;  /* 0x40000040000f7882 */ /* 0x000fe20000000000 */
[----:B------:R-:W-:Y:S02]  /*10080*/  FADD.FTZ R205, R205, R202 ;  /* 0x000000cacdcd7221 */ /* 0x000fe40000010000 */
[----:B------:R-:W-:Y:S02]  /*10090*/  FADD.FTZ R179, R179, R176 ;  /* 0x000000b0b3b37221 */ /* 0x000fe40000010000 */
[----:B------:R-:W-:Y:S02]  /*100a0*/  FADD.FTZ R204, R204, R205 ;  /* 0x000000cdcccc7221 */ /* 0x000fe40000010000 */
[----:B------:R-:W-:-:S02]  /*100b0*/  FADD.FTZ R0, R8, R179 ;  /* 0x000000b308007221 */ /* 0x000fc40000010000 */
[----:B------:R-:W-:Y:S01]  /*100c0*/  FADD.FTZ R3, R207, R204 ;  /* 0x000000cccf037221 */ /* 0x000fe20000010000 */
[----:B------:R-:W-:Y:S02]  /*100d0*/  WARPGROUP.DEPBAR.LE gsb0, 0x0 ;  /* 0x00008000000079c5 */ /* 0x000fe40000010000 */
[----:B------:R-:W-:-:S13]  /*100e0*/  WARPGROUP.ARRIVE ;  /* 0x00000000000079c5 */ /* 0x000fda0000000000 */
[----:B------:R-:W-:Y:S01]  /*100f0*/  HGMMA.64x256x16.F32.BF16 R24, R156, gdesc[UR12].tnspB, R24, gsb0 ;  /* 0x43e0000c9c187df0 */ /* 0x000fe20008001818 */
[----:B------:R-:W-:Y:S01]  /*10100*/  UIADD3 UR14, UR10, 0x100, URZ ;  /* 0x000001000a0e7890 */ /* 0x000fe2000fffe03f */
[----:B------:R-:W-:Y:S01]  /*10110*/  UMOV UR15, 0x40000040 ;  /* 0x40000040000f7882 */ /* 0x000fe20000000000 */
[----:B------:R-:W-:Y:S01]  /*10120*/  UIADD3 UR10, UR10, 0x180, URZ ;  /* 0x000001800a0a7890 */ /* 0x000fe2000fffe03f */
[----:B------:R-:W-:Y:S02]  /*10130*/  WARPGROUP.DEPBAR.LE gsb0, 0x0 ;  /* 0x00008000000079c5 */ /* 0x000fe40000010000 */
[----:B------:R-:W-:-:S15]  /*10140*/  WARPGROUP.ARRIVE ;  /* 0x00000000000079c5 */ /* 0x000fde0000000000 */
[----:B------:R-:W-:-:S07]  /*10150*/  NOP ;  /* 0x0000000000007918 */ /* 0x000fce0000000000 */
        /* <DEDUP_REMOVED lines=18> */
.L_x_2000:
        /* <DEDUP_REMOVED lines=9> */
.L_x_1982:
[----:B------:R-:W0:Y:S01]  /*10310*/  SHFL.BFLY PT, R9, R0, 0x2, 0x1f ;  /* 0x0c401f0000097f89 */ /* 0x000e2200000e0000 */
[----:B------:R-:W-:Y:S02]  /*10320*/  IMAD.U32 R8, RZ, RZ, UR11 ;  /* 0x0000000bff087e24 */ /* 0x000fe4000f8e00ff */
[----:B------:R-:W-:Y:S01]  /*10330*/  IMAD.U32 R12, RZ, RZ, UR11 ;  /* 0x0000000bff0c7e24 */ /* 0x000fe2000f8e00ff */
[----:B------:R-:W1:Y:S01]  /*10340*/  SHFL.BFLY PT, R6, R3, 0x2, 0x1f ;  /* 0x0c401f0003067f89 */ /* 0x000e6200000e0000 */
[----:B------:R-:W-:Y:S01]  /*10350*/  VIADD R220, R220, 0x1 ;  /* 0x00000001dcdc7836 */ /* 0x000fe20000000000 */
[----:B------:R-:W-:Y:S08]  /*10360*/  BAR.ARV 0x8, 0x100 ;  /* 0x0204000000007b1d */ /* 0x000ff00000002000 */
[----:B------:R-:W-:Y:S01]  /*10370*/  BAR.SYNC.DEFER_BLOCKING 0xf, 0x100 ;  /* 0x03c4000000007b1d */ /* 0x000fe20000010000 */
[----:B0-----:R-:W-:Y:S01]  /*10380*/  FADD.FTZ R4, R9, R0 ;  /* 0x0000000009047221 */ /* 0x001fe20000010000 */
[----:B------:R-:W-:-:S02]  /*10390*/  IMAD.MOV.U32 R0, RZ, RZ, RZ ;  /* 0x000000ffff007224 */ /* 0x000fc400078e00ff */
[----:B-1----:R-:W-:Y:S02]  /*103a0*/  FADD.FTZ R6, R6, R3 ;  /* 0x0000000306067221 */ /* 0x002fe40000010000 */
[----:B------:R-:W0:Y:S04]  /*103b0*/  SHFL.BFLY PT, R9, R4, 0x1, 0x1f ;  /* 0x0c201f0004097f89 */ /* 0x000e2800000e0000 */
[----:B------:R-:W1:Y:S01]  /*103c0*/  SHFL.BFLY PT, R11, R6, 0x1, 0x1f ;  /* 0x0c201f00060b7f89 */ /* 0x000e6200000e0000 */
[----:B0-----:R-:W-:Y:S01]  /*103d0*/  FADD.FTZ R10, R4, R9 ;  /* 0x00000009040a7221 */ /* 0x001fe20000010000 */
[----:B------:R-:W-:Y:S02]  /*103e0*/  IMAD.MOV R9, RZ, RZ, -R184 ;  /* 0x000000ffff097224 */ /* 0x000fe400078e0ab8 */
[----:B------:R-:W-:Y:S01]  /*103f0*/  IMAD.U32 R4, RZ, RZ, UR36 ;  /* 0x00000024ff047e24 */ /* 0x000fe2000f8e00ff */
[----:B------:R-:W-:Y:S01]  /*10400*/  UIADD3 UR36, UR36, 0x1, URZ ;  /* 0x0000000124247890 */ /* 0x000fe2000fffe03f */
[----:B------:R-:W-:-:S02]  /*10410*/  FSETP.NE.FTZ.AND P1, PT, R10, RZ, PT ;  /* 0x000000ff0a00720b */ /* 0x000fc40003f35000 */
[----:B------:R-:W-:Y:S01]  /*10420*/  ISETP.NE.AND P0, PT, R18, R9, PT ;  /* 0x000000091200720c */ /* 0x000fe20003f05270 */
[----:B-1----:R-:W-:Y:S01]  /*10430*/  FADD.FTZ R9, R6, R11 ;  /* 0x0000000b06097221 */ /* 0x002fe20000010000 */
[----:B------:R-:W-:-:S04]  /*10440*/  UISETP.NE.AND UP0, UPT, UR36, 0x2, UPT ;  /* 0x000000022400788c */ /* 0x000fc8000bf05270 */
[----:B------:R-:W-:Y:S01]  /*10450*/  FSETP.NE.FTZ.AND P2, PT, R9, RZ, PT ;  /* 0x000000ff0900720b */ /* 0x000fe20003f55000 */
[----:B------:R-:W-:Y:S02]  /*10460*/  USEL UR4, URZ, 0x1, UP0 ;  /* 0x000000013f047887 */ /* 0x000fe40008000000 */
[----:B------:R-:W-:Y:S02]  /*10470*/  USEL UR36, UR36, URZ, UP0 ;  /* 0x0000003f24247287 */ /* 0x000fe40008000000 */
[----:B------:R-:W0:Y:S01]  /*10480*/  @P1 MUFU.RCP R0, R10 ;  /* 0x0000000a00001308 */ /* 0x000e220000001000 */
[----:B------:R-:W-:Y:S01]  /*10490*/  @P1 FMUL.FTZ R8, R8, 0.69314718246459960938 ;  /* 0x3f31721808081820 */ /* 0x000fe20000410000 */
[----:B------:R-:W-:Y:S01]  /*104a0*/  @!P0 IMAD R3, R4, 0x40, R19 ;  /* 0x0000004004038824 */ /* 0x000fe200078e0213 */
[----:B------:R-:W-:Y:S01]  /*104b0*/  LOP3.LUT R2, R2, UR4, RZ, 0x3c, !PT ;  /* 0x0000000402027c12 */ /* 0x000fe2000f8e3cff */
[----:B------:R-:W-:-:S03]  /*104c0*/  IMAD.MOV.U32 R4, RZ, RZ, RZ ;  /* 0x000000ffff047224 */ /* 0x000fc600078e00ff */
[----:B------:R-:W-:Y:S01]  /*104d0*/  @!P0 LEA R3, R3, UR38, 0x2 ;  /* 0x0000002603038c11 */ /* 0x000fe2000f8e10ff */
[----:B------:R-:W1:Y:S08]  /*104e0*/  @P1 MUFU.LG2 R10, R10 ;  /* 0x0000000a000a1308 */ /* 0x000e700000000c00 */
[----:B------:R-:W2:Y:S01]  /*104f0*/  @P2 MUFU.RCP R4, R9 ;  /* 0x0000000900042308 */ /* 0x000ea20000001000 */
        /* <DEDUP_REMOVED lines=8> */
[----:B-1----:R-:W-:Y:S01]  /*10580*/  @P1 FMUL.FTZ R13, R10, 0.69314718246459960938 ;  /* 0x3f3172180a0d1820 */ /* 0x002fe20000410000 */
[-C--:B------:R-:W-:Y:S01]  /*10590*/  FMUL.FTZ R216, R36, R0.reuse ;  /* 0x0000000024d87220 */ /* 0x080fe20000410000 */
[-C--:B------:R-:W-:Y:S01]  /*105a0*/  FMUL.FTZ R213, R37, R0.reuse ;  /* 0x0000000025d57220 */ /* 0x080fe20000410000 */
[-C--:B------:R-:W-:Y:S01]  /*105b0*/  FMUL.FTZ R214, R40, R0.reuse ;  /* 0x0000000028d67220 */ /* 0x080fe20000410000 */
[-C--:B------:R-:W-:Y:S01]  /*105c0*/  FMUL.FTZ R211, R41, R0.reuse ;  /* 0x0000000029d37220 */ /* 0x080fe20000410000 */
[-C--:B------:R-:W-:Y:S01]  /*105d0*/  FMUL.FTZ R212, R44, R0.reuse ;  /* 0x000000002cd47220 */ /* 0x080fe20000410000 */
[-C--:B------:R-:W-:Y:S01]  /*105e0*/  FMUL.FTZ R209, R45, R0.reuse ;  /* 0x000000002dd17220 */ /* 0x080fe20000410000 */
[-C--:B------:R-:W-:Y:S01]  /*105f0*/  FMUL.FTZ R210, R48, R0.reuse ;  /* 0x0000000030d27220 */ /* 0x080fe20000410000 */
[----:B--2---:R1:W-:Y:S01]  /*10600*/  @!P0 STS [R3+0x38420], R4 ;  /* 0x0384200403008388 */ /* 0x0043e20000000800 */
[----:B0-----:R-:W-:Y:S01]  /*10610*/  @P2 FMUL.FTZ R9, R12, 0.69314718246459960938 ;  /* 0x3f3172180c092820 */ /* 0x001fe20000410000 */
[-C--:B------:R-:W-:Y:S01]  /*10620*/  FMUL.FTZ R207, R49, R0.reuse ;  /* 0x0000000031cf7220 */ /* 0x080fe20000410000 */
[-C--:B------:R-:W-:Y:S01]  /*10630*/  FMUL.FTZ R208, R52, R0.reuse ;  /* 0x0000000034d07220 */ /* 0x080fe20000410000 */
[-C--:B------:R-:W-:Y:S01]  /*10640*/  FMUL.FTZ R205, R53, R0.reuse ;  /* 0x0000000035cd7220 */ /* 0x080fe20000410000 */
[-C--:B------:R-:W-:Y:S01]  /*10650*/  FMUL.FTZ R206, R56, R0.reuse ;  /* 0x0000000038ce7220 */ /* 0x080fe20000410000 */
[-C--:B------:R-:W-:Y:S01]  /*10660*/  FMUL.FTZ R203, R57, R0.reuse ;  /* 0x0000000039cb7220 */ /* 0x080fe20000410000 */
[-C--:B------:R-:W-:Y:S01]  /*10670*/  FMUL.FTZ R204, R60, R0.reuse ;  /* 0x000000003ccc7220 */ /* 0x080fe20000410000 */
        /* <DEDUP_REMOVED lines=46> */
[----:B-1----:R-:W-:Y:S01]  /*10960*/  IMAD.MOV.U32 R3, RZ, RZ, -0x800000 ;  /* 0xff800000ff037424 */ /* 0x002fe200078e00ff */
[----:B------:R-:W-:Y:S01]  /*10970*/  PLOP3.LUT P0, PT, PT, PT, PT, 0x8, 0x0 ;  /* 0x000000000000781c */ /* 0x000fe20003f0e170 */
[----:B------:R-:W-:-:S02]  /*10980*/  IMAD.MOV.U32 R0, RZ, RZ, -0x800000 ;  /* 0xff800000ff007424 */ /* 0x000fc400078e00ff */
        /* <DEDUP_REMOVED lines=67> */
.L_x_1912:
[----:B------:R-:W0:Y:S08]  /*10dc0*/  S2UR UR39, SR_CgaCtaId ;  /* 0x00000000002779c3 */ /* 0x000e300000008800 */
[----:B------:R-:W-:Y:S06]  /*10dd0*/  BAR.SYNC.DEFER_BLOCKING 0x5, 0x180 ;  /* 0x0146000000007b1d */ /* 0x000fec0000010000 */
[----:B------:R-:W-:Y:S01]  /*10de0*/  UMOV UR38, 0x400 ;  /* 0x0000040000267882 */ /* 0x000fe20000000000 */
[----:B------:R-:W-:Y:S01]  /*10df0*/  BSSY B0, `(.L_x_2002) ;  /* 0x00002a9000007945 */ /* 0x000fe20003800000 */
[----:B0-----:R-:W-:-:S09]  /*10e00*/  ULEA UR38, UR39, UR38, 0x18 ;  /* 0x0000002627267291 */ /* 0x001fd2000f8ec03f */
[----:B------:R-:W0:Y:S01]  /*10e10*/  LDS R17, [UR38+0x388d0] ;  /* 0x0388d026ff117984 */ /* 0x000e220008000800 */
[----:B------:R-:W-:Y:S06]  /*10e20*/  BAR.ARV 0x4, 0x180 ;  /* 0x0106000000007b1d */ /* 0x000fec0000002000 */
[----:B------:R-:W-:Y:S05]  /*10e30*/  @P0 BRA `(.L_x_2003) ;  /* 0x0000001c00980947 */ /* 0x000fea0003800000 */
[----:B------:R-:W1:Y:S01]  /*10e40*/  S2UR UR6, SR_SWINHI ;  /* 0x00000000000679c3 */ /* 0x000e620000002f00 */
        /* <DEDUP_REMOVED lines=14> */
[----:B-1----:R-:W-:Y:S01]  /*10f30*/  UMOV UR5, UR6 ;  /* 0x0000000600057c82 */ /* 0x002fe20008000000 */
[----:B------:R-:W-:Y:S01]  /*10f40*/  F2FP.BF16.F32.PACK_AB R146, R149, R148 ;  /* 0x000000949592723e */ /* 0x000fe200000010ff */
[----:B------:R-:W-:Y:S01]  /*10f50*/  IMAD.U32 R28, RZ, RZ, UR4 ;  /* 0x00000004ff1c7e24 */ /* 0x000fe2000f8e00ff */
[----:B------:R-:W-:Y:S01]  /*10f60*/  F2FP.BF16.F32.PACK_AB R147, R151, R150 ;  /* 0x000000969793723e */ /* 0x000fe200000010ff */
[----:B------:R-:W-:-:S02]  /*10f70*/  IMAD.U32 R29, RZ, RZ, UR5 ;  /* 0x00000005ff1d7e24 */ /* 0x000fc4000f8e00ff */
[----:B------:R-:W-:-:S04]  /*10f80*/  IMAD.WIDE R4, R226, 0x2, R28 ;  /* 0x00000002e2047825 */ /* 0x000fc800078e021c */
[----:B------:R-:W-:Y:S01]  /*10f90*/  IMAD.WIDE R28, R7, 0x2, R28 ;  /* 0x00000002071c7825 */ /* 0x000fe200078e021c */
[C---:B------:R-:W-:Y:S02]  /*10fa0*/  IADD3 R57, P4, R4.reuse, 0x60, RZ ;  /* 0x0000006004397810 */ /* 0x040fe40007f9e0ff */
[C---:B------:R-:W-:Y:S02]  /*10fb0*/  IADD3 R53, P0, R4.reuse, 0x40, RZ ;  /* 0x0000004004357810 */ /* 0x040fe40007f1e0ff */
[----:B------:R-:W-:Y:S01]  /*10fc0*/  LOP3.LUT R52, R57, 0x380, RZ, 0xc0, !PT ;  /* 0x0000038039347812 */ /* 0x000fe200078ec0ff */
[--C-:B------:R-:W-:Y:S01]  /*10fd0*/  IMAD.X R65, RZ, RZ, R5.reuse, P4 ;  /* 0x000000ffff417224 */ /* 0x100fe200020e0605 */
[----:B------:R-:W-:Y:S01]  /*10fe0*/  IADD3 R49, P1, R4, 0x20, RZ ;  /* 0x0000002004317810 */ /* 0x000fe20007f3e0ff */
[--C-:B------:R-:W-:Y:S01]  /*10ff0*/  IMAD.X R37, RZ, RZ, R5.reuse, P0 ;  /* 0x000000ffff257224 */ /* 0x100fe200000e0605 */
[----:B------:R-:W-:Y:S02]  /*11000*/  LOP3.LUT R36, R53, 0x380, RZ, 0xc0, !PT ;  /* 0x0000038035247812 */ /* 0x000fe400078ec0ff */
[----:B------:R-:W-:Y:S01]  /*11010*/  SHF.R.U64 R52, R52, 0x3, RZ ;  /* 0x0000000334347819 */ /* 0x000fe200000012ff */
[----:B------:R-:W-:Y:S01]  /*11020*/  IMAD.X R33, RZ, RZ, R5, P1 ;  /* 0x000000ffff217224 */ /* 0x000fe200008e0605 */
[----:B------:R-:W-:-:S02]  /*11030*/  IADD3 R41, P3, R4, 0x2000, RZ ;  /* 0x0000200004297810 */ /* 0x000fc40007f7e0ff */
[----:B------:R-:W-:Y:S02]  /*11040*/  LOP3.LUT R32, R49, 0x380, RZ, 0xc0, !PT ;  /* 0x0000038031207812 */ /* 0x000fe400078ec0ff */
[----:B------:R-:W-:Y:S01]  /*11050*/  SHF.R.U64 R36, R36, 0x3, RZ ;  /* 0x0000000324247819 */ /* 0x000fe200000012ff */
[--C-:B------:R-:W-:Y:S01]  /*11060*/  IMAD.X R101, RZ, RZ, R5.reuse, P3 ;  /* 0x000000ffff657224 */ /* 0x100fe200018e0605 */
[----:B------:R-:W-:Y:S02]  /*11070*/  IADD3 R44, P2, R4, 0x2060, RZ ;  /* 0x00002060042c7810 */ /* 0x000fe40007f5e0ff */
[----:B------:R-:W-:Y:S02]  /*11080*/  LOP3.LUT R64, R52, R57, RZ, 0x3c, !PT ;  /* 0x0000003934407212 */ /* 0x000fe400078e3cff */
[----:B------:R-:W-:Y:S01]  /*11090*/  SHF.R.U64 R32, R32, 0x3, RZ ;  /* 0x0000000320207819 */ /* 0x000fe200000012ff */
[----:B------:R-:W-:Y:S01]  /*110a0*/  IMAD.X R113, RZ, RZ, R5, P2 ;  /* 0x000000ffff717224 */ /* 0x000fe200010e0605 */
[----:B------:R-:W-:-:S02]  /*110b0*/  LOP3.LUT R36, R36, R53, RZ, 0x3c, !PT ;  /* 0x0000003524247212 */ /* 0x000fc400078e3cff */
[----:B------:R-:W-:Y:S02]  /*110c0*/  LOP3.LUT R52, R41, 0x380, RZ, 0xc0, !PT ;  /* 0x0000038029347812 */ /* 0x000fe400078ec0ff */
[----:B------:R-:W-:Y:S02]  /*110d0*/  IADD3 R48, P6, R4, 0x2020, RZ ;  /* 0x0000202004307810 */ /* 0x000fe40007fde0ff */
[----:B------:R-:W-:Y:S02]  /*110e0*/  LOP3.LUT R53, R44, 0x380, RZ, 0xc0, !PT ;  /* 0x000003802c357812 */ /* 0x000fe400078ec0ff */
[----:B------:R-:W-:Y:S01]  /*110f0*/  LOP3.LUT R32, R32, R49, RZ, 0x3c, !PT ;  /* 0x0000003120207212 */ /* 0x000fe200078e3cff */
[----:B------:R-:W-:Y:S01]  /*11100*/  IMAD.X R105, RZ, RZ, R5, P6 ;  /* 0x000000ffff697224 */ /* 0x000fe200030e0605 */
[----:B------:R-:W-:Y:S02]  /*11110*/  SHF.R.U64 R52, R52, 0x3, RZ ;  /* 0x0000000334347819 */ /* 0x000fe400000012ff */
[----:B------:R-:W-:-:S02]  /*11120*/  IADD3 R8, P1, R4, 0x4000, RZ ;  /* 0x0000400004087810 */ /* 0x000fc40007f3e0ff */
[----:B------:R-:W-:Y:S02]  /*11130*/  LOP3.LUT R49, R48, 0x380, RZ, 0xc0, !PT ;  /* 0x0000038030317812 */ /* 0x000fe400078ec0ff */
[----:B------:R-:W-:Y:S01]  /*11140*/  SHF.R.U64 R53, R53, 0x3, RZ ;  /* 0x0000000335357819 */ /* 0x000fe200000012ff */
[--C-:B------:R-:W-:Y:S01]  /*11150*/  IMAD.X R123, RZ, RZ, R5.reuse, P1 ;  /* 0x000000ffff7b7224 */ /* 0x100fe200008e0605 */
[----:B------:R-:W-:Y:S02]  /*11160*/  IADD3 R10, P3, R4, 0x4060, RZ ;  /* 0x00004060040a7810 */ /* 0x000fe40007f7e0ff */
[----:B------:R-:W-:Y:S02]  /*11170*/  LOP3.LUT R100, R52, R41, RZ, 0x3c, !PT ;  /* 0x0000002934647212 */ /* 0x000fe400078e3cff */
[----:B------:R-:W-:Y:S01]  /*11180*/  IADD3 R45, P5, R4, 0x2040, RZ ;  /* 0x00002040042d7810 */ /* 0x000fe20007fbe0ff */
[----:B------:R-:W-:Y:S01]  /*11190*/  IMAD.X R9, RZ, RZ, R5, P3 ;  /* 0x000000ffff097224 */ /* 0x000fe200018e0605 */
[----:B------:R-:W-:-:S02]  /*111a0*/  SHF.R.U64 R49, R49, 0x3, RZ ;  /* 0x0000000331317819 */ /* 0x000fc400000012ff */
[----:B------:R-:W-:Y:S01]  /*111b0*/  LOP3.LUT R112, R53, R44, RZ, 0x3c, !PT ;  /* 0x0000002c35707212 */ /* 0x000fe200078e3cff */
[--C-:B------:R-:W-:Y:S01]  /*111c0*/  IMAD.X R109, RZ, RZ, R5.reuse, P5 ;  /* 0x000000ffff6d7224 */ /* 0x100fe200028e0605 */
[----:B------:R-:W-:Y:S02]  /*111d0*/  LOP3.LUT R41, R8, 0x380, RZ, 0xc0, !PT ;  /* 0x0000038008297812 */ /* 0x000fe400078ec0ff */
[----:B------:R-:W-:Y:S02]  /*111e0*/  IADD3 R40, P4, R4, 0x4040, RZ ;  /* 0x0000404004287810 */ /* 0x000fe40007f9e0ff */
[----:B------:R-:W-:Y:S02]  /*111f0*/  LOP3.LUT R53, R10, 0x380, RZ, 0xc0, !PT ;  /* 0x000003800a357812 */ /* 0x000fe400078ec0ff */
[----:B------:R-:W-:Y:S01]  /*11200*/  LOP3.LUT R56, R45, 0x380, RZ, 0xc0, !PT ;  /* 0x000003802d387812 */ /* 0x000fe200078ec0ff */
[----:B------:R-:W-:Y:S01]  /*11210*/  IMAD.X R131, RZ, RZ, R5, P4 ;  /* 0x000000ffff837224 */ /* 0x000fe200020e0605 */
[----:B------:R-:W-:-:S02]  /*11220*/  LOP3.LUT R104, R49, R48, RZ, 0x3c, !PT ;  /* 0x0000003031687212 */ /* 0x000fc400078e3cff */
[----:B------:R-:W-:Y:S02]  /*11230*/  SHF.R.U64 R41, R41, 0x3, RZ ;  /* 0x0000000329297819 */ /* 0x000fe400000012ff */
[----:B------:R-:W-:Y:S02]  /*11240*/  LOP3.LUT R49, R40, 0x380, RZ, 0xc0, !PT ;  /* 0x0000038028317812 */ /* 0x000fe400078ec0ff */
[----:B------:R-:W-:Y:S02]  /*11250*/  SHF.R.U64 R53, R53, 0x3, RZ ;  /* 0x0000000335357819 */ /* 0x000fe400000012ff */
[----:B------:R-:W-:Y:S02]  /*11260*/  IADD3 R7, P6, R4, 0x6000, RZ ;  /* 0x0000600004077810 */ /* 0x000fe40007fde0ff */
[----:B------:R-:W-:Y:S02]  /*11270*/  SHF.R.U64 R56, R56, 0x3, RZ ;  /* 0x0000000338387819 */ /* 0x000fe400000012ff */
[----:B------:R-:W-:Y:S01]  /*11280*/  LOP3.LUT R122, R41, R8, RZ, 0x3c, !PT ;  /* 0x00000008297a7212 */ /* 0x000fe200078e3cff */
[----:B------:R-:W-:Y:S01]  /*11290*/  IMAD.X R11, RZ, RZ, R5, P6 ;  /* 0x000000ffff0b7224 */ /* 0x000fe200030e0605 */
[----:B------:R-:W-:-:S02]  /*112a0*/  IADD3 R24, P0, R4, 0x4020, RZ ;  /* 0x0000402004187810 */ /* 0x000fc40007f1e0ff */
[----:B------:R-:W-:Y:S02]  /*112b0*/  SHF.R.U64 R49, R49, 0x3, RZ ;  /* 0x0000000331317819 */ /* 0x000fe400000012ff */
[----:B------:R-:W-:Y:S01]  /*112c0*/  LOP3.LUT R8, R53, R10, RZ, 0x3c, !PT ;  /* 0x0000000a35087212 */ /* 0x000fe200078e3cff */
[----:B------:R-:W-:Y:S01]  /*112d0*/  IMAD.X R127, RZ, RZ, R5, P0 ;  /* 0x000000ffff7f7224 */ /* 0x000fe200000e0605 */
[----:B------:R-:W-:Y:S02]  /*112e0*/  IADD3 R20, P1, R4, 0x6060, RZ ;  /* 0x0000606004147810 */ /* 0x000fe40007f3e0ff */
[----:B------:R-:W-:Y:S02]  /*112f0*/  LOP3.LUT R10, R7, 0x380, RZ, 0xc0, !PT ;  /* 0x00000380070a7812 */ /* 0x000fe400078ec0ff */
[----:B------:R-:W-:Y:S02]  /*11300*/  LOP3.LUT R108, R56, R45, RZ, 0x3c, !PT ;  /* 0x0000002d386c7212 */ /* 0x000fe400078e3cff */
[----:B------:R-:W-:-:S02]  /*11310*/  IADD3 R12, P5, R4, 0x6020, RZ ;  /* 0x00006020040c7810 */ /* 0x000fc40007fbe0ff */
[----:B------:R-:W-:Y:S02]  /*11320*/  LOP3.LUT R45, R24, 0x380, RZ, 0xc0, !PT ;  /* 0x00000380182d7812 */ /* 0x000fe400078ec0ff */
[----:B------:R-:W-:Y:S01]  /*11330*/  LOP3.LUT R130, R49, R40, RZ, 0x3c, !PT ;  /* 0x0000002831827212 */ /* 0x000fe200078e3cff */
[----:B------:R-:W-:Y:S01]  /*11340*/  IMAD.X R13, RZ, RZ, R5, P5 ;  /* 0x000000ffff0d7224 */ /* 0x000fe200028e0605 */
[----:B------:R-:W-:Y:S02]  /*11350*/  LOP3.LUT R49, R20, 0x380, RZ, 0xc0, !PT ;  /* 0x0000038014317812 */ /* 0x000fe400078ec0ff */
[----:B------:R-:W-:Y:S02]  /*11360*/  SHF.R.U64 R10, R10, 0x3, RZ ;  /* 0x000000030a0a7819 */ /* 0x000fe400000012ff */
[----:B------:R-:W-:Y:S02]  /*11370*/  SHF.R.U64 R45, R45, 0x3, RZ ;  /* 0x000000032d2d7819 */ /* 0x000fe400000012ff */
[----:B------:R-:W-:-:S02]  /*11380*/  SHF.R.U64 R49, R49, 0x3, RZ ;  /* 0x0000000331317819 */ /* 0x000fc400000012ff */
[----:B------:R-:W-:Y:S02]  /*11390*/  LOP3.LUT R10, R10, R7, RZ, 0x3c, !PT ;  /* 0x000000070a0a7212 */ /* 0x000fe400078e3cff */
[----:B------:R-:W-:Y:S02]  /*113a0*/  LOP3.LUT R25, R4, 0x380, RZ, 0xc0, !PT ;  /* 0x0000038004197812 */ /* 0x000fe400078ec0ff */
[----:B------:R-:W-:Y:S02]  /*113b0*/  IADD3 R7, P5, R28, 0x4000, RZ ;  /* 0x000040001c077810 */ /* 0x000fe40007fbe0ff */
[----:B------:R-:W-:Y:S02]  /*113c0*/  IADD3 R14, P2, R4, 0x6040, RZ ;  /* 0x00006040040e7810 */ /* 0x000fe40007f5e0ff */
[----:B------:R-:W-:Y:S02]  /*113d0*/  LOP3.LUT R126, R45, R24, RZ, 0x3c, !PT ;  /* 0x000000182d7e7212 */ /* 0x000fe400078e3cff */
[----:B------:R-:W-:Y:S01]  /*113e0*/  LOP3.LUT R24, R49, R20, RZ, 0x3c, !PT ;  /* 0x0000001431187212 */ /* 0x000fe200078e3cff */
[----:B------:R-:W-:Y:S01]  /*113f0*/  IMAD.X R15, RZ, RZ, R5, P2 ;  /* 0x000000ffff0f7224 */ /* 0x000fe200010e0605 */
[----:B------:R-:W-:-:S02]  /*11400*/  SHF.R.U64 R25, R25, 0x3, RZ ;  /* 0x0000000319197819 */ /* 0x000fc400000012ff */
[----:B------:R-:W-:Y:S02]  /*11410*/  LOP3.LUT R20, R7, 0x380, RZ, 0xc0, !PT ;  /* 0x0000038007147812 */ /* 0x000fe400078ec0ff */
[----:B------:R-:W-:Y:S02]  /*11420*/  LOP3.LUT R45, R14, 0x380, RZ, 0xc0, !PT ;  /* 0x000003800e2d7812 */ /* 0x000fe400078ec0ff */
[----:B------:R-:W-:Y:S01]  /*11430*/  LOP3.LUT R4, R25, R4, RZ, 0x3c, !PT ;  /* 0x0000000419047212 */ /* 0x000fe200078e3cff */
[----:B------:R-:W-:Y:S01]  /*11440*/  IMAD.X R25, RZ, RZ, R5, P1 ;  /* 0x000000ffff197224 */ /* 0x000fe200008e0605 */
[----:B------:R-:W-:Y:S02]  /*11450*/  SHF.R.U64 R20, R20, 0x3, RZ ;  /* 0x0000000314147819 */ /* 0x000fe400000012ff */
[----:B------:R-:W-:Y:S02]  /*11460*/  IADD3 R49, P2, R28, 0x1000, RZ ;  /* 0x000010001c317810 */ /* 0x000fe40007f5e0ff */
[----:B------:R-:W-:-:S02]  /*11470*/  SHF.R.U64 R45, R45, 0x3, RZ ;  /* 0x000000032d2d7819 */ /* 0x000fc400000012ff */
[----:B------:R-:W-:Y:S02]  /*11480*/  LOP3.LUT R20, R20, R7, RZ, 0x3c, !PT ;  /* 0x0000000714147212 */ /* 0x000fe400078e3cff */
[----:B------:R-:W-:Y:S02]  /*11490*/  MOV R53, R4 ;  /* 0x0000000400357202 */ /* 0x000fe40000000f00 */
[----:B------:R-:W-:Y:S02]  /*114a0*/  LOP3.LUT R48, R49, 0x380, RZ, 0xc0, !PT ;  /* 0x0000038031307812 */ /* 0x000fe400078ec0ff */
[----:B------:R-:W-:Y:S02]  /*114b0*/  F2FP.BF16.F32.PACK_AB R4, R21, R181 ;  /* 0x000000b51504723e */ /* 0x000fe400000010ff */
[----:B------:R-:W-:Y:S02]  /*114c0*/  F2FP.BF16.F32.PACK_AB R5, R27, R26 ;  /* 0x0000001a1b05723e */ /* 0x000fe400000010ff */
[----:B------:R-:W-:-:S02]  /*114d0*/  F2FP.BF16.F32.PACK_AB R7, R31, R30 ;  /* 0x0000001e1f07723e */ /* 0x000fc400000010ff */
[----:B------:R-:W-:Y:S02]  /*114e0*/  LOP3.LUT R41, R12, 0x380, RZ, 0xc0, !PT ;  /* 0x000003800c297812 */ /* 0x000fe400078ec0ff */
[----:B------:R-:W-:Y:S01]  /*114f0*/  LOP3.LUT R14, R45, R14, RZ, 0x3c, !PT ;  /* 0x0000000e2d0e7212 */ /* 0x000fe200078e3cff */
[----:B------:R1:W-:Y:S01]  /*11500*/  STSM.16.M88.4 [R53], R4 ;  /* 0x0000000435007844 */ /* 0x0003e20000000200 */
[----:B------:R-:W-:Y:S02]  /*11510*/  IADD3 R45, P3, R28, 0x2000, RZ ;  /* 0x000020001c2d7810 */ /* 0x000fe40007f7e0ff */
[----:B------:R-:W-:Y:S01]  /*11520*/  SHF.R.U64 R48, R48, 0x3, RZ ;  /* 0x0000000330307819 */ /* 0x000fe200000012ff */
[----:B------:R-:W2:Y:S01]  /*11530*/  SHFL.IDX PT, R4, R221, RZ, 0x1f ;  /* 0x00001fffdd047589 */ /* 0x000ea200000e0000 */
[----:B------:R-:W-:Y:S02]  /*11540*/  SHF.R.U64 R41, R41, 0x3, RZ ;  /* 0x0000000329297819 */ /* 0x000fe400000012ff */
[----:B------:R-:W-:-:S02]  /*11550*/  LOP3.LUT R44, R45, 0x380, RZ, 0xc0, !PT ;  /* 0x000003802d2c7812 */ /* 0x000fc400078ec0ff */
[----:B------:R-:W-:Y:S01]  /*11560*/  LOP3.LUT R48, R48, R49, RZ, 0x3c, !PT ;  /* 0x0000003130307212 */ /* 0x000fe200078e3cff */
[----:B------:R-:W-:Y:S01]  /*11570*/  IMAD.X R49, RZ, RZ, R29, P2 ;  /* 0x000000ffff317224 */ /* 0x000fe200010e061d */
[----:B------:R-:W-:Y:S02]  /*11580*/  LOP3.LUT R12, R41, R12, RZ, 0x3c, !PT ;  /* 0x0000000c290c7212 */ /* 0x000fe400078e3cff */
[----:B------:R-:W-:Y:S02]  /*11590*/  IADD3 R41, P4, R28, 0x3000, RZ ;  /* 0x000030001c297810 */ /* 0x000fe40007f9e0ff */
[----:B------:R-:W-:Y:S02]  /*115a0*/  SHF.R.U64 R44, R44, 0x3, RZ ;  /* 0x000000032c2c7819 */ /* 0x000fe400000012ff */
[C---:B------:R-:W-:Y:S02]  /*115b0*/  IADD3 R61, P6, R28.reuse, 0x5000, RZ ;  /* 0x000050001c3d7810 */ /* 0x040fe40007fde0ff */
[----:B------:R-:W-:-:S02]  /*115c0*/  IADD3 R57, P0, R28, 0x6000, RZ ;  /* 0x000060001c397810 */ /* 0x000fc40007f1e0ff */
[C---:B------:R-:W-:Y:S02]  /*115d0*/  IADD3 R21, P1, R28.reuse, 0x7000, RZ ;  /* 0x000070001c157810 */ /* 0x040fe40007f3e0ff */
[----:B------:R-:W-:Y:S02]  /*115e0*/  IADD3 R97, P2, R28, 0x8000, RZ ;  /* 0x000080001c617810 */ /* 0x000fe40007f5e0ff */
[----:B------:R-:W-:Y:S01]  /*115f0*/  LOP3.LUT R40, R41, 0x380, RZ, 0xc0, !PT ;  /* 0x0000038029287812 */ /* 0x000fe200078ec0ff */
[--C-:B-1----:R-:W-:Y:S01]  /*11600*/  IMAD.X R53, RZ, RZ, R29.reuse, P1 ;  /* 0x000000ffff357224 */ /* 0x102fe200008e061d */
[----:B------:R-:W-:Y:S01]  /*11610*/  LOP3.LUT R44, R44, R45, RZ, 0x3c, !PT ;  /* 0x0000002d2c2c7212 */ /* 0x000fe200078e3cff */
[----:B------:R-:W-:Y:S01]  /*11620*/  IMAD.X R45, RZ, RZ, R29, P3 ;  /* 0x000000ffff2d7224 */ /* 0x000fe200018e061d */
[----:B------:R-:W-:Y:S02]  /*11630*/  LOP3.LUT R60, R61, 0x380, RZ, 0xc0, !PT ;  /* 0x000003803d3c7812 */ /* 0x000fe400078ec0ff */
[----:B------:R-:W-:-:S02]  /*11640*/  LOP3.LUT R56, R57, 0x380, RZ, 0xc0, !PT ;  /* 0x0000038039387812 */ /* 0x000fc400078ec0ff */
[----:B------:R-:W-:Y:S02]  /*11650*/  LOP3.LUT R52, R21, 0x380, RZ, 0xc0, !PT ;  /* 0x0000038015347812 */ /* 0x000fe400078ec0ff */
[----:B------:R-:W-:Y:S02]  /*11660*/  LOP3.LUT R96, R97, 0x380, RZ, 0xc0, !PT ;  /* 0x0000038061607812 */ /* 0x000fe400078ec0ff */
[----:B------:R-:W-:Y:S02]  /*11670*/  IADD3 R93, P3, R28, 0x9000, RZ ;  /* 0x000090001c5d7810 */ /* 0x000fe40007f7e0ff */
[----:B------:R-:W-:Y:S02]  /*11680*/  SHF.R.U64 R40, R40, 0x3, RZ ;  /* 0x0000000328287819 */ /* 0x000fe400000012ff */
[----:B------:R-:W-:Y:S02]  /*11690*/  SHF.R.U64 R60, R60, 0x3, RZ ;  /* 0x000000033c3c7819 */ /* 0x000fe400000012ff */
[----:B------:R-:W-:-:S02]  /*116a0*/  SHF.R.U64 R56, R56, 0x3, RZ ;  /* 0x0000000338387819 */ /* 0x000fc400000012ff */
[----:B------:R-:W-:Y:S02]  /*116b0*/  SHF.R.U64 R52, R52, 0x3, RZ ;  /* 0x0000000334347819 */ /* 0x000fe400000012ff */
[----:B------:R-:W-:Y:S02]  /*116c0*/  SHF.R.U64 R96, R96, 0x3, RZ ;  /* 0x0000000360607819 */ /* 0x000fe400000012ff */
        /* <DEDUP_REMOVED lines=12> */
[----:B------:R-:W-:Y:S02]  /*11790*/  SHF.R.U64 R92, R92, 0x3, RZ ;  /* 0x000000035c5c7819 */ /* 0x000fe400000012ff */
[C---:B------:R-:W-:Y:S02]  /*117a0*/  IADD3 R85, P5, R28.reuse, 0xb000, RZ ;  /* 0x0000b0001c557810 */ /* 0x040fe40007fbe0ff */
[C---:B------:R-:W-:Y:S02]  /*117b0*/  IADD3 R81, P6, R28.reuse, 0xc000, RZ ;  /* 0x0000c0001c517810 */ /* 0x040fe40007fde0ff */
[C---:B------:R-:W-:Y:S02]  /*117c0*/  IADD3 R77, P0, R28.reuse, 0xd000, RZ ;  /* 0x0000d0001c4d7810 */ /* 0x040fe40007f1e0ff */
[C---:B------:R-:W-:Y:S02]  /*117d0*/  IADD3 R73, P1, R28.reuse, 0xe000, RZ ;  /* 0x0000e0001c497810 */ /* 0x040fe40007f3e0ff */
[----:B------:R-:W-:-:S02]  /*117e0*/  IADD3 R69, P2, R28, 0xf000, RZ ;  /* 0x0000f0001c457810 */ /* 0x000fc40007f5e0ff */
[----:B------:R-:W-:Y:S02]  /*117f0*/  MOV R32, R32 ;  /* 0x0000002000207202 */ /* 0x000fe40000000f00 */
[----:B------:R-:W-:Y:S02]  /*11800*/  MOV R33, R64 ;  /* 0x0000004000217202 */ /* 0x000fe40000000f00 */
[----:B------:R-:W-:Y:S02]  /*11810*/  LOP3.LUT R88, R89, 0x380, RZ, 0xc0, !PT ;  /* 0x0000038059587812 */ /* 0x000fe400078ec0ff */
[----:B------:R-:W-:Y:S01]  /*11820*/  LOP3.LUT R92, R92, R93, RZ, 0x3c, !PT ;  /* 0x0000005d5c5c7212 */ /* 0x000fe200078e3cff */
[----:B------:R-:W-:Y:S01]  /*11830*/  IMAD.X R93, RZ, RZ, R29, P3 ;  /* 0x000000ffff5d7224 */ /* 0x000fe200018e061d */
[----:B------:R-:W-:Y:S02]  /*11840*/  LOP3.LUT R84, R85, 0x380, RZ, 0xc0, !PT ;  /* 0x0000038055547812 */ /* 0x000fe400078ec0ff */
[----:B------:R-:W-:-:S02]  /*11850*/  LOP3.LUT R80, R81, 0x380, RZ, 0xc0, !PT ;  /* 0x0000038051507812 */ /* 0x000fc400078ec0ff */
[----:B------:R-:W-:Y:S02]  /*11860*/  LOP3.LUT R76, R77, 0x380, RZ, 0xc0, !PT ;  /* 0x000003804d4c7812 */ /* 0x000fe400078ec0ff */
[----:B------:R-:W-:Y:S02]  /*11870*/  LOP3.LUT R72, R73, 0x380, RZ, 0xc0, !PT ;  /* 0x0000038049487812 */ /* 0x000fe400078ec0ff */
[----:B------:R-:W-:Y:S02]  /*11880*/  LOP3.LUT R68, R69, 0x380, RZ, 0xc0, !PT ;  /* 0x0000038045447812 */ /* 0x000fe400078ec0ff */
[----:B------:R-:W-:Y:S02]  /*11890*/  LOP3.LUT R65, R28, 0x380, RZ, 0xc0, !PT ;  /* 0x000003801c417812 */ /* 0x000fe400078ec0ff */
[----:B------:R-:W-:Y:S02]  /*118a0*/  MOV R36, R36 ;  /* 0x0000002400247202 */ /* 0x000fe40000000f00 */
[----:B--2---:R-:W-:-:S02]  /*118b0*/  ISETP.NE.AND P3, PT, R4, RZ, PT ;  /* 0x000000ff0400720c */ /* 0x004fc40003f65270 */
[----:B------:R-:W-:Y:S02]  /*118c0*/  MOV R108, R108 ;  /* 0x0000006c006c7202 */ /* 0x000fe40000000f00 */
[----:B------:R-:W-:Y:S02]  /*118d0*/  MOV R112, R112 ;  /* 0x0000007000707202 */ /* 0x000fe40000000f00 */
[----:B------:R-:W-:Y:S02]  /*118e0*/  MOV R37, R100 ;  /* 0x0000006400257202 */ /* 0x000fe40000000f00 */
[----:B------:R-:W-:Y:S02]  /*118f0*/  MOV R104, R104 ;  /* 0x0000006800687202 */ /* 0x000fe40000000f00 */
[----:B------:R-:W-:Y:S02]  /*11900*/  MOV R113, R8 ;  /* 0x0000000800717202 */ /* 0x000fe40000000f00 */
[----:B------:R-:W-:-:S02]  /*11910*/  MOV R109, R10 ;  /* 0x0000000a006d7202 */ /* 0x000fc40000000f00 */
[----:B------:R-:W-:Y:S02]  /*11920*/  F2FP.BF16.F32.PACK_AB R4, R215, R217 ;  /* 0x000000d9d704723e */ /* 0x000fe400000010ff */
[----:B------:R-:W-:Y:S02]  /*11930*/  F2FP.BF16.F32.PACK_AB R5, R35, R34 ;  /* 0x000000222305723e */ /* 0x000fe400000010ff */
        /* <DEDUP_REMOVED lines=9> */
[----:B------:R-:W-:Y:S02]  /*119d0*/  SHF.R.U64 R65, R65, 0x3, RZ ;  /* 0x0000000341417819 */ /* 0x000fe400000012ff */
[----:B------:R-:W-:Y:S02]  /*119e0*/  MOV R105, R12 ;  /* 0x0000000c00697202 */ /* 0x000fe40000000f00 */
[----:B------:R-:W-:-:S02]  /*119f0*/  MOV R101, R14 ;  /* 0x0000000e00657202 */ /* 0x000fc40000000f00 */
[----:B------:R-:W-:Y:S02]  /*11a00*/  F2FP.BF16.F32.PACK_AB R8, R211, R214 ;  /* 0x000000d6d308723e */ /* 0x000fe400000010ff */
        /* <DEDUP_REMOVED lines=28> */
[----:B------:R-:W-:Y:S01]  /*11bd0*/  F2FP.BF16.F32.PACK_AB R28, R199, R202 ;  /* 0x000000cac71c723e */ /* 0x000fe200000010ff */
[----:B------:R3:W-:Y:S01]  /*11be0*/  STSM.16.M88.4 [R37], R24 ;  /* 0x0000001825007844 */ /* 0x0007e20000000200 */
[----:B------:R-:W-:-:S02]  /*11bf0*/  F2FP.BF16.F32.PACK_AB R29, R67, R66 ;  /* 0x00000042431d723e */ /* 0x000fc400000010ff */
[----:B------:R-:W-:Y:S02]  /*11c00*/  F2FP.BF16.F32.PACK_AB R30, R182, R200 ;  /* 0x000000c8b61e723e */ /* 0x000fe400000010ff */
[----:B------:R-:W-:Y:S02]  /*11c10*/  F2FP.BF16.F32.PACK_AB R31, R71, R70 ;  /* 0x00000046471f723e */ /* 0x000fe400000010ff */
[----:B-1----:R-:W-:Y:S02]  /*11c20*/  F2FP.BF16.F32.PACK_AB R32, R179, R183 ;  /* 0x000000b7b320723e */ /* 0x002fe400000010ff */
[----:B--2---:R-:W-:Y:S01]  /*11c30*/  F2FP.BF16.F32.PACK_AB R33, R75, R74 ;  /* 0x0000004a4b21723e */ /* 0x004fe200000010ff */
[----:B------:R-:W-:Y:S01]  /*11c40*/  STSM.16.M88.4 [R104], R28 ;  /* 0x0000001c68007844 */ /* 0x000fe20000000200 */
[----:B------:R-:W-:Y:S02]  /*11c50*/  F2FP.BF16.F32.PACK_AB R34, R176, R180 ;  /* 0x000000b4b022723e */ /* 0x000fe400000010ff */
[----:B------:R-:W-:-:S02]  /*11c60*/  F2FP.BF16.F32.PACK_AB R35, R79, R78 ;  /* 0x0000004e4f23723e */ /* 0x000fc400000010ff */
[----:B------:R-:W-:Y:S02]  /*11c70*/  F2FP.BF16.F32.PACK_AB R36, R174, R177 ;  /* 0x000000b1ae24723e */ /* 0x000fe400000010ff */
[----:B---3--:R-:W-:Y:S01]  /*11c80*/  F2FP.BF16.F32.PACK_AB R37, R83, R82 ;  /* 0x000000525325723e */ /* 0x008fe200000010ff */
[----:B------:R-:W-:Y:S01]  /*11c90*/  STSM.16.M88.4 [R108], R32 ;  /* 0x000000206c007844 */ /* 0x000fe20000000200 */
        /* <DEDUP_REMOVED lines=12> */
[----:B------:R-:W-:-:S02]  /*11d60*/  F2FP.BF16.F32.PACK_AB R10, R163, R166 ;  /* 0x000000a6a30a723e */ /* 0x000fc400000010ff */
[----:B------:R-:W-:Y:S02]  /*11d70*/  F2FP.BF16.F32.PACK_AB R11, R103, R102 ;  /* 0x00000066670b723e */ /* 0x000fe400000010ff */
[----:B------:R-:W-:Y:S02]  /*11d80*/  MOV R130, R130 ;  /* 0x0000008200827202 */ /* 0x000fe40000000f00 */
[----:B------:R-:W-:Y:S01]  /*11d90*/  F2FP.BF16.F32.PACK_AB R12, R161, R164 ;  /* 0x000000a4a10c723e */ /* 0x000fe200000010ff */
[----:B------:R-:W-:Y:S01]  /*11da0*/  STSM.16.M88.4 [R126], R8 ;  /* 0x000000087e007844 */ /* 0x000fe20000000200 */
[----:B------:R-:W-:Y:S02]  /*11db0*/  F2FP.BF16.F32.PACK_AB R13, R107, R106 ;  /* 0x0000006a6b0d723e */ /* 0x000fe400000010ff */
[----:B------:R-:W-:Y:S02]  /*11dc0*/  F2FP.BF16.F32.PACK_AB R14, R159, R162 ;  /* 0x000000a29f0e723e */ /* 0x000fe400000010ff */
[----:B------:R-:W-:-:S02]  /*11dd0*/  F2FP.BF16.F32.PACK_AB R15, R111, R110 ;  /* 0x0000006e6f0f723e */ /* 0x000fc400000010ff */
[----:B------:R-:W-:Y:S02]  /*11de0*/  F2FP.BF16.F32.PACK_AB R24, R153, R160 ;  /* 0x000000a09918723e */ /* 0x000fe400000010ff */
[----:B------:R-:W-:Y:S01]  /*11df0*/  F2FP.BF16.F32.PACK_AB R25, R115, R114 ;  /* 0x000000727319723e */ /* 0x000fe200000010ff */
[----:B------:R2:W-:Y:S01]  /*11e00*/  STSM.16.M88.4 [R130], R12 ;  /* 0x0000000c82007844 */ /* 0x0005e20000000200 */
[----:B------:R-:W-:Y:S02]  /*11e10*/  F2FP.BF16.F32.PACK_AB R26, R117, R158 ;  /* 0x0000009e751a723e */ /* 0x000fe400000010ff */
[----:B------:R-:W-:Y:S02]  /*11e20*/  F2FP.BF16.F32.PACK_AB R27, R119, R118 ;  /* 0x00000076771b723e */ /* 0x000fe400000010ff */
[----:B-1----:R-:W-:Y:S02]  /*11e30*/  F2FP.BF16.F32.PACK_AB R122, R125, R124 ;  /* 0x0000007c7d7a723e */ /* 0x002fe400000010ff */
[----:B------:R-:W-:Y:S01]  /*11e40*/  F2FP.BF16.F32.PACK_AB R123, R155, R154 ;  /* 0x0000009a9b7b723e */ /* 0x000fe200000010ff */
[----:B------:R1:W-:Y:S01]  /*11e50*/  STSM.16.M88.4 [R113], R24 ;  /* 0x0000001871007844 */ /* 0x0003e20000000200 */
[----:B------:R-:W-:-:S03]  /*11e60*/  F2FP.BF16.F32.PACK_AB R131, R135, R134 ;  /* 0x000000868783723e */ /* 0x000fc600000010ff */
[----:B------:R1:W-:Y:S01]  /*11e70*/  STSM.16.M88.4 [R109], R120 ;  /* 0x000000786d007844 */ /* 0x0003e20000000200 */
[----:B--2---:R-:W-:Y:S02]  /*11e80*/  F2FP.BF16.F32.PACK_AB R130, R133, R132 ;  /* 0x000000848582723e */ /* 0x004fe400000010ff */
[----:B------:R-:W-:Y:S02]  /*11e90*/  SHF.R.S32.HI R12, RZ, 0x1f, R193 ;  /* 0x0000001fff0c7819 */ /* 0x000fe400000114c1 */
[----:B------:R-:W-:Y:S01]  /*11ea0*/  SHF.R.S32.HI R13, RZ, 0x1f, R192 ;  /* 0x0000001fff0d7819 */ /* 0x000fe200000114c0 */
[----:B------:R1:W-:Y:S04]  /*11eb0*/  STSM.16.M88.4 [R105], R128 ;  /* 0x0000008069007844 */ /* 0x0003e80000000200 */
[----:B------:R1:W-:Y:S04]  /*11ec0*/  STSM.16.M88.4 [R101], R136 ;  /* 0x0000008865007844 */ /* 0x0003e80000000200 */
[----:B------:R1:W-:Y:S01]  /*11ed0*/  STSM.16.M88.4 [R100], R144 ;  /* 0x0000009064007844 */ /* 0x0003e20000000200 */
[----:B------:R-:W-:Y:S06]  /*11ee0*/  BAR.SYNC.DEFER_BLOCKING 0x1, 0x100 ;  /* 0x0044000000007b1d */ /* 0x000fec0000010000 */
[----:B------:R-:W-:Y:S05]  /*11ef0*/  @P3 BRA `(.L_x_2004) ;  /* 0x0000000000b43947 */ /* 0x000fea0003800000 */
[----:B------:R-:W2:Y:S01]  /*11f00*/  LDC R10, c[0x0][0xce8] ;  /* 0x00033a00ff0a7b82 */ /* 0x000ea20000000800 */
[----:B------:R-:W-:Y:S01]  /*11f10*/  ULDC.64 UR4, c[0x0][0xc90] ;  /* 0x0003240000047ab9 */ /* 0x000fe20000000a00 */
[----:B------:R-:W-:Y:S02]  /*11f20*/  IMAD.IADD R8, R190, 0x1, R23 ;  /* 0x00000001be087824 */ /* 0x000fe400078e0217 */
[----:B------:R-:W-:Y:S02]  /*11f30*/  IMAD R6, R12, UR4, RZ ;  /* 0x000000040c067c24 */ /* 0x000fe4000f8e02ff */
[----:B------:R-:W-:-:S04]  /*11f40*/  IMAD.WIDE.U32 R4, R193, UR4, RZ ;  /* 0x00000004c1047c25 */ /* 0x000fc8000f8e00ff */
[----:B------:R-:W-:Y:S01]  /*11f50*/  IMAD R9, R193, UR5, R6 ;  /* 0x00000005c1097c24 */ /* 0x000fe2000f8e0206 */
[----:B------:R-:W-:Y:S01]  /*11f60*/  ULDC.64 UR4, c[0x0][0xc98] ;  /* 0x0003260000047ab9 */ /* 0x000fe20000000a00 */
[----:B------:R-:W-:Y:S02]  /*11f70*/  IMAD.IADD R15, R19, 0x1, R23 ;  /* 0x00000001130f7824 */ /* 0x000fe400078e0217 */
[----:B------:R-:W-:Y:S02]  /*11f80*/  IMAD.IADD R5, R5, 0x1, R9 ;  /* 0x0000000105057824 */ /* 0x000fe400078e0209 */
[----:B------:R-:W-:Y:S01]  /*11f90*/  IMAD.WIDE.U32 R4, R192, UR4, R4 ;  /* 0x00000004c0047c25 */ /* 0x000fe2000f8e0004 */
[----:B--2---:R-:W-:-:S13]  /*11fa0*/  ISETP.NE.AND P0, PT, R10, 0x1, PT ;  /* 0x000000010a00780c */ /* 0x004fda0003f05270 */
[----:B------:R-:W2:Y:S08]  /*11fb0*/  @P0 LDC R7, c[0x0][0xcec] ;  /* 0x00033b00ff070b82 */ /* 0x000eb00000000800 */
[----:B------:R-:W3:Y:S01]  /*11fc0*/  @P0 LDC R11, c[0x0][0xcf0] ;  /* 0x00033c00ff0b0b82 */ /* 0x000ee20000000800 */
[----:B--2---:R-:W-:-:S04]  /*11fd0*/  @P0 IMAD.HI.U32 R6, R8, R7, RZ ;  /* 0x0000000708060227 */ /* 0x004fc800078e00ff */
[----:B------:R-:W-:Y:S01]  /*11fe0*/  IMAD.MOV.U32 R7, RZ, RZ, R8 ;  /* 0x000000ffff077224 */ /* 0x000fe200078e0008 */
[----:B---3--:R-:W-:Y:S01]  /*11ff0*/  @P0 SHF.R.U32.HI R7, RZ, R11, R6 ;  /* 0x0000000bff070219 */ /* 0x008fe20000011606 */
[----:B------:R-:W-:-:S03]  /*12000*/  IMAD R11, R13, UR4, RZ ;  /* 0x000000040d0b7c24 */ /* 0x000fc6000f8e02ff */
[----:B------:R-:W-:Y:S01]  /*12010*/  IADD3 R4, P0, R7, R4, RZ ;  /* 0x0000000407047210 */ /* 0x000fe20007f1e0ff */
[----:B------:R-:W-:-:S04]  /*12020*/  IMAD.MOV R9, RZ, RZ, -R7 ;  /* 0x000000ffff097224 */ /* 0x000fc800078e0a07 */
[----:B------:R-:W-:Y:S02]  /*12030*/  IMAD R9, R10, R9, R8 ;  /* 0x000000090a097224 */ /* 0x000fe400078e0208 */
[----:B------:R-:W-:Y:S01]  /*12040*/  IMAD R8, R192, UR5, R11 ;  /* 0x00000005c0087c24 */ /* 0x000fe2000f8e020b */
[----:B------:R-:W-:Y:S01]  /*12050*/  SHF.R.S32.HI R11, RZ, 0x1f, R7 ;  /* 0x0000001fff0b7819 */ /* 0x000fe20000011407 */
[----:B------:R-:W-:Y:S01]  /*12060*/  ULDC.64 UR4, c[0x0][0xc88] ;  /* 0x0003220000047ab9 */ /* 0x000fe20000000a00 */
[----:B------:R-:W-:Y:S02]  /*12070*/  SHF.R.S32.HI R6, RZ, 0x1f, R9 ;  /* 0x0000001fff067819 */ /* 0x000fe40000011409 */
[----:B------:R-:W-:-:S03]  /*12080*/  IADD3.X R5, R11, R5, R8, P0, !PT ;  /* 0x000000050b057210 */ /* 0x000fc600007fe408 */
[----:B------:R-:W-:Y:S02]  /*12090*/  IMAD R6, R6, UR4, RZ ;  /* 0x0000000406067c24 */ /* 0x000fe4000f8e02ff */
[----:B------:R-:W-:-:S04]  /*120a0*/  IMAD.WIDE.U32 R4, R9, UR4, R4 ;  /* 0x0000000409047c25 */ /* 0x000fc8000f8e0004 */
[----:B------:R-:W-:Y:S01]  /*120b0*/  IMAD R9, R9, UR5, R6 ;  /* 0x0000000509097c24 */ /* 0x000fe2000f8e0206 */
[----:B------:R-:W-:Y:S02]  /*120c0*/  ULDC.64 UR4, c[0x0][0xc50] ;  /* 0x0003140000047ab9 */ /* 0x000fe40000000a00 */
[C---:B------:R-:W-:Y:S01]  /*120d0*/  LEA R11, P0, R4.reuse, UR4, 0x2 ;  /* 0x00000004040b7c11 */ /* 0x040fe2000f8010ff */
[----:B------:R-:W-:Y:S01]  /*120e0*/  IMAD.IADD R5, R5, 0x1, R9 ;  /* 0x0000000105057824 */ /* 0x000fe200078e0209 */
[----:B------:R-:W-:Y:S01]  /*120f0*/  ULDC UR4, c[0x0][0xb88] ;  /* 0x0002e20000047ab9 */ /* 0x000fe20000000800 */
[----:B------:R-:W-:Y:S02]  /*12100*/  IMAD.MOV R9, RZ, RZ, -R184 ;  /* 0x000000ffff097224 */ /* 0x000fe400078e0ab8 */
[----:B------:R-:W-:Y:S01]  /*12110*/  SHFL.IDX PT, R6, R11, 0x1, 0x1c1f ;  /* 0x003c1f000b067f89 */ /* 0x000fe200000e0000 */
[----:B------:R-:W-:Y:S01]  /*12120*/  LEA.HI.X R14, R4, UR5, R5, 0x2, P0 ;  /* 0x00000005040e7c11 */ /* 0x000fe200080f1405 */
[----:B------:R-:W-:Y:S01]  /*12130*/  IMAD R8, R10, UR4, RZ ;  /* 0x000000040a087c24 */ /* 0x000fe2000f8e02ff */
[----:B------:R-:W-:Y:S01]  /*12140*/  ISETP.NE.AND P0, PT, R18, R9, PT ;  /* 0x000000091200720c */ /* 0x000fe20003f05270 */
[----:B------:R-:W-:Y:S01]  /*12150*/  SHFL.IDX PT, R4, R11, RZ, 0x1c1f ;  /* 0x001c1fff0b047589 */ /* 0x000fe200000e0000 */
[----:B------:R-:W-:-:S02]  /*12160*/  VIADD R9, R15, 0x8 ;  /* 0x000000080f097836 */ /* 0x000fc40000000000 */
[-C--:B------:R-:W-:Y:S01]  /*12170*/  ISETP.GE.OR P1, PT, R15, R8.reuse, P0 ;  /* 0x000000080f00720c */ /* 0x080fe20000726670 */
[----:B------:R-:W2:Y:S02]  /*12180*/  SHFL.IDX PT, R5, R14, RZ, 0x1c1f ;  /* 0x001c1fff0e057589 */ /* 0x000ea400000e0000 */
[----:B------:R-:W-:Y:S02]  /*12190*/  ISETP.GE.OR P0, PT, R9, R8, P0 ;  /* 0x000000080900720c */ /* 0x000fe40000706670 */
[----:B------:R-:W3:Y:S08]  /*121a0*/  SHFL.IDX PT, R7, R14, 0x1, 0x1c1f ;  /* 0x003c1f000e077f89 */ /* 0x000ef000000e0000 */
[----:B--2---:R2:W-:Y:S04]  /*121b0*/  @!P1 ST.E desc[UR40][R4.64], R3 ;  /* 0x0000000304009985 */ /* 0x0045e8000c101928 */
[----:B---3--:R2:W-:Y:S02]  /*121c0*/  @!P0 ST.E desc[UR40][R6.64], R0 ;  /* 0x0000000006008985 */ /* 0x0085e4000c101928 */
.L_x_2004:
[----:B------:R-:W3:Y:S01]  /*121d0*/  LDC R14, c[0x0][0xce8] ;  /* 0x00033a00ff0e7b82 */ /* 0x000ee20000000800 */
[----:B------:R-:W-:Y:S01]  /*121e0*/  ULDC UR8, c[0x0][0xbc8] ;  /* 0x0002f20000087ab9 */ /* 0x000fe20000000800 */
[----:B--2---:R2:W5:Y:S01]  /*121f0*/  LD.E.128 R4, desc[UR40][R20.64] ;  /* 0x0000002814047980 */ /* 0x004562000c101d00 */
[----:B------:R-:W-:Y:S01]  /*12200*/  ISETP.GE.AND P0, PT, R198, UR8, PT ;  /* 0x00000008c6007c0c */ /* 0x000fe2000bf06270 */
[----:B------:R-:W-:Y:S01]  /*12210*/  ULDC.64 UR4, c[0x0][0xbe8] ;  /* 0x0002fa0000047ab9 */ /* 0x000fe20000000a00 */
[----:B------:R-:W-:Y:S01]  /*12220*/  ISETP.GE.AND P1, PT, R189, UR8, PT ;  /* 0x00000008bd007c0c */ /* 0x000fe2000bf26270 */
[----:B------:R-:W5:Y:S01]  /*12230*/  LD.E.128 R64, desc[UR40][R64.64] ;  /* 0x0000002840407980 */ /* 0x000f62000c101d00 */
[----:B------:R-:W-:-:S03]  /*12240*/  SEL R3, RZ, 0xffffffff, P0 ;  /* 0xffffffffff037807 */ /* 0x000fc60000000000 */
[----:B------:R-:W5:Y:S01]  /*12250*/  LD.E.128 R48, desc[UR40][R48.64] ;  /* 0x0000002830307980 */ /* 0x000f62000c101d00 */
[----:B------:R-:W-:Y:S01]  /*12260*/  SEL R0, RZ, 0x1, P1 ;  /* 0x00000001ff007807 */ /* 0x000fe20000800000 */
[----:B------:R-:W-:Y:S01]  /*12270*/  IMAD.SHL.U32 R3, R3, 0x2, RZ ;  /* 0x0000000203037824 */ /* 0x000fe200078e00ff */
[----:B------:R-:W-:Y:S01]  /*12280*/  ULDC.64 UR6, c[0x0][0xb80] ;  /* 0x0002e00000067ab9 */ /* 0x000fe20000000a00 */
[----:B------:R-:W5:Y:S04]  /*12290*/  LD.E.128 R44, desc[UR40][R44.64] ;  /* 0x000000282c2c7980 */ /* 0x000f68000c101d00 */
[----:B------:R-:W5:Y:S04]  /*122a0*/  LD.E.128 R40, desc[UR40][R40.64] ;  /* 0x0000002828287980 */ /* 0x000f68000c101d00 */
[----:B------:R-:W5:Y:S01]  /*122b0*/  LD.E.128 R60, desc[UR40][R60.64] ;  /* 0x000000283c3c7980 */ /* 0x000f62000c101d00 */
[----:B---3--:R-:W-:-:S02]  /*122c0*/  ISETP.NE.AND P2, PT, R14, 0x1, PT ;  /* 0x000000010e00780c */ /* 0x008fc40003f45270 */
[----:B------:R-:W-:Y:S01]  /*122d0*/  ISETP.GE.AND P1, PT, R197, UR8, PT ;  /* 0x00000008c5007c0c */ /* 0x000fe2000bf26270 */
[----:B------:R-:W5:Y:S01]  /*122e0*/  LD.E.128 R56, desc[UR40][R56.64] ;  /* 0x0000002838387980 */ /* 0x000f62000c101d00 */
[----:B------:R-:W-:Y:S02]  /*122f0*/  LOP3.LUT R0, R3, 0x2, R0, 0xe2, !PT ;  /* 0x0000000203007812 */ /* 0x000fe400078ee200 */
[----:B------:R-:W-:Y:S01]  /*12300*/  SEL R3, RZ, 0xffffffff, P1 ;  /* 0xffffffffff037807 */ /* 0x000fe20000800000 */
[----:B------:R-:W5:Y:S04]  /*12310*/  LD.E.128 R52, desc[UR40][R52.64] ;  /* 0x0000002834347980 */ /* 0x000f68000c101d00 */
[----:B------:R-:W5:Y:S02]  /*12320*/  LD.E.128 R96, desc[UR40][R96.64] ;  /* 0x0000002860607980 */ /* 0x000f64000c101d00 */
[----:B------:R-:W3:Y:S01]  /*12330*/  @P2 LDC R15, c[0x0][0xcec] ;  /* 0x00033b00ff0f2b82 */ /* 0x000ee20000000800 */
[----:B------:R-:W-:Y:S01]  /*12340*/  IMAD.SHL.U32 R3, R3, 0x4, RZ ;  /* 0x0000000403037824 */ /* 0x000fe200078e00ff */
[----:B------:R-:W5:Y:S04]  /*12350*/  LD.E.128 R92, desc[UR40][R92.64] ;  /* 0x000000285c5c7980 */ /* 0x000f68000c101d00 */
[----:B------:R-:W5:Y:S02]  /*12360*/  LD.E.128 R88, desc[UR40][R88.64] ;  /* 0x0000002858587980 */ /* 0x000f64000c101d00 */
[----:B--2---:R-:W2:Y:S01]  /*12370*/  @P2 LDC R21, c[0x0][0xcf0] ;  /* 0x00033c00ff152b82 */ /* 0x004ea20000000800 */
[----:B------:R-:W-:Y:S01]  /*12380*/  IMAD R8, R12, UR4, RZ ;  /* 0x000000040c087c24 */ /* 0x000fe2000f8e02ff */
[----:B------:R-:W-:Y:S01]  /*12390*/  ISETP.GE.AND P0, PT, R196, UR8, PT ;  /* 0x00000008c4007c0c */ /* 0x000fe2000bf06270 */
[----:B------:R-:W5:Y:S01]  /*123a0*/  LD.E.128 R84, desc[UR40][R84.64] ;  /* 0x0000002854547980 */ /* 0x000f62000c101d00 */
[----:B------:R-:W-:Y:S01]  /*123b0*/  LOP3.LUT R3, R3, 0x4, R0, 0xe2, !PT ;  /* 0x0000000403037812 */ /* 0x000fe200078ee200 */
[----:B------:R-:W-:Y:S01]  /*123c0*/  IMAD R0, R218, 0x20, R219 ;  /* 0x00000020da007824 */ /* 0x000fe200078e02db */
[----:B------:R-:W-:Y:S01]  /*123d0*/  SEL R10, RZ, 0xffffffff, P0 ;  /* 0xffffffffff0a7807 */ /* 0x000fe20000000000 */
[----:B------:R-:W-:Y:S01]  /*123e0*/  IMAD R11, R193, UR5, R8 ;  /* 0x00000005c10b7c24 */ /* 0x000fe2000f8e0208 */
[----:B------:R-:W-:Y:S01]  /*123f0*/  ISETP.GE.AND P0, PT, R195, UR8, PT ;  /* 0x00000008c3007c0c */ /* 0x000fe2000bf06270 */
[----:B------:R-:W-:Y:S01]  /*12400*/  IMAD.WIDE.U32 R8, R193, UR4, RZ ;  /* 0x00000004c1087c25 */ /* 0x000fe2000f8e00ff */
[----:B------:R-:W-:Y:S01]  /*12410*/  ULDC.64 UR4, c[0x0][0xbf0] ;  /* 0x0002fc0000047ab9 */ /* 0x000fe20000000a00 */
[----:B------:R-:W5:Y:S02]  /*12420*/  LD.E.128 R80, desc[UR40][R80.64] ;  /* 0x0000002850507980 */ /* 0x000f64000c101d00 */
[----:B------:R-:W-:-:S02]  /*12430*/  IMAD.IADD R12, R23, 0x1, R0 ;  /* 0x00000001170c7824 */ /* 0x000fc400078e0200 */
[----:B------:R-:W-:Y:S01]  /*12440*/  IMAD.SHL.U32 R10, R10, 0x8, RZ ;  /* 0x000000080a0a7824 */ /* 0x000fe200078e00ff */
[----:B------:R-:W5:Y:S01]  /*12450*/  LD.E.128 R76, desc[UR40][R76.64] ;  /* 0x000000284c4c7980 */ /* 0x000f62000c101d00 */
[----:B------:R-:W-:Y:S01]  /*12460*/  IMAD.IADD R9, R9, 0x1, R11 ;  /* 0x0000000109097824 */ /* 0x000fe200078e020b */
[----:B------:R-:W-:Y:S01]  /*12470*/  SEL R11, RZ, 0xffffffff, P0 ;  /* 0xffffffffff0b7807 */ /* 0x000fe20000000000 */
[----:B---3--:R-:W-:Y:S01]  /*12480*/  @P2 IMAD.HI.U32 R0, R12, R15, RZ ;  /* 0x0000000f0c002227 */ /* 0x008fe200078e00ff */
[----:B------:R-:W-:Y:S01]  /*12490*/  LOP3.LUT R10, R10, 0x8, R3, 0xe2, !PT ;  /* 0x000000080a0a7812 */ /* 0x000fe200078ee203 */
[----:B------:R-:W5:Y:S02]  /*124a0*/  LD.E.128 R72, desc[UR40][R72.64] ;  /* 0x0000002848487980 */ /* 0x000f64000c101d00 */
[----:B------:R-:W-:Y:S01]  /*124b0*/  IMAD.MOV.U32 R3, RZ, RZ, R12 ;  /* 0x000000ffff037224 */ /* 0x000fe200078e000c */
[----:B--2---:R-:W-:Y:S01]  /*124c0*/  @P2 SHF.R.U32.HI R3, RZ, R21, R0 ;  /* 0x00000015ff032219 */ /* 0x004fe20000011600 */
[----:B------:R-:W-:Y:S01]  /*124d0*/  IMAD.SHL.U32 R11, R11, 0x10, RZ ;  /* 0x000000100b0b7824 */ /* 0x000fe200078e00ff */
[----:B------:R-:W5:Y:S01]  /*124e0*/  LD.E.128 R68, desc[UR40][R68.64] ;  /* 0x0000002844447980 */ /* 0x000f62000c101d00 */
[----:B------:R-:W-:Y:S01]  /*124f0*/  IMAD R13, R13, UR4, RZ ;  /* 0x000000040d0d7c24 */ /* 0x000fe2000f8e02ff */
[----:B------:R-:W-:-:S02]  /*12500*/  ISETP.GE.AND P0, PT, R194, UR8, PT ;  /* 0x00000008c2007c0c */ /* 0x000fc4000bf06270 */
[----:B------:R-:W-:Y:S01]  /*12510*/  LOP3.LUT R10, R11, 0x10, R10, 0xe2, !PT ;  /* 0x000000100b0a7812 */ /* 0x000fe200078ee20a */
[C---:B------:R-:W-:Y:S01]  /*12520*/  IMAD R13, R192.reuse, UR5, R13 ;  /* 0x00000005c00d7c24 */ /* 0x040fe2000f8e020d */
[----:B------:R-:W-:Y:S01]  /*12530*/  @!PT LDS RZ, [RZ] ;  /* 0x00000000fffff984 */ /* 0x000fe20000000800 */
[----:B------:R-:W-:Y:S01]  /*12540*/  @!PT LDS RZ, [RZ] ;  /* 0x00000000fffff984 */ /* 0x000fe20000000800 */
[----:B------:R-:W-:Y:S01]  /*12550*/  @!PT LDS RZ, [RZ] ;  /* 0x00000000fffff984 */ /* 0x000fe20000000800 */
[----:B------:R-:W-:Y:S01]  /*12560*/  @!PT LDS RZ, [RZ] ;  /* 0x00000000fffff984 */ /* 0x000fe20000000800 */
[----:B------:R2:W-:Y:S06]  /*12570*/  MEMBAR.ALL.CTA ;  /* 0x0000000000007992 */ /* 0x0005ec0000008000 */
[----:B--2---:R-:W2:Y:S01]  /*12580*/  FENCE.VIEW.ASYNC.S ;  /* 0x00000000000073c6 */ /* 0x004ea20000000000 */
[----:B------:R-:W-:Y:S01]  /*12590*/  IMAD.WIDE.U32 R192, R192, UR4, R8 ;  /* 0x00000004c0c07c25 */ /* 0x000fe2000f8e0008 */
[----:B------:R-:W-:Y:S01]  /*125a0*/  SHF.R.S32.HI R8, RZ, 0x1f, R3 ;  /* 0x0000001fff087819 */ /* 0x000fe20000011403 */
[----:B------:R-:W-:-:S02]  /*125b0*/  ULDC.64 UR4, c[0x0][0xbe0] ;  /* 0x0002f80000047ab9 */ /* 0x000fc40000000a00 */
[----:B------:R-:W-:Y:S01]  /*125c0*/  IMAD.MOV R11, RZ, RZ, -R3 ;  /* 0x000000ffff0b7224 */ /* 0x000fe200078e0a03 */
[----:B------:R-:W-:Y:S01]  /*125d0*/  SEL R0, RZ, 0xffffffff, P0 ;  /* 0xffffffffff007807 */ /* 0x000fe20000000000 */
[----:B------:R-:W-:Y:S02]  /*125e0*/  IMAD R8, R8, UR4, RZ ;  /* 0x0000000408087c24 */ /* 0x000fe4000f8e02ff */
[----:B------:R-:W-:Y:S02]  /*125f0*/  IMAD R11, R14, R11, R12 ;  /* 0x0000000b0e0b7224 */ /* 0x000fe400078e020c */
[----:B------:R-:W-:Y:S02]  /*12600*/  IMAD.IADD R193, R193, 0x1, R13 ;  /* 0x00000001c1c17824 */ /* 0x000fe400078e020d */
[----:B------:R-:W-:Y:S01]  /*12610*/  IMAD.SHL.U32 R15, R0, 0x20, RZ ;  /* 0x00000020000f7824 */ /* 0x000fe200078e00ff */
[----:B------:R-:W-:Y:S01]  /*12620*/  SHF.R.S32.HI R0, RZ, 0x1f, R11 ;  /* 0x0000001fff007819 */ /* 0x000fe2000001140b */
[----:B------:R-:W-:-:S02]  /*12630*/  IMAD R13, R3, UR5, R8 ;  /* 0x00000005030d7c24 */ /* 0x000fc4000f8e0208 */
        /* <DEDUP_REMOVED lines=8> */
[----:B-1----:R-:W-:Y:S01]  /*126c0*/  IMAD.IADD R27, R219, 0x1, R23 ;  /* 0x00000001db1b7824 */ /* 0x002fe200078e0217 */
[----:B------:R-:W-:Y:S01]  /*126d0*/  ISETP.GE.AND P0, PT, R222, UR8, PT ;  /* 0x00000008de007c0c */ /* 0x000fe2000bf06270 */
[----:B------:R-:W-:-:S02]  /*126e0*/  IMAD R28, R14, UR5, RZ ;  /* 0x000000050e1c7c24 */ /* 0x000fc4000f8e02ff */
[----:B------:R-:W-:Y:S01]  /*126f0*/  IMAD.WIDE.U32 R8, R11, UR4, R8 ;  /* 0x000000040b087c25 */ /* 0x000fe2000f8e0008 */
[----:B------:R-:W-:Y:S01]  /*12700*/  UIADD3 UR4, UR38, 0x38820, URZ ;  /* 0x0003882026047890 */ /* 0x000fe2000fffe03f */
[----:B------:R-:W-:Y:S02]  /*12710*/  SEL R0, RZ, 0x80, P0 ;  /* 0x00000080ff007807 */ /* 0x000fe40000000000 */
[----:B------:R-:W-:Y:S01]  /*12720*/  ISETP.GE.AND P0, PT, R27, R28, PT ;  /* 0x0000001c1b00720c */ /* 0x000fe20003f06270 */
[----:B------:R-:W-:Y:S01]  /*12730*/  IMAD.IADD R9, R9, 0x1, R13 ;  /* 0x0000000109097824 */ /* 0x000fe200078e020d */
[----:B------:R-:W-:Y:S01]  /*12740*/  UPRMT UR4, URZ, 0x654, UR4 ;  /* 0x000006543f047896 */ /* 0x000fe20008000004 */
[C---:B------:R-:W-:Y:S02]  /*12750*/  LEA R23, P1, R8.reuse, UR6, 0x1 ;  /* 0x0000000608177c11 */ /* 0x040fe4000f8208ff */
[----:B------:R-:W-:Y:S02]  /*12760*/  LOP3.LUT R10, R15, 0x20, R10, 0xe2, !PT ;  /* 0x000000200f0a7812 */ /* 0x000fe400078ee20a */
[----:B------:R-:W-:Y:S01]  /*12770*/  LEA.HI.X R26, R8, UR7, R9, 0x1, P1 ;  /* 0x00000007081a7c11 */ /* 0x000fe200088f0c09 */
[----:B------:R-:W-:Y:S01]  /*12780*/  BSSY B1, `(.L_x_2005) ;  /* 0x000002b000017945 */ /* 0x000fe20003800000 */
[----:B------:R-:W-:-:S02]  /*12790*/  LOP3.LUT R3, R10, R3, RZ, 0xfc, !PT ;  /* 0x000000030a037212 */ /* 0x000fc400078efcff */
[----:B--2---:R-:W-:Y:S01]  /*127a0*/  SYNCS.ARRIVE.TRANS64.RED.A1T0 RZ, [UR4], RZ ;  /* 0x000000ffffff79a7 */ /* 0x004fe20008100404 */
[----:B------:R1:W2:Y:S01]  /*127b0*/  SHFL.IDX PT, R10, R23, RZ, 0x181f ;  /* 0x00181fff170a7589 */ /* 0x0002a200000e0000 */
[----:B------:R-:W-:-:S03]  /*127c0*/  LOP3.LUT R0, R3, R0, RZ, 0xfc, !PT ;  /* 0x0000000003007212 */ /* 0x000fc600078efcff */
[----:B------:R1:W3:Y:S01]  /*127d0*/  SHFL.IDX PT, R11, R26, RZ, 0x181f ;  /* 0x00181fff1a0b7589 */ /* 0x0002e200000e0000 */
[----:B------:R-:W-:Y:S02]  /*127e0*/  SHF.R.S32.HI R29, RZ, 0x1f, R194 ;  /* 0x0000001fff1d7819 */ /* 0x000fe400000114c2 */
[----:B------:R-:W-:Y:S02]  /*127f0*/  SHF.R.S32.HI R30, RZ, 0x1f, R195 ;  /* 0x0000001fff1e7819 */ /* 0x000fe400000114c3 */
[----:B------:R-:W-:Y:S02]  /*12800*/  SHF.R.S32.HI R31, RZ, 0x1f, R196 ;  /* 0x0000001fff1f7819 */ /* 0x000fe400000114c4 */
[----:B------:R-:W-:Y:S02]  /*12810*/  SHF.R.S32.HI R32, RZ, 0x1f, R197 ;  /* 0x0000001fff207819 */ /* 0x000fe400000114c5 */
[----:B------:R-:W-:Y:S01]  /*12820*/  SHF.R.S32.HI R33, RZ, 0x1f, R198 ;  /* 0x0000001fff217819 */ /* 0x000fe200000114c6 */
[----:B-1----:R-:W-:Y:S06]  /*12830*/  @P0 BRA `(.L_x_2006) ;  /* 0x00000000007c0947 */ /* 0x002fec0003800000 */
[----:B------:R-:W-:Y:S02]  /*12840*/  ISETP.GE.AND P1, PT, R198, UR8, PT ;  /* 0x00000008c6007c0c */ /* 0x000fe4000bf26270 */
[----:B------:R-:W-:Y:S02]  /*12850*/  ISETP.GE.AND P0, PT, R189, UR8, PT ;  /* 0x00000008bd007c0c */ /* 0x000fe4000bf06270 */
[----:B------:R-:W-:Y:S02]  /*12860*/  ISETP.GE.AND P5, PT, R197, UR8, PT ;  /* 0x00000008c5007c0c */ /* 0x000fe4000bfa6270 */
[----:B------:R-:W-:-:S07]  /*12870*/  ISETP.GE.AND P3, PT, R196, UR8, PT ;  /* 0x00000008c4007c0c */ /* 0x000fce000bf66270 */
[CC--:B--2---:R-:W-:Y:S02]  /*12880*/  @!P1 LEA R12, P2, R198.reuse, R10.reuse, 0x1 ;  /* 0x0000000ac60c9211 */ /* 0x0c4fe400078408ff */
[----:B---3--:R-:W-:Y:S02]  /*12890*/  @!P0 IMAD.WIDE R8, R189, 0x2, R10 ;  /* 0x00000002bd088825 */ /* 0x008fe400078e020a */
        /* <DEDUP_REMOVED lines=25> */
.L_x_2006:
[----:B------:R-:W-:Y:S05]  /*12a30*/  BSYNC B1 ;  /* 0x0000000000017941 */ /* 0x000fea0003800000 */
.L_x_2005:
[----:B----45:R-:W-:Y:S01]  /*12a40*/  VIADD R4, R27, 0x20 ;  /* 0x000000201b047836 */ /* 0x030fe20000000000 */
[----:B------:R1:W4:Y:S04]  /*12a50*/  SHFL.IDX PT, R7, R26, 0x1, 0x181f ;  /* 0x00381f001a077f89 */ /* 0x00032800000e0000 */
[----:B------:R-:W-:Y:S01]  /*12a60*/  ISETP.GE.AND P0, PT, R4, R28, PT ;  /* 0x0000001c0400720c */ /* 0x000fe20003f06270 */
[----:B------:R1:W0:-:S12]  /*12a70*/  SHFL.IDX PT, R6, R23, 0x1, 0x181f ;  /* 0x00381f0017067f89 */ /* 0x00021800000e0000 */
[----:B-1----:R-:W-:Y:S05]  /*12a80*/  @P0 BRA `(.L_x_2007) ;  /* 0x0000000c007c0947 */ /* 0x002fea0003800000 */
[----:B------:R-:W-:Y:S02]  /*12a90*/  ISETP.GE.AND P0, PT, R189, UR8, PT ;  /* 0x00000008bd007c0c */ /* 0x000fe4000bf06270 */
[----:B------:R-:W-:Y:S02]  /*12aa0*/  ISETP.GE.AND P5, PT, R198, UR8, PT ;  /* 0x00000008c6007c0c */ /* 0x000fe4000bfa6270 */
[----:B------:R-:W-:Y:S02]  /*12ab0*/  ISETP.GE.AND P3, PT, R197, UR8, PT ;  /* 0x00000008c5007c0c */ /* 0x000fe4000bf66270 */
[----:B------:R-:W-:Y:S02]  /*12ac0*/  ISETP.GE.AND P2, PT, R196, UR8, PT ;  /* 0x00000008c4007c0c */ /* 0x000fe4000bf46270 */
[----:B------:R-:W-:-:S05]  /*12ad0*/  ISETP.GE.AND P1, PT, R195, UR8, PT ;  /* 0x00000008c3007c0c */ /* 0x000fca000bf26270 */
[----:B0---4-:R-:W-:Y:S02]  /*12ae0*/  @!P0 IMAD.WIDE R4, R189, 0x2, R6 ;  /* 0x00000002bd048825 */ /* 0x011fe400078e0206 */
[-C--:B------:R-:W-:Y:S02]  /*12af0*/  @!P5 LEA R8, P4, R198, R6.reuse, 0x1 ;  /* 0x00000006c608d211 */ /* 0x080fe400078808ff */
[----:B--2---:R-:W-:Y:S01]  /*12b00*/  @!P3 LEA R10, P6, R197, R6, 0x1 ;  /* 0x00000006c50ab211 */ /* 0x004fe200078c08ff */
[----:B------:R0:W-:Y:S01]  /*12b10*/  @!P0 ST.E.128 desc[UR40][R4.64], R48 ;  /* 0x0000003004008985 */ /* 0x0001e2000c101d28 */
[----:B------:R-:W-:Y:S02]  /*12b20*/  ISETP.GE.AND P0, PT, R194, UR8, PT ;  /* 0x00000008c2007c0c */ /* 0x000fe4000bf06270 */
[----:B------:R-:W-:Y:S02]  /*12b30*/  @!P5 LEA.HI.X R9, R198, R7, R33, 0x1, P4 ;  /* 0x00000007c609d211 */ /* 0x000fe400020f0c21 */
[----:B------:R-:W-:-:S02]  /*12b40*/  LOP3.LUT P4, RZ, R3, 0x40, RZ, 0xc0, !PT ;  /* 0x0000004003ff7812 */ /* 0x000fc4000788c0ff */
[----:B---3--:R-:W-:Y:S01]  /*12b50*/  @!P3 LEA.HI.X R11, R197, R7, R32, 0x1, P6 ;  /* 0x00000007c50bb211 */ /* 0x008fe200030f0c20 */
[----:B------:R1:W-:Y:S01]  /*12b60*/  @!P5 ST.E.128 desc[UR40][R8.64], R40 ;  /* 0x000000280800d985 */ /* 0x0003e2000c101d28 */
[----:B------:R-:W-:-:S03]  /*12b70*/  @!P2 LEA R12, P5, R196, R6, 0x1 ;  /* 0x00000006c40ca211 */ /* 0x000fc600078a08ff */
[----:B------:R1:W-:Y:S01]  /*12b80*/  @!P3 ST.E.128 desc[UR40][R10.64], R60 ;  /* 0x0000003c0a00b985 */ /* 0x0003e2000c101d28 */
[-C--:B------:R-:W-:Y:S02]  /*12b90*/  @!P2 LEA.HI.X R13, R196, R7.reuse, R31, 0x1, P5 ;  /* 0x00000007c40da211 */ /* 0x080fe400028f0c1f */
[CC--:B------:R-:W-:Y:S02]  /*12ba0*/  @!P0 LEA R14, P3, R194.reuse, R6.reuse, 0x1 ;  /* 0x00000006c20e8211 */ /* 0x0c0fe400078608ff */
[-C--:B0-----:R-:W-:Y:S01]  /*12bb0*/  @!P1 LEA R4, P6, R195, R6.reuse, 0x1 ;  /* 0x00000006c3049211 */ /* 0x081fe200078c08ff */
[----:B------:R1:W-:Y:S01]  /*12bc0*/  @!P2 ST.E.128 desc[UR40][R12.64], R52 ;  /* 0x000000340c00a985 */ /* 0x0003e2000c101d28 */
[----:B------:R-:W-:Y:S02]  /*12bd0*/  @P4 LEA R20, P5, R223, R6, 0x1 ;  /* 0x00000006df144211 */ /* 0x000fe400078a08ff */
[-C--:B------:R-:W-:Y:S02]  /*12be0*/  @!P1 LEA.HI.X R5, R195, R7.reuse, R30, 0x1, P6 ;  /* 0x00000007c3059211 */ /* 0x080fe400030f0c1e */
[----:B------:R-:W-:-:S02]  /*12bf0*/  @!P0 LEA.HI.X R15, R194, R7, R29, 0x1, P3 ;  /* 0x00000007c20f8211 */ /* 0x000fc400018f0c1d */
[----:B------:R-:W-:Y:S01]  /*12c00*/  @P4 LEA.HI.X R21, R223, R7, R229, 0x1, P5 ;  /* 0x00000007df154211 */ /* 0x000fe200028f0ce5 */
[----:B------:R1:W-:Y:S04]  /*12c10*/  @!P1 ST.E.128 desc[UR40][R4.64], R92 ;  /* 0x0000005c04009985 */ /* 0x0003e8000c101d28 */
[----:B------:R1:W-:Y:S01]  /*12c20*/  @!P0 ST.E.128 desc[UR40][R14.64], R84 ;  /* 0x000000540e008985 */ /* 0x0003e2000c101d28 */
[----:B------:R-:W-:-:S03]  /*12c30*/  LOP3.LUT P0, RZ, R0, 0x80, RZ, 0xc0, !PT ;  /* 0x0000008000ff7812 */ /* 0x000fc6000780c0ff */
[----:B------:R1:W-:Y:S10]  /*12c40*/  @P4 ST.E.128 desc[UR40][R20.64], R76 ;  /* 0x0000004c14004985 */ /* 0x0003f4000c101d28 */
[----:B------:R-:W-:Y:S05]  /*12c50*/  @!P0 BRA `(.L_x_2007) ;  /* 0x0000000c00088947 */ /* 0x000fea0003800000 */
[----:B-1----:R-:W-:-:S04]  /*12c60*/  LEA R4, P0, R222, R6, 0x1 ;  /* 0x00000006de047211 */ /* 0x002fc800078008ff */
[----:B------:R-:W-:-:S05]  /*12c70*/  LEA.HI.X R5, R222, R7, R228, 0x1, P0 ;  /* 0x00000007de057211 */ /* 0x000fca00000f0ce4 */
[----:B------:R0:W-:Y:S01]  /*12c80*/  ST.E.128 desc[UR40][R4.64], R68 ;  /* 0x0000004404007985 */ /* 0x0001e2000c101d28 */
[----:B------:R-:W-:Y:S05]  /*12c90*/  BRA `(.L_x_2007) ;  /* 0x0000000800f87947 */ /* 0x000fea0003800000 */
.L_x_2003:
[----:B------:R-:W1:Y:S01]  /*12ca0*/  LDC R14, c[0x0][0xce8] ;  /* 0x00033a00ff0e7b82 */ /* 0x000e620000000800 */
[----:B------:R-:W-:Y:S01]  /*12cb0*/  ULDC UR6, c[0x0][0xbc8] ;  /* 0x0002f20000067ab9 */ /* 0x000fe20000000800 */
[----:B------:R-:W-:Y:S01]  /*12cc0*/  ISETP.GE.AND P2, PT, R227, 0x40, PT ;  /* 0x00000040e300780c */ /* 0x000fe20003f46270 */
[----:B------:R-:W-:Y:S01]  /*12cd0*/  BSSY B1, `(.L_x_2008) ;  /* 0x0000036000017945 */ /* 0x000fe20003800000 */
[----:B------:R-:W-:Y:S02]  /*12ce0*/  ISETP.GE.AND P1, PT, R198, UR6, PT ;  /* 0x00000006c6007c0c */ /* 0x000fe4000bf26270 */
[----:B------:R-:W-:Y:S02]  /*12cf0*/  ISETP.GE.AND P3, PT, R189, UR6, PT ;  /* 0x00000006bd007c0c */ /* 0x000fe4000bf66270 */
[----:B------:R-:W-:Y:S02]  /*12d00*/  SEL R0, RZ, 0xffffffff, P1 ;  /* 0xffffffffff007807 */ /* 0x000fe40000800000 */
[----:B------:R-:W-:-:S02]  /*12d10*/  SEL R3, RZ, 0x1, P3 ;  /* 0x00000001ff037807 */ /* 0x000fc40001800000 */
[----:B------:R-:W-:Y:S01]  /*12d20*/  ISETP.GE.AND P1, PT, R197, UR6, PT ;  /* 0x00000006c5007c0c */ /* 0x000fe2000bf26270 */
[----:B------:R-:W-:Y:S01]  /*12d30*/  IMAD.SHL.U32 R4, R0, 0x2, RZ ;  /* 0x0000000200047824 */ /* 0x000fe200078e00ff */
[----:B------:R-:W-:Y:S01]  /*12d40*/  SHF.R.S32.HI R10, RZ, 0x1f, R193 ;  /* 0x0000001fff0a7819 */ /* 0x000fe200000114c1 */
[----:B------:R-:W-:Y:S01]  /*12d50*/  IMAD R0, R218, 0x20, R219 ;  /* 0x00000020da007824 */ /* 0x000fe200078e02db */
[----:B------:R-:W-:Y:S02]  /*12d60*/  SHF.R.S32.HI R11, RZ, 0x1f, R192 ;  /* 0x0000001fff0b7819 */ /* 0x000fe400000114c0 */
[----:B------:R-:W-:Y:S01]  /*12d70*/  LOP3.LUT R21, R4, 0x2, R3, 0xe2, !PT ;  /* 0x0000000204157812 */ /* 0x000fe200078ee203 */
[----:B------:R-:W-:Y:S01]  /*12d80*/  IMAD.IADD R13, R23, 0x1, R0 ;  /* 0x00000001170d7824 */ /* 0x000fe200078e0200 */
[----:B-1----:R-:W-:-:S13]  /*12d90*/  ISETP.NE.AND P0, PT, R14, 0x1, PT ;  /* 0x000000010e00780c */ /* 0x002fda0003f05270 */
[----:B------:R-:W1:Y:S08]  /*12da0*/  @P0 LDC R20, c[0x0][0xcec] ;  /* 0x00033b00ff140b82 */ /* 0x000e700000000800 */
[----:B------:R-:W2:Y:S01]  /*12db0*/  @P0 LDC R15, c[0x0][0xcf0] ;  /* 0x00033c00ff0f0b82 */ /* 0x000ea20000000800 */
[----:B------:R-:W-:Y:S05]  /*12dc0*/  @P2 BRA `(.L_x_2009) ;  /* 0x0000000000982947 */ /* 0x000fea0003800000 */
[----:B------:R-:W3:Y:S01]  /*12dd0*/  S2R R8, SR_TID.X ;  /* 0x0000000000087919 */ /* 0x000ee20000002100 */
[----:B------:R-:W4:Y:S01]  /*12de0*/  LDC R12, c[0x0][0xce8] ;  /* 0x00033a00ff0c7b82 */ /* 0x000f220000000800 */
[----:B------:R-:W-:Y:S02]  /*12df0*/  ULDC UR4, c[0x0][0xb88] ;  /* 0x0002e20000047ab9 */ /* 0x000fe40000000800 */
[----:B----4-:R-:W-:Y:S01]  /*12e00*/  IMAD R3, R12, UR4, RZ ;  /* 0x000000040c037c24 */ /* 0x010fe2000f8e02ff */
[----:B---3--:R-:W-:-:S04]  /*12e10*/  IADD3 R8, R23, -0x80, R8 ;  /* 0xffffff8017087810 */ /* 0x008fc80007ffe008 */
[----:B------:R-:W-:-:S13]  /*12e20*/  ISETP.GE.AND P2, PT, R8, R3, PT ;  /* 0x000000030800720c */ /* 0x000fda0003f46270 */
[----:B------:R-:W-:Y:S05]  /*12e30*/  @P2 BRA `(.L_x_2009) ;  /* 0x00000000007c2947 */ /* 0x000fea0003800000 */
[----:B------:R-:W-:Y:S01]  /*12e40*/  ISETP.NE.AND P2, PT, R12, 0x1, PT ;  /* 0x000000010c00780c */ /* 0x000fe20003f45270 */
[----:B------:R-:W-:Y:S01]  /*12e50*/  ULDC.64 UR4, c[0x0][0xc90] ;  /* 0x0003240000047ab9 */ /* 0x000fe20000000a00 */
[----:B------:R-:W-:Y:S02]  /*12e60*/  IMAD.MOV.U32 R3, RZ, RZ, R8 ;  /* 0x000000ffff037224 */ /* 0x000fe400078e0008 */
[----:B------:R-:W-:-:S04]  /*12e70*/  IMAD R6, R10, UR4, RZ ;  /* 0x000000040a067c24 */ /* 0x000fc8000f8e02ff */
[----:B------:R-:W-:-:S05]  /*12e80*/  IMAD R7, R193, UR5, R6 ;  /* 0x00000005c1077c24 */ /* 0x000fca000f8e0206 */
[----:B------:R-:W3:Y:S08]  /*12e90*/  @P2 LDC R5, c[0x0][0xcec] ;  /* 0x00033b00ff052b82 */ /* 0x000ef00000000800 */
[----:B------:R-:W4:Y:S01]  /*12ea0*/  @P2 LDC R9, c[0x0][0xcf0] ;  /* 0x00033c00ff092b82 */ /* 0x000f220000000800 */
[----:B---3--:R-:W-:-:S04]  /*12eb0*/  @P2 IMAD.HI.U32 R0, R8, R5, RZ ;  /* 0x0000000508002227 */ /* 0x008fc800078e00ff */
[----:B------:R-:W-:Y:S01]  /*12ec0*/  IMAD.WIDE.U32 R4, R193, UR4, RZ ;  /* 0x00000004c1047c25 */ /* 0x000fe2000f8e00ff */
[----:B------:R-:W-:Y:S01]  /*12ed0*/  ULDC.64 UR4, c[0x0][0xc98] ;  /* 0x0003260000047ab9 */ /* 0x000fe20000000a00 */
[----:B----4-:R-:W-:Y:S02]  /*12ee0*/  @P2 SHF.R.U32.HI R3, RZ, R9, R0 ;  /* 0x00000009ff032219 */ /* 0x010fe40000011600 */
[----:B------:R-:W-:Y:S02]  /*12ef0*/  IMAD.IADD R5, R5, 0x1, R7 ;  /* 0x0000000105057824 */ /* 0x000fe400078e0207 */
[----:B------:R-:W-:Y:S02]  /*12f00*/  IMAD R9, R11, UR4, RZ ;  /* 0x000000040b097c24 */ /* 0x000fe4000f8e02ff */
[----:B------:R-:W-:Y:S02]  /*12f10*/  IMAD.MOV R7, RZ, RZ, -R3 ;  /* 0x000000ffff077224 */ /* 0x000fe400078e0a03 */
[----:B------:R-:W-:-:S04]  /*12f20*/  IMAD.WIDE.U32 R4, R192, UR4, R4 ;  /* 0x00000004c0047c25 */ /* 0x000fc8000f8e0004 */
[----:B------:R-:W-:Y:S01]  /*12f30*/  IMAD R7, R12, R7, R8 ;  /* 0x000000070c077224 */ /* 0x000fe200078e0208 */
[----:B------:R-:W-:Y:S01]  /*12f40*/  IADD3 R4, P2, R3, R4, RZ ;  /* 0x0000000403047210 */ /* 0x000fe20007f5e0ff */
        /* <DEDUP_REMOVED lines=14> */
.L_x_2009:
[----:B------:R-:W-:Y:S05]  /*13030*/  BSYNC B1 ;  /* 0x0000000000017941 */ /* 0x000fea0003800000 */
.L_x_2008:
[----:B------:R-:W-:Y:S01]  /*13040*/  ULDC.64 UR4, c[0x0][0xbe8] ;  /* 0x0002fa0000047ab9 */ /* 0x000fe20000000a00 */
[----:B-1----:R-:W-:Y:S01]  /*13050*/  @P0 IMAD.HI.U32 R0, R13, R20, RZ ;  /* 0x000000140d000227 */ /* 0x002fe200078e00ff */
[----:B---3--:R-:W-:Y:S01]  /*13060*/  SEL R6, RZ, 0xffffffff, P1 ;  /* 0xffffffffff067807 */ /* 0x008fe20000800000 */
[----:B------:R-:W-:Y:S01]  /*13070*/  BSSY B1, `(.L_x_2010) ;  /* 0x000005c000017945 */ /* 0x000fe20003800000 */
[----:B------:R-:W-:Y:S01]  /*13080*/  ISETP.GE.AND P2, PT, R196, UR6, PT ;  /* 0x00000006c4007c0c */ /* 0x000fe2000bf46270 */
[----:B------:R-:W-:Y:S01]  /*13090*/  IMAD R4, R10, UR4, RZ ;  /* 0x000000040a047c24 */ /* 0x000fe2000f8e02ff */
[----:B------:R-:W-:Y:S01]  /*130a0*/  ISETP.GE.AND P1, PT, R195, UR6, PT ;  /* 0x00000006c3007c0c */ /* 0x000fe2000bf26270 */
[----:B------:R-:W-:Y:S01]  /*130b0*/  IMAD.MOV.U32 R3, RZ, RZ, R13 ;  /* 0x000000ffff037224 */ /* 0x000fe200078e000d */
[----:B--2---:R-:W-:Y:S01]  /*130c0*/  @P0 SHF.R.U32.HI R3, RZ, R15, R0 ;  /* 0x0000000fff030219 */ /* 0x004fe20000011600 */
[C---:B------:R-:W-:Y:S01]  /*130d0*/  IMAD R7, R193.reuse, UR5, R4 ;  /* 0x00000005c1077c24 */ /* 0x040fe2000f8e0204 */
[----:B------:R-:W-:Y:S01]  /*130e0*/  SEL R0, RZ, 0xffffffff, P2 ;  /* 0xffffffffff007807 */ /* 0x000fe20001000000 */
[----:B------:R-:W-:Y:S01]  /*130f0*/  IMAD.SHL.U32 R6, R6, 0x4, RZ ;  /* 0x0000000406067824 */ /* 0x000fe200078e00ff */
[----:B------:R-:W-:Y:S01]  /*13100*/  ISETP.GE.AND P0, PT, R194, UR6, PT ;  /* 0x00000006c2007c0c */ /* 0x000fe2000bf06270 */
[----:B------:R-:W-:Y:S01]  /*13110*/  IMAD.WIDE.U32 R4, R193, UR4, RZ ;  /* 0x00000004c1047c25 */ /* 0x000fe2000f8e00ff */
[----:B------:R-:W-:Y:S01]  /*13120*/  ULDC.64 UR4, c[0x0][0xbf0] ;  /* 0x0002fc0000047ab9 */ /* 0x000fe20000000a00 */
[----:B------:R-:W-:-:S02]  /*13130*/  ISETP.GE.AND P2, PT, R222, UR6, PT ;  /* 0x00000006de007c0c */ /* 0x000fc4000bf46270 */
[----:B------:R-:W-:Y:S01]  /*13140*/  IMAD.IADD R5, R5, 0x1, R7 ;  /* 0x0000000105057824 */ /* 0x000fe200078e0207 */
[----:B------:R-:W-:Y:S01]  /*13150*/  LOP3.LUT R21, R6, 0x4, R21, 0xe2, !PT ;  /* 0x0000000406157812 */ /* 0x000fe200078ee215 */
[----:B------:R-:W-:Y:S01]  /*13160*/  IMAD R7, R11, UR4, RZ ;  /* 0x000000040b077c24 */ /* 0x000fe2000f8e02ff */
[----:B------:R-:W-:Y:S01]  /*13170*/  SHF.R.S32.HI R26, RZ, 0x1f, R194 ;  /* 0x0000001fff1a7819 */ /* 0x000fe200000114c2 */
[----:B------:R-:W-:Y:S01]  /*13180*/  IMAD.SHL.U32 R6, R0, 0x8, RZ ;  /* 0x0000000800067824 */ /* 0x000fe200078e00ff */
[----:B------:R-:W-:Y:S01]  /*13190*/  SHF.R.S32.HI R27, RZ, 0x1f, R195 ;  /* 0x0000001fff1b7819 */ /* 0x000fe200000114c3 */
[----:B------:R-:W-:Y:S01]  /*131a0*/  IMAD.MOV R0, RZ, RZ, -R3 ;  /* 0x000000ffff007224 */ /* 0x000fe200078e0a03 */
[----:B------:R-:W-:Y:S01]  /*131b0*/  SHF.R.S32.HI R28, RZ, 0x1f, R196 ;  /* 0x0000001fff1c7819 */ /* 0x000fe200000114c4 */
[----:B------:R-:W-:Y:S01]  /*131c0*/  IMAD R9, R192, UR5, R7 ;  /* 0x00000005c0097c24 */ /* 0x000fe2000f8e0207 */
[----:B------:R-:W-:Y:S01]  /*131d0*/  LOP3.LUT R21, R6, 0x8, R21, 0xe2, !PT ;  /* 0x0000000806157812 */ /* 0x000fe200078ee215 */
[----:B------:R-:W-:Y:S01]  /*131e0*/  IMAD R7, R14, R0, R13 ;  /* 0x000000000e077224 */ /* 0x000fe200078e020d */
[----:B------:R-:W-:Y:S01]  /*131f0*/  SHF.R.S32.HI R0, RZ, 0x1f, R3 ;  /* 0x0000001fff007819 */ /* 0x000fe20000011403 */
[----:B------:R-:W-:Y:S01]  /*13200*/  IMAD.WIDE.U32 R192, R192, UR4, R4 ;  /* 0x00000004c0c07c25 */ /* 0x000fe2000f8e0004 */
[----:B------:R-:W-:Y:S01]  /*13210*/  ULDC.64 UR4, c[0x0][0xbe0] ;  /* 0x0002f80000047ab9 */ /* 0x000fe20000000a00 */
[----:B------:R-:W-:-:S02]  /*13220*/  SEL R4, RZ, 0xffffffff, P1 ;  /* 0xffffffffff047807 */ /* 0x000fc40000800000 */
[----:B------:R-:W-:Y:S01]  /*13230*/  IMAD.IADD R193, R193, 0x1, R9 ;  /* 0x00000001c1c17824 */ /* 0x000fe200078e0209 */
[----:B------:R-:W-:Y:S01]  /*13240*/  SEL R6, RZ, 0xffffffff, P0 ;  /* 0xffffffffff067807 */ /* 0x000fe20000000000 */
[----:B------:R-:W-:Y:S01]  /*13250*/  IMAD R0, R0, UR4, RZ ;  /* 0x0000000400007c24 */ /* 0x000fe2000f8e02ff */
[----:B------:R-:W-:Y:S01]  /*13260*/  ISETP.GE.AND P0, PT, R223, UR6, PT ;  /* 0x00000006df007c0c */ /* 0x000fe2000bf06270 */
[----:B------:R-:W-:Y:S01]  /*13270*/  IMAD.SHL.U32 R8, R4, 0x10, RZ ;  /* 0x0000001004087824 */ /* 0x000fe200078e00ff */
[----:B------:R-:W-:Y:S01]  /*13280*/  SHF.R.S32.HI R29, RZ, 0x1f, R197 ;  /* 0x0000001fff1d7819 */ /* 0x000fe200000114c5 */
[C---:B------:R-:W-:Y:S01]  /*13290*/  IMAD R9, R3.reuse, UR5, R0 ;  /* 0x0000000503097c24 */ /* 0x040fe2000f8e0200 */
[----:B------:R-:W-:Y:S01]  /*132a0*/  SHF.R.S32.HI R0, RZ, 0x1f, R7 ;  /* 0x0000001fff007819 */ /* 0x000fe20000011407 */
[----:B------:R-:W-:Y:S01]  /*132b0*/  IMAD.WIDE.U32 R4, R3, UR4, R192 ;  /* 0x0000000403047c25 */ /* 0x000fe2000f8e00c0 */
[----:B------:R-:W-:Y:S01]  /*132c0*/  ULDC.64 UR4, c[0x0][0xbd8] ;  /* 0x0002f60000047ab9 */ /* 0x000fe20000000a00 */
[----:B------:R-:W-:-:S02]  /*132d0*/  LOP3.LUT R21, R8, 0x10, R21, 0xe2, !PT ;  /* 0x0000001008157812 */ /* 0x000fc400078ee215 */
[----:B------:R-:W-:Y:S01]  /*132e0*/  IMAD.IADD R5, R5, 0x1, R9 ;  /* 0x0000000105057824 */ /* 0x000fe200078e0209 */
[----:B------:R-:W-:Y:S01]  /*132f0*/  SHF.R.S32.HI R30, RZ, 0x1f, R198 ;  /* 0x0000001fff1e7819 */ /* 0x000fe200000114c6 */
[----:B------:R-:W-:Y:S02]  /*13300*/  IMAD R0, R0, UR4, RZ ;  /* 0x0000000400007c24 */ /* 0x000fe4000f8e02ff */
[----:B------:R-:W-:Y:S01]  /*13310*/  IMAD.WIDE.U32 R4, R7, UR4, R4 ;  /* 0x0000000407047c25 */ /* 0x000fe2000f8e0004 */
[----:B------:R-:W-:-:S03]  /*13320*/  ULDC UR4, c[0x0][0xb88] ;  /* 0x0002e20000047ab9 */ /* 0x000fc60000000800 */
[----:B------:R-:W-:Y:S02]  /*13330*/  IMAD.IADD R24, R219, 0x1, R23 ;  /* 0x00000001db187824 */ /* 0x000fe400078e0217 */
[----:B------:R-:W-:Y:S02]  /*13340*/  IMAD R25, R14, UR4, RZ ;  /* 0x000000040e197c24 */ /* 0x000fe4000f8e02ff */
[----:B------:R-:W-:Y:S01]  /*13350*/  IMAD R3, R7, UR5, R0 ;  /* 0x0000000507037c24 */ /* 0x000fe2000f8e0200 */
[----:B------:R-:W-:Y:S01]  /*13360*/  SEL R0, RZ, 0x40, P0 ;  /* 0x00000040ff007807 */ /* 0x000fe20000000000 */
[----:B------:R-:W-:Y:S01]  /*13370*/  IMAD.SHL.U32 R6, R6, 0x20, RZ ;  /* 0x0000002006067824 */ /* 0x000fe200078e00ff */
[----:B------:R-:W-:Y:S01]  /*13380*/  ISETP.GE.AND P0, PT, R24, R25, PT ;  /* 0x000000191800720c */ /* 0x000fe20003f06270 */
[----:B------:R-:W-:Y:S01]  /*13390*/  ULDC.64 UR4, c[0x0][0xb80] ;  /* 0x0002e00000047ab9 */ /* 0x000fe20000000a00 */
[----:B------:R-:W-:Y:S01]  /*133a0*/  IMAD.IADD R3, R5, 0x1, R3 ;  /* 0x0000000105037824 */ /* 0x000fe200078e0203 */
[----:B------:R-:W-:-:S02]  /*133b0*/  LEA R20, P1, R4, UR4, 0x1 ;  /* 0x0000000404147c11 */ /* 0x000fc4000f8208ff */
[----:B------:R-:W-:Y:S02]  /*133c0*/  LOP3.LUT R21, R6, 0x20, R21, 0xe2, !PT ;  /* 0x0000002006157812 */ /* 0x000fe400078ee215 */
[----:B------:R-:W-:Y:S01]  /*133d0*/  LEA.HI.X R3, R4, UR5, R3, 0x1, P1 ;  /* 0x0000000504037c11 */ /* 0x000fe200088f0c03 */
[----:B------:R1:W2:Y:S01]  /*133e0*/  SHFL.IDX PT, R6, R20, RZ, 0x181f ;  /* 0x00181fff14067589 */ /* 0x0002a200000e0000 */
[----:B------:R-:W-:Y:S02]  /*133f0*/  LOP3.LUT R21, R21, R0, RZ, 0xfc, !PT ;  /* 0x0000000015157212 */ /* 0x000fe400078efcff */
[----:B------:R-:W-:Y:S01]  /*13400*/  SEL R0, RZ, 0x80, P2 ;  /* 0x00000080ff007807 */ /* 0x000fe20001000000 */
[----:B------:R1:W3:Y:S03]  /*13410*/  SHFL.IDX PT, R7, R3, RZ, 0x181f ;  /* 0x00181fff03077589 */ /* 0x0002e600000e0000 */
[----:B------:R-:W-:Y:S01]  /*13420*/  LOP3.LUT R23, R21, R0, RZ, 0xfc, !PT ;  /* 0x0000000015177212 */ /* 0x000fe200078efcff */
[----:B------:R-:W-:Y:S06]  /*13430*/  @P0 BRA `(.L_x_2011) ;  /* 0x00000000007c0947 */ /* 0x000fec0003800000 */
[----:B------:R-:W-:Y:S02]  /*13440*/  ISETP.GE.AND P2, PT, R198, UR6, PT ;  /* 0x00000006c6007c0c */ /* 0x000fe4000bf46270 */
[----:B------:R-:W-:Y:S02]  /*13450*/  ISETP.GE.AND P1, PT, R189, UR6, PT ;  /* 0x00000006bd007c0c */ /* 0x000fe4000bf26270 */
[----:B------:R-:W-:Y:S02]  /*13460*/  ISETP.GE.AND P5, PT, R197, UR6, PT ;  /* 0x00000006c5007c0c */ /* 0x000fe4000bfa6270 */
[----:B------:R-:W-:-:S07]  /*13470*/  ISETP.GE.AND P3, PT, R196, UR6, PT ;  /* 0x00000006c4007c0c */ /* 0x000fce000bf66270 */
[CC--:B--2---:R-:W-:Y:S02]  /*13480*/  @!P2 LEA R8, P0, R198.reuse, R6.reuse, 0x1 ;  /* 0x00000006c608a211 */ /* 0x0c4fe400078008ff */
[----:B---3--:R-:W-:Y:S02]  /*13490*/  @!P1 IMAD.WIDE R4, R189, 0x2, R6 ;  /* 0x00000002bd049825 */ /* 0x008fe400078e0206 */
        /* <DEDUP_REMOVED lines=12> */
[----:B--2---:R-:W-:-:S02]  /*13560*/  @!P1 LEA R8, P6, R194, R6, 0x1 ;  /* 0x00000006c2089211 */ /* 0x004fc400078c08ff */
        /* <DEDUP_REMOVED lines=12> */
.L_x_2011:
[----:B------:R-:W-:Y:S05]  /*13630*/  BSYNC B1 ;  /* 0x0000000000017941 */ /* 0x000fea0003800000 */
.L_x_2010:
[----:B------:R-:W-:Y:S01]  /*13640*/  VIADD R0, R24, 0x20 ;  /* 0x0000002018007836 */ /* 0x000fe20000000000 */
[----:B---34-:R3:W4:Y:S04]  /*13650*/  SHFL.IDX PT, R7, R3, 0x1, 0x181f ;  /* 0x00381f0003077f89 */ /* 0x01872800000e0000 */
[----:B------:R-:W-:Y:S01]  /*13660*/  ISETP.GE.AND P0, PT, R0, R25, PT ;  /* 0x000000190000720c */ /* 0x000fe20003f06270 */
[----:B--2---:R3:W2:-:S12]  /*13670*/  SHFL.IDX PT, R6, R20, 0x1, 0x181f ;  /* 0x00381f0014067f89 */ /* 0x00469800000e0000 */
[----:B---3--:R-:W-:Y:S05]  /*13680*/  @P0 BRA `(.L_x_2007) ;  /* 0x00000000007c0947 */ /* 0x008fea0003800000 */
[----:B------:R-:W-:Y:S02]  /*13690*/  ISETP.GE.AND P2, PT, R198, UR6, PT ;  /* 0x00000006c6007c0c */ /* 0x000fe4000bf46270 */
[----:B------:R-:W-:Y:S02]  /*136a0*/  ISETP.GE.AND P3, PT, R189, UR6, PT ;  /* 0x00000006bd007c0c */ /* 0x000fe4000bf66270 */
[----:B------:R-:W-:Y:S02]  /*136b0*/  ISETP.GE.AND P5, PT, R197, UR6, PT ;  /* 0x00000006c5007c0c */ /* 0x000fe4000bfa6270 */
[----:B------:R-:W-:Y:S02]  /*136c0*/  ISETP.GE.AND P4, PT, R196, UR6, PT ;  /* 0x00000006c4007c0c */ /* 0x000fe4000bf86270 */
[----:B------:R-:W-:-:S05]  /*136d0*/  LOP3.LUT P1, RZ, R21, 0x40, RZ, 0xc0, !PT ;  /* 0x0000004015ff7812 */ /* 0x000fca000782c0ff */
[CC--:B--2---:R-:W-:Y:S02]  /*136e0*/  @!P2 LEA R8, P0, R198.reuse, R6.reuse, 0x1 ;  /* 0x00000006c608a211 */ /* 0x0c4fe400078008ff */
[----:B----4-:R-:W-:Y:S02]  /*136f0*/  @!P3 IMAD.WIDE R4, R189, 0x2, R6 ;  /* 0x00000002bd04b825 */ /* 0x010fe400078e0206 */
        /* <DEDUP_REMOVED lines=13> */
[-C--:B--2---:R-:W-:Y:S02]  /*137d0*/  @!P2 LEA R4, P6, R194, R6.reuse, 0x1 ;  /* 0x00000006c204a211 */ /* 0x084fe400078c08ff */
[-C--:B-1----:R-:W-:Y:S02]  /*137e0*/  @P1 LEA R20, P4, R223, R6.reuse, 0x1 ;  /* 0x00000006df141211 */ /* 0x082fe400078808ff */
        /* <DEDUP_REMOVED lines=9> */
.L_x_2007:
[----:B------:R-:W-:Y:S05]  /*13880*/  BSYNC B0 ;  /* 0x0000000000007941 */ /* 0x000fea0003800000 */
.L_x_2002:
[----:B------:R-:W-:Y:S02]  /*13890*/  ULDC UR4, c[0x0][0xd38] ;  /* 0x00034e0000047ab9 */ /* 0x000fe40000000800 */
[----:B0-----:R-:W-:-:S13]  /*138a0*/  ISETP.GE.AND P0, PT, R17, UR4, PT ;  /* 0x0000000411007c0c */ /* 0x001fda000bf06270 */
[----:B------:R-:W-:Y:S05]  /*138b0*/  @!P0 BRA `(.L_x_2012) ;  /* 0xfffffed400a48947 */ /* 0x000fea000383ffff */
[----:B------:R-:W-:Y:S05]  /*138c0*/  EXIT ;  /* 0x000000000000794d */ /* 0x000fea0003800000 */
.L_x_1901:
        /* <DEDUP_REMOVED lines=17> */
[----:B------:R-:W-:Y:S01]  /*139e0*/  ULDC UR5, c[0x0][0x3b8] ;  /* 0x0000ee0000057ab9 */ /* 0x000fe20000000800 */
[----:B------:R-:W-:Y:S01]  /*139f0*/  LOP3.LUT R16, R16, 0xfffffdff, RZ, 0xc0, !PT ;  /* 0xfffffdff10107812 */ /* 0x000fe200078ec0ff */
[----:B------:R-:W0:Y:S01]  /*13a00*/  S2UR UR6, SR_CgaCtaId ;  /* 0x00000000000679c3 */ /* 0x000e220000008800 */
[----:B------:R-:W-:Y:S01]  /*13a10*/  LOP3.LUT R12, R32, 0x38, RZ, 0xc0, !PT ;  /* 0x00000038200c7812 */ /* 0x000fe200078ec0ff */
[----:B------:R1:W-:Y:S01]  /*13a20*/  STL [R1+0x18], RZ ;  /* 0x000018ff01007387 */ /* 0x0003e20000100800 */
[----:B------:R-:W-:Y:S01]  /*13a30*/  LOP3.LUT R13, R2, 0x7f, RZ, 0xc0, !PT ;  /* 0x0000007f020d7812 */ /* 0x000fe200078ec0ff */
[----:B------:R-:W-:Y:S01]  /*13a40*/  ULDC.64 UR42, c[0x0][0x2f0] ;  /* 0x0000bc00002a7ab9 */ /* 0x000fe20000000a00 */
[C---:B------:R-:W-:Y:S01]  /*13a50*/  LOP3.LUT R0, R12.reuse, 0x40, RZ, 0xfc, !PT ;  /* 0x000000400c007812 */ /* 0x040fe200078efcff */
[----:B------:R-:W-:Y:S01]  /*13a60*/  ULDC UR7, c[0x0][0x2b8] ;  /* 0x0000ae0000077ab9 */ /* 0x000fe20000000800 */
[----:B------:R-:W-:Y:S01]  /*13a70*/  ISETP.GE.AND P6, PT, R12, UR4, PT ;  /* 0x000000040c007c0c */ /* 0x000fe2000bfc6270 */
[----:B------:R-:W-:Y:S01]  /*13a80*/  ULDC UR38, c[0x0][0x288] ;  /* 0x0000a20000267ab9 */ /* 0x000fe20000000800 */
[C---:B------:R-:W-:Y:S01]  /*13a90*/  ISETP.GE.AND P1, PT, R0.reuse, UR4, PT ;  /* 0x0000000400007c0c */ /* 0x040fe2000bf26270 */
[----:B------:R-:W-:Y:S01]  /*13aa0*/  ULDC UR39, c[0x0][0x448] ;  /* 0x0001120000277ab9 */ /* 0x000fe20000000800 */
[----:B------:R-:W-:Y:S01]  /*13ab0*/  ISETP.GE.AND P0, PT, R0, UR5, PT ;  /* 0x0000000500007c0c */ /* 0x000fe2000bf06270 */
[----:B------:R-:W-:Y:S01]  /*13ac0*/  IMAD.U32 R36, RZ, RZ, UR8 ;  /* 0x00000008ff247e24 */ /* 0x000fe2000f8e00ff */
[C---:B------:R-:W-:Y:S01]  /*13ad0*/  ISETP.GE.AND P5, PT, R12.reuse, UR5, PT ;  /* 0x000000050c007c0c */ /* 0x040fe2000bfa6270 */
[----:B------:R-:W-:Y:S01]  /*13ae0*/  IMAD.MOV.U32 R23, RZ, RZ, 0x1 ;  /* 0x00000001ff177424 */ /* 0x000fe200078e00ff */
[C---:B------:R-:W-:Y:S01]  /*13af0*/  LOP3.LUT R3, R12.reuse, 0x180, RZ, 0xfc, !PT ;  /* 0x000001800c037812 */ /* 0x040fe200078efcff */
[----:B------:R-:W-:Y:S01]  /*13b00*/  IMAD.MOV.U32 R18, RZ, RZ, RZ ;  /* 0x000000ffff127224 */ /* 0x000fe200078e00ff */
[C---:B------:R-:W-:Y:S01]  /*13b10*/  LOP3.LUT R9, R12.reuse, 0x80, RZ, 0xfc, !PT ;  /* 0x000000800c097812 */ /* 0x040fe200078efcff */
[----:B------:R-:W-:Y:S01]  /*13b20*/  UIMAD UR39, UR39, UR38, URZ ;  /* 0x00000026272772a4 */ /* 0x000fe2000f8e023f */
[----:B------:R-:W-:Y:S01]  /*13b30*/  LOP3.LUT R4, R12, 0x1c0, RZ, 0xfc, !PT ;  /* 0x000001c00c047812 */ /* 0x000fe200078efcff */
[----:B------:R-:W-:Y:S01]  /*13b40*/  ULDC UR48, c[0x0][0xc] ;  /* 0x0000030000307ab9 */ /* 0x000fe20000000800 */
[----:B------:R-:W-:-:S02]  /*13b50*/  ISETP.GE.AND P2, PT, R3, UR5, PT ;  /* 0x0000000503007c0c */ /* 0x000fc4000bf46270 */
[----:B------:R-:W-:Y:S02]  /*13b60*/  @P1 LOP3.LUT R16, R16, 0x200, RZ, 0xfc, !PT ;  /* 0x0000020010101812 */ /* 0x000fe400078efcff */
[----:B------:R-:W-:Y:S02]  /*13b70*/  ISETP.GE.AND P4, PT, R9, UR4, PT ;  /* 0x0000000409007c0c */ /* 0x000fe4000bf86270 */
[----:B------:R-:W-:Y:S02]  /*13b80*/  LOP3.LUT R16, R16, 0xfffbffff, RZ, 0xc0, !PT ;  /* 0xfffbffff10107812 */ /* 0x000fe400078ec0ff */
[----:B------:R-:W-:Y:S02]  /*13b90*/  ISETP.GE.AND P3, PT, R3, UR4, PT ;  /* 0x0000000403007c0c */ /* 0x000fe4000bf66270 */
[----:B------:R-:W-:Y:S02]  /*13ba0*/  @P0 LOP3.LUT R16, R16, 0x40000, RZ, 0xfc, !PT ;  /* 0x0004000010100812 */ /* 0x000fe400078efcff */
[----:B------:R-:W-:-:S02]  /*13bb0*/  ISETP.GE.AND P1, PT, R4, UR4, PT ;  /* 0x0000000404007c0c */ /* 0x000fc4000bf26270 */
[----:B------:R-:W-:Y:S02]  /*13bc0*/  LOP3.LUT R16, R16, 0xfffffbff, RZ, 0xc0, !PT ;  /* 0xfffffbff10107812 */ /* 0x000fe400078ec0ff */
[----:B------:R-:W-:Y:S02]  /*13bd0*/  SEL R3, RZ, 0x40, P2 ;  /* 0x00000040ff037807 */ /* 0x000fe40001000000 */
[----:B------:R-:W-:Y:S02]  /*13be0*/  @P6 LOP3.LUT R16, R16, 0x400, RZ, 0xfc, !PT ;  /* 0x0000040010106812 */ /* 0x000fe400078efcff */
[----:B------:R-:W-:Y:S02]  /*13bf0*/  LOP3.LUT R10, R12, 0xc0, RZ, 0xfc, !PT ;  /* 0x000000c00c0a7812 */ /* 0x000fe400078efcff */
[----:B------:R-:W-:Y:S02]  /*13c00*/  LOP3.LUT R16, R16, 0xfff7ffff, RZ, 0xc0, !PT ;  /* 0xfff7ffff10107812 */ /* 0x000fe400078ec0ff */
[----:B------:R-:W-:-:S02]  /*13c10*/  ISETP.GE.AND P2, PT, R0, UR4, PT ;  /* 0x0000000400007c0c */ /* 0x000fc4000bf46270 */
[----:B------:R-:W-:Y:S02]  /*13c20*/  @P5 LOP3.LUT R16, R16, 0x80000, RZ, 0xfc, !PT ;  /* 0x0008000010105812 */ /* 0x000fe400078efcff */
[----:B------:R-:W-:Y:S02]  /*13c30*/  ISETP.GE.AND P0, PT, R4, UR5, PT ;  /* 0x0000000504007c0c */ /* 0x000fe4000bf06270 */
[----:B------:R-:W-:Y:S02]  /*13c40*/  SEL R4, RZ, 0x40, P3 ;  /* 0x00000040ff047807 */ /* 0x000fe40001800000 */
[----:B------:R-:W-:Y:S02]  /*13c50*/  SEL R33, RZ, 0x80, P1 ;  /* 0x00000080ff217807 */ /* 0x000fe40000800000 */
[----:B------:R-:W-:Y:S02]  /*13c60*/  ISETP.GE.AND P3, PT, R0, UR5, PT ;  /* 0x0000000500007c0c */ /* 0x000fe4000bf66270 */
[----:B------:R-:W-:-:S02]  /*13c70*/  ISETP.GE.AND P1, PT, R10, UR4, PT ;  /* 0x000000040a007c0c */ /* 0x000fc4000bf26270 */
[----:B------:R-:W-:Y:S02]  /*13c80*/  SEL R0, RZ, 0xffffffff, P2 ;  /* 0xffffffffff007807 */ /* 0x000fe40001000000 */
[----:B------:R-:W-:Y:S02]  /*13c90*/  LOP3.LUT R16, R16, 0xffffffdf, RZ, 0xc0, !PT ;  /* 0xffffffdf10107812 */ /* 0x000fe400078ec0ff */
[----:B------:R-:W-:Y:S01]  /*13ca0*/  SEL R7, RZ, 0xffffffff, P3 ;  /* 0xffffffffff077807 */ /* 0x000fe20001800000 */
[----:B------:R-:W-:Y:S01]  /*13cb0*/  IMAD.SHL.U32 R8, R0, 0x2, RZ ;  /* 0x0000000200087824 */ /* 0x000fe200078e00ff */
[----:B------:R-:W-:Y:S02]  /*13cc0*/  @P4 LOP3.LUT R16, R16, 0x20, RZ, 0xfc, !PT ;  /* 0x0000002010104812 */ /* 0x000fe400078efcff */
[----:B------:R-:W-:Y:S01]  /*13cd0*/  SEL R0, RZ, 0xffffff80, P0 ;  /* 0xffffff80ff007807 */ /* 0x000fe20000000000 */
[----:B------:R-:W-:Y:S01]  /*13ce0*/  IMAD.SHL.U32 R7, R7, 0x2, RZ ;  /* 0x0000000207077824 */ /* 0x000fe200078e00ff */
[----:B------:R-:W-:-:S02]  /*13cf0*/  ISETP.GE.AND P0, PT, R9, UR5, PT ;  /* 0x0000000509007c0c */ /* 0x000fc4000bf06270 */
[----:B------:R-:W-:Y:S02]  /*13d00*/  LOP3.LUT R16, R16, 0xffffffef, RZ, 0xc0, !PT ;  /* 0xffffffef10107812 */ /* 0x000fe400078ec0ff */
[----:B------:R-:W-:Y:S02]  /*13d10*/  SEL R9, RZ, 0x4, P0 ;  /* 0x00000004ff097807 */ /* 0x000fe40000000000 */
[----:B------:R-:W-:Y:S02]  /*13d20*/  @P1 LOP3.LUT R16, R16, 0x10, RZ, 0xfc, !PT ;  /* 0x0000001010101812 */ /* 0x000fe400078efcff */
[----:B------:R-:W-:Y:S02]  /*13d30*/  SEL R5, RZ, 0x1, P6 ;  /* 0x00000001ff057807 */ /* 0x000fe40003000000 */
[----:B------:R-:W-:Y:S02]  /*13d40*/  LOP3.LUT R16, R16, 0xfffdffff, RZ, 0xc0, !PT ;  /* 0xfffdffff10107812 */ /* 0x000fe400078ec0ff */
[----:B------:R-:W-:-:S02]  /*13d50*/  SEL R6, RZ, 0x1, P5 ;  /* 0x00000001ff067807 */ /* 0x000fc40002800000 */
[----:B------:R-:W-:Y:S02]  /*13d60*/  @P0 LOP3.LUT R16, R16, 0x20000, RZ, 0xfc, !PT ;  /* 0x0002000010100812 */ /* 0x000fe400078efcff */
[----:B------:R-:W-:Y:S02]  /*13d70*/  ISETP.GE.AND P0, PT, R10, UR5, PT ;  /* 0x000000050a007c0c */ /* 0x000fe4000bf06270 */
[----:B------:R-:W-:Y:S02]  /*13d80*/  LOP3.LUT R5, R8, 0x2, R5, 0xe2, !PT ;  /* 0x0000000208057812 */ /* 0x000fe400078ee205 */
[----:B------:R-:W-:Y:S02]  /*13d90*/  LOP3.LUT R8, R7, 0x2, R6, 0xe2, !PT ;  /* 0x0000000207087812 */ /* 0x000fe400078ee206 */
[----:B------:R-:W-:Y:S02]  /*13da0*/  SEL R10, RZ, 0x8, P0 ;  /* 0x00000008ff0a7807 */ /* 0x000fe40000000000 */
[----:B------:R-:W-:-:S02]  /*13db0*/  LOP3.LUT R16, R16, 0xfffeffff, RZ, 0xc0, !PT ;  /* 0xfffeffff10107812 */ /* 0x000fc400078ec0ff */
[----:B------:R-:W-:Y:S02]  /*13dc0*/  LOP3.LUT R9, R10, R8, R9, 0xfe, !PT ;  /* 0x000000080a097212 */ /* 0x000fe400078efe09 */
[----:B------:R-:W-:Y:S02]  /*13dd0*/  LOP3.LUT R10, R12, 0x100, RZ, 0xfc, !PT ;  /* 0x000001000c0a7812 */ /* 0x000fe400078efcff */
[----:B------:R-:W-:Y:S02]  /*13de0*/  @P0 LOP3.LUT R16, R16, 0x10000, RZ, 0xfc, !PT ;  /* 0x0001000010100812 */ /* 0x000fe400078efcff */
[----:B------:R-:W-:Y:S02]  /*13df0*/  ISETP.GE.AND P0, PT, R10, UR4, PT ;  /* 0x000000040a007c0c */ /* 0x000fe4000bf06270 */
[----:B------:R-:W-:Y:S02]  /*13e00*/  SEL R6, RZ, 0x4, P4 ;  /* 0x00000004ff067807 */ /* 0x000fe40002000000 */
[----:B------:R-:W-:-:S02]  /*13e10*/  SEL R7, RZ, 0x8, P1 ;  /* 0x00000008ff077807 */ /* 0x000fc40000800000 */
[----:B------:R-:W-:Y:S02]  /*13e20*/  LOP3.LUT R16, R16, 0xfffffff7, RZ, 0xc0, !PT ;  /* 0xfffffff710107812 */ /* 0x000fe400078ec0ff */
[----:B------:R-:W-:Y:S02]  /*13e30*/  LOP3.LUT R11, R12, 0x140, RZ, 0xfc, !PT ;  /* 0x000001400c0b7812 */ /* 0x000fe400078efcff */
[----:B------:R-:W-:Y:S02]  /*13e40*/  LOP3.LUT R6, R7, R5, R6, 0xfe, !PT ;  /* 0x0000000507067212 */ /* 0x000fe400078efe06 */
[----:B------:R-:W-:Y:S02]  /*13e50*/  SEL R7, RZ, 0x10, P0 ;  /* 0x00000010ff077807 */ /* 0x000fe40000000000 */
[----:B------:R-:W-:Y:S02]  /*13e60*/  @P0 LOP3.LUT R16, R16, 0x8, RZ, 0xfc, !PT ;  /* 0x0000000810100812 */ /* 0x000fe400078efcff */
[----:B------:R-:W-:-:S02]  /*13e70*/  ISETP.GE.AND P0, PT, R11, UR4, PT ;  /* 0x000000040b007c0c */ /* 0x000fc4000bf06270 */
[----:B------:R-:W-:Y:S02]  /*13e80*/  LOP3.LUT R16, R16, 0xfffffffb, RZ, 0xc0, !PT ;  /* 0xfffffffb10107812 */ /* 0x000fe400078ec0ff */
[----:B------:R-:W-:Y:S02]  /*13e90*/  SEL R8, RZ, 0x20, P0 ;  /* 0x00000020ff087807 */ /* 0x000fe40000000000 */
[----:B------:R-:W-:Y:S02]  /*13ea0*/  LOP3.LUT R5, R32, 0x1f8, RZ, 0xc0, !PT ;  /* 0x000001f820057812 */ /* 0x000fe400078ec0ff */
[----:B------:R-:W-:Y:S02]  /*13eb0*/  ISETP.GE.AND P1, PT, R12, UR43, PT ;  /* 0x0000002b0c007c0c */ /* 0x000fe4000bf26270 */
[----:B------:R-:W-:Y:S01]  /*13ec0*/  LOP3.LUT R5, R5, 0x38, R2, 0x78, !PT ;  /* 0x0000003805057812 */ /* 0x000fe200078e7802 */
[----:B------:R-:W-:Y:S01]  /*13ed0*/  IMAD.SHL.U32 R2, R2, 0x10, RZ ;  /* 0x0000001002027824 */ /* 0x000fe200078e00ff */
[----:B------:R-:W-:-:S02]  /*13ee0*/  LOP3.LUT R7, R8, R6, R7, 0xfe, !PT ;  /* 0x0000000608077212 */ /* 0x000fc400078efe07 */
[----:B------:R-:W-:Y:S02]  /*13ef0*/  @P0 LOP3.LUT R16, R16, 0x4, RZ, 0xfc, !PT ;  /* 0x0000000410100812 */ /* 0x000fe400078efcff */
[----:B------:R-:W-:Y:S02]  /*13f00*/  ISETP.GE.AND P0, PT, R10, UR5, PT ;  /* 0x000000050a007c0c */ /* 0x000fe4000bf06270 */
[----:B------:R-:W-:Y:S02]  /*13f10*/  LOP3.LUT R16, R16, 0xffff7fff, RZ, 0xc0, !PT ;  /* 0xffff7fff10107812 */ /* 0x000fe400078ec0ff */
[----:B------:R-:W-:Y:S02]  /*13f20*/  SEL R10, RZ, 0x10, P0 ;  /* 0x00000010ff0a7807 */ /* 0x000fe40000000000 */
[----:B------:R-:W-:Y:S02]  /*13f30*/  LOP3.LUT R32, R5, 0x200, R32, 0xf8, !PT ;  /* 0x0000020005207812 */ /* 0x000fe400078ef820 */
[----:B------:R-:W-:-:S02]  /*13f40*/  LOP3.LUT R5, R37, 0x2, RZ, 0xfc, !PT ;  /* 0x0000000225057812 */ /* 0x000fc400078efcff */
[----:B------:R-:W-:Y:S02]  /*13f50*/  SHF.R.U32.HI R5, RZ, 0x3, R13 ;  /* 0x00000003ff057819 */ /* 0x000fe4000001160d */
[----:B------:R-:W-:Y:S02]  /*13f60*/  LOP3.LUT R4, R7, R4, RZ, 0xfc, !PT ;  /* 0x0000000407047212 */ /* 0x000fe400078efcff */
[----:B------:R-:W-:Y:S02]  /*13f70*/  @P0 LOP3.LUT R16, R16, 0x8000, RZ, 0xfc, !PT ;  /* 0x0000800010100812 */ /* 0x000fe400078efcff */
[----:B------:R-:W-:Y:S01]  /*13f80*/  ISETP.GE.AND P0, PT, R11, UR5, PT ;  /* 0x000000050b007c0c */ /* 0x000fe2000bf06270 */
[----:B------:R-:W-:Y:S01]  /*13f90*/  ULDC.64 UR4, c[0x0][0x418] ;  /* 0x0001060000047ab9 */ /* 0x000fe20000000a00 */
[----:B------:R-:W-:Y:S01]  /*13fa0*/  LOP3.LUT R2, R5, 0x70, R2, 0xf8, !PT ;  /* 0x0000007005027812 */ /* 0x000fe200078ef802 */
[----:B------:R-:W-:Y:S01]  /*13fb0*/  UISETP.NE.U32.AND UP0, UPT, UR4, URZ, UPT ;  /* 0x0000003f0400728c */ /* 0x000fe2000bf05070 */
[----:B------:R-:W-:-:S02]  /*13fc0*/  SEL R11, RZ, 0x20, P0 ;  /* 0x00000020ff0b7807 */ /* 0x000fc40000000000 */
[----:B------:R-:W-:Y:S01]  /*13fd0*/  LOP3.LUT R16, R16, 0xffffbfff, RZ, 0xc0, !PT ;  /* 0xffffbfff10107812 */ /* 0x000fe200078ec0ff */
[----:B------:R-:W-:Y:S01]  /*13fe0*/  UISETP.NE.AND.EX UP0, UPT, UR5, URZ, UPT, UP0 ;  /* 0x0000003f0500728c */ /* 0x000fe2000bf05300 */
[----:B------:R-:W-:Y:S01]  /*13ff0*/  LOP3.LUT R10, R11, R9, R10, 0xfe, !PT ;  /* 0x000000090b0a7212 */ /* 0x000fe200078efe0a */
[----:B------:R-:W-:Y:S01]  /*14000*/  ULDC UR4, c[0x0][0x424] ;  /* 0x0001090000047ab9 */ /* 0x000fe20000000800 */
[----:B------:R-:W-:Y:S01]  /*14010*/  UMOV UR5, 0x400 ;  /* 0x0000040000057882 */ /* 0x000fe20000000000 */
[----:B------:R-:W-:Y:S01]  /*14020*/  USEL UR4, UR4, 0x1, UP0 ;  /* 0x0000000104047887 */ /* 0x000fe20008000000 */
[----:B------:R-:W-:Y:S01]  /*14030*/  LOP3.LUT R3, R10, R3, RZ, 0xfc, !PT ;  /* 0x000000030a037212 */ /* 0x000fe200078efcff */
[----:B0-----:R-:W-:Y:S01]  /*14040*/  ULEA UR5, UR6, UR5, 0x18 ;  /* 0x0000000506057291 */ /* 0x001fe2000f8ec03f */
[----:B------:R-:W-:Y:S01]  /*14050*/  @P0 LOP3.LUT R16, R16, 0x4000, RZ, 0xfc, !PT ;  /* 0x0000400010100812 */ /* 0x000fe200078efcff */
[----:B------:R-:W-:Y:S01]  /*14060*/  UIMAD UR42, UR4, UR42, URZ ;  /* 0x0000002a042a72a4 */ /* 0x000fe2000f8e023f */
[----:B------:R-:W-:-:S02]  /*14070*/  LOP3.LUT R0, R3, 0x80, R0, 0xc8, !PT ;  /* 0x0000008003007812 */ /* 0x000fc400078ec800 */
[----:B------:R-:W-:Y:S01]  /*14080*/  LOP3.LUT R3, R3, 0x40, RZ, 0xc0, !PT ;  /* 0x0000004003037812 */ /* 0x000fe200078ec0ff */
[----:B------:R-:W-:Y:S01]  /*14090*/  UIADD3 UR4, UR42, 0x3f, URZ ;  /* 0x0000003f2a047890 */ /* 0x000fe2000fffe03f */
[----:B------:R-:W-:Y:S01]  /*140a0*/  SHF.R.U32.HI R0, RZ, 0x3, R0 ;  /* 0x00000003ff007819 */ /* 0x000fe20000011600 */
[----:B------:R-:W-:Y:S01]  /*140b0*/  IMAD.U32 R17, RZ, RZ, UR5 ;  /* 0x00000005ff117e24 */ /* 0x000fe2000f8e00ff */
[----:B------:R-:W-:Y:S01]  /*140c0*/  SHF.R.U32.HI R2, RZ, 0x2, R3 ;  /* 0x00000002ff027819 */ /* 0x000fe20000011603 */
[----:B------:R-:W-:Y:S01]  /*140d0*/  USHF.R.S32.HI UR5, URZ, 0x1f, UR4 ;  /* 0x0000001f3f057899 */ /* 0x000fe20008011404 */
[----:B------:R-:W-:Y:S01]  /*140e0*/  ISETP.GE.AND P0, PT, R12, UR7, PT ;  /* 0x000000070c007c0c */ /* 0x000fe2000bf06270 */
[----:B------:R-:W-:Y:S01]  /*140f0*/  IMAD R22, R32, 0x2, R17 ;  /* 0x0000000220167824 */ /* 0x000fe200078e0211 */
[----:B------:R-:W-:Y:S01]  /*14100*/  LOP3.LUT R16, R16, 0xffefffff, RZ, 0xc0, !PT ;  /* 0xffefffff10107812 */ /* 0x000fe200078ec0ff */
[----:B------:R1:W-:Y:S01]  /*14110*/  STL [R1+0xc], R2 ;  /* 0x00000c0201007387 */ /* 0x0003e20000100800 */
[----:B------:R-:W-:Y:S01]  /*14120*/  LOP3.LUT R33, R4, R33, RZ, 0xfc, !PT ;  /* 0x0000002104217212 */ /* 0x000fe200078efcff */
[----:B------:R-:W-:Y:S01]  /*14130*/  ULEA.HI UR5, UR5, UR4, URZ, 0x6 ;  /* 0x0000000405057291 */ /* 0x000fe2000f8f303f */
[----:B------:R-:W-:Y:S01]  /*14140*/  LOP3.LUT R16, R16, 0xfffffffd, RZ, 0xc0, !PT ;  /* 0xfffffffd10107812 */ /* 0x000fe200078ec0ff */
[----:B------:R1:W-:Y:S01]  /*14150*/  STL [R1+0x8], R0 ;  /* 0x0000080001007387 */ /* 0x0003e20000100800 */
[----:B------:R-:W-:Y:S01]  /*14160*/  LOP3.LUT R29, R4, 0x40, RZ, 0xc0, !PT ;  /* 0x00000040041d7812 */ /* 0x000fe200078ec0ff */
[----:B------:R-:W-:Y:S01]  /*14170*/  UIADD3 UR47, UR42, 0x1, -UR38 ;  /* 0x000000012a2f7890 */ /* 0x000fe2000fffe826 */
[----:B------:R-:W-:Y:S01]  /*14180*/  LOP3.LUT R28, R33, 0x80, RZ, 0xc0, !PT ;  /* 0x00000080211c7812 */ /* 0x000fe200078ec0ff */
[----:B------:R-:W-:Y:S01]  /*14190*/  UIADD3 UR38, UR42, -UR38, URZ ;  /* 0x800000262a267290 */ /* 0x000fe2000fffe03f */
[----:B------:R-:W-:Y:S01]  /*141a0*/  @P1 LOP3.LUT R16, R16, 0x2, RZ, 0xfc, !PT ;  /* 0x0000000210101812 */ /* 0x000fe200078efcff */
[----:B------:R-:W-:Y:S01]  /*141b0*/  USHF.R.S32.HI UR37, URZ, 0x6, UR5 ;  /* 0x000000063f257899 */ /* 0x000fe20008011405 */
[----:B------:R-:W-:-:S02]  /*141c0*/  SHF.R.U32.HI R29, RZ, 0x2, R29 ;  /* 0x00000002ff1d7819 */ /* 0x000fc4000001161d */
[----:B------:R-:W-:Y:S02]  /*141d0*/  SHF.R.U32.HI R28, RZ, 0x3, R28 ;  /* 0x00000003ff1c7819 */ /* 0x000fe4000001161c */
[----:B-1----:R-:W-:-:S07]  /*141e0*/  @P0 LOP3.LUT R16, R16, 0x100000, RZ, 0xfc, !PT ;  /* 0x0010000010100812 */ /* 0x002fce00078efcff */
.L_x_2072:
        /* <DEDUP_REMOVED lines=13> */
[----:B0123-5:R-:W-:Y:S05]  /*142c0*/  @P0 BRA `(.L_x_2014) ;  /* 0x0000000000200947 */ /* 0x02ffea0003800000 */
        /* <DEDUP_REMOVED lines=8> */
.L_x_2014:
[----:B------:R-:W-:Y:S01]  /*14350*/  ULDC UR8, c[0x0][0xd54] ;  /* 0x0003550000087ab9 */ /* 0x000fe20000000800 */
[----:B------:R-:W-:Y:S01]  /*14360*/  UMOV UR6, UR7 ;  /* 0x0000000700067c82 */ /* 0x000fe20008000000 */
[----:B------:R-:W-:-:S11]  /*14370*/  UISETP.NE.AND UP0, UPT, UR8, 0x1, UPT ;  /* 0x000000010800788c */ /* 0x000fd6000bf05270 */
[----:B------:R-:W-:Y:S02]  /*14380*/  @UP0 ULDC.64 UR10, c[0x0][0xd58] ;  /* 0x00035600000a0ab9 */ /* 0x000fe40000000a00 */
[----:B------:R-:W-:-:S04]  /*14390*/  UIMAD.WIDE.U32 UR4, UR7, UR10, URZ ;  /* 0x0000000a070472a5 */ /* 0x000fc8000f8e003f */
[----:B------:R-:W-:-:S04]  /*143a0*/  @UP0 USHF.R.U32.HI UR6, URZ, UR11, UR5 ;  /* 0x0000000b3f060299 */ /* 0x000fc80008011605 */
[----:B------:R-:W-:-:S12]  /*143b0*/  UIMAD UR4, UR6, UR8, URZ ;  /* 0x00000008060472a4 */ /* 0x000fd8000f8e023f */
.L_x_2015:
        /* <DEDUP_REMOVED lines=18> */
[----:B------:R-:W-:Y:S01]  /*144e0*/  IMAD.U32 R3, RZ, RZ, UR5 ;  /* 0x00000005ff037e24 */ /* 0x000fe2000f8e00ff */
[----:B------:R-:W-:Y:S01]  /*144f0*/  ULDC UR5, c[0x0][0x448] ;  /* 0x0001120000057ab9 */ /* 0x000fe20000000800 */
[----:B------:R-:W-:Y:S01]  /*14500*/  IMAD.U32 R2, RZ, RZ, UR4 ;  /* 0x00000004ff027e24 */ /* 0x000fe2000f8e00ff */
        /* <DEDUP_REMOVED lines=27> */
.L_x_2017:
[----:B------:R-:W-:-:S11]  /*146c0*/  UISETP.NE.AND UP1, UPT, UR5, 0x1, UPT ;  /* 0x000000010500788c */ /* 0x000fd6000bf25270 */
[----:B------:R-:W-:Y:S02]  /*146d0*/  @UP1 ULDC.64 UR10, c[0x0][0xae0] ;  /* 0x0002b800000a1ab9 */ /* 0x000fe40000000a00 */
[----:B------:R-:W-:-:S04]  /*146e0*/  UIMAD.WIDE.U32 UR6, UR8, UR10, URZ ;  /* 0x0000000a080672a5 */ /* 0x000fc8000f8e003f */
[----:B------:R-:W-:-:S12]  /*146f0*/  @UP1 USHF.R.U32.HI UR8, URZ, UR11, UR7 ;  /* 0x0000000b3f081299 */ /* 0x000fd80008011607 */
.L_x_2018:
[----:B------:R-:W-:-:S04]  /*14700*/  UIMAD UR8, UR8, UR5, UR5 ;  /* 0x00000005080872a4 */ /* 0x000fc8000f8e0205 */
[----:B------:R-:W-:-:S04]  /*14710*/  UISETP.LT.AND UP1, UPT, UR4, UR8, UPT ;  /* 0x000000080400728c */ /* 0x000fc8000bf21270 */
[----:B------:R-:W-:-:S12]  /*14720*/  USEL UR4, UR4, UR8, UP1 ;  /* 0x0000000804047287 */ /* 0x000fd80008800000 */
.L_x_2016:
        /* <DEDUP_REMOVED lines=27> */
.L_x_2020:
[----:B------:R-:W-:-:S11]  /*148e0*/  UISETP.NE.AND UP0, UPT, UR5, 0x1, UPT ;  /* 0x000000010500788c */ /* 0x000fd6000bf05270 */
[----:B------:R-:W-:Y:S02]  /*148f0*/  @UP0 ULDC.64 UR10, c[0x0][0xae0] ;  /* 0x0002b800000a0ab9 */ /* 0x000fe40000000a00 */
[----:B------:R-:W-:-:S04]  /*14900*/  UIMAD.WIDE.U32 UR6, UR4, UR10, URZ ;  /* 0x0000000a040672a5 */ /* 0x000fc8000f8e003f */
[----:B------:R-:W-:-:S12]  /*14910*/  @UP0 USHF.R.U32.HI UR4, URZ, UR11, UR7 ;  /* 0x0000000b3f040299 */ /* 0x000fd80008011607 */
.L_x_2021:
[----:B------:R-:W-:-:S04]  /*14920*/  UIMAD UR4, UR4, UR5, URZ ;  /* 0x00000005040472a4 */ /* 0x000fc8000f8e023f */
[----:B------:R-:W-:-:S04]  /*14930*/  UISETP.LT.AND UP0, UPT, UR8, UR4, UPT ;  /* 0x000000040800728c */ /* 0x000fc8000bf01270 */
[----:B------:R-:W-:-:S12]  /*14940*/  USEL UR8, UR8, UR4, !UP0 ;  /* 0x0000000408087287 */ /* 0x000fd8000c000000 */
.L_x_2019:
        /* <DEDUP_REMOVED lines=26> */
.L_x_2023:
        /* <DEDUP_REMOVED lines=20> */
.L_x_2026:
[----:B------:R-:W-:Y:S05]  /*14c30*/  BSYNC B6 ;  /* 0x0000000000067941 */ /* 0x000fea0003800000 */
.L_x_2025:
        /* <DEDUP_REMOVED lines=20> */
.L_x_2029:
        /* <DEDUP_REMOVED lines=15> */
.L_x_2028:
[----:B------:R-:W-:Y:S05]  /*14e70*/  BSYNC B6 ;  /* 0x0000000000067941 */ /* 0x000fea0003800000 */
.L_x_2027:
        /* <DEDUP_REMOVED lines=9> */
[----:B------:R-:W-:Y:S01]  /*14f10*/  ULDC UR4, c[0x0][0xd48] ;  /* 0x0003520000047ab9 */ /* 0x000fe20000000800 */
[----:B------:R-:W-:-:S05]  /*14f20*/  IMAD.U32 R3, RZ, RZ, UR5 ;  /* 0x00000005ff037e24 */ /* 0x000fca000f8e00ff */
[----:B------:R1:W5:Y:S01]  /*14f30*/  @P0 LDG.E R26, desc[UR40][R2.64] ;  /* 0x00000028021a0981 */ /* 0x000362000c1e1900 */
[----:B------:R-:W-:Y:S01]  /*14f40*/  IMAD.U32 R25, RZ, RZ, UR44 ;  /* 0x0000002cff197e24 */ /* 0x000fe2000f8e00ff */
[----:B------:R-:W-:Y:S01]  /*14f50*/  UMOV UR5, 0xffffffff ;  /* 0xffffffff00057882 */ /* 0x000fe20000000000 */
[----:B------:R-:W-:-:S03]  /*14f60*/  IMAD.U32 R19, RZ, RZ, UR4 ;  /* 0x00000004ff137e24 */ /* 0x000fc6000f8e00ff */
[----:B------:R-:W-:Y:S01]  /*14f70*/  LEA R25, R25, 0xffffffc0, 0x6 ;  /* 0xffffffc019197811 */ /* 0x000fe200078e30ff */
[----:B------:R-:W-:Y:S06]  /*14f80*/  BRA.DIV UR5, `(.L_x_2030) ;  /* 0x0000003e05d87947 */ /* 0x000fec000b800000 */
.L_x_2089:
[----:B------:R-:W2:Y:S01]  /*14f90*/  S2R R0, SR_TID.X ;  /* 0x0000000000007919 */ /* 0x000ea20000002100 */
[----:B0-----:R-:W-:Y:S01]  /*14fa0*/  ISETP.NE.AND P1, PT, R20, 0x1, PT ;  /* 0x000000011400780c */ /* 0x001fe20003f25270 */
[----:B------:R-:W-:Y:S01]  /*14fb0*/  IMAD.MOV.U32 R35, RZ, RZ, RZ ;  /* 0x000000ffff237224 */ /* 0x000fe200078e00ff */
[----:B-----5:R-:W-:Y:S01]  /*14fc0*/  SHF.R.S32.HI R30, RZ, 0x1f, R26 ;  /* 0x0000001fff1e7819 */ /* 0x020fe2000001141a */
[----:B------:R-:W0:Y:S01]  /*14fd0*/  S2R R11, SR_TID.X ;  /* 0x00000000000b7919 */ /* 0x000e220000002100 */
[----:B------:R-:W-:-:S09]  /*14fe0*/  LOP3.LUT R16, R16, 0xffffdfff, RZ, 0xc0, !PT ;  /* 0xffffdfff10107812 */ /* 0x000fd200078ec0ff */
[----:B------:R-:W3:Y:S01]  /*14ff0*/  @P1 LDC R5, c[0x0][0x434] ;  /* 0x00010d00ff051b82 */ /* 0x000ee20000000800 */
[----:B------:R-:W-:-:S07]  /*15000*/  @P1 LOP3.LUT R16, R16, 0x2000, RZ, 0xfc, !PT ;  /* 0x0000200010101812 */ /* 0x000fce00078efcff */
[----:B------:R-:W4:Y:S01]  /*15010*/  @P1 LDC R7, c[0x0][0x438] ;  /* 0x00010e00ff071b82 */ /* 0x000f220000000800 */
[----:B--2---:R-:W-:Y:S01]  /*15020*/  LOP3.LUT R0, R0, 0x7f, RZ, 0xc0, !PT ;  /* 0x0000007f00007812 */ /* 0x004fe200078ec0ff */
[----:B0-----:R-:W-:-:S03]  /*15030*/  IMAD.SHL.U32 R11, R11, 0x10, RZ ;  /* 0x000000100b0b7824 */ /* 0x001fc600078e00ff */
[----:B------:R-:W-:-:S04]  /*15040*/  SHF.R.U32.HI R0, RZ, 0x3, R0 ;  /* 0x00000003ff007819 */ /* 0x000fc80000011600 */
[----:B------:R-:W-:-:S05]  /*15050*/  LOP3.LUT R11, R0, 0x70, R11, 0xf8, !PT ;  /* 0x00000070000b7812 */ /* 0x000fca00078ef80b */
[----:B------:R-:W-:-:S05]  /*15060*/  IMAD.IADD R0, R11, 0x1, R25 ;  /* 0x000000010b007824 */ /* 0x000fca00078e0219 */
[C---:B------:R-:W-:Y:S01]  /*15070*/  ISETP.GE.AND P0, PT, R0.reuse, UR42, PT ;  /* 0x0000002a00007c0c */ /* 0x040fe2000bf06270 */
[----:B------:R-:W-:-:S03]  /*15080*/  IMAD.IADD R0, R0, 0x1, R31 ;  /* 0x0000000100007824 */ /* 0x000fc600078e021f */
[----:B------:R-:W-:Y:S01]  /*15090*/  ISETP.GT.U32.OR P0, PT, R11, 0x3f, P0 ;  /* 0x0000003f0b00780c */ /* 0x000fe20000704470 */
[----:B---3--:R-:W-:-:S04]  /*150a0*/  @P1 IMAD.HI.U32 R4, R0, R5, RZ ;  /* 0x0000000500041227 */ /* 0x008fc800078e00ff */
[----:B------:R-:W-:Y:S01]  /*150b0*/  IMAD.MOV.U32 R6, RZ, RZ, R0 ;  /* 0x000000ffff067224 */ /* 0x000fe200078e0000 */
[----:B----4-:R-:W-:-:S07]  /*150c0*/  @P1 SHF.R.U32.HI R6, RZ, R7, R4 ;  /* 0x00000007ff061219 */ /* 0x010fce0000011604 */
[----:B-1----:R-:W0:Y:S01]  /*150d0*/  @!P0 LDC.64 R2, c[0x0][0x428] ;  /* 0x00010a00ff028b82 */ /* 0x002e220000000a00 */
[----:B------:R-:W-:-:S07]  /*150e0*/  @!P0 SHF.R.S32.HI R7, RZ, 0x1f, R6 ;  /* 0x0000001fff078819 */ /* 0x000fce0000011406 */
[----:B------:R-:W1:Y:S01]  /*150f0*/  @!P0 LDC.64 R4, c[0x0][0x418] ;  /* 0x00010600ff048b82 */ /* 0x000e620000000a00 */
[----:B0-----:R-:W-:-:S04]  /*15100*/  @!P0 IMAD R8, R30, R2, RZ ;  /* 0x000000021e088224 */ /* 0x001fc800078e02ff */
[C---:B------:R-:W-:Y:S02]  /*15110*/  @!P0 IMAD R9, R26.reuse, R3, R8 ;  /* 0x000000031a098224 */ /* 0x040fe400078e0208 */
[----:B------:R-:W-:-:S04]  /*15120*/  @!P0 IMAD.WIDE.U32 R2, R26, R2, R6 ;  /* 0x000000021a028225 */ /* 0x000fc800078e0006 */
[----:B------:R-:W-:Y:S01]  /*15130*/  @!P0 IMAD.IADD R3, R3, 0x1, R9 ;  /* 0x0000000103038824 */ /* 0x000fe200078e0209 */
[----:B-1----:R-:W-:-:S04]  /*15140*/  @!P0 LEA R4, P1, R2, R4, 0x2 ;  /* 0x0000000402048211 */ /* 0x002fc800078210ff */
[----:B------:R-:W-:Y:S01]  /*15150*/  @!P0 LEA.HI.X R5, R2, R5, R3, 0x2, P1 ;  /* 0x0000000502058211 */ /* 0x000fe200008f1403 */
[----:B------:R-:W-:-:S04]  /*15160*/  IMAD.MOV R3, RZ, RZ, -R6 ;  /* 0x000000ffff037224 */ /* 0x000fc800078e0a06 */
[----:B------:R-:W-:Y:S01]  /*15170*/  IMAD R0, R20, R3, R0 ;  /* 0x0000000314007224 */ /* 0x000fe200078e0200 */
[----:B------:R-:W-:Y:S01]  /*15180*/  LOP3.LUT R10, R37, 0x2, RZ, 0xfc, !PT ;  /* 0x00000002250a7812 */ /* 0x000fe200078efcff */
[----:B------:R0:W5:Y:S01]  /*15190*/  @!P0 LDG.E R35, desc[UR40][R4.64] ;  /* 0x0000002804238981 */ /* 0x000162000c1e1900 */
[----:B------:R-:W-:Y:S01]  /*151a0*/  ISETP.GT.U32.AND P1, PT, R11, 0x3f, PT ;  /* 0x0000003f0b00780c */ /* 0x000fe20003f24070 */
[----:B------:R-:W-:Y:S01]  /*151b0*/  IMAD R2, RZ, RZ, -UR36 ;  /* 0x80000024ff027e24 */ /* 0x000fe2000f8e02ff */
[----:B------:R-:W-:Y:S01]  /*151c0*/  ISETP.NE.AND P0, PT, R10, 0x3, PT ;  /* 0x000000030a00780c */ /* 0x000fe20003f05270 */
[----:B------:R0:W-:Y:S01]  /*151d0*/  STL [R1], R0 ;  /* 0x0000000001007387 */ /* 0x0001e20000100800 */
[----:B------:R-:W-:Y:S01]  /*151e0*/  LOP3.LUT R16, R16, 0xfffff7ff, RZ, 0xc0, !PT ;  /* 0xfffff7ff10107812 */ /* 0x000fe200078ec0ff */
[----:B------:R-:W-:-:S03]  /*151f0*/  IMAD R19, R19, R2, UR46 ;  /* 0x0000002e13137e24 */ /* 0x000fc6000f8e0202 */
[----:B------:R-:W-:Y:S02]  /*15200*/  LOP3.LUT R16, R16, 0xfffffffe, RZ, 0xc0, !PT ;  /* 0xfffffffe10107812 */ /* 0x000fe400078ec0ff */
[----:B------:R-:W-:-:S03]  /*15210*/  SHF.R.S32.HI R24, RZ, 0x1f, R19 ;  /* 0x0000001fff187819 */ /* 0x000fc60000011413 */
[----:B------:R-:W-:-:S04]  /*15220*/  @P1 LOP3.LUT R16, R16, 0x1, RZ, 0xfc, !PT ;  /* 0x0000000110101812 */ /* 0x000fc800078efcff */
[----:B------:R-:W-:Y:S01]  /*15230*/  @P0 LOP3.LUT R16, R16, 0x800, RZ, 0xfc, !PT ;  /* 0x0000080010100812 */ /* 0x000fe200078efcff */
[----:B0-----:R-:W-:Y:S06]  /*15240*/  @!P0 BRA `(.L_x_2031) ;  /* 0x0000000000048947 */ /* 0x001fec0003800000 */
[----:B------:R-:W-:Y:S01]  /*15250*/  BPT.TRAP 0x1 ;  /* 0x000000040000795c */ /* 0x000fe20000300000 */
.L_x_2031:
[----:B------:R-:W-:Y:S01]  /*15260*/  IMAD R27, R18, 0x8, R17 ;  /* 0x00000008121b7824 */ /* 0x000fe200078e0211 */
[----:B------:R-:W-:Y:S01]  /*15270*/  SHF.L.U32 R0, R23, 0x1f, RZ ;  /* 0x0000001f17007819 */ /* 0x000fe200000006ff */
[----:B------:R-:W-:Y:S03]  /*15280*/  BSSY B0, `(.L_x_2032) ;  /* 0x0000003000007945 */ /* 0x000fe60003800000 */
[----:B------:R-:W0:Y:S02]  /*15290*/  SYNCS.PHASECHK.TRANS64.TRYWAIT P0, [R27+URZ+0x38840], R0 ;  /* 0x038840001b0075a7 */ /* 0x000e24000800017f */
[----:B0-----:R-:W-:Y:S05]  /*152a0*/  @!P0 BRA `(.L_x_2033) ;  /* 0x0000003c003c8947 */ /* 0x001fea0003800000 */
.L_x_2090:
[----:B------:R-:W-:Y:S05]  /*152b0*/  BSYNC B0 ;  /* 0x0000000000007941 */ /* 0x000fea0003800000 */
.L_x_2032:
[----:B------:R-:W0:Y:S01]  /*152c0*/  LDL R2, [R1] ;  /* 0x0000000001027983 */ /* 0x000e220000100800 */
[----:B------:R-:W-:Y:S01]  /*152d0*/  ULDC.64 UR4, c[0x0][0x300] ;  /* 0x0000c00000047ab9 */ /* 0x000fe20000000a00 */
[----:B------:R-:W-:Y:S01]  /*152e0*/  LOP3.LUT P2, RZ, R16, 0x2, RZ, 0xc0, !PT ;  /* 0x0000000210ff7812 */ /* 0x000fe2000784c0ff */
[----:B------:R-:W1:Y:S01]  /*152f0*/  S2R R4, SR_TID.X ;  /* 0x0000000000047919 */ /* 0x000e620000002100 */
[----:B------:R-:W2:Y:S01]  /*15300*/  S2R R7, SR_TID.X ;  /* 0x0000000000077919 */ /* 0x000ea20000002100 */
[----:B-1----:R-:W-:-:S04]  /*15310*/  LOP3.LUT R4, R4, 0x7f, RZ, 0xc0, !PT ;  /* 0x0000007f04047812 */ /* 0x002fc800078ec0ff */
[----:B------:R-:W-:Y:S01]  /*15320*/  SHF.R.U32.HI R4, RZ, 0x3, R4 ;  /* 0x00000003ff047819 */ /* 0x000fe20000011604 */
[----:B--2---:R-:W-:-:S03]  /*15330*/  IMAD.SHL.U32 R7, R7, 0x8, RZ ;  /* 0x0000000807077824 */ /* 0x004fc600078e00ff */
[----:B------:R-:W-:Y:S01]  /*15340*/  IADD3 R25, -R4, UR42, -R25 ;  /* 0x0000002a04197c10 */ /* 0x000fe2000fffe919 */
[----:B------:R-:W-:Y:S01]  /*15350*/  IMAD R4, R18, 0x1000, R32 ;  /* 0x0000100012047824 */ /* 0x000fe200078e0220 */
[----:B------:R-:W-:Y:S02]  /*15360*/  LOP3.LUT R7, R7, 0x38, RZ, 0xc0, !PT ;  /* 0x0000003807077812 */ /* 0x000fe400078ec0ff */
[----:B0-----:R-:W-:-:S05]  /*15370*/  SHF.R.S32.HI R0, RZ, 0x1f, R2 ;  /* 0x0000001fff007819 */ /* 0x001fca0000011402 */
[----:B------:R0:W-:Y:S02]  /*15380*/  STL [R1+0x10], R0 ;  /* 0x0000100001007387 */ /* 0x0001e40000100800 */
[----:B0-----:R-:W-:-:S04]  /*15390*/  IMAD R0, R0, UR4, RZ ;  /* 0x0000000400007c24 */ /* 0x001fc8000f8e02ff */
[C---:B------:R-:W-:Y:S01]  /*153a0*/  IMAD R5, R2.reuse, UR5, R0 ;  /* 0x0000000502057c24 */ /* 0x040fe2000f8e0200 */
[----:B-----5:R-:W-:Y:S01]  /*153b0*/  SHF.R.S32.HI R0, RZ, 0x1f, R35 ;  /* 0x0000001fff007819 */ /* 0x020fe20000011423 */
[----:B------:R-:W-:Y:S01]  /*153c0*/  IMAD.WIDE.U32 R2, R2, UR4, RZ ;  /* 0x0000000402027c25 */ /* 0x000fe2000f8e00ff */
[----:B------:R-:W-:-:S03]  /*153d0*/  ULDC.64 UR4, c[0x0][0x310] ;  /* 0x0000c40000047ab9 */ /* 0x000fc60000000a00 */
[----:B------:R0:W-:Y:S01]  /*153e0*/  STL [R1+0x14], R0 ;  /* 0x0000140001007387 */ /* 0x0001e20000100800 */
[----:B------:R-:W-:Y:S02]  /*153f0*/  IMAD.IADD R3, R3, 0x1, R5 ;  /* 0x0000000103037824 */ /* 0x000fe400078e0205 */
[----:B------:R-:W-:-:S04]  /*15400*/  IMAD.WIDE.U32 R2, R35, UR4, R2 ;  /* 0x0000000423027c25 */ /* 0x000fc8000f8e0002 */
[----:B0-----:R-:W-:-:S04]  /*15410*/  IMAD R0, R0, UR4, RZ ;  /* 0x0000000400007c24 */ /* 0x001fc8000f8e02ff */
        /* <DEDUP_REMOVED lines=10> */
[----:B------:R-:W-:Y:S02]  /*154c0*/  LEA.HI.X R5, R2, UR5, R5, 0x1, P0 ;  /* 0x0000000502057c11 */ /* 0x000fe400080f0c05 */
[----:B------:R-:W-:Y:S01]  /*154d0*/  ISETP.GE.AND P0, PT, R25, 0x1, PT ;  /* 0x000000011900780c */ /* 0x000fe20003f06270 */
[----:B------:R-:W-:-:S12]  /*154e0*/  BRA.DIV UR4, `(.L_x_2034) ;  /* 0x0000003a04c07947 */ /* 0x000fd8000b800000 */
[----:B------:R-:W0:Y:S01]  /*154f0*/  SHFL.IDX PT, R14, R0, RZ, 0x181f ;  /* 0x00181fff000e7589 */ /* 0x000e2200000e0000 */
[----:B------:R-:W-:-:S03]  /*15500*/  @P0 IMAD R6, R4, 0x2, R17 ;  /* 0x0000000204060824 */ /* 0x000fc600078e0211 */
[----:B------:R-:W1:Y:S01]  /*15510*/  SHFL.IDX PT, R2, R5, RZ, 0x181f ;  /* 0x00181fff05027589 */ /* 0x000e6200000e0000 */
[----:B0-----:R-:W-:-:S03]  /*15520*/  @P0 LEA R3, P1, R7, R14, 0x1 ;  /* 0x0000000e07030211 */ /* 0x001fc600078208ff */
[----:B------:R-:W0:Y:S02]  /*15530*/  SHFL.IDX PT, R14, R0, 0x1, 0x181f ;  /* 0x00381f00000e7f89 */ /* 0x000e2400000e0000 */
[----:B-1----:R-:W-:-:S05]  /*15540*/  @P0 IMAD.X R2, RZ, RZ, R2, P1 ;  /* 0x000000ffff020224 */ /* 0x002fca00008e0602 */
[----:B------:R-:W-:-:S04]  /*15550*/  @P0 LOP3.LUT R3, R3, R2, RZ, 0x3c, !PT ;  /* 0x0000000203030212 */ /* 0x000fc800078e3cff */
[----:B------:R-:W-:-:S04]  /*15560*/  @P0 LOP3.LUT R2, R3, R2, RZ, 0x3c, !PT ;  /* 0x0000000203020212 */ /* 0x000fc800078e3cff */
[----:B------:R-:W-:-:S05]  /*15570*/  @P0 LOP3.LUT R3, R3, R2, RZ, 0x3c, !PT ;  /* 0x0000000203030212 */ /* 0x000fca00078e3cff */
[----:B------:R1:W-:Y:S01]  /*15580*/  @P0 LDGSTS.E.BYPASS.LTC128B.128 [R6+0x22400], desc[UR40][R2.64], !P2 ;  /* 0x2240000002060fae */ /* 0x0003e2000d101d68 */
[----:B------:R-:W-:-:S03]  /*15590*/  ISETP.GE.AND P0, PT, R25, 0x11, PT ;  /* 0x000000111900780c */ /* 0x000fc60003f06270 */
[----:B-1----:R-:W1:Y:S10]  /*155a0*/  SHFL.IDX PT, R2, R5, 0x1, 0x181f ;  /* 0x00381f0005027f89 */ /* 0x002e7400000e0000 */
[----:B0-----:R-:W-:Y:S01]  /*155b0*/  @P0 LEA R3, P1, R7, R14, 0x1 ;  /* 0x0000000e07030211 */ /* 0x001fe200078208ff */
[----:B------:R-:W-:Y:S01]  /*155c0*/  @P0 IMAD R6, R4, 0x2, R17 ;  /* 0x0000000204060824 */ /* 0x000fe200078e0211 */
[----:B------:R-:W0:Y:S03]  /*155d0*/  SHFL.IDX PT, R14, R0, 0x2, 0x181f ;  /* 0x00581f00000e7f89 */ /* 0x000e2600000e0000 */
        /* <DEDUP_REMOVED lines=9> */
[----:B------:R-:W0:Y:S04]  /*15670*/  SHFL.IDX PT, R5, R5, 0x3, 0x181f ;  /* 0x00781f0005057f89 */ /* 0x000e2800000e0000 */
[----:B------:R2:W3:Y:S01]  /*15680*/  SHFL.IDX PT, R14, R0, 0x3, 0x181f ;  /* 0x00781f00000e7f89 */ /* 0x0004e200000e0000 */
[----:B-1----:R-:W-:-:S05]  /*15690*/  @P0 IMAD.X R2, RZ, RZ, R2, P1 ;  /* 0x000000ffff020224 */ /* 0x002fca00008e0602 */
[----:B------:R-:W-:-:S04]  /*156a0*/  @P0 LOP3.LUT R3, R3, R2, RZ, 0x3c, !PT ;  /* 0x0000000203030212 */ /* 0x000fc800078e3cff */
[----:B------:R-:W-:-:S04]  /*156b0*/  @P0 LOP3.LUT R2, R3, R2, RZ, 0x3c, !PT ;  /* 0x0000000203020212 */ /* 0x000fc800078e3cff */
[----:B------:R-:W-:-:S05]  /*156c0*/  @P0 LOP3.LUT R3, R3, R2, RZ, 0x3c, !PT ;  /* 0x0000000203030212 */ /* 0x000fca00078e3cff */
[----:B0--3--:R2:W-:Y:S02]  /*156d0*/  @P0 LDGSTS.E.BYPASS.LTC128B.128 [R6+0x23400], desc[UR40][R2.64], !P2 ;  /* 0x2340000002060fae */ /* 0x0095e4000d101d68 */
.L_x_2100:
[----:B------:R-:W-:-:S13]  /*156e0*/  ISETP.GE.AND P0, PT, R25, 0x31, PT ;  /* 0x000000311900780c */ /* 0x000fda0003f06270 */
[----:B--2---:R-:W-:-:S05]  /*156f0*/  @P0 LEA R2, P1, R7, R14, 0x1 ;  /* 0x0000000e07020211 */ /* 0x004fca00078208ff */
        /* <DEDUP_REMOVED lines=8> */
.L_x_2035:
        /* <DEDUP_REMOVED lines=11> */
.L_x_2036:
[----:B------:R1:W-:Y:S02]  /*15830*/  SYNCS.ARRIVE.TRANS64.A1T0 RZ, [R27+URZ+0x38830], RZ ;  /* 0x038830ff1bff79a7 */ /* 0x0003e4000810003f */
[----:B------:R-:W-:Y:S05]  /*15840*/  WARPSYNC.ALL ;  /* 0x0000000000007948 */ /* 0x000fea0003800000 */
[----:B------:R-:W-:Y:S01]  /*15850*/  VIADD R0, R17, 0x20400 ;  /* 0x0002040011007836 */ /* 0x000fe20000000000 */
[----:B------:R-:W-:Y:S01]  /*15860*/  BAR.SYNC.DEFER_BLOCKING 0x8, 0x100 ;  /* 0x0204000000007b1d */ /* 0x000fe20000010000 */
[----:B------:R-:W-:-:S03]  /*15870*/  USHF.R.S32.HI UR50, URZ, 0x1f, UR36 ;  /* 0x0000001f3f327899 */ /* 0x000fc60008011424 */
[----:B------:R-:W-:Y:S02]  /*15880*/  LOP3.LUT P0, RZ, R0, 0x3ff, RZ, 0xc0, !PT ;  /* 0x000003ff00ff7812 */ /* 0x000fe4000780c0ff */
[----:B------:R-:W-:Y:S11]  /*15890*/  BSSY B6, `(.L_x_2037) ;  /* 0x0000012000067945 */ /* 0x000ff60003800000 */
        /* <DEDUP_REMOVED lines=17> */
.L_x_2038:
[----:B------:R-:W-:Y:S05]  /*159b0*/  BSYNC B6 ;  /* 0x0000000000067941 */ /* 0x000fea0003800000 */
.L_x_2037:
[----:B0-----:R-:W0:Y:S01]  /*159c0*/  S2R R2, SR_TID.X ;  /* 0x0000000000027919 */ /* 0x001e220000002100 */
[----:B------:R-:W-:Y:S01]  /*159d0*/  UISETP.NE.AND UP0, UPT, UR49, URZ, UPT ;  /* 0x0000003f3100728c */ /* 0x000fe2000bf05270 */
[----:B------:R-:W-:Y:S01]  /*159e0*/  R2UR UR6, R24 ;  /* 0x00000000180672ca */ /* 0x000fe200000e0000 */
[----:B------:R-:W-:Y:S01]  /*159f0*/  ULDC.64 UR8, c[0x0][0x2d8] ;  /* 0x0000b60000087ab9 */ /* 0x000fe20000000a00 */
[----:B------:R-:W-:Y:S01]  /*15a00*/  R2UR UR7, R19 ;  /* 0x00000000130772ca */ /* 0x000fe200000e0000 */
[----:B------:R-:W2:Y:S01]  /*15a10*/  S2R R7, SR_TID.X ;  /* 0x0000000000077919 */ /* 0x000ea20000002100 */
[----:B------:R-:W-:Y:S02]  /*15a20*/  LOP3.LUT P5, RZ, R16, 0x100000, RZ, 0xc0, !PT ;  /* 0x0010000010ff7812 */ /* 0x000fe400078ac0ff */
[----:B------:R-:W-:-:S04]  /*15a30*/  PLOP3.LUT P0, PT, PT, PT, UP0, 0x80, 0x0 ;  /* 0x000000000000781c */ /* 0x000fc80003f0f008 */
[----:B------:R-:W-:-:S03]  /*15a40*/  @UP0 ULDC UR4, c[0x0][0x44c] ;  /* 0x0001130000040ab9 */ /* 0x000fc60000000800 */
[----:B------:R-:W-:-:S04]  /*15a50*/  UIMAD UR6, UR6, UR8, URZ ;  /* 0x00000008060672a4 */ /* 0x000fc8000f8e023f */
[----:B------:R-:W-:Y:S01]  /*15a60*/  UIMAD UR6, UR7, UR9, UR6 ;  /* 0x00000009070672a4 */ /* 0x000fe2000f8e0206 */
[----:B0-----:R-:W-:-:S04]  /*15a70*/  LOP3.LUT R2, R2, 0x7f, RZ, 0xc0, !PT ;  /* 0x0000007f02027812 */ /* 0x001fc800078ec0ff */
[----:B------:R-:W-:Y:S01]  /*15a80*/  SHF.R.U32.HI R20, RZ, 0x3, R2 ;  /* 0x00000003ff147819 */ /* 0x000fe20000011602 */
[----:B--2---:R-:W-:Y:S01]  /*15a90*/  IMAD.SHL.U32 R7, R7, 0x8, RZ ;  /* 0x0000000807077824 */ /* 0x004fe200078e00ff */
[----:B------:R-:W0:Y:S04]  /*15aa0*/  S2R R2, SR_TID.X ;  /* 0x0000000000027919 */ /* 0x000e280000002100 */
[----:B------:R-:W-:Y:S01]  /*15ab0*/  LOP3.LUT R7, R7, 0x38, RZ, 0xc0, !PT ;  /* 0x0000003807077812 */ /* 0x000fe200078ec0ff */
[----:B0-----:R-:W-:-:S05]  /*15ac0*/  IMAD.SHL.U32 R2, R2, 0x10, RZ ;  /* 0x0000001002027824 */ /* 0x001fca00078e00ff */
[----:B------:R-:W-:Y:S02]  /*15ad0*/  LOP3.LUT R2, R20, 0x70, R2, 0xf8, !PT ;  /* 0x0000007014027812 */ /* 0x000fe400078ef802 */
[----:B------:R-:W0:Y:S03]  /*15ae0*/  S2R R20, SR_TID.X ;  /* 0x0000000000147919 */ /* 0x000e260000002100 */
[----:B------:R-:W-:-:S04]  /*15af0*/  VIADD R34, R2, UR43 ;  /* 0x0000002b02227c36 */ /* 0x000fc80008000000 */
[----:B------:R-:W-:Y:S01]  /*15b00*/  @P0 IMAD.HI.U32 R2, R34, UR4, RZ ;  /* 0x0000000422020c27 */ /* 0x000fe2000f8e00ff */
[----:B------:R-:W-:Y:S01]  /*15b10*/  PLOP3.LUT P0, PT, PT, PT, UP0, 0x80, 0x0 ;  /* 0x000000000000781c */ /* 0x000fe20003f0f008 */
[----:B------:R-:W-:Y:S02]  /*15b20*/  @UP0 ULDC UR4, c[0x0][0x450] ;  /* 0x0001140000040ab9 */ /* 0x000fe40000000800 */
[----:B------:R-:W-:-:S10]  /*15b30*/  IMAD.MOV.U32 R0, RZ, RZ, R34 ;  /* 0x000000ffff007224 */ /* 0x000fd400078e0022 */
[----:B------:R-:W-:Y:S02]  /*15b40*/  @P0 SHF.R.U32.HI R0, RZ, UR4, R2 ;  /* 0x00000004ff000c19 */ /* 0x000fe40008011602 */
[----:B------:R-:W-:Y:S02]  /*15b50*/  R2UR UR4, R19 ;  /* 0x00000000130472ca */ /* 0x000fe400000e0000 */
[----:B0-----:R-:W-:-:S11]  /*15b60*/  LOP3.LUT R20, R20, 0x7f, RZ, 0xc0, !PT ;  /* 0x0000007f14147812 */ /* 0x001fd600078ec0ff */
[----:B------:R-:W-:Y:S01]  /*15b70*/  UIMAD.WIDE.U32 UR4, UR4, UR8, URZ ;  /* 0x00000008040472a5 */ /* 0x000fe2000f8e003f */
[----:B------:R-:W-:Y:S02]  /*15b80*/  SHF.R.U32.HI R8, RZ, 0x3, R20 ;  /* 0x00000003ff087819 */ /* 0x000fe40000011614 */
[----:B------:R-:W-:Y:S01]  /*15b90*/  ULDC.64 UR8, c[0x0][0x2e0] ;  /* 0x0000b80000087ab9 */ /* 0x000fe20000000a00 */
[----:B------:R-:W-:Y:S02]  /*15ba0*/  UIADD3 UR5, UR5, UR6, URZ ;  /* 0x0000000605057290 */ /* 0x000fe4000fffe03f */
[----:B------:R-:W-:Y:S02]  /*15bb0*/  UIMAD UR6, UR50, UR8, URZ ;  /* 0x00000008320672a4 */ /* 0x000fe4000f8e023f */
[----:B------:R-:W-:Y:S02]  /*15bc0*/  UIMAD.WIDE.U32 UR4, UR36, UR8, UR4 ;  /* 0x00000008240472a5 */ /* 0x000fe4000f8e0004 */
[----:B------:R-:W-:-:S04]  /*15bd0*/  UIMAD UR6, UR36, UR9, UR6 ;  /* 0x00000009240672a4 */ /* 0x000fc8000f8e0206 */
[----:B------:R-:W-:Y:S01]  /*15be0*/  IMAD.U32 R4, RZ, RZ, UR4 ;  /* 0x00000004ff047e24 */ /* 0x000fe2000f8e00ff */
[----:B------:R-:W-:Y:S02]  /*15bf0*/  UIADD3 UR6, UR5, UR6, URZ ;  /* 0x0000000605067290 */ /* 0x000fe4000fffe03f */
[----:B------:R-:W-:Y:S02]  /*15c00*/  IMAD.U32 R5, RZ, RZ, UR5 ;  /* 0x00000005ff057e24 */ /* 0x000fe4000f8e00ff */
[----:B------:R-:W-:Y:S01]  /*15c10*/  IMAD.MOV.U32 R2, RZ, RZ, R4 ;  /* 0x000000ffff027224 */ /* 0x000fe200078e0004 */
[----:B------:R-:W-:Y:S01]  /*15c20*/  SHF.R.S32.HI R4, RZ, 0x1f, R0 ;  /* 0x0000001fff047819 */ /* 0x000fe20000011400 */
[----:B------:R-:W-:Y:S01]  /*15c30*/  ULDC.64 UR4, c[0x0][0x2d0] ;  /* 0x0000b40000047ab9 */ /* 0x000fe20000000a00 */
[----:B------:R-:W-:-:S03]  /*15c40*/  IMAD.U32 R3, RZ, RZ, UR6 ;  /* 0x00000006ff037e24 */ /* 0x000fc6000f8e00ff */
[----:B------:R-:W-:Y:S02]  /*15c50*/  IMAD R5, R4, UR4, RZ ;  /* 0x0000000404057c24 */ /* 0x000fe4000f8e02ff */
[----:B------:R-:W-:Y:S01]  /*15c60*/  IMAD.WIDE.U32 R2, R0, UR4, R2 ;  /* 0x0000000400027c25 */ /* 0x000fe2000f8e0002 */
[----:B------:R-:W-:-:S03]  /*15c70*/  ULDC UR4, c[0x0][0x448] ;  /* 0x0001120000047ab9 */ /* 0x000fc60000000800 */
[----:B------:R-:W-:Y:S02]  /*15c80*/  IMAD R4, R0, UR5, R5 ;  /* 0x0000000500047c24 */ /* 0x000fe4000f8e0205 */
[----:B------:R-:W-:Y:S02]  /*15c90*/  IMAD.MOV R0, RZ, RZ, -R0 ;  /* 0x000000ffff007224 */ /* 0x000fe400078e0a00 */
[----:B------:R-:W-:Y:S02]  /*15ca0*/  IMAD.IADD R3, R3, 0x1, R4 ;  /* 0x0000000103037824 */ /* 0x000fe400078e0204 */
[----:B------:R-:W-:Y:S01]  /*15cb0*/  IMAD R0, R0, UR4, R34 ;  /* 0x0000000400007c24 */ /* 0x000fe2000f8e0222 */
[----:B------:R-:W-:-:S03]  /*15cc0*/  ULDC.64 UR4, c[0x0][0x2c8] ;  /* 0x0000b20000047ab9 */ /* 0x000fc60000000a00 */
[----:B------:R-:W-:Y:S01]  /*15cd0*/  IMAD.WIDE.U32 R2, R0, UR4, R2 ;  /* 0x0000000400027c25 */ /* 0x000fe2000f8e0002 */
[----:B------:R-:W-:-:S05]  /*15ce0*/  SHF.R.S32.HI R4, RZ, 0x1f, R0 ;  /* 0x0000001fff047819 */ /* 0x000fca0000011400 */
[----:B------:R-:W-:-:S04]  /*15cf0*/  IMAD R4, R4, UR4, RZ ;  /* 0x0000000404047c24 */ /* 0x000fc8000f8e02ff */
        /* <DEDUP_REMOVED lines=8> */
[----:B------:R-:W-:Y:S01]  /*15d80*/  VIADD R4, R8, UR43 ;  /* 0x0000002b08047c36 */ /* 0x000fe20008000000 */
[----:B------:R-:W-:Y:S02]  /*15d90*/  LOP3.LUT R16, R16, 0xfffffeff, RZ, 0xc0, !PT ;  /* 0xfffffeff10107812 */ /* 0x000fe400078ec0ff */
[----:B------:R-:W2:Y:S01]  /*15da0*/  SHFL.IDX PT, R2, R5, RZ, 0x181f ;  /* 0x00181fff05027589 */ /* 0x000ea200000e0000 */
[C---:B------:R-:W-:Y:S01]  /*15db0*/  VIADD R6, R4.reuse, 0x10 ;  /* 0x0000001004067836 */ /* 0x040fe20000000000 */
[----:B------:R-:W-:Y:S02]  /*15dc0*/  ISETP.GE.AND P1, PT, R4, UR39, PT ;  /* 0x0000002704007c0c */ /* 0x000fe4000bf26270 */
[----:B------:R-:W-:Y:S11]  /*15dd0*/  SHFL.IDX PT, R14, R0, 0x3, 0x181f ;  /* 0x00781f00000e7f89 */ /* 0x000ff600000e0000 */
[----:B------:R-:W-:-:S04]  /*15de0*/  @P1 LOP3.LUT R16, R16, 0x100, RZ, 0xfc, !PT ;  /* 0x0000010010101812 */ /* 0x000fc800078efcff */
[----:B------:R-:W-:Y:S02]  /*15df0*/  LOP3.LUT R16, R16, 0xffffff7f, RZ, 0xc0, !PT ;  /* 0xffffff7f10107812 */ /* 0x000fe400078ec0ff */
[----:B0-----:R-:W-:-:S05]  /*15e00*/  @!P1 LEA R3, P0, R7, R3, 0x1 ;  /* 0x0000000307039211 */ /* 0x001fca00078008ff */
[----:B--2---:R-:W-:-:S05]  /*15e10*/  @!P1 IMAD.X R2, RZ, RZ, R2, P0 ;  /* 0x000000ffff029224 */ /* 0x004fca00000e0602 */
[----:B------:R-:W-:-:S04]  /*15e20*/  @!P1 LOP3.LUT R3, R3, R2, RZ, 0x3c, !PT ;  /* 0x0000000203039212 */ /* 0x000fc800078e3cff */
[----:B------:R-:W-:-:S04]  /*15e30*/  @!P1 LOP3.LUT R2, R3, R2, RZ, 0x3c, !PT ;  /* 0x0000000203029212 */ /* 0x000fc800078e3cff */
[----:B------:R-:W-:-:S05]  /*15e40*/  @!P1 LOP3.LUT R3, R3, R2, RZ, 0x3c, !PT ;  /* 0x0000000203039212 */ /* 0x000fca00078e3cff */
[----:B------:R0:W-:Y:S01]  /*15e50*/  @!P1 LDGSTS.E.BYPASS.LTC128B.128 [R22+0x20400], desc[UR40][R2.64], !P5 ;  /* 0x2040000002169fae */ /* 0x0001e2000e901d68 */
[----:B------:R-:W-:Y:S01]  /*15e60*/  ISETP.GE.AND P1, PT, R6, UR39, PT ;  /* 0x0000002706007c0c */ /* 0x000fe2000bf26270 */
[----:B------:R-:W-:Y:S02]  /*15e70*/  VIADD R6, R4, 0x20 ;  /* 0x0000002004067836 */ /* 0x000fe40000000000 */
[----:B0-----:R-:W0:Y:S10]  /*15e80*/  SHFL.IDX PT, R3, R0, 0x1, 0x181f ;  /* 0x00381f0000037f89 */ /* 0x001e3400000e0000 */
[----:B------:R-:W-:Y:S01]  /*15e90*/  @P1 LOP3.LUT R16, R16, 0x80, RZ, 0xfc, !PT ;  /* 0x0000008010101812 */ /* 0x000fe200078efcff */
[----:B------:R-:W2:Y:S03]  /*15ea0*/  SHFL.IDX PT, R2, R5, 0x1, 0x181f ;  /* 0x00381f0005027f89 */ /* 0x000ea600000e0000 */
[----:B------:R-:W-:-:S02]  /*15eb0*/  LOP3.LUT R16, R16, 0xffffffbf, RZ, 0xc0, !PT ;  /* 0xffffffbf10107812 */ /* 0x000fc400078ec0ff */
[----:B0-----:R-:W-:-:S05]  /*15ec0*/  @!P1 LEA R3, P0, R7, R3, 0x1 ;  /* 0x0000000307039211 */ /* 0x001fca00078008ff */
[----:B--2---:R-:W-:-:S05]  /*15ed0*/  @!P1 IMAD.X R2, RZ, RZ, R2, P0 ;  /* 0x000000ffff029224 */ /* 0x004fca00000e0602 */
[----:B------:R-:W-:-:S04]  /*15ee0*/  @!P1 LOP3.LUT R3, R3, R2, RZ, 0x3c, !PT ;  /* 0x0000000203039212 */ /* 0x000fc800078e3cff */
[----:B------:R-:W-:-:S04]  /*15ef0*/  @!P1 LOP3.LUT R2, R3, R2, RZ, 0x3c, !PT ;  /* 0x0000000203029212 */ /* 0x000fc800078e3cff */
[----:B------:R-:W-:-:S05]  /*15f00*/  @!P1 LOP3.LUT R3, R3, R2, RZ, 0x3c, !PT ;  /* 0x0000000203039212 */ /* 0x000fca00078e3cff */
[----:B------:R0:W-:Y:S01]  /*15f10*/  @!P1 LDGSTS.E.BYPASS.LTC128B.128 [R22+0x20c00], desc[UR40][R2.64], !P5 ;  /* 0x20c0000002169fae */ /* 0x0001e2000e901d68 */
[----:B------:R-:W-:-:S03]  /*15f20*/  ISETP.GE.AND P1, PT, R6, UR39, PT ;  /* 0x0000002706007c0c */ /* 0x000fc6000bf26270 */
[----:B0-----:R-:W0:Y:S10]  /*15f30*/  SHFL.IDX PT, R3, R0, 0x2, 0x181f ;  /* 0x00581f0000037f89 */ /* 0x001e3400000e0000 */
[----:B------:R-:W-:Y:S01]  /*15f40*/  @P1 LOP3.LUT R16, R16, 0x40, RZ, 0xfc, !PT ;  /* 0x0000004010101812 */ /* 0x000fe200078efcff */
[----:B------:R-:W2:Y:S04]  /*15f50*/  SHFL.IDX PT, R2, R5, 0x2, 0x181f ;  /* 0x00581f0005027f89 */ /* 0x000ea800000e0000 */
[----:B------:R-:W3:Y:S01]  /*15f60*/  SHFL.IDX PT, R5, R5, 0x3, 0x181f ;  /* 0x00781f0005057f89 */ /* 0x000ee200000e0000 */
[----:B0-----:R-:W-:-:S05]  /*15f70*/  @!P1 LEA R3, P0, R7, R3, 0x1 ;  /* 0x0000000307039211 */ /* 0x001fca00078008ff */
[----:B--2---:R-:W-:-:S05]  /*15f80*/  @!P1 IMAD.X R2, RZ, RZ, R2, P0 ;  /* 0x000000ffff029224 */ /* 0x004fca00000e0602 */
[----:B------:R-:W-:-:S04]  /*15f90*/  @!P1 LOP3.LUT R3, R3, R2, RZ, 0x3c, !PT ;  /* 0x0000000203039212 */ /* 0x000fc800078e3cff */
[----:B------:R-:W-:-:S04]  /*15fa0*/  @!P1 LOP3.LUT R2, R3, R2, RZ, 0x3c, !PT ;  /* 0x0000000203029212 */ /* 0x000fc800078e3cff */
[----:B------:R-:W-:-:S05]  /*15fb0*/  @!P1 LOP3.LUT R3, R3, R2, RZ, 0x3c, !PT ;  /* 0x0000000203039212 */ /* 0x000fca00078e3cff */
[----:B---3--:R0:W-:Y:S02]  /*15fc0*/  @!P1 LDGSTS.E.BYPASS.LTC128B.128 [R22+0x21400], desc[UR40][R2.64], !P5 ;  /* 0x2140000002169fae */ /* 0x0081e4000e901d68 */
.L_x_2109:
[----:B------:R-:W-:Y:S01]  /*15fd0*/  VIADD R4, R4, 0x30 ;  /* 0x0000003004047836 */ /* 0x000fe20000000000 */
[----:B------:R-:W-:-:S04]  /*15fe0*/  LOP3.LUT R16, R16, 0xffffefff, RZ, 0xc0, !PT ;  /* 0xffffefff10107812 */ /* 0x000fc800078ec0ff */
[----:B------:R-:W-:-:S13]  /*15ff0*/  ISETP.GE.AND P1, PT, R4, UR39, PT ;  /* 0x0000002704007c0c */ /* 0x000fda000bf26270 */
[----:B0-----:R-:W-:Y:S02]  /*16000*/  @!P1 LEA R2, P0, R7, R14, 0x1 ;  /* 0x0000000e07029211 */ /* 0x001fe400078008ff */
[----:B------:R-:W-:-:S03]  /*16010*/  @P1 LOP3.LUT R16, R16, 0x1000, RZ, 0xfc, !PT ;  /* 0x0000100010101812 */ /* 0x000fc600078efcff */
[----:B------:R-:W-:Y:S01]  /*16020*/  @!P1 IMAD.X R3, RZ, RZ, R5, P0 ;  /* 0x000000ffff039224 */ /* 0x000fe200000e0605 */
[----:B------:R-:W-:-:S04]  /*16030*/  PLOP3.LUT P0, PT, PT, PT, PT, 0x80, 0x0 ;  /* 0x000000000000781c */ /* 0x000fc80003f0f070 */
[----:B------:R-:W-:Y:S01]  /*16040*/  @!PT LDS RZ, [RZ] ;  /* 0x00000000fffff984 */ /* 0x000fe20000000800 */
[----:B------:R-:W-:Y:S01]  /*16050*/  @!PT LDS RZ, [RZ] ;  /* 0x00000000fffff984 */ /* 0x000fe20000000800 */
[----:B------:R-:W-:Y:S01]  /*16060*/  @!PT LDS RZ, [RZ] ;  /* 0x00000000fffff984 */ /* 0x000fe20000000800 */
[----:B------:R0:W-:Y:S01]  /*16070*/  @!P1 LDGSTS.E.BYPASS.LTC128B.128 [R22+0x21c00], desc[UR40][R2.64], !P5 ;  /* 0x21c0000002169fae */ /* 0x0001e2000e901d68 */
[----:B------:R-:W-:-:S08]  /*16080*/  NOP ;  /* 0x0000000000007918 */ /* 0x000fd00000000000 */
.L_x_2040:
        /* <DEDUP_REMOVED lines=28> */
.L_x_2042:
[----:B------:R-:W-:Y:S05]  /*16250*/  BSYNC B6 ;  /* 0x0000000000067941 */ /* 0x000fea0003800000 */
.L_x_2041:
[----:B------:R2:W5:Y:S04]  /*16260*/  LDL R21, [R1+0xc] ;  /* 0x00000c0001157983 */ /* 0x0005680000100800 */
[----:B------:R2:W5:Y:S01]  /*16270*/  LDL R20, [R1+0x8] ;  /* 0x0000080001147983 */ /* 0x0005620000100800 */
[----:B------:R-:W-:Y:S01]  /*16280*/  UISETP.NE.AND UP0, UPT, UR49, URZ, UPT ;  /* 0x0000003f3100728c */ /* 0x000fe2000bf05270 */
[----:B------:R-:W-:Y:S01]  /*16290*/  R2UR UR6, R24 ;  /* 0x00000000180672ca */ /* 0x000fe200000e0000 */
[----:B0-----:R-:W-:Y:S01]  /*162a0*/  IMAD.MOV.U32 R2, RZ, RZ, R34 ;  /* 0x000000ffff027224 */ /* 0x001fe200078e0022 */
[----:B------:R-:W-:Y:S01]  /*162b0*/  R2UR UR7, R19 ;  /* 0x00000000130772ca */ /* 0x000fe200000e0000 */
[----:B------:R-:W-:Y:S01]  /*162c0*/  ULDC.64 UR8, c[0x0][0x3d8] ;  /* 0x0000f60000087ab9 */ /* 0x000fe20000000a00 */
[----:B------:R-:W0:Y:S01]  /*162d0*/  S2R R6, SR_TID.X ;  /* 0x0000000000067919 */ /* 0x000e220000002100 */
[----:B------:R-:W-:-:S02]  /*162e0*/  PLOP3.LUT P0, PT, PT, PT, UP0, 0x80, 0x0 ;  /* 0x000000000000781c */ /* 0x000fc40003f0f008 */
[C---:B------:R-:W-:Y:S02]  /*162f0*/  LOP3.LUT P2, RZ, R16.reuse, 0x20000, RZ, 0xc0, !PT ;  /* 0x0002000010ff7812 */ /* 0x040fe4000784c0ff */
[C---:B------:R-:W-:Y:S01]  /*16300*/  LOP3.LUT P3, RZ, R16.reuse, 0x10000, RZ, 0xc0, !PT ;  /* 0x0001000010ff7812 */ /* 0x040fe2000786c0ff */
[----:B------:R-:W-:Y:S01]  /*16310*/  @UP0 ULDC UR4, c[0x0][0x44c] ;  /* 0x0001130000040ab9 */ /* 0x000fe20000000800 */
[C---:B------:R-:W-:Y:S02]  /*16320*/  LOP3.LUT P4, RZ, R16.reuse, 0x8000, RZ, 0xc0, !PT ;  /* 0x0000800010ff7812 */ /* 0x040fe4000788c0ff */
[----:B------:R-:W-:Y:S01]  /*16330*/  UIMAD UR6, UR6, UR8, URZ ;  /* 0x00000008060672a4 */ /* 0x000fe2000f8e023f */
[----:B------:R-:W-:-:S03]  /*16340*/  LOP3.LUT P5, RZ, R16, 0x4000, RZ, 0xc0, !PT ;  /* 0x0000400010ff7812 */ /* 0x000fc600078ac0ff */
[----:B------:R-:W-:Y:S01]  /*16350*/  UIMAD UR6, UR7, UR9, UR6 ;  /* 0x00000009070672a4 */ /* 0x000fe2000f8e0206 */
[----:B------:R-:W-:Y:S01]  /*16360*/  @P0 IMAD.HI.U32 R0, R34, UR4, RZ ;  /* 0x0000000422000c27 */ /* 0x000fe2000f8e00ff */
[----:B------:R-:W-:Y:S01]  /*16370*/  PLOP3.LUT P0, PT, PT, PT, UP0, 0x80, 0x0 ;  /* 0x000000000000781c */ /* 0x000fe20003f0f008 */
[----:B------:R-:W-:Y:S01]  /*16380*/  @UP0 ULDC UR4, c[0x0][0x450] ;  /* 0x0001140000040ab9 */ /* 0x000fe20000000800 */
[----:B------:R-:W-:-:S11]  /*16390*/  ULDC UR7, c[0x0][0x448] ;  /* 0x0001120000077ab9 */ /* 0x000fd60000000800 */
[----:B------:R-:W-:Y:S02]  /*163a0*/  @P0 SHF.R.U32.HI R2, RZ, UR4, R0 ;  /* 0x00000004ff020c19 */ /* 0x000fe40008011600 */
[----:B------:R-:W-:Y:S01]  /*163b0*/  R2UR UR4, R19 ;  /* 0x00000000130472ca */ /* 0x000fe200000e0000 */
[----:B0-----:R-:W-:Y:S02]  /*163c0*/  IMAD.SHL.U32 R6, R6, 0x8, RZ ;  /* 0x0000000806067824 */ /* 0x001fe400078e00ff */
[----:B------:R-:W-:-:S03]  /*163d0*/  IMAD.MOV R3, RZ, RZ, -R2 ;  /* 0x000000ffff037224 */ /* 0x000fc600078e0a02 */
[----:B------:R-:W-:Y:S01]  /*163e0*/  LOP3.LUT R6, R6, 0x38, RZ, 0xc0, !PT ;  /* 0x0000003806067812 */ /* 0x000fe200078ec0ff */
[----:B------:R-:W-:Y:S01]  /*163f0*/  IMAD R0, R3, UR7, R34 ;  /* 0x0000000703007c24 */ /* 0x000fe2000f8e0222 */
[----:B------:R-:W-:-:S05]  /*16400*/  SHF.R.S32.HI R3, RZ, 0x1f, R2 ;  /* 0x0000001fff037819 */ /* 0x000fca0000011402 */
[----:B------:R-:W-:Y:S01]  /*16410*/  UIMAD.WIDE.U32 UR4, UR4, UR8, URZ ;  /* 0x00000008040472a5 */ /* 0x000fe2000f8e003f */
[----:B------:R-:W-:Y:S02]  /*16420*/  SHF.R.S32.HI R4, RZ, 0x1f, R0 ;  /* 0x0000001fff047819 */ /* 0x000fe40000011400 */
[----:B------:R-:W-:Y:S01]  /*16430*/  ULDC.64 UR8, c[0x0][0x3e0] ;  /* 0x0000f80000087ab9 */ /* 0x000fe20000000a00 */
[----:B------:R-:W-:Y:S02]  /*16440*/  UIADD3 UR5, UR5, UR6, URZ ;  /* 0x0000000605057290 */ /* 0x000fe4000fffe03f */
[----:B------:R-:W-:Y:S02]  /*16450*/  UIMAD UR6, UR50, UR8, URZ ;  /* 0x00000008320672a4 */ /* 0x000fe4000f8e023f */
[----:B------:R-:W-:Y:S02]  /*16460*/  UIMAD.WIDE.U32 UR4, UR36, UR8, UR4 ;  /* 0x00000008240472a5 */ /* 0x000fe4000f8e0004 */
[----:B------:R-:W-:-:S03]  /*16470*/  UIMAD UR6, UR36, UR9, UR6 ;  /* 0x00000009240672a4 */ /* 0x000fc6000f8e0206 */
[----:B------:R-:W-:Y:S01]  /*16480*/  ULDC.64 UR8, c[0x0][0x3d0] ;  /* 0x0000f40000087ab9 */ /* 0x000fe20000000a00 */
[----:B------:R-:W-:Y:S01]  /*16490*/  UIADD3 UR5, UR5, UR6, URZ ;  /* 0x0000000605057290 */ /* 0x000fe2000fffe03f */
[----:B------:R-:W-:Y:S02]  /*164a0*/  IMAD R3, R3, UR8, RZ ;  /* 0x0000000803037c24 */ /* 0x000fe4000f8e02ff */
[----:B------:R-:W-:Y:S02]  /*164b0*/  IMAD.U32 R7, RZ, RZ, UR8 ;  /* 0x00000008ff077e24 */ /* 0x000fe4000f8e00ff */
        /* <DEDUP_REMOVED lines=12> */
[----:B--2---:R-:W-:Y:S06]  /*16580*/  BRA.DIV UR4, `(.L_x_2043) ;  /* 0x00000036042c7947 */ /* 0x004fec000b800000 */
[C---:B------:R-:W-:Y:S01]  /*16590*/  LOP3.LUT P1, RZ, R16.reuse, 0x40, RZ, 0xc0, !PT ;  /* 0x0000004010ff7812 */ /* 0x040fe2000782c0ff */
[----:B------:R-:W0:Y:S01]  /*165a0*/  SHFL.IDX PT, R14, R0, RZ, 0x181f ;  /* 0x00181fff000e7589 */ /* 0x000e2200000e0000 */
[C---:B------:R-:W-:Y:S02]  /*165b0*/  LOP3.LUT P6, RZ, R16.reuse, 0x40000, RZ, 0xc0, !PT ;  /* 0x0004000010ff7812 */ /* 0x040fe400078cc0ff */
[----:B------:R-:W-:Y:S01]  /*165c0*/  LOP3.LUT R16, R16, 0xffbfffff, RZ, 0xc0, !PT ;  /* 0xffbfffff10107812 */ /* 0x000fe200078ec0ff */
[----:B------:R-:W2:Y:S04]  /*165d0*/  SHFL.IDX PT, R2, R4, RZ, 0x181f ;  /* 0x00181fff04027589 */ /* 0x000ea800000e0000 */
[----:B------:R-:W-:Y:S04]  /*165e0*/  SHFL.IDX PT, R5, R4, 0x1, 0x181f ;  /* 0x00381f0004057f89 */ /* 0x000fe800000e0000 */
[----:B------:R-:W-:-:S04]  /*165f0*/  @P1 LOP3.LUT R16, R16, 0x400000, RZ, 0xfc, !PT ;  /* 0x0040000010101812 */ /* 0x000fc800078efcff */
[C---:B------:R-:W-:Y:S02]  /*16600*/  LOP3.LUT P1, RZ, R16.reuse, 0x80, RZ, 0xc0, !PT ;  /* 0x0000008010ff7812 */ /* 0x040fe4000782c0ff */
[----:B------:R-:W-:-:S11]  /*16610*/  LOP3.LUT R16, R16, 0xff7fffff, RZ, 0xc0, !PT ;  /* 0xff7fffff10107812 */ /* 0x000fd600078ec0ff */
[----:B------:R-:W-:-:S04]  /*16620*/  @P1 LOP3.LUT R16, R16, 0x800000, RZ, 0xfc, !PT ;  /* 0x0080000010101812 */ /* 0x000fc800078efcff */
[----:B------:R-:W-:-:S13]  /*16630*/  LOP3.LUT P1, RZ, R16, 0x100, RZ, 0xc0, !PT ;  /* 0x0000010010ff7812 */ /* 0x000fda000782c0ff */
[----:B0-----:R-:W-:-:S05]  /*16640*/  @!P1 LEA R14, P0, R6, R14, 0x1 ;  /* 0x0000000e060e9211 */ /* 0x001fca00078008ff */
[----:B--2---:R-:W-:Y:S01]  /*16650*/  @!P1 IMAD.X R3, RZ, RZ, R2, P0 ;  /* 0x000000ffff039224 */ /* 0x004fe200000e0602 */
[----:B------:R-:W-:Y:S01]  /*16660*/  LOP3.LUT P0, RZ, R16, 0x80000, RZ, 0xc0, !PT ;  /* 0x0008000010ff7812 */ /* 0x000fe2000780c0ff */
[----:B------:R-:W-:Y:S02]  /*16670*/  @!P1 IMAD.MOV.U32 R2, RZ, RZ, R14 ;  /* 0x000000ffff029224 */ /* 0x000fe400078e000e */
[----:B------:R-:W0:Y:S10]  /*16680*/  SHFL.IDX PT, R14, R0, 0x1, 0x181f ;  /* 0x00381f00000e7f89 */ /* 0x000e3400000e0000 */
        /* <DEDUP_REMOVED lines=11> */
[----:B0-----:R-:W-:-:S05]  /*16740*/  @!P1 LEA R14, P0, R6, R14, 0x1 ;  /* 0x0000000e060e9211 */ /* 0x001fca00078008ff */
[----:B------:R-:W-:Y:S01]  /*16750*/  @!P1 IMAD.X R5, RZ, RZ, R5, P0 ;  /* 0x000000ffff059224 */ /* 0x000fe200000e0605 */
[----:B------:R-:W-:Y:S01]  /*16760*/  LOP3.LUT P0, RZ, R16, 0x80000, RZ, 0xc0, !PT ;  /* 0x0008000010ff7812 */ /* 0x000fe2000780c0ff */
[----:B--2---:R-:W-:Y:S02]  /*16770*/  @!P1 IMAD.MOV.U32 R2, RZ, RZ, R14 ;  /* 0x000000ffff029224 */ /* 0x004fe400078e000e */
[----:B------:R-:W-:Y:S01]  /*16780*/  @!P1 IMAD.MOV.U32 R3, RZ, RZ, R5 ;  /* 0x000000ffff039224 */ /* 0x000fe200078e0005 */
[----:B------:R-:W0:Y:S04]  /*16790*/  SHFL.IDX PT, R14, R0, 0x2, 0x181f ;  /* 0x00581f00000e7f89 */ /* 0x000e2800000e0000 */
[----:B------:R-:W2:Y:S04]  /*167a0*/  SHFL.IDX PT, R5, R4, 0x2, 0x181f ;  /* 0x00581f0004057f89 */ /* 0x000ea800000e0000 */
[----:B------:R-:W3:Y:S04]  /*167b0*/  SHFL.IDX PT, R4, R4, 0x3, 0x181f ;  /* 0x00781f0004047f89 */ /* 0x000ee800000e0000 */
        /* <DEDUP_REMOVED lines=12> */
[----:B--2---:R-:W-:Y:S01]  /*16880*/  @!P1 IMAD.X R5, RZ, RZ, R5, P0 ;  /* 0x000000ffff059224 */ /* 0x004fe200000e0605 */
[----:B------:R-:W-:Y:S01]  /*16890*/  LOP3.LUT P0, RZ, R16, 0x80000, RZ, 0xc0, !PT ;  /* 0x0008000010ff7812 */ /* 0x000fe2000780c0ff */
[----:B----4-:R-:W-:Y:S02]  /*168a0*/  @!P1 IMAD.MOV.U32 R2, RZ, RZ, R14 ;  /* 0x000000ffff029224 */ /* 0x010fe400078e000e */
[----:B------:R-:W-:Y:S01]  /*168b0*/  @!P1 IMAD.MOV.U32 R3, RZ, RZ, R5 ;  /* 0x000000ffff039224 */ /* 0x000fe200078e0005 */
[----:B------:R2:W4:Y:S09]  /*168c0*/  SHFL.IDX PT, R14, R0, 0x3, 0x181f ;  /* 0x00781f00000e7f89 */ /* 0x00053200000e0000 */
        /* <DEDUP_REMOVED lines=9> */
[----:B---34-:R2:W-:Y:S02]  /*16960*/  @!P1 LDGSTS.E.BYPASS.LTC128B.128 [R22+0x35400], desc[UR40][R2.64+0x380], P0 ;  /* 0x3540038002169fae */ /* 0x0185e40008101d68 */
.L_x_2119:
[C---:B------:R-:W-:Y:S02]  /*16970*/  LOP3.LUT P1, RZ, R16.reuse, 0x1000, RZ, 0xc0, !PT ;  /* 0x0000100010ff7812 */ /* 0x040fe4000782c0ff */
[----:B------:R-:W-:-:S11]  /*16980*/  LOP3.LUT P6, RZ, R16, 0x40000, RZ, 0xc0, !PT ;  /* 0x0004000010ff7812 */ /* 0x000fd600078cc0ff */
[----:B0-2---:R-:W-:-:S05]  /*16990*/  @!P1 LEA R2, P0, R6, R14, 0x1 ;  /* 0x0000000e06029211 */ /* 0x005fca00078008ff */
        /* <DEDUP_REMOVED lines=15> */
[----:B------:R-:W-:Y:S01]  /*16a90*/  PLOP3.LUT P0, PT, PT, PT, PT, 0x80, 0x0 ;  /* 0x000000000000781c */ /* 0x000fe20003f0f070 */
[----:B------:R-:W-:-:S12]  /*16aa0*/  NOP ;  /* 0x0000000000007918 */ /* 0x000fd80000000000 */
.L_x_2044:
        /* <DEDUP_REMOVED lines=18> */
.L_x_2120:
[----:B------:R-:W-:Y:S05]  /*16bd0*/  BSYNC B0 ;  /* 0x0000000000007941 */ /* 0x000fea0003800000 */
.L_x_2045:
[----:B------:R-:W-:-:S04]  /*16be0*/  LOP3.LUT R2, R37, 0x2, RZ, 0xfc, !PT ;  /* 0x0000000225027812 */ /* 0x000fc800078efcff */
[----:B------:R-:W-:-:S13]  /*16bf0*/  ISETP.NE.AND P0, PT, R2, 0x3, PT ;  /* 0x000000030200780c */ /* 0x000fda0003f05270 */
[----:B------:R-:W-:Y:S05]  /*16c00*/  @!P0 BRA `(.L_x_2047) ;  /* 0x0000000000048947 */ /* 0x000fea0003800000 */
[----:B------:R-:W-:Y:S01]  /*16c10*/  BPT.TRAP 0x1 ;  /* 0x000000040000795c */ /* 0x000fe20000300000 */
.L_x_2047:
[----:B0-----:R-:W-:Y:S01]  /*16c20*/  SHF.L.U32 R0, R23, 0x1f, RZ ;  /* 0x0000001f17007819 */ /* 0x001fe200000006ff */
[----:B------:R-:W-:Y:S03]  /*16c30*/  BSSY B0, `(.L_x_2048) ;  /* 0x0000003000007945 */ /* 0x000fe60003800000 */
[----:B------:R-:W0:Y:S02]  /*16c40*/  SYNCS.PHASECHK.TRANS64.TRYWAIT P0, [R27+URZ+0x38860], R0 ;  /* 0x038860001b0075a7 */ /* 0x000e24000800017f */
[----:B0-----:R-:W-:Y:S05]  /*16c50*/  @!P0 BRA `(.L_x_2049) ;  /* 0x0000003400688947 */ /* 0x001fea0003800000 */
.L_x_2121:
[----:B------:R-:W-:Y:S05]  /*16c60*/  BSYNC B0 ;  /* 0x0000000000007941 */ /* 0x000fea0003800000 */
.L_x_2048:
[----:B------:R-:W0:Y:S01]  /*16c70*/  LDL.LU R3, [R1+0x10] ;  /* 0x0000100001037983 */ /* 0x000e220000300800 */
[----:B------:R-:W-:-:S03]  /*16c80*/  ULDC.64 UR4, c[0x0][0x328] ;  /* 0x0000ca0000047ab9 */ /* 0x000fc60000000a00 */
[----:B------:R-:W2:Y:S04]  /*16c90*/  LDL.LU R2, [R1] ;  /* 0x0000000001027983 */ /* 0x000ea80000300800 */
[----:B------:R-:W3:Y:S01]  /*16ca0*/  LDL.LU R4, [R1+0x14] ;  /* 0x0000140001047983 */ /* 0x000ee20000300800 */
[----:B------:R-:W-:Y:S01]  /*16cb0*/  LOP3.LUT R16, R16, 0xffffff7f, RZ, 0xc0, !PT ;  /* 0xffffff7f10107812 */ /* 0x000fe200078ec0ff */
[----:B0-----:R-:W-:-:S04]  /*16cc0*/  IMAD R0, R3, UR4, RZ ;  /* 0x0000000403007c24 */ /* 0x001fc8000f8e02ff */
[C---:B--2---:R-:W-:Y:S02]  /*16cd0*/  IMAD R5, R2.reuse, UR5, R0 ;  /* 0x0000000502057c24 */ /* 0x044fe4000f8e0200 */
[----:B------:R-:W-:Y:S01]  /*16ce0*/  IMAD.WIDE.U32 R2, R2, UR4, RZ ;  /* 0x0000000402027c25 */ /* 0x000fe2000f8e00ff */
[----:B------:R-:W-:-:S03]  /*16cf0*/  ULDC.64 UR4, c[0x0][0x338] ;  /* 0x0000ce0000047ab9 */ /* 0x000fc60000000a00 */
[----:B------:R-:W-:Y:S02]  /*16d00*/  IMAD.IADD R3, R3, 0x1, R5 ;  /* 0x0000000103037824 */ /* 0x000fe400078e0205 */
[----:B---3--:R-:W-:Y:S01]  /*16d10*/  IMAD R0, R4, UR4, RZ ;  /* 0x0000000404007c24 */ /* 0x008fe2000f8e02ff */
[----:B------:R-:W-:Y:S01]  /*16d20*/  PRMT R4, R33, 0x8880, RZ ;  /* 0x0000888021047816 */ /* 0x000fe200000000ff */
        /* <DEDUP_REMOVED lines=12> */
[----:B------:R-:W-:Y:S02]  /*16df0*/  LEA.HI.X R7, R2, UR5, R7, 0x1, P0 ;  /* 0x0000000502077c11 */ /* 0x000fe400080f0c07 */
[----:B------:R-:W-:-:S13]  /*16e00*/  ISETP.GT.AND P0, PT, R4, -0x1, PT ;  /* 0xffffffff0400780c */ /* 0x000fda0003f04270 */
[----:B------:R-:W-:Y:S01]  /*16e10*/  @P0 LOP3.LUT R16, R16, 0x80, RZ, 0xfc, !PT ;  /* 0x0000008010100812 */ /* 0x000fe200078efcff */
[----:B------:R-:W-:Y:S06]  /*16e20*/  BRA.DIV UR4, `(.L_x_2050) ;  /* 0x0000003604087947 */ /* 0x000fec000b800000 */
[----:B------:R-:W0:Y:S01]  /*16e30*/  S2R R2, SR_TID.X ;  /* 0x0000000000027919 */ /* 0x000e220000002100 */
[----:B------:R-:W-:Y:S01]  /*16e40*/  LOP3.LUT P1, RZ, R33, 0x1, RZ, 0xc0, !PT ;  /* 0x0000000121ff7812 */ /* 0x000fe2000782c0ff */
        /* <DEDUP_REMOVED lines=79> */
.L_x_2131:
        /* <DEDUP_REMOVED lines=25> */
.L_x_2051:
        /* <DEDUP_REMOVED lines=11> */
.L_x_2052:
[----:B------:R-:W-:Y:S01]  /*17580*/  UIADD3 UR4, UR44, -0x2, URZ ;  /* 0xfffffffe2c047890 */ /* 0x000fe2000fffe03f */
[----:B------:R0:W-:Y:S03]  /*17590*/  SYNCS.ARRIVE.TRANS64.A1T0 RZ, [R27+URZ+0x38850], RZ ;  /* 0x038850ff1bff79a7 */ /* 0x0001e6000810003f */
[----:B------:R-:W-:-:S06]  /*175a0*/  UISETP.GE.AND UP0, UPT, UR4, UR45, UPT ;  /* 0x0000002d0400728c */ /* 0x000fcc000bf06270 */
[----:B------:R-:W-:-:S13]  /*175b0*/  PLOP3.LUT P0, PT, PT, PT, UP0, 0x40, 0x0 ;  /* 0x000000000000781c */ /* 0x000fda0003f0e808 */
[----:B0-----:R-:W-:Y:S05]  /*175c0*/  @P0 BRA `(.L_x_2053) ;  /* 0x0000000c00b80947 */ /* 0x001fea0003800000 */
[----:B------:R-:W-:Y:S01]  /*175d0*/  BSSY B0, `(.L_x_2053) ;  /* 0x00000ed000007945 */ /* 0x000fe20003800000 */
[----:B------:R-:W-:-:S07]  /*175e0*/  IMAD.U32 R9, RZ, RZ, UR4 ;  /* 0x00000004ff097e24 */ /* 0x000fce000f8e00ff */
.L_x_2066:
[----:B0-----:R-:W0:Y:S01]  /*175f0*/  S2R R2, SR_TID.X ;  /* 0x0000000000027919 */ /* 0x001e220000002100 */
[----:B--2---:R-:W2:Y:S01]  /*17600*/  LDC R3, c[0x0][0x430] ;  /* 0x00010c00ff037b82 */ /* 0x004ea20000000800 */
[----:B------:R-:W-:Y:S02]  /*17610*/  IMAD R8, R9, 0x40, R31 ;  /* 0x0000004009087824 */ /* 0x000fe400078e021f */
[----:B------:R-:W-:Y:S01]  /*17620*/  VIADD R18, R18, 0x1 ;  /* 0x0000000112127836 */ /* 0x000fe20000000000 */
[----:B--2---:R-:W-:Y:S02]  /*17630*/  ISETP.NE.AND P0, PT, R3, 0x1, PT ;  /* 0x000000010300780c */ /* 0x004fe40003f05270 */
[----:B0-----:R-:W-:-:S04]  /*17640*/  LOP3.LUT R2, R2, 0x7f, RZ, 0xc0, !PT ;  /* 0x0000007f02027812 */ /* 0x001fc800078ec0ff */
[----:B------:R-:W-:Y:S02]  /*17650*/  SHF.R.U32.HI R4, RZ, 0x3, R2 ;  /* 0x00000003ff047819 */ /* 0x000fe40000011602 */
[----:B------:R-:W0:Y:S05]  /*17660*/  S2R R2, SR_TID.X ;  /* 0x0000000000027919 */ /* 0x000e2a0000002100 */
[----:B------:R-:W2:Y:S08]  /*17670*/  @P0 LDC R3, c[0x0][0x434] ;  /* 0x00010d00ff030b82 */ /* 0x000eb00000000800 */
[----:B------:R-:W3:Y:S01]  /*17680*/  @P0 LDC R7, c[0x0][0x438] ;  /* 0x00010e00ff070b82 */ /* 0x000ee20000000800 */
[----:B0-----:R-:W-:-:S05]  /*17690*/  IMAD.SHL.U32 R2, R2, 0x10, RZ ;  /* 0x0000001002027824 */ /* 0x001fca00078e00ff */
[----:B------:R-:W-:-:S04]  /*176a0*/  LOP3.LUT R2, R4, 0x70, R2, 0xf8, !PT ;  /* 0x0000007004027812 */ /* 0x000fc800078ef802 */
[C---:B------:R-:W-:Y:S01]  /*176b0*/  ISETP.GT.U32.AND P1, PT, R2.reuse, 0x3f, PT ;  /* 0x0000003f0200780c */ /* 0x040fe20003f24070 */
[----:B------:R-:W-:-:S04]  /*176c0*/  IMAD.IADD R8, R2, 0x1, R8 ;  /* 0x0000000102087824 */ /* 0x000fc800078e0208 */
[----:B--2---:R-:W-:-:S04]  /*176d0*/  @P0 IMAD.HI.U32 R2, R8, R3, RZ ;  /* 0x0000000308020227 */ /* 0x004fc800078e00ff */
[----:B------:R-:W-:Y:S01]  /*176e0*/  IMAD.MOV.U32 R10, RZ, RZ, R8 ;  /* 0x000000ffff0a7224 */ /* 0x000fe200078e0008 */
[----:B---3--:R-:W-:-:S03]  /*176f0*/  @P0 SHF.R.U32.HI R10, RZ, R7, R2 ;  /* 0x00000007ff0a0219 */ /* 0x008fc60000011602 */
[----:B------:R-:W0:Y:S01]  /*17700*/  @!P1 LDC.64 R4, c[0x0][0x428] ;  /* 0x00010a00ff049b82 */ /* 0x000e220000000a00 */
[----:B------:R-:W-:-:S07]  /*17710*/  @!P1 SHF.R.S32.HI R3, RZ, 0x1f, R10 ;  /* 0x0000001fff039819 */ /* 0x000fce000001140a */
[----:B------:R-:W2:Y:S01]  /*17720*/  @!P1 LDC.64 R6, c[0x0][0x418] ;  /* 0x00010600ff069b82 */ /* 0x000ea20000000a00 */
[----:B0-----:R-:W-:-:S04]  /*17730*/  @!P1 IMAD R2, R30, R4, RZ ;  /* 0x000000041e029224 */ /* 0x001fc800078e02ff */
[----:B------:R-:W-:Y:S02]  /*17740*/  @!P1 IMAD R5, R26, R5, R2 ;  /* 0x000000051a059224 */ /* 0x000fe400078e0202 */
[----:B------:R-:W-:-:S04]  /*17750*/  @!P1 IMAD.MOV.U32 R2, RZ, RZ, R10 ;  /* 0x000000ffff029224 */ /* 0x000fc800078e000a */
[----:B------:R-:W-:-:S04]  /*17760*/  @!P1 IMAD.WIDE.U32 R2, R26, R4, R2 ;  /* 0x000000041a029225 */ /* 0x000fc800078e0002 */
[----:B------:R-:W-:Y:S01]  /*17770*/  @!P1 IMAD.IADD R5, R5, 0x1, R3 ;  /* 0x0000000105059824 */ /* 0x000fe200078e0203 */
[C---:B--2---:R-:W-:Y:S01]  /*17780*/  @!P1 LEA R6, P0, R2.reuse, R6, 0x2 ;  /* 0x0000000602069211 */ /* 0x044fe200078010ff */
[----:B------:R-:W-:Y:S01]  /*17790*/  IMAD.MOV.U32 R4, RZ, RZ, RZ ;  /* 0x000000ffff047224 */ /* 0x000fe200078e00ff */
[----:B------:R-:W-:Y:S02]  /*177a0*/  LOP3.LUT R11, R37, 0x2, RZ, 0xfc, !PT ;  /* 0x00000002250b7812 */ /* 0x000fe400078efcff */
[----:B------:R-:W-:Y:S02]  /*177b0*/  @!P1 LEA.HI.X R7, R2, R7, R5, 0x2, P0 ;  /* 0x0000000702079211 */ /* 0x000fe400000f1405 */
[----:B------:R-:W-:-:S03]  /*177c0*/  ISETP.NE.AND P0, PT, R18, 0x2, PT ;  /* 0x000000021200780c */ /* 0x000fc60003f05270 */
[----:B------:R0:W5:Y:S01]  /*177d0*/  @!P1 LDG.E R4, desc[UR40][R6.64] ;  /* 0x0000002806049981 */ /* 0x000162000c1e1900 */
[----:B------:R-:W-:Y:S02]  /*177e0*/  ISETP.NE.AND P1, PT, R11, 0x3, PT ;  /* 0x000000030b00780c */ /* 0x000fe40003f25270 */
[----:B------:R-:W-:Y:S01]  /*177f0*/  SEL R2, RZ, 0x1, P0 ;  /* 0x00000001ff027807 */ /* 0x000fe20000000000 */
[----:B------:R-:W-:Y:S01]  /*17800*/  IMAD.MOV R5, RZ, RZ, -R10 ;  /* 0x000000ffff057224 */ /* 0x000fe200078e0a0a */
[----:B------:R-:W-:Y:S05]  /*17810*/  YIELD ;  /* 0x0000000000007946 */ /* 0x000fea0003800000 */
[----:B------:R-:W-:Y:S01]  /*17820*/  LOP3.LUT R23, R23, R2, RZ, 0x3c, !PT ;  /* 0x0000000217177212 */ /* 0x000fe200078e3cff */
[----:B------:R-:W-:Y:S01]  /*17830*/  ULDC UR4, c[0x0][0x430] ;  /* 0x00010c0000047ab9 */ /* 0x000fe20000000800 */
[----:B------:R-:W-:Y:S01]  /*17840*/  IMAD.MOV.U32 R2, RZ, RZ, R9 ;  /* 0x000000ffff027224 */ /* 0x000fe200078e0009 */
[----:B------:R-:W-:Y:S01]  /*17850*/  SEL R18, R18, RZ, P0 ;  /* 0x000000ff12127207 */ /* 0x000fe20000000000 */
[----:B------:R-:W-:-:S02]  /*17860*/  IMAD R5, R5, UR4, R8 ;  /* 0x0000000405057c24 */ /* 0x000fc4000f8e0208 */
[----:B------:R-:W-:Y:S01]  /*17870*/  VIADD R9, R9, 0xffffffff ;  /* 0xffffffff09097836 */ /* 0x000fe20000000000 */
[----:B------:R-:W-:Y:S01]  /*17880*/  ISETP.GT.AND P3, PT, R2, UR45, PT ;  /* 0x0000002d02007c0c */ /* 0x000fe2000bf64270 */
[----:B0-----:R-:W-:-:S12]  /*17890*/  @!P1 BRA `(.L_x_2054) ;  /* 0x0000000000049947 */ /* 0x001fd80003800000 */
[----:B------:R-:W-:Y:S01]  /*178a0*/  BPT.TRAP 0x1 ;  /* 0x000000040000795c */ /* 0x000fe20000300000 */
.L_x_2054:
[----:B------:R-:W-:Y:S01]  /*178b0*/  IMAD R8, R18, 0x8, R17 ;  /* 0x0000000812087824 */ /* 0x000fe200078e0211 */
[----:B------:R-:W-:Y:S01]  /*178c0*/  SHF.L.U32 R20, R23, 0x1f, RZ ;  /* 0x0000001f17147819 */ /* 0x000fe200000006ff */
[----:B------:R-:W-:Y:S01]  /*178d0*/  BSSY B1, `(.L_x_2055) ;  /* 0x0000004000017945 */ /* 0x000fe20003800000 */
[----:B------:R-:W-:Y:S02]  /*178e0*/  SHF.R.S32.HI R7, RZ, 0x1f, R5 ;  /* 0x0000001fff077819 */ /* 0x000fe40000011405 */
[----:B------:R-:W0:Y:S02]  /*178f0*/  SYNCS.PHASECHK.TRANS64.TRYWAIT P0, [R8+URZ+0x38840], R20 ;  /* 0x03884014080075a7 */ /* 0x000e24000800017f */
[----:B0-----:R-:W-:Y:S05]  /*17900*/  @!P0 BRA `(.L_x_2056) ;  /* 0x0000003000588947 */ /* 0x001fea0003800000 */
.L_x_2132:
[----:B------:R-:W-:Y:S05]  /*17910*/  BSYNC B1 ;  /* 0x0000000000017941 */ /* 0x000fea0003800000 */
.L_x_2055:
        /* <DEDUP_REMOVED lines=20> */
[----:B-1----:R-:W-:Y:S01]  /*17a60*/  LEA.HI.X R27, R2, UR5, R6, 0x1, P0 ;  /* 0x00000005021b7c11 */ /* 0x002fe200080f0c06 */
        /* <DEDUP_REMOVED lines=21> */
.L_x_2142:
        /* <DEDUP_REMOVED lines=8> */
.L_x_2058:
        /* <DEDUP_REMOVED lines=11> */
.L_x_2059:
[----:B------:R2:W-:Y:S01]  /*17cf0*/  SYNCS.ARRIVE.TRANS64.A1T0 RZ, [R8+URZ+0x38830], RZ ;  /* 0x038830ff08ff79a7 */ /* 0x0005e2000810003f */
[----:B------:R-:W-:Y:S05]  /*17d00*/  @!P2 BRA `(.L_x_2060) ;  /* 0x000000000004a947 */ /* 0x000fea0003800000 */
[----:B------:R-:W-:Y:S01]  /*17d10*/  BPT.TRAP 0x1 ;  /* 0x000000040000795c */ /* 0x000fe20000300000 */
.L_x_2060:
[----:B------:R-:W3:Y:S01]  /*17d20*/  SYNCS.PHASECHK.TRANS64.TRYWAIT P0, [R8+URZ+0x38860], R20 ;  /* 0x03886014080075a7 */ /* 0x000ee2000800017f */
[----:B------:R-:W-:Y:S04]  /*17d30*/  BSSY B1, `(.L_x_2061) ;  /* 0x0000002000017945 */ /* 0x000fe80003800000 */
[----:B---3--:R-:W-:Y:S05]  /*17d40*/  @!P0 BRA `(.L_x_2062) ;  /* 0x0000003000788947 */ /* 0x008fea0003800000 */
.L_x_2143:
[----:B------:R-:W-:Y:S05]  /*17d50*/  BSYNC B1 ;  /* 0x0000000000017941 */ /* 0x000fea0003800000 */
.L_x_2061:
[----:B------:R-:W-:Y:S01]  /*17d60*/  ULDC.64 UR4, c[0x0][0x328] ;  /* 0x0000ca0000047ab9 */ /* 0x000fe20000000a00 */
[C---:B------:R-:W-:Y:S01]  /*17d70*/  LOP3.LUT P5, RZ, R16.reuse, 0x8, RZ, 0xc0, !PT ;  /* 0x0000000810ff7812 */ /* 0x040fe200078ac0ff */
[----:B------:R-:W-:Y:S01]  /*17d80*/  IMAD R2, R7, UR4, RZ ;  /* 0x0000000407027c24 */ /* 0x000fe2000f8e02ff */
[----:B------:R-:W-:Y:S01]  /*17d90*/  LOP3.LUT P4, RZ, R16, 0x4, RZ, 0xc0, !PT ;  /* 0x0000000410ff7812 */ /* 0x000fe2000788c0ff */
[----:B-1----:R-:W-:Y:S02]  /*17da0*/  IMAD R21, R18, 0x7000, R6 ;  /* 0x0000700012157824 */ /* 0x002fe400078e0206 */
        /* <DEDUP_REMOVED lines=16> */
[----:B0--3--:R-:W-:Y:S01]  /*17eb0*/  LEA.HI.X R20, R2, UR5, R3, 0x1, P0 ;  /* 0x0000000502147c11 */ /* 0x009fe200080f0c03 */
[----:B------:R-:W-:Y:S08]  /*17ec0*/  BRA.DIV UR4, `(.L_x_2063) ;  /* 0x00000032042c7947 */ /* 0x000ff0000b800000 */
[----:B------:R-:W0:Y:S01]  /*17ed0*/  SHFL.IDX PT, R14, R10, RZ, 0x181f ;  /* 0x00181fff0a0e7589 */ /* 0x000e2200000e0000 */
[C---:B------:R-:W-:Y:S01]  /*17ee0*/  LOP3.LUT P1, RZ, R16.reuse, 0x400, RZ, 0xc0, !PT ;  /* 0x0000040010ff7812 */ /* 0x040fe2000782c0ff */
[----:B------:R-:W-:Y:S01]  /*17ef0*/  IMAD R21, R21, 0x2, R17 ;  /* 0x0000000215157824 */ /* 0x000fe200078e0211 */
[C---:B------:R-:W-:Y:S01]  /*17f00*/  LOP3.LUT P2, RZ, R16.reuse, 0x200, RZ, 0xc0, !PT ;  /* 0x0000020010ff7812 */ /* 0x040fe2000784c0ff */
[----:B------:R-:W1:Y:S01]  /*17f10*/  SHFL.IDX PT, R3, R20, RZ, 0x181f ;  /* 0x00181fff14037589 */ /* 0x000e6200000e0000 */
[----:B------:R-:W-:-:S03]  /*17f20*/  LOP3.LUT R16, R16, 0xffbfffff, RZ, 0xc0, !PT ;  /* 0xffbfffff10107812 */ /* 0x000fc600078ec0ff */
[----:B------:R-:W3:Y:S01]  /*17f30*/  SHFL.IDX PT, R2, R10, 0x1, 0x181f ;  /* 0x00381f000a027f89 */ /* 0x000ee200000e0000 */
[----:B------:R-:W-:-:S04]  /*17f40*/  @P3 LOP3.LUT R16, R16, 0x400000, RZ, 0xfc, !PT ;  /* 0x0040000010103812 */ /* 0x000fc800078efcff */
[C---:B------:R-:W-:Y:S02]  /*17f50*/  LOP3.LUT P3, RZ, R16.reuse, 0x20, RZ, 0xc0, !PT ;  /* 0x0000002010ff7812 */ /* 0x040fe4000786c0ff */
[C---:B------:R-:W-:Y:S02]  /*17f60*/  LOP3.LUT P6, RZ, R16.reuse, 0x10, RZ, 0xc0, !PT ;  /* 0x0000001010ff7812 */ /* 0x040fe400078cc0ff */
[----:B------:R-:W-:Y:S02]  /*17f70*/  LOP3.LUT R16, R16, 0xfeffffff, RZ, 0xc0, !PT ;  /* 0xfeffffff10107812 */ /* 0x000fe400078ec0ff */
[----:B0-----:R-:W-:-:S07]  /*17f80*/  IADD3 R4, P0, R14, R0, RZ ;  /* 0x000000000e047210 */ /* 0x001fce0007f1e0ff */
[----:B------:R-:W-:Y:S01]  /*17f90*/  @P3 LOP3.LUT R16, R16, 0x1000000, RZ, 0xfc, !PT ;  /* 0x0100000010103812 */ /* 0x000fe200078efcff */
[----:B------:R-:W-:Y:S01]  /*17fa0*/  SHFL.IDX PT, R14, R10, 0x3, 0x181f ;  /* 0x00781f000a0e7f89 */ /* 0x000fe200000e0000 */
[----:B-1----:R-:W-:-:S03]  /*17fb0*/  IMAD.X R5, RZ, RZ, R3, P0 ;  /* 0x000000ffff057224 */ /* 0x002fc600000e0603 */
[----:B------:R-:W0:Y:S01]  /*17fc0*/  SHFL.IDX PT, R3, R20, 0x1, 0x181f ;  /* 0x00381f0014037f89 */ /* 0x000e2200000e0000 */
[----:B---3--:R-:W-:-:S03]  /*17fd0*/  IADD3 R6, P0, R2, R0, RZ ;  /* 0x0000000002067210 */ /* 0x008fc60007f1e0ff */
[----:B------:R-:W1:Y:S04]  /*17fe0*/  SHFL.IDX PT, R2, R10, 0x2, 0x181f ;  /* 0x00581f000a027f89 */ /* 0x000e6800000e0000 */
[----:B------:R3:W-:Y:S01]  /*17ff0*/  LDGSTS.E.BYPASS.LTC128B.128 [R21+0x400], desc[UR40][R4.64], !P1 ;  /* 0x0040000004157fae */ /* 0x0007e2000c901d68 */
[----:B------:R-:W-:-:S03]  /*18000*/  ISETP.NE.U32.AND P1, PT, R28, RZ, PT ;  /* 0x000000ff1c00720c */ /* 0x000fc60003f25070 */
[----:B------:R3:W-:Y:S04]  /*18010*/  LDGSTS.E.BYPASS.LTC128B.128 [R21+0x2400], desc[UR40][R4.64+0x80], !P2 ;  /* 0x0240008004157fae */ /* 0x0007e8000d101d68 */
[----:B------:R3:W-:Y:S01]  /*18020*/  LDGSTS.E.BYPASS.LTC128B.128 [R21+0x4400], desc[UR40][R4.64+0x100], !P3 ;  /* 0x0440010004157fae */ /* 0x0007e2000d901d68 */
[----:B------:R-:W-:-:S03]  /*18030*/  LOP3.LUT P3, RZ, R16, 0x400, RZ, 0xc0, !PT ;  /* 0x0000040010ff7812 */ /* 0x000fc6000786c0ff */
[----:B------:R3:W-:Y:S01]  /*18040*/  LDGSTS.E.BYPASS.LTC128B.128 [R21+0x6400], desc[UR40][R4.64+0x180], !P6 ;  /* 0x0640018004157fae */ /* 0x0007e2000f101d68 */
[----:B0-----:R-:W-:Y:S01]  /*18050*/  IMAD.X R7, RZ, RZ, R3, P0 ;  /* 0x000000ffff077224 */ /* 0x001fe200000e0603 */
[----:B------:R-:W-:Y:S02]  /*18060*/  ISETP.NE.U32.AND P0, PT, R29, RZ, PT ;  /* 0x000000ff1d00720c */ /* 0x000fe40003f05070 */
[----:B------:R-:W0:Y:S01]  /*18070*/  SHFL.IDX PT, R3, R20, 0x2, 0x181f ;  /* 0x00581f0014037f89 */ /* 0x000e2200000e0000 */
[----:B-1----:R-:W-:-:S03]  /*18080*/  IADD3 R2, P2, R2, R0, RZ ;  /* 0x0000000002027210 */ /* 0x002fc60007f5e0ff */
[----:B------:R3:W-:Y:S04]  /*18090*/  LDGSTS.E.BYPASS.LTC128B.128 [R21+0x8400], desc[UR40][R4.64+0x200], !P5 ;  /* 0x0840020004157fae */ /* 0x0007e8000e901d68 */
[----:B------:R3:W-:Y:S04]  /*180a0*/  LDGSTS.E.BYPASS.LTC128B.128 [R21+0xa400], desc[UR40][R4.64+0x280], !P4 ;  /* 0x0a40028004157fae */ /* 0x0007e8000e101d68 */
[----:B------:R3:W-:Y:S04]  /*180b0*/  LDGSTS.E.BYPASS.LTC128B.128 [R21+0xc400], desc[UR40][R4.64+0x300], P0 ;  /* 0x0c40030004157fae */ /* 0x0007e80008101d68 */
[----:B------:R3:W-:Y:S04]  /*180c0*/  LDGSTS.E.BYPASS.LTC128B.128 [R21+0xe400], desc[UR40][R4.64+0x380], P1 ;  /* 0x0e40038004157fae */ /* 0x0007e80008901d68 */
[----:B------:R3:W-:Y:S01]  /*180d0*/  LDGSTS.E.BYPASS.LTC128B.128 [R21+0xc00], desc[UR40][R6.64], !P3 ;  /* 0x00c0000006157fae */ /* 0x0007e2000d901d68 */
[C---:B------:R-:W-:Y:S01]  /*180e0*/  LOP3.LUT P3, RZ, R16.reuse, 0x1000000, RZ, 0xc0, !PT ;  /* 0x0100000010ff7812 */ /* 0x040fe2000786c0ff */
[----:B0-----:R-:W-:Y:S01]  /*180f0*/  IMAD.X R3, RZ, RZ, R3, P2 ;  /* 0x000000ffff037224 */ /* 0x001fe200010e0603 */
[C---:B------:R-:W-:Y:S01]  /*18100*/  LOP3.LUT P2, RZ, R16.reuse, 0x200, RZ, 0xc0, !PT ;  /* 0x0000020010ff7812 */ /* 0x040fe2000784c0ff */
[----:B------:R-:W0:Y:S01]  /*18110*/  SHFL.IDX PT, R20, R20, 0x3, 0x181f ;  /* 0x00781f0014147f89 */ /* 0x000e2200000e0000 */
[----:B------:R-:W-:-:S11]  /*18120*/  LOP3.LUT R16, R16, 0xff7fffff, RZ, 0xc0, !PT ;  /* 0xff7fffff10107812 */ /* 0x000fd600078ec0ff */
[----:B------:R-:W-:Y:S01]  /*18130*/  @P2 LOP3.LUT R16, R16, 0x800000, RZ, 0xfc, !PT ;  /* 0x0080000010102812 */ /* 0x000fe200078efcff */
[----:B------:R3:W-:Y:S03]  /*18140*/  LDGSTS.E.BYPASS.LTC128B.128 [R21+0x2c00], desc[UR40][R6.64+0x80], !P2 ;  /* 0x02c0008006157fae */ /* 0x0007e6000d101d68 */
[C---:B------:R-:W-:Y:S01]  /*18150*/  LOP3.LUT P2, RZ, R16.reuse, 0x400, RZ, 0xc0, !PT ;  /* 0x0000040010ff7812 */ /* 0x040fe2000784c0ff */
        /* <DEDUP_REMOVED lines=9> */
[----:B------:R3:W-:Y:S01]  /*181f0*/  LDGSTS.E.BYPASS.LTC128B.128 [R21+0x5400], desc[UR40][R2.64+0x100], !P3 ;  /* 0x0540010002157fae */ /* 0x0007e2000d901d68 */
[----:B------:R-:W-:-:S03]  /*18200*/  LOP3.LUT P3, RZ, R16, 0x400000, RZ, 0xc0, !PT ;  /* 0x0040000010ff7812 */ /* 0x000fc6000786c0ff */
[----:B------:R3:W-:Y:S04]  /*18210*/  LDGSTS.E.BYPASS.LTC128B.128 [R21+0x7400], desc[UR40][R2.64+0x180], !P6 ;  /* 0x0740018002157fae */ /* 0x0007e8000f101d68 */
[----:B------:R3:W-:Y:S04]  /*18220*/  LDGSTS.E.BYPASS.LTC128B.128 [R21+0x9400], desc[UR40][R2.64+0x200], !P5 ;  /* 0x0940020002157fae */ /* 0x0007e8000e901d68 */
[----:B------:R3:W-:Y:S04]  /*18230*/  LDGSTS.E.BYPASS.LTC128B.128 [R21+0xb400], desc[UR40][R2.64+0x280], !P4 ;  /* 0x0b40028002157fae */ /* 0x0007e8000e101d68 */
[----:B------:R3:W-:Y:S04]  /*18240*/  LDGSTS.E.BYPASS.LTC128B.128 [R21+0xd400], desc[UR40][R2.64+0x300], P0 ;  /* 0x0d40030002157fae */ /* 0x0007e80008101d68 */
[----:B0-----:R3:W-:Y:S02]  /*18250*/  LDGSTS.E.BYPASS.LTC128B.128 [R21+0xf400], desc[UR40][R2.64+0x380], P1 ;  /* 0x0f40038002157fae */ /* 0x0017e40008901d68 */
.L_x_2153:
[----:B---3--:R-:W-:Y:S02]  /*18260*/  P2R R4, PR, RZ, 0x2 ;  /* 0x00000002ff047803 */ /* 0x008fe40000000000 */
        /* <DEDUP_REMOVED lines=22> */
.L_x_2064:
        /* <DEDUP_REMOVED lines=11> */
.L_x_2065:
[----:B------:R0:W-:Y:S01]  /*18480*/  SYNCS.ARRIVE.TRANS64.A1T0 RZ, [R8+URZ+0x38850], RZ ;  /* 0x038850ff08ff79a7 */ /* 0x0001e2000810003f */
[----:B------:R-:W-:Y:S05]  /*18490*/  @P3 BRA `(.L_x_2066) ;  /* 0xfffffff000543947 */ /* 0x000fea000383ffff */
[----:B------:R-:W-:Y:S05]  /*184a0*/  BSYNC B0 ;  /* 0x0000000000007941 */ /* 0x000fea0003800000 */
.L_x_2053:
[----:B------:R-:W3:Y:S01]  /*184b0*/  S2R R2, SR_TID.X ;  /* 0x0000000000027919 */ /* 0x000ee20000002100 */
[----:B------:R-:W-:Y:S01]  /*184c0*/  VIADD R18, R18, 0x1 ;  /* 0x0000000112127836 */ /* 0x000fe20000000000 */
[----:B------:R-:W-:Y:S04]  /*184d0*/  BSSY B0, `(.L_x_2067) ;  /* 0x0000013000007945 */ /* 0x000fe80003800000 */
[----:B------:R-:W-:-:S04]  /*184e0*/  ISETP.NE.AND P0, PT, R18, 0x2, PT ;  /* 0x000000021200780c */ /* 0x000fc80003f05270 */
[----:B------:R-:W-:Y:S02]  /*184f0*/  SEL R18, R18, RZ, P0 ;  /* 0x000000ff12127207 */ /* 0x000fe40000000000 */
[----:B------:R-:W-:Y:S02]  /*18500*/  SEL R0, RZ, 0x1, P0 ;  /* 0x00000001ff007807 */ /* 0x000fe40000000000 */
[----:B---3--:R-:W-:-:S04]  /*18510*/  LOP3.LUT R2, R2, 0x7f, RZ, 0xc0, !PT ;  /* 0x0000007f02027812 */ /* 0x008fc800078ec0ff */
[----:B------:R-:W-:-:S13]  /*18520*/  ISETP.NE.AND P1, PT, R2, RZ, PT ;  /* 0x000000ff0200720c */ /* 0x000fda0003f25270 */
[----:B------:R-:W-:Y:S05]  /*18530*/  @P1 BRA `(.L_x_2068) ;  /* 0x0000000000301947 */ /* 0x000fea0003800000 */
[----:B------:R-:W3:Y:S01]  /*18540*/  S2R R7, SR_LANEID ;  /* 0x0000000000077919 */ /* 0x000ee20000000000 */
[----:B------:R-:W-:Y:S01]  /*18550*/  VOTEU.ANY UR4, UPT, PT ;  /* 0x0000000000047886 */ /* 0x000fe200038e0100 */
[----:B------:R-:W4:Y:S01]  /*18560*/  LDC.64 R2, c[0x0][0xd80] ;  /* 0x00036000ff027b82 */ /* 0x000f220000000a00 */
[----:B------:R-:W3:Y:S08]  /*18570*/  FLO.U32 R4, UR4 ;  /* 0x0000000400047d00 */ /* 0x000ef000080e0000 */
[----:B------:R-:W4:Y:S01]  /*18580*/  POPC R5, UR4 ;  /* 0x0000000400057d09 */ /* 0x000f220008000000 */
[----:B---3--:R-:W-:-:S13]  /*18590*/  ISETP.EQ.U32.AND P0, PT, R4, R7, PT ;  /* 0x000000070400720c */ /* 0x008fda0003f02070 */
[----:B----4-:R-:W3:Y:S01]  /*185a0*/  @P0 ATOMG.E.ADD.STRONG.GPU PT, R3, desc[UR40][R2.64], R5 ;  /* 0x00000005020309a8 */ /* 0x010ee200081ee1e8 */
[----:B------:R-:W4:Y:S02]  /*185b0*/  S2R R6, SR_LTMASK ;  /* 0x0000000000067919 */ /* 0x000f240000003900 */
[----:B----4-:R-:W-:-:S04]  /*185c0*/  LOP3.LUT R6, R6, UR4, RZ, 0xc0, !PT ;  /* 0x0000000406067c12 */ /* 0x010fc8000f8ec0ff */
[----:B------:R-:W4:Y:S01]  /*185d0*/  POPC R7, R6 ;  /* 0x0000000600077309 */ /* 0x000f220000000000 */
[----:B---3--:R-:W4:Y:S02]  /*185e0*/  SHFL.IDX PT, R4, R3, R4, 0x1f ;  /* 0x00001f0403047589 */ /* 0x008f2400000e0000 */
[----:B----4-:R-:W-:-:S07]  /*185f0*/  IADD3 R36, R4, UR48, R7 ;  /* 0x0000003004247c10 */ /* 0x010fce000fffe007 */
.L_x_2068:
[----:B------:R-:W-:Y:S05]  /*18600*/  BSYNC B0 ;  /* 0x0000000000007941 */ /* 0x000fea0003800000 */
.L_x_2067:
[----:B------:R-:W-:-:S07]  /*18610*/  LOP3.LUT R23, R23, R0, RZ, 0x3c, !PT ;  /* 0x0000000017177212 */ /* 0x000fce00078e3cff */
.L_x_2024:
[----:B------:R-:W-:Y:S05]  /*18620*/  BSYNC B7 ;  /* 0x0000000000077941 */ /* 0x000fea0003800000 */
.L_x_2022:
[----:B------:R-:W-:-:S13]  /*18630*/  LOP3.LUT P0, RZ, R16, 0x200000, RZ, 0xc0, !PT ;  /* 0x0020000010ff7812 */ /* 0x000fda000780c0ff */
[----:B------:R-:W-:Y:S05]  /*18640*/  @!P0 BRA `(.L_x_2069) ;  /* 0x0000000000248947 */ /* 0x000fea0003800000 */
[----:B------:R-:W-:Y:S05]  /*18650*/  WARPSYNC.ALL ;  /* 0x0000000000007948 */ /* 0x000fea0003800000 */
[----:B------:R-:W3:Y:S08]  /*18660*/  S2UR UR5, SR_CgaCtaId ;  /* 0x00000000000579c3 */ /* 0x000ef00000008800 */
[----:B------:R-:W-:Y:S06]  /*18670*/  BAR.SYNC.DEFER_BLOCKING 0x5, 0x180 ;  /* 0x0146000000007b1d */ /* 0x000fec0000010000 */
[----:B------:R-:W-:-:S02]  /*18680*/  UMOV UR4, 0x400 ;  /* 0x0000040000047882 */ /* 0x000fc40000000000 */
[----:B---3--:R-:W-:-:S06]  /*18690*/  ULEA UR4, UR5, UR4, 0x18 ;  /* 0x0000000405047291 */ /* 0x008fcc000f8ec03f */
[----:B------:R-:W-:-:S05]  /*186a0*/  IMAD.U32 R17, RZ, RZ, UR4 ;  /* 0x00000004ff117e24 */ /* 0x000fca000f8e00ff */
[----:B------:R3:W4:Y:S01]  /*186b0*/  LDS R36, [R17+0x388d0] ;  /* 0x0388d00011247984 */ /* 0x0007220000000800 */
[----:B------:R-:W-:Y:S06]  /*186c0*/  BAR.ARV 0x4, 0x180 ;  /* 0x0106000000007b1d */ /* 0x000fec0000002000 */
[----:B------:R-:W-:Y:S05]  /*186d0*/  BRA `(.L_x_2070) ;  /* 0x00000000002c7947 */ /* 0x000fea0003800000 */
.L_x_2069:
[----:B------:R-:W-:-:S03]  /*186e0*/  UMOV UR4, 0xffffffff ;  /* 0xffffffff00047882 */ /* 0x000fc60000000000 */
[----:B------:R-:W-:Y:S05]  /*186f0*/  BRA.DIV UR4, `(.L_x_2071) ;  /* 0x0000002e04f47947 */ /* 0x000fea000b800000 */
[----:B------:R3:W4:Y:S02]  /*18700*/  SHFL.IDX PT, R14, R36, RZ, 0x1f ;  /* 0x00001fff240e7589 */ /* 0x00072400000e0000 */
.L_x_2156:
[----:B------:R-:W0:Y:S01]  /*18710*/  @!P1 S2R R3, SR_CgaCtaId ;  /* 0x0000000000039919 */ /* 0x000e220000008800 */
[----:B------:R-:W-:Y:S05]  /*18720*/  WARPSYNC.ALL ;  /* 0x0000000000007948 */ /* 0x000fea0003800000 */
[----:B------:R-:W-:Y:S01]  /*18730*/  BAR.SYNC.DEFER_BLOCKING 0x4, 0x180 ;  /* 0x0106000000007b1d */ /* 0x000fe20000010000 */
[----:B------:R-:W-:-:S04]  /*18740*/  @!P1 MOV R0, 0x400 ;  /* 0x0000040000009802 */ /* 0x000fc80000000f00 */
[----:B0-----:R-:W-:-:S05]  /*18750*/  @!P1 LEA R17, R3, R0, 0x18 ;  /* 0x0000000003119211 */ /* 0x001fca00078ec0ff */
[----:B------:R3:W-:Y:S02]  /*18760*/  @!P1 STS [R17+0x388d0], R36 ;  /* 0x0388d02411009388 */ /* 0x0007e40000000800 */
[----:B---34-:R-:W-:Y:S01]  /*18770*/  IMAD.MOV.U32 R36, RZ, RZ, R14 ;  /* 0x000000ffff247224 */ /* 0x018fe200078e000e */
[----:B------:R-:W-:Y:S06]  /*18780*/  BAR.ARV 0x5, 0x180 ;  /* 0x0146000000007b1d */ /* 0x000fec0000002000 */
.L_x_2070:
[----:B------:R-:W-:Y:S02]  /*18790*/  ULDC UR4, c[0x0][0xd38] ;  /* 0x00034e0000047ab9 */ /* 0x000fe40000000800 */
[----:B----4-:R-:W-:-:S13]  /*187a0*/  ISETP.GE.AND P0, PT, R36, UR4, PT ;  /* 0x0000000424007c0c */ /* 0x010fda000bf06270 */
[----:B------:R-:W-:Y:S05]  /*187b0*/  @!P0 BRA `(.L_x_2072) ;  /* 0xffffffb8008c8947 */ /* 0x000fea000383ffff */
.L_x_2013:
[----:B------:R-:W4:Y:S01]  /*187c0*/  LDL.LU R0, [R1+0x18] ;  /* 0x0000180001007983 */ /* 0x000f220000300800 */
[----:B------:R-:W-:Y:S01]  /*187d0*/  BSSY B0, `(.L_x_2073) ;  /* 0x000000b000007945 */ /* 0x000fe20003800000 */
[----:B------:R-:W0:Y:S01]  /*187e0*/  S2R R5, SR_CgaCtaId ;  /* 0x0000000000057919 */ /* 0x000e220000008800 */
[----:B----4-:R-:W-:-:S05]  /*187f0*/  VIADD R0, R0, 0x1 ;  /* 0x0000000100007836 */ /* 0x010fca0000000000 */
        /* <DEDUP_REMOVED lines=8> */
.L_x_2157:
[----:B------:R-:W-:Y:S05]  /*18880*/  BSYNC B0 ;  /* 0x0000000000007941 */ /* 0x000fea0003800000 */
.L_x_2073:
[----:B------:R-:W-:-:S03]  /*18890*/  UMOV UR4, 0xffffffff ;  /* 0xffffffff00047882 */ /* 0x000fc60000000000 */
[----:B------:R-:W-:Y:S05]  /*188a0*/  BRA.DIV UR4, `(.L_x_2075) ;  /* 0x0000002e04c47947 */ /* 0x000fea000b800000 */
[----:B0-----:R-:W0:Y:S02]  /*188b0*/  S2R R0, SR_TID.X ;  /* 0x0000000000007919 */ /* 0x001e240000002100 */
[----:B0-----:R-:W-:-:S04]  /*188c0*/  SHF.R.U32.HI R0, RZ, 0x5, R0 ;  /* 0x00000005ff007819 */ /* 0x001fc80000011600 */
[----:B------:R-:W-:-:S05]  /*188d0*/  LOP3.LUT R0, R0, 0x3, RZ, 0xc0, !PT ;  /* 0x0000000300007812 */ /* 0x000fca00078ec0ff */
[----:B------:R0:W4:Y:S02]  /*188e0*/  SHFL.IDX PT, R14, R0, RZ, 0x1f ;  /* 0x00001fff000e7589 */ /* 0x00012400000e0000 */
.L_x_2160:
[----:B----4-:R-:W-:Y:S01]  /*188f0*/  ISETP.NE.AND P0, PT, R14, RZ, PT ;  /* 0x000000ff0e00720c */ /* 0x010fe20003f05270 */
[----:B------:R-:W-:-:S12]  /*18900*/  BSSY B0, `(.L_x_2076) ;  /* 0x0000023000007945 */ /* 0x000fd80003800000 */
[----:B------:R-:W-:Y:S05]  /*18910*/  @P0 BRA `(.L_x_2077) ;  /* 0x0000000000840947 */ /* 0x000fea0003800000 */
[----:B------:R-:W-:-:S03]  /*18920*/  UMOV UR4, 0xffffffff ;  /* 0xffffffff00047882 */ /* 0x000fc60000000000 */
[----:B------:R-:W-:Y:S05]  /*18930*/  BRA.DIV UR4, `(.L_x_2078) ;  /* 0x0000002e04d47947 */ /* 0x000fea000b800000 */
[----:B------:R-:W-:-:S13]  /*18940*/  ELECT P6, URZ, PT ;  /* 0x00000000003f782f */ /* 0x000fda00038c0000 */
.L_x_2163:
[----:B------:R-:W-:Y:S05]  /*18950*/  @!P6 BRA `(.L_x_2077) ;  /* 0x000000000074e947 */ /* 0x000fea0003800000 */
[----:B------:R-:W-:-:S04]  /*18960*/  LOP3.LUT R37, R37, 0x2, RZ, 0xfc, !PT ;  /* 0x0000000225257812 */ /* 0x000fc800078efcff */
[----:B------:R-:W-:-:S13]  /*18970*/  ISETP.NE.AND P0, PT, R37, 0x3, PT ;  /* 0x000000032500780c */ /* 0x000fda0003f05270 */
[----:B------:R-:W-:Y:S05]  /*18980*/  @!P0 BRA `(.L_x_2079) ;  /* 0x0000000000048947 */ /* 0x000fea0003800000 */
[----:B------:R-:W-:Y:S01]  /*18990*/  BPT.TRAP 0x1 ;  /* 0x000000040000795c */ /* 0x000fe20000300000 */
.L_x_2079:
[C---:B------:R-:W-:Y:S01]  /*189a0*/  IMAD R3, R18.reuse, 0x8, R5 ;  /* 0x0000000812037824 */ /* 0x040fe200078e0205 */
[----:B------:R-:W-:Y:S01]  /*189b0*/  SHF.L.U32 R2, R23, 0x1f, RZ ;  /* 0x0000001f17027819 */ /* 0x000fe200000006ff */
[----:B------:R-:W-:-:S03]  /*189c0*/  VIADD R18, R18, 0x1 ;  /* 0x0000000112127836 */ /* 0x000fc60000000000 */
[----:B------:R-:W4:Y:S02]  /*189d0*/  SYNCS.PHASECHK.TRANS64.TRYWAIT P1, [R3+URZ+0x38840], R2 ;  /* 0x03884002030075a7 */ /* 0x000f24000802017f */
[----:B------:R-:W-:-:S04]  /*189e0*/  ISETP.NE.AND P2, PT, R18, 0x2, PT ;  /* 0x000000021200780c */ /* 0x000fc80003f45270 */
[----:B0-----:R-:W-:Y:S01]  /*189f0*/  SEL R0, RZ, 0x1, P2 ;  /* 0x00000001ff007807 */ /* 0x001fe20001000000 */
[----:B----4-:R-:W-:Y:S08]  /*18a00*/  @!P1 BRA `(.L_x_2080) ;  /* 0x0000002c00c09947 */ /* 0x010ff00003800000 */
.L_x_2164:
[----:B------:R-:W-:Y:S02]  /*18a10*/  SEL R18, R18, RZ, P2 ;  /* 0x000000ff12127207 */ /* 0x000fe40001000000 */
[----:B------:R-:W-:Y:S01]  /*18a20*/  LOP3.LUT R0, R23, R0, RZ, 0x3c, !PT ;  /* 0x0000000017007212 */ /* 0x000fe200078e3cff */
[----:B------:R-:W-:Y:S06]  /*18a30*/  @!P0 BRA `(.L_x_2081) ;  /* 0x0000000000048947 */ /* 0x000fec0003800000 */
[----:B------:R-:W-:Y:S01]  /*18a40*/  BPT.TRAP 0x1 ;  /* 0x000000040000795c */ /* 0x000fe20000300000 */
.L_x_2081:
[----:B------:R-:W-:Y:S01]  /*18a50*/  IMAD R5, R18, 0x8, R5 ;  /* 0x0000000812057824 */ /* 0x000fe200078e0205 */
[----:B------:R-:W-:-:S04]  /*18a60*/  SHF.L.U32 R0, R0, 0x1f, RZ ;  /* 0x0000001f00007819 */ /* 0x000fc800000006ff */
[----:B------:R-:W4:Y:S02]  /*18a70*/  SYNCS.PHASECHK.TRANS64.TRYWAIT P1, [R5+URZ+0x38840], R0 ;  /* 0x03884000050075a7 */ /* 0x000f24000802017f */
[----:B----4-:R-:W-:Y:S05]  /*18a80*/  @!P1 BRA `(.L_x_2082) ;  /* 0x0000002c00b49947 */ /* 0x010fea0003800000 */
.L_x_2165:
[----:B------:R-:W-:Y:S05]  /*18a90*/  @!P0 BRA `(.L_x_2083) ;  /* 0x0000000000048947 */ /* 0x000fea0003800000 */
[----:B------:R-:W-:Y:S01]  /*18aa0*/  BPT.TRAP 0x1 ;  /* 0x000000040000795c */ /* 0x000fe20000300000 */
.L_x_2083:
[----:B------:R-:W0:Y:S02]  /*18ab0*/  SYNCS.PHASECHK.TRANS64.TRYWAIT P1, [R3+URZ+0x38860], R2 ;  /* 0x03886002030075a7 */ /* 0x000e24000802017f */
[----:B0-----:R-:W-:Y:S05]  /*18ac0*/  @!P1 BRA `(.L_x_2084) ;  /* 0x0000002c00b89947 */ /* 0x001fea0003800000 */
.L_x_2166:
[----:B------:R-:W-:Y:S05]  /*18ad0*/  @!P0 BRA `(.L_x_2085) ;  /* 0x0000000000048947 */ /* 0x000fea0003800000 */
[----:B------:R-:W-:Y:S01]  /*18ae0*/  BPT.TRAP 0x1 ;  /* 0x000000040000795c */ /* 0x000fe20000300000 */
.L_x_2085:
[----:B------:R0:W0:Y:S02]  /*18af0*/  SYNCS.PHASECHK.TRANS64.TRYWAIT P0, [R5+URZ+0x38860], R0 ;  /* 0x03886000050075a7 */ /* 0x000024000800017f */
[----:B0-----:R-:W-:Y:S05]  /*18b00*/  @!P0 NANOSLEEP.SYNCS 0x989680 ;  /* 0x009896800000895d */ /* 0x001fea0003900000 */
[----:B------:R-:W0:Y:S02]  /*18b10*/  @!P0 SYNCS.PHASECHK.TRANS64 P0, [R5+URZ+0x38860], R0 ;  /* 0x03886000050085a7 */ /* 0x000e24000800007f */
[----:B0-----:R-:W-:Y:S05]  /*18b20*/  @!P0 BRA `(.L_x_2085) ;  /* 0xfffffffc00f08947 */ /* 0x001fea000383ffff */
.L_x_2077:
[----:B------:R-:W-:Y:S05]  /*18b30*/  BSYNC B0 ;  /* 0x0000000000007941 */ /* 0x000fea0003800000 */
.L_x_2076:
[----:B------:R-:W-:Y:S05]  /*18b40*/  EXIT ;  /* 0x000000000000794d */ /* 0x000fea0003800000 */
.L_x_1924:
[----:B0-----:R-:W-:-:S04]  /*18b50*/  IMAD.U32 R3, RZ, RZ, UR38 ;  /* 0x00000026ff037e24 */ /* 0x001fc8000f8e00ff */
[----:B------:R0:W1:Y:S03]  /*18b60*/  SYNCS.PHASECHK.TRANS64.TRYWAIT P1, [R3+URZ+0x38800], R0 ;  /* 0x03880000030075a7 */ /* 0x000066000802017f */
[----:B-1----:R-:W-:Y:S05]  /*18b70*/  @!P1 NANOSLEEP.SYNCS 0x989680 ;  /* 0x009896800000995d */ /* 0x002fea0003900000 */
[----:B------:R-:W1:Y:S02]  /*18b80*/  @!P1 SYNCS.PHASECHK.TRANS64 P1, [R3+URZ+0x38800], R0 ;  /* 0x03880000030095a7 */ /* 0x000e64000802007f */
[----:B-1----:R-:W-:Y:S05]  /*18b90*/  @!P1 BRA `(.L_x_1924) ;  /* 0xfffffffc00ec9947 */ /* 0x002fea000383ffff */
[----:B------:R-:W-:Y:S05]  /*18ba0*/  BRA `(.L_x_2086) ;  /* 0xfffffeb0007c7947 */ /* 0x000fea000383ffff */
.L_x_1928:
[----:B-1----:R1:W2:Y:S02]  /*18bb0*/  SYNCS.PHASECHK.TRANS64.TRYWAIT P1, [R8+URZ+0x38830], R3 ;  /* 0x03883003080075a7 */ /* 0x0022a4000802017f */
[----:B--2---:R-:W-:Y:S05]  /*18bc0*/  @!P1 NANOSLEEP.SYNCS 0x989680 ;  /* 0x009896800000995d */ /* 0x004fea0003900000 */
[----:B------:R-:W2:Y:S02]  /*18bd0*/  @!P1 SYNCS.PHASECHK.TRANS64 P1, [R8+URZ+0x38830], R3 ;  /* 0x03883003080095a7 */ /* 0x000ea4000802007f */
[----:B--2---:R-:W-:Y:S05]  /*18be0*/  @!P1 BRA `(.L_x_1928) ;  /* 0xfffffffc00f09947 */ /* 0x004fea000383ffff */
[----:B------:R-:W-:Y:S05]  /*18bf0*/  BRA `(.L_x_1927) ;  /* 0xfffffeb000947947 */ /* 0x000fea000383ffff */
.L_x_1929:
[----:B--2---:R-:W-:-:S04]  /*18c00*/  IMAD.U32 R5, RZ, RZ, UR38 ;  /* 0x00000026ff057e24 */ /* 0x004fc8000f8e00ff */
[----:B------:R2:W3:Y:S03]  /*18c10*/  SYNCS.PHASECHK.TRANS64.TRYWAIT P1, [R5+URZ+0x38810], R0 ;  /* 0x03881000050075a7 */ /* 0x0004e6000802017f */
[----:B---3--:R-:W-:Y:S05]  /*18c20*/  @!P1 NANOSLEEP.SYNCS 0x989680 ;  /* 0x009896800000995d */ /* 0x008fea0003900000 */
[----:B------:R-:W3:Y:S02]  /*18c30*/  @!P1 SYNCS.PHASECHK.TRANS64 P1, [R5+URZ+0x38810], R0 ;  /* 0x03881000050095a7 */ /* 0x000ee4000802007f */
[----:B---3--:R-:W-:Y:S05]  /*18c40*/  @!P1 BRA `(.L_x_1929) ;  /* 0xfffffffc00ec9947 */ /* 0x008fea000383ffff */
[----:B------:R-:W-:Y:S05]  /*18c50*/  BRA `(.L_x_2087) ;  /* 0xfffffeb4001c7947 */ /* 0x000fea000383ffff */
.L_x_1933:
[----:B----4-:R4:W0:Y:S02]  /*18c60*/  SYNCS.PHASECHK.TRANS64.TRYWAIT P1, [R8+URZ+0x38850], R3 ;  /* 0x03885003080075a7 */ /* 0x010824000802017f */
[----:B0-----:R-:W-:Y:S05]  /*18c70*/  @!P1 NANOSLEEP.SYNCS 0x989680 ;  /* 0x009896800000995d */ /* 0x001fea0003900000 */
[----:B------:R-:W0:Y:S02]  /*18c80*/  @!P1 SYNCS.PHASECHK.TRANS64 P1, [R8+URZ+0x38850], R3 ;  /* 0x03885003080095a7 */ /* 0x000e24000802007f */
[----:B0-----:R-:W-:Y:S05]  /*18c90*/  @!P1 BRA `(.L_x_1933) ;  /* 0xfffffffc00f09947 */ /* 0x001fea000383ffff */
[----:B------:R-:W-:Y:S05]  /*18ca0*/  BRA `(.L_x_1932) ;  /* 0xfffffeb400287947 */ /* 0x000fea000383ffff */
.L_x_1951:
[----:B-1----:R-:W-:-:S04]  /*18cb0*/  IMAD.U32 R6, RZ, RZ, UR5 ;  /* 0x00000005ff067e24 */ /* 0x002fc8000f8e00ff */
[----:B------:R1:W2:Y:S03]  /*18cc0*/  SYNCS.PHASECHK.TRANS64.TRYWAIT P1, [R6+URZ+0x38830], R5 ;  /* 0x03883005060075a7 */ /* 0x0002a6000802017f */
[----:B--2---:R-:W-:Y:S05]  /*18cd0*/  @!P1 NANOSLEEP.SYNCS 0x989680 ;  /* 0x009896800000995d */ /* 0x004fea0003900000 */
[----:B------:R-:W2:Y:S02]  /*18ce0*/  @!P1 SYNCS.PHASECHK.TRANS64 P1, [R6+URZ+0x38830], R5 ;  /* 0x03883005060095a7 */ /* 0x000ea4000802007f */
[----:B--2---:R-:W-:Y:S05]  /*18cf0*/  @!P1 BRA `(.L_x_1951) ;  /* 0xfffffffc00ec9947 */ /* 0x004fea000383ffff */
[----:B------:R-:W-:Y:S05]  /*18d00*/  BRA `(.L_x_1950) ;  /* 0xfffffee000b47947 */ /* 0x000fea000383ffff */
.L_x_1955:
[----:B-1----:R-:W-:-:S04]  /*18d10*/  IMAD.U32 R6, RZ, RZ, UR5 ;  /* 0x00000005ff067e24 */ /* 0x002fc8000f8e00ff */
[----:B------:R1:W3:Y:S03]  /*18d20*/  SYNCS.PHASECHK.TRANS64.TRYWAIT P1, [R6+URZ+0x38850], R5 ;  /* 0x03885005060075a7 */ /* 0x0002e6000802017f */
[----:B---3--:R-:W-:Y:S05]  /*18d30*/  @!P1 NANOSLEEP.SYNCS 0x989680 ;  /* 0x009896800000995d */ /* 0x008fea0003900000 */
[----:B------:R-:W3:Y:S02]  /*18d40*/  @!P1 SYNCS.PHASECHK.TRANS64 P1, [R6+URZ+0x38850], R5 ;  /* 0x03885005060095a7 */ /* 0x000ee4000802007f */
[----:B---3--:R-:W-:Y:S05]  /*18d50*/  @!P1 BRA `(.L_x_1955) ;  /* 0xfffffffc00ec9947 */ /* 0x008fea000383ffff */
[----:B------:R-:W-:Y:S05]  /*18d60*/  BRA `(.L_x_1954) ;  /* 0xfffffee400107947 */ /* 0x000fea000383ffff */
.L_x_1974:
[----:B-1----:R-:W-:-:S04]  /*18d70*/  IMAD.U32 R10, RZ, RZ, UR5 ;  /* 0x00000005ff0a7e24 */ /* 0x002fc8000f8e00ff */
[----:B------:R1:W2:Y:S03]  /*18d80*/  SYNCS.PHASECHK.TRANS64.TRYWAIT P2, [R10+URZ+0x38830], R5 ;  /* 0x038830050a0075a7 */ /* 0x0002a6000804017f */
[----:B--2---:R-:W-:Y:S05]  /*18d90*/  @!P2 NANOSLEEP.SYNCS 0x989680 ;  /* 0x009896800000a95d */ /* 0x004fea0003900000 */
[----:B------:R-:W2:Y:S02]  /*18da0*/  @!P2 SYNCS.PHASECHK.TRANS64 P2, [R10+URZ+0x38830], R5 ;  /* 0x038830050a00a5a7 */ /* 0x000ea4000804007f */
[----:B--2---:R-:W-:Y:S05]  /*18db0*/  @!P2 BRA `(.L_x_1974) ;  /* 0xfffffffc00eca947 */ /* 0x004fea000383ffff */
[----:B------:R-:W-:Y:S05]  /*18dc0*/  BRA `(.L_x_1973) ;  /* 0xffffff18003c7947 */ /* 0x000fea000383ffff */
.L_x_1978:
[----:B-1----:R-:W-:-:S04]  /*18dd0*/  IMAD.U32 R10, RZ, RZ, UR5 ;  /* 0x00000005ff0a7e24 */ /* 0x002fc8000f8e00ff */
[----:B------:R1:W3:Y:S03]  /*18de0*/  SYNCS.PHASECHK.TRANS64.TRYWAIT P2, [R10+URZ+0x38850], R5 ;  /* 0x038850050a0075a7 */ /* 0x0002e6000804017f */
[----:B---3--:R-:W-:Y:S05]  /*18df0*/  @!P2 NANOSLEEP.SYNCS 0x989680 ;  /* 0x009896800000a95d */ /* 0x008fea0003900000 */
[----:B------:R-:W3:Y:S02]  /*18e00*/  @!P2 SYNCS.PHASECHK.TRANS64 P2, [R10+URZ+0x38850], R5 ;  /* 0x038850050a00a5a7 */ /* 0x000ee4000804007f */
[----:B---3--:R-:W-:Y:S05]  /*18e10*/  @!P2 BRA `(.L_x_1978) ;  /* 0xfffffffc00eca947 */ /* 0x008fea000383ffff */
[----:B------:R-:W-:Y:S05]  /*18e20*/  BRA `(.L_x_1977) ;  /* 0xffffff1800987947 */ /* 0x000fea000383ffff */
.L_x_1986:
[----:B-1----:R-:W-:-:S04]  /*18e30*/  IMAD.U32 R6, RZ, RZ, UR7 ;  /* 0x00000007ff067e24 */ /* 0x002fc8000f8e00ff */
[----:B------:R1:W2:Y:S03]  /*18e40*/  SYNCS.PHASECHK.TRANS64.TRYWAIT P1, [R6+URZ+0x38830], R5 ;  /* 0x03883005060075a7 */ /* 0x0002a6000802017f */
[----:B--2---:R-:W-:Y:S05]  /*18e50*/  @!P1 NANOSLEEP.SYNCS 0x989680 ;  /* 0x009896800000995d */ /* 0x004fea0003900000 */
[----:B------:R-:W2:Y:S02]  /*18e60*/  @!P1 SYNCS.PHASECHK.TRANS64 P1, [R6+URZ+0x38830], R5 ;  /* 0x03883005060095a7 */ /* 0x000ea4000802007f */
[----:B--2---:R-:W-:Y:S05]  /*18e70*/  @!P1 BRA `(.L_x_1986) ;  /* 0xfffffffc00ec9947 */ /* 0x004fea000383ffff */
[----:B------:R-:W-:Y:S05]  /*18e80*/  BRA `(.L_x_1985) ;  /* 0xffffff40005c7947 */ /* 0x000fea000383ffff */
.L_x_1990:
[----:B-1----:R-:W-:-:S04]  /*18e90*/  IMAD.U32 R6, RZ, RZ, UR7 ;  /* 0x00000007ff067e24 */ /* 0x002fc8000f8e00ff */
[----:B------:R1:W3:Y:S03]  /*18ea0*/  SYNCS.PHASECHK.TRANS64.TRYWAIT P1, [R6+URZ+0x38850], R5 ;  /* 0x03885005060075a7 */ /* 0x0002e6000802017f */
[----:B---3--:R-:W-:Y:S05]  /*18eb0*/  @!P1 NANOSLEEP.SYNCS 0x989680 ;  /* 0x009896800000995d */ /* 0x008fea0003900000 */
[----:B------:R-:W3:Y:S02]  /*18ec0*/  @!P1 SYNCS.PHASECHK.TRANS64 P1, [R6+URZ+0x38850], R5 ;  /* 0x03885005060095a7 */ /* 0x000ee4000802007f */
[----:B---3--:R-:W-:Y:S05]  /*18ed0*/  @!P1 BRA `(.L_x_1990) ;  /* 0xfffffffc00ec9947 */ /* 0x008fea000383ffff */
[----:B------:R-:W-:Y:S05]  /*18ee0*/  BRA `(.L_x_1989) ;  /* 0xffffff4000b87947 */ /* 0x000fea000383ffff */
.L_x_2030:
        /* <DEDUP_REMOVED lines=10> */
.L_x_2088:
[----:B------:R-:W-:Y:S05]  /*18f90*/  BRA `(.L_x_2089) ;  /* 0xffffffbc00fc7947 */ /* 0x000fea000383ffff */
.L_x_2033:
[----:B0-----:R0:W1:Y:S02]  /*18fa0*/  SYNCS.PHASECHK.TRANS64.TRYWAIT P0, [R27+URZ+0x38840], R0 ;  /* 0x038840001b0075a7 */ /* 0x001064000800017f */
[----:B-1----:R-:W-:Y:S05]  /*18fb0*/  @!P0 NANOSLEEP.SYNCS 0x989680 ;  /* 0x009896800000895d */ /* 0x002fea0003900000 */
[----:B------:R-:W1:Y:S02]  /*18fc0*/  @!P0 SYNCS.PHASECHK.TRANS64 P0, [R27+URZ+0x38840], R0 ;  /* 0x038840001b0085a7 */ /* 0x000e64000800007f */
[----:B-1----:R-:W-:Y:S05]  /*18fd0*/  @!P0 BRA `(.L_x_2033) ;  /* 0xfffffffc00f08947 */ /* 0x002fea000383ffff */
[----:B------:R-:W-:Y:S05]  /*18fe0*/  BRA `(.L_x_2090) ;  /* 0xffffffc000b07947 */ /* 0x000fea000383ffff */
.L_x_2034:
        /* <DEDUP_REMOVED lines=8> */
.L_x_2092:
[----:B------:R-:W-:Y:S05]  /*19070*/  BSYNC B0 ;  /* 0x0000000000007941 */ /* 0x000fea0003800000 */
.L_x_2091:
        /* <DEDUP_REMOVED lines=9> */
.L_x_2093:
[----:B------:R-:W-:Y:S02]  /*19110*/  IMAD.MOV.U32 R13, RZ, RZ, R5 ;  /* 0x000000ffff0d7224 */ /* 0x000fe400078e0005 */
[----:B------:R-:W-:Y:S01]  /*19120*/  IMAD.MOV.U32 R12, RZ, RZ, 0x1 ;  /* 0x00000001ff0c7424 */ /* 0x000fe200078e00ff */
[----:B------:R-:W-:-:S13]  /*19130*/  @P0 LEA R3, P1, R7, R14, 0x1 ;  /* 0x0000000e07030211 */ /* 0x000fda00078208ff */
[----:B------:R-:W-:Y:S05]  /*19140*/  WARPSYNC.COLLECTIVE R15, `(.L_x_2094) ;  /* 0x000000000f087348 */ /* 0x000fea0003c00000 */
[----:B------:R0:W1:Y:S02]  /*19150*/  SHFL.IDX P6, R14, R13, R12, R11 ;  /* 0x0000000c0d0e7389 */ /* 0x00006400000c000b */
[----:B01----:R-:W-:Y:S01]  /*19160*/  ENDCOLLECTIVE ;  /* 0x000000000000791b */ /* 0x003fe20003800000 */
.L_x_2094:
[----:B------:R-:W-:-:S05]  /*19170*/  @P0 IMAD.X R2, RZ, RZ, R2, P1 ;  /* 0x000000ffff020224 */ /* 0x000fca00008e0602 */
[----:B------:R-:W-:-:S04]  /*19180*/  @P0 LOP3.LUT R3, R3, R2, RZ, 0x3c, !PT ;  /* 0x0000000203030212 */ /* 0x000fc800078e3cff */
[----:B------:R-:W-:Y:S01]  /*19190*/  @P0 LOP3.LUT R2, R3, R2, RZ, 0x3c, !PT ;  /* 0x0000000203020212 */ /* 0x000fe200078e3cff */
[----:B------:R-:W-:-:S03]  /*191a0*/  IMAD.MOV.U32 R13, RZ, RZ, R0 ;  /* 0x000000ffff0d7224 */ /* 0x000fc600078e0000 */
        /* <DEDUP_REMOVED lines=10> */
.L_x_2095:
[----:B------:R-:W-:Y:S02]  /*19250*/  @P0 IMAD R6, R4, 0x2, R17 ;  /* 0x0000000204060824 */ /* 0x000fe400078e0211 */
[----:B------:R-:W-:Y:S02]  /*19260*/  IMAD.MOV.U32 R13, RZ, RZ, R5 ;  /* 0x000000ffff0d7224 */ /* 0x000fe400078e0005 */
[----:B------:R-:W-:Y:S01]  /*19270*/  IMAD.MOV.U32 R12, RZ, RZ, 0x2 ;  /* 0x00000002ff0c7424 */ /* 0x000fe200078e00ff */
[----:B------:R-:W-:-:S13]  /*19280*/  @P0 LEA R3, P1, R7, R14, 0x1 ;  /* 0x0000000e07030211 */ /* 0x000fda00078208ff */
[----:B------:R-:W-:Y:S05]  /*19290*/  WARPSYNC.COLLECTIVE R15, `(.L_x_2096) ;  /* 0x000000000f087348 */ /* 0x000fea0003c00000 */
[----:B------:R0:W1:Y:S02]  /*192a0*/  SHFL.IDX P6, R14, R13, R12, R11 ;  /* 0x0000000c0d0e7389 */ /* 0x00006400000c000b */
[----:B01----:R-:W-:Y:S01]  /*192b0*/  ENDCOLLECTIVE ;  /* 0x000000000000791b */ /* 0x003fe20003800000 */
.L_x_2096:
        /* <DEDUP_REMOVED lines=14> */
.L_x_2097:
[----:B------:R-:W-:Y:S02]  /*193a0*/  @P0 IMAD R6, R4, 0x2, R17 ;  /* 0x0000000204060824 */ /* 0x000fe400078e0211 */
[----:B------:R-:W-:Y:S02]  /*193b0*/  IMAD.MOV.U32 R13, RZ, RZ, R5 ;  /* 0x000000ffff0d7224 */ /* 0x000fe400078e0005 */
[----:B------:R-:W-:Y:S01]  /*193c0*/  IMAD.MOV.U32 R12, RZ, RZ, 0x3 ;  /* 0x00000003ff0c7424 */ /* 0x000fe200078e00ff */
[----:B------:R-:W-:-:S13]  /*193d0*/  @P0 LEA R3, P1, R7, R14, 0x1 ;  /* 0x0000000e07030211 */ /* 0x000fda00078208ff */
[----:B------:R-:W-:Y:S05]  /*193e0*/  WARPSYNC.COLLECTIVE R15, `(.L_x_2098) ;  /* 0x000000000f087348 */ /* 0x000fea0003c00000 */
[----:B------:R0:W1:Y:S02]  /*193f0*/  SHFL.IDX P6, R14, R13, R12, R11 ;  /* 0x0000000c0d0e7389 */ /* 0x00006400000c000b */
[----:B01----:R-:W-:Y:S01]  /*19400*/  ENDCOLLECTIVE ;  /* 0x000000000000791b */ /* 0x003fe20003800000 */
.L_x_2098:
        /* <DEDUP_REMOVED lines=9> */
[----:B------:R-:W-:-:S07]  /*194a0*/  IMAD.MOV.U32 R5, RZ, RZ, R14 ;  /* 0x000000ffff057224 */ /* 0x000fce00078e000e */
[----:B0-----:R-:W-:Y:S05]  /*194b0*/  WARPSYNC.COLLECTIVE R15, `(.L_x_2099) ;  /* 0x000000000f087348 */ /* 0x001fea0003c00000 */
[----:B------:R1:W2:Y:S02]  /*194c0*/  SHFL.IDX P6, R14, R13, R12, R11 ;  /* 0x0000000c0d0e7389 */ /* 0x0002a400000c000b */
[----:B012---:R-:W-:Y:S01]  /*194d0*/  ENDCOLLECTIVE ;  /* 0x000000000000791b */ /* 0x007fe20003800000 */
.L_x_2099:
[----:B------:R-:W-:Y:S05]  /*194e0*/  BRA `(.L_x_2100) ;  /* 0xffffffc0007c7947 */ /* 0x000fea000383ffff */
.L_x_2039:
[----:B------:R-:W-:Y:S01]  /*194f0*/  IMAD.MOV.U32 R13, RZ, RZ, R5 ;  /* 0x000000ffff0d7224 */ /* 0x000fe200078e0005 */
[----:B------:R-:W-:Y:S01]  /*19500*/  LOP3.LUT R16, R16, 0xfffffeff, RZ, 0xc0, !PT ;  /* 0xfffffeff10107812 */ /* 0x000fe200078ec0ff */
[----:B------:R-:W-:Y:S02]  /*19510*/  IMAD.MOV.U32 R12, RZ, RZ, RZ ;  /* 0x000000ffff0c7224 */ /* 0x000fe400078e00ff */
[----:B------:R-:W-:Y:S02]  /*19520*/  IMAD.MOV.U32 R11, RZ, RZ, 0x181f ;  /* 0x0000181fff0b7424 */ /* 0x000fe400078e00ff */
[----:B------:R-:W-:Y:S02]  /*19530*/  IMAD.MOV.U32 R15, RZ, RZ, -0x1 ;  /* 0xffffffffff0f7424 */ /* 0x000fe400078e00ff */
[----:B------:R-:W-:-:S07]  /*19540*/  VIADD R4, R8, UR43 ;  /* 0x0000002b08047c36 */ /* 0x000fce0008000000 */
[----:B-1----:R-:W-:Y:S05]  /*19550*/  WARPSYNC.COLLECTIVE R15, `(.L_x_2101) ;  /* 0x000000000f087348 */ /* 0x002fea0003c00000 */
[----:B------:R0:W2:Y:S02]  /*19560*/  SHFL.IDX P6, R14, R13, R12, R11 ;  /* 0x0000000c0d0e7389 */ /* 0x0000a400000c000b */
[----:B012---:R-:W-:Y:S01]  /*19570*/  ENDCOLLECTIVE ;  /* 0x000000000000791b */ /* 0x007fe20003800000 */
.L_x_2101:
[C---:B------:R-:W-:Y:S01]  /*19580*/  VIADD R6, R4.reuse, 0x10 ;  /* 0x0000001004067836 */ /* 0x040fe20000000000 */
        /* <DEDUP_REMOVED lines=8> */
.L_x_2102:
[----:B------:R-:W-:Y:S02]  /*19610*/  IMAD.MOV.U32 R13, RZ, RZ, R5 ;  /* 0x000000ffff0d7224 */ /* 0x000fe400078e0005 */
[----:B------:R-:W-:Y:S02]  /*19620*/  IMAD.MOV.U32 R12, RZ, RZ, 0x1 ;  /* 0x00000001ff0c7424 */ /* 0x000fe400078e00ff */
[----:B------:R-:W-:-:S07]  /*19630*/  IMAD.MOV.U32 R3, RZ, RZ, R14 ;  /* 0x000000ffff037224 */ /* 0x000fce00078e000e */
[----:B------:R-:W-:Y:S05]  /*19640*/  WARPSYNC.COLLECTIVE R15, `(.L_x_2103) ;  /* 0x000000000f087348 */ /* 0x000fea0003c00000 */
[----:B------:R0:W1:Y:S02]  /*19650*/  SHFL.IDX P6, R14, R13, R12, R11 ;  /* 0x0000000c0d0e7389 */ /* 0x00006400000c000b */
[----:B01----:R-:W-:Y:S01]  /*19660*/  ENDCOLLECTIVE ;  /* 0x000000000000791b */ /* 0x003fe20003800000 */
.L_x_2103:
        /* <DEDUP_REMOVED lines=10> */
[----:B------:R-:W-:Y:S01]  /*19710*/  ISETP.GE.AND P1, PT, R6, UR39, PT ;  /* 0x0000002706007c0c */ /* 0x000fe2000bf26270 */
[----:B------:R-:W-:Y:S02]  /*19720*/  VIADD R6, R4, 0x20 ;  /* 0x0000002004067836 */ /* 0x000fe40000000000 */
[----:B0-----:R-:W-:-:S10]  /*19730*/  IMAD.MOV.U32 R2, RZ, RZ, R14 ;  /* 0x000000ffff027224 */ /* 0x001fd400078e000e */
[----:B------:R-:W-:Y:S05]  /*19740*/  WARPSYNC.COLLECTIVE R15, `(.L_x_2104) ;  /* 0x000000000f087348 */ /* 0x000fea0003c00000 */
[----:B------:R0:W1:Y:S02]  /*19750*/  SHFL.IDX P6, R14, R13, R12, R11 ;  /* 0x0000000c0d0e7389 */ /* 0x00006400000c000b */
[----:B01----:R-:W-:Y:S01]  /*19760*/  ENDCOLLECTIVE ;  /* 0x000000000000791b */ /* 0x003fe20003800000 */
.L_x_2104:
        /* <DEDUP_REMOVED lines=8> */
.L_x_2105:
        /* <DEDUP_REMOVED lines=11> */
[----:B0-----:R-:W-:-:S12]  /*198a0*/  IMAD.MOV.U32 R2, RZ, RZ, R14 ;  /* 0x000000ffff027224 */ /* 0x001fd800078e000e */
[----:B------:R-:W-:Y:S05]  /*198b0*/  WARPSYNC.COLLECTIVE R15, `(.L_x_2106) ;  /* 0x000000000f087348 */ /* 0x000fea0003c00000 */
[----:B------:R0:W1:Y:S02]  /*198c0*/  SHFL.IDX P6, R14, R13, R12, R11 ;  /* 0x0000000c0d0e7389 */ /* 0x00006400000c000b */
[----:B01----:R-:W-:Y:S01]  /*198d0*/  ENDCOLLECTIVE ;  /* 0x000000000000791b */ /* 0x003fe20003800000 */
.L_x_2106:
[----:B------:R-:W-:Y:S01]  /*198e0*/  @P1 LOP3.LUT R16, R16, 0x40, RZ, 0xfc, !PT ;  /* 0x0000004010101812 */ /* 0x000fe200078efcff */
[----:B------:R-:W-:Y:S02]  /*198f0*/  IMAD.MOV.U32 R13, RZ, RZ, R5 ;  /* 0x000000ffff0d7224 */ /* 0x000fe400078e0005 */
[----:B------:R-:W-:Y:S02]  /*19900*/  IMAD.MOV.U32 R12, RZ, RZ, 0x3 ;  /* 0x00000003ff0c7424 */ /* 0x000fe400078e00ff */
[----:B------:R-:W-:-:S07]  /*19910*/  IMAD.MOV.U32 R3, RZ, RZ, R14 ;  /* 0x000000ffff037224 */ /* 0x000fce00078e000e */
[----:B------:R-:W-:Y:S05]  /*19920*/  WARPSYNC.COLLECTIVE R15, `(.L_x_2107) ;  /* 0x000000000f087348 */ /* 0x000fea0003c00000 */
[----:B------:R0:W1:Y:S02]  /*19930*/  SHFL.IDX P6, R14, R13, R12, R11 ;  /* 0x0000000c0d0e7389 */ /* 0x00006400000c000b */
[----:B01----:R-:W-:Y:S01]  /*19940*/  ENDCOLLECTIVE ;  /* 0x000000000000791b */ /* 0x003fe20003800000 */
.L_x_2107:
[----:B------:R-:W-:-:S05]  /*19950*/  @!P1 LEA R3, P0, R7, R3, 0x1 ;  /* 0x0000000307039211 */ /* 0x000fca00078008ff */
[----:B------:R-:W-:-:S05]  /*19960*/  @!P1 IMAD.X R2, RZ, RZ, R2, P0 ;  /* 0x000000ffff029224 */ /* 0x000fca00000e0602 */
[----:B------:R-:W-:Y:S01]  /*19970*/  @!P1 LOP3.LUT R3, R3, R2, RZ, 0x3c, !PT ;  /* 0x0000000203039212 */ /* 0x000fe200078e3cff */
[----:B------:R-:W-:-:S03]  /*19980*/  IMAD.MOV.U32 R13, RZ, RZ, R0 ;  /* 0x000000ffff0d7224 */ /* 0x000fc600078e0000 */
[----:B------:R-:W-:-:S04]  /*19990*/  @!P1 LOP3.LUT R2, R3, R2, RZ, 0x3c, !PT ;  /* 0x0000000203029212 */ /* 0x000fc800078e3cff */
[----:B------:R-:W-:Y:S01]  /*199a0*/  @!P1 LOP3.LUT R3, R3, R2, RZ, 0x3c, !PT ;  /* 0x0000000203039212 */ /* 0x000fe200078e3cff */
[----:B------:R-:W-:-:S04]  /*199b0*/  IMAD.MOV.U32 R5, RZ, RZ, R14 ;  /* 0x000000ffff057224 */ /* 0x000fc800078e000e */
[----:B------:R-:W-:Y:S01]  /*199c0*/  @!PT LDS RZ, [RZ] ;  /* 0x00000000fffff984 */ /* 0x000fe20000000800 */
[----:B------:R-:W-:Y:S01]  /*199d0*/  @!PT LDS RZ, [RZ] ;  /* 0x00000000fffff984 */ /* 0x000fe20000000800 */
[----:B------:R-:W-:Y:S01]  /*199e0*/  @!PT LDS RZ, [RZ] ;  /* 0x00000000fffff984 */ /* 0x000fe20000000800 */
[----:B------:R0:W-:Y:S03]  /*199f0*/  @!P1 LDGSTS.E.BYPASS.LTC128B.128 [R22+0x21400], desc[UR40][R2.64], !P5 ;  /* 0x2140000002169fae */ /* 0x0001e6000e901d68 */
[----:B0-----:R-:W-:Y:S05]  /*19a00*/  WARPSYNC.COLLECTIVE R15, `(.L_x_2108) ;  /* 0x000000000f087348 */ /* 0x001fea0003c00000 */
[----:B------:R1:W2:Y:S02]  /*19a10*/  SHFL.IDX P6, R14, R13, R12, R11 ;  /* 0x0000000c0d0e7389 */ /* 0x0002a400000c000b */
[----:B012---:R-:W-:Y:S01]  /*19a20*/  ENDCOLLECTIVE ;  /* 0x000000000000791b */ /* 0x007fe20003800000 */
.L_x_2108:
[----:B------:R-:W-:Y:S05]  /*19a30*/  BRA `(.L_x_2109) ;  /* 0xffffffc400647947 */ /* 0x000fea000383ffff */
.L_x_2043:
        /* <DEDUP_REMOVED lines=8> */
.L_x_2111:
[----:B------:R-:W-:Y:S05]  /*19ac0*/  BSYNC B0 ;  /* 0x0000000000007941 */ /* 0x000fea0003800000 */
.L_x_2110:
[----:B------:R-:W-:Y:S01]  /*19ad0*/  IMAD.MOV.U32 R13, RZ, RZ, R0 ;  /* 0x000000ffff0d7224 */ /* 0x000fe200078e0000 */
[----:B------:R-:W-:Y:S01]  /*19ae0*/  LOP3.LUT P1, RZ, R16, 0x100, RZ, 0xc0, !PT ;  /* 0x0000010010ff7812 */ /* 0x000fe2000782c0ff */
[----:B------:R-:W-:Y:S02]  /*19af0*/  IMAD.MOV.U32 R12, RZ, RZ, RZ ;  /* 0x000000ffff0c7224 */ /* 0x000fe400078e00ff */
[----:B------:R-:W-:Y:S02]  /*19b00*/  IMAD.MOV.U32 R11, RZ, RZ, 0x181f ;  /* 0x0000181fff0b7424 */ /* 0x000fe400078e00ff */
[----:B------:R-:W-:Y:S02]  /*19b10*/  IMAD.MOV.U32 R15, RZ, RZ, -0x1 ;  /* 0xffffffffff0f7424 */ /* 0x000fe400078e00ff */
[----:B------:R-:W-:-:S07]  /*19b20*/  IMAD.MOV.U32 R2, RZ, RZ, R14 ;  /* 0x000000ffff027224 */ /* 0x000fce00078e000e */
[----:B------:R-:W-:Y:S05]  /*19b30*/  WARPSYNC.COLLECTIVE R15, `(.L_x_2112) ;  /* 0x000000000f087348 */ /* 0x000fea0003c00000 */
[----:B------:R0:W1:Y:S02]  /*19b40*/  SHFL.IDX P6, R14, R13, R12, R11 ;  /* 0x0000000c0d0e7389 */ /* 0x00006400000c000b */
[----:B01----:R-:W-:Y:S01]  /*19b50*/  ENDCOLLECTIVE ;  /* 0x000000000000791b */ /* 0x003fe20003800000 */
.L_x_2112:
[----:B------:R-:W-:Y:S02]  /*19b60*/  IMAD.MOV.U32 R13, RZ, RZ, R4 ;  /* 0x000000ffff0d7224 */ /* 0x000fe400078e0004 */
[----:B------:R-:W-:Y:S01]  /*19b70*/  IMAD.MOV.U32 R12, RZ, RZ, 0x1 ;  /* 0x00000001ff0c7424 */ /* 0x000fe200078e00ff */
[----:B------:R-:W-:Y:S02]  /*19b80*/  @!P1 LEA R14, P0, R6, R14, 0x1 ;  /* 0x0000000e060e9211 */ /* 0x000fe400078008ff */
[----:B------:R-:W-:-:S03]  /*19b90*/  LOP3.LUT P6, RZ, R16, 0x40000, RZ, 0xc0, !PT ;  /* 0x0004000010ff7812 */ /* 0x000fc600078cc0ff */
[----:B------:R-:W-:Y:S01]  /*19ba0*/  @!P1 IMAD.X R3, RZ, RZ, R2, P0 ;  /* 0x000000ffff039224 */ /* 0x000fe200000e0602 */
[C---:B------:R-:W-:Y:S01]  /*19bb0*/  LOP3.LUT P0, RZ, R16.reuse, 0x80000, RZ, 0xc0, !PT ;  /* 0x0008000010ff7812 */ /* 0x040fe2000780c0ff */
[----:B------:R-:W-:Y:S01]  /*19bc0*/  @!P1 IMAD.MOV.U32 R2, RZ, RZ, R14 ;  /* 0x000000ffff029224 */ /* 0x000fe200078e000e */
[----:B------:R-:W-:-:S04]  /*19bd0*/  LOP3.LUT R16, R16, 0xffbfffff, RZ, 0xc0, !PT ;  /* 0xffbfffff10107812 */ /* 0x000fc800078ec0ff */
[----:B------:R-:W-:-:S07]  /*19be0*/  @P2 LOP3.LUT R16, R16, 0x400000, RZ, 0xfc, !PT ;  /* 0x0040000010102812 */ /* 0x000fce00078efcff */
        /* <DEDUP_REMOVED lines=9> */
.L_x_2113:
        /* <DEDUP_REMOVED lines=15> */
.L_x_2114:
        /* <DEDUP_REMOVED lines=27> */
.L_x_2115:
[----:B------:R-:W-:Y:S02]  /*19f20*/  IMAD.MOV.U32 R13, RZ, RZ, R0 ;  /* 0x000000ffff0d7224 */ /* 0x000fe400078e0000 */
[----:B------:R-:W-:-:S07]  /*19f30*/  IMAD.MOV.U32 R5, RZ, RZ, R14 ;  /* 0x000000ffff057224 */ /* 0x000fce00078e000e */
[----:B------:R-:W-:Y:S05]  /*19f40*/  WARPSYNC.COLLECTIVE R15, `(.L_x_2116) ;  /* 0x000000000f087348 */ /* 0x000fea0003c00000 */
[----:B------:R0:W1:Y:S02]  /*19f50*/  SHFL.IDX P6, R14, R13, R12, R11 ;  /* 0x0000000c0d0e7389 */ /* 0x00006400000c000b */
[----:B01----:R-:W-:Y:S01]  /*19f60*/  ENDCOLLECTIVE ;  /* 0x000000000000791b */ /* 0x003fe20003800000 */
.L_x_2116:
        /* <DEDUP_REMOVED lines=17> */
.L_x_2117:
        /* <DEDUP_REMOVED lines=14> */
.L_x_2118:
[----:B------:R-:W-:Y:S01]  /*1a160*/  @!PT LDS RZ, [RZ] ;  /* 0x00000000fffff984 */ /* 0x000fe20000000800 */
[----:B------:R-:W-:Y:S01]  /*1a170*/  @!PT LDS RZ, [RZ] ;  /* 0x00000000fffff984 */ /* 0x000fe20000000800 */
[----:B------:R-:W-:Y:S01]  /*1a180*/  @!PT LDS RZ, [RZ] ;  /* 0x00000000fffff984 */ /* 0x000fe20000000800 */
[----:B------:R0:W-:Y:S01]  /*1a190*/  @!P1 LDGSTS.E.BYPASS.LTC128B.128 [R22+0x35400], desc[UR40][R2.64+0x380], P0 ;  /* 0x3540038002169fae */ /* 0x0001e20008101d68 */
[----:B------:R-:W-:Y:S05]  /*1a1a0*/  BRA `(.L_x_2119) ;  /* 0xffffffc400f07947 */ /* 0x000fea000383ffff */
.L_x_2046:
[----:B0-----:R0:W2:Y:S02]  /*1a1b0*/  SYNCS.PHASECHK.TRANS64.TRYWAIT P0, [R17+URZ+0x38820], R0 ;  /* 0x03882000110075a7 */ /* 0x0010a4000800017f */
[----:B--2---:R-:W-:Y:S05]  /*1a1c0*/  @!P0 NANOSLEEP.SYNCS 0x989680 ;  /* 0x009896800000895d */ /* 0x004fea0003900000 */
[----:B------:R-:W2:Y:S02]  /*1a1d0*/  @!P0 SYNCS.PHASECHK.TRANS64 P0, [R17+URZ+0x38820], R0 ;  /* 0x03882000110085a7 */ /* 0x000ea4000800007f */
[----:B--2---:R-:W-:Y:S05]  /*1a1e0*/  @!P0 BRA `(.L_x_2046) ;  /* 0xfffffffc00f08947 */ /* 0x004fea000383ffff */
[----:B------:R-:W-:Y:S05]  /*1a1f0*/  BRA `(.L_x_2120) ;  /* 0xffffffc800747947 */ /* 0x000fea000383ffff */
.L_x_2049:
[----:B0-----:R0:W2:Y:S02]  /*1a200*/  SYNCS.PHASECHK.TRANS64.TRYWAIT P0, [R27+URZ+0x38860], R0 ;  /* 0x038860001b0075a7 */ /* 0x0010a4000800017f */
[----:B--2---:R-:W-:Y:S05]  /*1a210*/  @!P0 NANOSLEEP.SYNCS 0x989680 ;  /* 0x009896800000895d */ /* 0x004fea0003900000 */
[----:B------:R-:W2:Y:S02]  /*1a220*/  @!P0 SYNCS.PHASECHK.TRANS64 P0, [R27+URZ+0x38860], R0 ;  /* 0x038860001b0085a7 */ /* 0x000ea4000800007f */
[----:B--2---:R-:W-:Y:S05]  /*1a230*/  @!P0 BRA `(.L_x_2049) ;  /* 0xfffffffc00f08947 */ /* 0x004fea000383ffff */
[----:B------:R-:W-:Y:S05]  /*1a240*/  BRA `(.L_x_2121) ;  /* 0xffffffc800847947 */ /* 0x000fea000383ffff */
.L_x_2050:
        /* <DEDUP_REMOVED lines=8> */
.L_x_2123:
[----:B------:R-:W-:Y:S05]  /*1a2d0*/  BSYNC B0 ;  /* 0x0000000000007941 */ /* 0x000fea0003800000 */
.L_x_2122:
        /* <DEDUP_REMOVED lines=15> */
.L_x_2124:
[----:B------:R-:W-:-:S04]  /*1a3d0*/  LOP3.LUT R16, R16, 0xffffffbf, RZ, 0xc0, !PT ;  /* 0xffffffbf10107812 */ /* 0x000fc800078ec0ff */
[----:B------:R-:W-:Y:S01]  /*1a3e0*/  @P1 LOP3.LUT R16, R16, 0x40, RZ, 0xfc, !PT ;  /* 0x0000004010101812 */ /* 0x000fe200078efcff */
[----:B------:R-:W-:Y:S02]  /*1a3f0*/  IMAD.MOV.U32 R13, RZ, RZ, R7 ;  /* 0x000000ffff0d7224 */ /* 0x000fe400078e0007 */
        /* <DEDUP_REMOVED lines=31> */
.L_x_2125:
[----:B------:R-:W-:Y:S02]  /*1a5f0*/  IMAD.MOV.U32 R13, RZ, RZ, R6 ;  /* 0x000000ffff0d7224 */ /* 0x000fe400078e0006 */
[----:B------:R-:W-:-:S07]  /*1a600*/  IMAD.MOV.U32 R3, RZ, RZ, R14 ;  /* 0x000000ffff037224 */ /* 0x000fce00078e000e */
[----:B------:R-:W-:Y:S05]  /*1a610*/  WARPSYNC.COLLECTIVE R15, `(.L_x_2126) ;  /* 0x000000000f087348 */ /* 0x000fea0003c00000 */
[----:B------:R0:W1:Y:S02]  /*1a620*/  SHFL.IDX P6, R14, R13, R12, R11 ;  /* 0x0000000c0d0e7389 */ /* 0x00006400000c000b */
[----:B01----:R-:W-:Y:S01]  /*1a630*/  ENDCOLLECTIVE ;  /* 0x000000000000791b */ /* 0x003fe20003800000 */
.L_x_2126:
        /* <DEDUP_REMOVED lines=28> */
.L_x_2127:
[----:B------:R-:W-:Y:S02]  /*1a800*/  IMAD.MOV.U32 R13, RZ, RZ, R6 ;  /* 0x000000ffff0d7224 */ /* 0x000fe400078e0006 */
[----:B------:R-:W-:-:S07]  /*1a810*/  IMAD.MOV.U32 R8, RZ, RZ, R14 ;  /* 0x000000ffff087224 */ /* 0x000fce00078e000e */
[----:B------:R-:W-:Y:S05]  /*1a820*/  WARPSYNC.COLLECTIVE R15, `(.L_x_2128) ;  /* 0x000000000f087348 */ /* 0x000fea0003c00000 */
[----:B------:R0:W1:Y:S02]  /*1a830*/  SHFL.IDX P6, R14, R13, R12, R11 ;  /* 0x0000000c0d0e7389 */ /* 0x00006400000c000b */
[----:B01----:R-:W-:Y:S01]  /*1a840*/  ENDCOLLECTIVE ;  /* 0x000000000000791b */ /* 0x003fe20003800000 */
.L_x_2128:
        /* <DEDUP_REMOVED lines=28> */
.L_x_2129:
[----:B------:R-:W-:Y:S02]  /*1aa10*/  IMAD.MOV.U32 R13, RZ, RZ, R6 ;  /* 0x000000ffff0d7224 */ /* 0x000fe400078e0006 */
[----:B------:R-:W-:-:S07]  /*1aa20*/  IMAD.MOV.U32 R7, RZ, RZ, R14 ;  /* 0x000000ffff077224 */ /* 0x000fce00078e000e */
[----:B------:R-:W-:Y:S05]  /*1aa30*/  WARPSYNC.COLLECTIVE R15, `(.L_x_2130) ;  /* 0x000000000f087348 */ /* 0x000fea0003c00000 */
[----:B------:R0:W1:Y:S02]  /*1aa40*/  SHFL.IDX P6, R14, R13, R12, R11 ;  /* 0x0000000c0d0e7389 */ /* 0x00006400000c000b */
[----:B01----:R-:W-:Y:S01]  /*1aa50*/  ENDCOLLECTIVE ;  /* 0x000000000000791b */ /* 0x003fe20003800000 */
.L_x_2130:
[----:B------:R-:W-:Y:S05]  /*1aa60*/  BRA `(.L_x_2131) ;  /* 0xffffffc800347947 */ /* 0x000fea000383ffff */
.L_x_2056:
[----:B0-----:R0:W2:Y:S02]  /*1aa70*/  SYNCS.PHASECHK.TRANS64.TRYWAIT P0, [R8+URZ+0x38840], R20 ;  /* 0x03884014080075a7 */ /* 0x0010a4000800017f */
[----:B--2---:R-:W-:Y:S05]  /*1aa80*/  @!P0 NANOSLEEP.SYNCS 0x989680 ;  /* 0x009896800000895d */ /* 0x004fea0003900000 */
[----:B------:R-:W2:Y:S02]  /*1aa90*/  @!P0 SYNCS.PHASECHK.TRANS64 P0, [R8+URZ+0x38840], R20 ;  /* 0x03884014080085a7 */ /* 0x000ea4000800007f */
[----:B--2---:R-:W-:Y:S05]  /*1aaa0*/  @!P0 BRA `(.L_x_2056) ;  /* 0xfffffffc00f08947 */ /* 0x004fea000383ffff */
[----:B------:R-:W-:Y:S05]  /*1aab0*/  BRA `(.L_x_2132) ;  /* 0xffffffcc00947947 */ /* 0x000fea000383ffff */
.L_x_2057:
        /* <DEDUP_REMOVED lines=8> */
.L_x_2134:
[----:B------:R-:W-:Y:S05]  /*1ab40*/  BSYNC B1 ;  /* 0x0000000000017941 */ /* 0x000fea0003800000 */
.L_x_2133:
        /* <DEDUP_REMOVED lines=9> */
.L_x_2135:
[----:B------:R-:W-:Y:S02]  /*1abe0*/  IMAD.MOV.U32 R13, RZ, RZ, R27 ;  /* 0x000000ffff0d7224 */ /* 0x000fe400078e001b */
[----:B------:R-:W-:Y:S02]  /*1abf0*/  IMAD.MOV.U32 R12, RZ, RZ, 0x1 ;  /* 0x00000001ff0c7424 */ /* 0x000fe400078e00ff */
[----:B------:R-:W-:-:S07]  /*1ac00*/  IMAD.MOV.U32 R2, RZ, RZ, R14 ;  /* 0x000000ffff027224 */ /* 0x000fce00078e000e */
[----:B------:R-:W-:Y:S05]  /*1ac10*/  WARPSYNC.COLLECTIVE R15, `(.L_x_2136) ;  /* 0x000000000f087348 */ /* 0x000fea0003c00000 */
[----:B------:R0:W1:Y:S02]  /*1ac20*/  SHFL.IDX P6, R14, R13, R12, R11 ;  /* 0x0000000c0d0e7389 */ /* 0x00006400000c000b */
[----:B01----:R-:W-:Y:S01]  /*1ac30*/  ENDCOLLECTIVE ;  /* 0x000000000000791b */ /* 0x003fe20003800000 */
.L_x_2136:
        /* <DEDUP_REMOVED lines=11> */
.L_x_2137:
[----:B------:R-:W-:Y:S02]  /*1acf0*/  IMAD.MOV.U32 R13, RZ, RZ, R27 ;  /* 0x000000ffff0d7224 */ /* 0x000fe400078e001b */
[----:B------:R-:W-:Y:S02]  /*1ad00*/  IMAD.MOV.U32 R12, RZ, RZ, 0x2 ;  /* 0x00000002ff0c7424 */ /* 0x000fe400078e00ff */
[----:B------:R-:W-:-:S07]  /*1ad10*/  IMAD.MOV.U32 R2, RZ, RZ, R14 ;  /* 0x000000ffff027224 */ /* 0x000fce00078e000e */
[----:B------:R-:W-:Y:S05]  /*1ad20*/  WARPSYNC.COLLECTIVE R15, `(.L_x_2138) ;  /* 0x000000000f087348 */ /* 0x000fea0003c00000 */
[----:B------:R0:W1:Y:S02]  /*1ad30*/  SHFL.IDX P6, R14, R13, R12, R11 ;  /* 0x0000000c0d0e7389 */ /* 0x00006400000c000b */
[----:B01----:R-:W-:Y:S01]  /*1ad40*/  ENDCOLLECTIVE ;  /* 0x000000000000791b */ /* 0x003fe20003800000 */
.L_x_2138:
        /* <DEDUP_REMOVED lines=11> */
.L_x_2139:
[----:B------:R-:W-:Y:S02]  /*1ae00*/  IMAD.MOV.U32 R13, RZ, RZ, R27 ;  /* 0x000000ffff0d7224 */ /* 0x000fe400078e001b */
[----:B------:R-:W-:Y:S02]  /*1ae10*/  IMAD.MOV.U32 R12, RZ, RZ, 0x3 ;  /* 0x00000003ff0c7424 */ /* 0x000fe400078e00ff */
[----:B------:R-:W-:-:S07]  /*1ae20*/  IMAD.MOV.U32 R2, RZ, RZ, R14 ;  /* 0x000000ffff027224 */ /* 0x000fce00078e000e */
[----:B------:R-:W-:Y:S05]  /*1ae30*/  WARPSYNC.COLLECTIVE R15, `(.L_x_2140) ;  /* 0x000000000f087348 */ /* 0x000fea0003c00000 */
[----:B------:R0:W1:Y:S02]  /*1ae40*/  SHFL.IDX P6, R14, R13, R12, R11 ;  /* 0x0000000c0d0e7389 */ /* 0x00006400000c000b */
[----:B01----:R-:W-:Y:S01]  /*1ae50*/  ENDCOLLECTIVE ;  /* 0x000000000000791b */ /* 0x003fe20003800000 */
.L_x_2140:
        /* <DEDUP_REMOVED lines=11> */
.L_x_2141:
[----:B------:R-:W-:Y:S01]  /*1af10*/  IMAD.MOV.U32 R2, RZ, RZ, R14 ;  /* 0x000000ffff027224 */ /* 0x000fe200078e000e */
[----:B------:R-:W-:Y:S06]  /*1af20*/  BRA `(.L_x_2142) ;  /* 0xffffffcc00247947 */ /* 0x000fec000383ffff */
.L_x_2062:
[----:B---3--:R3:W4:Y:S02]  /*1af30*/  SYNCS.PHASECHK.TRANS64.TRYWAIT P0, [R8+URZ+0x38860], R20 ;  /* 0x03886014080075a7 */ /* 0x008724000800017f */
[----:B----4-:R-:W-:Y:S05]  /*1af40*/  @!P0 NANOSLEEP.SYNCS 0x989680 ;  /* 0x009896800000895d */ /* 0x010fea0003900000 */
[----:B------:R-:W4:Y:S02]  /*1af50*/  @!P0 SYNCS.PHASECHK.TRANS64 P0, [R8+URZ+0x38860], R20 ;  /* 0x03886014080085a7 */ /* 0x000f24000800007f */
[----:B----4-:R-:W-:Y:S05]  /*1af60*/  @!P0 BRA `(.L_x_2062) ;  /* 0xfffffffc00f08947 */ /* 0x010fea000383ffff */
[----:B------:R-:W-:Y:S05]  /*1af70*/  BRA `(.L_x_2143) ;  /* 0xffffffcc00747947 */ /* 0x000fea000383ffff */
.L_x_2063:
[----:B------:R-:W-:Y:S01]  /*1af80*/  BSSY B1, `(.L_x_2144) ;  /* 0x0000008000017945 */ /* 0x000fe20003800000 */
[----:B------:R-:W-:Y:S02]  /*1af90*/  IMAD.MOV.U32 R13, RZ, RZ, R20 ;  /* 0x000000ffff0d7224 */ /* 0x000fe400078e0014 */
[----:B------:R-:W-:Y:S02]  /*1afa0*/  IMAD.MOV.U32 R12, RZ, RZ, RZ ;  /* 0x000000ffff0c7224 */ /* 0x000fe400078e00ff */
[----:B------:R-:W-:Y:S02]  /*1afb0*/  IMAD.MOV.U32 R11, RZ, RZ, 0x181f ;  /* 0x0000181fff0b7424 */ /* 0x000fe400078e00ff */
[----:B------:R-:W-:-:S07]  /*1afc0*/  IMAD.MOV.U32 R15, RZ, RZ, -0x1 ;  /* 0xffffffffff0f7424 */ /* 0x000fce00078e00ff */
[----:B--2---:R-:W-:Y:S05]  /*1afd0*/  WARPSYNC.COLLECTIVE R15, `(.L_x_2145) ;  /* 0x000000000f087348 */ /* 0x004fea0003c00000 */
[----:B------:R0:W1:Y:S02]  /*1afe0*/  SHFL.IDX P6, R14, R13, R12, R11 ;  /* 0x0000000c0d0e7389 */ /* 0x00006400000c000b */
[----:B012---:R-:W-:Y:S01]  /*1aff0*/  ENDCOLLECTIVE ;  /* 0x000000000000791b */ /* 0x007fe20003800000 */
.L_x_2145:
[----:B------:R-:W-:Y:S05]  /*1b000*/  BSYNC B1 ;  /* 0x0000000000017941 */ /* 0x000fea0003800000 */
.L_x_2144:
[----:B------:R-:W-:Y:S01]  /*1b010*/  IMAD.MOV.U32 R13, RZ, RZ, R10 ;  /* 0x000000ffff0d7224 */ /* 0x000fe200078e000a */
[C---:B------:R-:W-:Y:S01]  /*1b020*/  LOP3.LUT P2, RZ, R16.reuse, 0x200, RZ, 0xc0, !PT ;  /* 0x0000020010ff7812 */ /* 0x040fe2000784c0ff */
[----:B------:R-:W-:Y:S01]  /*1b030*/  IMAD.MOV.U32 R12, RZ, RZ, RZ ;  /* 0x000000ffff0c7224 */ /* 0x000fe200078e00ff */
[C---:B------:R-:W-:Y:S01]  /*1b040*/  LOP3.LUT P1, RZ, R16.reuse, 0x20, RZ, 0xc0, !PT ;  /* 0x0000002010ff7812 */ /* 0x040fe2000782c0ff */
[----:B------:R-:W-:Y:S01]  /*1b050*/  IMAD.MOV.U32 R11, RZ, RZ, 0x181f ;  /* 0x0000181fff0b7424 */ /* 0x000fe200078e00ff */
[----:B------:R-:W-:Y:S01]  /*1b060*/  P2R R4, PR, RZ, 0x8 ;  /* 0x00000008ff047803 */ /* 0x000fe20000000000 */
[----:B------:R-:W-:Y:S01]  /*1b070*/  IMAD.MOV.U32 R15, RZ, RZ, -0x1 ;  /* 0xffffffffff0f7424 */ /* 0x000fe200078e00ff */
[----:B------:R-:W-:Y:S01]  /*1b080*/  LOP3.LUT P3, RZ, R16, 0x10, RZ, 0xc0, !PT ;  /* 0x0000001010ff7812 */ /* 0x000fe2000786c0ff */
[----:B------:R-:W-:Y:S02]  /*1b090*/  IMAD.MOV.U32 R3, RZ, RZ, R14 ;  /* 0x000000ffff037224 */ /* 0x000fe400078e000e */
[----:B------:R-:W-:-:S10]  /*1b0a0*/  IMAD R21, R21, 0x2, R17 ;  /* 0x0000000215157824 */ /* 0x000fd400078e0211 */
[----:B------:R-:W-:Y:S05]  /*1b0b0*/  WARPSYNC.COLLECTIVE R15, `(.L_x_2146) ;  /* 0x000000000f087348 */ /* 0x000fea0003c00000 */
[----:B------:R0:W1:Y:S02]  /*1b0c0*/  SHFL.IDX P6, R14, R13, R12, R11 ;  /* 0x0000000c0d0e7389 */ /* 0x00006400000c000b */
[----:B01----:R-:W-:Y:S01]  /*1b0d0*/  ENDCOLLECTIVE ;  /* 0x000000000000791b */ /* 0x003fe20003800000 */
.L_x_2146:
        /* <DEDUP_REMOVED lines=14> */
.L_x_2147:
        /* <DEDUP_REMOVED lines=17> */
.L_x_2148:
        /* <DEDUP_REMOVED lines=18> */
.L_x_2149:
        /* <DEDUP_REMOVED lines=14> */
.L_x_2150:
        /* <DEDUP_REMOVED lines=17> */
.L_x_2151:
        /* <DEDUP_REMOVED lines=14> */
.L_x_2152:
[----:B------:R-:W-:Y:S05]  /*1b6c0*/  BRA `(.L_x_2153) ;  /* 0xffffffc800e47947 */ /* 0x000fea000383ffff */
.L_x_2071:
[----:B------:R-:W-:Y:S01]  /*1b6d0*/  BSSY B0, `(.L_x_2154) ;  /* 0x0000008000007945 */ /* 0x000fe20003800000 */
[----:B------:R-:W-:Y:S02]  /*1b6e0*/  IMAD.MOV.U32 R13, RZ, RZ, R36 ;  /* 0x000000ffff0d7224 */ /* 0x000fe400078e0024 */
[----:B------:R-:W-:Y:S02]  /*1b6f0*/  IMAD.MOV.U32 R12, RZ, RZ, RZ ;  /* 0x000000ffff0c7224 */ /* 0x000fe400078e00ff */
[----:B------:R-:W-:Y:S02]  /*1b700*/  IMAD.MOV.U32 R11, RZ, RZ, 0x1f ;  /* 0x0000001fff0b7424 */ /* 0x000fe400078e00ff */
[----:B------:R-:W-:-:S07]  /*1b710*/  IMAD.MOV.U32 R15, RZ, RZ, -0x1 ;  /* 0xffffffffff0f7424 */ /* 0x000fce00078e00ff */
[----:B012--5:R-:W-:Y:S05]  /*1b720*/  WARPSYNC.COLLECTIVE R15, `(.L_x_2155) ;  /* 0x000000000f087348 */ /* 0x027fea0003c00000 */
[----:B------:R3:W4:Y:S02]  /*1b730*/  SHFL.IDX P6, R14, R13, R12, R11 ;  /* 0x0000000c0d0e7389 */ /* 0x00072400000c000b */
[----:B012345:R-:W-:Y:S01]  /*1b740*/  ENDCOLLECTIVE ;  /* 0x000000000000791b */ /* 0x03ffe20003800000 */
.L_x_2155:
[----:B------:R-:W-:Y:S05]  /*1b750*/  BSYNC B0 ;  /* 0x0000000000007941 */ /* 0x000fea0003800000 */
.L_x_2154:
[----:B------:R-:W-:Y:S05]  /*1b760*/  BRA `(.L_x_2156) ;  /* 0xffffffcc00e87947 */ /* 0x000fea000383ffff */
.L_x_2074:
[----:B0-----:R0:W4:Y:S02]  /*1b770*/  SYNCS.PHASECHK.TRANS64.TRYWAIT P0, [R5+URZ+0x38820], R0 ;  /* 0x03882000050075a7 */ /* 0x001124000800017f */
[----:B----4-:R-:W-:Y:S05]  /*1b780*/  @!P0 NANOSLEEP.SYNCS 0x989680 ;  /* 0x009896800000895d */ /* 0x010fea0003900000 */
[----:B------:R-:W4:Y:S02]  /*1b790*/  @!P0 SYNCS.PHASECHK.TRANS64 P0, [R5+URZ+0x38820], R0 ;  /* 0x03882000050085a7 */ /* 0x000f24000800007f */
[----:B----4-:R-:W-:Y:S05]  /*1b7a0*/  @!P0 BRA `(.L_x_2074) ;  /* 0xfffffffc00f08947 */ /* 0x010fea000383ffff */
[----:B------:R-:W-:Y:S05]  /*1b7b0*/  BRA `(.L_x_2157) ;  /* 0xffffffd000307947 */ /* 0x000fea000383ffff */
.L_x_2075:
        /* <DEDUP_REMOVED lines=11> */
.L_x_2159:
[----:B------:R-:W-:Y:S05]  /*1b870*/  BSYNC B0 ;  /* 0x0000000000007941 */ /* 0x000fea0003800000 */
.L_x_2158:
[----:B------:R-:W-:Y:S05]  /*1b880*/  BRA `(.L_x_2160) ;  /* 0xffffffd000187947 */ /* 0x000fea000383ffff */
.L_x_2078:
[----:B------:R-:W-:Y:S01]  /*1b890*/  BSSY B1, `(.L_x_2161) ;  /* 0x0000006000017945 */ /* 0x000fe20003800000 */
[----:B------:R-:W-:-:S07]  /*1b8a0*/  IMAD.MOV.U32 R15, RZ, RZ, -0x1 ;  /* 0xffffffffff0f7424 */ /* 0x000fce00078e00ff */
[----:B0123-5:R-:W-:Y:S05]  /*1b8b0*/  WARPSYNC.COLLECTIVE R15, `(.L_x_2162) ;  /* 0x000000000f0c7348 */ /* 0x02ffea0003c00000 */
[----:B------:R-:W-:Y:S02]  /*1b8c0*/  ELECT P6, UR62, PT ;  /* 0x00000000003e782f */ /* 0x000fe400038c0000 */
[----:B------:R-:W-:Y:S01]  /*1b8d0*/  MOV R14, UR62 ;  /* 0x0000003e000e7c02 */ /* 0x000fe20008000f00 */
[----:B0123-5:R-:W-:Y:S10]  /*1b8e0*/  ENDCOLLECTIVE ;  /* 0x000000000000791b */ /* 0x02fff40003800000 */
.L_x_2162:
[----:B------:R-:W-:Y:S05]  /*1b8f0*/  BSYNC B1 ;  /* 0x0000000000017941 */ /* 0x000fea0003800000 */
.L_x_2161:
[----:B------:R-:W-:Y:S05]  /*1b900*/  BRA `(.L_x_2163) ;  /* 0xffffffd000107947 */ /* 0x000fea000383ffff */
.L_x_2080:
[----:B0-----:R0:W4:Y:S02]  /*1b910*/  SYNCS.PHASECHK.TRANS64.TRYWAIT P1, [R3+URZ+0x38840], R2 ;  /* 0x03884002030075a7 */ /* 0x001124000802017f */
[----:B----4-:R-:W-:Y:S05]  /*1b920*/  @!P1 NANOSLEEP.SYNCS 0x989680 ;  /* 0x009896800000995d */ /* 0x010fea0003900000 */
[----:B------:R-:W4:Y:S02]  /*1b930*/  @!P1 SYNCS.PHASECHK.TRANS64 P1, [R3+URZ+0x38840], R2 ;  /* 0x03884002030095a7 */ /* 0x000f24000802007f */
[----:B----4-:R-:W-:Y:S05]  /*1b940*/  @!P1 BRA `(.L_x_2080) ;  /* 0xfffffffc00f09947 */ /* 0x010fea000383ffff */
[----:B------:R-:W-:Y:S05]  /*1b950*/  BRA `(.L_x_2164) ;  /* 0xffffffd0002c7947 */ /* 0x000fea000383ffff */
.L_x_2082:
[----:B----4-:R4:W0:Y:S02]  /*1b960*/  SYNCS.PHASECHK.TRANS64.TRYWAIT P1, [R5+URZ+0x38840], R0 ;  /* 0x03884000050075a7 */ /* 0x010824000802017f */
[----:B0-----:R-:W-:Y:S05]  /*1b970*/  @!P1 NANOSLEEP.SYNCS 0x989680 ;  /* 0x009896800000995d */ /* 0x001fea0003900000 */
[----:B------:R-:W0:Y:S02]  /*1b980*/  @!P1 SYNCS.PHASECHK.TRANS64 P1, [R5+URZ+0x38840], R0 ;  /* 0x03884000050095a7 */ /* 0x000e24000802007f */
[----:B0-----:R-:W-:Y:S05]  /*1b990*/  @!P1 BRA `(.L_x_2082) ;  /* 0xfffffffc00f09947 */ /* 0x001fea000383ffff */
[----:B------:R-:W-:Y:S05]  /*1b9a0*/  BRA `(.L_x_2165) ;  /* 0xffffffd000387947 */ /* 0x000fea000383ffff */
.L_x_2084:
[----:B------:R0:W0:Y:S02]  /*1b9b0*/  SYNCS.PHASECHK.TRANS64.TRYWAIT P1, [R3+URZ+0x38860], R2 ;  /* 0x03886002030075a7 */ /* 0x000024000802017f */
[----:B0-----:R-:W-:Y:S05]  /*1b9c0*/  @!P1 NANOSLEEP.SYNCS 0x989680 ;  /* 0x009896800000995d */ /* 0x001fea0003900000 */
[----:B------:R-:W0:Y:S02]  /*1b9d0*/  @!P1 SYNCS.PHASECHK.TRANS64 P1, [R3+URZ+0x38860], R2 ;  /* 0x03886002030095a7 */ /* 0x000e24000802007f */
[----:B0-----:R-:W-:Y:S05]  /*1b9e0*/  @!P1 BRA `(.L_x_2084) ;  /* 0xfffffffc00f09947 */ /* 0x001fea000383ffff */
[----:B------:R-:W-:Y:S05]  /*1b9f0*/  BRA `(.L_x_2166) ;  /* 0xffffffd000347947 */ /* 0x000fea000383ffff */
.L_x_2167:
        /* <DEDUP_REMOVED lines=16> */
.L_x_5640:


//--------------------- .text._ZN7cutlass13device_kernelIN5flash11enable_sm90INS1_16FlashAttnFwdSm90INS1_25CollectiveMainloopFwdSm90ILi2EN4cute5tupleIJNS5_1CILi1EEES8_S8_EEENS6_IJNS7_ILi64EEESA_SA_EEELi512ENS_10bfloat16_tEfNS_4arch4Sm90ELb0ELb1ELb0ELb1ELb1ELb0ELb0ELb0ELb0ELb1ELb0ELb0EEENS1_21CollectiveEpilogueFwdINS6_IJSA_NS7_ILi512EEESA_EEES9_SC_SE_Li256ELb1ELb1ELb0ELb0EEENS1_36VarlenDynamicPersistentTileSchedulerILi64ELi64ELi256ELi128ELb0ELb1ELb1ELb1ELb0ELb1EEEEEEEEEvNT_6ParamsE --------------------------
	.section	.text._ZN7cutlass13device_kernelIN5flash11enable_sm90INS1_16FlashAttnFwdSm90INS1_25CollectiveMainloopFwdSm90ILi2EN4cute5tupleIJNS5_1CILi1EEES8_S8_EEENS6_IJNS7_ILi64EEESA_SA_EEELi512ENS_10bfloat16_tEfNS_4arch4Sm90ELb0ELb1ELb0ELb1ELb1ELb0ELb0ELb0ELb0ELb1ELb0ELb0EEENS1_21CollectiveEpilogueFwdINS6_IJSA_NS7_ILi512EEESA_EEES9_SC_SE_Li256ELb1ELb1ELb0ELb0EEENS1_36VarlenDynamicPersistentTileSchedulerILi64ELi64ELi256ELi128ELb0ELb1ELb1ELb1ELb0ELb1EEEEEEEEEvNT_6ParamsE,"ax",@progbits
	.align	128
.text._ZN7cutlass13device_kernelIN5flash11enable_sm90INS1_16FlashAttnFwdSm90INS1_25CollectiveMainloopFwdSm90ILi2EN4cute5tupleIJNS5_1CILi1EEES8_S8_EEENS6_IJNS7_ILi64EEESA_SA_EEELi512ENS_10bfloat16_tEfNS_4arch4Sm90ELb0ELb1ELb0ELb1ELb1ELb0ELb0ELb0ELb0ELb1ELb0ELb0EEENS1_21CollectiveEpilogueFwdINS6_IJSA_NS7_ILi512EEESA_EEES9_SC_SE_Li256ELb1ELb1ELb0ELb0EEENS1_36VarlenDynamicPersistentTileSchedulerILi64ELi64ELi256ELi128ELb0ELb1ELb1ELb1ELb0ELb1EEEEEEEEEvNT_6ParamsE:
        .type           _ZN7cutlass13device_kernelIN5flash11enable_sm90INS1_16FlashAttnFwdSm90INS1_25CollectiveMainloopFwdSm90ILi2EN4cute5tupleIJNS5_1CILi1EEES8_S8_EEENS6_IJNS7_ILi64EEESA_SA_EEELi512ENS_10bfloat16_tEfNS_4arch4Sm90ELb0ELb1ELb0ELb1ELb1ELb0ELb0ELb0ELb0ELb1ELb0ELb0EEENS1_21CollectiveEpilogueFwdINS6_IJSA_NS7_ILi512EEESA_EEES9_SC_SE_Li256ELb1ELb1ELb0ELb0EEENS1_36VarlenDynamicPersistentTileSchedulerILi64ELi64ELi256ELi128ELb0ELb1ELb1ELb1ELb0ELb1EEEEEEEEEvNT_6ParamsE,@function
        .size           _ZN7cutlass13device_kernelIN5flash11enable_sm90INS1_16FlashAttnFwdSm90INS1_25CollectiveMainloopFwdSm90ILi2EN4cute5tupleIJNS5_1CILi1EEES8_S8_EEENS6_IJNS7_ILi64EEESA_SA_EEELi512ENS_10bfloat16_tEfNS_4arch4Sm90ELb0ELb1ELb0ELb1ELb1ELb0ELb0ELb0ELb0ELb1ELb0ELb0EEENS1_21CollectiveEpilogueFwdINS6_IJSA_NS7_ILi512EEESA_EEES9_SC_SE_Li256ELb1ELb1ELb0ELb0EEENS1_36VarlenDynamicPersistentTileSchedulerILi64ELi64ELi256ELi128ELb0ELb1ELb1ELb1ELb0ELb1EEEEEEEEEvNT_6ParamsE,(.L_x_5641 - _ZN7cutlass13device_kernelIN5flash11enable_sm90INS1_16FlashAttnFwdSm90INS1_25CollectiveMainloopFwdSm90ILi2EN4cute5tupleIJNS5_1CILi1EEES8_S8_EEENS6_IJNS7_ILi64EEESA_SA_EEELi512ENS_10bfloat16_tEfNS_4arch4Sm90ELb0ELb1ELb0ELb1ELb1ELb0ELb0ELb0ELb0ELb1ELb0ELb0EEENS1_21CollectiveEpilogueFwdINS6_IJSA_NS7_ILi512EEESA_EEES9_SC_SE_Li256ELb1ELb1ELb0ELb0EEENS1_36VarlenDynamicPersistentTileSchedulerILi64ELi64ELi256ELi128ELb0ELb1ELb1ELb1ELb0ELb1EEEEEEEEEvNT_6ParamsE)
        .other          _ZN7cutlass13device_kernelIN5flash11enable_sm90INS1_16FlashAttnFwdSm90INS1_25CollectiveMainloopFwdSm90ILi2EN4cute5tupleIJNS5_1CILi1EEES8_S8_EEENS6_IJNS7_ILi64EEESA_SA_EEELi512ENS_10bfloat16_tEfNS_4arch4Sm90ELb0ELb1ELb0ELb1ELb1ELb0ELb0ELb0ELb0ELb1ELb0ELb0EEENS1_21CollectiveEpilogueFwdINS6_IJSA_NS7_ILi512EEESA_EEES9_SC_SE_Li256ELb1ELb1ELb0ELb0EEENS1_36VarlenDynamicPersistentTileSchedulerILi64ELi64ELi256ELi128ELb0ELb1ELb1ELb1ELb0ELb1EEEEEEEEEvNT_6ParamsE,@"STO_CUDA_ENTRY STV_DEFAULT"
_ZN7cutlass13device_kernelIN5flash11enable_sm90INS1_16FlashAttnFwdSm90INS1_25CollectiveMainloopFwdSm90ILi2EN4cute5tupleIJNS5_1CILi1EEES8_S8_EEENS6_IJNS7_ILi64EEESA_SA_EEELi512ENS_10bfloat16_tEfNS_4arch4Sm90ELb0ELb1ELb0ELb1ELb1ELb0ELb0ELb0ELb0ELb1ELb0ELb0EEENS1_21CollectiveEpilogueFwdINS6_IJSA_NS7_ILi512EEESA_EEES9_SC_SE_Li256ELb1ELb1ELb0ELb0EEENS1_36VarlenDynamicPersistentTileSchedulerILi64ELi64ELi256ELi128ELb0ELb1ELb1ELb1ELb0ELb1EEEEEEEEEvNT_6ParamsE:
        /* <DEDUP_REMOVED lines=41> */
.L_x_2168:
        /* <DEDUP_REMOVED lines=22> */
.L_x_2169:
        /* <DEDUP_REMOVED lines=18> */
.L_x_2170:
        /* <DEDUP_REMOVED lines=22> */
.L_x_2171:
        /* <DEDUP_REMOVED lines=23> */
.L_x_2172:
        /* <DEDUP_REMOVED lines=8> */
.L_x_2174:
[----:B------:R-:W-:-:S08]  /*0860*/  NOP ;  /* 0x0000000000007918 */ /* 0x000fd00000000000 */
[----:B------:R-:W0:Y:S02]  /*0870*/  USETMAXREG.TRY_ALLOC.CTAPOOL UP0, 0xe8 ;  /* 0x000000e8000079c8 */ /* 0x000e240008000600 */
[----:B0-----:R-:W-:-:S13]  /*0880*/  PLOP3.LUT P0, PT, PT, PT, UP0, 0x80, 0x0 ;  /* 0x000000000000781c */ /* 0x001fda0003f0f008 */
[----:B------:R-:W-:Y:S05]  /*0890*/  @!P0 BRA `(.L_x_2174) ;  /* 0xfffffffc00f08947 */ /* 0x000fea000383ffff */
[----:B------:R-:W-:Y:S01]  /*08a0*/  LOP3.LUT R2, R0, 0xffffff80, RZ, 0xc0, !PT ;  /* 0xffffff8000027812 */ /* 0x000fe200078ec0ff */
[----:B------:R-:W0:Y:S01]  /*08b0*/  S2UR UR40, SR_CgaCtaId ;  /* 0x00000000002879c3 */ /* 0x000e220000008800 */
[----:B------:R-:W-:Y:S01]  /*08c0*/  UMOV UR41, 0x400 ;  /* 0x0000040000297882 */ /* 0x000fe20000000000 */
[----:B------:R-:W-:Y:S01]  /*08d0*/  ULDC UR4, c[0x0][0xc3c] ;  /* 0x00030f0000047ab9 */ /* 0x000fe20000000800 */
[----:B------:R-:W-:-:S13]  /*08e0*/  ISETP.NE.AND P0, PT, R2, 0x80, PT ;  /* 0x000000800200780c */ /* 0x000fda0003f05270 */
[----:B------:R-:W-:Y:S06]  /*08f0*/  @!P0 BAR.ARV 0x8, 0x100 ;  /* 0x0204000000008b1d */ /* 0x000fec0000002000 */
[----:B------:R-:W-:Y:S01]  /*0900*/  ISETP.GE.U32.AND P0, PT, R0, 0x100, PT ;  /* 0x000001000000780c */ /* 0x000fe20003f06070 */
[----:B0-----:R-:W-:-:S12]  /*0910*/  ULEA UR41, UR40, UR41, 0x18 ;  /* 0x0000002928297291 */ /* 0x001fd8000f8ec03f */
        /* <DEDUP_REMOVED lines=20> */
[C---:B------:R-:W-:Y:S02]  /*0a60*/  LEA.HI R3, R2.reuse, R5, RZ, 0x1 ;  /* 0x0000000502037211 */ /* 0x040fe400078f08ff */
[----:B------:R-:W-:Y:S02]  /*0a70*/  LOP3.LUT R2, R2, 0xfffffff0, RZ, 0xc0, !PT ;  /* 0xfffffff002027812 */ /* 0x000fe400078ec0ff */
[----:B------:R-:W-:Y:S02]  /*0a80*/  LOP3.LUT R4, R3, 0x1ffffffe, RZ, 0xc0, !PT ;  /* 0x1ffffffe03047812 */ /* 0x000fe400078ec0ff */
[----:B------:R-:W-:Y:S01]  /*0a90*/  LEA.HI R3, R0, R197, RZ, 0x5 ;  /* 0x000000c500037211 */ /* 0x000fe200078f28ff */
[----:B------:R-:W-:Y:S01]  /*0aa0*/  IMAD.IADD R2, R197, 0x1, -R2 ;  /* 0x00000001c5027824 */ /* 0x000fe200078e0a02 */
[----:B------:R-:W-:Y:S01]  /*0ab0*/  LOP3.LUT R10, R7, 0xfffffffc, RZ, 0xc0, !PT ;  /* 0xfffffffc070a7812 */ /* 0x000fe200078ec0ff */
[----:B------:R-:W-:Y:S01]  /*0ac0*/  IMAD.IADD R5, R5, 0x1, -R4 ;  /* 0x0000000105057824 */ /* 0x000fe200078e0a04 */
[----:B------:R-:W-:-:S02]  /*0ad0*/  SHF.R.S32.HI R4, RZ, 0x5, R3 ;  /* 0x00000005ff047819 */ /* 0x000fc40000011403 */
[----:B------:R-:W-:Y:S01]  /*0ae0*/  SHF.R.S32.HI R3, RZ, 0x1f, R3 ;  /* 0x0000001fff037819 */ /* 0x000fe20000011403 */
[----:B------:R-:W-:Y:S01]  /*0af0*/  IMAD.IADD R10, R197, 0x1, -R10 ;  /* 0x00000001c50a7824 */ /* 0x000fe200078e0a0a */
[----:B------:R-:W-:Y:S01]  /*0b00*/  LOP3.LUT R8, R6, 0xffffff80, RZ, 0xc0, !PT ;  /* 0xffffff8006087812 */ /* 0x000fe200078ec0ff */
[----:B------:R-:W-:Y:S01]  /*0b10*/  IMAD.SHL.U32 R5, R5, 0x8, RZ ;  /* 0x0000000805057824 */ /* 0x000fe200078e00ff */
[----:B------:R-:W-:Y:S02]  /*0b20*/  LEA.HI R3, R3, R4, RZ, 0x2 ;  /* 0x0000000403037211 */ /* 0x000fe400078f10ff */
[----:B------:R-:W-:Y:S01]  /*0b30*/  SHF.R.S32.HI R193, RZ, 0x7, R6 ;  /* 0x00000007ffc17819 */ /* 0x000fe20000011406 */
[----:B------:R-:W-:Y:S01]  /*0b40*/  IMAD.IADD R8, R197, 0x1, -R8 ;  /* 0x00000001c5087824 */ /* 0x000fe200078e0a08 */
[----:B------:R-:W-:Y:S02]  /*0b50*/  LOP3.LUT R3, R3, 0x3ffffc, RZ, 0xc0, !PT ;  /* 0x003ffffc03037812 */ /* 0x000fe400078ec0ff */
[--C-:B------:R-:W-:Y:S01]  /*0b60*/  SHF.R.S32.HI R7, RZ, 0x1f, R2.reuse ;  /* 0x0000001fff077819 */ /* 0x100fe20000011402 */
[----:B------:R-:W-:Y:S01]  /*0b70*/  IMAD R12, R193, 0x100, R2 ;  /* 0x00000100c10c7824 */ /* 0x000fe200078e0202 */
[----:B------:R-:W-:Y:S01]  /*0b80*/  LEA.HI R11, R10, R10, RZ, 0x1 ;  /* 0x0000000a0a0b7211 */ /* 0x000fe200078f08ff */
[----:B------:R-:W-:Y:S01]  /*0b90*/  IMAD.IADD R3, R4, 0x1, -R3 ;  /* 0x0000000104037824 */ /* 0x000fe200078e0a03 */
[----:B------:R-:W-:-:S02]  /*0ba0*/  LEA.HI R9, R7, R2, RZ, 0x3 ;  /* 0x0000000207097211 */ /* 0x000fc400078f18ff */
[----:B------:R-:W-:Y:S01]  /*0bb0*/  SHF.R.S32.HI R7, RZ, 0x1f, R8 ;  /* 0x0000001fff077819 */ /* 0x000fe20000011408 */
[----:B------:R-:W-:Y:S01]  /*0bc0*/  IMAD R12, R3, 0x10, R12 ;  /* 0x00000010030c7824 */ /* 0x000fe200078e020c */
[----:B------:R-:W-:Y:S02]  /*0bd0*/  LOP3.LUT R13, R11, 0x1ffffffe, RZ, 0xc0, !PT ;  /* 0x1ffffffe0b0d7812 */ /* 0x000fe400078ec0ff */
[-C--:B------:R-:W-:Y:S01]  /*0be0*/  LEA.HI R3, R7, R8.reuse, RZ, 0x2 ;  /* 0x0000000807037211 */ /* 0x080fe200078f10ff */
[----:B------:R-:W-:Y:S01]  /*0bf0*/  IMAD.U32 R196, R12, 0x40, R5 ;  /* 0x000000400cc47824 */ /* 0x000fe200078e0005 */
[----:B------:R-:W-:Y:S01]  /*0c00*/  LOP3.LUT R11, R9, 0xfffffff8, RZ, 0xc0, !PT ;  /* 0xfffffff8090b7812 */ /* 0x000fe200078ec0ff */
[----:B------:R-:W-:Y:S01]  /*0c10*/  IMAD.IADD R185, R10, 0x1, -R13 ;  /* 0x000000010ab97824 */ /* 0x000fe200078e0a0d */
[----:B------:R-:W-:Y:S01]  /*0c20*/  LOP3.LUT R13, R3, 0x7ffffffc, RZ, 0xc0, !PT ;  /* 0x7ffffffc030d7812 */ /* 0x000fe200078ec0ff */
[----:B------:R-:W-:Y:S01]  /*0c30*/  IMAD.SHL.U32 R9, R9, 0x40, RZ ;  /* 0x0000004009097824 */ /* 0x000fe200078e00ff */
[----:B------:R-:W-:Y:S01]  /*0c40*/  LEA.HI R7, R7, R8, RZ, 0x5 ;  /* 0x0000000807077211 */ /* 0x000fe200078f28ff */
[----:B------:R-:W-:Y:S01]  /*0c50*/  IMAD.IADD R11, R2, 0x1, -R11 ;  /* 0x00000001020b7824 */ /* 0x000fe200078e0a0b */
[----:B------:R-:W-:Y:S01]  /*0c60*/  SHF.R.S32.HI R2, RZ, 0x2, R3 ;  /* 0x00000002ff027819 */ /* 0x000fe20000011403 */
[----:B------:R-:W-:Y:S01]  /*0c70*/  IMAD.IADD R13, R8, 0x1, -R13 ;  /* 0x00000001080d7824 */ /* 0x000fe200078e0a0d */
[----:B------:R-:W-:Y:S01]  /*0c80*/  SHF.R.S32.HI R3, RZ, 0x1f, R3 ;  /* 0x0000001fff037819 */ /* 0x000fe20000011403 */
[----:B------:R-:W-:Y:S01]  /*0c90*/  IMAD.SHL.U32 R8, R11, 0x40, RZ ;  /* 0x000000400b087824 */ /* 0x000fe200078e00ff */
[----:B------:R-:W-:-:S02]  /*0ca0*/  LOP3.LUT R9, R9, 0x7ffffe00, RZ, 0xc0, !PT ;  /* 0x7ffffe0009097812 */ /* 0x000fc400078ec0ff */
[----:B------:R-:W-:Y:S02]  /*0cb0*/  LEA.HI R3, R3, R2, RZ, 0x3 ;  /* 0x0000000203037211 */ /* 0x000fe400078f18ff */
[----:B------:R-:W-:Y:S01]  /*0cc0*/  LOP3.LUT R8, R8, 0x1c0, RZ, 0xc0, !PT ;  /* 0x000001c008087812 */ /* 0x000fe200078ec0ff */
[----:B------:R-:W-:Y:S01]  /*0cd0*/  IMAD R9, R4, 0x400, R9 ;  /* 0x0000040004097824 */ /* 0x000fe200078e0209 */
[----:B------:R-:W-:Y:S02]  /*0ce0*/  LOP3.LUT R3, R3, 0xfffffff8, RZ, 0xc0, !PT ;  /* 0xfffffff803037812 */ /* 0x000fe400078ec0ff */
[----:B------:R-:W-:Y:S02]  /*0cf0*/  LOP3.LUT R5, R8, 0x8, R5, 0xf8, !PT ;  /* 0x0000000808057812 */ /* 0x000fe400078ef805 */
[----:B------:R-:W-:Y:S01]  /*0d00*/  SHF.R.U32.HI R8, RZ, 0x3, R8 ;  /* 0x00000003ff087819 */ /* 0x000fe20000011608 */
[----:B------:R-:W-:Y:S01]  /*0d10*/  IMAD.IADD R16, R2, 0x1, -R3 ;  /* 0x0000000102107824 */ /* 0x000fe200078e0a03 */
[----:B------:R-:W-:-:S02]  /*0d20*/  LEA.HI R0, R0, R197, RZ, 0x3 ;  /* 0x000000c500007211 */ /* 0x000fc400078f18ff */
[----:B------:R-:W-:Y:S02]  /*0d30*/  LOP3.LUT R8, R5, R8, RZ, 0x3c, !PT ;  /* 0x0000000805087212 */ /* 0x000fe400078e3cff */
[----:B------:R-:W-:Y:S02]  /*0d40*/  LOP3.LUT R2, R0, 0xfffffff8, RZ, 0xc0, !PT ;  /* 0xfffffff800027812 */ /* 0x000fe400078ec0ff */
[----:B------:R-:W-:Y:S01]  /*0d50*/  R2P PR, R11, 0x6 ;  /* 0x000000060b007804 */ /* 0x000fe20000000000 */
[----:B------:R-:W-:Y:S01]  /*0d60*/  IMAD.IADD R8, R9, 0x1, R8 ;  /* 0x0000000109087824 */ /* 0x000fe200078e0208 */
[----:B------:R-:W-:Y:S01]  /*0d70*/  LEA.HI R6, R6, R193, RZ, 0x1 ;  /* 0x000000c106067211 */ /* 0x000fe200078f08ff */
[----:B------:R-:W-:Y:S01]  /*0d80*/  IMAD.IADD R191, R197, 0x1, -R2 ;  /* 0x00000001c5bf7824 */ /* 0x000fe200078e0a02 */
[----:B------:R-:W-:Y:S01]  /*0d90*/  SHF.R.S32.HI R7, RZ, 0x5, R7 ;  /* 0x00000005ff077819 */ /* 0x000fe20000011407 */
[----:B------:R-:W-:Y:S01]  /*0da0*/  IMAD.SHL.U32 R2, R13, 0x2, RZ ;  /* 0x000000020d027824 */ /* 0x000fe200078e00ff */
[----:B------:R-:W-:Y:S01]  /*0db0*/  LEA R18, R8, UR41, 0x1 ;  /* 0x0000002908127c11 */ /* 0x000fe2000f8e08ff */
[----:B------:R-:W-:Y:S01]  /*0dc0*/  IMAD.SHL.U32 R184, R191, 0x8, RZ ;  /* 0x00000008bfb87824 */ /* 0x000fe200078e00ff */
[----:B------:R-:W-:Y:S01]  /*0dd0*/  LOP3.LUT R6, R6, 0xfffffe, RZ, 0xc0, !PT ;  /* 0x00fffffe06067812 */ /* 0x000fe200078ec0ff */
[----:B------:R-:W-:Y:S01]  /*0de0*/  IMAD R16, R7, 0x10, R16 ;  /* 0x0000001007107824 */ /* 0x000fe200078e0210 */
[----:B------:R-:W-:Y:S01]  /*0df0*/  SEL R22, R22, 0xffffffc0, !P2 ;  /* 0xffffffc016167807 */ /* 0x000fe20005000000 */
[C---:B------:R-:W-:Y:S01]  /*0e00*/  VIADD R23, R18.reuse, 0x26800 ;  /* 0x0002680012177836 */ /* 0x040fe20000000000 */
[----:B------:R-:W-:Y:S01]  /*0e10*/  IADD3 R19, R18, 0x26820, RZ ;  /* 0x0002682012137810 */ /* 0x000fe20007ffe0ff */
[C---:B------:R-:W-:Y:S01]  /*0e20*/  VIADD R190, R184.reuse, 0x40 ;  /* 0x00000040b8be7836 */ /* 0x040fe20000000000 */
[----:B------:R-:W-:Y:S01]  /*0e30*/  SHF.R.S32.HI R192, RZ, 0x3, R0 ;  /* 0x00000003ffc07819 */ /* 0x000fe20000011400 */
[----:B------:R-:W-:-:S02]  /*0e40*/  VIADD R189, R184, 0x80 ;  /* 0x00000080b8bd7836 */ /* 0x000fc40000000000 */
[C---:B------:R-:W-:Y:S01]  /*0e50*/  VIADD R188, R184.reuse, 0xc0 ;  /* 0x000000c0b8bc7836 */ /* 0x040fe20000000000 */
[----:B------:R-:W-:Y:S01]  /*0e60*/  SHF.R.S32.HI R204, RZ, 0x1f, R190 ;  /* 0x0000001fffcc7819 */ /* 0x000fe200000114be */
[C---:B------:R-:W-:Y:S01]  /*0e70*/  VIADD R187, R184.reuse, 0x100 ;  /* 0x00000100b8bb7836 */ /* 0x040fe20000000000 */
[----:B------:R-:W-:Y:S01]  /*0e80*/  SHF.R.S32.HI R203, RZ, 0x1f, R189 ;  /* 0x0000001fffcb7819 */ /* 0x000fe200000114bd */
[C---:B------:R-:W-:Y:S01]  /*0e90*/  VIADD R186, R184.reuse, 0x140 ;  /* 0x00000140b8ba7836 */ /* 0x040fe20000000000 */
[----:B------:R-:W-:Y:S01]  /*0ea0*/  SHF.R.S32.HI R202, RZ, 0x1f, R188 ;  /* 0x0000001fffca7819 */ /* 0x000fe200000114bc */
[C---:B------:R-:W-:Y:S01]  /*0eb0*/  VIADD R195, R184.reuse, 0x180 ;  /* 0x00000180b8c37836 */ /* 0x040fe20000000000 */
[----:B------:R-:W-:Y:S01]  /*0ec0*/  SHF.R.S32.HI R201, RZ, 0x1f, R187 ;  /* 0x0000001fffc97819 */ /* 0x000fe200000114bb */
[----:B------:R-:W-:Y:S01]  /*0ed0*/  VIADD R194, R184, 0x1c0 ;  /* 0x000001c0b8c27836 */ /* 0x000fe20000000000 */
[----:B------:R-:W-:Y:S01]  /*0ee0*/  SHF.R.S32.HI R200, RZ, 0x1f, R186 ;  /* 0x0000001fffc87819 */ /* 0x000fe200000114ba */
[----:B------:R-:W-:Y:S01]  /*0ef0*/  IMAD.IADD R6, R193, 0x1, -R6 ;  /* 0x00000001c1067824 */ /* 0x000fe200078e0a06 */
[----:B------:R-:W-:Y:S01]  /*0f00*/  SHF.R.S32.HI R199, RZ, 0x1f, R195 ;  /* 0x0000001fffc77819 */ /* 0x000fe200000114c3 */
[C---:B------:R-:W-:Y:S01]  /*0f10*/  @P1 VIADD R19, R23.reuse, 0xffffffe0 ;  /* 0xffffffe017131836 */ /* 0x040fe20000000000 */
[----:B------:R-:W-:Y:S01]  /*0f20*/  SHF.R.S32.HI R198, RZ, 0x1f, R194 ;  /* 0x0000001fffc67819 */ /* 0x000fe200000114c2 */
[----:B------:R-:W-:-:S02]  /*0f30*/  IMAD.IADD R23, R23, 0x1, R22 ;  /* 0x0000000117177824 */ /* 0x000fc400078e0216 */
[----:B------:R-:W-:Y:S02]  /*0f40*/  IMAD.SHL.U32 R17, R6, 0x100, RZ ;  /* 0x0000010006117824 */ /* 0x000fe400078e00ff */
[----:B------:R-:W-:Y:S02]  /*0f50*/  IMAD R185, R185, 0x8, R16 ;  /* 0x00000008b9b97824 */ /* 0x000fe400078e0210 */
[----:B------:R-:W-:-:S07]  /*0f60*/  IMAD.IADD R22, R22, 0x1, R19 ;  /* 0x0000000116167824 */ /* 0x000fce00078e0213 */
.L_x_2292:
[----:B------:R-:W-:Y:S01]  /*0f70*/  ULDC.64 UR8, c[0x0][0xa28] ;  /* 0x00028a0000087ab9 */ /* 0x000fe20000000a00 */
[----:B------:R-:W-:Y:S01]  /*0f80*/  ULDC UR4, c[0x0][0x424] ;  /* 0x0001090000047ab9 */ /* 0x000fe20000000800 */
[----:B------:R-:W-:-:S04]  /*0f90*/  UISETP.NE.U32.AND UP0, UPT, UR8, URZ, UPT ;  /* 0x0000003f0800728c */ /* 0x000fc8000bf05070 */
[----:B------:R-:W-:-:S03]  /*0fa0*/  UISETP.NE.AND.EX UP0, UPT, UR9, URZ, UPT, UP0 ;  /* 0x0000003f0900728c */ /* 0x000fc6000bf05300 */
[----:B------:R-:W-:Y:S02]  /*0fb0*/  ULDC.64 UR8, c[0x0][0xa18] ;  /* 0x0002860000087ab9 */ /* 0x000fe40000000a00 */
[----:B------:R-:W-:Y:S01]  /*0fc0*/  UISETP.NE.U32.AND UP1, UPT, UR8, URZ, UPT ;  /* 0x0000003f0800728c */ /* 0x000fe2000bf25070 */
[----:B------:R-:W-:-:S03]  /*0fd0*/  PLOP3.LUT P0, PT, PT, PT, UP0, 0x80, 0x0 ;  /* 0x000000000000781c */ /* 0x000fc60003f0f008 */
[----:B------:R-:W-:-:S03]  /*0fe0*/  UISETP.NE.AND.EX UP1, UPT, UR9, URZ, UPT, UP1 ;  /* 0x0000003f0900728c */ /* 0x000fc6000bf25310 */
[----:B------:R-:W-:Y:S02]  /*0ff0*/  @UP0 ULDC.64 UR8, c[0x0][0xa28] ;  /* 0x00028a0000080ab9 */ /* 0x000fe40000000a00 */
[----:B------:R-:W-:Y:S01]  /*1000*/  @UP0 UIMAD.WIDE UR8, UR6, 0x4, UR8 ;  /* 0x00000004060808a5 */ /* 0x000fe2000f8e0208 */
[----:B------:R-:W-:-:S05]  /*1010*/  PLOP3.LUT P2, PT, PT, PT, UP1, 0x80, 0x0 ;  /* 0x000000000000781c */ /* 0x000fca0003f4f018 */
[----:B------:R-:W-:Y:S01]  /*1020*/  @UP1 ULDC.64 UR10, c[0x0][0xa18] ;  /* 0x00028600000a1ab9 */ /* 0x000fe20000000a00 */
[----:B0-23--:R-:W-:Y:S02]  /*1030*/  IMAD.U32 R4, RZ, RZ, UR8 ;  /* 0x00000008ff047e24 */ /* 0x00dfe4000f8e00ff */
[----:B------:R-:W-:Y:S01]  /*1040*/  IMAD.U32 R5, RZ, RZ, UR9 ;  /* 0x00000009ff057e24 */ /* 0x000fe2000f8e00ff */
[----:B------:R-:W-:-:S04]  /*1050*/  @UP1 UIMAD.WIDE UR8, UR6, 0x4, UR10 ;  /* 0x00000004060818a5 */ /* 0x000fc8000f8e020a */
[----:B------:R-:W2:Y:S02]  /*1060*/  @P0 LDG.E R4, desc[UR54][R4.64] ;  /* 0x0000003604040981 */ /* 0x000ea4000c1e1900 */
[----:B-1----:R-:W-:Y:S02]  /*1070*/  IMAD.U32 R6, RZ, RZ, UR8 ;  /* 0x00000008ff067e24 */ /* 0x002fe4000f8e00ff */
[----:B----4-:R-:W-:Y:S01]  /*1080*/  IMAD.U32 R7, RZ, RZ, UR9 ;  /* 0x00000009ff077e24 */ /* 0x010fe2000f8e00ff */
[----:B------:R-:W-:-:S04]  /*1090*/  ULDC.64 UR8, c[0x0][0x418] ;  /* 0x0001060000087ab9 */ /* 0x000fc80000000a00 */
[----:B------:R-:W3:Y:S01]  /*10a0*/  @P2 LDG.E R6, desc[UR54][R6.64] ;  /* 0x0000003606062981 */ /* 0x000ee2000c1e1900 */
[----:B------:R-:W-:Y:S01]  /*10b0*/  UISETP.NE.U32.AND UP0, UPT, UR8, URZ, UPT ;  /* 0x0000003f0800728c */ /* 0x000fe2000bf05070 */
[----:B------:R-:W-:Y:S01]  /*10c0*/  UMOV UR48, URZ ;  /* 0x0000003f00307c82 */ /* 0x000fe20008000000 */
[----:B------:R-:W-:Y:S02]  /*10d0*/  UMOV UR43, UR7 ;  /* 0x00000007002b7c82 */ /* 0x000fe40008000000 */
[----:B------:R-:W-:-:S03]  /*10e0*/  UISETP.NE.AND.EX UP0, UPT, UR9, URZ, UPT, UP0 ;  /* 0x0000003f0900728c */ /* 0x000fc6000bf05300 */
[----:B------:R-:W-:Y:S01]  /*10f0*/  ULDC.64 UR8, c[0x0][0xa20] ;  /* 0x0002880000087ab9 */ /* 0x000fe20000000a00 */
[----:B------:R-:W-:Y:S01]  /*1100*/  USEL UR4, UR4, 0x1, UP0 ;  /* 0x0000000104047887 */ /* 0x000fe20008000000 */
[----:B------:R-:W-:Y:S01]  /*1110*/  ISETP.NE.U32.AND P1, PT, RZ, UR8, PT ;  /* 0x00000008ff007c0c */ /* 0x000fe2000bf25070 */
[----:B------:R-:W-:Y:S02]  /*1120*/  ULDC UR8, c[0x0][0x2f0] ;  /* 0x0000bc0000087ab9 */ /* 0x000fe40000000800 */
[----:B------:R-:W-:Y:S01]  /*1130*/  UIMAD UR4, UR4, UR8, URZ ;  /* 0x00000008040472a4 */ /* 0x000fe2000f8e023f */
[----:B------:R-:W-:Y:S02]  /*1140*/  ISETP.NE.AND.EX P1, PT, RZ, UR9, PT, P1 ;  /* 0x00000009ff007c0c */ /* 0x000fe4000bf25310 */
[----:B--2---:R-:W-:Y:S02]  /*1150*/  @P0 R2UR UR48, R4 ;  /* 0x00000000043002ca */ /* 0x004fe400000e0000 */
[----:B---3--:R-:W-:Y:S01]  /*1160*/  @P2 R2UR UR50, R6 ;  /* 0x00000000063222ca */ /* 0x008fe200000e0000 */
[----:B------:R-:W-:-:S14]  /*1170*/  @P2 BRA `(.L_x_2175) ;  /* 0x0000000000382947 */ /* 0x000fdc0003800000 */
[----:B------:R-:W-:Y:S01]  /*1180*/  ULDC.64 UR8, c[0x0][0xa00] ;  /* 0x0002800000087ab9 */ /* 0x000fe20000000a00 */
[----:B------:R-:W-:Y:S01]  /*1190*/  ULDC UR50, c[0x0][0x288] ;  /* 0x0000a20000327ab9 */ /* 0x000fe20000000800 */
[----:B------:R-:W-:-:S04]  /*11a0*/  ISETP.NE.U32.AND P0, PT, RZ, UR8, PT ;  /* 0x00000008ff007c0c */ /* 0x000fc8000bf05070 */
[----:B------:R-:W-:-:S13]  /*11b0*/  ISETP.NE.AND.EX P0, PT, RZ, UR9, PT, P0 ;  /* 0x00000009ff007c0c */ /* 0x000fda000bf05300 */
[----:B------:R-:W-:Y:S05]  /*11c0*/  @!P0 BRA `(.L_x_2175) ;  /* 0x0000000000248947 */ /* 0x000fea0003800000 */
[----:B------:R-:W-:Y:S02]  /*11d0*/  ULDC.64 UR8, c[0x0][0xa00] ;  /* 0x0002800000087ab9 */ /* 0x000fe40000000a00 */
[----:B------:R-:W-:-:S06]  /*11e0*/  UIMAD.WIDE UR8, UR6, 0x4, UR8 ;  /* 0x00000004060878a5 */ /* 0x000fcc000f8e0208 */
[----:B------:R-:W-:Y:S02]  /*11f0*/  IMAD.U32 R4, RZ, RZ, UR8 ;  /* 0x00000008ff047e24 */ /* 0x000fe4000f8e00ff */
[----:B------:R-:W-:-:S05]  /*1200*/  IMAD.U32 R5, RZ, RZ, UR9 ;  /* 0x00000009ff057e24 */ /* 0x000fca000f8e00ff */
[----:B------:R-:W2:Y:S04]  /*1210*/  LDG.E R3, desc[UR54][R4.64] ;  /* 0x0000003604037981 */ /* 0x000ea8000c1e1900 */
[----:B------:R-:W3:Y:S01]  /*1220*/  LDG.E R0, desc[UR54][R4.64+0x4] ;  /* 0x0000043604007981 */ /* 0x000ee2000c1e1900 */
[----:B--2---:R-:W-:Y:S02]  /*1230*/  R2UR UR50, R3 ;  /* 0x00000000033272ca */ /* 0x004fe400000e0000 */
[----:B---3--:R-:W-:-:S13]  /*1240*/  R2UR UR7, R0 ;  /* 0x00000000000772ca */ /* 0x008fda00000e0000 */
[----:B------:R-:W-:-:S12]  /*1250*/  UIADD3 UR50, -UR50, UR7, URZ ;  /* 0x0000000732327290 */ /* 0x000fd8000fffe13f */
.L_x_2175:
[----:B------:R-:W-:Y:S01]  /*1260*/  UMOV UR44, UR6 ;  /* 0x00000006002c7c82 */ /* 0x000fe20008000000 */
[----:B------:R-:W-:Y:S05]  /*1270*/  @!P1 BRA `(.L_x_2176) ;  /* 0x00000000001c9947 */ /* 0x000fea0003800000 */
[----:B------:R-:W-:Y:S02]  /*1280*/  ULDC.64 UR8, c[0x0][0xa20] ;  /* 0x0002880000087ab9 */ /* 0x000fe40000000a00 */
[----:B------:R-:W-:-:S06]  /*1290*/  UIMAD.WIDE UR6, UR6, 0x4, UR8 ;  /* 0x00000004060678a5 */ /* 0x000fcc000f8e0208 */
[----:B------:R-:W-:Y:S02]  /*12a0*/  IMAD.U32 R4, RZ, RZ, UR6 ;  /* 0x00000006ff047e24 */ /* 0x000fe4000f8e00ff */
[----:B------:R-:W-:-:S05]  /*12b0*/  IMAD.U32 R5, RZ, RZ, UR7 ;  /* 0x00000007ff057e24 */ /* 0x000fca000f8e00ff */
[----:B------:R-:W2:Y:S02]  /*12c0*/  LDG.E R4, desc[UR54][R4.64] ;  /* 0x0000003604047981 */ /* 0x000ea4000c1e1900 */
[----:B--2---:R-:W-:Y:S01]  /*12d0*/  R2UR UR4, R4 ;  /* 0x00000000040472ca */ /* 0x004fe200000e0000 */
[----:B------:R-:W-:-:S14]  /*12e0*/  BRA `(.L_x_2177) ;  /* 0x0000000000347947 */ /* 0x000fdc0003800000 */
.L_x_2176:
[----:B------:R-:W-:Y:S02]  /*12f0*/  ULDC.64 UR8, c[0x0][0xa08] ;  /* 0x0002820000087ab9 */ /* 0x000fe40000000a00 */
        /* <DEDUP_REMOVED lines=12> */
.L_x_2177:
[----:B------:R-:W-:Y:S02]  /*13c0*/  UISETP.NE.AND UP0, UPT, UR46, 0x1, UPT ;  /* 0x000000012e00788c */ /* 0x000fe4000bf05270 */
[----:B------:R-:W-:Y:S02]  /*13d0*/  UIADD3 UR48, -UR48, UR4, URZ ;  /* 0x0000000430307290 */ /* 0x000fe4000fffe13f */
[----:B------:R-:W-:Y:S02]  /*13e0*/  USHF.L.U32 UR45, UR5, 0x6, URZ ;  /* 0x00000006052d7899 */ /* 0x000fe4000800063f */
[----:B------:R-:W-:Y:S01]  /*13f0*/  UIADD3 UR4, UR48, 0x3f, URZ ;  /* 0x0000003f30047890 */ /* 0x000fe2000fffe03f */
[----:B------:R-:W-:-:S03]  /*1400*/  PLOP3.LUT P0, PT, PT, PT, UP0, 0x80, 0x0 ;  /* 0x000000000000781c */ /* 0x000fc60003f0f008 */
[----:B------:R-:W-:-:S04]  /*1410*/  USHF.R.S32.HI UR6, URZ, 0x1f, UR4 ;  /* 0x0000001f3f067899 */ /* 0x000fc80008011404 */
[----:B------:R-:W-:-:S04]  /*1420*/  ULEA.HI UR6, UR6, UR4, URZ, 0x6 ;  /* 0x0000000406067291 */ /* 0x000fc8000f8f303f */
[----:B------:R-:W-:Y:S02]  /*1430*/  USHF.R.S32.HI UR6, URZ, 0x6, UR6 ;  /* 0x000000063f067899 */ /* 0x000fe40008011406 */
[----:B------:R-:W-:Y:S10]  /*1440*/  @!P0 BRA `(.L_x_2178) ;  /* 0x0000002000308947 */ /* 0x000ff40003800000 */
[----:B------:R-:W0:Y:S01]  /*1450*/  LDC.64 R6, c[0x0][0x9e0] ;  /* 0x00027800ff067b82 */ /* 0x000e220000000a00 */
[----:B------:R-:W-:Y:S01]  /*1460*/  ULDC UR4, c[0x0][0x448] ;  /* 0x0001120000047ab9 */ /* 0x000fe20000000800 */
[----:B------:R-:W-:Y:S02]  /*1470*/  UIADD3 UR7, UR45, 0x3f, URZ ;  /* 0x0000003f2d077890 */ /* 0x000fe4000fffe03f */
[----:B------:R-:W-:Y:S02]  /*1480*/  UISETP.NE.AND UP0, UPT, UR4, 0x1, UPT ;  /* 0x000000010400788c */ /* 0x000fe4000bf05270 */
[----:B------:R-:W-:-:S09]  /*1490*/  UIADD3 UR8, UR48, 0x1, -UR50 ;  /* 0x0000000130087890 */ /* 0x000fd2000fffe832 */
[----:B------:R-:W-:Y:S01]  /*14a0*/  @UP0 ULDC UR4, c[0x0][0x44c] ;  /* 0x0001130000040ab9 */ /* 0x000fe20000000800 */
[----:B------:R-:W-:Y:S01]  /*14b0*/  @UP0 ULDC UR9, c[0x0][0x450] ;  /* 0x0001140000090ab9 */ /* 0x000fe20000000800 */
[----:B------:R-:W-:-:S04]  /*14c0*/  UIMAD.WIDE.U32 UR4, UR7, UR4, URZ ;  /* 0x00000004070472a5 */ /* 0x000fc8000f8e003f */
[----:B------:R-:W-:Y:S01]  /*14d0*/  @UP0 USHF.R.U32.HI UR7, URZ, UR9, UR5 ;  /* 0x000000093f070299 */ /* 0x000fe20008011605 */
[----:B0-----:R-:W-:-:S03]  /*14e0*/  ISETP.GE.AND P1, PT, R7, 0x1, PT ;  /* 0x000000010700780c */ /* 0x001fc60003f26270 */
[----:B------:R-:W-:-:S06]  /*14f0*/  UIADD3 UR7, UR8, UR7, URZ ;  /* 0x0000000708077290 */ /* 0x000fcc000fffe03f */
[----:B------:R-:W-:-:S04]  /*1500*/  VIADD R0, R6, UR7 ;  /* 0x0000000706007c36 */ /* 0x000fc80008000000 */
[----:B------:R-:W-:Y:S05]  /*1510*/  @!P1 BRA `(.L_x_2179) ;  /* 0x0000000000449947 */ /* 0x000fea0003800000 */
[----:B------:R-:W-:Y:S01]  /*1520*/  ISETP.LT.AND P0, PT, RZ, UR7, PT ;  /* 0x00000007ff007c0c */ /* 0x000fe2000bf01270 */
[----:B------:R-:W-:-:S06]  /*1530*/  UIADD3 UR4, UR7, -0x1, URZ ;  /* 0xffffffff07047890 */ /* 0x000fcc000fffe03f */
[----:B------:R-:W-:-:S06]  /*1540*/  IMAD.U32 R3, RZ, RZ, UR4 ;  /* 0x00000004ff037e24 */ /* 0x000fcc000f8e00ff */
[----:B------:R-:W-:Y:S05]  /*1550*/  @P0 BRA `(.L_x_2180) ;  /* 0x00000000001c0947 */ /* 0x000fea0003800000 */
[----:B------:R-:W-:Y:S01]  /*1560*/  ISETP.NE.AND P0, PT, R7, 0x1, PT ;  /* 0x000000010700780c */ /* 0x000fe20003f05270 */
[----:B------:R-:W-:-:S12]  /*1570*/  IMAD R3, RZ, RZ, -UR7 ;  /* 0x80000007ff037e24 */ /* 0x000fd8000f8e02ff */
[----:B------:R-:W0:Y:S02]  /*1580*/  @P0 LDC.64 R4, c[0x0][0x9e8] ;  /* 0x00027a00ff040b82 */ /* 0x000e240000000a00 */
[----:B0-----:R-:W-:-:S05]  /*1590*/  @P0 IMAD.HI.U32 R4, R3, R4, RZ ;  /* 0x0000000403040227 */ /* 0x001fca00078e00ff */
[----:B------:R-:W-:-:S04]  /*15a0*/  @P0 SHF.R.U32.HI R3, RZ, R5, R4 ;  /* 0x00000005ff030219 */ /* 0x000fc80000011604 */
[----:B------:R-:W-:Y:S01]  /*15b0*/  LOP3.LUT R3, RZ, R3, RZ, 0x33, !PT ;  /* 0x00000003ff037212 */ /* 0x000fe200078e33ff */
[----:B------:R-:W-:Y:S06]  /*15c0*/  BRA `(.L_x_2181) ;  /* 0x0000000000107947 */ /* 0x000fec0003800000 */
.L_x_2180:
[----:B------:R-:W-:-:S13]  /*15d0*/  ISETP.NE.AND P0, PT, R7, 0x1, PT ;  /* 0x000000010700780c */ /* 0x000fda0003f05270 */
[----:B------:R-:W0:Y:S02]  /*15e0*/  @P0 LDC.64 R4, c[0x0][0x9e8] ;  /* 0x00027a00ff040b82 */ /* 0x000e240000000a00 */
[----:B0-----:R-:W-:-:S05]  /*15f0*/  @P0 IMAD.HI.U32 R4, R3, R4, RZ ;  /* 0x0000000403040227 */ /* 0x001fca00078e00ff */
[----:B------:R-:W-:-:S07]  /*1600*/  @P0 SHF.R.U32.HI R3, RZ, R5, R4 ;  /* 0x00000005ff030219 */ /* 0x000fce0000011604 */
.L_x_2181:
[----:B------:R-:W-:-:S05]  /*1610*/  IMAD R3, R3, R7, R7 ;  /* 0x0000000703037224 */ /* 0x000fca00078e0207 */
[----:B------:R-:W-:-:S07]  /*1620*/  VIMNMX R0, R0, R3, PT ;  /* 0x0000000300007248 */ /* 0x000fce0003fe0100 */
.L_x_2179:
[----:B------:R-:W-:Y:S01]  /*1630*/  @UP0 ULDC UR4, c[0x0][0x44c] ;  /* 0x0001130000040ab9 */ /* 0x000fe20000000800 */
[----:B------:R-:W-:Y:S01]  /*1640*/  VIADD R0, R0, 0x3f ;  /* 0x0000003f00007836 */ /* 0x000fe20000000000 */
[----:B------:R-:W-:Y:S01]  /*1650*/  UIMAD.WIDE.U32 UR4, UR45, UR4, URZ ;  /* 0x000000042d0472a5 */ /* 0x000fe2000f8e003f */
[----:B------:R-:W-:Y:S01]  /*1660*/  @UP0 ULDC UR8, c[0x0][0x450] ;  /* 0x0001140000080ab9 */ /* 0x000fe20000000800 */
[----:B------:R-:W-:Y:S02]  /*1670*/  UMOV UR7, UR45 ;  /* 0x0000002d00077c82 */ /* 0x000fe40008000000 */
[----:B------:R-:W-:Y:S01]  /*1680*/  @UP0 USHF.R.U32.HI UR7, URZ, UR8, UR5 ;  /* 0x000000083f070299 */ /* 0x000fe20008011605 */
[----:B------:R-:W-:Y:S02]  /*1690*/  SHF.R.S32.HI R3, RZ, 0x1f, R0 ;  /* 0x0000001fff037819 */ /* 0x000fe40000011400 */
[----:B------:R-:W-:Y:S01]  /*16a0*/  ULDC UR4, c[0x0][0x9dc] ;  /* 0x0002770000047ab9 */ /* 0x000fe20000000800 */
[----:B------:R-:W-:Y:S01]  /*16b0*/  UIADD3 UR48, UR7, UR48, -UR50 ;  /* 0x0000003007307290 */ /* 0x000fe2000fffe832 */
[----:B------:R-:W-:-:S03]  /*16c0*/  LEA.HI R3, R3, R0, RZ, 0x6 ;  /* 0x0000000003037211 */ /* 0x000fc600078f30ff */
[----:B------:R-:W-:Y:S01]  /*16d0*/  UIADD3 UR4, UR48, -UR4, URZ ;  /* 0x8000000430047290 */ /* 0x000fe2000fffe03f */
[----:B------:R-:W-:-:S04]  /*16e0*/  SHF.R.S32.HI R3, RZ, 0x6, R3 ;  /* 0x00000006ff037819 */ /* 0x000fc80000011403 */
[----:B------:R-:W-:Y:S01]  /*16f0*/  VIMNMX R4, R3, UR6, PT ;  /* 0x0000000603047c48 */ /* 0x000fe2000bfe0100 */
[----:B------:R-:W-:Y:S01]  /*1700*/  IMAD.U32 R5, RZ, RZ, UR4 ;  /* 0x00000004ff057e24 */ /* 0x000fe2000f8e00ff */
[----:B------:R-:W-:Y:S06]  /*1710*/  @!P1 BRA `(.L_x_2182) ;  /* 0x0000000000409947 */ /* 0x000fec0003800000 */
[----:B------:R-:W-:-:S05]  /*1720*/  IMAD.U32 R0, RZ, RZ, UR48 ;  /* 0x00000030ff007e24 */ /* 0x000fca000f8e00ff */
        /* <DEDUP_REMOVED lines=9> */
.L_x_2183:
[----:B------:R-:W-:-:S13]  /*17c0*/  ISETP.NE.AND P0, PT, R7, 0x1, PT ;  /* 0x000000010700780c */ /* 0x000fda0003f05270 */
[----:B------:R-:W0:Y:S02]  /*17d0*/  @P0 LDC.64 R8, c[0x0][0x9e8] ;  /* 0x00027a00ff080b82 */ /* 0x000e240000000a00 */
[----:B0-----:R-:W-:-:S05]  /*17e0*/  @P0 IMAD.HI.U32 R6, R0, R8, RZ ;  /* 0x0000000800060227 */ /* 0x001fca00078e00ff */
[----:B------:R-:W-:-:S07]  /*17f0*/  @P0 SHF.R.U32.HI R0, RZ, R9, R6 ;  /* 0x00000009ff000219 */ /* 0x000fce0000011606 */
.L_x_2184:
[----:B------:R-:W-:-:S05]  /*1800*/  IMAD R0, R0, R7, RZ ;  /* 0x0000000700007224 */ /* 0x000fca00078e02ff */
[----:B------:R-:W-:-:S07]  /*1810*/  VIMNMX R5, R5, R0, !PT ;  /* 0x0000000005057248 */ /* 0x000fce0007fe0100 */
.L_x_2182:
[----:B------:R-:W-:Y:S01]  /*1820*/  SHF.R.S32.HI R0, RZ, 0x1f, R5 ;  /* 0x0000001fff007819 */ /* 0x000fe20000011405 */
[----:B------:R-:W-:Y:S01]  /*1830*/  IMAD.MOV.U32 R3, RZ, RZ, RZ ;  /* 0x000000ffff037224 */ /* 0x000fe200078e00ff */
[----:B------:R-:W-:Y:S02]  /*1840*/  PLOP3.LUT P0, PT, PT, PT, PT, 0x80, 0x0 ;  /* 0x000000000000781c */ /* 0x000fe40003f0f070 */
[----:B------:R-:W-:Y:S02]  /*1850*/  CS2R R20, SRZ ;  /* 0x0000000000147805 */ /* 0x000fe4000001ff00 */
[----:B------:R-:W-:Y:S02]  /*1860*/  LEA.HI R0, R0, R5, RZ, 0x6 ;  /* 0x0000000500007211 */ /* 0x000fe400078f30ff */
[----:B------:R-:W-:Y:S02]  /*1870*/  CS2R R150, SRZ ;  /* 0x0000000000967805 */ /* 0x000fe4000001ff00 */
[----:B------:R-:W-:-:S02]  /*1880*/  CS2R R148, SRZ ;  /* 0x0000000000947805 */ /* 0x000fc4000001ff00 */
        /* <DEDUP_REMOVED lines=81> */
.L_x_2186:
[----:B------:R-:W-:Y:S01]  /*1da0*/  ULEA UR21, UR38, UR41, 0x3 ;  /* 0x0000002926157291 */ /* 0x000fe2000f8e183f */
[----:B------:R-:W-:-:S05]  /*1db0*/  IMAD.U32 R3, RZ, RZ, UR37 ;  /* 0x00000025ff037e24 */ /* 0x000fca000f8e00ff */
[----:B------:R-:W-:-:S04]  /*1dc0*/  SHF.L.U32 R3, R3, 0x1f, RZ ;  /* 0x0000001f03037819 */ /* 0x000fc800000006ff */
[----:B------:R-:W0:Y:S02]  /*1dd0*/  SYNCS.PHASECHK.TRANS64.TRYWAIT P1, [UR21+0x28c50], R3 ;  /* 0x028c5003ff0075a7 */ /* 0x000e240008020155 */
[----:B0-----:R-:W-:Y:S05]  /*1de0*/  @!P1 BRA `(.L_x_2187) ;  /* 0x0000013c00209947 */ /* 0x001fea0003800000 */
.L_x_2385:
        /* <DEDUP_REMOVED lines=38> */
.L_x_2188:
[----:B0-----:R-:W-:Y:S01]  /*2050*/  VIADD R3, R4, 0xfffffffe ;  /* 0xfffffffe04037836 */ /* 0x001fe20000000000 */
[----:B------:R-:W-:-:S04]  /*2060*/  UIADD3 UR6, UR21, 0x28c60, URZ ;  /* 0x00028c6015067890 */ /* 0x000fc8000fffe03f */
[----:B------:R-:W-:Y:S01]  /*2070*/  ISETP.GE.AND P1, PT, R3, R0, PT ;  /* 0x000000000300720c */ /* 0x000fe20003f26270 */
[----:B------:R-:W-:-:S09]  /*2080*/  UPRMT UR6, UR40, 0x654, UR6 ;  /* 0x0000065428067896 */ /* 0x000fd20008000006 */
[----:B------:R-:W-:Y:S03]  /*2090*/  SYNCS.ARRIVE.TRANS64.RED.A1T0 RZ, [UR6], RZ ;  /* 0x000000ffffff79a7 */ /* 0x000fe60008100406 */
[----:B------:R-:W-:Y:S05]  /*20a0*/  @!P1 BRA `(.L_x_2189) ;  /* 0x0000000800d89947 */ /* 0x000fea0003800000 */
.L_x_2195:
[----:B------:R-:W-:Y:S01]  /*20b0*/  BAR.SYNC.DEFER_BLOCKING 0xe, 0x100 ;  /* 0x0384000000007b1d */ /* 0x000fe20000010000 */
[----:B-1----:R-:W-:Y:S01]  /*20c0*/  IMAD.U32 R5, RZ, RZ, UR38 ;  /* 0x00000026ff057e24 */ /* 0x002fe2000f8e00ff */
[----:B------:R-:W-:Y:S01]  /*20d0*/  UIADD3 UR38, UR38, 0x1, URZ ;  /* 0x0000000126267890 */ /* 0x000fe2000fffe03f */
[C---:B------:R-:W-:Y:S01]  /*20e0*/  ISETP.GT.AND P2, PT, R3.reuse, R0, PT ;  /* 0x000000000300720c */ /* 0x040fe20003f44270 */
[----:B------:R-:W-:Y:S02]  /*20f0*/  VIADD R3, R3, 0xffffffff ;  /* 0xffffffff03037836 */ /* 0x000fe40000000000 */
[----:B0-----:R-:W-:Y:S01]  /*2100*/  IMAD R4, R5, 0x40, R16 ;  /* 0x0000004005047824 */ /* 0x001fe200078e0210 */
        /* <DEDUP_REMOVED lines=137> */
.L_x_2190:
[----:B------:R-:W-:Y:S01]  /*29a0*/  ULEA UR21, UR38, UR41, 0x3 ;  /* 0x0000002926157291 */ /* 0x000fe2000f8e183f */
[----:B------:R-:W-:-:S05]  /*29b0*/  IMAD.U32 R4, RZ, RZ, UR37 ;  /* 0x00000025ff047e24 */ /* 0x000fca000f8e00ff */
[----:B------:R-:W-:-:S04]  /*29c0*/  SHF.L.U32 R4, R4, 0x1f, RZ ;  /* 0x0000001f04047819 */ /* 0x000fc800000006ff */
[----:B------:R0:W1:Y:S01]  /*29d0*/  SYNCS.PHASECHK.TRANS64.TRYWAIT P1, [UR21+0x28c50], R4 ;  /* 0x028c5004ff0075a7 */ /* 0x0000620008020155 */
[----:B------:R-:W-:Y:S05]  /*29e0*/  @!P0 BRA `(.L_x_2191) ;  /* 0x0000000000048947 */ /* 0x000fea0003800000 */
[----:B------:R-:W-:Y:S01]  /*29f0*/  BPT.TRAP 0x1 ;  /* 0x000000040000795c */ /* 0x000fe20000300000 */
.L_x_2191:
[----:B-1----:R-:W-:Y:S05]  /*2a00*/  @P1 BRA `(.L_x_2192) ;  /* 0x0000000000081947 */ /* 0x002fea0003800000 */
[----:B------:R-:W1:Y:S02]  /*2a10*/  SYNCS.PHASECHK.TRANS64.TRYWAIT P1, [UR21+0x28c50], R4 ;  /* 0x028c5004ff0075a7 */ /* 0x000e640008020155 */
[----:B-1----:R-:W-:Y:S05]  /*2a20*/  @!P1 BRA `(.L_x_2193) ;  /* 0x0000013000289947 */ /* 0x002fea0003800000 */
.L_x_2192:
        /* <DEDUP_REMOVED lines=26> */
.L_x_2194:
[----:B------:R-:W-:-:S04]  /*2bd0*/  UIADD3 UR6, UR21, 0x28c60, URZ ;  /* 0x00028c6015067890 */ /* 0x000fc8000fffe03f */
[----:B------:R-:W-:-:S09]  /*2be0*/  UPRMT UR6, UR40, 0x654, UR6 ;  /* 0x0000065428067896 */ /* 0x000fd20008000006 */
[----:B------:R-:W-:Y:S01]  /*2bf0*/  SYNCS.ARRIVE.TRANS64.RED.A1T0 RZ, [UR6], RZ ;  /* 0x000000ffffff79a7 */ /* 0x000fe20008100406 */
[----:B------:R-:W-:Y:S05]  /*2c00*/  @P2 BRA `(.L_x_2195) ;  /* 0xfffffff400282947 */ /* 0x000fea000383ffff */
.L_x_2189:
[----:B------:R-:W-:Y:S01]  /*2c10*/  BAR.SYNC.DEFER_BLOCKING 0xe, 0x100 ;  /* 0x0384000000007b1d */ /* 0x000fe20000010000 */
[----:B------:R-:W-:Y:S01]  /*2c20*/  MOV R3, UR38 ;  /* 0x0000002600037c02 */ /* 0x000fe20008000f00 */
[----:B------:R-:W-:Y:S01]  /*2c30*/  UIADD3 UR38, UR38, 0x1, URZ ;  /* 0x0000000126267890 */ /* 0x000fe2000fffe03f */
[----:B------:R-:W-:Y:S01]  /*2c40*/  PLOP3.LUT P0, PT, PT, PT, PT, 0x8, 0x0 ;  /* 0x000000000000781c */ /* 0x000fe20003f0e170 */
[----:B------:R-:W-:Y:S02]  /*2c50*/  IMAD.MOV.U32 R20, RZ, RZ, RZ ;  /* 0x000000ffff147224 */ /* 0x000fe400078e00ff */
[----:B------:R-:W-:Y:S01]  /*2c60*/  IMAD R0, R3, 0x40, R16 ;  /* 0x0000004003007824 */ /* 0x000fe200078e0210 */
[----:B------:R-:W-:-:S04]  /*2c70*/  UISETP.NE.AND UP0, UPT, UR38, 0x2, UPT ;  /* 0x000000022600788c */ /* 0x000fc8000bf05270 */
[----:B01----:R-:W-:Y:S01]  /*2c80*/  LEA R4, R0, UR41, 0x2 ;  /* 0x0000002900047c11 */ /* 0x003fe2000f8e10ff */
        /* <DEDUP_REMOVED lines=136> */
.L_x_2178:
[----:B------:R-:W-:Y:S01]  /*3510*/  ULDC UR4, c[0x0][0x448] ;  /* 0x0001120000047ab9 */ /* 0x000fe20000000800 */
[----:B------:R-:W-:Y:S02]  /*3520*/  UIADD3 UR7, UR45, 0x3f, URZ ;  /* 0x0000003f2d077890 */ /* 0x000fe4000fffe03f */
[----:B------:R-:W-:Y:S02]  /*3530*/  UISETP.NE.AND UP0, UPT, UR4, 0x1, UPT ;  /* 0x000000010400788c */ /* 0x000fe4000bf05270 */
[----:B------:R-:W-:Y:S01]  /*3540*/  UIADD3 UR10, UR48, 0x1, -UR50 ;  /* 0x00000001300a7890 */ /* 0x000fe2000fffe832 */
[----:B------:R-:W-:Y:S01]  /*3550*/  ULDC.64 UR4, c[0x0][0x9e0] ;  /* 0x0002780000047ab9 */ /* 0x000fe20000000a00 */
[----:B------:R-:W-:-:S07]  /*3560*/  UP2UR UR52, UPR, URZ, 0x1 ;  /* 0x000000013f347883 */ /* 0x000fce0008000000 */
        /* <DEDUP_REMOVED lines=9> */
[----:B------:R-:W-:-:S06]  /*3600*/  IMAD.U32 R0, RZ, RZ, UR4 ;  /* 0x00000004ff007e24 */ /* 0x000fcc000f8e00ff */
        /* <DEDUP_REMOVED lines=11> */
.L_x_2197:
[----:B------:R-:W-:-:S11]  /*36c0*/  UISETP.NE.AND UP0, UPT, UR5, 0x1, UPT ;  /* 0x000000010500788c */ /* 0x000fd6000bf05270 */
[----:B------:R-:W-:Y:S02]  /*36d0*/  @UP0 ULDC.64 UR10, c[0x0][0x9e8] ;  /* 0x00027a00000a0ab9 */ /* 0x000fe40000000a00 */
[----:B------:R-:W-:-:S04]  /*36e0*/  UIMAD.WIDE.U32 UR8, UR4, UR10, URZ ;  /* 0x0000000a040872a5 */ /* 0x000fc8000f8e003f */
[----:B------:R-:W-:-:S12]  /*36f0*/  @UP0 USHF.R.U32.HI UR4, URZ, UR11, UR9 ;  /* 0x0000000b3f040299 */ /* 0x000fd80008011609 */
.L_x_2198:
[----:B------:R-:W-:-:S06]  /*3700*/  UIMAD UR4, UR4, UR5, UR5 ;  /* 0x00000005040472a4 */ /* 0x000fcc000f8e0205 */
[----:B------:R-:W-:-:S07]  /*3710*/  VIMNMX R0, R0, UR4, PT ;  /* 0x0000000400007c48 */ /* 0x000fce000bfe0100 */
.L_x_2196:
[----:B------:R-:W-:Y:S01]  /*3720*/  UISETP.NE.AND UP0, UPT, UR52, URZ, UPT ;  /* 0x0000003f3400728c */ /* 0x000fe2000bf05270 */
[----:B------:R-:W-:Y:S01]  /*3730*/  VIADD R0, R0, 0x3f ;  /* 0x0000003f00007836 */ /* 0x000fe20000000000 */
[----:B------:R-:W-:-:S04]  /*3740*/  UMOV UR4, UR45 ;  /* 0x0000002d00047c82 */ /* 0x000fc80008000000 */
        /* <DEDUP_REMOVED lines=9> */
[----:B------:R-:W-:Y:S01]  /*37e0*/  UIADD3 UR4, UR4, UR48, -UR50 ;  /* 0x0000003004047290 */ /* 0x000fe2000fffe832 */
        /* <DEDUP_REMOVED lines=14> */
.L_x_2200:
[----:B------:R-:W-:-:S11]  /*38d0*/  UISETP.NE.AND UP0, UPT, UR5, 0x1, UPT ;  /* 0x000000010500788c */ /* 0x000fd6000bf05270 */
[----:B------:R-:W-:Y:S02]  /*38e0*/  @UP0 ULDC.64 UR10, c[0x0][0x9e8] ;  /* 0x00027a00000a0ab9 */ /* 0x000fe40000000a00 */
[----:B------:R-:W-:-:S04]  /*38f0*/  UIMAD.WIDE.U32 UR6, UR4, UR10, URZ ;  /* 0x0000000a040672a5 */ /* 0x000fc8000f8e003f */
[----:B------:R-:W-:-:S12]  /*3900*/  @UP0 USHF.R.U32.HI UR4, URZ, UR11, UR7 ;  /* 0x0000000b3f040299 */ /* 0x000fd80008011607 */
.L_x_2201:
[----:B------:R-:W-:-:S04]  /*3910*/  UIMAD UR4, UR4, UR5, URZ ;  /* 0x00000005040472a4 */ /* 0x000fc8000f8e023f */
[----:B------:R-:W-:-:S04]  /*3920*/  UISETP.LT.AND UP0, UPT, UR8, UR4, UPT ;  /* 0x000000040800728c */ /* 0x000fc8000bf01270 */
[----:B------:R-:W-:-:S12]  /*3930*/  USEL UR8, UR8, UR4, !UP0 ;  /* 0x0000000408087287 */ /* 0x000fd8000c000000 */
.L_x_2199:
[----:B------:R-:W-:Y:S01]  /*3940*/  USHF.R.S32.HI UR4, URZ, 0x1f, UR8 ;  /* 0x0000001f3f047899 */ /* 0x000fe20008011408 */
[----:B------:R-:W-:Y:S01]  /*3950*/  PLOP3.LUT P0, PT, PT, PT, PT, 0x80, 0x0 ;  /* 0x000000000000781c */ /* 0x000fe20003f0f070 */
[----:B------:R-:W-:Y:S01]  /*3960*/  IMAD.MOV.U32 R3, RZ, RZ, RZ ;  /* 0x000000ffff037224 */ /* 0x000fe200078e00ff */
[----:B------:R-:W-:Y:S01]  /*3970*/  CS2R R20, SRZ ;  /* 0x0000000000147805 */ /* 0x000fe2000001ff00 */
[----:B------:R-:W-:Y:S01]  /*3980*/  ULEA.HI UR4, UR4, UR8, URZ, 0x6 ;  /* 0x0000000804047291 */ /* 0x000fe2000f8f303f */
[----:B------:R-:W-:Y:S02]  /*3990*/  CS2R R150, SRZ ;  /* 0x0000000000967805 */ /* 0x000fe4000001ff00 */
        /* <DEDUP_REMOVED lines=16> */
[----:B------:R-:W-:Y:S02]  /*3aa0*/  ISETP.GT.AND P1, PT, R168, UR47, PT ;  /* 0x0000002fa8007c0c */ /* 0x000fe4000bf24270 */
        /* <DEDUP_REMOVED lines=48> */
[----:B------:R-:W-:Y:S02]  /*3db0*/  CS2R R170, SRZ ;  /* 0x0000000000aa7805 */ /* 0x000fe4000001ff00 */
        /* <DEDUP_REMOVED lines=33> */
.L_x_2202:
        /* <DEDUP_REMOVED lines=9> */
.L_x_2386:
[----:B------:R-:W-:Y:S05]  /*4060*/  @!P0 BRA `(.L_x_2204) ;  /* 0x0000000000048947 */ /* 0x000fea0003800000 */
[----:B------:R-:W-:Y:S01]  /*4070*/  BPT.TRAP 0x1 ;  /* 0x000000040000795c */ /* 0x000fe20000300000 */
.L_x_2204:
[----:B------:R-:W-:Y:S02]  /*4080*/  IMAD.U32 R7, RZ, RZ, UR38 ;  /* 0x00000026ff077e24 */ /* 0x000fe4000f8e00ff */
[----:B------:R-:W-:-:S03]  /*4090*/  IMAD.U32 R8, RZ, RZ, UR37 ;  /* 0x00000025ff087e24 */ /* 0x000fc6000f8e00ff */
[----:B------:R-:W-:Y:S02]  /*40a0*/  LEA R7, R7, UR41, 0x3 ;  /* 0x0000002907077c11 */ /* 0x000fe4000f8e18ff */
[----:B------:R-:W-:-:S04]  /*40b0*/  SHF.L.U32 R8, R8, 0x1f, RZ ;  /* 0x0000001f08087819 */ /* 0x000fc800000006ff */
[----:B------:R1:W2:Y:S01]  /*40c0*/  SYNCS.PHASECHK.TRANS64.TRYWAIT P1, [R7+URZ+0x28c30], R8 ;  /* 0x028c3008070075a7 */ /* 0x0002a2000802017f */
[----:B------:R-:W-:Y:S05]  /*40d0*/  @!P0 BRA `(.L_x_2205) ;  /* 0x0000000000048947 */ /* 0x000fea0003800000 */
[----:B------:R-:W-:Y:S01]  /*40e0*/  BPT.TRAP 0x1 ;  /* 0x000000040000795c */ /* 0x000fe20000300000 */
.L_x_2205:
[----:B--2---:R-:W-:Y:S05]  /*40f0*/  @P1 BRA `(.L_x_2206) ;  /* 0x0000000000081947 */ /* 0x004fea0003800000 */
[----:B------:R-:W2:Y:S02]  /*4100*/  SYNCS.PHASECHK.TRANS64.TRYWAIT P1, [R7+URZ+0x28c30], R8 ;  /* 0x028c3008070075a7 */ /* 0x000ea4000802017f */
[----:B--2---:R-:W-:Y:S05]  /*4110*/  @!P1 BRA `(.L_x_2207) ;  /* 0x00000118009c9947 */ /* 0x004fea0003800000 */
.L_x_2206:
        /* <DEDUP_REMOVED lines=40> */
.L_x_2208:
[----:B------:R-:W-:Y:S01]  /*43a0*/  UISETP.NE.AND UP1, UPT, UR52, URZ, UPT ;  /* 0x0000003f3400728c */ /* 0x000fe2000bf25270 */
[----:B------:R-:W-:Y:S01]  /*43b0*/  VIADD R3, R185, UR45 ;  /* 0x0000002db9037c36 */ /* 0x000fe20008000000 */
[----:B------:R-:W-:Y:S01]  /*43c0*/  R2UR UR6, R7 ;  /* 0x00000000070672ca */ /* 0x000fe200000e0000 */
[----:B------:R-:W-:Y:S01]  /*43d0*/  IMAD.MOV.U32 R5, RZ, RZ, -0x40 ;  /* 0xffffffc0ff057424 */ /* 0x000fe200078e00ff */
[----:B------:R-:W-:Y:S01]  /*43e0*/  UISETP.NE.AND UP0, UPT, UR51, URZ, UPT ;  /* 0x0000003f3300728c */ /* 0x000fe2000bf05270 */
[C---:B------:R-:W-:Y:S01]  /*43f0*/  LEA R12, R168.reuse, 0xffffffc0, 0x6 ;  /* 0xffffffc0a80c7811 */ /* 0x040fe200078e30ff */
[----:B------:R-:W-:Y:S01]  /*4400*/  ULDC UR22, c[0x0][0x9dc] ;  /* 0x0002770000167ab9 */ /* 0x000fe20000000800 */
[----:B------:R-:W-:Y:S01]  /*4410*/  PLOP3.LUT P1, PT, PT, PT, UP1, 0x80, 0x0 ;  /* 0x000000000000781c */ /* 0x000fe20003f2f018 */
[----:B------:R-:W-:Y:S01]  /*4420*/  IMAD R5, R168, R5, 0x41 ;  /* 0x00000041a8057424 */ /* 0x000fe200078e0205 */
[----:B------:R-:W-:Y:S01]  /*4430*/  PLOP3.LUT P2, PT, PT, PT, UP1, 0x80, 0x0 ;  /* 0x000000000000781c */ /* 0x000fe20003f4f018 */
[----:B------:R-:W-:Y:S01]  /*4440*/  ULDC UR14, c[0x0][0x9e0] ;  /* 0x00027800000e7ab9 */ /* 0x000fe20000000800 */
[----:B------:R-:W-:Y:S01]  /*4450*/  @UP1 ULDC UR7, c[0x0][0x44c] ;  /* 0x0001130000071ab9 */ /* 0x000fe20000000800 */
[----:B------:R-:W-:Y:S01]  /*4460*/  IADD3 R10, -R2, UR48, -R12 ;  /* 0x00000030020a7c10 */ /* 0x000fe2000fffe90c */
[----:B------:R-:W-:-:S02]  /*4470*/  VIADD R14, R5, 0xffffffff ;  /* 0xffffffff050e7836 */ /* 0x000fc40000000000 */
[----:B------:R-:W-:-:S04]  /*4480*/  UIADD3 UR6, UR6, 0x28c40, URZ ;  /* 0x00028c4006067890 */ /* 0x000fc8000fffe03f */
[----:B------:R-:W-:Y:S01]  /*4490*/  UPRMT UR6, UR40, 0x654, UR6 ;  /* 0x0000065428067896 */ /* 0x000fe20008000006 */
[----:B------:R-:W-:Y:S01]  /*44a0*/  @P1 IMAD.HI.U32 R4, R3, UR7, RZ ;  /* 0x0000000703041c27 */ /* 0x000fe2000f8e00ff */
[----:B------:R-:W-:Y:S01]  /*44b0*/  @UP1 ULDC UR7, c[0x0][0x450] ;  /* 0x0001140000071ab9 */ /* 0x000fe20000000800 */
[----:B------:R-:W-:-:S03]  /*44c0*/  PLOP3.LUT P1, PT, PT, PT, UP0, 0x40, 0x0 ;  /* 0x000000000000781c */ /* 0x000fc60003f2e808 */
[----:B------:R-:W-:Y:S02]  /*44d0*/  @P2 SHF.R.U32.HI R3, RZ, UR7, R4 ;  /* 0x00000007ff032c19 */ /* 0x000fe40008011604 */
[----:B------:R-:W-:Y:S01]  /*44e0*/  IADD3 R4, -R2, UR48, R5 ;  /* 0x0000003002047c10 */ /* 0x000fe2000fffe105 */
[----:B------:R-:W-:Y:S01]  /*44f0*/  SYNCS.ARRIVE.TRANS64.RED.A1T0 RZ, [UR6], RZ ;  /* 0x000000ffffff79a7 */ /* 0x000fe20008100406 */
[----:B------:R-:W-:Y:S01]  /*4500*/  ULOP3.LUT UR6, URZ, UR22, URZ, 0x33, !UPT ;  /* 0x000000163f067292 */ /* 0x000fe2000f8e333f */
[----:B------:R-:W0:Y:S02]  /*4510*/  SHFL.IDX PT, R6, R3, RZ, 0x1c1f ;  /* 0x001c1fff03067589 */ /* 0x000e2400000e0000 */
[----:B------:R-:W-:-:S04]  /*4520*/  VIADD R4, R4, -UR50 ;  /* 0x8000003204047c36 */ /* 0x000fc80008000000 */
[C---:B------:R-:W-:Y:S02]  /*4530*/  VIADD R11, R4.reuse, UR14 ;  /* 0x0000000e040b7c36 */ /* 0x040fe40008000000 */
[----:B------:R-:W-:-:S03]  /*4540*/  VIADD R13, R4, UR6 ;  /* 0x00000006040d7c36 */ /* 0x000fc60008000000 */
[----:B0-----:R-:W-:Y:S01]  /*4550*/  VIADDMNMX R4, R6, R11, R10, PT ;  /* 0x0000000b06047246 */ /* 0x001fe2000380010a */
[----:B------:R-:W-:Y:S01]  /*4560*/  IMAD.IADD R5, R13, 0x1, R6 ;  /* 0x000000010d057824 */ /* 0x000fe200078e0206 */
[----:B------:R-:W-:Y:S06]  /*4570*/  @P1 BRA `(.L_x_2209) ;  /* 0x0000000000641947 */ /* 0x000fec0003800000 */
[----:B------:R-:W-:Y:S01]  /*4580*/  IMAD.U32 R9, RZ, RZ, UR50 ;  /* 0x00000032ff097e24 */ /* 0x000fe2000f8e00ff */
[----:B------:R-:W-:Y:S04]  /*4590*/  BSSY B0, `(.L_x_2210) ;  /* 0x0000013000007945 */ /* 0x000fe80003800000 */
[----:B------:R-:W-:-:S04]  /*45a0*/  IADD3 R9, -R9, UR48, R6 ;  /* 0x0000003009097c10 */ /* 0x000fc8000fffe106 */
[----:B------:R-:W-:-:S13]  /*45b0*/  ISETP.GT.AND P1, PT, R9, -0x1, PT ;  /* 0xffffffff0900780c */ /* 0x000fda0003f24270 */
[----:B------:R-:W-:Y:S05]  /*45c0*/  @P1 BRA `(.L_x_2211) ;  /* 0x0000000000241947 */ /* 0x000fea0003800000 */
[----:B------:R-:W-:Y:S01]  /*45d0*/  ULDC UR6, c[0x0][0x9e4] ;  /* 0x0002790000067ab9 */ /* 0x000fe20000000800 */
[----:B------:R-:W-:Y:S02]  /*45e0*/  LOP3.LUT R9, RZ, R9, RZ, 0x33, !PT ;  /* 0x00000009ff097212 */ /* 0x000fe400078e33ff */
[----:B------:R-:W-:-:S04]  /*45f0*/  MOV R15, UR6 ;  /* 0x00000006000f7c02 */ /* 0x000fc80008000f00 */
[----:B------:R-:W-:-:S13]  /*4600*/  ISETP.NE.AND P1, PT, R15, 0x1, PT ;  /* 0x000000010f00780c */ /* 0x000fda0003f25270 */
[----:B------:R-:W0:Y:S02]  /*4610*/  @P1 LDC.64 R20, c[0x0][0x9e8] ;  /* 0x00027a00ff141b82 */ /* 0x000e240000000a00 */
[----:B0-----:R-:W-:-:S05]  /*4620*/  @P1 IMAD.HI.U32 R6, R9, R20, RZ ;  /* 0x0000001409061227 */ /* 0x001fca00078e00ff */
[----:B------:R-:W-:-:S04]  /*4630*/  @P1 SHF.R.U32.HI R9, RZ, R21, R6 ;  /* 0x00000015ff091219 */ /* 0x000fc80000011606 */
[----:B------:R-:W-:Y:S01]  /*4640*/  LOP3.LUT R9, RZ, R9, RZ, 0x33, !PT ;  /* 0x00000009ff097212 */ /* 0x000fe200078e33ff */
[----:B------:R-:W-:Y:S06]  /*4650*/  BRA `(.L_x_2212) ;  /* 0x0000000000187947 */ /* 0x000fec0003800000 */
.L_x_2211:
[----:B------:R-:W-:Y:S02]  /*4660*/  ULDC UR6, c[0x0][0x9e4] ;  /* 0x0002790000067ab9 */ /* 0x000fe40000000800 */
[----:B------:R-:W-:-:S05]  /*4670*/  IMAD.U32 R15, RZ, RZ, UR6 ;  /* 0x00000006ff0f7e24 */ /* 0x000fca000f8e00ff */
[----:B------:R-:W-:-:S13]  /*4680*/  ISETP.NE.AND P1, PT, R15, 0x1, PT ;  /* 0x000000010f00780c */ /* 0x000fda0003f25270 */
[----:B------:R-:W0:Y:S02]  /*4690*/  @P1 LDC.64 R20, c[0x0][0x9e8] ;  /* 0x00027a00ff141b82 */ /* 0x000e240000000a00 */
[----:B0-----:R-:W-:-:S05]  /*46a0*/  @P1 IMAD.HI.U32 R6, R9, R20, RZ ;  /* 0x0000001409061227 */ /* 0x001fca00078e00ff */
[----:B------:R-:W-:-:S07]  /*46b0*/  @P1 SHF.R.U32.HI R9, RZ, R21, R6 ;  /* 0x00000015ff091219 */ /* 0x000fce0000011606 */
.L_x_2212:
[----:B------:R-:W-:Y:S05]  /*46c0*/  BSYNC B0 ;  /* 0x0000000000007941 */ /* 0x000fea0003800000 */
.L_x_2210:
[----:B------:R-:W-:-:S04]  /*46d0*/  IMAD R9, R9, R15, -R12 ;  /* 0x0000000f09097224 */ /* 0x000fc800078e0a0c */
[----:B------:R-:W-:-:S05]  /*46e0*/  IMAD.IADD R9, R9, 0x1, -R2 ;  /* 0x0000000109097824 */ /* 0x000fca00078e0a02 */
[----:B------:R-:W-:Y:S02]  /*46f0*/  VIADDMNMX R4, R9, R15, R4, PT ;  /* 0x0000000f09047246 */ /* 0x000fe40003800104 */
[----:B------:R-:W-:-:S07]  /*4700*/  VIMNMX R5, R5, R9, !PT ;  /* 0x0000000905057248 */ /* 0x000fce0007fe0100 */
.L_x_2209:
[C---:B------:R-:W-:Y:S01]  /*4710*/  ISETP.GE.AND P2, PT, R14.reuse, 0x9, PT ;  /* 0x000000090e00780c */ /* 0x040fe20003f46270 */
[----:B------:R-:W-:Y:S01]  /*4720*/  UISETP.NE.AND UP0, UPT, UR51, URZ, UPT ;  /* 0x0000003f3300728c */ /* 0x000fe2000bf05270 */
        /* <DEDUP_REMOVED lines=11> */
[----:B------:R-:W-:Y:S02]  /*47e0*/  ISETP.LT.OR P3, PT, R4, 0x11, P3 ;  /* 0x000000110400780c */ /* 0x000fe40001f61670 */
[C---:B------:R-:W-:Y:S02]  /*47f0*/  ISETP.GT.AND P4, PT, R5.reuse, 0x9, !P6 ;  /* 0x000000090500780c */ /* 0x040fe40007784270 */
        /* <DEDUP_REMOVED lines=28> */
[C---:B------:R-:W-:Y:S02]  /*49c0*/  ISETP.GT.AND P3, PT, R5.reuse, 0x28, !P4 ;  /* 0x000000280500780c */ /* 0x040fe40006764270 */
        /* <DEDUP_REMOVED lines=27> */
[----:B------:R-:W-:Y:S02]  /*4b80*/  ISETP.GE.AND P6, PT, R14, 0x3a, PT ;  /* 0x0000003a0e00780c */ /* 0x000fe40003fc6270 */
[----:B------:R-:W0:Y:S02]  /*4b90*/  SHFL.IDX PT, R14, R3, 0x1, 0x1c1f ;  /* 0x003c1f00030e7f89 */ /* 0x000e2400000e0000 */
[----:B------:R-:W-:Y:S02]  /*4ba0*/  P2R R45, PR, RZ, 0x40 ;  /* 0x00000040ff2d7803 */ /* 0x000fe40000000000 */
[----:B------:R-:W-:-:S04]  /*4bb0*/  ISETP.GT.AND P6, PT, R5, 0x39, !P6 ;  /* 0x000000390500780c */ /* 0x000fc800077c4270 */
[----:B------:R-:W-:-:S04]  /*4bc0*/  ISETP.LT.OR P6, PT, R4, 0x3a, P6 ;  /* 0x0000003a0400780c */ /* 0x000fc800037c1670 */
[----:B------:R-:W-:Y:S02]  /*4bd0*/  FSEL R68, R53, -INF , !P6 ;  /* 0xff80000035447808 */ /* 0x000fe40007000000 */
[----:B------:R-:W-:Y:S02]  /*4be0*/  PLOP3.LUT P6, PT, PT, PT, UP0, 0x40, 0x0 ;  /* 0x000000000000781c */ /* 0x000fe40003fce808 */
[----:B0-----:R-:W-:Y:S01]  /*4bf0*/  VIADDMNMX R4, R14, R11, R10, PT ;  /* 0x0000000b0e047246 */ /* 0x001fe2000380010a */
[----:B------:R-:W-:-:S10]  /*4c00*/  IMAD.IADD R6, R13, 0x1, R14 ;  /* 0x000000010d067824 */ /* 0x000fd400078e020e */
[----:B------:R-:W-:Y:S05]  /*4c10*/  @P6 BRA `(.L_x_2213) ;  /* 0x0000000000646947 */ /* 0x000fea0003800000 */
[----:B------:R-:W-:Y:S01]  /*4c20*/  IMAD.U32 R3, RZ, RZ, UR50 ;  /* 0x00000032ff037e24 */ /* 0x000fe2000f8e00ff */
[----:B------:R-:W-:Y:S04]  /*4c30*/  BSSY B0, `(.L_x_2214) ;  /* 0x0000013000007945 */ /* 0x000fe80003800000 */
[----:B------:R-:W-:-:S04]  /*4c40*/  IADD3 R3, -R3, UR48, R14 ;  /* 0x0000003003037c10 */ /* 0x000fc8000fffe10e */
        /* <DEDUP_REMOVED lines=11> */
.L_x_2215:
[----:B------:R-:W-:Y:S02]  /*4d00*/  ULDC UR6, c[0x0][0x9e4] ;  /* 0x0002790000067ab9 */ /* 0x000fe40000000800 */
[----:B------:R-:W-:-:S05]  /*4d10*/  IMAD.U32 R5, RZ, RZ, UR6 ;  /* 0x00000006ff057e24 */ /* 0x000fca000f8e00ff */
[----:B------:R-:W-:-:S13]  /*4d20*/  ISETP.NE.AND P6, PT, R5, 0x1, PT ;  /* 0x000000010500780c */ /* 0x000fda0003fc5270 */
[----:B------:R-:W0:Y:S02]  /*4d30*/  @P6 LDC.64 R10, c[0x0][0x9e8] ;  /* 0x00027a00ff0a6b82 */ /* 0x000e240000000a00 */
[----:B0-----:R-:W-:-:S05]  /*4d40*/  @P6 IMAD.HI.U32 R10, R3, R10, RZ ;  /* 0x0000000a030a6227 */ /* 0x001fca00078e00ff */
[----:B------:R-:W-:-:S07]  /*4d50*/  @P6 SHF.R.U32.HI R3, RZ, R11, R10 ;  /* 0x0000000bff036219 */ /* 0x000fce000001160a */
.L_x_2216:
[----:B------:R-:W-:Y:S05]  /*4d60*/  BSYNC B0 ;  /* 0x0000000000007941 */ /* 0x000fea0003800000 */
.L_x_2214:
[----:B------:R-:W-:-:S04]  /*4d70*/  IMAD R3, R3, R5, -R12 ;  /* 0x0000000503037224 */ /* 0x000fc800078e0a0c */
[----:B------:R-:W-:-:S05]  /*4d80*/  IMAD.IADD R3, R3, 0x1, -R2 ;  /* 0x0000000103037824 */ /* 0x000fca00078e0a02 */
[----:B------:R-:W-:Y:S02]  /*4d90*/  VIADDMNMX R4, R3, R5, R4, PT ;  /* 0x0000000503047246 */ /* 0x000fe40003800104 */
[----:B------:R-:W-:-:S07]  /*4da0*/  VIMNMX R6, R6, R3, !PT ;  /* 0x0000000306067248 */ /* 0x000fce0007fe0100 */
.L_x_2213:
        /* <DEDUP_REMOVED lines=36> */
[----:B------:R-:W-:Y:S02]  /*4ff0*/  ISETP.NE.AND P6, PT, R9, RZ, PT ;  /* 0x000000ff0900720c */ /* 0x000fe40003fc5270 */
[----:B------:R-:W-:-:S02]  /*5000*/  ISETP.GT.AND P1, PT, R6, 0x19, !P1 ;  /* 0x000000190600780c */ /* 0x000fc40004f24270 */
[----:B------:R-:W-:Y:S02]  /*5010*/  ISETP.GT.AND P2, PT, R6, 0x8, !P2 ;  /* 0x000000080600780c */ /* 0x000fe40005744270 */
[----:B------:R-:W-:Y:S02]  /*5020*/  ISETP.LT.OR P1, PT, R4, 0x1a, P1 ;  /* 0x0000001a0400780c */ /* 0x000fe40000f21670 */
[----:B------:R-:W-:Y:S02]  /*5030*/  FMNMX.FTZ R9, R68, R3, !PT ;  /* 0x0000000344097209 */ /* 0x000fe40007810000 */
[----:B------:R-:W-:Y:S02]  /*5040*/  FSEL R39, R39, -INF , !P1 ;  /* 0xff80000027277808 */ /* 0x000fe40004800000 */
[----:B------:R-:W-:Y:S01]  /*5050*/  ISETP.NE.AND P1, PT, R37, RZ, PT ;  /* 0x000000ff2500720c */ /* 0x000fe20003f25270 */
[----:B------:R-:W0:Y:S01]  /*5060*/  SHFL.BFLY PT, R10, R9, 0x2, 0x1f ;  /* 0x0c401f00090a7f89 */ /* 0x000e2200000e0000 */
[----:B------:R-:W-:-:S02]  /*5070*/  ISETP.LT.OR P2, PT, R4, 0x9, P2 ;  /* 0x000000090400780c */ /* 0x000fc40001741670 */
[----:B------:R-:W-:Y:S02]  /*5080*/  ISETP.GT.AND P1, PT, R6, 0x20, !P1 ;  /* 0x000000200600780c */ /* 0x000fe40004f24270 */
[----:B------:R-:W-:Y:S02]  /*5090*/  FSEL R30, R30, -INF , !P2 ;  /* 0xff8000001e1e7808 */ /* 0x000fe40005000000 */
        /* <DEDUP_REMOVED lines=11> */
[----:B------:R-:W-:Y:S01]  /*5150*/  ISETP.NE.AND P6, PT, R45, RZ, PT ;  /* 0x000000ff2d00720c */ /* 0x000fe20003fc5270 */
        /* <DEDUP_REMOVED lines=10> */
[----:B------:R-:W-:-:S02]  /*5200*/  ISETP.GT.AND P3, PT, R6, 0x30, !P3 ;  /* 0x000000300600780c */ /* 0x000fc40005f64270 */
[----:B------:R-:W-:Y:S02]  /*5210*/  FMNMX.FTZ R3, R35, R10, !PT ;  /* 0x0000000a23037209 */ /* 0x000fe40007810000 */
[----:B------:R-:W-:Y:S02]  /*5220*/  ISETP.LT.OR P2, PT, R4, 0x2a, P2 ;  /* 0x0000002a0400780c */ /* 0x000fe40001741670 */
[----:B------:R-:W-:Y:S02]  /*5230*/  FMNMX.FTZ R10, R38, R3, !PT ;  /* 0x00000003260a7209 */ /* 0x000fe40007810000 */
[----:B0-----:R-:W-:Y:S02]  /*5240*/  FMNMX.FTZ R5, R11, R12, !PT ;  /* 0x0000000c0b057209 */ /* 0x001fe40007810000 */
[----:B------:R-:W-:Y:S02]  /*5250*/  FMNMX.FTZ R3, R39, R10, !PT ;  /* 0x0000000a27037209 */ /* 0x000fe40007810000 */
[C---:B------:R-:W-:Y:S01]  /*5260*/  FSETP.NEU.FTZ.AND P1, PT, R5.reuse, -INF , PT ;  /* 0xff8000000500780b */ /* 0x040fe20003f3d000 */
[----:B------:R-:W-:Y:S01]  /*5270*/  FMUL.FTZ R9, R5, UR10 ;  /* 0x0000000a05097c20 */ /* 0x000fe20008410000 */
[----:B------:R-:W-:-:S02]  /*5280*/  FMNMX.FTZ R10, R42, R3, !PT ;  /* 0x000000032a0a7209 */ /* 0x000fc40007810000 */
[C---:B------:R-:W-:Y:S02]  /*5290*/  ISETP.GT.AND P4, PT, R6.reuse, 0x31, !P4 ;  /* 0x000000310600780c */ /* 0x040fe40006784270 */
[----:B------:R-:W-:Y:S02]  /*52a0*/  FMNMX.FTZ R3, R43, R10, !PT ;  /* 0x0000000a2b037209 */ /* 0x000fe40007810000 */
[----:B------:R-:W-:Y:S02]  /*52b0*/  FSEL R9, R9, RZ, P1 ;  /* 0x000000ff09097208 */ /* 0x000fe40000800000 */
[C---:B------:R-:W-:Y:S02]  /*52c0*/  ISETP.GT.AND P5, PT, R6.reuse, 0x38, !P5 ;  /* 0x000000380600780c */ /* 0x040fe40006fa4270 */
[----:B------:R-:W-:Y:S01]  /*52d0*/  ISETP.GT.AND P1, PT, R6, 0x39, !P6 ;  /* 0x000000390600780c */ /* 0x000fe20007724270 */
[--C-:B------:R-:W-:Y:S01]  /*52e0*/  FFMA.FTZ R10, R24, UR10, -R9.reuse ;  /* 0x0000000a180a7c23 */ /* 0x100fe20008010809 */
[----:B------:R-:W-:Y:S01]  /*52f0*/  ISETP.LT.OR P3, PT, R4, 0x31, P3 ;  /* 0x000000310400780c */ /* 0x000fe20001f61670 */
[--C-:B------:R-:W-:Y:S01]  /*5300*/  FFMA.FTZ R11, R20, UR10, -R9.reuse ;  /* 0x0000000a140b7c23 */ /* 0x100fe20008010809 */
[----:B------:R-:W-:Y:S01]  /*5310*/  FSEL R47, R47, -INF , !P2 ;  /* 0xff8000002f2f7808 */ /* 0x000fe20005000000 */
[--C-:B------:R-:W-:Y:S01]  /*5320*/  FFMA.FTZ R12, R56, UR10, -R9.reuse ;  /* 0x0000000a380c7c23 */ /* 0x100fe20008010809 */
[----:B------:R-:W-:Y:S01]  /*5330*/  FMNMX.FTZ R6, R46, R3, !PT ;  /* 0x000000032e067209 */ /* 0x000fe20007810000 */
[----:B------:R-:W-:Y:S01]  /*5340*/  MUFU.EX2 R10, R10 ;  /* 0x0000000a000a7308 */ /* 0x000fe20000000800 */
[----:B------:R-:W-:Y:S01]  /*5350*/  ISETP.LT.OR P4, PT, R4, 0x32, P4 ;  /* 0x000000320400780c */ /* 0x000fe20002781670 */
[--C-:B------:R-:W-:Y:S01]  /*5360*/  FFMA.FTZ R14, R32, UR10, -R9.reuse ;  /* 0x0000000a200e7c23 */ /* 0x100fe20008010809 */
[----:B------:R-:W-:Y:S01]  /*5370*/  FSEL R50, R50, -INF , !P3 ;  /* 0xff80000032327808 */ /* 0x000fe20005800000 */
[--C-:B------:R-:W-:Y:S01]  /*5380*/  FFMA.FTZ R15, R58, UR10, -R9.reuse ;  /* 0x0000000a3a0f7c23 */ /* 0x100fe20008010809 */
[----:B------:R-:W-:Y:S01]  /*5390*/  FMNMX.FTZ R3, R47, R6, !PT ;  /* 0x000000062f037209 */ /* 0x000fe20007810000 */
[--C-:B------:R-:W-:Y:S01]  /*53a0*/  FFMA.FTZ R20, R36, UR10, -R9.reuse ;  /* 0x0000000a24147c23 */ /* 0x100fe20008010809 */
[----:B------:R-:W-:Y:S01]  /*53b0*/  ISETP.LT.OR P5, PT, R4, 0x39, P5 ;  /* 0x000000390400780c */ /* 0x000fe20002fa1670 */
[----:B------:R-:W0:Y:S01]  /*53c0*/  MUFU.EX2 R11, R11 ;  /* 0x0000000b000b7308 */ /* 0x000e220000000800 */
[----:B------:R-:W-:Y:S01]  /*53d0*/  FSEL R51, R51, -INF , !P4 ;  /* 0xff80000033337808 */ /* 0x000fe20006000000 */
[--C-:B------:R-:W-:Y:S01]  /*53e0*/  FFMA.FTZ R21, R60, UR10, -R9.reuse ;  /* 0x0000000a3c157c23 */ /* 0x100fe20008010809 */
[----:B------:R-:W-:Y:S01]  /*53f0*/  FMNMX.FTZ R6, R50, R3, !PT ;  /* 0x0000000332067209 */ /* 0x000fe20007810000 */
[--C-:B------:R-:W-:Y:S01]  /*5400*/  FFMA.FTZ R24, R40, UR10, -R9.reuse ;  /* 0x0000000a28187c23 */ /* 0x100fe20008010809 */
[----:B------:R-:W-:Y:S01]  /*5410*/  ISETP.LT.OR P1, PT, R4, 0x3a, P1 ;  /* 0x0000003a0400780c */ /* 0x000fe20000f21670 */
        /* <DEDUP_REMOVED lines=8> */
[----:B------:R-:W-:-:S02]  /*54a0*/  FFMA.FTZ R33, R66, UR10, -R9 ;  /* 0x0000000a42217c23 */ /* 0x000fc40008010809 */
[----:B------:R4:W-:Y:S01]  /*54b0*/  MUFU.EX2 R154, R6 ;  /* 0x00000006009a7308 */ /* 0x0009e20000000800 */
[----:B------:R-:W-:Y:S01]  /*54c0*/  FMNMX.FTZ R4, R55, R4, !PT ;  /* 0x0000000437047209 */ /* 0x000fe20007810000 */
[----:B---3--:R-:W-:Y:S01]  /*54d0*/  FFMA.FTZ R12, R44, UR10, -R9 ;  /* 0x0000000a2c0c7c23 */ /* 0x008fe20008010809 */
[----:B0-----:R-:W-:-:S03]  /*54e0*/  F2FP.BF16.F32.PACK_AB R152, R11, R10 ;  /* 0x0000000a0b98723e */ /* 0x001fc600000010ff */
[----:B------:R-:W0:Y:S02]  /*54f0*/  SHFL.BFLY PT, R3, R4, 0x2, 0x1f ;  /* 0x0c401f0004037f89 */ /* 0x000e2400000e0000 */
[----:B------:R-:W-:Y:S08]  /*5500*/  MUFU.EX2 R29, R28 ;  /* 0x0000001c001d7308 */ /* 0x000ff00000000800 */
[----:B------:R-:W-:Y:S08]  /*5510*/  MUFU.EX2 R14, R14 ;  /* 0x0000000e000e7308 */ /* 0x000ff00000000800 */
[----:B------:R-:W3:Y:S01]  /*5520*/  MUFU.EX2 R15, R15 ;  /* 0x0000000f000f7308 */ /* 0x000ee20000000800 */
[----:B0-----:R-:W-:Y:S01]  /*5530*/  FMNMX.FTZ R3, R4, R3, !PT ;  /* 0x0000000304037209 */ /* 0x001fe20007810000 */
[----:B------:R-:W-:-:S06]  /*5540*/  FFMA.FTZ R4, R62, UR10, -R9 ;  /* 0x0000000a3e047c23 */ /* 0x000fcc0008010809 */
[----:B------:R-:W-:Y:S01]  /*5550*/  MUFU.EX2 R20, R20 ;  /* 0x0000001400147308 */ /* 0x000fe20000000800 */
[----:B----4-:R-:W0:Y:S07]  /*5560*/  SHFL.BFLY PT, R6, R3, 0x1, 0x1f ;  /* 0x0c201f0003067f89 */ /* 0x010e2e00000e0000 */
[----:B------:R4:W-:Y:S01]  /*5570*/  MUFU.EX2 R25, R4 ;  /* 0x0000000400197308 */ /* 0x0009e20000000800 */
[----:B---3--:R-:W-:-:S07]  /*5580*/  F2FP.BF16.F32.PACK_AB R156, R15, R14 ;  /* 0x0000000e0f9c723e */ /* 0x008fce00000010ff */
[----:B------:R-:W3:Y:S08]  /*5590*/  MUFU.EX2 R21, R21 ;  /* 0x0000001500157308 */ /* 0x000ef00000000800 */
[----:B------:R-:W-:Y:S01]  /*55a0*/  MUFU.EX2 R24, R24 ;  /* 0x0000001800187308 */ /* 0x000fe20000000800 */
[----:B0-----:R-:W-:Y:S01]  /*55b0*/  FMNMX.FTZ R6, R3, R6, !PT ;  /* 0x0000000603067209 */ /* 0x001fe20007810000 */
[--C-:B------:R-:W-:Y:S01]  /*55c0*/  FFMA.FTZ R3, R52, UR10, -R9.reuse ;  /* 0x0000000a34037c23 */ /* 0x100fe20008010809 */
[----:B------:R-:W-:-:S02]  /*55d0*/  FFMA.FTZ R9, R68, UR10, -R9 ;  /* 0x0000000a44097c23 */ /* 0x000fc40008010809 */
[C---:B------:R-:W-:Y:S01]  /*55e0*/  FSETP.NEU.FTZ.AND P1, PT, R6.reuse, -INF , PT ;  /* 0xff8000000600780b */ /* 0x040fe20003f3d000 */
[----:B----4-:R-:W-:Y:S02]  /*55f0*/  FMUL.FTZ R4, R6, UR10 ;  /* 0x0000000a06047c20 */ /* 0x010fe40008410000 */
[----:B------:R-:W0:Y:S01]  /*5600*/  MUFU.EX2 R12, R12 ;  /* 0x0000000c000c7308 */ /* 0x000e220000000800 */
[----:B---3--:R-:W-:Y:S02]  /*5610*/  F2FP.BF16.F32.PACK_AB R158, R21, R20 ;  /* 0x00000014159e723e */ /* 0x008fe400000010ff */
[----:B------:R-:W-:-:S05]  /*5620*/  FSEL R28, R4, RZ, P1 ;  /* 0x000000ff041c7208 */ /* 0x000fca0000800000 */
[----:B------:R3:W-:Y:S01]  /*5630*/  MUFU.EX2 R4, R9 ;  /* 0x0000000900047308 */ /* 0x0007e20000000800 */
[--C-:B------:R-:W-:Y:S01]  /*5640*/  FFMA.FTZ R26, R26, UR10, -R28.reuse ;  /* 0x0000000a1a1a7c23 */ /* 0x100fe2000801081c */
[--C-:B------:R-:W-:Y:S01]  /*5650*/  FFMA.FTZ R27, R27, UR10, -R28.reuse ;  /* 0x0000000a1b1b7c23 */ /* 0x100fe2000801081c */
[--C-:B------:R-:W-:Y:S01]  /*5660*/  FFMA.FTZ R30, R30, UR10, -R28.reuse ;  /* 0x0000000a1e1e7c23 */ /* 0x100fe2000801081c */
[--C-:B------:R-:W-:Y:S01]  /*5670*/  FFMA.FTZ R31, R31, UR10, -R28.reuse ;  /* 0x0000000a1f1f7c23 */ /* 0x100fe2000801081c */
[--C-:B------:R-:W-:Y:S01]  /*5680*/  FFMA.FTZ R34, R34, UR10, -R28.reuse ;  /* 0x0000000a22227c23 */ /* 0x100fe2000801081c */
[--C-:B------:R-:W-:Y:S01]  /*5690*/  FFMA.FTZ R35, R35, UR10, -R28.reuse ;  /* 0x0000000a23237c23 */ /* 0x100fe2000801081c */
[--C-:B------:R-:W-:Y:S01]  /*56a0*/  FFMA.FTZ R38, R38, UR10, -R28.reuse ;  /* 0x0000000a26267c23 */ /* 0x100fe2000801081c */
[----:B------:R-:W-:Y:S01]  /*56b0*/  MUFU.EX2 R26, R26 ;  /* 0x0000001a001a7308 */ /* 0x000fe20000000800 */
[----:B---3--:R-:W-:Y:S01]  /*56c0*/  FADD.FTZ R9, R10, R11 ;  /* 0x0000000b0a097221 */ /* 0x008fe20000010000 */
[--C-:B------:R-:W-:Y:S01]  /*56d0*/  FFMA.FTZ R39, R39, UR10, -R28.reuse ;  /* 0x0000000a27277c23 */ /* 0x100fe2000801081c */
[--C-:B------:R-:W-:Y:S01]  /*56e0*/  FFMA.FTZ R42, R42, UR10, -R28.reuse ;  /* 0x0000000a2a2a7c23 */ /* 0x100fe2000801081c */
[--C-:B------:R-:W-:Y:S01]  /*56f0*/  FFMA.FTZ R43, R43, UR10, -R28.reuse ;  /* 0x0000000a2b2b7c23 */ /* 0x100fe2000801081c */
[----:B------:R-:W-:Y:S01]  /*5700*/  FADD.FTZ R36, R154, R9 ;  /* 0x000000099a247221 */ /* 0x000fe20000010000 */
[--C-:B------:R-:W-:Y:S01]  /*5710*/  FFMA.FTZ R46, R46, UR10, -R28.reuse ;  /* 0x0000000a2e2e7c23 */ /* 0x100fe2000801081c */
[----:B------:R-:W-:Y:S01]  /*5720*/  FFMA.FTZ R47, R47, UR10, -R28 ;  /* 0x0000000a2f2f7c23 */ /* 0x000fe2000801081c */
[----:B------:R-:W3:Y:S01]  /*5730*/  MUFU.EX2 R27, R27 ;  /* 0x0000001b001b7308 */ /* 0x000ee20000000800 */
[----:B------:R-:W-:Y:S01]  /*5740*/  FADD.FTZ R37, R13, R36 ;  /* 0x000000240d257221 */ /* 0x000fe20000010000 */
[--C-:B------:R-:W-:Y:S01]  /*5750*/  FFMA.FTZ R50, R50, UR10, -R28.reuse ;  /* 0x0000000a32327c23 */ /* 0x100fe2000801081c */
[--C-:B------:R-:W-:Y:S01]  /*5760*/  FFMA.FTZ R51, R51, UR10, -R28.reuse ;  /* 0x0000000a33337c23 */ /* 0x100fe2000801081c */
[--C-:B------:R-:W-:Y:S01]  /*5770*/  FFMA.FTZ R54, R54, UR10, -R28.reuse ;  /* 0x0000000a36367c23 */ /* 0x100fe2000801081c */
[----:B------:R-:W-:Y:S01]  /*5780*/  FADD.FTZ R40, R14, R37 ;  /* 0x000000250e287221 */ /* 0x000fe20000010000 */
[----:B------:R-:W-:Y:S01]  /*5790*/  FFMA.FTZ R28, R55, UR10, -R28 ;  /* 0x0000000a371c7c23 */ /* 0x000fe2000801081c */
[----:B------:R-:W-:Y:S01]  /*57a0*/  F2FP.BF16.F32.PACK_AB R154, R13, R154 ;  /* 0x0000009a0d9a723e */ /* 0x000fe200000010ff */
[----:B------:R-:W4:Y:S01]  /*57b0*/  MUFU.EX2 R30, R30 ;  /* 0x0000001e001e7308 */ /* 0x000f220000000800 */
[----:B------:R-:W-:Y:S01]  /*57c0*/  FADD.FTZ R37, R15, R40 ;  /* 0x000000280f257221 */ /* 0x000fe20000010000 */
[----:B0-----:R-:W-:-:S02]  /*57d0*/  F2FP.BF16.F32.PACK_AB R162, R29, R12 ;  /* 0x0000000c1da2723e */ /* 0x001fc400000010ff */
[----:B------:R-:W-:Y:S01]  /*57e0*/  F2FP.BF16.F32.PACK_AB R160, R25, R24 ;  /* 0x0000001819a0723e */ /* 0x000fe200000010ff */
[----:B------:R-:W-:-:S03]  /*57f0*/  FADD.FTZ R40, R20, R37 ;  /* 0x0000002514287221 */ /* 0x000fc60000010000 */
[----:B------:R-:W0:Y:S01]  /*5800*/  MUFU.EX2 R31, R31 ;  /* 0x0000001f001f7308 */ /* 0x000e220000000800 */
[----:B---3--:R-:W-:Y:S01]  /*5810*/  FADD.FTZ R9, R26, R27 ;  /* 0x0000001b1a097221 */ /* 0x008fe20000010000 */
[----:B------:R-:W-:Y:S01]  /*5820*/  FADD.FTZ R11, R21, R40 ;  /* 0x00000028150b7221 */ /* 0x000fe20000010000 */
[----:B------:R-:W-:-:S03]  /*5830*/  F2FP.BF16.F32.PACK_AB R153, R27, R26 ;  /* 0x0000001a1b99723e */ /* 0x000fc600000010ff */
[----:B------:R-:W-:Y:S02]  /*5840*/  FADD.FTZ R14, R24, R11 ;  /* 0x0000000b180e7221 */ /* 0x000fe40000010000 */
[----:B------:R-:W3:Y:S01]  /*5850*/  MUFU.EX2 R34, R34 ;  /* 0x0000002200227308 */ /* 0x000ee20000000800 */
[----:B----4-:R-:W-:Y:S01]  /*5860*/  FADD.FTZ R36, R30, R9 ;  /* 0x000000091e247221 */ /* 0x010fe20000010000 */
[----:B------:R-:W-:-:S06]  /*5870*/  FADD.FTZ R13, R25, R14 ;  /* 0x0000000e190d7221 */ /* 0x000fcc0000010000 */
        /* <DEDUP_REMOVED lines=19> */
[----:B------:R-:W-:Y:S01]  /*59b0*/  FADD.FTZ R10, R12, R13 ;  /* 0x0000000d0c0a7221 */ /* 0x000fe20000010000 */
[----:B------:R-:W-:-:S03]  /*59c0*/  F2FP.BF16.F32.PACK_AB R161, R43, R42 ;  /* 0x0000002a2ba1723e */ /* 0x000fc600000010ff */
[----:B------:R-:W-:Y:S02]  /*59d0*/  FADD.FTZ R29, R29, R10 ;  /* 0x0000000a1d1d7221 */ /* 0x000fe40000010000 */
[----:B------:R-:W-:Y:S01]  /*59e0*/  MUFU.EX2 R32, R32 ;  /* 0x0000002000207308 */ /* 0x000fe20000000800 */
[----:B---3--:R-:W-:-:S07]  /*59f0*/  FADD.FTZ R12, R46, R11 ;  /* 0x0000000b2e0c7221 */ /* 0x008fce0000010000 */
        /* <DEDUP_REMOVED lines=10> */
[----:B------:R-:W-:Y:S01]  /*5aa0*/  MUFU.EX2 R54, R54 ;  /* 0x0000003600367308 */ /* 0x000fe20000000800 */
[----:B----4-:R-:W-:Y:S01]  /*5ab0*/  F2FP.BF16.F32.PACK_AB R165, R51, R50 ;  /* 0x0000003233a5723e */ /* 0x010fe200000010ff */
[----:B------:R-:W-:-:S04]  /*5ac0*/  FADD.FTZ R50, R50, R47 ;  /* 0x0000002f32327221 */ /* 0x000fc80000010000 */
[----:B------:R-:W-:Y:S02]  /*5ad0*/  FADD.FTZ R51, R51, R50 ;  /* 0x0000003233337221 */ /* 0x000fe40000010000 */
[----:B------:R-:W4:Y:S01]  /*5ae0*/  MUFU.EX2 R9, R28 ;  /* 0x0000001c00097308 */ /* 0x000f220000000800 */
[----:B---3--:R-:W-:Y:S01]  /*5af0*/  F2FP.BF16.F32.PACK_AB R166, R4, R3 ;  /* 0x0000000304a6723e */ /* 0x008fe200000010ff */
[----:B------:R-:W-:-:S04]  /*5b00*/  FADD.FTZ R3, R3, R32 ;  /* 0x0000002003037221 */ /* 0x000fc80000010000 */
[----:B------:R-:W-:Y:S01]  /*5b10*/  FADD.FTZ R3, R4, R3 ;  /* 0x0000000304037221 */ /* 0x000fe20000010000 */
[----:B----4-:R-:W-:Y:S01]  /*5b20*/  F2FP.BF16.F32.PACK_AB R167, R9, R54 ;  /* 0x0000003609a7723e */ /* 0x010fe200000010ff */
[----:B------:R-:W-:-:S04]  /*5b30*/  FADD.FTZ R54, R54, R51 ;  /* 0x0000003336367221 */ /* 0x000fc80000010000 */
[----:B------:R0:W-:Y:S01]  /*5b40*/  STSM.16.M88.4 [R22], R164 ;  /* 0x000000a416007844 */ /* 0x0001e20000000200 */
[----:B------:R-:W-:Y:S01]  /*5b50*/  FADD.FTZ R4, R9, R54 ;  /* 0x0000003609047221 */ /* 0x000fe20000010000 */
[----:B------:R-:W-:Y:S06]  /*5b60*/  @!P0 BRA `(.L_x_2217) ;  /* 0x0000000000048947 */ /* 0x000fec0003800000 */
[----:B------:R-:W-:Y:S01]  /*5b70*/  BPT.TRAP 0x1 ;  /* 0x000000040000795c */ /* 0x000fe20000300000 */
.L_x_2217:
[----:B------:R3:W4:Y:S01]  /*5b80*/  SYNCS.PHASECHK.TRANS64.TRYWAIT P1, [R7+URZ+0x28c50], R8 ;  /* 0x028c5008070075a7 */ /* 0x000722000802017f */
[----:B------:R-:W-:Y:S05]  /*5b90*/  @!P0 BRA `(.L_x_2218) ;  /* 0x0000000000048947 */ /* 0x000fea0003800000 */
[----:B------:R-:W-:Y:S01]  /*5ba0*/  BPT.TRAP 0x1 ;  /* 0x000000040000795c */ /* 0x000fe20000300000 */
.L_x_2218:
[----:B----4-:R-:W-:Y:S05]  /*5bb0*/  @P1 BRA `(.L_x_2219) ;  /* 0x0000000000081947 */ /* 0x010fea0003800000 */
[----:B------:R-:W4:Y:S02]  /*5bc0*/  SYNCS.PHASECHK.TRANS64.TRYWAIT P1, [R7+URZ+0x28c50], R8 ;  /* 0x028c5008070075a7 */ /* 0x000f24000802017f */
[----:B----4-:R-:W-:Y:S05]  /*5bd0*/  @!P1 BRA `(.L_x_2220) ;  /* 0x0000010000009947 */ /* 0x010fea0003800000 */
.L_x_2219:
        /* <DEDUP_REMOVED lines=34> */
.L_x_2221:
[----:B------:R-:W-:Y:S01]  /*5e00*/  R2UR UR6, R7 ;  /* 0x00000000070672ca */ /* 0x000fe200000e0000 */
[----:B------:R-:W-:Y:S01]  /*5e10*/  UISETP.NE.AND UP1, UPT, UR52, URZ, UPT ;  /* 0x0000003f3400728c */ /* 0x000fe2000bf25270 */
[----:B------:R-:W-:Y:S01]  /*5e20*/  VIADD R9, R168, 0xfffffffe ;  /* 0xfffffffea8097836 */ /* 0x000fe20000000000 */
[----:B------:R-:W-:-:S06]  /*5e30*/  UISETP.NE.AND UP0, UPT, UR51, URZ, UPT ;  /* 0x0000003f3300728c */ /* 0x000fcc000bf05270 */
[----:B------:R-:W-:-:S03]  /*5e40*/  PLOP3.LUT P1, PT, PT, PT, UP0, 0x40, 0x0 ;  /* 0x000000000000781c */ /* 0x000fc60003f2e808 */
[----:B------:R-:W-:Y:S01]  /*5e50*/  @UP1 ULDC UR15, c[0x0][0x450] ;  /* 0x00011400000f1ab9 */ /* 0x000fe20000000800 */
[----:B------:R-:W-:-:S04]  /*5e60*/  UIADD3 UR6, UR6, 0x28c60, URZ ;  /* 0x00028c6006067890 */ /* 0x000fc8000fffe03f */
[----:B------:R-:W-:-:S03]  /*5e70*/  UPRMT UR11, UR40, 0x654, UR6 ;  /* 0x00000654280b7896 */ /* 0x000fc60008000006 */
[----:B------:R-:W-:Y:S02]  /*5e80*/  @UP1 ULDC UR6, c[0x0][0x44c] ;  /* 0x0001130000061ab9 */ /* 0x000fe40000000800 */
[----:B------:R-:W-:-:S04]  /*5e90*/  UIMAD.WIDE.U32 UR6, UR45, UR6, URZ ;  /* 0x000000062d0672a5 */ /* 0x000fc8000f8e003f */
[----:B------:R-:W-:Y:S01]  /*5ea0*/  SYNCS.ARRIVE.TRANS64.RED.A1T0 RZ, [UR11], RZ ;  /* 0x000000ffffff79a7 */ /* 0x000fe2000810040b */
[----:B------:R-:W-:Y:S01]  /*5eb0*/  UMOV UR11, UR45 ;  /* 0x0000002d000b7c82 */ /* 0x000fe20008000000 */
[----:B------:R-:W-:-:S04]  /*5ec0*/  @UP1 USHF.R.U32.HI UR11, URZ, UR15, UR7 ;  /* 0x0000000f3f0b1299 */ /* 0x000fc80008011607 */
[----:B------:R-:W-:-:S04]  /*5ed0*/  UIADD3 UR6, UR11, UR48, -UR50 ;  /* 0x000000300b067290 */ /* 0x000fc8000fffe832 */
[----:B------:R-:W-:Y:S01]  /*5ee0*/  UIADD3 UR11, UR6, UR14, URZ ;  /* 0x0000000e060b7290 */ /* 0x000fe2000fffe03f */
[----:B------:R-:W-:Y:S11]  /*5ef0*/  @P1 BRA `(.L_x_2222) ;  /* 0x00000000004c1947 */ /* 0x000ff60003800000 */
[----:B------:R-:W-:Y:S01]  /*5f00*/  ISETP.LT.AND P1, PT, RZ, UR6, PT ;  /* 0x00000006ff007c0c */ /* 0x000fe2000bf21270 */
[----:B------:R-:W-:-:S12]  /*5f10*/  UIADD3 UR18, UR6, -0x1, URZ ;  /* 0xffffffff06127890 */ /* 0x000fd8000fffe03f */
[----:B------:R-:W-:Y:S05]  /*5f20*/  @P1 BRA `(.L_x_2223) ;  /* 0x0000000000201947 */ /* 0x000fea0003800000 */
[----:B------:R-:W-:Y:S01]  /*5f30*/  ULDC UR19, c[0x0][0x9e4] ;  /* 0x0002790000137ab9 */ /* 0x000fe20000000800 */
[----:B------:R-:W-:Y:S02]  /*5f40*/  UIADD3 UR18, -UR6, URZ, URZ ;  /* 0x0000003f06127290 */ /* 0x000fe4000fffe13f */
[----:B------:R-:W-:-:S11]  /*5f50*/  UISETP.NE.AND UP0, UPT, UR19, 0x1, UPT ;  /* 0x000000011300788c */ /* 0x000fd6000bf05270 */
[----:B------:R-:W-:Y:S02]  /*5f60*/  @UP0 ULDC.64 UR6, c[0x0][0x9e8] ;  /* 0x00027a0000060ab9 */ /* 0x000fe40000000a00 */
[----:B------:R-:W-:-:S04]  /*5f70*/  UIMAD.WIDE.U32 UR14, UR18, UR6, URZ ;  /* 0x00000006120e72a5 */ /* 0x000fc8000f8e003f */
[----:B------:R-:W-:-:S04]  /*5f80*/  @UP0 USHF.R.U32.HI UR18, URZ, UR7, UR15 ;  /* 0x000000073f120299 */ /* 0x000fc8000801160f */
[----:B------:R-:W-:Y:S01]  /*5f90*/  ULOP3.LUT UR18, URZ, UR18, URZ, 0x33, !UPT ;  /* 0x000000123f127292 */ /* 0x000fe2000f8e333f */
[----:B------:R-:W-:Y:S11]  /*5fa0*/  BRA `(.L_x_2224) ;  /* 0x0000000000147947 */ /* 0x000ff60003800000 */
.L_x_2223:
[----:B------:R-:W-:Y:S02]  /*5fb0*/  ULDC UR19, c[0x0][0x9e4] ;  /* 0x0002790000137ab9 */ /* 0x000fe40000000800 */
[----:B------:R-:W-:-:S11]  /*5fc0*/  UISETP.NE.AND UP0, UPT, UR19, 0x1, UPT ;  /* 0x000000011300788c */ /* 0x000fd6000bf05270 */
[----:B------:R-:W-:Y:S02]  /*5fd0*/  @UP0 ULDC.64 UR6, c[0x0][0x9e8] ;  /* 0x00027a0000060ab9 */ /* 0x000fe40000000a00 */
[----:B------:R-:W-:-:S04]  /*5fe0*/  UIMAD.WIDE.U32 UR14, UR18, UR6, URZ ;  /* 0x00000006120e72a5 */ /* 0x000fc8000f8e003f */
[----:B------:R-:W-:-:S12]  /*5ff0*/  @UP0 USHF.R.U32.HI UR18, URZ, UR7, UR15 ;  /* 0x000000073f120299 */ /* 0x000fd8000801160f */
.L_x_2224:
[----:B------:R-:W-:-:S04]  /*6000*/  UIMAD UR18, UR18, UR19, UR19 ;  /* 0x00000013121272a4 */ /* 0x000fc8000f8e0213 */
[----:B------:R-:W-:-:S04]  /*6010*/  UISETP.LT.AND UP0, UPT, UR11, UR18, UPT ;  /* 0x000000120b00728c */ /* 0x000fc8000bf01270 */
[----:B------:R-:W-:-:S12]  /*6020*/  USEL UR11, UR11, UR18, UP0 ;  /* 0x000000120b0b7287 */ /* 0x000fd80008000000 */
.L_x_2222:
        /* <DEDUP_REMOVED lines=14> */
.L_x_2244:
[----:B------:R-:W-:-:S04]  /*6110*/  UIADD3 UR38, UR26, 0x1, URZ ;  /* 0x000000011a267890 */ /* 0x000fc8000fffe03f */
[----:B------:R-:W-:-:S04]  /*6120*/  UISETP.NE.AND UP0, UPT, UR38, 0x2, UPT ;  /* 0x000000022600788c */ /* 0x000fc8000bf05270 */
[----:B------:R-:W-:Y:S02]  /*6130*/  USEL UR6, URZ, 0x1, UP0 ;  /* 0x000000013f067887 */ /* 0x000fe40008000000 */
[----:B------:R-:W-:Y:S02]  /*6140*/  USEL UR38, UR38, URZ, UP0 ;  /* 0x0000003f26267287 */ /* 0x000fe40008000000 */
[----:B------:R-:W-:Y:S01]  /*6150*/  ULOP3.LUT UR37, UR37, UR6, URZ, 0x3c, !UPT ;  /* 0x0000000625257292 */ /* 0x000fe2000f8e3c3f */
[----:B------:R-:W-:Y:S11]  /*6160*/  @!P0 BRA `(.L_x_2226) ;  /* 0x0000000000048947 */ /* 0x000ff60003800000 */
[----:B------:R-:W-:Y:S01]  /*6170*/  BPT.TRAP 0x1 ;  /* 0x000000040000795c */ /* 0x000fe20000300000 */
.L_x_2226:
[----:B------:R-:W-:Y:S01]  /*6180*/  ULEA UR21, UR38, UR41, 0x3 ;  /* 0x0000002926157291 */ /* 0x000fe2000f8e183f */
[----:B-1234-:R-:W-:-:S05]  /*6190*/  IMAD.U32 R8, RZ, RZ, UR37 ;  /* 0x00000025ff087e24 */ /* 0x01efca000f8e00ff */
[----:B------:R-:W-:-:S04]  /*61a0*/  SHF.L.U32 R8, R8, 0x1f, RZ ;  /* 0x0000001f08087819 */ /* 0x000fc800000006ff */
[----:B------:R1:W2:Y:S01]  /*61b0*/  SYNCS.PHASECHK.TRANS64.TRYWAIT P1, [UR21+0x28c30], R8 ;  /* 0x028c3008ff0075a7 */ /* 0x0002a20008020155 */
[----:B------:R-:W-:Y:S05]  /*61c0*/  @!P0 BRA `(.L_x_2227) ;  /* 0x0000000000048947 */ /* 0x000fea0003800000 */
[----:B------:R-:W-:Y:S01]  /*61d0*/  BPT.TRAP 0x1 ;  /* 0x000000040000795c */ /* 0x000fe20000300000 */
.L_x_2227:
[----:B--2---:R-:W-:Y:S05]  /*61e0*/  @P1 BRA `(.L_x_2228) ;  /* 0x0000000000081947 */ /* 0x004fea0003800000 */
[----:B------:R-:W2:Y:S02]  /*61f0*/  SYNCS.PHASECHK.TRANS64.TRYWAIT P1, [UR21+0x28c30], R8 ;  /* 0x028c3008ff0075a7 */ /* 0x000ea40008020155 */
[----:B--2---:R-:W-:Y:S05]  /*6200*/  @!P1 BRA `(.L_x_2229) ;  /* 0x000000f800889947 */ /* 0x004fea0003800000 */
.L_x_2228:
[----:B------:R-:W-:Y:S01]  /*6210*/  R2UR UR18, R0 ;  /* 0x00000000001272ca */ /* 0x000fe200000e0000 */
[----:B0-----:R-:W-:Y:S01]  /*6220*/  WARPGROUP.ARRIVE ;  /* 0x00000000000079c5 */ /* 0x001fe20000000000 */
        /* <DEDUP_REMOVED lines=21> */
.L_x_2230:
[----:B------:R-:W-:Y:S01]  /*6380*/  UISETP.NE.AND UP1, UPT, UR52, URZ, UPT ;  /* 0x0000003f3400728c */ /* 0x000fe2000bf25270 */
[----:B------:R-:W-:Y:S01]  /*6390*/  VIADD R12, R185, UR45 ;  /* 0x0000002db90c7c36 */ /* 0x000fe20008000000 */
[----:B------:R-:W-:Y:S01]  /*63a0*/  UISETP.NE.AND UP0, UPT, UR51, URZ, UPT ;  /* 0x0000003f3300728c */ /* 0x000fe2000bf05270 */
[----:B------:R-:W-:-:S03]  /*63b0*/  IMAD.U32 R7, RZ, RZ, UR50 ;  /* 0x00000032ff077e24 */ /* 0x000fc6000f8e00ff */
[----:B------:R-:W-:Y:S02]  /*63c0*/  PLOP3.LUT P1, PT, PT, PT, UP1, 0x80, 0x0 ;  /* 0x000000000000781c */ /* 0x000fe40003f2f018 */
[----:B------:R-:W-:-:S03]  /*63d0*/  PLOP3.LUT P2, PT, PT, PT, UP1, 0x80, 0x0 ;  /* 0x000000000000781c */ /* 0x000fc60003f4f018 */
[----:B------:R-:W-:Y:S01]  /*63e0*/  @UP1 ULDC UR6, c[0x0][0x44c] ;  /* 0x0001130000061ab9 */ /* 0x000fe20000000800 */
[----:B------:R-:W-:-:S07]  /*63f0*/  @UP1 ULDC UR7, c[0x0][0x450] ;  /* 0x0001140000071ab9 */ /* 0x000fce0000000800 */
[----:B--2---:R-:W-:Y:S01]  /*6400*/  @P1 IMAD.HI.U32 R5, R12, UR6, RZ ;  /* 0x000000060c051c27 */ /* 0x004fe2000f8e00ff */
[----:B------:R-:W-:Y:S01]  /*6410*/  UIADD3 UR6, UR21, 0x28c40, URZ ;  /* 0x00028c4015067890 */ /* 0x000fe2000fffe03f */
[----:B------:R-:W-:-:S03]  /*6420*/  PLOP3.LUT P1, PT, PT, PT, UP0, 0x40, 0x0 ;  /* 0x000000000000781c */ /* 0x000fc60003f2e808 */
[----:B------:R-:W-:Y:S01]  /*6430*/  @P2 SHF.R.U32.HI R12, RZ, UR7, R5 ;  /* 0x00000007ff0c2c19 */ /* 0x000fe20008011605 */
[----:B------:R-:W-:Y:S01]  /*6440*/  UPRMT UR6, UR40, 0x654, UR6 ;  /* 0x0000065428067896 */ /* 0x000fe20008000006 */
[----:B------:R-:W-:-:S03]  /*6450*/  IMAD.SHL.U32 R5, R9, 0x40, RZ ;  /* 0x0000004009057824 */ /* 0x000fc600078e00ff */
[----:B------:R-:W0:Y:S02]  /*6460*/  SHFL.IDX PT, R13, R12, RZ, 0x1c1f ;  /* 0x001c1fff0c0d7589 */ /* 0x000e2400000e0000 */
[----:B------:R-:W-:-:S03]  /*6470*/  IADD3 R6, -R2, 0x1, -R5 ;  /* 0x0000000102067810 */ /* 0x000fc60007ffe905 */
[----:B------:R-:W-:Y:S01]  /*6480*/  SYNCS.ARRIVE.TRANS64.RED.A1T0 RZ, [UR6], RZ ;  /* 0x000000ffffff79a7 */ /* 0x000fe20008100406 */
[----:B------:R-:W-:Y:S01]  /*6490*/  ULOP3.LUT UR6, URZ, UR22, URZ, 0x33, !UPT ;  /* 0x000000163f067292 */ /* 0x000fe2000f8e333f */
[----:B------:R-:W-:-:S05]  /*64a0*/  IADD3 R6, -R7, UR48, R6 ;  /* 0x0000003007067c10 */ /* 0x000fca000fffe106 */
[C---:B------:R-:W-:Y:S02]  /*64b0*/  VIADD R20, R6.reuse, UR25 ;  /* 0x0000001906147c36 */ /* 0x040fe40008000000 */
[----:B------:R-:W-:Y:S02]  /*64c0*/  VIADD R206, R6, UR6 ;  /* 0x0000000606ce7c36 */ /* 0x000fe40008000000 */
[----:B0-----:R-:W-:Y:S02]  /*64d0*/  IMAD.IADD R14, R20, 0x1, R13 ;  /* 0x00000001140e7824 */ /* 0x001fe400078e020d */
[----:B------:R-:W-:Y:S01]  /*64e0*/  IMAD.IADD R15, R13, 0x1, R206 ;  /* 0x000000010d0f7824 */ /* 0x000fe200078e02ce */
[----:B------:R-:W-:Y:S06]  /*64f0*/  @P1 BRA `(.L_x_2231) ;  /* 0x00000000005c1947 */ /* 0x000fec0003800000 */
[----:B------:R-:W-:Y:S01]  /*6500*/  IMAD.U32 R6, RZ, RZ, UR50 ;  /* 0x00000032ff067e24 */ /* 0x000fe2000f8e00ff */
[----:B------:R-:W-:Y:S04]  /*6510*/  BSSY B0, `(.L_x_2232) ;  /* 0x0000011000007945 */ /* 0x000fe80003800000 */
[----:B------:R-:W-:-:S04]  /*6520*/  IADD3 R13, -R6, UR48, R13 ;  /* 0x00000030060d7c10 */ /* 0x000fc8000fffe10d */
        /* <DEDUP_REMOVED lines=10> */
.L_x_2233:
[----:B------:R-:W-:-:S05]  /*65d0*/  IMAD.U32 R208, RZ, RZ, UR24 ;  /* 0x00000018ffd07e24 */ /* 0x000fca000f8e00ff */
[----:B------:R-:W-:-:S13]  /*65e0*/  ISETP.NE.AND P1, PT, R208, 0x1, PT ;  /* 0x00000001d000780c */ /* 0x000fda0003f25270 */
[----:B------:R-:W0:Y:S02]  /*65f0*/  @P1 LDC.64 R6, c[0x0][0x9e8] ;  /* 0x00027a00ff061b82 */ /* 0x000e240000000a00 */
[----:B0-----:R-:W-:-:S05]  /*6600*/  @P1 IMAD.HI.U32 R6, R13, R6, RZ ;  /* 0x000000060d061227 */ /* 0x001fca00078e00ff */
[----:B------:R-:W-:-:S07]  /*6610*/  @P1 SHF.R.U32.HI R13, RZ, R7, R6 ;  /* 0x00000007ff0d1219 */ /* 0x000fce0000011606 */
.L_x_2234:
[----:B------:R-:W-:Y:S05]  /*6620*/  BSYNC B0 ;  /* 0x0000000000007941 */ /* 0x000fea0003800000 */
.L_x_2232:
[----:B------:R-:W-:-:S04]  /*6630*/  IMAD R13, R13, R208, -R5 ;  /* 0x000000d00d0d7224 */ /* 0x000fc800078e0a05 */
[----:B------:R-:W-:-:S05]  /*6640*/  IMAD.IADD R13, R13, 0x1, -R2 ;  /* 0x000000010d0d7824 */ /* 0x000fca00078e0a02 */
[----:B------:R-:W-:Y:S02]  /*6650*/  VIADDMNMX R14, R13, R208, R14, PT ;  /* 0x000000d00d0e7246 */ /* 0x000fe4000380010e */
[----:B------:R-:W-:-:S07]  /*6660*/  VIMNMX R15, R15, R13, !PT ;  /* 0x0000000d0f0f7248 */ /* 0x000fce0007fe0100 */
.L_x_2231:
[----:B------:R-:W-:Y:S01]  /*6670*/  ISETP.GT.AND P1, PT, R9, -0x1, PT ;  /* 0xffffffff0900780c */ /* 0x000fe20003f24270 */
[----:B------:R-:W0:Y:S01]  /*6680*/  SHFL.IDX PT, R7, R12, 0x1, 0x1c1f ;  /* 0x003c1f000c077f89 */ /* 0x000e2200000e0000 */
        /* <DEDUP_REMOVED lines=11> */
[C---:B------:R-:W-:Y:S01]  /*6740*/  ISETP.GT.AND P3, PT, R15.reuse, 0x10, P1 ;  /* 0x000000100f00780c */ /* 0x040fe20000f64270 */
[----:B0-----:R-:W-:Y:S01]  /*6750*/  IMAD.IADD R12, R20, 0x1, R7 ;  /* 0x00000001140c7824 */ /* 0x001fe200078e0207 */
        /* <DEDUP_REMOVED lines=53> */
.L_x_2237:
[----:B------:R-:W-:-:S05]  /*6ab0*/  IMAD.U32 R20, RZ, RZ, UR24 ;  /* 0x00000018ff147e24 */ /* 0x000fca000f8e00ff */
[----:B------:R-:W-:-:S13]  /*6ac0*/  ISETP.NE.AND P2, PT, R20, 0x1, PT ;  /* 0x000000011400780c */ /* 0x000fda0003f45270 */
[----:B------:R-:W0:Y:S02]  /*6ad0*/  @P2 LDC.64 R6, c[0x0][0x9e8] ;  /* 0x00027a00ff062b82 */ /* 0x000e240000000a00 */
[----:B0-----:R-:W-:-:S05]  /*6ae0*/  @P2 IMAD.HI.U32 R6, R15, R6, RZ ;  /* 0x000000060f062227 */ /* 0x001fca00078e00ff */
[----:B------:R-:W-:-:S07]  /*6af0*/  @P2 SHF.R.U32.HI R15, RZ, R7, R6 ;  /* 0x00000007ff0f2219 */ /* 0x000fce0000011606 */
.L_x_2238:
[----:B------:R-:W-:Y:S05]  /*6b00*/  BSYNC B0 ;  /* 0x0000000000007941 */ /* 0x000fea0003800000 */
.L_x_2236:
[----:B------:R-:W-:-:S04]  /*6b10*/  IMAD R5, R15, R20, -R5 ;  /* 0x000000140f057224 */ /* 0x000fc800078e0a05 */
[----:B------:R-:W-:-:S05]  /*6b20*/  IMAD.IADD R5, R5, 0x1, -R2 ;  /* 0x0000000105057824 */ /* 0x000fca00078e0a02 */
[----:B------:R-:W-:Y:S02]  /*6b30*/  VIADDMNMX R12, R5, R20, R12, PT ;  /* 0x00000014050c7246 */ /* 0x000fe4000380010c */
[----:B------:R-:W-:-:S07]  /*6b40*/  VIMNMX R14, R14, R5, !PT ;  /* 0x000000050e0e7248 */ /* 0x000fce0007fe0100 */
.L_x_2235:
        /* <DEDUP_REMOVED lines=34> */
[----:B------:R-:W0:Y:S01]  /*6d70*/  SHFL.BFLY PT, R5, R6, 0x2, 0x1f ;  /* 0x0c401f0006057f89 */ /* 0x000e2200000e0000 */
        /* <DEDUP_REMOVED lines=12> */
[----:B0-----:R-:W-:Y:S02]  /*6e40*/  FMNMX.FTZ R7, R6, R5, !PT ;  /* 0x0000000506077209 */ /* 0x001fe40007810000 */
[----:B------:R-:W-:Y:S02]  /*6e50*/  FMNMX.FTZ R6, R154, R11, !PT ;  /* 0x0000000b9a067209 */ /* 0x000fe40007810000 */
[----:B------:R-:W-:Y:S01]  /*6e60*/  ISETP.LT.OR P5, PT, R12, 0x22, P5 ;  /* 0x000000220c00780c */ /* 0x000fe20002fa1670 */
[----:B------:R-:W0:Y:S01]  /*6e70*/  SHFL.BFLY PT, R20, R7, 0x1, 0x1f ;  /* 0x0c201f0007147f89 */ /* 0x000e2200000e0000 */
[----:B------:R-:W-:-:S02]  /*6e80*/  ISETP.GT.AND P6, PT, R14, 0x29, P1 ;  /* 0x000000290e00780c */ /* 0x000fc40000fc4270 */
[----:B------:R-:W-:Y:S02]  /*6e90*/  ISETP.LT.OR P4, PT, R12, 0x29, P4 ;  /* 0x000000290c00780c */ /* 0x000fe40002781670 */
[----:B------:R-:W-:Y:S02]  /*6ea0*/  FSEL R171, R171, -INF , !P5 ;  /* 0xff800000abab7808 */ /* 0x000fe40006800000 */
[----:B------:R-:W-:Y:S02]  /*6eb0*/  ISETP.GT.AND P2, PT, R14, 0x30, P1 ;  /* 0x000000300e00780c */ /* 0x000fe40000f44270 */
[----:B------:R-:W-:Y:S02]  /*6ec0*/  FSEL R174, R174, -INF , !P4 ;  /* 0xff800000aeae7808 */ /* 0x000fe40006000000 */
[----:B------:R-:W-:Y:S02]  /*6ed0*/  ISETP.LT.OR P6, PT, R12, 0x2a, P6 ;  /* 0x0000002a0c00780c */ /* 0x000fe400037c1670 */
[----:B------:R-:W-:-:S02]  /*6ee0*/  ISETP.GT.AND P5, PT, R14, 0x31, P1 ;  /* 0x000000310e00780c */ /* 0x000fc40000fa4270 */
[----:B------:R-:W-:Y:S02]  /*6ef0*/  ISETP.LT.OR P2, PT, R12, 0x31, P2 ;  /* 0x000000310c00780c */ /* 0x000fe40001741670 */
[----:B------:R-:W-:Y:S02]  /*6f00*/  FSEL R175, R175, -INF , !P6 ;  /* 0xff800000afaf7808 */ /* 0x000fe40007000000 */
[----:B------:R-:W-:Y:S02]  /*6f10*/  ISETP.GT.AND P4, PT, R14, 0x38, P1 ;  /* 0x000000380e00780c */ /* 0x000fe40000f84270 */
[----:B------:R-:W-:Y:S02]  /*6f20*/  ISETP.LT.OR P5, PT, R12, 0x32, P5 ;  /* 0x000000320c00780c */ /* 0x000fe40002fa1670 */
[----:B------:R-:W-:Y:S02]  /*6f30*/  FSEL R178, R178, -INF , !P2 ;  /* 0xff800000b2b27808 */ /* 0x000fe40005000000 */
        /* <DEDUP_REMOVED lines=20> */
[----:B------:R-:W-:Y:S01]  /*7080*/  IMAD.MOV R177, RZ, RZ, -R17 ;  /* 0x000000ffffb17224 */ /* 0x000fe200078e0a11 */
[----:B------:R-:W-:Y:S01]  /*7090*/  FSEL R182, R182, -INF , !P4 ;  /* 0xff800000b6b67808 */ /* 0x000fe20006000000 */
[--C-:B------:R-:W-:Y:S01]  /*70a0*/  FFMA.FTZ R14, R164, UR10, -R20.reuse ;  /* 0x0000000aa40e7c23 */ /* 0x100fe20008010814 */
[----:B------:R-:W-:Y:S01]  /*70b0*/  FMNMX.FTZ R6, R170, R7, !PT ;  /* 0x00000007aa067209 */ /* 0x000fe20007810000 */
[--C-:B------:R-:W-:Y:S01]  /*70c0*/  FFMA.FTZ R7, R153, UR10, -R20.reuse ;  /* 0x0000000a99077c23 */ /* 0x100fe20008010814 */
[----:B------:R-:W-:Y:S01]  /*70d0*/  FSEL R183, R183, -INF , !P1 ;  /* 0xff800000b7b77808 */ /* 0x000fe20004800000 */
[--C-:B------:R-:W-:Y:S01]  /*70e0*/  FFMA.FTZ R153, R169, UR10, -R20.reuse ;  /* 0x0000000aa9997c23 */ /* 0x100fe20008010814 */
[----:B------:R-:W-:Y:S01]  /*70f0*/  FMNMX.FTZ R13, R171, R6, !PT ;  /* 0x00000006ab0d7209 */ /* 0x000fe20007810000 */
        /* <DEDUP_REMOVED lines=10> */
[----:B------:R-:W-:Y:S01]  /*71a0*/  FFMA.FTZ R180, R180, UR10, -R20 ;  /* 0x0000000ab4b47c23 */ /* 0x000fe20008010814 */
[----:B------:R-:W-:-:S04]  /*71b0*/  FMNMX.FTZ R6, R178, R15, !PT ;  /* 0x0000000fb2067209 */ /* 0x000fc80007810000 */
[----:B------:R-:W-:Y:S01]  /*71c0*/  FMNMX.FTZ R15, R179, R6, !PT ;  /* 0x00000006b30f7209 */ /* 0x000fe20007810000 */
[----:B------:R-:W-:Y:S03]  /*71d0*/  MUFU.EX2 R13, R13 ;  /* 0x0000000d000d7308 */ /* 0x000fe60000000800 */
[----:B------:R-:W-:Y:S01]  /*71e0*/  FMNMX.FTZ R6, R182, R15, !PT ;  /* 0x0000000fb6067209 */ /* 0x000fe20007810000 */
[----:B------:R-:W-:Y:S01]  /*71f0*/  FFMA.FTZ R15, R161, UR10, -R20 ;  /* 0x0000000aa10f7c23 */ /* 0x000fe20008010814 */
[----:B------:R-:W-:Y:S02]  /*7200*/  FSEL R161, R5, RZ, P3 ;  /* 0x000000ff05a17208 */ /* 0x000fe40001800000 */
[----:B------:R-:W-:Y:S01]  /*7210*/  FMNMX.FTZ R6, R183, R6, !PT ;  /* 0x00000006b7067209 */ /* 0x000fe20007810000 */
[----:B------:R-:W-:Y:S02]  /*7220*/  MUFU.EX2 R156, R156 ;  /* 0x0000009c009c7308 */ /* 0x000fe40000000800 */
[----:B------:R-:W-:-:S02]  /*7230*/  FADD.FTZ R161, -R161, R10 ;  /* 0x0000000aa1a17221 */ /* 0x000fc40000010100 */
[----:B------:R-:W0:Y:S02]  /*7240*/  SHFL.BFLY PT, R157, R6, 0x2, 0x1f ;  /* 0x0c401f00069d7f89 */ /* 0x000e2400000e0000 */
[----:B------:R-:W-:Y:S02]  /*7250*/  FMUL.FTZ R161, R161, UR10 ;  /* 0x0000000aa1a17c20 */ /* 0x000fe40008410000 */
[----:B------:R-:W-:Y:S08]  /*7260*/  MUFU.EX2 R15, R15 ;  /* 0x0000000f000f7308 */ /* 0x000ff00000000800 */
[----:B------:R-:W2:Y:S08]  /*7270*/  MUFU.EX2 R161, R161 ;  /* 0x000000a100a17308 */ /* 0x000eb00000000800 */
[----:B------:R-:W3:Y:S01]  /*7280*/  MUFU.EX2 R14, R14 ;  /* 0x0000000e000e7308 */ /* 0x000ee20000000800 */
[----:B0-----:R-:W-:Y:S01]  /*7290*/  FMNMX.FTZ R168, R6, R157, !PT ;  /* 0x0000009d06a87209 */ /* 0x001fe20007810000 */
[----:B------:R-:W-:-:S06]  /*72a0*/  FFMA.FTZ R157, R172, UR10, -R20 ;  /* 0x0000000aac9d7c23 */ /* 0x000fcc0008010814 */
[----:B------:R-:W0:Y:S01]  /*72b0*/  MUFU.EX2 R21, R21 ;  /* 0x0000001500157308 */ /* 0x000e220000000800 */
[----:B------:R-:W4:Y:S01]  /*72c0*/  SHFL.BFLY PT, R169, R168, 0x1, 0x1f ;  /* 0x0c201f00a8a97f89 */ /* 0x000f2200000e0000 */
[----:B--2---:R-:W-:Y:S01]  /*72d0*/  FFMA.FTZ R172, R161, R3, R152 ;  /* 0x00000003a1ac7223 */ /* 0x004fe20000010098 */
[----:B------:R-:W-:Y:S01]  /*72e0*/  F2FP.BF16.F32.PACK_AB R152, R7, R152 ;  /* 0x000000980798723e */ /* 0x000fe200000010ff */
[-C--:B------:R-:W-:Y:S01]  /*72f0*/  FMUL.FTZ R24, R24, R161.reuse ;  /* 0x000000a118187220 */ /* 0x080fe20000410000 */
[-C--:B------:R-:W-:Y:S01]  /*7300*/  FMUL.FTZ R25, R25, R161.reuse ;  /* 0x000000a119197220 */ /* 0x080fe20000410000 */
[----:B------:R-:W-:Y:S01]  /*7310*/  FADD.FTZ R172, R7, R172 ;  /* 0x000000ac07ac7221 */ /* 0x000fe20000010000 */
[-C--:B------:R-:W-:Y:S01]  /*7320*/  FMUL.FTZ R28, R28, R161.reuse ;  /* 0x000000a11c1c7220 */ /* 0x080fe20000410000 */
[----:B------:R2:W-:Y:S01]  /*7330*/  MUFU.EX2 R10, R173 ;  /* 0x000000ad000a7308 */ /* 0x0005e20000000800 */
[-C--:B------:R-:W-:Y:S01]  /*7340*/  FMUL.FTZ R29, R29, R161.reuse ;  /* 0x000000a11d1d7220 */ /* 0x080fe20000410000 */
[----:B------:R-:W-:Y:S01]  /*7350*/  FADD.FTZ R177, R13, R172 ;  /* 0x000000ac0db17221 */ /* 0x000fe20000010000 */
[-C--:B------:R-:W-:Y:S01]  /*7360*/  FMUL.FTZ R32, R32, R161.reuse ;  /* 0x000000a120207220 */ /* 0x080fe20000410000 */
[-C--:B------:R-:W-:Y:S01]  /*7370*/  FMUL.FTZ R33, R33, R161.reuse ;  /* 0x000000a121217220 */ /* 0x080fe20000410000 */
[-C--:B------:R-:W-:Y:S01]  /*7380*/  FMUL.FTZ R36, R36, R161.reuse ;  /* 0x000000a124247220 */ /* 0x080fe20000410000 */
[----:B------:R-:W-:Y:S01]  /*7390*/  FADD.FTZ R177, R12, R177 ;  /* 0x000000b10cb17221 */ /* 0x000fe20000010000 */
[----:B------:R-:W-:Y:S01]  /*73a0*/  FMUL.FTZ R37, R37, R161 ;  /* 0x000000a125257220 */ /* 0x000fe20000410000 */
[----:B------:R-:W-:Y:S01]  /*73b0*/  MUFU.EX2 R160, R160 ;  /* 0x000000a000a07308 */ /* 0x000fe20000000800 */
[----:B--2---:R-:W-:Y:S01]  /*73c0*/  FFMA.FTZ R173, R181, UR10, -R20 ;  /* 0x0000000ab5ad7c23 */ /* 0x004fe20008010814 */
[----:B------:R-:W-:-:S02]  /*73d0*/  IMAD.U32 R181, RZ, RZ, UR26 ;  /* 0x0000001affb57e24 */ /* 0x000fc4000f8e00ff */
[----:B------:R-:W-:Y:S01]  /*73e0*/  FADD.FTZ R176, R156, R177 ;  /* 0x000000b19cb07221 */ /* 0x000fe20000010000 */
[----:B------:R-:W-:Y:S01]  /*73f0*/  F2FP.BF16.F32.PACK_AB R156, R15, R156 ;  /* 0x0000009c0f9c723e */ /* 0x000fe200000010ff */
[-C--:B------:R-:W-:Y:S01]  /*7400*/  FMUL.FTZ R40, R40, R161.reuse ;  /* 0x000000a128287220 */ /* 0x080fe20000410000 */
[----:B------:R-:W-:Y:S01]  /*7410*/  FMUL.FTZ R41, R41, R161 ;  /* 0x000000a129297220 */ /* 0x000fe20000410000 */
[----:B------:R-:W-:Y:S01]  /*7420*/  FADD.FTZ R177, R15, R176 ;  /* 0x000000b00fb17221 */ /* 0x000fe20000010000 */
[----:B------:R-:W-:Y:S01]  /*7430*/  MUFU.EX2 R153, R153 ;  /* 0x0000009900997308 */ /* 0x000fe20000000800 */
[----:B----4-:R-:W-:Y:S01]  /*7440*/  FMNMX.FTZ R6, R168, R169, !PT ;  /* 0x000000a9a8067209 */ /* 0x010fe20007810000 */
[-C--:B------:R-:W-:Y:S01]  /*7450*/  FMUL.FTZ R44, R44, R161.reuse ;  /* 0x000000a12c2c7220 */ /* 0x080fe20000410000 */
[-C--:B------:R-:W-:Y:S01]  /*7460*/  FMUL.FTZ R45, R45, R161.reuse ;  /* 0x000000a12d2d7220 */ /* 0x080fe20000410000 */
[-C--:B------:R-:W-:Y:S01]  /*7470*/  FMUL.FTZ R48, R48, R161.reuse ;  /* 0x000000a130307220 */ /* 0x080fe20000410000 */
[C---:B------:R-:W-:Y:S01]  /*7480*/  FSETP.NEU.FTZ.AND P2, PT, R6.reuse, -INF , PT ;  /* 0xff8000000600780b */ /* 0x040fe20003f5d000 */
[C---:B------:R-:W-:Y:S01]  /*7490*/  FMUL.FTZ R3, R6.reuse, UR10 ;  /* 0x0000000a06037c20 */ /* 0x040fe20008410000 */
[-C--:B------:R-:W-:Y:S01]  /*74a0*/  FMUL.FTZ R49, R49, R161.reuse ;  /* 0x000000a131317220 */ /* 0x080fe20000410000 */
[----:B------:R-:W2:Y:S01]  /*74b0*/  MUFU.EX2 R157, R157 ;  /* 0x0000009d009d7308 */ /* 0x000ea20000000800 */
[----:B------:R-:W-:Y:S01]  /*74c0*/  FSEL R20, R6, RZ, P2 ;  /* 0x000000ff06147208 */ /* 0x000fe20001000000 */
[-C--:B------:R-:W-:Y:S01]  /*74d0*/  FMUL.FTZ R52, R52, R161.reuse ;  /* 0x000000a134347220 */ /* 0x080fe20000410000 */
[----:B------:R-:W-:Y:S01]  /*74e0*/  FSEL R3, R3, RZ, P2 ;  /* 0x000000ff03037208 */ /* 0x000fe20001000000 */
[-C--:B------:R-:W-:Y:S01]  /*74f0*/  FMUL.FTZ R53, R53, R161.reuse ;  /* 0x000000a135357220 */ /* 0x080fe20000410000 */
[-C--:B------:R-:W-:Y:S01]  /*7500*/  FMUL.FTZ R56, R56, R161.reuse ;  /* 0x000000a138387220 */ /* 0x080fe20000410000 */
[----:B------:R-:W-:Y:S01]  /*7510*/  FADD.FTZ R20, -R20, R11 ;  /* 0x0000000b14147221 */ /* 0x000fe20000010100 */
[----:B------:R-:W-:Y:S01]  /*7520*/  FMUL.FTZ R57, R57, R161 ;  /* 0x000000a139397220 */ /* 0x000fe20000410000 */
[----:B------:R-:W-:Y:S01]  /*7530*/  FFMA.FTZ R169, R154, UR10, -R3 ;  /* 0x0000000a9aa97c23 */ /* 0x000fe20008010803 */
[----:B------:R-:W-:-:S02]  /*7540*/  @!P1 IMAD R154, R181, 0x40, R16 ;  /* 0x00000040b59a9824 */ /* 0x000fc400078e0210 */
[----:B------:R-:W-:Y:S01]  /*7550*/  FMUL.FTZ R20, R20, UR10 ;  /* 0x0000000a14147c20 */ /* 0x000fe20008410000 */
[--C-:B------:R-:W-:Y:S01]  /*7560*/  FFMA.FTZ R172, R155, UR10, -R3.reuse ;  /* 0x0000000a9bac7c23 */ /* 0x100fe20008010803 */
[----:B------:R-:W-:Y:S01]  /*7570*/  FFMA.FTZ R155, R158, UR10, -R3 ;  /* 0x0000000a9e9b7c23 */ /* 0x000fe20008010803 */
[----:B------:R-:W4:Y:S01]  /*7580*/  MUFU.EX2 R164, R164 ;  /* 0x000000a400a47308 */ /* 0x000f220000000800 */
[----:B------:R-:W-:Y:S01]  /*7590*/  @!P1 LEA R11, R154, UR41, 0x2 ;  /* 0x000000299a0b9c11 */ /* 0x000fe2000f8e10ff */
[----:B---3--:R-:W-:Y:S01]  /*75a0*/  FADD.FTZ R154, R14, R177 ;  /* 0x000000b10e9a7221 */ /* 0x008fe20000010000 */
[--C-:B------:R-:W-:Y:S01]  /*75b0*/  FFMA.FTZ R159, R159, UR10, -R3.reuse ;  /* 0x0000000a9f9f7c23 */ /* 0x100fe20008010803 */
[--C-:B------:R-:W-:Y:S01]  /*75c0*/  FFMA.FTZ R176, R162, UR10, -R3.reuse ;  /* 0x0000000aa2b07c23 */ /* 0x100fe20008010803 */
[--C-:B------:R-:W-:Y:S01]  /*75d0*/  FFMA.FTZ R163, R163, UR10, -R3.reuse ;  /* 0x0000000aa3a37c23 */ /* 0x100fe20008010803 */
[----:B0-----:R-:W-:Y:S01]  /*75e0*/  FADD.FTZ R181, R21, R154 ;  /* 0x0000009a15b57221 */ /* 0x001fe20000010000 */
[----:B--2---:R-:W-:Y:S01]  /*75f0*/  F2FP.BF16.F32.PACK_AB R162, R10, R157 ;  /* 0x0000009d0aa2723e */ /* 0x004fe200000010ff */
[----:B------:R-:W-:Y:S01]  /*7600*/  MUFU.EX2 R169, R169 ;  /* 0x000000a900a97308 */ /* 0x000fe20000000800 */
[----:B------:R-:W-:Y:S01]  /*7610*/  FFMA.FTZ R177, R166, UR10, -R3 ;  /* 0x0000000aa6b17c23 */ /* 0x000fe20008010803 */
[----:B------:R-:W-:Y:S01]  /*7620*/  FADD.FTZ R154, R160, R181 ;  /* 0x000000b5a09a7221 */ /* 0x000fe20000010000 */
[--C-:B------:R-:W-:Y:S01]  /*7630*/  FFMA.FTZ R167, R167, UR10, -R3.reuse ;  /* 0x0000000aa7a77c23 */ /* 0x100fe20008010803 */
[--C-:B------:R-:W-:Y:S01]  /*7640*/  FFMA.FTZ R171, R171, UR10, -R3.reuse ;  /* 0x0000000aabab7c23 */ /* 0x100fe20008010803 */
[--C-:B------:R-:W-:Y:S01]  /*7650*/  FFMA.FTZ R174, R174, UR10, -R3.reuse ;  /* 0x0000000aaeae7c23 */ /* 0x100fe20008010803 */
[----:B------:R-:W-:Y:S01]  /*7660*/  FADD.FTZ R154, R153, R154 ;  /* 0x0000009a999a7221 */ /* 0x000fe20000010000 */
[--C-:B------:R-:W-:Y:S01]  /*7670*/  FFMA.FTZ R175, R175, UR10, -R3.reuse ;  /* 0x0000000aafaf7c23 */ /* 0x100fe20008010803 */
[----:B------:R-:W0:Y:S01]  /*7680*/  MUFU.EX2 R20, R20 ;  /* 0x0000001400147308 */ /* 0x000e220000000800 */
[--C-:B------:R-:W-:Y:S01]  /*7690*/  FFMA.FTZ R178, R178, UR10, -R3.reuse ;  /* 0x0000000ab2b27c23 */ /* 0x100fe20008010803 */
[----:B------:R-:W-:Y:S01]  /*76a0*/  FADD.FTZ R181, R157, R154 ;  /* 0x0000009a9db57221 */ /* 0x000fe20000010000 */
[--C-:B------:R-:W-:Y:S01]  /*76b0*/  FFMA.FTZ R179, R179, UR10, -R3.reuse ;  /* 0x0000000ab3b37c23 */ /* 0x100fe20008010803 */
[--C-:B------:R-:W-:Y:S01]  /*76c0*/  FFMA.FTZ R182, R182, UR10, -R3.reuse ;  /* 0x0000000ab6b67c23 */ /* 0x100fe20008010803 */
[----:B------:R-:W-:Y:S01]  /*76d0*/  FFMA.FTZ R183, R183, UR10, -R3 ;  /* 0x0000000ab7b77c23 */ /* 0x000fe20008010803 */
[----:B------:R-:W-:Y:S01]  /*76e0*/  FADD.FTZ R181, R10, R181 ;  /* 0x000000b50ab57221 */ /* 0x000fe20000010000 */
[----:B------:R-:W-:Y:S01]  /*76f0*/  F2FP.BF16.F32.PACK_AB R154, R12, R13 ;  /* 0x0000000d0c9a723e */ /* 0x000fe200000010ff */
[----:B------:R-:W2:Y:S01]  /*7700*/  MUFU.EX2 R172, R172 ;  /* 0x000000ac00ac7308 */ /* 0x000ea20000000800 */
[----:B------:R3:W-:Y:S01]  /*7710*/  @!P1 STS [R11+0x28800], R161 ;  /* 0x028800a10b009388 */ /* 0x0007e20000000800 */
[----:B----4-:R-:W-:Y:S01]  /*7720*/  FADD.FTZ R158, R164, R181 ;  /* 0x000000b5a49e7221 */ /* 0x010fe20000010000 */
[----:B------:R-:W-:Y:S01]  /*7730*/  F2FP.BF16.F32.PACK_AB R160, R153, R160 ;  /* 0x000000a099a0723e */ /* 0x000fe200000010ff */
[-C--:B------:R-:W-:Y:S01]  /*7740*/  FMUL.FTZ R60, R60, R161.reuse ;  /* 0x000000a13c3c7220 */ /* 0x080fe20000410000 */
[-C--:B------:R-:W-:Y:S01]  /*7750*/  FMUL.FTZ R61, R61, R161.reuse ;  /* 0x000000a13d3d7220 */ /* 0x080fe20000410000 */
[-C--:B------:R-:W-:Y:S01]  /*7760*/  FMUL.FTZ R64, R64, R161.reuse ;  /* 0x000000a140407220 */ /* 0x080fe20000410000 */
[-C--:B------:R-:W-:Y:S01]  /*7770*/  FMUL.FTZ R65, R65, R161.reuse ;  /* 0x000000a141417220 */ /* 0x080fe20000410000 */
[----:B------:R-:W4:Y:S01]  /*7780*/  MUFU.EX2 R165, R165 ;  /* 0x000000a500a57308 */ /* 0x000f220000000800 */
[----:B0-----:R-:W-:Y:S01]  /*7790*/  FFMA.FTZ R7, R20, R4, R169 ;  /* 0x0000000414077223 */ /* 0x001fe200000100a9 */
[----:B------:R0:W-:Y:S01]  /*77a0*/  @!P1 STS [R11+0x28820], R20 ;  /* 0x028820140b009388 */ /* 0x0001e20000000800 */
[-C--:B------:R-:W-:Y:S01]  /*77b0*/  FMUL.FTZ R68, R68, R161.reuse ;  /* 0x000000a144447220 */ /* 0x080fe20000410000 */
[-C--:B------:R-:W-:Y:S01]  /*77c0*/  FMUL.FTZ R69, R69, R161.reuse ;  /* 0x000000a145457220 */ /* 0x080fe20000410000 */
[-C--:B------:R-:W-:Y:S01]  /*77d0*/  FMUL.FTZ R72, R72, R161.reuse ;  /* 0x000000a148487220 */ /* 0x080fe20000410000 */
[-C--:B------:R-:W-:Y:S01]  /*77e0*/  FMUL.FTZ R73, R73, R161.reuse ;  /* 0x000000a149497220 */ /* 0x080fe20000410000 */
[----:B------:R-:W-:Y:S01]  /*77f0*/  FMUL.FTZ R76, R76, R161 ;  /* 0x000000a14c4c7220 */ /* 0x000fe20000410000 */
[----:B------:R-:W5:Y:S01]  /*7800*/  MUFU.EX2 R155, R155 ;  /* 0x0000009b009b7308 */ /* 0x000f620000000800 */
[C---:B--2---:R-:W-:Y:S01]  /*7810*/  FADD.FTZ R4, R172.reuse, R7 ;  /* 0x00000007ac047221 */ /* 0x044fe20000010000 */
[----:B------:R-:W-:Y:S01]  /*7820*/  F2FP.BF16.F32.PACK_AB R153, R172, R169 ;  /* 0x000000a9ac99723e */ /* 0x000fe200000010ff */
[-C--:B------:R-:W-:Y:S01]  /*7830*/  FMUL.FTZ R77, R77, R161.reuse ;  /* 0x000000a14d4d7220 */ /* 0x080fe20000410000 */
[-C--:B------:R-:W-:Y:S01]  /*7840*/  FMUL.FTZ R80, R80, R161.reuse ;  /* 0x000000a150507220 */ /* 0x080fe20000410000 */
[-C--:B------:R-:W-:Y:S01]  /*7850*/  FMUL.FTZ R81, R81, R161.reuse ;  /* 0x000000a151517220 */ /* 0x080fe20000410000 */
[-C--:B------:R-:W-:Y:S01]  /*7860*/  FMUL.FTZ R84, R84, R161.reuse ;  /* 0x000000a154547220 */ /* 0x080fe20000410000 */
[-C--:B------:R-:W-:Y:S01]  /*7870*/  FMUL.FTZ R85, R85, R161.reuse ;  /* 0x000000a155557220 */ /* 0x080fe20000410000 */
[----:B------:R2:W1:Y:S01]  /*7880*/  MUFU.EX2 R168, R180 ;  /* 0x000000b400a87308 */ /* 0x0004620000000800 */
[----:B----4-:R-:W-:Y:S01]  /*7890*/  F2FP.BF16.F32.PACK_AB R164, R165, R164 ;  /* 0x000000a4a5a4723e */ /* 0x010fe200000010ff */
[-C--:B------:R-:W-:Y:S01]  /*78a0*/  FMUL.FTZ R88, R88, R161.reuse ;  /* 0x000000a158587220 */ /* 0x080fe20000410000 */
[-C--:B------:R-:W-:Y:S01]  /*78b0*/  FMUL.FTZ R89, R89, R161.reuse ;  /* 0x000000a159597220 */ /* 0x080fe20000410000 */
[-C--:B------:R-:W-:Y:S01]  /*78c0*/  FMUL.FTZ R92, R92, R161.reuse ;  /* 0x000000a15c5c7220 */ /* 0x080fe20000410000 */
[-C--:B------:R-:W-:Y:S01]  /*78d0*/  FMUL.FTZ R93, R93, R161.reuse ;  /* 0x000000a15d5d7220 */ /* 0x080fe20000410000 */
[-C--:B------:R-:W-:Y:S01]  /*78e0*/  FMUL.FTZ R96, R96, R161.reuse ;  /* 0x000000a160607220 */ /* 0x080fe20000410000 */
[-C--:B------:R-:W-:Y:S01]  /*78f0*/  FMUL.FTZ R97, R97, R161.reuse ;  /* 0x000000a161617220 */ /* 0x080fe20000410000 */
[----:B------:R-:W4:Y:S01]  /*7900*/  MUFU.EX2 R173, R173 ;  /* 0x000000ad00ad7308 */ /* 0x000f220000000800 */
[----:B--2---:R-:W-:Y:S01]  /*7910*/  FFMA.FTZ R180, R170, UR10, -R3 ;  /* 0x0000000aaab47c23 */ /* 0x004fe20008010803 */
[----:B------:R-:W-:Y:S01]  /*7920*/  FADD.FTZ R3, R165, R158 ;  /* 0x0000009ea5037221 */ /* 0x000fe20000010000 */
[----:B-----5:R-:W-:Y:S01]  /*7930*/  FADD.FTZ R7, R155, R4 ;  /* 0x000000049b077221 */ /* 0x020fe20000010000 */
[----:B------:R-:W-:Y:S01]  /*7940*/  F2FP.BF16.F32.PACK_AB R158, R21, R14 ;  /* 0x0000000e159e723e */ /* 0x000fe200000010ff */
        /* <DEDUP_REMOVED lines=38> */
[----:B------:R-:W-:Y:S01]  /*7bb0*/  FMUL.FTZ R149, R149, R161 ;  /* 0x000000a195957220 */ /* 0x000fe20000410000 */
[----:B------:R-:W-:Y:S01]  /*7bc0*/  F2FP.BF16.F32.PACK_AB R157, R157, R176 ;  /* 0x000000b09d9d723e */ /* 0x000fe200000010ff */
[-C--:B------:R-:W-:Y:S01]  /*7bd0*/  FMUL.FTZ R26, R26, R20.reuse ;  /* 0x000000141a1a7220 */ /* 0x080fe20000410000 */
[-C--:B------:R-:W-:Y:S01]  /*7be0*/  FMUL.FTZ R27, R27, R20.reuse ;  /* 0x000000141b1b7220 */ /* 0x080fe20000410000 */
[-C--:B------:R-:W-:Y:S01]  /*7bf0*/  FMUL.FTZ R30, R30, R20.reuse ;  /* 0x000000141e1e7220 */ /* 0x080fe20000410000 */
[-C--:B------:R-:W-:Y:S01]  /*7c00*/  FMUL.FTZ R31, R31, R20.reuse ;  /* 0x000000141f1f7220 */ /* 0x080fe20000410000 */
[----:B------:R-:W4:Y:S01]  /*7c10*/  MUFU.EX2 R180, R180 ;  /* 0x000000b400b47308 */ /* 0x000f220000000800 */
[----:B--2---:R-:W-:Y:S01]  /*7c20*/  FADD.FTZ R7, R159, R12 ;  /* 0x0000000c9f077221 */ /* 0x004fe20000010000 */
[----:B------:R0:W-:Y:S01]  /*7c30*/  STSM.16.M88.4 [R18+0x26800], R152 ;  /* 0x0268009812007844 */ /* 0x0001e20000000200 */
        /* <DEDUP_REMOVED lines=23> */
[----:B---3--:R-:W-:Y:S01]  /*7db0*/  F2FP.BF16.F32.PACK_AB R161, R171, R180 ;  /* 0x000000b4aba1723e */ /* 0x008fe200000010ff */
        /* <DEDUP_REMOVED lines=20> */
[----:B------:R0:W-:Y:S01]  /*7f00*/  STSM.16.M88.4 [R23], R160 ;  /* 0x000000a017007844 */ /* 0x0001e20000000200 */
[----:B------:R-:W3:Y:S01]  /*7f10*/  MUFU.EX2 R167, R182 ;  /* 0x000000b600a77308 */ /* 0x000ee20000000800 */
        /* <DEDUP_REMOVED lines=18> */
[-C--:B------:R-:W-:Y:S01]  /*8040*/  FMUL.FTZ R119, R119, R20.reuse ;  /* 0x0000001477777220 */ /* 0x080fe20000410000 */
[-C--:B------:R-:W-:Y:S01]  /*8050*/  FMUL.FTZ R122, R122, R20.reuse ;  /* 0x000000147a7a7220 */ /* 0x080fe20000410000 */
[-C--:B------:R-:W-:Y:S01]  /*8060*/  FMUL.FTZ R123, R123, R20.reuse ;  /* 0x000000147b7b7220 */ /* 0x080fe20000410000 */
[-C--:B------:R-:W-:Y:S01]  /*8070*/  FMUL.FTZ R126, R126, R20.reuse ;  /* 0x000000147e7e7220 */ /* 0x080fe20000410000 */
[-C--:B------:R-:W-:Y:S01]  /*8080*/  FMUL.FTZ R127, R127, R20.reuse ;  /* 0x000000147f7f7220 */ /* 0x080fe20000410000 */
[-C--:B------:R-:W-:Y:S01]  /*8090*/  FMUL.FTZ R130, R130, R20.reuse ;  /* 0x0000001482827220 */ /* 0x080fe20000410000 */
[C---:B--2---:R-:W-:Y:S01]  /*80a0*/  F2FP.BF16.F32.PACK_AB R167, R14.reuse, R167 ;  /* 0x000000a70ea7723e */ /* 0x044fe200000010ff */
[----:B------:R-:W-:Y:S01]  /*80b0*/  FADD.FTZ R4, R14, R7 ;  /* 0x000000070e047221 */ /* 0x000fe20000010000 */
[-C--:B------:R-:W-:Y:S01]  /*80c0*/  FMUL.FTZ R131, R131, R20.reuse ;  /* 0x0000001483837220 */ /* 0x080fe20000410000 */
[-C--:B------:R-:W-:Y:S01]  /*80d0*/  FMUL.FTZ R134, R134, R20.reuse ;  /* 0x0000001486867220 */ /* 0x080fe20000410000 */
[-C--:B------:R-:W-:Y:S01]  /*80e0*/  FMUL.FTZ R135, R135, R20.reuse ;  /* 0x0000001487877220 */ /* 0x080fe20000410000 */
[----:B------:R0:W-:Y:S01]  /*80f0*/  STSM.16.M88.4 [R22], R164 ;  /* 0x000000a416007844 */ /* 0x0001e20000000200 */
        /* <DEDUP_REMOVED lines=10> */
.L_x_2239:
[----:B------:R1:W2:Y:S01]  /*81a0*/  SYNCS.PHASECHK.TRANS64.TRYWAIT P1, [UR21+0x28c50], R8 ;  /* 0x028c5008ff0075a7 */ /* 0x0002a20008020155 */
[----:B------:R-:W-:Y:S05]  /*81b0*/  @!P0 BRA `(.L_x_2240) ;  /* 0x0000000000048947 */ /* 0x000fea0003800000 */
[----:B------:R-:W-:Y:S01]  /*81c0*/  BPT.TRAP 0x1 ;  /* 0x000000040000795c */ /* 0x000fe20000300000 */
.L_x_2240:
[----:B--2---:R-:W-:Y:S05]  /*81d0*/  @P1 BRA `(.L_x_2241) ;  /* 0x0000000000081947 */ /* 0x004fea0003800000 */
[----:B------:R-:W2:Y:S02]  /*81e0*/  SYNCS.PHASECHK.TRANS64.TRYWAIT P1, [UR21+0x28c50], R8 ;  /* 0x028c5008ff0075a7 */ /* 0x000ea40008020155 */
[----:B--2---:R-:W-:Y:S05]  /*81f0*/  @!P1 BRA `(.L_x_2242) ;  /* 0x000000d800a49947 */ /* 0x004fea0003800000 */
.L_x_2241:
        /* <DEDUP_REMOVED lines=34> */
.L_x_2243:
[----:B------:R-:W-:Y:S01]  /*8420*/  UIADD3 UR21, UR21, 0x28c60, URZ ;  /* 0x00028c6015157890 */ /* 0x000fe2000fffe03f */
[C---:B------:R-:W-:Y:S01]  /*8430*/  ISETP.GT.AND P1, PT, R9.reuse, UR20, PT ;  /* 0x0000001409007c0c */ /* 0x040fe2000bf24270 */
[----:B------:R-:W-:Y:S01]  /*8440*/  UMOV UR26, UR38 ;  /* 0x00000026001a7c82 */ /* 0x000fe20008000000 */
[----:B------:R-:W-:Y:S01]  /*8450*/  IADD3 R9, R9, -0x1, RZ ;  /* 0xffffffff09097810 */ /* 0x000fe20007ffe0ff */
[----:B------:R-:W-:Y:S01]  /*8460*/  UPRMT UR21, UR40, 0x654, UR21 ;  /* 0x0000065428157896 */ /* 0x000fe20008000015 */
[----:B0-----:R-:W-:Y:S02]  /*8470*/  IMAD.MOV.U32 R11, RZ, RZ, R6 ;  /* 0x000000ffff0b7224 */ /* 0x001fe400078e0006 */
[----:B------:R-:W-:-:S06]  /*8480*/  IMAD.MOV.U32 R10, RZ, RZ, R5 ;  /* 0x000000ffff0a7224 */ /* 0x000fcc00078e0005 */
[----:B------:R-:W-:Y:S01]  /*8490*/  SYNCS.ARRIVE.TRANS64.RED.A1T0 RZ, [UR21], RZ ;  /* 0x000000ffffff79a7 */ /* 0x000fe20008100415 */
[----:B------:R-:W-:Y:S05]  /*84a0*/  @P1 BRA `(.L_x_2244) ;  /* 0xffffffdc00181947 */ /* 0x000fea000383ffff */
.L_x_2225:
[----:B------:R-:W-:Y:S02]  /*84b0*/  UISETP.NE.AND UP1, UPT, UR52, URZ, UPT ;  /* 0x0000003f3400728c */ /* 0x000fe4000bf25270 */
[----:B------:R-:W-:Y:S02]  /*84c0*/  UISETP.NE.AND UP0, UPT, UR51, URZ, UPT ;  /* 0x0000003f3300728c */ /* 0x000fe4000bf05270 */
[----:B------:R-:W-:Y:S02]  /*84d0*/  UIADD3 UR11, UR45, 0x3f, URZ ;  /* 0x0000003f2d0b7890 */ /* 0x000fe4000fffe03f */
[----:B------:R-:W-:Y:S02]  /*84e0*/  UIADD3 UR14, UR48, 0x1, -UR50 ;  /* 0x00000001300e7890 */ /* 0x000fe4000fffe832 */
[----:B------:R-:W-:-:S03]  /*84f0*/  PLOP3.LUT P1, PT, PT, PT, UP0, 0x40, 0x0 ;  /* 0x000000000000781c */ /* 0x000fc60003f2e808 */
[----:B------:R-:W-:Y:S01]  /*8500*/  @UP1 ULDC UR6, c[0x0][0x44c] ;  /* 0x0001130000061ab9 */ /* 0x000fe20000000800 */
[----:B------:R-:W-:Y:S01]  /*8510*/  @UP1 ULDC UR15, c[0x0][0x450] ;  /* 0x00011400000f1ab9 */ /* 0x000fe20000000800 */
[----:B------:R-:W-:-:S04]  /*8520*/  UIMAD.WIDE.U32 UR6, UR11, UR6, URZ ;  /* 0x000000060b0672a5 */ /* 0x000fc8000f8e003f */
[----:B------:R-:W-:-:S04]  /*8530*/  @UP1 USHF.R.U32.HI UR11, URZ, UR15, UR7 ;  /* 0x0000000f3f0b1299 */ /* 0x000fc80008011607 */
[----:B------:R-:W-:-:S04]  /*8540*/  UIADD3 UR11, UR14, UR11, URZ ;  /* 0x0000000b0e0b7290 */ /* 0x000fc8000fffe03f */
[----:B------:R-:W-:Y:S01]  /*8550*/  UIADD3 UR22, UR11, -UR22, URZ ;  /* 0x800000160b167290 */ /* 0x000fe2000fffe03f */
[----:B------:R-:W-:Y:S11]  /*8560*/  @P1 BRA `(.L_x_2245) ;  /* 0x00000000004c1947 */ /* 0x000ff60003800000 */
[----:B------:R-:W-:-:S06]  /*8570*/  UISETP.GT.AND UP0, UPT, UR11, -0x1, UPT ;  /* 0xffffffff0b00788c */ /* 0x000fcc000bf04270 */
[----:B------:R-:W-:-:S13]  /*8580*/  PLOP3.LUT P1, PT, PT, PT, UP0, 0x80, 0x0 ;  /* 0x000000000000781c */ /* 0x000fda0003f2f008 */
[----:B------:R-:W-:Y:S05]  /*8590*/  @P1 BRA `(.L_x_2246) ;  /* 0x0000000000201947 */ /* 0x000fea0003800000 */
[----:B------:R-:W-:Y:S01]  /*85a0*/  ULDC UR14, c[0x0][0x9e4] ;  /* 0x00027900000e7ab9 */ /* 0x000fe20000000800 */
[----:B------:R-:W-:Y:S02]  /*85b0*/  ULOP3.LUT UR11, URZ, UR11, URZ, 0x33, !UPT ;  /* 0x0000000b3f0b7292 */ /* 0x000fe4000f8e333f */
[----:B------:R-:W-:-:S11]  /*85c0*/  UISETP.NE.AND UP0, UPT, UR14, 0x1, UPT ;  /* 0x000000010e00788c */ /* 0x000fd6000bf05270 */
[----:B------:R-:W-:Y:S02]  /*85d0*/  @UP0 ULDC.64 UR18, c[0x0][0x9e8] ;  /* 0x00027a0000120ab9 */ /* 0x000fe40000000a00 */
[----:B------:R-:W-:-:S04]  /*85e0*/  UIMAD.WIDE.U32 UR6, UR11, UR18, URZ ;  /* 0x000000120b0672a5 */ /* 0x000fc8000f8e003f */
[----:B------:R-:W-:-:S04]  /*85f0*/  @UP0 USHF.R.U32.HI UR11, URZ, UR19, UR7 ;  /* 0x000000133f0b0299 */ /* 0x000fc80008011607 */
[----:B------:R-:W-:Y:S01]  /*8600*/  ULOP3.LUT UR11, URZ, UR11, URZ, 0x33, !UPT ;  /* 0x0000000b3f0b7292 */ /* 0x000fe2000f8e333f */
[----:B------:R-:W-:Y:S11]  /*8610*/  BRA `(.L_x_2247) ;  /* 0x0000000000147947 */ /* 0x000ff60003800000 */
.L_x_2246:
[----:B------:R-:W-:Y:S02]  /*8620*/  ULDC UR14, c[0x0][0x9e4] ;  /* 0x00027900000e7ab9 */ /* 0x000fe40000000800 */
[----:B------:R-:W-:-:S11]  /*8630*/  UISETP.NE.AND UP0, UPT, UR14, 0x1, UPT ;  /* 0x000000010e00788c */ /* 0x000fd6000bf05270 */
[----:B------:R-:W-:Y:S02]  /*8640*/  @UP0 ULDC.64 UR18, c[0x0][0x9e8] ;  /* 0x00027a0000120ab9 */ /* 0x000fe40000000a00 */
[----:B------:R-:W-:-:S04]  /*8650*/  UIMAD.WIDE.U32 UR6, UR11, UR18, URZ ;  /* 0x000000120b0672a5 */ /* 0x000fc8000f8e003f */
[----:B------:R-:W-:-:S12]  /*8660*/  @UP0 USHF.R.U32.HI UR11, URZ, UR19, UR7 ;  /* 0x000000133f0b0299 */ /* 0x000fd80008011607 */
.L_x_2247:
[----:B------:R-:W-:-:S04]  /*8670*/  UIMAD UR11, UR11, UR14, URZ ;  /* 0x0000000e0b0b72a4 */ /* 0x000fc8000f8e023f */
[----:B------:R-:W-:-:S04]  /*8680*/  UISETP.LT.AND UP0, UPT, UR22, UR11, UPT ;  /* 0x0000000b1600728c */ /* 0x000fc8000bf01270 */
[----:B------:R-:W-:-:S12]  /*8690*/  USEL UR22, UR22, UR11, !UP0 ;  /* 0x0000000b16167287 */ /* 0x000fd8000c000000 */
.L_x_2245:
[----:B------:R-:W-:-:S04]  /*86a0*/  UIADD3 UR22, UR22, 0x3f, URZ ;  /* 0x0000003f16167890 */ /* 0x000fc8000fffe03f */
        /* <DEDUP_REMOVED lines=9> */
[----:B-1234-:R-:W-:Y:S01]  /*8740*/  IMAD.MOV.U32 R8, RZ, RZ, R5 ;  /* 0x000000ffff087224 */ /* 0x01efe200078e0005 */
[----:B------:R-:W-:-:S06]  /*8750*/  ULDC UR21, c[0x0][0x988] ;  /* 0x0002620000157ab9 */ /* 0x000fcc0000000800 */
.L_x_2259:
[----:B------:R-:W-:Y:S01]  /*8760*/  UIADD3 UR38, UR23, 0x1, URZ ;  /* 0x0000000117267890 */ /* 0x000fe2000fffe03f */
[C---:B------:R-:W-:Y:S01]  /*8770*/  ISETP.GT.AND P1, PT, R9.reuse, UR20, PT ;  /* 0x0000001409007c0c */ /* 0x040fe2000bf24270 */
[----:B------:R-:W-:Y:S02]  /*8780*/  VIADD R9, R9, 0xffffffff ;  /* 0xffffffff09097836 */ /* 0x000fe40000000000 */
[----:B------:R-:W-:-:S04]  /*8790*/  UISETP.NE.AND UP0, UPT, UR38, 0x2, UPT ;  /* 0x000000022600788c */ /* 0x000fc8000bf05270 */
[----:B------:R-:W-:Y:S02]  /*87a0*/  USEL UR6, URZ, 0x1, UP0 ;  /* 0x000000013f067887 */ /* 0x000fe40008000000 */
[----:B------:R-:W-:Y:S02]  /*87b0*/  USEL UR38, UR38, URZ, UP0 ;  /* 0x0000003f26267287 */ /* 0x000fe40008000000 */
[----:B------:R-:W-:Y:S01]  /*87c0*/  ULOP3.LUT UR37, UR37, UR6, URZ, 0x3c, !UPT ;  /* 0x0000000625257292 */ /* 0x000fe2000f8e3c3f */
[----:B01-3--:R-:W-:Y:S11]  /*87d0*/  @!P0 BRA `(.L_x_2249) ;  /* 0x0000000000048947 */ /* 0x00bff60003800000 */
[----:B------:R-:W-:Y:S01]  /*87e0*/  BPT.TRAP 0x1 ;  /* 0x000000040000795c */ /* 0x000fe20000300000 */
.L_x_2249:
[----:B------:R-:W-:Y:S01]  /*87f0*/  ULEA UR22, UR38, UR41, 0x3 ;  /* 0x0000002926167291 */ /* 0x000fe2000f8e183f */
[----:B------:R-:W-:-:S05]  /*8800*/  IMAD.U32 R7, RZ, RZ, UR37 ;  /* 0x00000025ff077e24 */ /* 0x000fca000f8e00ff */
[----:B------:R-:W-:-:S04]  /*8810*/  SHF.L.U32 R7, R7, 0x1f, RZ ;  /* 0x0000001f07077819 */ /* 0x000fc800000006ff */
[----:B------:R1:W2:Y:S01]  /*8820*/  SYNCS.PHASECHK.TRANS64.TRYWAIT P2, [UR22+0x28c30], R7 ;  /* 0x028c3007ff0075a7 */ /* 0x0002a20008040156 */
[----:B------:R-:W-:Y:S05]  /*8830*/  @!P0 BRA `(.L_x_2250) ;  /* 0x0000000000048947 */ /* 0x000fea0003800000 */
[----:B------:R-:W-:Y:S01]  /*8840*/  BPT.TRAP 0x1 ;  /* 0x000000040000795c */ /* 0x000fe20000300000 */
.L_x_2250:
[----:B--2---:R-:W-:Y:S05]  /*8850*/  @P2 BRA `(.L_x_2251) ;  /* 0x0000000000082947 */ /* 0x004fea0003800000 */
[----:B------:R-:W2:Y:S02]  /*8860*/  SYNCS.PHASECHK.TRANS64.TRYWAIT P2, [UR22+0x28c30], R7 ;  /* 0x028c3007ff0075a7 */ /* 0x000ea40008040156 */
[----:B--2---:R-:W-:Y:S05]  /*8870*/  @!P2 BRA `(.L_x_2252) ;  /* 0x000000d4001ca947 */ /* 0x004fea0003800000 */
.L_x_2251:
        /* <DEDUP_REMOVED lines=23> */
.L_x_2253:
[----:B--2---:R-:W-:Y:S01]  /*89f0*/  FMNMX.FTZ R6, R152, R8, !PT ;  /* 0x0000000898067209 */ /* 0x004fe20007810000 */
        /* <DEDUP_REMOVED lines=51> */
[----:B------:R-:W-:-:S02]  /*8d30*/  FFMA.FTZ R181, R181, UR10, -R205 ;  /* 0x0000000ab5b57c23 */ /* 0x000fc400080108cd */
[----:B------:R-:W-:Y:S01]  /*8d40*/  FMNMX.FTZ R6, R178, R15, !PT ;  /* 0x0000000fb2067209 */ /* 0x000fe20007810000 */
[----:B------:R-:W0:Y:S03]  /*8d50*/  MUFU.EX2 R8, R8 ;  /* 0x0000000800087308 */ /* 0x000e260000000800 */
[----:B------:R-:W-:-:S04]  /*8d60*/  FMNMX.FTZ R15, R179, R6, !PT ;  /* 0x00000006b30f7209 */ /* 0x000fc80007810000 */
[----:B------:R-:W-:Y:S01]  /*8d70*/  FMNMX.FTZ R6, R182, R15, !PT ;  /* 0x0000000fb6067209 */ /* 0x000fe20007810000 */
[----:B------:R-:W2:Y:S01]  /*8d80*/  MUFU.EX2 R152, R152 ;  /* 0x0000009800987308 */ /* 0x000ea20000000800 */
[--C-:B------:R-:W-:Y:S01]  /*8d90*/  FFMA.FTZ R15, R161, UR10, -R205.reuse ;  /* 0x0000000aa10f7c23 */ /* 0x100fe200080108cd */
[--C-:B------:R-:W-:Y:S01]  /*8da0*/  FFMA.FTZ R161, R169, UR10, -R205.reuse ;  /* 0x0000000aa9a17c23 */ /* 0x100fe200080108cd */
[----:B------:R-:W-:Y:S01]  /*8db0*/  FMNMX.FTZ R6, R183, R6, !PT ;  /* 0x00000006b7067209 */ /* 0x000fe20007810000 */
[----:B------:R-:W-:-:S04]  /*8dc0*/  FFMA.FTZ R169, R177, UR10, -R205 ;  /* 0x0000000ab1a97c23 */ /* 0x000fc800080108cd */
[----:B------:R-:W3:Y:S01]  /*8dd0*/  SHFL.BFLY PT, R157, R6, 0x2, 0x1f ;  /* 0x0c401f00069d7f89 */ /* 0x000ee200000e0000 */
        /* <DEDUP_REMOVED lines=23> */
[----:B---3--:R-:W-:Y:S01]  /*8f50*/  FMNMX.FTZ R157, R6, R157, !PT ;  /* 0x0000009d069d7209 */ /* 0x008fe20007810000 */
[----:B------:R-:W-:Y:S01]  /*8f60*/  MUFU.EX2 R15, R15 ;  /* 0x0000000f000f7308 */ /* 0x000fe20000000800 */
[-C--:B------:R-:W-:Y:S01]  /*8f70*/  FMUL.FTZ R64, R64, R8.reuse ;  /* 0x0000000840407220 */ /* 0x080fe20000410000 */
[-C--:B------:R-:W-:Y:S01]  /*8f80*/  FMUL.FTZ R65, R65, R8.reuse ;  /* 0x0000000841417220 */ /* 0x080fe20000410000 */
[-C--:B------:R-:W-:Y:S01]  /*8f90*/  FMUL.FTZ R68, R68, R8.reuse ;  /* 0x0000000844447220 */ /* 0x080fe20000410000 */
[----:B------:R-:W0:Y:S01]  /*8fa0*/  SHFL.BFLY PT, R6, R157, 0x1, 0x1f ;  /* 0x0c201f009d067f89 */ /* 0x000e2200000e0000 */
        /* <DEDUP_REMOVED lines=23> */
[----:B0-----:R-:W-:Y:S01]  /*9120*/  FMNMX.FTZ R6, R157, R6, !PT ;  /* 0x000000069d067209 */ /* 0x001fe20007810000 */
[-C--:B------:R-:W-:Y:S01]  /*9130*/  FMUL.FTZ R109, R109, R8.reuse ;  /* 0x000000086d6d7220 */ /* 0x080fe20000410000 */
[-C--:B------:R-:W-:Y:S01]  /*9140*/  FMUL.FTZ R112, R112, R8.reuse ;  /* 0x0000000870707220 */ /* 0x080fe20000410000 */
[-C--:B------:R-:W-:Y:S01]  /*9150*/  FMUL.FTZ R113, R113, R8.reuse ;  /* 0x0000000871717220 */ /* 0x080fe20000410000 */
[----:B------:R-:W-:Y:S01]  /*9160*/  MUFU.EX2 R161, R161 ;  /* 0x000000a100a17308 */ /* 0x000fe20000000800 */
[----:B------:R-:W-:Y:S01]  /*9170*/  FADD.FTZ R157, -R6, R11 ;  /* 0x0000000b069d7221 */ /* 0x000fe20000010100 */
[-C--:B------:R-:W-:Y:S01]  /*9180*/  FMUL.FTZ R116, R116, R8.reuse ;  /* 0x0000000874747220 */ /* 0x080fe20000410000 */
[-C--:B------:R-:W-:Y:S01]  /*9190*/  FMUL.FTZ R117, R117, R8.reuse ;  /* 0x0000000875757220 */ /* 0x080fe20000410000 */
[-C--:B------:R-:W-:Y:S01]  /*91a0*/  FMUL.FTZ R120, R120, R8.reuse ;  /* 0x0000000878787220 */ /* 0x080fe20000410000 */
[----:B------:R-:W-:Y:S01]  /*91b0*/  FMUL.FTZ R173, R157, UR10 ;  /* 0x0000000a9dad7c20 */ /* 0x000fe20008410000 */
[----:B------:R-:W-:Y:S01]  /*91c0*/  FMUL.FTZ R157, R6, UR10 ;  /* 0x0000000a069d7c20 */ /* 0x000fe20008410000 */
[-C--:B------:R-:W-:Y:S01]  /*91d0*/  FMUL.FTZ R121, R121, R8.reuse ;  /* 0x0000000879797220 */ /* 0x080fe20000410000 */
[----:B------:R-:W-:Y:S01]  /*91e0*/  MUFU.EX2 R14, R14 ;  /* 0x0000000e000e7308 */ /* 0x000fe20000000800 */
[----:B------:R-:W-:Y:S01]  /*91f0*/  FMUL.FTZ R124, R124, R8 ;  /* 0x000000087c7c7220 */ /* 0x000fe20000410000 */
[--C-:B------:R-:W-:Y:S01]  /*9200*/  FFMA.FTZ R168, R154, UR10, -R157.reuse ;  /* 0x0000000a9aa87c23 */ /* 0x100fe2000801089d */
        /* <DEDUP_REMOVED lines=10> */
[----:B------:R-:W-:Y:S02]  /*92b0*/  IMAD.U32 R171, RZ, RZ, UR23 ;  /* 0x00000017ffab7e24 */ /* 0x000fe4000f8e00ff */
[--C-:B------:R-:W-:Y:S01]  /*92c0*/  FFMA.FTZ R162, R166, UR10, -R157.reuse ;  /* 0x0000000aa6a27c23 */ /* 0x100fe2000801089d */
[--C-:B------:R-:W-:Y:S01]  /*92d0*/  FFMA.FTZ R166, R170, UR10, -R157.reuse ;  /* 0x0000000aaaa67c23 */ /* 0x100fe2000801089d */
[----:B------:R-:W0:Y:S01]  /*92e0*/  MUFU.EX2 R168, R168 ;  /* 0x000000a800a87308 */ /* 0x000e220000000800 */
[--C-:B------:R-:W-:Y:S01]  /*92f0*/  FFMA.FTZ R179, R179, UR10, -R157.reuse ;  /* 0x0000000ab3b37c23 */ /* 0x100fe2000801089d */
[--C-:B------:R-:W-:Y:S01]  /*9300*/  FFMA.FTZ R182, R182, UR10, -R157.reuse ;  /* 0x0000000ab6b67c23 */ /* 0x100fe2000801089d */
[----:B------:R-:W-:Y:S01]  /*9310*/  FFMA.FTZ R183, R183, UR10, -R157 ;  /* 0x0000000ab7b77c23 */ /* 0x000fe2000801089d */
[-C--:B------:R-:W-:Y:S01]  /*9320*/  FMUL.FTZ R125, R125, R8.reuse ;  /* 0x000000087d7d7220 */ /* 0x080fe20000410000 */
[-C--:B------:R-:W-:Y:S01]  /*9330*/  FMUL.FTZ R128, R128, R8.reuse ;  /* 0x0000000880807220 */ /* 0x080fe20000410000 */
[-C--:B------:R-:W-:Y:S01]  /*9340*/  FMUL.FTZ R129, R129, R8.reuse ;  /* 0x0000000881817220 */ /* 0x080fe20000410000 */
[----:B------:R-:W-:Y:S01]  /*9350*/  @!P2 IMAD R154, R171, 0x40, R16 ;  /* 0x00000040ab9aa824 */ /* 0x000fe200078e0210 */
[----:B------:R-:W3:Y:S01]  /*9360*/  MUFU.EX2 R155, R155 ;  /* 0x0000009b009b7308 */ /* 0x000ee20000000800 */
[----:B------:R-:W-:Y:S01]  /*9370*/  FFMA.FTZ R171, R8, R3, R13 ;  /* 0x0000000308ab7223 */ /* 0x000fe2000001000d */
[----:B------:R-:W-:Y:S01]  /*9380*/  FFMA.FTZ R3, R174, UR10, -R157 ;  /* 0x0000000aae037c23 */ /* 0x000fe2000801089d */
[-C--:B------:R-:W-:Y:S01]  /*9390*/  FMUL.FTZ R132, R132, R8.reuse ;  /* 0x0000000884847220 */ /* 0x080fe20000410000 */
[-C--:B------:R-:W-:Y:S01]  /*93a0*/  FMUL.FTZ R133, R133, R8.reuse ;  /* 0x0000000885857220 */ /* 0x080fe20000410000 */
[C---:B--2---:R-:W-:Y:S01]  /*93b0*/  FADD.FTZ R171, R152.reuse, R171 ;  /* 0x000000ab98ab7221 */ /* 0x044fe20000010000 */
[----:B------:R-:W-:Y:S01]  /*93c0*/  F2FP.BF16.F32.PACK_AB R152, R152, R13 ;  /* 0x0000000d9898723e */ /* 0x000fe200000010ff */
[----:B------:R-:W-:Y:S01]  /*93d0*/  FMUL.FTZ R136, R136, R8 ;  /* 0x0000000888887220 */ /* 0x000fe20000410000 */
[----:B------:R-:W2:Y:S01]  /*93e0*/  MUFU.EX2 R158, R158 ;  /* 0x0000009e009e7308 */ /* 0x000ea20000000800 */
[----:B0-----:R-:W-:Y:S01]  /*93f0*/  FFMA.FTZ R170, R173, R4, R168 ;  /* 0x00000004adaa7223 */ /* 0x001fe200000100a8 */
[----:B------:R-:W-:Y:S01]  /*9400*/  FFMA.FTZ R4, R175, UR10, -R157 ;  /* 0x0000000aaf047c23 */ /* 0x000fe2000801089d */
[----:B------:R-:W-:Y:S01]  /*9410*/  FADD.FTZ R174, R10, R171 ;  /* 0x000000ab0aae7221 */ /* 0x000fe20000010000 */
[-C--:B------:R-:W-:Y:S01]  /*9420*/  FMUL.FTZ R137, R137, R8.reuse ;  /* 0x0000000889897220 */ /* 0x080fe20000410000 */
[-C--:B------:R-:W-:Y:S01]  /*9430*/  FMUL.FTZ R140, R140, R8.reuse ;  /* 0x000000088c8c7220 */ /* 0x080fe20000410000 */
[-C--:B------:R-:W-:Y:S01]  /*9440*/  FMUL.FTZ R141, R141, R8.reuse ;  /* 0x000000088d8d7220 */ /* 0x080fe20000410000 */
[----:B------:R-:W-:Y:S01]  /*9450*/  FADD.FTZ R171, R153, R174 ;  /* 0x000000ae99ab7221 */ /* 0x000fe20000010000 */
[----:B------:R-:W0:Y:S01]  /*9460*/  MUFU.EX2 R177, R177 ;  /* 0x000000b100b17308 */ /* 0x000e220000000800 */
[----:B---3--:R-:W-:Y:S01]  /*9470*/  FADD.FTZ R175, R155, R170 ;  /* 0x000000aa9baf7221 */ /* 0x008fe20000010000 */
[----:B------:R-:W-:Y:S01]  /*9480*/  FFMA.FTZ R170, R178, UR10, -R157 ;  /* 0x0000000ab2aa7c23 */ /* 0x000fe2000801089d */
[----:B------:R-:W-:Y:S01]  /*9490*/  FADD.FTZ R174, R156, R171 ;  /* 0x000000ab9cae7221 */ /* 0x000fe20000010000 */
[----:B------:R-:W-:Y:S01]  /*94a0*/  @!P2 LEA R157, R154, UR41, 0x2 ;  /* 0x000000299a9dac11 */ /* 0x000fe2000f8e10ff */
[----:B------:R-:W-:Y:S01]  /*94b0*/  FMUL.FTZ R144, R144, R8 ;  /* 0x0000000890907220 */ /* 0x000fe20000410000 */
[----:B------:R-:W-:Y:S01]  /*94c0*/  F2FP.BF16.F32.PACK_AB R156, R15, R156 ;  /* 0x0000009c0f9c723e */ /* 0x000fe200000010ff */
[-C--:B------:R-:W-:Y:S01]  /*94d0*/  FMUL.FTZ R145, R145, R8.reuse ;  /* 0x0000000891917220 */ /* 0x080fe20000410000 */
[----:B------:R-:W3:Y:S01]  /*94e0*/  MUFU.EX2 R159, R159 ;  /* 0x0000009f009f7308 */ /* 0x000ee20000000800 */
[----:B--2---:R-:W-:Y:S01]  /*94f0*/  FADD.FTZ R176, R158, R175 ;  /* 0x000000af9eb07221 */ /* 0x004fe20000010000 */
[----:B------:R-:W-:Y:S01]  /*9500*/  FADD.FTZ R175, R15, R174 ;  /* 0x000000ae0faf7221 */ /* 0x000fe20000010000 */
[----:B------:R-:W-:Y:S01]  /*9510*/  @!P2 STS [R157+0x28800], R8 ;  /* 0x028800089d00a388 */ /* 0x000fe20000000800 */
[-C--:B------:R-:W-:Y:S01]  /*9520*/  FMUL.FTZ R148, R148, R8.reuse ;  /* 0x0000000894947220 */ /* 0x080fe20000410000 */
[----:B------:R-:W-:Y:S01]  /*9530*/  FMUL.FTZ R149, R149, R8 ;  /* 0x0000000895957220 */ /* 0x000fe20000410000 */
[----:B------:R-:W-:Y:S01]  /*9540*/  FADD.FTZ R154, R12, R175 ;  /* 0x000000af0c9a7221 */ /* 0x000fe20000010000 */
[----:B------:R2:W-:Y:S01]  /*9550*/  @!P2 STS [R157+0x28820], R173 ;  /* 0x028820ad9d00a388 */ /* 0x0005e20000000800 */
[----:B------:R-:W4:Y:S01]  /*9560*/  MUFU.EX2 R172, R172 ;  /* 0x000000ac00ac7308 */ /* 0x000f220000000800 */
[----:B0-----:R-:W-:Y:S01]  /*9570*/  FADD.FTZ R176, R177, R176 ;  /* 0x000000b0b1b07221 */ /* 0x001fe20000010000 */
[----:B------:R-:W-:Y:S01]  /*9580*/  FADD.FTZ R13, R21, R154 ;  /* 0x0000009a150d7221 */ /* 0x000fe20000010000 */
[----:B------:R-:W-:Y:S01]  /*9590*/  F2FP.BF16.F32.PACK_AB R154, R153, R10 ;  /* 0x0000000a999a723e */ /* 0x000fe200000010ff */
[-C--:B------:R-:W-:Y:S01]  /*95a0*/  FMUL.FTZ R26, R26, R173.reuse ;  /* 0x000000ad1a1a7220 */ /* 0x080fe20000410000 */
[----:B------:R-:W-:Y:S01]  /*95b0*/  F2FP.BF16.F32.PACK_AB R153, R155, R168 ;  /* 0x000000a89b99723e */ /* 0x000fe200000010ff */
[----:B------:R-:W-:Y:S01]  /*95c0*/  FADD.FTZ R10, R160, R13 ;  /* 0x0000000da00a7221 */ /* 0x000fe20000010000 */
[----:B------:R-:W-:Y:S01]  /*95d0*/  F2FP.BF16.F32.PACK_AB R155, R177, R158 ;  /* 0x0000009eb19b723e */ /* 0x000fe200000010ff */
[----:B------:R-:W0:Y:S01]  /*95e0*/  MUFU.EX2 R162, R162 ;  /* 0x000000a200a27308 */ /* 0x000e220000000800 */
        /* <DEDUP_REMOVED lines=46> */
[-C--:B------:R-:W-:Y:S01]  /*98d0*/  FMUL.FTZ R78, R78, R173.reuse ;  /* 0x000000ad4e4e7220 */ /* 0x080fe20000410000 */
[----:B------:R-:W0:Y:S01]  /*98e0*/  MUFU.EX2 R4, R4 ;  /* 0x0000000400047308 */ /* 0x000e220000000800 */
        /* <DEDUP_REMOVED lines=16> */
[C---:B0-----:R-:W-:Y:S01]  /*99f0*/  FADD.FTZ R13, R4.reuse, R13 ;  /* 0x0000000d040d7221 */ /* 0x041fe20000010000 */
[----:B------:R-:W-:Y:S01]  /*9a00*/  F2FP.BF16.F32.PACK_AB R163, R4, R3 ;  /* 0x0000000304a3723e */ /* 0x000fe200000010ff */
[-C--:B------:R-:W-:Y:S01]  /*9a10*/  FMUL.FTZ R102, R102, R173.reuse ;  /* 0x000000ad66667220 */ /* 0x080fe20000410000 */
[-C--:B------:R-:W-:Y:S01]  /*9a20*/  FMUL.FTZ R103, R103, R173.reuse ;  /* 0x000000ad67677220 */ /* 0x080fe20000410000 */
[-C--:B------:R-:W-:Y:S01]  /*9a30*/  FMUL.FTZ R106, R106, R173.reuse ;  /* 0x000000ad6a6a7220 */ /* 0x080fe20000410000 */
[-C--:B------:R-:W-:Y:S01]  /*9a40*/  FMUL.FTZ R107, R107, R173.reuse ;  /* 0x000000ad6b6b7220 */ /* 0x080fe20000410000 */
[----:B------:R3:W-:Y:S01]  /*9a50*/  STSM.16.M88.4 [R23], R160 ;  /* 0x000000a017007844 */ /* 0x0007e20000000200 */
        /* <DEDUP_REMOVED lines=30> */
[----:B------:R-:W-:-:S02]  /*9c40*/  FMUL.FTZ R151, R151, R173 ;  /* 0x000000ad97977220 */ /* 0x000fc40000410000 */
[----:B------:R-:W4:Y:S01]  /*9c50*/  MUFU.EX2 R182, R182 ;  /* 0x000000b600b67308 */ /* 0x000f220000000800 */
[C---:B--2---:R-:W-:Y:S01]  /*9c60*/  F2FP.BF16.F32.PACK_AB R166, R11.reuse, R20 ;  /* 0x000000140ba6723e */ /* 0x044fe200000010ff */
[----:B------:R-:W-:-:S06]  /*9c70*/  FADD.FTZ R3, R11, R4 ;  /* 0x000000040b037221 */ /* 0x000fcc0000010000 */
[----:B------:R-:W2:Y:S01]  /*9c80*/  MUFU.EX2 R183, R183 ;  /* 0x000000b700b77308 */ /* 0x000ea20000000800 */
[C---:B0-----:R-:W-:Y:S01]  /*9c90*/  FADD.FTZ R15, R179.reuse, R12 ;  /* 0x0000000cb30f7221 */ /* 0x041fe20000010000 */
[----:B------:R-:W-:-:S03]  /*9ca0*/  F2FP.BF16.F32.PACK_AB R165, R179, R170 ;  /* 0x000000aab3a5723e */ /* 0x000fc600000010ff */
[----:B----4-:R-:W-:Y:S01]  /*9cb0*/  FADD.FTZ R10, R182, R15 ;  /* 0x0000000fb60a7221 */ /* 0x010fe20000010000 */
[----:B--2---:R-:W-:-:S03]  /*9cc0*/  F2FP.BF16.F32.PACK_AB R167, R183, R182 ;  /* 0x000000b6b7a7723e */ /* 0x004fc600000010ff */
[----:B------:R-:W-:Y:S02]  /*9cd0*/  FADD.FTZ R4, R183, R10 ;  /* 0x0000000ab7047221 */ /* 0x000fe40000010000 */
[----:B------:R3:W-:Y:S01]  /*9ce0*/  STSM.16.M88.4 [R22], R164 ;  /* 0x000000a416007844 */ /* 0x0007e20000000200 */
[----:B------:R-:W-:Y:S05]  /*9cf0*/  @!P0 BRA `(.L_x_2254) ;  /* 0x0000000000048947 */ /* 0x000fea0003800000 */
[----:B------:R-:W-:Y:S01]  /*9d00*/  BPT.TRAP 0x1 ;  /* 0x000000040000795c */ /* 0x000fe20000300000 */
.L_x_2254:
[----:B------:R0:W2:Y:S01]  /*9d10*/  SYNCS.PHASECHK.TRANS64.TRYWAIT P2, [UR22+0x28c50], R7 ;  /* 0x028c5007ff0075a7 */ /* 0x0000a20008040156 */
[----:B------:R-:W-:Y:S05]  /*9d20*/  @!P0 BRA `(.L_x_2255) ;  /* 0x0000000000048947 */ /* 0x000fea0003800000 */
[----:B------:R-:W-:Y:S01]  /*9d30*/  BPT.TRAP 0x1 ;  /* 0x000000040000795c */ /* 0x000fe20000300000 */
.L_x_2255:
[----:B--2---:R-:W-:Y:S05]  /*9d40*/  @P2 BRA `(.L_x_2256) ;  /* 0x0000000000082947 */ /* 0x004fea0003800000 */
[----:B------:R-:W2:Y:S02]  /*9d50*/  SYNCS.PHASECHK.TRANS64.TRYWAIT P2, [UR22+0x28c50], R7 ;  /* 0x028c5007ff0075a7 */ /* 0x000ea40008040156 */
[----:B--2---:R-:W-:Y:S05]  /*9d60*/  @!P2 BRA `(.L_x_2257) ;  /* 0x000000bc00f8a947 */ /* 0x004fea0003800000 */
.L_x_2256:
        /* <DEDUP_REMOVED lines=34> */
.L_x_2258:
[----:B------:R-:W-:Y:S01]  /*9f90*/  UIADD3 UR22, UR22, 0x28c60, URZ ;  /* 0x00028c6016167890 */ /* 0x000fe2000fffe03f */
[----:B------:R-:W-:Y:S01]  /*9fa0*/  IMAD.MOV.U32 R11, RZ, RZ, R6 ;  /* 0x000000ffff0b7224 */ /* 0x000fe200078e0006 */
[----:B------:R-:W-:Y:S01]  /*9fb0*/  UMOV UR23, UR38 ;  /* 0x0000002600177c82 */ /* 0x000fe20008000000 */
[----:B--2---:R-:W-:Y:S01]  /*9fc0*/  IMAD.MOV.U32 R8, RZ, RZ, R5 ;  /* 0x000000ffff087224 */ /* 0x004fe200078e0005 */
[----:B------:R-:W-:-:S09]  /*9fd0*/  UPRMT UR22, UR40, 0x654, UR22 ;  /* 0x0000065428167896 */ /* 0x000fd20008000016 */
[----:B------:R-:W-:Y:S01]  /*9fe0*/  SYNCS.ARRIVE.TRANS64.RED.A1T0 RZ, [UR22], RZ ;  /* 0x000000ffffff79a7 */ /* 0x000fe20008100416 */
[----:B------:R-:W-:Y:S05]  /*9ff0*/  @P1 BRA `(.L_x_2259) ;  /* 0xffffffe400d81947 */ /* 0x000fea000383ffff */
.L_x_2248:
        /* <DEDUP_REMOVED lines=9> */
.L_x_2279:
[----:B------:R-:W-:-:S04]  /*a090*/  UIADD3 UR38, UR22, 0x1, URZ ;  /* 0x0000000116267890 */ /* 0x000fc8000fffe03f */
[----:B------:R-:W-:-:S04]  /*a0a0*/  UISETP.NE.AND UP0, UPT, UR38, 0x2, UPT ;  /* 0x000000022600788c */ /* 0x000fc8000bf05270 */
[----:B------:R-:W-:Y:S02]  /*a0b0*/  USEL UR6, URZ, 0x1, UP0 ;  /* 0x000000013f067887 */ /* 0x000fe40008000000 */
[----:B------:R-:W-:Y:S02]  /*a0c0*/  USEL UR38, UR38, URZ, UP0 ;  /* 0x0000003f26267287 */ /* 0x000fe40008000000 */
[----:B------:R-:W-:Y:S01]  /*a0d0*/  ULOP3.LUT UR37, UR37, UR6, URZ, 0x3c, !UPT ;  /* 0x0000000625257292 */ /* 0x000fe2000f8e3c3f */
[----:B------:R-:W-:Y:S11]  /*a0e0*/  @!P0 BRA `(.L_x_2261) ;  /* 0x0000000000048947 */ /* 0x000ff60003800000 */
[----:B------:R-:W-:Y:S01]  /*a0f0*/  BPT.TRAP 0x1 ;  /* 0x000000040000795c */ /* 0x000fe20000300000 */
.L_x_2261:
[----:B------:R-:W-:Y:S01]  /*a100*/  ULEA UR21, UR38, UR41, 0x3 ;  /* 0x0000002926157291 */ /* 0x000fe2000f8e183f */
[----:B-1234-:R-:W-:-:S05]  /*a110*/  IMAD.U32 R8, RZ, RZ, UR37 ;  /* 0x00000025ff087e24 */ /* 0x01efca000f8e00ff */
[----:B------:R-:W-:-:S04]  /*a120*/  SHF.L.U32 R8, R8, 0x1f, RZ ;  /* 0x0000001f08087819 */ /* 0x000fc800000006ff */
[----:B------:R1:W2:Y:S01]  /*a130*/  SYNCS.PHASECHK.TRANS64.TRYWAIT P1, [UR21+0x28c30], R8 ;  /* 0x028c3008ff0075a7 */ /* 0x0002a20008020155 */
[----:B------:R-:W-:Y:S05]  /*a140*/  @!P0 BRA `(.L_x_2262) ;  /* 0x0000000000048947 */ /* 0x000fea0003800000 */
[----:B------:R-:W-:Y:S01]  /*a150*/  BPT.TRAP 0x1 ;  /* 0x000000040000795c */ /* 0x000fe20000300000 */
.L_x_2262:
[----:B--2---:R-:W-:Y:S05]  /*a160*/  @P1 BRA `(.L_x_2263) ;  /* 0x0000000000081947 */ /* 0x004fea0003800000 */
[----:B------:R-:W2:Y:S02]  /*a170*/  SYNCS.PHASECHK.TRANS64.TRYWAIT P1, [UR21+0x28c30], R8 ;  /* 0x028c3008ff0075a7 */ /* 0x000ea40008020155 */
[----:B--2---:R-:W-:Y:S05]  /*a180*/  @!P1 BRA `(.L_x_2264) ;  /* 0x000000bc00089947 */ /* 0x004fea0003800000 */
.L_x_2263:
        /* <DEDUP_REMOVED lines=23> */
.L_x_2265:
        /* <DEDUP_REMOVED lines=21> */
[--C-:B0-----:R-:W-:Y:S02]  /*a450*/  IMAD.IADD R14, R20, 0x1, R13.reuse ;  /* 0x00000001140e7824 */ /* 0x101fe400078e020d */
        /* <DEDUP_REMOVED lines=15> */
.L_x_2268:
[----:B------:R-:W-:-:S05]  /*a550*/  IMAD.U32 R206, RZ, RZ, UR24 ;  /* 0x00000018ffce7e24 */ /* 0x000fca000f8e00ff */
[----:B------:R-:W-:-:S13]  /*a560*/  ISETP.NE.AND P1, PT, R206, 0x1, PT ;  /* 0x00000001ce00780c */ /* 0x000fda0003f25270 */
[----:B------:R-:W0:Y:S02]  /*a570*/  @P1 LDC.64 R6, c[0x0][0x9e8] ;  /* 0x00027a00ff061b82 */ /* 0x000e240000000a00 */
[----:B0-----:R-:W-:-:S05]  /*a580*/  @P1 IMAD.HI.U32 R6, R13, R6, RZ ;  /* 0x000000060d061227 */ /* 0x001fca00078e00ff */
[----:B------:R-:W-:-:S07]  /*a590*/  @P1 SHF.R.U32.HI R13, RZ, R7, R6 ;  /* 0x00000007ff0d1219 */ /* 0x000fce0000011606 */
.L_x_2269:
[----:B------:R-:W-:Y:S05]  /*a5a0*/  BSYNC B0 ;  /* 0x0000000000007941 */ /* 0x000fea0003800000 */
.L_x_2267:
[----:B------:R-:W-:-:S04]  /*a5b0*/  IMAD R13, R13, R206, -R5 ;  /* 0x000000ce0d0d7224 */ /* 0x000fc800078e0a05 */
[----:B------:R-:W-:-:S05]  /*a5c0*/  IMAD.IADD R13, R13, 0x1, -R2 ;  /* 0x000000010d0d7824 */ /* 0x000fca00078e0a02 */
[----:B------:R-:W-:Y:S02]  /*a5d0*/  VIADDMNMX R14, R13, R206, R14, PT ;  /* 0x000000ce0d0e7246 */ /* 0x000fe4000380010e */
[----:B------:R-:W-:-:S07]  /*a5e0*/  VIMNMX R15, R15, R13, !PT ;  /* 0x0000000d0f0f7248 */ /* 0x000fce0007fe0100 */
.L_x_2266:
        /* <DEDUP_REMOVED lines=68> */
.L_x_2272:
[----:B------:R-:W-:-:S05]  /*aa30*/  IMAD.U32 R20, RZ, RZ, UR24 ;  /* 0x00000018ff147e24 */ /* 0x000fca000f8e00ff */
[----:B------:R-:W-:-:S13]  /*aa40*/  ISETP.NE.AND P2, PT, R20, 0x1, PT ;  /* 0x000000011400780c */ /* 0x000fda0003f45270 */
[----:B------:R-:W0:Y:S02]  /*aa50*/  @P2 LDC.64 R6, c[0x0][0x9e8] ;  /* 0x00027a00ff062b82 */ /* 0x000e240000000a00 */
[----:B0-----:R-:W-:-:S05]  /*aa60*/  @P2 IMAD.HI.U32 R6, R15, R6, RZ ;  /* 0x000000060f062227 */ /* 0x001fca00078e00ff */
[----:B------:R-:W-:-:S07]  /*aa70*/  @P2 SHF.R.U32.HI R15, RZ, R7, R6 ;  /* 0x00000007ff0f2219 */ /* 0x000fce0000011606 */
.L_x_2273:
[----:B------:R-:W-:Y:S05]  /*aa80*/  BSYNC B0 ;  /* 0x0000000000007941 */ /* 0x000fea0003800000 */
.L_x_2271:
[----:B------:R-:W-:-:S04]  /*aa90*/  IMAD R5, R15, R20, -R5 ;  /* 0x000000140f057224 */ /* 0x000fc800078e0a05 */
[----:B------:R-:W-:-:S05]  /*aaa0*/  IMAD.IADD R5, R5, 0x1, -R2 ;  /* 0x0000000105057824 */ /* 0x000fca00078e0a02 */
[----:B------:R-:W-:Y:S02]  /*aab0*/  VIADDMNMX R12, R5, R20, R12, PT ;  /* 0x00000014050c7246 */ /* 0x000fe4000380010c */
[----:B------:R-:W-:-:S07]  /*aac0*/  VIMNMX R14, R14, R5, !PT ;  /* 0x000000050e0e7248 */ /* 0x000fce0007fe0100 */
.L_x_2270:
        /* <DEDUP_REMOVED lines=92> */
[----:B------:R-:W-:Y:S01]  /*b090*/  IADD3 R177, -R17, RZ, RZ ;  /* 0x000000ff11b17210 */ /* 0x000fe20007ffe1ff */
[--C-:B------:R-:W-:Y:S01]  /*b0a0*/  FFMA.FTZ R164, R176, UR10, -R20.reuse ;  /* 0x0000000ab0a47c23 */ /* 0x100fe20008010814 */
[----:B------:R-:W-:Y:S01]  /*b0b0*/  FMNMX.FTZ R6, R174, R13, !PT ;  /* 0x0000000dae067209 */ /* 0x000fe20007810000 */
[--C-:B------:R-:W-:Y:S01]  /*b0c0*/  FFMA.FTZ R13, R156, UR10, -R20.reuse ;  /* 0x0000000a9c0d7c23 */ /* 0x100fe20008010814 */
[--C-:B------:R-:W-:Y:S01]  /*b0d0*/  FFMA.FTZ R156, R160, UR10, -R20.reuse ;  /* 0x0000000aa09c7c23 */ /* 0x100fe20008010814 */
[--C-:B------:R-:W-:Y:S01]  /*b0e0*/  FFMA.FTZ R160, R168, UR10, -R20.reuse ;  /* 0x0000000aa8a07c23 */ /* 0x100fe20008010814 */
[----:B------:R-:W-:Y:S01]  /*b0f0*/  FMNMX.FTZ R15, R175, R6, !PT ;  /* 0x00000006af0f7209 */ /* 0x000fe20007810000 */
[----:B------:R-:W-:Y:S01]  /*b100*/  MUFU.EX2 R7, R7 ;  /* 0x0000000700077308 */ /* 0x000fe20000000800 */
[----:B------:R-:W-:Y:S01]  /*b110*/  ISETP.NE.AND P2, PT, R2, R177, PT ;  /* 0x000000b10200720c */ /* 0x000fe20003f45270 */
        /* <DEDUP_REMOVED lines=256> */
.L_x_2274:
[----:B------:R1:W2:Y:S01]  /*c120*/  SYNCS.PHASECHK.TRANS64.TRYWAIT P1, [UR21+0x28c50], R8 ;  /* 0x028c5008ff0075a7 */ /* 0x0002a20008020155 */
[----:B------:R-:W-:Y:S05]  /*c130*/  @!P0 BRA `(.L_x_2275) ;  /* 0x0000000000048947 */ /* 0x000fea0003800000 */
[----:B------:R-:W-:Y:S01]  /*c140*/  BPT.TRAP 0x1 ;  /* 0x000000040000795c */ /* 0x000fe20000300000 */
.L_x_2275:
[----:B--2---:R-:W-:Y:S05]  /*c150*/  @P1 BRA `(.L_x_2276) ;  /* 0x0000000000081947 */ /* 0x004fea0003800000 */
[----:B------:R-:W2:Y:S02]  /*c160*/  SYNCS.PHASECHK.TRANS64.TRYWAIT P1, [UR21+0x28c50], R8 ;  /* 0x028c5008ff0075a7 */ /* 0x000ea40008020155 */
[----:B--2---:R-:W-:Y:S05]  /*c170*/  @!P1 BRA `(.L_x_2277) ;  /* 0x0000009c00249947 */ /* 0x004fea0003800000 */
.L_x_2276:
        /* <DEDUP_REMOVED lines=34> */
.L_x_2278:
        /* <DEDUP_REMOVED lines=9> */
.L_x_2260:
        /* <DEDUP_REMOVED lines=9> */
[----:B------:R-:W-:-:S02]  /*c4c0*/  IMAD.MOV.U32 R11, RZ, RZ, RZ ;  /* 0x000000ffff0b7224 */ /* 0x000fc400078e00ff */
[----:B-----5:R-:W-:Y:S01]  /*c4d0*/  FADD.FTZ R0, R0, R3 ;  /* 0x0000000300007221 */ /* 0x020fe20000010000 */
[----:B------:R-:W-:Y:S01]  /*c4e0*/  IMAD.U32 R3, RZ, RZ, UR38 ;  /* 0x00000026ff037e24 */ /* 0x000fe2000f8e00ff */
[----:B------:R-:W-:Y:S01]  /*c4f0*/  UIADD3 UR38, UR38, 0x1, URZ ;  /* 0x0000000126267890 */ /* 0x000fe2000fffe03f */
[----:B0-----:R-:W-:Y:S02]  /*c500*/  FADD.FTZ R8, R7, R4 ;  /* 0x0000000407087221 */ /* 0x001fe40000010000 */
[----:B------:R-:W0:Y:S05]  /*c510*/  SHFL.BFLY PT, R9, R0, 0x1, 0x1f ;  /* 0x0c201f0000097f89 */ /* 0x000e2a00000e0000 */
[----:B------:R-:W-:Y:S01]  /*c520*/  @!P0 IMAD R3, R3, 0x40, R16 ;  /* 0x0000004003038824 */ /* 0x000fe200078e0210 */
[----:B------:R-:W-:Y:S01]  /*c530*/  UISETP.NE.AND UP0, UPT, UR38, 0x2, UPT ;  /* 0x000000022600788c */ /* 0x000fe2000bf05270 */
[----:B------:R-:W1:Y:S03]  /*c540*/  SHFL.BFLY PT, R7, R8, 0x1, 0x1f ;  /* 0x0c201f0008077f89 */ /* 0x000e6600000e0000 */
[----:B------:R-:W-:Y:S01]  /*c550*/  @!P0 LEA R4, R3, UR41, 0x2 ;  /* 0x0000002903048c11 */ /* 0x000fe2000f8e10ff */
[----:B------:R-:W-:Y:S01]  /*c560*/  USEL UR4, URZ, 0x1, UP0 ;  /* 0x000000013f047887 */ /* 0x000fe20008000000 */
[----:B------:R-:W-:Y:S01]  /*c570*/  IMAD.MOV.U32 R3, RZ, RZ, -0x800000 ;  /* 0xff800000ff037424 */ /* 0x000fe200078e00ff */
[----:B------:R-:W-:-:S02]  /*c580*/  USEL UR38, UR38, URZ, UP0 ;  /* 0x0000003f26267287 */ /* 0x000fc40008000000 */
[----:B------:R-:W-:Y:S01]  /*c590*/  ULOP3.LUT UR37, UR37, UR4, URZ, 0x3c, !UPT ;  /* 0x0000000425257292 */ /* 0x000fe2000f8e3c3f */
[----:B0-----:R-:W-:Y:S01]  /*c5a0*/  FADD.FTZ R9, R0, R9 ;  /* 0x0000000900097221 */ /* 0x001fe20000010000 */
[----:B------:R-:W-:Y:S02]  /*c5b0*/  IMAD.MOV.U32 R0, RZ, RZ, RZ ;  /* 0x000000ffff007224 */ /* 0x000fe400078e00ff */
[----:B-1----:R-:W-:Y:S02]  /*c5c0*/  FADD.FTZ R7, R8, R7 ;  /* 0x0000000708077221 */ /* 0x002fe40000010000 */
[----:B------:R-:W-:-:S03]  /*c5d0*/  FSETP.NE.FTZ.AND P1, PT, R9, RZ, PT ;  /* 0x000000ff0900720b */ /* 0x000fc60003f35000 */
[----:B------:R-:W-:-:S10]  /*c5e0*/  FSETP.NE.FTZ.AND P2, PT, R7, RZ, PT ;  /* 0x000000ff0700720b */ /* 0x000fd40003f55000 */
[----:B------:R-:W0:Y:S08]  /*c5f0*/  @P1 MUFU.RCP R11, R9 ;  /* 0x00000009000b1308 */ /* 0x000e300000001000 */
[----:B------:R-:W1:Y:S01]  /*c600*/  @P2 MUFU.RCP R0, R7 ;  /* 0x0000000700002308 */ /* 0x000e620000001000 */
[-C--:B0-----:R-:W-:Y:S01]  /*c610*/  FMUL.FTZ R169, R32, R11.reuse ;  /* 0x0000000b20a97220 */ /* 0x081fe20000410000 */
[----:B------:R-:W-:-:S06]  /*c620*/  FMUL.FTZ R166, R33, R11 ;  /* 0x0000000b21a67220 */ /* 0x000fcc0000410000 */
[----:B------:R-:W0:Y:S01]  /*c630*/  @P1 MUFU.LG2 R32, R9 ;  /* 0x0000000900201308 */ /* 0x000e220000000c00 */
[----:B------:R-:W-:Y:S01]  /*c640*/  @!P0 STS [R4+0x28800], R11 ;  /* 0x0288000b04008388 */ /* 0x000fe20000000800 */
[-C--:B------:R-:W-:Y:S01]  /*c650*/  FMUL.FTZ R171, R28, R11.reuse ;  /* 0x0000000b1cab7220 */ /* 0x080fe20000410000 */
[-C--:B------:R-:W-:Y:S01]  /*c660*/  FMUL.FTZ R28, R29, R11.reuse ;  /* 0x0000000b1d1c7220 */ /* 0x080fe20000410000 */
[----:B------:R-:W-:Y:S02]  /*c670*/  IMAD.U32 R29, RZ, RZ, UR10 ;  /* 0x0000000aff1d7e24 */ /* 0x000fe4000f8e00ff */
[-C--:B------:R-:W-:Y:S01]  /*c680*/  FMUL.FTZ R172, R24, R11.reuse ;  /* 0x0000000b18ac7220 */ /* 0x080fe20000410000 */
[----:B-1----:R1:W-:Y:S01]  /*c690*/  @!P0 STS [R4+0x28820], R0 ;  /* 0x0288200004008388 */ /* 0x0023e20000000800 */
[-C--:B------:R-:W-:Y:S01]  /*c6a0*/  FMUL.FTZ R170, R25, R11.reuse ;  /* 0x0000000b19aa7220 */ /* 0x080fe20000410000 */
[----:B------:R0:W2:Y:S01]  /*c6b0*/  @P2 MUFU.LG2 R33, R7 ;  /* 0x0000000700212308 */ /* 0x0000a20000000c00 */
[----:B------:R-:W-:Y:S01]  /*c6c0*/  @P2 FMUL.FTZ R29, R29, 0.69314718246459960938 ;  /* 0x3f3172181d1d2820 */ /* 0x000fe20000410000 */
[-C--:B------:R-:W-:Y:S01]  /*c6d0*/  FMUL.FTZ R167, R36, R11.reuse ;  /* 0x0000000b24a77220 */ /* 0x080fe20000410000 */
[-C--:B------:R-:W-:Y:S01]  /*c6e0*/  FMUL.FTZ R164, R37, R11.reuse ;  /* 0x0000000b25a47220 */ /* 0x080fe20000410000 */
[-C--:B------:R-:W-:Y:S01]  /*c6f0*/  FMUL.FTZ R165, R40, R11.reuse ;  /* 0x0000000b28a57220 */ /* 0x080fe20000410000 */
[-C--:B------:R-:W-:Y:S01]  /*c700*/  FMUL.FTZ R8, R41, R11.reuse ;  /* 0x0000000b29087220 */ /* 0x080fe20000410000 */
[-C--:B------:R-:W-:Y:S01]  /*c710*/  FMUL.FTZ R163, R44, R11.reuse ;  /* 0x0000000b2ca37220 */ /* 0x080fe20000410000 */
[-C--:B------:R-:W-:Y:S01]  /*c720*/  FMUL.FTZ R10, R45, R11.reuse ;  /* 0x0000000b2d0a7220 */ /* 0x080fe20000410000 */
[----:B-1----:R-:W-:Y:S01]  /*c730*/  @P1 FMUL.FTZ R4, R13, 0.69314718246459960938 ;  /* 0x3f3172180d041820 */ /* 0x002fe20000410000 */
        /* <DEDUP_REMOVED lines=54> */
[-C--:B------:R-:W-:Y:S01]  /*caa0*/  FMUL.FTZ R9, R42, R0.reuse ;  /* 0x000000002a097220 */ /* 0x080fe20000410000 */
[-C--:B------:R-:W-:Y:S01]  /*cab0*/  FMUL.FTZ R11, R46, R0.reuse ;  /* 0x000000002e0b7220 */ /* 0x080fe20000410000 */
[-C--:B------:R-:W-:Y:S01]  /*cac0*/  FMUL.FTZ R13, R50, R0.reuse ;  /* 0x00000000320d7220 */ /* 0x080fe20000410000 */
[-C--:B------:R-:W-:Y:S01]  /*cad0*/  FMUL.FTZ R15, R54, R0.reuse ;  /* 0x00000000360f7220 */ /* 0x080fe20000410000 */
[-C--:B------:R-:W-:Y:S01]  /*cae0*/  FMUL.FTZ R25, R58, R0.reuse ;  /* 0x000000003a197220 */ /* 0x080fe20000410000 */
        /* <DEDUP_REMOVED lines=63> */
.L_x_2185:
        /* <DEDUP_REMOVED lines=35> */
[----:B------:R-:W-:Y:S01]  /*d110*/  UISETP.NE.U32.AND UP0, UPT, UR8, URZ, UPT ;  /* 0x0000003f0800728c */ /* 0x000fe2000bf05070 */
[----:B------:R-:W-:-:S02]  /*d120*/  F2FP.BF16.F32.PACK_AB R80, R81, R80 ;  /* 0x000000505150723e */ /* 0x000fc400000010ff */
[C---:B------:R-:W-:Y:S01]  /*d130*/  IADD3 R173, P1, R4.reuse, 0x20, RZ ;  /* 0x0000002004ad7810 */ /* 0x040fe20007f3e0ff */
[----:B------:R-:W-:Y:S01]  /*d140*/  UISETP.NE.AND.EX UP0, UPT, UR9, URZ, UPT, UP0 ;  /* 0x0000003f0900728c */ /* 0x000fe2000bf05300 */
[C---:B------:R-:W-:Y:S02]  /*d150*/  IADD3 R183, P6, R4.reuse, 0x2020, RZ ;  /* 0x0000202004b77810 */ /* 0x040fe40007fde0ff */
[C---:B------:R-:W-:Y:S01]  /*d160*/  IADD3 R177, P0, R4.reuse, 0x40, RZ ;  /* 0x0000004004b17810 */ /* 0x040fe20007f1e0ff */
[--C-:B------:R-:W-:Y:S01]  /*d170*/  IMAD.X R37, RZ, RZ, R5.reuse, P1 ;  /* 0x000000ffff257224 */ /* 0x100fe200008e0605 */
[----:B------:R-:W-:Y:S01]  /*d180*/  LOP3.LUT R36, R173, 0x380, RZ, 0xc0, !PT ;  /* 0x00000380ad247812 */ /* 0x000fe200078ec0ff */
[--C-:B------:R-:W-:Y:S01]  /*d190*/  IMAD.X R53, RZ, RZ, R5.reuse, P6 ;  /* 0x000000ffff357224 */ /* 0x100fe200030e0605 */
[----:B------:R-:W-:Y:S01]  /*d1a0*/  IADD3 R7, P6, R4, 0x6000, RZ ;  /* 0x0000600004077810 */ /* 0x000fe20007fde0ff */
[--C-:B------:R-:W-:Y:S01]  /*d1b0*/  IMAD.X R41, RZ, RZ, R5.reuse, P0 ;  /* 0x000000ffff297224 */ /* 0x100fe200000e0605 */
[----:B------:R-:W-:Y:S01]  /*d1c0*/  SHF.R.U64 R36, R36, 0x3, RZ ;  /* 0x0000000324247819 */ /* 0x000fe200000012ff */
[----:B------:R-:W-:Y:S01]  /*d1d0*/  ULDC.64 UR8, c[0x0][0xc00] ;  /* 0x0003000000087ab9 */ /* 0x000fe20000000a00 */
[C---:B------:R-:W-:Y:S01]  /*d1e0*/  IADD3 R207, P2, R4.reuse, 0x2060, RZ ;  /* 0x0000206004cf7810 */ /* 0x040fe20007f5e0ff */
[--C-:B------:R-:W-:Y:S01]  /*d1f0*/  IMAD.X R119, RZ, RZ, R5.reuse, P6 ;  /* 0x000000ffff777224 */ /* 0x100fe200030e0605 */
[C---:B------:R-:W-:Y:S01]  /*d200*/  IADD3 R6, P0, R4.reuse, 0x4020, RZ ;  /* 0x0000402004067810 */ /* 0x040fe20007f1e0ff */
[----:B------:R-:W-:Y:S01]  /*d210*/  UIMAD.WIDE UR8, UR44, 0x4, UR8 ;  /* 0x000000042c0878a5 */ /* 0x000fe2000f8e0208 */
        /* <DEDUP_REMOVED lines=15> */
[----:B------:R-:W-:Y:S02]  /*d310*/  LOP3.LUT R40, R177, 0x380, RZ, 0xc0, !PT ;  /* 0x00000380b1287812 */ /* 0x000fe400078ec0ff */
        /* <DEDUP_REMOVED lines=14> */
[----:B------:R-:W-:-:S02]  /*d400*/  SHF.R.U64 R40, R40, 0x3, RZ ;  /* 0x0000000328287819 */ /* 0x000fc400000012ff */
[----:B------:R-:W-:Y:S02]  /*d410*/  LOP3.LUT R118, R118, R7, RZ, 0x3c, !PT ;  /* 0x0000000776767212 */ /* 0x000fe400078e3cff */
[----:B------:R-:W-:Y:S02]  /*d420*/  LOP3.LUT R7, R168, 0x380, RZ, 0xc0, !PT ;  /* 0x00000380a8077812 */ /* 0x000fe400078ec0ff */
[----:B------:R-:W-:Y:S02]  /*d430*/  LOP3.LUT R48, R181, 0x380, RZ, 0xc0, !PT ;  /* 0x00000380b5307812 */ /* 0x000fe400078ec0ff */
[----:B------:R-:W-:Y:S02]  /*d440*/  LOP3.LUT R106, R173, R6, RZ, 0x3c, !PT ;  /* 0x00000006ad6a7212 */ /* 0x000fe400078e3cff */
[----:B------:R-:W-:Y:S02]  /*d450*/  SHF.R.U64 R44, R44, 0x3, RZ ;  /* 0x000000032c2c7819 */ /* 0x000fe400000012ff */
[----:B------:R-:W-:-:S02]  /*d460*/  LOP3.LUT R40, R40, R177, RZ, 0x3c, !PT ;  /* 0x000000b128287212 */ /* 0x000fc400078e3cff */
[----:B------:R-:W-:Y:S02]  /*d470*/  LOP3.LUT R52, R183, 0x380, RZ, 0xc0, !PT ;  /* 0x00000380b7347812 */ /* 0x000fe400078ec0ff */
[----:B------:R-:W-:Y:S02]  /*d480*/  MOV R173, R4 ;  /* 0x0000000400ad7202 */ /* 0x000fe40000000f00 */
[----:B------:R-:W-:Y:S02]  /*d490*/  F2FP.BF16.F32.PACK_AB R6, R28, R171 ;  /* 0x000000ab1c06723e */ /* 0x000fe400000010ff */
[----:B------:R-:W-:Y:S02]  /*d4a0*/  LOP3.LUT R94, R205, 0x380, RZ, 0xc0, !PT ;  /* 0x00000380cd5e7812 */ /* 0x000fe400078ec0ff */
[----:B------:R-:W-:Y:S02]  /*d4b0*/  LOP3.LUT R177, R110, 0x380, RZ, 0xc0, !PT ;  /* 0x000003806eb17812 */ /* 0x000fe400078ec0ff */
[----:B------:R-:W-:-:S02]  /*d4c0*/  F2FP.BF16.F32.PACK_AB R5, R27, R26 ;  /* 0x0000001a1b05723e */ /* 0x000fc400000010ff */
[----:B------:R-:W-:Y:S02]  /*d4d0*/  SHF.R.U64 R171, R7, 0x3, RZ ;  /* 0x0000000307ab7819 */ /* 0x000fe400000012ff */
[----:B------:R-:W-:Y:S02]  /*d4e0*/  LOP3.LUT R98, R207, 0x380, RZ, 0xc0, !PT ;  /* 0x00000380cf627812 */ /* 0x000fe400078ec0ff */
[----:B------:R-:W-:Y:S02]  /*d4f0*/  F2FP.BF16.F32.PACK_AB R4, R170, R172 ;  /* 0x000000acaa04723e */ /* 0x000fe400000010ff */
[----:B------:R-:W-:Y:S02]  /*d500*/  LOP3.LUT R27, R0, 0x380, RZ, 0xc0, !PT ;  /* 0x00000380001b7812 */ /* 0x000fe400078ec0ff */
[----:B------:R-:W-:Y:S02]  /*d510*/  F2FP.BF16.F32.PACK_AB R7, R31, R30 ;  /* 0x0000001e1f07723e */ /* 0x000fe400000010ff */
[----:B------:R-:W-:-:S02]  /*d520*/  SHF.R.U64 R48, R48, 0x3, RZ ;  /* 0x0000000330307819 */ /* 0x000fc400000012ff */
[----:B------:R-:W-:Y:S01]  /*d530*/  LOP3.LUT R102, R209, 0x380, RZ, 0xc0, !PT ;  /* 0x00000380d1667812 */ /* 0x000fe200078ec0ff */
[----:B------:R0:W-:Y:S01]  /*d540*/  STSM.16.M88.4 [R173], R4 ;  /* 0x00000004ad007844 */ /* 0x0001e20000000200 */
[----:B------:R-:W-:Y:S02]  /*d550*/  LOP3.LUT R44, R44, R179, RZ, 0x3c, !PT ;  /* 0x000000b32c2c7212 */ /* 0x000fe400078e3cff */
[----:B------:R-:W-:Y:S02]  /*d560*/  SHF.R.U64 R52, R52, 0x3, RZ ;  /* 0x0000000334347819 */ /* 0x000fe400000012ff */
[----:B------:R-:W-:Y:S02]  /*d570*/  SHF.R.U64 R94, R94, 0x3, RZ ;  /* 0x000000035e5e7819 */ /* 0x000fe400000012ff */
[----:B------:R-:W-:Y:S02]  /*d580*/  LOP3.LUT R179, R114, 0x380, RZ, 0xc0, !PT ;  /* 0x0000038072b37812 */ /* 0x000fe400078ec0ff */
[----:B------:R-:W-:-:S02]  /*d590*/  SHF.R.U64 R177, R177, 0x3, RZ ;  /* 0x00000003b1b17819 */ /* 0x000fc400000012ff */
[----:B------:R-:W-:Y:S02]  /*d5a0*/  SHF.R.U64 R98, R98, 0x3, RZ ;  /* 0x0000000362627819 */ /* 0x000fe400000012ff */
[----:B------:R-:W-:Y:S02]  /*d5b0*/  SHF.R.U64 R27, R27, 0x3, RZ ;  /* 0x000000031b1b7819 */ /* 0x000fe400000012ff */
[----:B------:R-:W-:Y:S02]  /*d5c0*/  LOP3.LUT R48, R48, R181, RZ, 0x3c, !PT ;  /* 0x000000b530307212 */ /* 0x000fe400078e3cff */
[----:B------:R-:W-:Y:S02]  /*d5d0*/  SHF.R.U64 R102, R102, 0x3, RZ ;  /* 0x0000000366667819 */ /* 0x000fe400000012ff */
[----:B------:R-:W-:Y:S02]  /*d5e0*/  LOP3.LUT R52, R52, R183, RZ, 0x3c, !PT ;  /* 0x000000b734347212 */ /* 0x000fe400078e3cff */
[----:B------:R-:W-:-:S02]  /*d5f0*/  MOV R37, R36 ;  /* 0x0000002400257202 */ /* 0x000fc40000000f00 */
[----:B0-----:R-:W-:Y:S02]  /*d600*/  F2FP.BF16.F32.PACK_AB R4, R166, R169 ;  /* 0x000000a9a604723e */ /* 0x001fe400000010ff */
[----:B------:R-:W-:Y:S02]  /*d610*/  F2FP.BF16.F32.PACK_AB R5, R35, R34 ;  /* 0x000000222305723e */ /* 0x000fe400000010ff */
[----:B------:R-:W-:Y:S02]  /*d620*/  F2FP.BF16.F32.PACK_AB R6, R164, R167 ;  /* 0x000000a7a406723e */ /* 0x000fe400000010ff */
[----:B------:R-:W-:Y:S02]  /*d630*/  F2FP.BF16.F32.PACK_AB R7, R39, R38 ;  /* 0x000000262707723e */ /* 0x000fe400000010ff */
[----:B------:R-:W-:Y:S02]  /*d640*/  LOP3.LUT R94, R94, R205, RZ, 0x3c, !PT ;  /* 0x000000cd5e5e7212 */ /* 0x000fe400078e3cff */
[----:B------:R-:W-:Y:S01]  /*d650*/  SHF.R.U64 R179, R179, 0x3, RZ ;  /* 0x00000003b3b37819 */ /* 0x000fe200000012ff */
[----:B------:R0:W-:Y:S01]  /*d660*/  STSM.16.M88.4 [R37], R4 ;  /* 0x0000000425007844 */ /* 0x0001e20000000200 */
[----:B------:R-:W-:-:S02]  /*d670*/  LOP3.LUT R110, R177, R110, RZ, 0x3c, !PT ;  /* 0x0000006eb16e7212 */ /* 0x000fc400078e3cff */
[----:B------:R-:W-:Y:S02]  /*d680*/  MOV R40, R40 ;  /* 0x0000002800287202 */ /* 0x000fe40000000f00 */
[----:B------:R-:W-:Y:S02]  /*d690*/  LOP3.LUT R98, R98, R207, RZ, 0x3c, !PT ;  /* 0x000000cf62627212 */ /* 0x000fe400078e3cff */
[----:B------:R-:W-:Y:S01]  /*d6a0*/  LOP3.LUT R177, R32, 0x380, RZ, 0xc0, !PT ;  /* 0x0000038020b17812 */ /* 0x000fe200078ec0ff */
[----:B------:R-:W-:Y:S01]  /*d6b0*/  STSM.16.M88.4 [R40], R8 ;  /* 0x0000000828007844 */ /* 0x000fe20000000200 */
[----:B------:R-:W-:Y:S02]  /*d6c0*/  LOP3.LUT R122, R27, R0, RZ, 0x3c, !PT ;  /* 0x000000001b7a7212 */ /* 0x000fe400078e3cff */
[----:B------:R-:W-:Y:S02]  /*d6d0*/  MOV R44, R44 ;  /* 0x0000002c002c7202 */ /* 0x000fe40000000f00 */
[----:B------:R-:W-:-:S02]  /*d6e0*/  LOP3.LUT R102, R102, R209, RZ, 0x3c, !PT ;  /* 0x000000d166667212 */ /* 0x000fc400078e3cff */
[----:B------:R-:W-:Y:S01]  /*d6f0*/  MOV R48, R48 ;  /* 0x0000003000307202 */ /* 0x000fe20000000f00 */
[----:B------:R-:W-:Y:S01]  /*d700*/  STSM.16.M88.4 [R44], R12 ;  /* 0x0000000c2c007844 */ /* 0x000fe20000000200 */
[----:B------:R-:W-:Y:S01]  /*d710*/  F2FP.BF16.F32.PACK_AB R26, R61, R60 ;  /* 0x0000003c3d1a723e */ /* 0x000fe200000010ff */
[----:B0-----:R-:W-:Y:S01]  /*d720*/  IMAD.U32 R5, RZ, RZ, UR9 ;  /* 0x00000009ff057e24 */ /* 0x001fe2000f8e00ff */
[----:B------:R-:W-:Y:S02]  /*d730*/  F2FP.BF16.F32.PACK_AB R27, R63, R62 ;  /* 0x0000003e3f1b723e */ /* 0x000fe400000010ff */
[----:B------:R-:W-:Y:S02]  /*d740*/  MOV R52, R52 ;  /* 0x0000003400347202 */ /* 0x000fe40000000f00 */
[----:B------:R-:W-:Y:S01]  /*d750*/  LOP3.LUT R114, R179, R114, RZ, 0x3c, !PT ;  /* 0x00000072b3727212 */ /* 0x000fe200078e3cff */
[----:B------:R-:W-:Y:S01]  /*d760*/  STSM.16.M88.4 [R48], R24 ;  /* 0x0000001830007844 */ /* 0x000fe20000000200 */
[----:B------:R-:W-:-:S02]  /*d770*/  MOV R94, R94 ;  /* 0x0000005e005e7202 */ /* 0x000fc40000000f00 */
[----:B------:R-:W-:Y:S01]  /*d780*/  F2FP.BF16.F32.PACK_AB R74, R77, R76 ;  /* 0x0000004c4d4a723e */ /* 0x000fe200000010ff */
[----:B------:R-:W-:Y:S01]  /*d790*/  STSM.16.M88.4 [R52], R64 ;  /* 0x0000004034007844 */ /* 0x000fe20000000200 */
[----:B------:R-:W-:Y:S02]  /*d7a0*/  F2FP.BF16.F32.PACK_AB R75, R79, R78 ;  /* 0x0000004e4f4b723e */ /* 0x000fe400000010ff */
[----:B------:R-:W-:Y:S02]  /*d7b0*/  F2FP.BF16.F32.PACK_AB R81, R83, R82 ;  /* 0x000000525351723e */ /* 0x000fe400000010ff */
[----:B------:R-:W-:Y:S01]  /*d7c0*/  F2FP.BF16.F32.PACK_AB R88, R89, R88 ;  /* 0x000000585958723e */ /* 0x000fe200000010ff */
[----:B------:R-:W-:Y:S01]  /*d7d0*/  STSM.16.M88.4 [R94], R72 ;  /* 0x000000485e007844 */ /* 0x000fe20000000200 */
[----:B------:R-:W-:Y:S02]  /*d7e0*/  SHF.R.U64 R177, R177, 0x3, RZ ;  /* 0x00000003b1b17819 */ /* 0x000fe400000012ff */
        /* <DEDUP_REMOVED lines=15> */
[----:B------:R-:W-:Y:S01]  /*d8e0*/  LOP3.LUT R28, R171, R168, RZ, 0x3c, !PT ;  /* 0x000000a8ab1c7212 */ /* 0x000fe200078e3cff */
[----:B------:R-:W-:Y:S01]  /*d8f0*/  STSM.16.M88.4 [R31], R96 ;  /* 0x000000601f007844 */ /* 0x000fe20000000200 */
[----:B------:R-:W-:Y:S02]  /*d900*/  MOV R110, R110 ;  /* 0x0000006e006e7202 */ /* 0x000fe40000000f00 */
[----:B------:R-:W-:Y:S02]  /*d910*/  MOV R30, R114 ;  /* 0x00000072001e7202 */ /* 0x000fe40000000f00 */
[----:B------:R-:W-:Y:S02]  /*d920*/  F2FP.BF16.F32.PACK_AB R105, R152, R58 ;  /* 0x0000003a9869723e */ /* 0x000fe400000010ff */
[----:B------:R-:W-:Y:S02]  /*d930*/  F2FP.BF16.F32.PACK_AB R106, R109, R108 ;  /* 0x0000006c6d6a723e */ /* 0x000fe400000010ff */
[----:B------:R-:W-:-:S02]  /*d940*/  F2FP.BF16.F32.PACK_AB R107, R154, R153 ;  /* 0x000000999a6b723e */ /* 0x000fc400000010ff */
[----:B------:R-:W-:Y:S02]  /*d950*/  F2FP.BF16.F32.PACK_AB R112, R113, R112 ;  /* 0x000000707170723e */ /* 0x000fe400000010ff */
[----:B------:R-:W-:Y:S01]  /*d960*/  LOP3.LUT R32, R177, R32, RZ, 0x3c, !PT ;  /* 0x00000020b1207212 */ /* 0x000fe200078e3cff */
[----:B------:R-:W-:Y:S01]  /*d970*/  STSM.16.M88.4 [R110], R104 ;  /* 0x000000686e007844 */ /* 0x000fe20000000200 */
[----:B------:R-:W-:Y:S02]  /*d980*/  MOV R0, R122 ;  /* 0x0000007a00007202 */ /* 0x000fe40000000f00 */
[----:B------:R-:W-:Y:S02]  /*d990*/  F2FP.BF16.F32.PACK_AB R113, R156, R155 ;  /* 0x0000009b9c71723e */ /* 0x000fe400000010ff */
[----:B------:R-:W-:Y:S02]  /*d9a0*/  F2FP.BF16.F32.PACK_AB R114, R117, R116 ;  /* 0x000000747572723e */ /* 0x000fe400000010ff */
        /* <DEDUP_REMOVED lines=11> */
[----:B------:R-:W-:Y:S02]  /*da60*/  F2FP.BF16.F32.PACK_AB R130, R133, R132 ;  /* 0x000000848582723e */ /* 0x000fe400000010ff */
[----:B------:R-:W-:Y:S02]  /*da70*/  F2FP.BF16.F32.PACK_AB R131, R135, R134 ;  /* 0x000000868783723e */ /* 0x000fe400000010ff */
[----:B------:R-:W-:Y:S02]  /*da80*/  F2FP.BF16.F32.PACK_AB R137, R139, R138 ;  /* 0x0000008a8b89723e */ /* 0x000fe400000010ff */
[----:B------:R-:W-:Y:S01]  /*da90*/  F2FP.BF16.F32.PACK_AB R144, R145, R144 ;  /* 0x000000909190723e */ /* 0x000fe200000010ff */
[----:B------:R0:W-:Y:S01]  /*daa0*/  STSM.16.M88.4 [R0], R128 ;  /* 0x0000008000007844 */ /* 0x0001e20000000200 */
        /* <DEDUP_REMOVED lines=8> */
[----:B------:R-:W-:Y:S01]  /*db30*/  MOV R4, UR8 ;  /* 0x0000000800047c02 */ /* 0x000fe20008000f00 */
[----:B------:R-:W-:Y:S01]  /*db40*/  ULDC.64 UR8, c[0x0][0xc08] ;  /* 0x0003020000087ab9 */ /* 0x000fe20000000a00 */
[----:B------:R-:W-:Y:S01]  /*db50*/  PLOP3.LUT P0, PT, PT, PT, UP0, 0x80, 0x0 ;  /* 0x000000000000781c */ /* 0x000fe20003f0f008 */
[----:B------:R2:W-:Y:S01]  /*db60*/  STSM.16.M88.4 [R32], R144 ;  /* 0x0000009020007844 */ /* 0x0005e20000000200 */
[----:B------:R-:W-:Y:S01]  /*db70*/  UISETP.NE.U32.AND UP1, UPT, UR8, URZ, UPT ;  /* 0x0000003f0800728c */ /* 0x000fe2000bf25070 */
[----:B------:R-:W-:Y:S03]  /*db80*/  BAR.SYNC.DEFER_BLOCKING 0x1, 0x100 ;  /* 0x0044000000007b1d */ /* 0x000fe60000010000 */
[----:B------:R-:W-:-:S06]  /*db90*/  UISETP.NE.AND.EX UP1, UPT, UR9, URZ, UPT, UP1 ;  /* 0x0000003f0900728c */ /* 0x000fcc000bf25310 */
[----:B------:R-:W-:-:S05]  /*dba0*/  PLOP3.LUT P6, PT, PT, PT, UP1, 0x80, 0x0 ;  /* 0x000000000000781c */ /* 0x000fca0003fcf018 */
[----:B------:R-:W-:Y:S02]  /*dbb0*/  @UP1 ULDC.64 UR8, c[0x0][0xc08] ;  /* 0x0003020000081ab9 */ /* 0x000fe40000000a00 */
[----:B------:R-:W-:Y:S01]  /*dbc0*/  @UP1 UIMAD.WIDE UR8, UR44, 0x4, UR8 ;  /* 0x000000042c0818a5 */ /* 0x000fe2000f8e0208 */
[----:B------:R-:W-:Y:S02]  /*dbd0*/  ULDC UR4, c[0x0][0xa88] ;  /* 0x0002a20000047ab9 */ /* 0x000fe40000000800 */
[----:B0-----:R-:W-:-:S03]  /*dbe0*/  IMAD.U32 R0, RZ, RZ, UR4 ;  /* 0x00000004ff007e24 */ /* 0x001fc6000f8e00ff */
[----:B------:R-:W-:Y:S02]  /*dbf0*/  IMAD.U32 R14, RZ, RZ, UR8 ;  /* 0x00000008ff0e7e24 */ /* 0x000fe4000f8e00ff */
[----:B------:R-:W-:Y:S01]  /*dc00*/  IMAD.U32 R15, RZ, RZ, UR9 ;  /* 0x00000009ff0f7e24 */ /* 0x000fe2000f8e00ff */
[----:B------:R-:W3:Y:S01]  /*dc10*/  @P0 LDG.E R6, desc[UR54][R4.64] ;  /* 0x0000003604060981 */ /* 0x000ee2000c1e1900 */
[----:B------:R-:W-:-:S03]  /*dc20*/  IMAD R7, R192, 0x40, R184 ;  /* 0x00000040c0077824 */ /* 0x000fc600078e02b8 */
[----:B------:R0:W5:Y:S01]  /*dc30*/  @P6 LDG.E R0, desc[UR54][R14.64] ;  /* 0x000000360e006981 */ /* 0x000162000c1e1900 */
[----:B------:R-:W-:-:S03]  /*dc40*/  IMAD.WIDE R174, R7, 0x2, R174 ;  /* 0x0000000207ae7825 */ /* 0x000fc600078e02ae */
[C---:B------:R-:W-:Y:S02]  /*dc50*/  IADD3 R9, P2, R174.reuse, 0x1000, RZ ;  /* 0x00001000ae097810 */ /* 0x040fe40007f5e0ff */
[C---:B------:R-:W-:Y:S02]  /*dc60*/  IADD3 R13, P1, R174.reuse, 0x2000, RZ ;  /* 0x00002000ae0d7810 */ /* 0x040fe40007f3e0ff */
[----:B------:R-:W-:Y:S02]  /*dc70*/  P2R R10, PR, RZ, 0x4 ;  /* 0x00000004ff0a7803 */ /* 0x000fe40000000000 */
[C---:B------:R-:W-:Y:S02]  /*dc80*/  IADD3 R25, P2, R174.reuse, 0x3000, RZ ;  /* 0x00003000ae197810 */ /* 0x040fe40007f5e0ff */
[C---:B------:R-:W-:Y:S02]  /*dc90*/  IADD3 R29, P3, R174.reuse, 0x4000, RZ ;  /* 0x00004000ae1d7810 */ /* 0x040fe40007f7e0ff */
[----:B------:R-:W-:-:S02]  /*dca0*/  IADD3 R33, P4, R174, 0x5000, RZ ;  /* 0x00005000ae217810 */ /* 0x000fc40007f9e0ff */
[----:B------:R-:W-:Y:S02]  /*dcb0*/  IADD3 R37, P5, R174, 0x6000, RZ ;  /* 0x00006000ae257810 */ /* 0x000fe40007fbe0ff */
[----:B------:R-:W-:Y:S02]  /*dcc0*/  LOP3.LUT R8, R9, 0x380, RZ, 0xc0, !PT ;  /* 0x0000038009087812 */ /* 0x000fe400078ec0ff */
[----:B------:R-:W-:Y:S02]  /*dcd0*/  LOP3.LUT R12, R13, 0x380, RZ, 0xc0, !PT ;  /* 0x000003800d0c7812 */ /* 0x000fe400078ec0ff */
[----:B------:R-:W-:Y:S02]  /*dce0*/  LOP3.LUT R24, R25, 0x380, RZ, 0xc0, !PT ;  /* 0x0000038019187812 */ /* 0x000fe400078ec0ff */
[----:B-1----:R-:W-:Y:S02]  /*dcf0*/  LOP3.LUT R28, R29, 0x380, RZ, 0xc0, !PT ;  /* 0x000003801d1c7812 */ /* 0x002fe400078ec0ff */
[----:B--2---:R-:W-:-:S02]  /*dd00*/  LOP3.LUT R32, R33, 0x380, RZ, 0xc0, !PT ;  /* 0x0000038021207812 */ /* 0x004fc400078ec0ff */
        /* <DEDUP_REMOVED lines=14> */
[----:B---3--:R-:W-:Y:S01]  /*ddf0*/  @P0 R2UR UR4, R6 ;  /* 0x00000000060402ca */ /* 0x008fe200000e0000 */
[----:B0-----:R-:W-:-:S14]  /*de00*/  @P6 BRA `(.L_x_2282) ;  /* 0x0000000000106947 */ /* 0x001fdc0003800000 */
[----:B------:R-:W-:Y:S05]  /*de10*/  @!P0 BRA `(.L_x_2282) ;  /* 0x00000000000c8947 */ /* 0x000fea0003800000 */
[----:B------:R-:W2:Y:S04]  /*de20*/  LDG.E R7, desc[UR54][R4.64] ;  /* 0x0000003604077981 */ /* 0x000ea8000c1e1900 */
[----:B-----5:R-:W2:Y:S02]  /*de30*/  LDG.E R0, desc[UR54][R4.64+0x4] ;  /* 0x0000043604007981 */ /* 0x020ea4000c1e1900 */
[----:B--2---:R-:W-:-:S07]  /*de40*/  IMAD.IADD R0, R0, 0x1, -R7 ;  /* 0x0000000100007824 */ /* 0x004fce00078e0a07 */
.L_x_2282:
        /* <DEDUP_REMOVED lines=18> */
[----:B------:R-:W-:Y:S01]  /*df70*/  USHF.R.S32.HI UR17, URZ, 0x1f, UR43 ;  /* 0x0000001f3f117899 */ /* 0x000fe2000801142b */
[----:B------:R-:W-:Y:S01]  /*df80*/  SHF.R.U64 R48, R48, 0x3, RZ ;  /* 0x0000000330307819 */ /* 0x000fe200000012ff */
[----:B------:R-:W-:Y:S01]  /*df90*/  USEL UR8, UR44, URZ, !UP0 ;  /* 0x0000003f2c087287 */ /* 0x000fe2000c000000 */
[----:B------:R-:W-:Y:S01]  /*dfa0*/  LOP3.LUT R44, R44, R45, RZ, 0x3c, !PT ;  /* 0x0000002d2c2c7212 */ /* 0x000fe200078e3cff */
[--C-:B------:R-:W-:Y:S01]  /*dfb0*/  IMAD.X R45, RZ, RZ, R175.reuse, P6 ;  /* 0x000000ffff2d7224 */ /* 0x100fe200030e06af */
[----:B------:R-:W-:Y:S01]  /*dfc0*/  LOP3.LUT R40, R40, R41, RZ, 0x3c, !PT ;  /* 0x0000002928287212 */ /* 0x000fe200078e3cff */
[--C-:B------:R-:W-:Y:S01]  /*dfd0*/  IMAD.X R41, RZ, RZ, R175.reuse, P0 ;  /* 0x000000ffff297224 */ /* 0x100fe200000e06af */
[----:B0-----:R-:W-:Y:S01]  /*dfe0*/  ISETP.NE.AND P6, PT, R4, RZ, PT ;  /* 0x000000ff0400720c */ /* 0x001fe20003fc5270 */
[----:B------:R-:W-:Y:S01]  /*dff0*/  USEL UR9, UR9, URZ, !UP0 ;  /* 0x0000003f09097287 */ /* 0x000fe2000c000000 */
        /* <DEDUP_REMOVED lines=8> */
[----:B------:R-:W-:-:S02]  /*e080*/  LOP3.LUT R56, R57, 0x380, RZ, 0xc0, !PT ;  /* 0x0000038039387812 */ /* 0x000fc400078ec0ff */
[----:B------:R-:W-:Y:S01]  /*e090*/  LOP3.LUT R52, R53, 0x380, RZ, 0xc0, !PT ;  /* 0x0000038035347812 */ /* 0x000fe200078ec0ff */
[----:B------:R-:W-:Y:S01]  /*e0a0*/  IMAD.X R69, RZ, RZ, R175, P1 ;  /* 0x000000ffff457224 */ /* 0x000fe200008e06af */
[----:B------:R-:W-:Y:S02]  /*e0b0*/  LOP3.LUT R64, R65, 0x380, RZ, 0xc0, !PT ;  /* 0x0000038041407812 */ /* 0x000fe400078ec0ff */
[----:B------:R-:W-:Y:S02]  /*e0c0*/  LOP3.LUT R60, R61, 0x380, RZ, 0xc0, !PT ;  /* 0x000003803d3c7812 */ /* 0x000fe400078ec0ff */
[----:B------:R-:W-:Y:S02]  /*e0d0*/  LOP3.LUT R72, R73, 0x380, RZ, 0xc0, !PT ;  /* 0x0000038049487812 */ /* 0x000fe400078ec0ff */
[----:B------:R-:W-:Y:S02]  /*e0e0*/  LOP3.LUT R7, R174, 0x380, RZ, 0xc0, !PT ;  /* 0x00000380ae077812 */ /* 0x000fe400078ec0ff */
[----:B------:R-:W-:-:S02]  /*e0f0*/  LOP3.LUT R4, R5, 0x380, RZ, 0xc0, !PT ;  /* 0x0000038005047812 */ /* 0x000fc400078ec0ff */
[----:B------:R-:W-:Y:S02]  /*e100*/  SHF.R.U64 R56, R56, 0x3, RZ ;  /* 0x0000000338387819 */ /* 0x000fe400000012ff */
[----:B------:R-:W-:Y:S02]  /*e110*/  SHF.R.U64 R52, R52, 0x3, RZ ;  /* 0x0000000334347819 */ /* 0x000fe400000012ff */
[----:B------:R-:W-:Y:S02]  /*e120*/  SHF.R.U64 R64, R64, 0x3, RZ ;  /* 0x0000000340407819 */ /* 0x000fe400000012ff */
[----:B------:R-:W-:Y:S02]  /*e130*/  SHF.R.U64 R60, R60, 0x3, RZ ;  /* 0x000000033c3c7819 */ /* 0x000fe400000012ff */
[----:B------:R-:W-:Y:S02]  /*e140*/  SHF.R.U64 R72, R72, 0x3, RZ ;  /* 0x0000000348487819 */ /* 0x000fe400000012ff */
[----:B------:R-:W-:-:S02]  /*e150*/  SHF.R.U64 R7, R7, 0x3, RZ ;  /* 0x0000000307077819 */ /* 0x000fc400000012ff */
        /* <DEDUP_REMOVED lines=13> */
[----:B------:R-:W-:Y:S06]  /*e230*/  @P6 BRA `(.L_x_2283) ;  /* 0x0000000000bc6947 */ /* 0x000fec0003800000 */
[----:B------:R-:W0:Y:S01]  /*e240*/  LDC R11, c[0x0][0xbe8] ;  /* 0x0002fa00ff0b7b82 */ /* 0x000e220000000800 */
[----:B------:R-:W-:Y:S01]  /*e250*/  VIADD R10, R185, UR45 ;  /* 0x0000002db90a7c36 */ /* 0x000fe20008000000 */
[----:B------:R-:W-:Y:S01]  /*e260*/  ULDC.64 UR14, c[0x0][0xb90] ;  /* 0x0002e400000e7ab9 */ /* 0x000fe20000000a00 */
[----:B------:R-:W-:Y:S01]  /*e270*/  UMOV UR10, UR4 ;  /* 0x00000004000a7c82 */ /* 0x000fe20008000000 */
[----:B------:R-:W-:Y:S01]  /*e280*/  UIMAD UR12, UR17, UR14, URZ ;  /* 0x0000000e110c72a4 */ /* 0x000fe2000f8e023f */
[----:B------:R-:W-:Y:S01]  /*e290*/  IMAD.MOV.U32 R4, RZ, RZ, R10 ;  /* 0x000000ffff047224 */ /* 0x000fe200078e000a */
[----:B------:R-:W-:Y:S01]  /*e2a0*/  UMOV UR11, UR16 ;  /* 0x00000010000b7c82 */ /* 0x000fe20008000000 */
[----:B------:R-:W-:Y:S01]  /*e2b0*/  IMAD.MOV R21, RZ, RZ, -R17 ;  /* 0x000000ffff157224 */ /* 0x000fe200078e0a11 */
[----:B------:R-:W-:Y:S01]  /*e2c0*/  UIMAD.WIDE.U32 UR10, UR43, UR14, UR10 ;  /* 0x0000000e2b0a72a5 */ /* 0x000fe2000f8e000a */
[----:B------:R-:W-:Y:S01]  /*e2d0*/  VIADD R26, R16, UR45 ;  /* 0x0000002d101a7c36 */ /* 0x000fe20008000000 */
[----:B------:R-:W-:-:S03]  /*e2e0*/  UIMAD UR12, UR43, UR15, UR12 ;  /* 0x0000000f2b0c72a4 */ /* 0x000fc6000f8e020c */
[----:B------:R-:W-:Y:S01]  /*e2f0*/  ULDC.64 UR14, c[0x0][0xb98] ;  /* 0x0002e600000e7ab9 */ /* 0x000fe20000000a00 */
[----:B------:R-:W-:Y:S02]  /*e300*/  UIADD3 UR11, UR11, UR12, URZ ;  /* 0x0000000c0b0b7290 */ /* 0x000fe4000fffe03f */
[----:B------:R-:W-:Y:S02]  /*e310*/  UIMAD UR13, UR9, UR14, URZ ;  /* 0x0000000e090d72a4 */ /* 0x000fe4000f8e023f */
[----:B------:R-:W-:Y:S02]  /*e320*/  UIMAD.WIDE.U32 UR10, UR8, UR14, UR10 ;  /* 0x0000000e080a72a5 */ /* 0x000fe4000f8e000a */
[----:B------:R-:W-:Y:S01]  /*e330*/  UIMAD UR13, UR8, UR15, UR13 ;  /* 0x0000000f080d72a4 */ /* 0x000fe2000f8e020d */
        /* <DEDUP_REMOVED lines=8> */
[----:B------:R-:W-:Y:S02]  /*e3c0*/  IMAD R7, R11, R6, R10 ;  /* 0x000000060b077224 */ /* 0x000fe400078e020a */
[----:B------:R-:W-:Y:S02]  /*e3d0*/  IMAD.U32 R10, RZ, RZ, UR13 ;  /* 0x0000000dff0a7e24 */ /* 0x000fe4000f8e00ff */
[----:B-----5:R-:W-:Y:S01]  /*e3e0*/  IMAD R11, R0, R11, RZ ;  /* 0x0000000b000b7224 */ /* 0x020fe200078e02ff */
[----:B------:R-:W-:Y:S02]  /*e3f0*/  SHF.R.S32.HI R6, RZ, 0x1f, R7 ;  /* 0x0000001fff067819 */ /* 0x000fe40000011407 */
[----:B------:R-:W-:Y:S01]  /*e400*/  IADD3.X R5, R5, UR11, R10, P0, !PT ;  /* 0x0000000b05057c10 */ /* 0x000fe200087fe40a */
[----:B------:R-:W-:Y:S01]  /*e410*/  ULDC.64 UR10, c[0x0][0xb88] ;  /* 0x0002e200000a7ab9 */ /* 0x000fe20000000a00 */
[----:B------:R-:W-:Y:S02]  /*e420*/  VIADD R10, R26, 0x8 ;  /* 0x000000081a0a7836 */ /* 0x000fe40000000000 */
        /* <DEDUP_REMOVED lines=16> */
.L_x_2283:
[----:B------:R-:W1:Y:S01]  /*e530*/  LDC R81, c[0x0][0xbe8] ;  /* 0x0002fa00ff517b82 */ /* 0x000e620000000800 */
[----:B------:R-:W-:Y:S01]  /*e540*/  ULDC UR18, c[0x0][0xac8] ;  /* 0x0002b20000127ab9 */ /* 0x000fe20000000800 */
[----:B------:R-:W-:Y:S01]  /*e550*/  ULDC.64 UR14, c[0x0][0xaa0] ;  /* 0x0002a800000e7ab9 */ /* 0x000fe20000000a00 */
[----:B------:R-:W-:Y:S01]  /*e560*/  ISETP.GE.AND P0, PT, R190, UR18, PT ;  /* 0x00000012be007c0c */ /* 0x000fe2000bf06270 */
[----:B0-----:R0:W5:Y:S01]  /*e570*/  LD.E.128 R4, desc[UR54][R174.64] ;  /* 0x00000036ae047980 */ /* 0x001162000c101d00 */
[----:B------:R-:W-:Y:S02]  /*e580*/  ISETP.GE.AND P1, PT, R184, UR18, PT ;  /* 0x00000012b8007c0c */ /* 0x000fe4000bf26270 */
[----:B------:R-:W-:Y:S01]  /*e590*/  SEL R20, RZ, 0xffffffff, P0 ;  /* 0xffffffffff147807 */ /* 0x000fe20000000000 */
[----:B------:R-:W5:Y:S01]  /*e5a0*/  LD.E.128 R8, desc[UR54][R8.64] ;  /* 0x0000003608087980 */ /* 0x000f62000c101d00 */
[----:B------:R-:W-:-:S03]  /*e5b0*/  SEL R3, RZ, 0x1, P1 ;  /* 0x00000001ff037807 */ /* 0x000fc60000800000 */
[----:B------:R-:W-:Y:S01]  /*e5c0*/  IMAD.SHL.U32 R20, R20, 0x2, RZ ;  /* 0x0000000214147824 */ /* 0x000fe200078e00ff */
[----:B------:R-:W5:Y:S04]  /*e5d0*/  LD.E.128 R12, desc[UR54][R12.64] ;  /* 0x000000360c0c7980 */ /* 0x000f68000c101d00 */
[----:B------:R-:W5:Y:S04]  /*e5e0*/  LD.E.128 R24, desc[UR54][R24.64] ;  /* 0x0000003618187980 */ /* 0x000f68000c101d00 */
[----:B------:R-:W5:Y:S01]  /*e5f0*/  LD.E.128 R28, desc[UR54][R28.64] ;  /* 0x000000361c1c7980 */ /* 0x000f62000c101d00 */
[----:B-1----:R-:W-:-:S03]  /*e600*/  ISETP.NE.AND P2, PT, R81, 0x1, PT ;  /* 0x000000015100780c */ /* 0x002fc60003f45270 */
[----:B------:R-:W5:Y:S01]  /*e610*/  LD.E.128 R32, desc[UR54][R32.64] ;  /* 0x0000003620207980 */ /* 0x000f62000c101d00 */
[----:B------:R-:W-:Y:S02]  /*e620*/  ISETP.GE.AND P0, PT, R189, UR18, PT ;  /* 0x00000012bd007c0c */ /* 0x000fe4000bf06270 */
[----:B------:R-:W-:Y:S01]  /*e630*/  LOP3.LUT R3, R20, 0x2, R3, 0xe2, !PT ;  /* 0x0000000214037812 */ /* 0x000fe200078ee203 */
[----:B------:R-:W5:Y:S01]  /*e640*/  LD.E.128 R36, desc[UR54][R36.64] ;  /* 0x0000003624247980 */ /* 0x000f62000c101d00 */
[----:B------:R-:W-:-:S03]  /*e650*/  SEL R20, RZ, 0xffffffff, P0 ;  /* 0xffffffffff147807 */ /* 0x000fc60000000000 */
[----:B------:R-:W5:Y:S02]  /*e660*/  LD.E.128 R40, desc[UR54][R40.64] ;  /* 0x0000003628287980 */ /* 0x000f64000c101d00 */
[----:B------:R-:W1:Y:S01]  /*e670*/  @P2 LDC R77, c[0x0][0xbec] ;  /* 0x0002fb00ff4d2b82 */ /* 0x000e620000000800 */
[----:B------:R-:W-:Y:S01]  /*e680*/  UIMAD UR12, UR16, UR14, URZ ;  /* 0x0000000e100c72a4 */ /* 0x000fe2000f8e023f */
[----:B------:R-:W-:Y:S01]  /*e690*/  IMAD.SHL.U32 R20, R20, 0x4, RZ ;  /* 0x0000000414147824 */ /* 0x000fe200078e00ff */
[----:B------:R-:W-:Y:S01]  /*e6a0*/  ISETP.GE.AND P0, PT, R188, UR18, PT ;  /* 0x00000012bc007c0c */ /* 0x000fe2000bf06270 */
[----:B------:R-:W5:Y:S04]  /*e6b0*/  LD.E.128 R44, desc[UR54][R44.64] ;  /* 0x000000362c2c7980 */ /* 0x000f68000c101d00 */
[----:B------:R-:W2:Y:S01]  /*e6c0*/  @P2 LDC R79, c[0x0][0xbf0] ;  /* 0x0002fc00ff4f2b82 */ /* 0x000ea20000000800 */
[----:B------:R-:W-:Y:S01]  /*e6d0*/  UIMAD.WIDE.U32 UR10, UR4, UR14, URZ ;  /* 0x0000000e040a72a5 */ /* 0x000fe2000f8e003f */
[----:B------:R-:W-:Y:S01]  /*e6e0*/  SEL R21, RZ, 0xffffffff, P0 ;  /* 0xffffffffff157807 */ /* 0x000fe20000000000 */
[----:B------:R-:W-:Y:S01]  /*e6f0*/  UIMAD UR12, UR4, UR15, UR12 ;  /* 0x0000000f040c72a4 */ /* 0x000fe2000f8e020c */
[----:B------:R-:W-:Y:S01]  /*e700*/  LOP3.LUT R20, R20, 0x4, R3, 0xe2, !PT ;  /* 0x0000000414147812 */ /* 0x000fe200078ee203 */
[----:B------:R-:W5:Y:S01]  /*e710*/  LD.E.128 R48, desc[UR54][R48.64] ;  /* 0x0000003630307980 */ /* 0x000f62000c101d00 */
[----:B------:R-:W-:Y:S01]  /*e720*/  ULDC.64 UR14, c[0x0][0xae8] ;  /* 0x0002ba00000e7ab9 */ /* 0x000fe20000000a00 */
[----:B------:R-:W-:Y:S01]  /*e730*/  LEA R3, R191, R192, 0x5 ;  /* 0x000000c0bf037211 */ /* 0x000fe200078e28ff */
[----:B------:R-:W-:Y:S01]  /*e740*/  UIADD3 UR11, UR11, UR12, URZ ;  /* 0x0000000c0b0b7290 */ /* 0x000fe2000fffe03f */
[----:B------:R-:W-:Y:S01]  /*e750*/  IMAD.SHL.U32 R21, R21, 0x8, RZ ;  /* 0x0000000815157824 */ /* 0x000fe200078e00ff */
[----:B------:R-:W-:Y:S01]  /*e760*/  UIMAD UR4, UR17, UR14, URZ ;  /* 0x0000000e110472a4 */ /* 0x000fe2000f8e023f */
[----:B------:R-:W-:Y:S01]  /*e770*/  ISETP.GE.AND P0, PT, R187, UR18, PT ;  /* 0x00000012bb007c0c */ /* 0x000fe2000bf06270 */
[----:B------:R-:W-:Y:S01]  /*e780*/  VIADD R82, R3, UR45 ;  /* 0x0000002d03527c36 */ /* 0x000fe20008000000 */
[----:B------:R-:W-:Y:S01]  /*e790*/  UIMAD.WIDE.U32 UR10, UR43, UR14, UR10 ;  /* 0x0000000e2b0a72a5 */ /* 0x000fe2000f8e000a */
[----:B------:R-:W5:Y:S01]  /*e7a0*/  LD.E.128 R56, desc[UR54][R56.64] ;  /* 0x0000003638387980 */ /* 0x000f62000c101d00 */
[----:B------:R-:W-:Y:S01]  /*e7b0*/  UIMAD UR4, UR43, UR15, UR4 ;  /* 0x0000000f2b0472a4 */ /* 0x000fe2000f8e0204 */
[----:B------:R-:W-:Y:S01]  /*e7c0*/  SEL R3, RZ, 0xffffffff, P0 ;  /* 0xffffffffff037807 */ /* 0x000fe20000000000 */
[----:B------:R-:W-:Y:S01]  /*e7d0*/  ULDC.64 UR12, c[0x0][0xaf0] ;  /* 0x0002bc00000c7ab9 */ /* 0x000fe20000000a00 */
[----:B------:R-:W-:Y:S01]  /*e7e0*/  LOP3.LUT R21, R21, 0x8, R20, 0xe2, !PT ;  /* 0x0000000815157812 */ /* 0x000fe200078ee214 */
[----:B------:R-:W-:Y:S01]  /*e7f0*/  UIMAD UR9, UR9, UR12, URZ ;  /* 0x0000000c090972a4 */ /* 0x000fe2000f8e023f */
[----:B-1----:R-:W-:Y:S01]  /*e800*/  @P2 IMAD.HI.U32 R20, R82, R77, RZ ;  /* 0x0000004d52142227 */ /* 0x002fe200078e00ff */
[----:B------:R-:W-:Y:S01]  /*e810*/  UIADD3 UR11, UR11, UR4, URZ ;  /* 0x000000040b0b7290 */ /* 0x000fe2000fffe03f */
[----:B------:R-:W5:Y:S01]  /*e820*/  LD.E.128 R52, desc[UR54][R52.64] ;  /* 0x0000003634347980 */ /* 0x000f62000c101d00 */
[----:B------:R-:W-:Y:S01]  /*e830*/  UIMAD UR4, UR8, UR13, UR9 ;  /* 0x0000000d080472a4 */ /* 0x000fe2000f8e0209 */
[----:B------:R-:W-:Y:S01]  /*e840*/  IMAD.SHL.U32 R76, R3, 0x10, RZ ;  /* 0x00000010034c7824 */ /* 0x000fe200078e00ff */
[----:B------:R-:W-:Y:S01]  /*e850*/  UIMAD.WIDE.U32 UR8, UR8, UR12, UR10 ;  /* 0x0000000c080872a5 */ /* 0x000fe2000f8e000a */
[----:B------:R-:W-:Y:S01]  /*e860*/  IMAD.MOV.U32 R3, RZ, RZ, R82 ;  /* 0x000000ffff037224 */ /* 0x000fe200078e0052 */
[----:B--2---:R-:W-:Y:S01]  /*e870*/  @P2 SHF.R.U32.HI R3, RZ, R79, R20 ;  /* 0x0000004fff032219 */ /* 0x004fe20000011614 */
[----:B------:R-:W5:Y:S01]  /*e880*/  LD.E.128 R64, desc[UR54][R64.64] ;  /* 0x0000003640407980 */ /* 0x000f62000c101d00 */
[----:B------:R-:W-:-:S02]  /*e890*/  LOP3.LUT R76, R76, 0x10, R21, 0xe2, !PT ;  /* 0x000000104c4c7812 */ /* 0x000fc400078ee215 */
        /* <DEDUP_REMOVED lines=11> */
[----:B------:R-:W-:-:S02]  /*e950*/  IMAD R77, R81, R79, R82 ;  /* 0x0000004f514d7224 */ /* 0x000fc400078e0252 */
[----:B------:R-:W-:Y:S01]  /*e960*/  IMAD.U32 R21, RZ, RZ, UR4 ;  /* 0x00000004ff157e24 */ /* 0x000fe2000f8e00ff */
[----:B------:R-:W5:Y:S01]  /*e970*/  LD.E.128 R68, desc[UR54][R68.64] ;  /* 0x0000003644447980 */ /* 0x000f62000c101d00 */
[----:B------:R-:W-:Y:S01]  /*e980*/  IMAD.SHL.U32 R83, R78, 0x20, RZ ;  /* 0x000000204e537824 */ /* 0x000fe200078e00ff */
[----:B------:R-:W-:Y:S01]  /*e990*/  SHF.R.S32.HI R78, RZ, 0x1f, R77 ;  /* 0x0000001fff4e7819 */ /* 0x000fe2000001144d */
[----:B------:R-:W-:Y:S01]  /*e9a0*/  IMAD R79, R3, UR9, R80 ;  /* 0x00000009034f7c24 */ /* 0x000fe2000f8e0250 */
[----:B------:R-:W-:Y:S01]  /*e9b0*/  @!PT LDS RZ, [RZ] ;  /* 0x00000000fffff984 */ /* 0x000fe20000000800 */
[----:B------:R-:W-:Y:S01]  /*e9c0*/  @!PT LDS RZ, [RZ] ;  /* 0x00000000fffff984 */ /* 0x000fe20000000800 */
[----:B------:R-:W-:Y:S01]  /*e9d0*/  @!PT LDS RZ, [RZ] ;  /* 0x00000000fffff984 */ /* 0x000fe20000000800 */
[----:B------:R-:W-:Y:S01]  /*e9e0*/  @!PT LDS RZ, [RZ] ;  /* 0x00000000fffff984 */ /* 0x000fe20000000800 */
[----:B------:R1:W-:Y:S06]  /*e9f0*/  MEMBAR.ALL.CTA ;  /* 0x0000000000007992 */ /* 0x0003ec0000008000 */
[----:B-1----:R-:W1:Y:S01]  /*ea00*/  FENCE.VIEW.ASYNC.S ;  /* 0x00000000000073c6 */ /* 0x002e620000000000 */
[----:B------:R-:W-:Y:S01]  /*ea10*/  ISETP.GE.AND P0, PT, R195, UR18, PT ;  /* 0x00000012c3007c0c */ /* 0x000fe2000bf06270 */
[----:B------:R-:W-:Y:S01]  /*ea20*/  IMAD.WIDE.U32 R20, R3, UR8, R20 ;  /* 0x0000000803147c25 */ /* 0x000fe2000f8e0014 */
[----:B------:R-:W-:Y:S01]  /*ea30*/  ULDC.64 UR8, c[0x0][0xad8] ;  /* 0x0002b60000087ab9 */ /* 0x000fe20000000a00 */
[----:B------:R-:W-:Y:S01]  /*ea40*/  UIADD3 UR4, UR41, 0x28c20, URZ ;  /* 0x00028c2029047890 */ /* 0x000fe2000fffe03f */
[----:B------:R-:W-:Y:S01]  /*ea50*/  SEL R3, RZ, 0x40, P0 ;  /* 0x00000040ff037807 */ /* 0x000fe20000000000 */
[----:B------:R-:W-:Y:S01]  /*ea60*/  IMAD.IADD R21, R21, 0x1, R79 ;  /* 0x0000000115157824 */ /* 0x000fe200078e024f */
[----:B------:R-:W-:Y:S01]  /*ea70*/  ISETP.GE.AND P0, PT, R194, UR18, PT ;  /* 0x00000012c2007c0c */ /* 0x000fe2000bf06270 */
[----:B------:R-:W-:Y:S01]  /*ea80*/  IMAD R78, R78, UR8, RZ ;  /* 0x000000084e4e7c24 */ /* 0x000fe2000f8e02ff */
[----:B------:R-:W-:Y:S01]  /*ea90*/  UPRMT UR4, URZ, 0x654, UR4 ;  /* 0x000006543f047896 */ /* 0x000fe20008000004 */
[----:B-----5:R-:W-:Y:S01]  /*eaa0*/  IMAD R87, R0, R81, RZ ;  /* 0x0000005100577224 */ /* 0x020fe200078e02ff */
[----:B------:R-:W-:Y:S01]  /*eab0*/  SEL R0, RZ, 0x80, P0 ;  /* 0x00000080ff007807 */ /* 0x000fe20000000000 */
[----:B------:R-:W-:Y:S01]  /*eac0*/  VIADD R86, R192, UR45 ;  /* 0x0000002dc0567c36 */ /* 0x000fe20008000000 */
[----:B------:R-:W-:Y:S01]  /*ead0*/  LOP3.LUT R76, R83, 0x20, R76, 0xe2, !PT ;  /* 0x00000020534c7812 */ /* 0x000fe200078ee24c */
[C---:B------:R-:W-:Y:S01]  /*eae0*/  IMAD R79, R77.reuse, UR9, R78 ;  /* 0x000000094d4f7c24 */ /* 0x040fe2000f8e024e */
[----:B------:R-:W-:Y:S01]  /*eaf0*/  BSSY B1, `(.L_x_2284) ;  /* 0x000002c000017945 */ /* 0x000fe20003800000 */
[----:B------:R-:W-:Y:S01]  /*eb00*/  IMAD.WIDE.U32 R20, R77, UR8, R20 ;  /* 0x000000084d147c25 */ /* 0x000fe2000f8e0014 */
[----:B------:R-:W-:Y:S01]  /*eb10*/  ISETP.GE.AND P0, PT, R86, R87, PT ;  /* 0x000000575600720c */ /* 0x000fe20003f06270 */
[----:B------:R-:W-:Y:S01]  /*eb20*/  ULDC.64 UR8, c[0x0][0xa80] ;  /* 0x0002a00000087ab9 */ /* 0x000fe20000000a00 */
[----:B------:R-:W-:Y:S01]  /*eb30*/  LOP3.LUT R3, R76, R3, RZ, 0xfc, !PT ;  /* 0x000000034c037212 */ /* 0x000fe200078efcff */
[----:B------:R-:W-:Y:S01]  /*eb40*/  IMAD.IADD R21, R21, 0x1, R79 ;  /* 0x0000000115157824 */ /* 0x000fe200078e024f */
[----:B------:R-:W-:-:S02]  /*eb50*/  LEA R84, P1, R20, UR8, 0x1 ;  /* 0x0000000814547c11 */ /* 0x000fc4000f8208ff */
[----:B------:R-:W-:Y:S01]  /*eb60*/  LOP3.LUT R0, R3, R0, RZ, 0xfc, !PT ;  /* 0x0000000003007212 */ /* 0x000fe200078efcff */
[----:B-1----:R-:W-:Y:S01]  /*eb70*/  SYNCS.ARRIVE.TRANS64.RED.A1T0 RZ, [UR4], RZ ;  /* 0x000000ffffff79a7 */ /* 0x002fe20008100404 */
        /* <DEDUP_REMOVED lines=35> */
.L_x_2285:
[----:B------:R-:W-:Y:S05]  /*edb0*/  BSYNC B1 ;  /* 0x0000000000017941 */ /* 0x000fea0003800000 */
.L_x_2284:
[----:B---3--:R-:W-:Y:S01]  /*edc0*/  VIADD R4, R86, 0x20 ;  /* 0x0000002056047836 */ /* 0x008fe20000000000 */
[----:B------:R3:W4:Y:S04]  /*edd0*/  SHFL.IDX PT, R7, R85, 0x1, 0x181f ;  /* 0x00381f0055077f89 */ /* 0x00072800000e0000 */
[----:B------:R-:W-:Y:S01]  /*ede0*/  ISETP.GE.AND P0, PT, R4, R87, PT ;  /* 0x000000570400720c */ /* 0x000fe20003f06270 */
[----:B------:R3:W0:-:S12]  /*edf0*/  SHFL.IDX PT, R6, R84, 0x1, 0x181f ;  /* 0x00381f0054067f89 */ /* 0x00061800000e0000 */
[----:B---3--:R-:W-:Y:S05]  /*ee00*/  @P0 BRA `(.L_x_2286) ;  /* 0x0000001000080947 */ /* 0x008fea0003800000 */
[----:B------:R-:W-:Y:S02]  /*ee10*/  ISETP.GE.AND P0, PT, R184, UR18, PT ;  /* 0x00000012b8007c0c */ /* 0x000fe4000bf06270 */
[----:B------:R-:W-:Y:S02]  /*ee20*/  ISETP.GE.AND P5, PT, R190, UR18, PT ;  /* 0x00000012be007c0c */ /* 0x000fe4000bfa6270 */
[----:B------:R-:W-:Y:S02]  /*ee30*/  ISETP.GE.AND P3, PT, R189, UR18, PT ;  /* 0x00000012bd007c0c */ /* 0x000fe4000bf66270 */
[----:B------:R-:W-:Y:S02]  /*ee40*/  ISETP.GE.AND P2, PT, R188, UR18, PT ;  /* 0x00000012bc007c0c */ /* 0x000fe4000bf46270 */
[----:B------:R-:W-:-:S05]  /*ee50*/  ISETP.GE.AND P1, PT, R187, UR18, PT ;  /* 0x00000012bb007c0c */ /* 0x000fca000bf26270 */
[----:B0---4-:R-:W-:Y:S02]  /*ee60*/  @!P0 IMAD.WIDE R4, R184, 0x2, R6 ;  /* 0x00000002b8048825 */ /* 0x011fe400078e0206 */
        /* <DEDUP_REMOVED lines=23> */
[----:B---3--:R-:W-:-:S04]  /*efe0*/  LEA R4, P0, R194, R6, 0x1 ;  /* 0x00000006c2047211 */ /* 0x008fc800078008ff */
[----:B------:R-:W-:-:S05]  /*eff0*/  LEA.HI.X R5, R194, R7, R198, 0x1, P0 ;  /* 0x00000007c2057211 */ /* 0x000fca00000f0cc6 */
[----:B------:R0:W-:Y:S01]  /*f000*/  ST.E.128 desc[UR54][R4.64], R68 ;  /* 0x0000004404007985 */ /* 0x0001e2000c101d36 */
[----:B------:R-:W-:Y:S05]  /*f010*/  BRA `(.L_x_2286) ;  /* 0x0000000c00847947 */ /* 0x000fea0003800000 */
.L_x_2281:
        /* <DEDUP_REMOVED lines=11> */
[----:B------:R-:W-:Y:S01]  /*f0d0*/  UISETP.NE.U32.AND UP1, UPT, UR8, URZ, UPT ;  /* 0x0000003f0800728c */ /* 0x000fe2000bf25070 */
[----:B------:R-:W-:Y:S02]  /*f0e0*/  IMAD.U32 R0, RZ, RZ, UR4 ;  /* 0x00000004ff007e24 */ /* 0x000fe4000f8e00ff */
[----:B------:R-:W2:Y:S01]  /*f0f0*/  @P1 LDG.E R3, desc[UR54][R4.64] ;  /* 0x0000003604031981 */ /* 0x000ea2000c1e1900 */
[----:B------:R-:W-:-:S06]  /*f100*/  UISETP.NE.AND.EX UP1, UPT, UR9, URZ, UPT, UP1 ;  /* 0x0000003f0900728c */ /* 0x000fcc000bf25310 */
        /* <DEDUP_REMOVED lines=9> */
[----:B--2---:R-:W-:Y:S01]  /*f1a0*/  @P1 R2UR UR4, R3 ;  /* 0x00000000030412ca */ /* 0x004fe200000e0000 */
[----:B01----:R-:W-:-:S14]  /*f1b0*/  @P2 BRA `(.L_x_2287) ;  /* 0x0000000000102947 */ /* 0x003fdc0003800000 */
[----:B------:R-:W-:Y:S05]  /*f1c0*/  @!P1 BRA `(.L_x_2287) ;  /* 0x00000000000c9947 */ /* 0x000fea0003800000 */
[----:B------:R-:W2:Y:S04]  /*f1d0*/  LDG.E R3, desc[UR54][R4.64] ;  /* 0x0000003604037981 */ /* 0x000ea8000c1e1900 */
[----:B-----5:R-:W2:Y:S02]  /*f1e0*/  LDG.E R0, desc[UR54][R4.64+0x4] ;  /* 0x0000043604007981 */ /* 0x020ea4000c1e1900 */
[----:B--2---:R-:W-:-:S07]  /*f1f0*/  IMAD.IADD R0, R0, 0x1, -R3 ;  /* 0x0000000100007824 */ /* 0x004fce00078e0a03 */
.L_x_2287:
[----:B------:R-:W-:Y:S01]  /*f200*/  USHF.R.S32.HI UR9, URZ, 0x1f, UR44 ;  /* 0x0000001f3f097899 */ /* 0x000fe2000801142c */
[----:B------:R-:W-:Y:S01]  /*f210*/  BSSY B1, `(.L_x_2288) ;  /* 0x000002e000017945 */ /* 0x000fe20003800000 */
[----:B------:R-:W-:Y:S02]  /*f220*/  USHF.R.S32.HI UR13, URZ, 0x1f, UR4 ;  /* 0x0000001f3f0d7899 */ /* 0x000fe40008011404 */
[----:B------:R-:W-:Y:S02]  /*f230*/  USEL UR8, UR44, URZ, !UP0 ;  /* 0x0000003f2c087287 */ /* 0x000fe4000c000000 */
[----:B------:R-:W-:Y:S01]  /*f240*/  USEL UR9, UR9, URZ, !UP0 ;  /* 0x0000003f09097287 */ /* 0x000fe2000c000000 */
[----:B------:R-:W-:Y:S11]  /*f250*/  @P0 BRA `(.L_x_2289) ;  /* 0x0000000000a40947 */ /* 0x000ff60003800000 */
[----:B------:R-:W0:Y:S01]  /*f260*/  S2R R6, SR_TID.X ;  /* 0x0000000000067919 */ /* 0x000e220000002100 */
[----:B------:R-:W1:Y:S01]  /*f270*/  LDC R5, c[0x0][0xbe8] ;  /* 0x0002fa00ff057b82 */ /* 0x000e620000000800 */
[----:B------:R-:W-:Y:S02]  /*f280*/  IMAD.U32 R7, RZ, RZ, UR45 ;  /* 0x0000002dff077e24 */ /* 0x000fe4000f8e00ff */
[----:B-1---5:R-:W-:-:S03]  /*f290*/  IMAD R3, R0, R5, RZ ;  /* 0x0000000500037224 */ /* 0x022fc600078e02ff */
[----:B0-----:R-:W-:-:S04]  /*f2a0*/  IADD3 R6, R7, -0x80, R6 ;  /* 0xffffff8007067810 */ /* 0x001fc80007ffe006 */
[----:B------:R-:W-:-:S13]  /*f2b0*/  ISETP.GE.AND P0, PT, R6, R3, PT ;  /* 0x000000030600720c */ /* 0x000fda0003f06270 */
[----:B------:R-:W-:Y:S05]  /*f2c0*/  @P0 BRA `(.L_x_2289) ;  /* 0x0000000000880947 */ /* 0x000fea0003800000 */
[----:B------:R-:W-:Y:S01]  /*f2d0*/  ISETP.NE.AND P0, PT, R5, 0x1, PT ;  /* 0x000000010500780c */ /* 0x000fe20003f05270 */
[----:B------:R-:W-:Y:S01]  /*f2e0*/  ULDC.64 UR16, c[0x0][0xb90] ;  /* 0x0002e40000107ab9 */ /* 0x000fe20000000a00 */
[----:B------:R-:W-:Y:S01]  /*f2f0*/  UMOV UR10, UR4 ;  /* 0x00000004000a7c82 */ /* 0x000fe20008000000 */
[----:B------:R-:W-:Y:S01]  /*f300*/  UIMAD UR12, UR14, UR16, URZ ;  /* 0x000000100e0c72a4 */ /* 0x000fe2000f8e023f */
[----:B------:R-:W-:Y:S01]  /*f310*/  IMAD.MOV.U32 R4, RZ, RZ, R6 ;  /* 0x000000ffff047224 */ /* 0x000fe200078e0006 */
[----:B------:R-:W-:Y:S02]  /*f320*/  UMOV UR11, UR13 ;  /* 0x0000000d000b7c82 */ /* 0x000fe40008000000 */
[----:B------:R-:W-:Y:S02]  /*f330*/  UIMAD.WIDE.U32 UR10, UR43, UR16, UR10 ;  /* 0x000000102b0a72a5 */ /* 0x000fe4000f8e000a */
[----:B------:R-:W-:-:S03]  /*f340*/  UIMAD UR12, UR43, UR17, UR12 ;  /* 0x000000112b0c72a4 */ /* 0x000fc6000f8e020c */
[----:B------:R-:W-:Y:S01]  /*f350*/  ULDC.64 UR16, c[0x0][0xb98] ;  /* 0x0002e60000107ab9 */ /* 0x000fe20000000a00 */
[----:B------:R-:W0:Y:S01]  /*f360*/  @P0 LDC R3, c[0x0][0xbec] ;  /* 0x0002fb00ff030b82 */ /* 0x000e220000000800 */
[----:B------:R-:W-:Y:S02]  /*f370*/  UIADD3 UR11, UR11, UR12, URZ ;  /* 0x0000000c0b0b7290 */ /* 0x000fe4000fffe03f */
[----:B------:R-:W-:Y:S02]  /*f380*/  UIMAD UR12, UR9, UR16, URZ ;  /* 0x00000010090c72a4 */ /* 0x000fe4000f8e023f */
[----:B------:R-:W-:Y:S02]  /*f390*/  UIMAD.WIDE.U32 UR10, UR8, UR16, UR10 ;  /* 0x00000010080a72a5 */ /* 0x000fe4000f8e000a */
[----:B------:R-:W-:Y:S01]  /*f3a0*/  UIMAD UR12, UR8, UR17, UR12 ;  /* 0x00000011080c72a4 */ /* 0x000fe2000f8e020c */
[----:B------:R-:W1:Y:S02]  /*f3b0*/  @P0 LDC R8, c[0x0][0xbf0] ;  /* 0x0002fc00ff080b82 */ /* 0x000e640000000800 */
[----:B------:R-:W-:Y:S01]  /*f3c0*/  ULDC.64 UR16, c[0x0][0xb88] ;  /* 0x0002e20000107ab9 */ /* 0x000fe20000000a00 */
[----:B0-----:R-:W-:-:S05]  /*f3d0*/  @P0 IMAD.HI.U32 R3, R6, R3, RZ ;  /* 0x0000000306030227 */ /* 0x001fca00078e00ff */
        /* <DEDUP_REMOVED lines=17> */
.L_x_2289:
[----:B------:R-:W-:Y:S05]  /*f4f0*/  BSYNC B1 ;  /* 0x0000000000017941 */ /* 0x000fea0003800000 */
.L_x_2288:
        /* <DEDUP_REMOVED lines=10> */
[----:B-----5:R-:W-:Y:S01]  /*f5a0*/  IMAD R25, R0, R11, RZ ;  /* 0x0000000b00197224 */ /* 0x020fe200078e02ff */
[----:B------:R-:W-:Y:S01]  /*f5b0*/  ULDC.64 UR16, c[0x0][0xae8] ;  /* 0x0002ba0000107ab9 */ /* 0x000fe20000000a00 */
[----:B------:R-:W-:Y:S01]  /*f5c0*/  IMAD.SHL.U32 R4, R4, 0x2, RZ ;  /* 0x0000000204047824 */ /* 0x000fe200078e00ff */
[----:B------:R-:W0:Y:S01]  /*f5d0*/  @P0 LDC R5, c[0x0][0xbec] ;  /* 0x0002fb00ff050b82 */ /* 0x000e220000000800 */
[----:B------:R-:W-:Y:S01]  /*f5e0*/  ISETP.GE.AND P2, PT, R189, UR15, PT ;  /* 0x0000000fbd007c0c */ /* 0x000fe2000bf46270 */
[----:B------:R-:W-:Y:S01]  /*f5f0*/  UIADD3 UR11, UR11, UR12, URZ ;  /* 0x0000000c0b0b7290 */ /* 0x000fe2000fffe03f */
[----:B------:R-:W-:Y:S01]  /*f600*/  ISETP.GE.AND P1, PT, R188, UR15, PT ;  /* 0x0000000fbc007c0c */ /* 0x000fe2000bf26270 */
[----:B------:R-:W-:Y:S01]  /*f610*/  UIMAD UR4, UR14, UR16, URZ ;  /* 0x000000100e0472a4 */ /* 0x000fe2000f8e023f */
[----:B------:R-:W-:Y:S01]  /*f620*/  LOP3.LUT R4, R4, 0x2, R3, 0xe2, !PT ;  /* 0x0000000204047812 */ /* 0x000fe200078ee203 */
[----:B------:R-:W-:Y:S01]  /*f630*/  IMAD R3, R191, 0x20, R192 ;  /* 0x00000020bf037824 */ /* 0x000fe200078e02c0 */
[----:B------:R-:W-:Y:S01]  /*f640*/  SEL R6, RZ, 0xffffffff, P2 ;  /* 0xffffffffff067807 */ /* 0x000fe20001000000 */
[----:B------:R-:W1:Y:S01]  /*f650*/  @P0 LDC R7, c[0x0][0xbf0] ;  /* 0x0002fc00ff070b82 */ /* 0x000e620000000800 */
[----:B------:R-:W-:Y:S01]  /*f660*/  UIMAD UR4, UR43, UR17, UR4 ;  /* 0x000000112b0472a4 */ /* 0x000fe2000f8e0204 */
[----:B------:R-:W-:Y:S01]  /*f670*/  VIADD R8, R3, UR45 ;  /* 0x0000002d03087c36 */ /* 0x000fe20008000000 */
[----:B------:R-:W-:Y:S01]  /*f680*/  UIMAD.WIDE.U32 UR10, UR43, UR16, UR10 ;  /* 0x000000102b0a72a5 */ /* 0x000fe2000f8e000a */
[----:B------:R-:W-:Y:S01]  /*f690*/  IMAD.SHL.U32 R9, R6, 0x4, RZ ;  /* 0x0000000406097824 */ /* 0x000fe200078e00ff */
[----:B------:R-:W-:Y:S01]  /*f6a0*/  ULDC.64 UR12, c[0x0][0xaf0] ;  /* 0x0002bc00000c7ab9 */ /* 0x000fe20000000a00 */
[----:B------:R-:W-:Y:S01]  /*f6b0*/  SEL R10, RZ, 0xffffffff, P1 ;  /* 0xffffffffff0a7807 */ /* 0x000fe20000800000 */
[----:B------:R-:W-:Y:S01]  /*f6c0*/  UIMAD UR9, UR9, UR12, URZ ;  /* 0x0000000c090972a4 */ /* 0x000fe2000f8e023f */
[----:B------:R-:W-:Y:S01]  /*f6d0*/  IMAD.MOV.U32 R3, RZ, RZ, R8 ;  /* 0x000000ffff037224 */ /* 0x000fe200078e0008 */
[----:B------:R-:W-:Y:S01]  /*f6e0*/  UIADD3 UR11, UR11, UR4, URZ ;  /* 0x000000040b0b7290 */ /* 0x000fe2000fffe03f */
[----:B------:R-:W-:Y:S01]  /*f6f0*/  LOP3.LUT R9, R9, 0x4, R4, 0xe2, !PT ;  /* 0x0000000409097812 */ /* 0x000fe200078ee204 */
[----:B------:R-:W-:Y:S01]  /*f700*/  UIMAD UR4, UR8, UR13, UR9 ;  /* 0x0000000d080472a4 */ /* 0x000fe2000f8e0209 */
[----:B------:R-:W-:Y:S01]  /*f710*/  IMAD.SHL.U32 R10, R10, 0x8, RZ ;  /* 0x000000080a0a7824 */ /* 0x000fe200078e00ff */
[----:B------:R-:W-:Y:S01]  /*f720*/  UIMAD.WIDE.U32 UR8, UR8, UR12, UR10 ;  /* 0x0000000c080872a5 */ /* 0x000fe2000f8e000a */
[----:B------:R-:W-:Y:S01]  /*f730*/  VIADD R26, R192, UR45 ;  /* 0x0000002dc01a7c36 */ /* 0x000fe20008000000 */
[----:B------:R-:W-:Y:S01]  /*f740*/  ISETP.GE.AND P2, PT, R194, UR15, PT ;  /* 0x0000000fc2007c0c */ /* 0x000fe2000bf46270 */
[----:B0-----:R-:W-:Y:S01]  /*f750*/  @P0 IMAD.HI.U32 R6, R8, R5, RZ ;  /* 0x0000000508060227 */ /* 0x001fe200078e00ff */
[----:B------:R-:W-:Y:S01]  /*f760*/  UIADD3 UR4, UR9, UR4, URZ ;  /* 0x0000000409047290 */ /* 0x000fe2000fffe03f */
[----:B------:R-:W-:Y:S01]  /*f770*/  LOP3.LUT R10, R10, 0x8, R9, 0xe2, !PT ;  /* 0x000000080a0a7812 */ /* 0x000fe200078ee209 */
[----:B------:R-:W-:Y:S01]  /*f780*/  BSSY B1, `(.L_x_2290) ;  /* 0x0000046000017945 */ /* 0x000fe20003800000 */
[----:B------:R-:W-:Y:S01]  /*f790*/  MOV R4, UR8 ;  /* 0x0000000800047c02 */ /* 0x000fe20008000f00 */
[----:B------:R-:W-:Y:S01]  /*f7a0*/  IMAD.U32 R5, RZ, RZ, UR9 ;  /* 0x00000009ff057e24 */ /* 0x000fe2000f8e00ff */
[----:B------:R-:W-:Y:S01]  /*f7b0*/  ULDC.64 UR8, c[0x0][0xae0] ;  /* 0x0002b80000087ab9 */ /* 0x000fe20000000a00 */
[----:B------:R-:W-:Y:S01]  /*f7c0*/  IMAD.U32 R5, RZ, RZ, UR4 ;  /* 0x00000004ff057e24 */ /* 0x000fe2000f8e00ff */
[----:B-1----:R-:W-:-:S02]  /*f7d0*/  @P0 SHF.R.U32.HI R3, RZ, R7, R6 ;  /* 0x00000007ff030219 */ /* 0x002fc40000011606 */
[----:B------:R-:W-:Y:S02]  /*f7e0*/  ISETP.GE.AND P0, PT, R187, UR15, PT ;  /* 0x0000000fbb007c0c */ /* 0x000fe4000bf06270 */
[--C-:B------:R-:W-:Y:S01]  /*f7f0*/  SHF.R.S32.HI R6, RZ, 0x1f, R3.reuse ;  /* 0x0000001fff067819 */ /* 0x100fe20000011403 */
[----:B------:R-:W-:Y:S01]  /*f800*/  IMAD.MOV R7, RZ, RZ, -R3 ;  /* 0x000000ffff077224 */ /* 0x000fe200078e0a03 */
[----:B------:R-:W-:Y:S01]  /*f810*/  SEL R9, RZ, 0xffffffff, P0 ;  /* 0xffffffffff097807 */ /* 0x000fe20000000000 */
[----:B------:R-:W-:Y:S01]  /*f820*/  IMAD.WIDE.U32 R4, R3, UR8, R4 ;  /* 0x0000000803047c25 */ /* 0x000fe2000f8e0004 */
[----:B------:R-:W-:Y:S02]  /*f830*/  ISETP.GE.AND P0, PT, R186, UR15, PT ;  /* 0x0000000fba007c0c */ /* 0x000fe4000bf06270 */
[----:B------:R-:W-:Y:S01]  /*f840*/  SEL R0, RZ, 0x80, P2 ;  /* 0x00000080ff007807 */ /* 0x000fe20001000000 */
        /* <DEDUP_REMOVED lines=8> */
[----:B------:R-:W-:Y:S01]  /*f8d0*/  LOP3.LUT R10, R13, 0x10, R10, 0xe2, !PT ;  /* 0x000000100d0a7812 */ /* 0x000fe200078ee20a */
[----:B------:R-:W-:-:S02]  /*f8e0*/  IMAD.IADD R5, R5, 0x1, R9 ;  /* 0x0000000105057824 */ /* 0x000fc400078e0209 */
[----:B------:R-:W-:Y:S02]  /*f8f0*/  IMAD R6, R3, UR8, RZ ;  /* 0x0000000803067c24 */ /* 0x000fe4000f8e02ff */
[----:B------:R-:W-:-:S04]  /*f900*/  IMAD.WIDE.U32 R4, R7, UR8, R4 ;  /* 0x0000000807047c25 */ /* 0x000fc8000f8e0004 */
[----:B------:R-:W-:Y:S01]  /*f910*/  IMAD R3, R7, UR9, R6 ;  /* 0x0000000907037c24 */ /* 0x000fe2000f8e0206 */
[----:B------:R-:W-:Y:S01]  /*f920*/  SEL R7, RZ, 0x40, P0 ;  /* 0x00000040ff077807 */ /* 0x000fe20000000000 */
[----:B------:R-:W-:Y:S01]  /*f930*/  ULDC.64 UR8, c[0x0][0xa80] ;  /* 0x0002a00000087ab9 */ /* 0x000fe20000000a00 */
[----:B------:R-:W-:Y:S01]  /*f940*/  ISETP.GE.AND P0, PT, R26, R25, PT ;  /* 0x000000191a00720c */ /* 0x000fe20003f06270 */
[----:B------:R-:W-:Y:S01]  /*f950*/  IMAD.SHL.U32 R13, R8, 0x20, RZ ;  /* 0x00000020080d7824 */ /* 0x000fe200078e00ff */
[----:B------:R-:W-:Y:S01]  /*f960*/  LEA R20, P1, R4, UR8, 0x1 ;  /* 0x0000000804147c11 */ /* 0x000fe2000f8208ff */
[----:B------:R-:W-:-:S03]  /*f970*/  IMAD.IADD R3, R5, 0x1, R3 ;  /* 0x0000000105037824 */ /* 0x000fc600078e0203 */
        /* <DEDUP_REMOVED lines=38> */
.L_x_2291:
[----:B------:R-:W-:Y:S05]  /*fbe0*/  BSYNC B1 ;  /* 0x0000000000017941 */ /* 0x000fea0003800000 */
.L_x_2290:
        /* <DEDUP_REMOVED lines=36> */
.L_x_2286:
[----:B------:R-:W-:Y:S05]  /*fe30*/  BSYNC B0 ;  /* 0x0000000000007941 */ /* 0x000fea0003800000 */
.L_x_2280:
[----:B------:R-:W-:Y:S02]  /*fe40*/  ULDC UR4, c[0x0][0xc3c] ;  /* 0x00030f0000047ab9 */ /* 0x000fe40000000800 */
[----:B------:R-:W-:-:S06]  /*fe50*/  UISETP.GE.AND UP0, UPT, UR6, UR4, UPT ;  /* 0x000000040600728c */ /* 0x000fcc000bf06270 */
[----:B------:R-:W-:-:S13]  /*fe60*/  PLOP3.LUT P0, PT, PT, PT, UP0, 0x80, 0x0 ;  /* 0x000000000000781c */ /* 0x000fda0003f0f008 */
[----:B------:R-:W-:Y:S05]  /*fe70*/  @!P0 BRA `(.L_x_2292) ;  /* 0xffffff10003c8947 */ /* 0x000fea000383ffff */
[----:B------:R-:W-:Y:S05]  /*fe80*/  EXIT ;  /* 0x000000000000794d */ /* 0x000fea0003800000 */
.L_x_2173:
        /* <DEDUP_REMOVED lines=13> */
[----:B------:R-:W1:Y:S01]  /*ff60*/  LDS.128 R16, [UR4+0x28cd0] ;  /* 0x028cd004ff107984 */ /* 0x000e620008000c00 */
[----:B------:R-:W-:Y:S06]  /*ff70*/  BAR.ARV 0x4, 0x180 ;  /* 0x0106000000007b1d */ /* 0x000fec0000002000 */
[----:B------:R-:W-:Y:S05]  /*ff80*/  BRA `(.L_x_2294) ;  /* 0x0000000800887947 */ /* 0x000fea0003800000 */
.L_x_2293:
        /* <DEDUP_REMOVED lines=36> */
[----:B------:R-:W-:Y:S01]  /*101d0*/  IMAD.MOV.U32 R6, RZ, RZ, R3 ;  /* 0x000000ffff067224 */ /* 0x000fe200078e0003 */
[----:B------:R-:W-:Y:S01]  /*101e0*/  UMOV UR4, URZ ;  /* 0x0000003f00047c82 */ /* 0x000fe20008000000 */
[----:B------:R-:W-:-:S05]  /*101f0*/  ULDC UR5, c[0x0][0xc38] ;  /* 0x00030e0000057ab9 */ /* 0x000fca0000000800 */
.L_x_2299:
        /* <DEDUP_REMOVED lines=12> */
.L_x_2298:
[----:B------:R-:W-:Y:S05]  /*102c0*/  BSYNC B0 ;  /* 0x0000000000007941 */ /* 0x000fea0003800000 */
.L_x_2297:
        /* <DEDUP_REMOVED lines=20> */
.L_x_2295:
[----:B------:R-:W-:-:S04]  /*10410*/  IMAD.IADD R13, R6, 0x1, -R3 ;  /* 0x00000001060d7824 */ /* 0x000fc800078e0a03 */
[----:B------:R-:W-:-:S05]  /*10420*/  IMAD R2, R8, UR5, R13 ;  /* 0x0000000508027c24 */ /* 0x000fca000f8e020d */
[----:B------:R-:W-:Y:S02]  /*10430*/  ISETP.GT.AND P0, PT, R2, UR6, PT ;  /* 0x0000000602007c0c */ /* 0x000fe4000bf04270 */
[----:B------:R-:W0:Y:S11]  /*10440*/  LDC.64 R2, c[0x0][0xc90] ;  /* 0x00032400ff027b82 */ /* 0x000e360000000a00 */
[----:B------:R-:W-:-:S04]  /*10450*/  VOTE.ANY R9, PT, !P0 ;  /* 0x0000000000097806 */ /* 0x000fc800040e0100 */
[----:B------:R-:W1:Y:S02]  /*10460*/  POPC R15, R9 ;  /* 0x00000009000f7309 */ /* 0x000e640000000000 */
[----:B-1----:R-:W-:-:S04]  /*10470*/  VIADD R19, R15, UR4 ;  /* 0x000000040f137c36 */ /* 0x002fc80008000000 */
[----:B0-----:R-:W-:-:S05]  /*10480*/  IMAD.WIDE R2, R19, 0x4, R2 ;  /* 0x0000000413027825 */ /* 0x001fca00078e0202 */
[----:B------:R-:W2:Y:S01]  /*10490*/  LDG.E R7, desc[UR54][R2.64] ;  /* 0x0000003602077981 */ /* 0x000ea2000c1e1900 */
[----:B------:R-:W-:-:S03]  /*104a0*/  ISETP.NE.AND P0, PT, R9, RZ, PT ;  /* 0x000000ff0900720c */ /* 0x000fc60003f05270 */
[----:B------:R-:W2:Y:S02]  /*104b0*/  SHFL.IDX PT, R4, R4, R15, 0x1f ;  /* 0x00001f0f04047589 */ /* 0x000ea400000e0000 */
[----:B--2---:R-:W-:-:S05]  /*104c0*/  IMAD R6, R4, R7, RZ ;  /* 0x0000000704067224 */ /* 0x004fca00078e02ff */
[----:B------:R-:W-:-:S04]  /*104d0*/  IABS R12, R6 ;  /* 0x00000006000c7213 */ /* 0x000fc80000000000 */
[----:B------:R-:W0:Y:S08]  /*104e0*/  I2F.RP R10, R12 ;  /* 0x0000000c000a7306 */ /* 0x000e300000209400 */
[----:B0-----:R-:W0:Y:S02]  /*104f0*/  MUFU.RCP R10, R10 ;  /* 0x0000000a000a7308 */ /* 0x001e240000001000 */
[----:B0-----:R-:W-:-:S06]  /*10500*/  VIADD R11, R10, 0xffffffe ;  /* 0x0ffffffe0a0b7836 */ /* 0x001fcc0000000000 */
[----:B------:R0:W1:Y:S01]  /*10510*/  F2I.FTZ.U32.TRUNC.NTZ R3, R11 ;  /* 0x0000000b00037305 */ /* 0x000062000021f000 */
[----:B------:R-:W-:Y:S05]  /*10520*/  @!P0 BRA `(.L_x_2300) ;  /* 0x0000000000088947 */ /* 0x000fea0003800000 */
[----:B------:R-:W-:-:S05]  /*10530*/  VIADD R9, R15, 0xffffffff ;  /* 0xffffffff0f097836 */ /* 0x000fca0000000000 */
[----:B------:R2:W3:Y:S02]  /*10540*/  SHFL.IDX PT, R16, R8, R9, 0x1f ;  /* 0x00001f0908107589 */ /* 0x0004e400000e0000 */
.L_x_2300:
[----:B---3--:R-:W-:Y:S01]  /*10550*/  IMAD R16, R16, UR5, R13 ;  /* 0x0000000510107c24 */ /* 0x008fe2000f8e020d */
[----:B------:R-:W-:Y:S01]  /*10560*/  IABS R2, R6 ;  /* 0x0000000600027213 */ /* 0x000fe20000000000 */
[----:B-12---:R-:W-:-:S03]  /*10570*/  IMAD.MOV R9, RZ, RZ, -R3 ;  /* 0x000000ffff097224 */ /* 0x006fc600078e0a03 */
[----:B0-----:R-:W-:Y:S01]  /*10580*/  IADD3 R11, -R16, UR6, RZ ;  /* 0x00000006100b7c10 */ /* 0x001fe2000fffe1ff */
[----:B------:R-:W-:Y:S01]  /*10590*/  IMAD R9, R9, R12, RZ ;  /* 0x0000000c09097224 */ /* 0x000fe200078e02ff */
[----:B------:R-:W-:Y:S01]  /*105a0*/  IADD3 R10, RZ, -R2, RZ ;  /* 0x80000002ff0a7210 */ /* 0x000fe20007ffe0ff */
[----:B------:R-:W-:Y:S01]  /*105b0*/  IMAD.MOV.U32 R2, RZ, RZ, RZ ;  /* 0x000000ffff027224 */ /* 0x000fe200078e00ff */
[----:B------:R-:W-:-:S03]  /*105c0*/  IABS R8, R11 ;  /* 0x0000000b00087213 */ /* 0x000fc60000000000 */
        /* <DEDUP_REMOVED lines=15> */
[----:B------:R-:W-:Y:S02]  /*106c0*/  IMAD R13, R7, R2, RZ ;  /* 0x00000002070d7224 */ /* 0x000fe400078e02ff */
[----:B------:R-:W-:Y:S02]  /*106d0*/  IMAD.MOV R9, RZ, RZ, -R2 ;  /* 0x000000ffff097224 */ /* 0x000fe400078e0a02 */
[----:B------:R-:W-:Y:S02]  /*106e0*/  IMAD.MOV R8, RZ, RZ, -R13 ;  /* 0x000000ffff087224 */ /* 0x000fe400078e0a0d */
[----:B------:R-:W-:-:S03]  /*106f0*/  IMAD R6, R6, R9, R11 ;  /* 0x0000000906067224 */ /* 0x000fc600078e020b */
[----:B------:R-:W-:Y:S02]  /*10700*/  VIADDMNMX R15, R8, UR5, R7, PT ;  /* 0x00000005080f7c46 */ /* 0x000fe4000b800107 */
[----:B------:R-:W-:Y:S02]  /*10710*/  IABS R11, R6 ;  /* 0x00000006000b7213 */ /* 0x000fe40000000000 */
[-C--:B------:R-:W-:Y:S01]  /*10720*/  IABS R8, R15.reuse ;  /* 0x0000000f00087213 */ /* 0x080fe20000000000 */
[----:B------:R-:W-:Y:S01]  /*10730*/  IMAD.MOV R18, RZ, RZ, -R15 ;  /* 0x000000ffff127224 */ /* 0x000fe200078e0a0f */
[----:B------:R-:W-:Y:S02]  /*10740*/  IABS R10, R15 ;  /* 0x0000000f000a7213 */ /* 0x000fe40000000000 */
[----:B------:R-:W0:Y:S08]  /*10750*/  I2F.RP R7, R8 ;  /* 0x0000000800077306 */ /* 0x000e300000209400 */
[----:B0-----:R-:W0:Y:S02]  /*10760*/  MUFU.RCP R7, R7 ;  /* 0x0000000700077308 */ /* 0x001e240000001000 */
[----:B0-----:R-:W-:-:S06]  /*10770*/  VIADD R3, R7, 0xffffffe ;  /* 0x0ffffffe07037836 */ /* 0x001fcc0000000000 */
[----:B------:R-:W0:Y:S02]  /*10780*/  F2I.FTZ.U32.TRUNC.NTZ R3, R3 ;  /* 0x0000000300037305 */ /* 0x000e24000021f000 */
[----:B0-----:R-:W-:-:S04]  /*10790*/  IMAD.MOV R2, RZ, RZ, -R3 ;  /* 0x000000ffff027224 */ /* 0x001fc800078e0a03 */
[----:B------:R-:W-:Y:S02]  /*107a0*/  IMAD.MOV.U32 R9, RZ, RZ, R2 ;  /* 0x000000ffff097224 */ /* 0x000fe400078e0002 */
[----:B------:R-:W-:Y:S02]  /*107b0*/  IMAD.MOV.U32 R2, RZ, RZ, RZ ;  /* 0x000000ffff027224 */ /* 0x000fe400078e00ff */
[----:B------:R-:W-:-:S04]  /*107c0*/  IMAD R9, R9, R8, RZ ;  /* 0x0000000809097224 */ /* 0x000fc800078e02ff */
[----:B------:R-:W-:-:S04]  /*107d0*/  IMAD.HI.U32 R2, R3, R9, R2 ;  /* 0x0000000903027227 */ /* 0x000fc800078e0002 */
[----:B------:R-:W-:Y:S02]  /*107e0*/  IMAD.MOV R3, RZ, RZ, -R10 ;  /* 0x000000ffff037224 */ /* 0x000fe400078e0a0a */
        /* <DEDUP_REMOVED lines=8> */
[----:B------:R-:W-:Y:S01]  /*10870*/  ISETP.GE.AND P2, PT, R3, RZ, PT ;  /* 0x000000ff0300720c */ /* 0x000fe20003f46270 */
[----:B------:R-:W-:-:S06]  /*10880*/  IMAD.IADD R3, R6, 0x1, R13 ;  /* 0x0000000106037824 */ /* 0x000fcc00078e020d */
[----:B------:R-:W-:-:S06]  /*10890*/  @P0 VIADD R2, R2, 0x1 ;  /* 0x0000000102020836 */ /* 0x000fcc0000000000 */
[----:B------:R-:W-:Y:S01]  /*108a0*/  @!P2 IMAD.MOV R2, RZ, RZ, -R2 ;  /* 0x000000ffff02a224 */ /* 0x000fe200078e0a02 */
[----:B------:R-:W-:-:S04]  /*108b0*/  @!P1 LOP3.LUT R2, RZ, R15, RZ, 0x33, !PT ;  /* 0x0000000fff029212 */ /* 0x000fc800078e33ff */
[----:B------:R-:W-:Y:S01]  /*108c0*/  LOP3.LUT R17, RZ, R2, RZ, 0x33, !PT ;  /* 0x00000002ff117212 */ /* 0x000fe200078e33ff */
[----:B------:R-:W-:-:S04]  /*108d0*/  IMAD R18, R2, R18, R3 ;  /* 0x0000001202127224 */ /* 0x000fc800078e0203 */
[----:B------:R-:W-:Y:S01]  /*108e0*/  IMAD.IADD R17, R4, 0x1, R17 ;  /* 0x0000000104117824 */ /* 0x000fe200078e0211 */
[----:B------:R-:W-:Y:S06]  /*108f0*/  BRA `(.L_x_2301) ;  /* 0x0000000000147947 */ /* 0x000fec0003800000 */
.L_x_2296:
[----:B------:R-:W-:Y:S01]  /*10900*/  ULDC UR4, c[0x0][0xc3c] ;  /* 0x00030f0000047ab9 */ /* 0x000fe20000000800 */
[----:B------:R-:W-:Y:S02]  /*10910*/  IMAD.MOV.U32 R17, RZ, RZ, RZ ;  /* 0x000000ffff117224 */ /* 0x000fe400078e00ff */
[----:B------:R-:W-:Y:S02]  /*10920*/  IMAD.U32 R16, RZ, RZ, UR6 ;  /* 0x00000006ff107e24 */ /* 0x000fe4000f8e00ff */
[----:B------:R-:W-:Y:S02]  /*10930*/  IMAD.MOV.U32 R18, RZ, RZ, RZ ;  /* 0x000000ffff127224 */ /* 0x000fe400078e00ff */
[----:B------:R-:W-:-:S07]  /*10940*/  IMAD.U32 R19, RZ, RZ, UR4 ;  /* 0x00000004ff137e24 */ /* 0x000fce000f8e00ff */
.L_x_2301:
[----:B------:R-:W-:-:S13]  /*10950*/  ISETP.NE.AND P0, PT, R5, RZ, PT ;  /* 0x000000ff0500720c */ /* 0x000fda0003f05270 */
[----:B------:R-:W0:Y:S01]  /*10960*/  @!P0 S2R R3, SR_CgaCtaId ;  /* 0x0000000000038919 */ /* 0x000e220000008800 */
[----:B------:R-:W-:-:S04]  /*10970*/  @!P0 MOV R2, 0x400 ;  /* 0x0000040000028802 */ /* 0x000fc80000000f00 */
[----:B0-----:R-:W-:-:S05]  /*10980*/  @!P0 LEA R2, R3, R2, 0x18 ;  /* 0x0000000203028211 */ /* 0x001fca00078ec0ff */
[----:B------:R0:W-:Y:S01]  /*10990*/  @!P0 STS.128 [R2+0x28cd0], R16 ;  /* 0x028cd01002008388 */ /* 0x0001e20000000c00 */
[----:B------:R-:W-:Y:S06]  /*109a0*/  BAR.ARV 0x5, 0x180 ;  /* 0x0146000000007b1d */ /* 0x000fec0000002000 */
.L_x_2294:
[----:B------:R2:W-:Y:S01]  /*109b0*/  STL [R1+0x10], RZ ;  /* 0x000010ff01007387 */ /* 0x0005e20000100800 */
[----:B------:R-:W-:Y:S01]  /*109c0*/  ULDC UR4, c[0x0][0xc3c] ;  /* 0x00030f0000047ab9 */ /* 0x000fe20000000800 */
[----:B------:R-:W-:Y:S01]  /*109d0*/  IMAD.MOV.U32 R25, RZ, RZ, 0x1 ;  /* 0x00000001ff197424 */ /* 0x000fe200078e00ff */
[----:B-1----:R-:W-:Y:S01]  /*109e0*/  ISETP.GE.AND P0, PT, R19, UR4, PT ;  /* 0x0000000413007c0c */ /* 0x002fe2000bf06270 */
[----:B------:R-:W-:-:S12]  /*109f0*/  IMAD.MOV.U32 R24, RZ, RZ, RZ ;  /* 0x000000ffff187224 */ /* 0x000fd800078e00ff */
[----:B--2---:R-:W-:Y:S05]  /*10a00*/  @P0 BRA `(.L_x_2302) ;  /* 0x0000004c00300947 */ /* 0x004fea0003800000 */
[----:B------:R-:W1:Y:S01]  /*10a10*/  S2UR UR5, SR_CgaCtaId ;  /* 0x00000000000579c3 */ /* 0x000e620000008800 */
[C---:B0-----:R-:W-:Y:S01]  /*10a20*/  IMAD.SHL.U32 R2, R0.reuse, 0x8, RZ ;  /* 0x0000000800027824 */ /* 0x041fe200078e00ff */
[----:B------:R-:W-:Y:S01]  /*10a30*/  UMOV UR4, 0x400 ;  /* 0x0000040000047882 */ /* 0x000fe20000000000 */
[----:B------:R-:W-:Y:S01]  /*10a40*/  LOP3.LUT R4, R0, 0x7f, RZ, 0xc0, !PT ;  /* 0x0000007f00047812 */ /* 0x000fe200078ec0ff */
[----:B------:R0:W-:Y:S01]  /*10a50*/  STL [R1+0x10], RZ ;  /* 0x000010ff01007387 */ /* 0x0001e20000100800 */
[----:B------:R-:W-:Y:S01]  /*10a60*/  BSSY B8, `(.L_x_2302) ;  /* 0x00004c6000087945 */ /* 0x000fe20003800000 */
[----:B------:R-:W-:Y:S01]  /*10a70*/  LOP3.LUT R3, R2, 0x1f8, RZ, 0xc0, !PT ;  /* 0x000001f802037812 */ /* 0x000fe200078ec0ff */
[----:B------:R-:W-:Y:S01]  /*10a80*/  IMAD.MOV.U32 R25, RZ, RZ, 0x1 ;  /* 0x00000001ff197424 */ /* 0x000fe200078e00ff */
[----:B------:R-:W-:Y:S01]  /*10a90*/  SHF.R.U32.HI R5, RZ, 0x3, R4 ;  /* 0x00000003ff057819 */ /* 0x000fe20000011604 */
[----:B------:R-:W-:Y:S01]  /*10aa0*/  IMAD.MOV.U32 R24, RZ, RZ, RZ ;  /* 0x000000ffff187224 */ /* 0x000fe200078e00ff */
[----:B------:R-:W-:Y:S01]  /*10ab0*/  LOP3.LUT R3, R3, 0x38, R0, 0x78, !PT ;  /* 0x0000003803037812 */ /* 0x000fe200078e7800 */
[----:B------:R-:W-:Y:S01]  /*10ac0*/  IMAD.SHL.U32 R0, R0, 0x10, RZ ;  /* 0x0000001000007824 */ /* 0x000fe200078e00ff */
[----:B------:R-:W-:Y:S01]  /*10ad0*/  LOP3.LUT R4, R2, 0x38, RZ, 0xc0, !PT ;  /* 0x0000003802047812 */ /* 0x000fe200078ec0ff */
[----:B------:R-:W-:Y:S01]  /*10ae0*/  ULOP3.LUT UR36, UR39, 0x2, URZ, 0xfc, !UPT ;  /* 0x0000000227247892 */ /* 0x000fe2000f8efc3f */
[----:B------:R-:W-:Y:S01]  /*10af0*/  LOP3.LUT R34, R3, 0x200, R2, 0xf8, !PT ;  /* 0x0000020003227812 */ /* 0x000fe200078ef802 */
[----:B------:R-:W-:Y:S01]  /*10b00*/  ULDC UR37, c[0x0][0xc] ;  /* 0x0000030000257ab9 */ /* 0x000fe20000000800 */
[----:B------:R-:W-:-:S02]  /*10b10*/  LOP3.LUT R0, R5, 0x70, R0, 0xf8, !PT ;  /* 0x0000007005007812 */ /* 0x000fc400078ef800 */
[C---:B------:R-:W-:Y:S02]  /*10b20*/  LOP3.LUT R0, R4.reuse, 0xc0, RZ, 0xfc, !PT ;  /* 0x000000c004007812 */ /* 0x040fe400078efcff */
[C---:B------:R-:W-:Y:S02]  /*10b30*/  LOP3.LUT R0, R4.reuse, 0x140, RZ, 0xfc, !PT ;  /* 0x0000014004007812 */ /* 0x040fe400078efcff */
[C---:B------:R-:W-:Y:S01]  /*10b40*/  LOP3.LUT R2, R4.reuse, 0x40, RZ, 0xfc, !PT ;  /* 0x0000004004027812 */ /* 0x040fe200078efcff */
[----:B-1----:R-:W-:Y:S01]  /*10b50*/  ULEA UR4, UR5, UR4, 0x18 ;  /* 0x0000000405047291 */ /* 0x002fe2000f8ec03f */
[C---:B------:R-:W-:Y:S02]  /*10b60*/  LOP3.LUT R3, R4.reuse, 0x80, RZ, 0xfc, !PT ;  /* 0x0000008004037812 */ /* 0x040fe400078efcff */
[C---:B------:R-:W-:Y:S02]  /*10b70*/  LOP3.LUT R2, R4.reuse, 0x100, RZ, 0xfc, !PT ;  /* 0x0000010004027812 */ /* 0x040fe400078efcff */
[----:B------:R-:W-:-:S02]  /*10b80*/  LOP3.LUT R3, R4, 0x180, RZ, 0xfc, !PT ;  /* 0x0000018004037812 */ /* 0x000fc400078efcff */
[----:B------:R-:W-:Y:S02]  /*10b90*/  MOV R23, UR4 ;  /* 0x0000000400177c02 */ /* 0x000fe40008000f00 */
[----:B------:R-:W-:-:S03]  /*10ba0*/  LOP3.LUT R2, R4, 0x1c0, RZ, 0xfc, !PT ;  /* 0x000001c004027812 */ /* 0x000fc600078efcff */
[----:B------:R-:W-:-:S05]  /*10bb0*/  IMAD R0, R34, 0x2, R23 ;  /* 0x0000000222007824 */ /* 0x000fca00078e0217 */
[----:B------:R0:W-:Y:S02]  /*10bc0*/  STL [R1+0x18], R0 ;  /* 0x0000180001007387 */ /* 0x0001e40000100800 */
.L_x_2371:
[----:B------:R-:W-:Y:S05]  /*10bd0*/  YIELD ;  /* 0x0000000000007946 */ /* 0x000fea0003800000 */
[----:B------:R-:W-:Y:S01]  /*10be0*/  ULDC.64 UR4, c[0x0][0xa28] ;  /* 0x00028a0000047ab9 */ /* 0x000fe20000000a00 */
[----:B------:R-:W-:Y:S01]  /*10bf0*/  IMAD.MOV.U32 R31, RZ, RZ, RZ ;  /* 0x000000ffff1f7224 */ /* 0x000fe200078e00ff */
[----:B------:R-:W-:-:S04]  /*10c00*/  ISETP.NE.U32.AND P0, PT, RZ, UR4, PT ;  /* 0x00000004ff007c0c */ /* 0x000fc8000bf05070 */
[----:B------:R-:W-:Y:S01]  /*10c10*/  ISETP.NE.AND.EX P0, PT, RZ, UR5, PT, P0 ;  /* 0x00000005ff007c0c */ /* 0x000fe2000bf05300 */
[----:B------:R-:W-:-:S12]  /*10c20*/  ULDC.64 UR4, c[0x0][0xa18] ;  /* 0x0002860000047ab9 */ /* 0x000fd80000000a00 */
[----:B-1----:R-:W1:Y:S02]  /*10c30*/  @P0 LDC.64 R2, c[0x0][0xa28] ;  /* 0x00028a00ff020b82 */ /* 0x002e640000000a00 */
[----:B-1----:R-:W-:-:S05]  /*10c40*/  @P0 IMAD.WIDE R2, R19, 0x4, R2 ;  /* 0x0000000413020825 */ /* 0x002fca00078e0202 */
[----:B------:R1:W5:Y:S01]  /*10c50*/  @P0 LDG.E R31, desc[UR54][R2.64] ;  /* 0x00000036021f0981 */ /* 0x000362000c1e1900 */
[----:B------:R-:W-:Y:S01]  /*10c60*/  ISETP.NE.U32.AND P0, PT, RZ, UR4, PT ;  /* 0x00000004ff007c0c */ /* 0x000fe2000bf05070 */
[----:B0-----:R-:W-:Y:S01]  /*10c70*/  IMAD.MOV.U32 R0, RZ, RZ, RZ ;  /* 0x000000ffff007224 */ /* 0x001fe200078e00ff */
[----:B------:R-:W-:Y:S02]  /*10c80*/  LOP3.LUT R22, R22, 0xfffffdff, RZ, 0xc0, !PT ;  /* 0xfffffdff16167812 */ /* 0x000fe400078ec0ff */
[----:B------:R-:W-:Y:S01]  /*10c90*/  ISETP.NE.AND.EX P1, PT, RZ, UR5, PT, P0 ;  /* 0x00000005ff007c0c */ /* 0x000fe2000bf25300 */
[----:B------:R-:W-:Y:S02]  /*10ca0*/  ULDC.64 UR4, c[0x0][0xa00] ;  /* 0x0002800000047ab9 */ /* 0x000fe40000000a00 */
[----:B------:R-:W-:Y:S01]  /*10cb0*/  ISETP.NE.U32.AND P0, PT, RZ, UR4, PT ;  /* 0x00000004ff007c0c */ /* 0x000fe2000bf05070 */
[----:B-1----:R-:W0:Y:S03]  /*10cc0*/  LDC.64 R2, c[0x0][0xa00] ;  /* 0x00028000ff027b82 */ /* 0x002e260000000a00 */
[----:B------:R-:W-:Y:S01]  /*10cd0*/  ISETP.NE.AND.EX P2, PT, RZ, UR5, PT, P0 ;  /* 0x00000005ff007c0c */ /* 0x000fe2000bf45300 */
[----:B------:R-:W-:-:S05]  /*10ce0*/  ULDC.64 UR4, c[0x0][0x418] ;  /* 0x0001060000047ab9 */ /* 0x000fca0000000a00 */
[----:B------:R-:W1:Y:S07]  /*10cf0*/  @P1 LDC.64 R4, c[0x0][0xa18] ;  /* 0x00028600ff041b82 */ /* 0x000e6e0000000a00 */
[----:B------:R-:W-:Y:S01]  /*10d00*/  @P2 LOP3.LUT R22, R22, 0x200, RZ, 0xfc, !PT ;  /* 0x0000020016162812 */ /* 0x000fe200078efcff */
[----:B0-----:R-:W-:-:S05]  /*10d10*/  IMAD.WIDE R2, R19, 0x4, R2 ;  /* 0x0000000413027825 */ /* 0x001fca00078e0202 */
[----:B--2---:R-:W2:Y:S01]  /*10d20*/  @P2 LDG.E R0, desc[UR54][R2.64] ;  /* 0x0000003602002981 */ /* 0x004ea2000c1e1900 */
[----:B-1----:R-:W-:-:S05]  /*10d30*/  @P1 IMAD.WIDE R4, R19, 0x4, R4 ;  /* 0x0000000413041825 */ /* 0x002fca00078e0204 */
[----:B------:R0:W5:Y:S01]  /*10d40*/  @P1 LDG.E R37, desc[UR54][R4.64] ;  /* 0x0000003604251981 */ /* 0x000162000c1e1900 */
[----:B------:R-:W-:-:S03]  /*10d50*/  UISETP.NE.U32.AND UP0, UPT, UR4, URZ, UPT ;  /* 0x0000003f0400728c */ /* 0x000fc6000bf05070 */
[----:B------:R-:W-:Y:S01]  /*10d60*/  ULDC UR4, c[0x0][0x424] ;  /* 0x0001090000047ab9 */ /* 0x000fe20000000800 */
[----:B------:R-:W-:-:S03]  /*10d70*/  UISETP.NE.AND.EX UP0, UPT, UR5, URZ, UPT, UP0 ;  /* 0x0000003f0500728c */ /* 0x000fc6000bf05300 */
[----:B------:R-:W-:Y:S01]  /*10d80*/  ULDC UR5, c[0x0][0x2f0] ;  /* 0x0000bc0000057ab9 */ /* 0x000fe20000000800 */
[----:B------:R-:W-:-:S04]  /*10d90*/  USEL UR4, UR4, 0x1, UP0 ;  /* 0x0000000104047887 */ /* 0x000fc80008000000 */
[----:B------:R-:W-:Y:S01]  /*10da0*/  UIMAD UR4, UR4, UR5, URZ ;  /* 0x00000005040472a4 */ /* 0x000fe2000f8e023f */
[----:B--2---:R1:W-:Y:S05]  /*10db0*/  STL [R1], R0 ;  /* 0x0000000001007387 */ /* 0x0043ea0000100800 */
[----:B-1----:R-:W-:Y:S01]  /*10dc0*/  IMAD.U32 R0, RZ, RZ, UR4 ;  /* 0x00000004ff007e24 */ /* 0x002fe2000f8e00ff */
[----:B0--34-:R-:W-:Y:S06]  /*10dd0*/  @P1 BRA `(.L_x_2303) ;  /* 0x0000000000181947 */ /* 0x019fec0003800000 */
[----:B------:R-:W-:Y:S02]  /*10de0*/  ULDC UR4, c[0x0][0x288] ;  /* 0x0000a20000047ab9 */ /* 0x000fe40000000800 */
[----:B-----5:R-:W-:Y:S01]  /*10df0*/  IMAD.U32 R37, RZ, RZ, UR4 ;  /* 0x00000004ff257e24 */ /* 0x020fe2000f8e00ff */
[----:B------:R-:W-:Y:S06]  /*10e00*/  @!P2 BRA `(.L_x_2303) ;  /* 0x00000000000ca947 */ /* 0x000fec0003800000 */
[----:B------:R-:W2:Y:S04]  /*10e10*/  LDG.E R4, desc[UR54][R2.64] ;  /* 0x0000003602047981 */ /* 0x000ea8000c1e1900 */
[----:B------:R-:W2:Y:S02]  /*10e20*/  LDG.E R37, desc[UR54][R2.64+0x4] ;  /* 0x0000043602257981 */ /* 0x000ea4000c1e1900 */
[----:B--2---:R-:W-:-:S07]  /*10e30*/  IMAD.IADD R37, R37, 0x1, -R4 ;  /* 0x0000000125257824 */ /* 0x004fce00078e0a04 */
.L_x_2303:
[----:B------:R-:W-:Y:S02]  /*10e40*/  ULDC.64 UR4, c[0x0][0xa20] ;  /* 0x0002880000047ab9 */ /* 0x000fe40000000a00 */
[----:B------:R-:W-:-:S04]  /*10e50*/  ISETP.NE.U32.AND P0, PT, RZ, UR4, PT ;  /* 0x00000004ff007c0c */ /* 0x000fc8000bf05070 */
[----:B------:R-:W-:-:S13]  /*10e60*/  ISETP.NE.AND.EX P0, PT, RZ, UR5, PT, P0 ;  /* 0x00000005ff007c0c */ /* 0x000fda000bf05300 */
[----:B------:R-:W-:Y:S05]  /*10e70*/  @!P0 BRA `(.L_x_2304) ;  /* 0x0000000000108947 */ /* 0x000fea0003800000 */
[----:B------:R-:W0:Y:S02]  /*10e80*/  LDC.64 R2, c[0x0][0xa20] ;  /* 0x00028800ff027b82 */ /* 0x000e240000000a00 */
[----:B0-----:R-:W-:-:S05]  /*10e90*/  IMAD.WIDE R2, R19, 0x4, R2 ;  /* 0x0000000413027825 */ /* 0x001fca00078e0202 */
[----:B------:R0:W5:Y:S01]  /*10ea0*/  LDG.E R0, desc[UR54][R2.64] ;  /* 0x0000003602007981 */ /* 0x000162000c1e1900 */
[----:B------:R-:W-:Y:S05]  /*10eb0*/  BRA `(.L_x_2305) ;  /* 0x0000000000247947 */ /* 0x000fea0003800000 */
.L_x_2304:
[----:B------:R-:W-:Y:S02]  /*10ec0*/  ULDC.64 UR4, c[0x0][0xa08] ;  /* 0x0002820000047ab9 */ /* 0x000fe40000000a00 */
[----:B------:R-:W-:-:S04]  /*10ed0*/  ISETP.NE.U32.AND P0, PT, RZ, UR4, PT ;  /* 0x00000004ff007c0c */ /* 0x000fc8000bf05070 */
[----:B------:R-:W-:-:S13]  /*10ee0*/  ISETP.NE.AND.EX P0, PT, RZ, UR5, PT, P0 ;  /* 0x00000005ff007c0c */ /* 0x000fda000bf05300 */
[----:B------:R-:W-:Y:S05]  /*10ef0*/  @!P0 BRA `(.L_x_2305) ;  /* 0x0000000000148947 */ /* 0x000fea0003800000 */
[----:B------:R-:W0:Y:S02]  /*10f00*/  LDC.64 R2, c[0x0][0xa08] ;  /* 0x00028200ff027b82 */ /* 0x000e240000000a00 */
[----:B0-----:R-:W-:-:S05]  /*10f10*/  IMAD.WIDE R2, R19, 0x4, R2 ;  /* 0x0000000413027825 */ /* 0x001fca00078e0202 */
[----:B------:R-:W2:Y:S04]  /*10f20*/  LDG.E R0, desc[UR54][R2.64] ;  /* 0x0000003602007981 */ /* 0x000ea8000c1e1900 */
[----:B------:R-:W2:Y:S02]  /*10f30*/  LDG.E R5, desc[UR54][R2.64+0x4] ;  /* 0x0000043602057981 */ /* 0x000ea4000c1e1900 */
[----:B--2---:R-:W-:-:S07]  /*10f40*/  IMAD.IADD R0, R5, 0x1, -R0 ;  /* 0x0000000105007824 */ /* 0x004fce00078e0a00 */
.L_x_2305:
[----:B0-----:R-:W0:Y:S01]  /*10f50*/  LDC R2, c[0x0][0x448] ;  /* 0x00011200ff027b82 */ /* 0x001e220000000800 */
[----:B------:R-:W-:Y:S01]  /*10f60*/  IMAD.SHL.U32 R35, R17, 0x40, RZ ;  /* 0x0000004011237824 */ /* 0x000fe200078e00ff */
[----:B------:R-:W-:Y:S01]  /*10f70*/  LOP3.LUT R22, R22, 0xfffffeff, RZ, 0xc0, !PT ;  /* 0xfffffeff16167812 */ /* 0x000fe200078ec0ff */
[----:B-----5:R-:W-:Y:S02]  /*10f80*/  IMAD.IADD R29, R0, 0x1, -R31 ;  /* 0x00000001001d7824 */ /* 0x020fe400078e0a1f */
[----:B------:R-:W-:Y:S01]  /*10f90*/  VIADD R4, R35, 0x3f ;  /* 0x0000003f23047836 */ /* 0x000fe20000000000 */
[----:B0-----:R-:W-:Y:S02]  /*10fa0*/  ISETP.NE.AND P2, PT, R2, 0x1, PT ;  /* 0x000000010200780c */ /* 0x001fe40003f45270 */
[----:B------:R-:W0:Y:S11]  /*10fb0*/  LDC.64 R2, c[0x0][0x9e0] ;  /* 0x00027800ff027b82 */ /* 0x000e360000000a00 */
[----:B------:R-:W1:Y:S01]  /*10fc0*/  @P2 LDC R5, c[0x0][0x44c] ;  /* 0x00011300ff052b82 */ /* 0x000e620000000800 */
[----:B------:R-:W-:-:S07]  /*10fd0*/  @P2 LOP3.LUT R22, R22, 0x100, RZ, 0xfc, !PT ;  /* 0x0000010016162812 */ /* 0x000fce00078efcff */
[----:B------:R-:W2:Y:S01]  /*10fe0*/  @P2 LDC R6, c[0x0][0x450] ;  /* 0x00011400ff062b82 */ /* 0x000ea20000000800 */
[----:B0-----:R-:W-:Y:S01]  /*10ff0*/  ISETP.GE.AND P1, PT, R3, 0x1, PT ;  /* 0x000000010300780c */ /* 0x001fe20003f26270 */
[----:B-1----:R-:W-:-:S05]  /*11000*/  @P2 IMAD.HI.U32 R5, R4, R5, RZ ;  /* 0x0000000504052227 */ /* 0x002fca00078e00ff */
[----:B--2---:R-:W-:Y:S02]  /*11010*/  @P2 SHF.R.U32.HI R4, RZ, R6, R5 ;  /* 0x00000006ff042219 */ /* 0x004fe40000011605 */
[----:B------:R-:W-:-:S05]  /*11020*/  IADD3 R5, R29, 0x1, -R37 ;  /* 0x000000011d057810 */ /* 0x000fca0007ffe825 */
[----:B------:R-:W-:-:S04]  /*11030*/  IMAD.IADD R7, R5, 0x1, R4 ;  /* 0x0000000105077824 */ /* 0x000fc800078e0204 */
[----:B------:R-:W-:Y:S01]  /*11040*/  IMAD.IADD R2, R7, 0x1, R2 ;  /* 0x0000000107027824 */ /* 0x000fe200078e0202 */
[----:B------:R-:W-:Y:S06]  /*11050*/  @!P1 BRA `(.L_x_2306) ;  /* 0x0000000000489947 */ /* 0x000fec0003800000 */
[C---:B------:R-:W-:Y:S01]  /*11060*/  ISETP.GT.AND P0, PT, R7.reuse, RZ, PT ;  /* 0x000000ff0700720c */ /* 0x040fe20003f04270 */
[----:B------:R-:W-:Y:S01]  /*11070*/  BSSY B0, `(.L_x_2307) ;  /* 0x000000e000007945 */ /* 0x000fe20003800000 */
[----:B------:R-:W-:-:S11]  /*11080*/  VIADD R0, R7, 0xffffffff ;  /* 0xffffffff07007836 */ /* 0x000fd60000000000 */
        /* <DEDUP_REMOVED lines=8> */
.L_x_2308:
[----:B------:R-:W-:-:S13]  /*11110*/  ISETP.NE.AND P0, PT, R3, 0x1, PT ;  /* 0x000000010300780c */ /* 0x000fda0003f05270 */
[----:B------:R-:W0:Y:S02]  /*11120*/  @P0 LDC.64 R4, c[0x0][0x9e8] ;  /* 0x00027a00ff040b82 */ /* 0x000e240000000a00 */
[----:B0-----:R-:W-:-:S05]  /*11130*/  @P0 IMAD.HI.U32 R4, R0, R4, RZ ;  /* 0x0000000400040227 */ /* 0x001fca00078e00ff */
[----:B------:R-:W-:-:S07]  /*11140*/  @P0 SHF.R.U32.HI R0, RZ, R5, R4 ;  /* 0x00000005ff000219 */ /* 0x000fce0000011604 */
.L_x_2309:
[----:B------:R-:W-:Y:S05]  /*11150*/  BSYNC B0 ;  /* 0x0000000000007941 */ /* 0x000fea0003800000 */
.L_x_2307:
[----:B------:R-:W-:-:S05]  /*11160*/  IMAD R5, R0, R3, R3 ;  /* 0x0000000300057224 */ /* 0x000fca00078e0203 */
[----:B------:R-:W-:-:S07]  /*11170*/  VIMNMX R2, R2, R5, PT ;  /* 0x0000000502027248 */ /* 0x000fce0003fe0100 */
.L_x_2306:
[----:B------:R-:W0:Y:S01]  /*11180*/  @P2 LDC R4, c[0x0][0x44c] ;  /* 0x00011300ff042b82 */ /* 0x000e220000000800 */
[----:B------:R-:W-:Y:S01]  /*11190*/  VIADD R2, R2, 0x3f ;  /* 0x0000003f02027836 */ /* 0x000fe20000000000 */
[----:B------:R-:W-:Y:S01]  /*111a0*/  ULDC UR4, c[0x0][0x9dc] ;  /* 0x0002770000047ab9 */ /* 0x000fe20000000800 */
[----:B------:R-:W-:-:S05]  /*111b0*/  IMAD.MOV.U32 R0, RZ, RZ, R35 ;  /* 0x000000ffff007224 */ /* 0x000fca00078e0023 */
[----:B------:R-:W1:Y:S01]  /*111c0*/  @P2 LDC R5, c[0x0][0x450] ;  /* 0x00011400ff052b82 */ /* 0x000e620000000800 */
[----:B0-----:R-:W-:-:S05]  /*111d0*/  @P2 IMAD.HI.U32 R4, R35, R4, RZ ;  /* 0x0000000423042227 */ /* 0x001fca00078e00ff */
[----:B-1----:R-:W-:Y:S02]  /*111e0*/  @P2 SHF.R.U32.HI R0, RZ, R5, R4 ;  /* 0x00000005ff002219 */ /* 0x002fe40000011604 */
[----:B------:R-:W-:-:S04]  /*111f0*/  SHF.R.S32.HI R5, RZ, 0x1f, R2 ;  /* 0x0000001fff057819 */ /* 0x000fc80000011402 */
[----:B------:R-:W-:Y:S01]  /*11200*/  LEA.HI R4, R5, R2, RZ, 0x6 ;  /* 0x0000000205047211 */ /* 0x000fe200078f30ff */
[----:B------:R-:W-:-:S03]  /*11210*/  VIADD R2, R29, 0x3f ;  /* 0x0000003f1d027836 */ /* 0x000fc60000000000 */
[----:B------:R-:W-:Y:S02]  /*11220*/  SHF.R.S32.HI R4, RZ, 0x6, R4 ;  /* 0x00000006ff047819 */ /* 0x000fe40000011404 */
[----:B------:R-:W-:-:S04]  /*11230*/  SHF.R.S32.HI R5, RZ, 0x1f, R2 ;  /* 0x0000001fff057819 */ /* 0x000fc80000011402 */
[----:B------:R-:W-:Y:S02]  /*11240*/  LEA.HI R5, R5, R2, RZ, 0x6 ;  /* 0x0000000205057211 */ /* 0x000fe400078f30ff */
[----:B------:R-:W-:Y:S02]  /*11250*/  IADD3 R2, R0, R29, -R37 ;  /* 0x0000001d00027210 */ /* 0x000fe40007ffe825 */
[----:B------:R-:W-:-:S03]  /*11260*/  SHF.R.S32.HI R5, RZ, 0x6, R5 ;  /* 0x00000006ff057819 */ /* 0x000fc60000011405 */
[----:B------:R-:W-:Y:S01]  /*11270*/  VIADD R0, R2, -UR4 ;  /* 0x8000000402007c36 */ /* 0x000fe20008000000 */
[----:B------:R-:W-:-:S05]  /*11280*/  VIMNMX R27, R5, R4, PT ;  /* 0x00000004051b7248 */ /* 0x000fca0003fe0100 */
[----:B------:R0:W-:Y:S01]  /*11290*/  STL [R1+0x4], R27 ;  /* 0x0000041b01007387 */ /* 0x0001e20000100800 */
[----:B------:R-:W-:Y:S05]  /*112a0*/  @!P1 BRA `(.L_x_2310) ;  /* 0x0000000000449947 */ /* 0x000fea0003800000 */
[----:B------:R-:W-:Y:S01]  /*112b0*/  ISETP.GT.AND P0, PT, R2, -0x1, PT ;  /* 0xffffffff0200780c */ /* 0x000fe20003f04270 */
[----:B------:R-:W-:-:S12]  /*112c0*/  BSSY B0, `(.L_x_2311) ;  /* 0x000000d000007945 */ /* 0x000fd80003800000 */
[----:B------:R-:W-:Y:S05]  /*112d0*/  @P0 BRA `(.L_x_2312) ;  /* 0x00000000001c0947 */ /* 0x000fea0003800000 */
[----:B------:R-:W-:Y:S02]  /*112e0*/  ISETP.NE.AND P0, PT, R3, 0x1, PT ;  /* 0x000000010300780c */ /* 0x000fe40003f05270 */
[----:B------:R-:W-:-:S11]  /*112f0*/  LOP3.LUT R7, RZ, R2, RZ, 0x33, !PT ;  /* 0x00000002ff077212 */ /* 0x000fd600078e33ff */
[----:B------:R-:W1:Y:S02]  /*11300*/  @P0 LDC.64 R4, c[0x0][0x9e8] ;  /* 0x00027a00ff040b82 */ /* 0x000e640000000a00 */
[----:B-1----:R-:W-:-:S05]  /*11310*/  @P0 IMAD.HI.U32 R4, R7, R4, RZ ;  /* 0x0000000407040227 */ /* 0x002fca00078e00ff */
[----:B------:R-:W-:-:S04]  /*11320*/  @P0 SHF.R.U32.HI R7, RZ, R5, R4 ;  /* 0x00000005ff070219 */ /* 0x000fc80000011604 */
[----:B------:R-:W-:Y:S01]  /*11330*/  LOP3.LUT R2, RZ, R7, RZ, 0x33, !PT ;  /* 0x00000007ff027212 */ /* 0x000fe200078e33ff */
[----:B------:R-:W-:Y:S06]  /*11340*/  BRA `(.L_x_2313) ;  /* 0x0000000000107947 */ /* 0x000fec0003800000 */
.L_x_2312:
[----:B------:R-:W-:-:S13]  /*11350*/  ISETP.NE.AND P0, PT, R3, 0x1, PT ;  /* 0x000000010300780c */ /* 0x000fda0003f05270 */
[----:B------:R-:W1:Y:S02]  /*11360*/  @P0 LDC.64 R4, c[0x0][0x9e8] ;  /* 0x00027a00ff040b82 */ /* 0x000e640000000a00 */
[----:B-1----:R-:W-:-:S05]  /*11370*/  @P0 IMAD.HI.U32 R4, R2, R4, RZ ;  /* 0x0000000402040227 */ /* 0x002fca00078e00ff */
[----:B------:R-:W-:-:S07]  /*11380*/  @P0 SHF.R.U32.HI R2, RZ, R5, R4 ;  /* 0x00000005ff020219 */ /* 0x000fce0000011604 */
.L_x_2313:
[----:B------:R-:W-:Y:S05]  /*11390*/  BSYNC B0 ;  /* 0x0000000000007941 */ /* 0x000fea0003800000 */
.L_x_2311:
[----:B------:R-:W-:-:S05]  /*113a0*/  IMAD R3, R2, R3, RZ ;  /* 0x0000000302037224 */ /* 0x000fca00078e02ff */
[----:B------:R-:W-:-:S07]  /*113b0*/  VIMNMX R0, R0, R3, !PT ;  /* 0x0000000300007248 */ /* 0x000fce0007fe0100 */
.L_x_2310:
[----:B------:R-:W-:Y:S01]  /*113c0*/  SHF.R.S32.HI R3, RZ, 0x1f, R0 ;  /* 0x0000001fff037819 */ /* 0x000fe20000011400 */
[----:B------:R-:W-:Y:S03]  /*113d0*/  BSSY B7, `(.L_x_2314) ;  /* 0x000036d000077945 */ /* 0x000fe60003800000 */
[----:B------:R-:W-:-:S04]  /*113e0*/  LEA.HI R3, R3, R0, RZ, 0x6 ;  /* 0x0000000003037211 */ /* 0x000fc800078f30ff */
[----:B------:R-:W-:-:S04]  /*113f0*/  SHF.R.S32.HI R3, RZ, 0x6, R3 ;  /* 0x00000006ff037819 */ /* 0x000fc80000011403 */
[----:B------:R-:W-:-:S04]  /*11400*/  VIMNMX R32, RZ, R3, !PT ;  /* 0x00000003ff207248 */ /* 0x000fc80007fe0100 */
[----:B------:R-:W-:-:S13]  /*11410*/  ISETP.GT.AND P0, PT, R27, R32, PT ;  /* 0x000000201b00720c */ /* 0x000fda0003f04270 */
        /* <DEDUP_REMOVED lines=18> */
.L_x_2315:
        /* <DEDUP_REMOVED lines=9> */
[----:B------:R-:W1:Y:S01]  /*115d0*/  LDC.64 R2, c[0x4][R2] ;  /* 0x0100000002027b82 */ /* 0x000e620000000a00 */
        /* <DEDUP_REMOVED lines=10> */
.L_x_2318:
[----:B------:R-:W-:Y:S05]  /*11680*/  BSYNC B6 ;  /* 0x0000000000067941 */ /* 0x000fea0003800000 */
.L_x_2317:
        /* <DEDUP_REMOVED lines=17> */
[----:B-1----:R-:W-:-:S07]  /*117a0*/  IMAD.MOV.U32 R13, RZ, RZ, RZ ;  /* 0x000000ffff0d7224 */ /* 0x002fce00078e00ff */
[----:B------:R-:W-:-:S07]  /*117b0*/  LEPC R20, `(.L_x_2321) ;  /* 0x000000001014794e */ /* 0x000fce0000000000 */
[----:B0-2---:R-:W-:Y:S05]  /*117c0*/  CALL.ABS.NOINC R2 ;  /* 0x0000000002007343 */ /* 0x005fea0003c00000 */
.L_x_2321:
        /* <DEDUP_REMOVED lines=15> */
.L_x_2320:
[----:B------:R-:W-:Y:S05]  /*118c0*/  BSYNC B6 ;  /* 0x0000000000067941 */ /* 0x000fea0003800000 */
.L_x_2319:
[----:B------:R-:W1:Y:S01]  /*118d0*/  S2R R20, SR_TID.X ;  /* 0x0000000000147919 */ /* 0x000e620000002100 */
[----:B------:R-:W-:Y:S01]  /*118e0*/  ULDC.64 UR4, c[0x0][0x9f8] ;  /* 0x00027e0000047ab9 */ /* 0x000fe20000000a00 */
[----:B------:R-:W-:Y:S01]  /*118f0*/  IMAD.MOV.U32 R28, RZ, RZ, R19 ;  /* 0x000000ffff1c7224 */ /* 0x000fe200078e0013 */
[----:B------:R-:W-:Y:S01]  /*11900*/  ISETP.NE.U32.AND P0, PT, RZ, UR4, PT ;  /* 0x00000004ff007c0c */ /* 0x000fe2000bf05070 */
[----:B------:R-:W2:Y:S01]  /*11910*/  S2R R17, SR_TID.X ;  /* 0x0000000000117919 */ /* 0x000ea20000002100 */
[----:B------:R-:W-:Y:S01]  /*11920*/  ULDC UR4, c[0x0][0x320] ;  /* 0x0000c80000047ab9 */ /* 0x000fe20000000800 */
[----:B------:R-:W3:Y:S01]  /*11930*/  LDC R9, c[0x0][0x430] ;  /* 0x00010c00ff097b82 */ /* 0x000ee20000000800 */
[----:B------:R-:W-:-:S13]  /*11940*/  ISETP.NE.AND.EX P0, PT, RZ, UR5, PT, P0 ;  /* 0x00000005ff007c0c */ /* 0x000fda000bf05300 */
[----:B------:R-:W4:Y:S01]  /*11950*/  @P0 LDC.64 R2, c[0x0][0x9f8] ;  /* 0x00027e00ff020b82 */ /* 0x000f220000000a00 */
[----:B-1----:R-:W-:Y:S02]  /*11960*/  IMAD.SHL.U32 R20, R20, 0x8, RZ ;  /* 0x0000000814147824 */ /* 0x002fe400078e00ff */
[----:B--2---:R-:W-:-:S03]  /*11970*/  IMAD.SHL.U32 R17, R17, 0x8, RZ ;  /* 0x0000000811117824 */ /* 0x004fc600078e00ff */
[----:B------:R-:W-:-:S04]  /*11980*/  LOP3.LUT R20, R20, 0x38, RZ, 0xc0, !PT ;  /* 0x0000003814147812 */ /* 0x000fc800078ec0ff */
[C---:B------:R-:W-:Y:S02]  /*11990*/  LOP3.LUT R26, R20.reuse, 0x180, RZ, 0xfc, !PT ;  /* 0x00000180141a7812 */ /* 0x040fe400078efcff */
[----:B------:R-:W-:Y:S01]  /*119a0*/  LOP3.LUT R20, R20, 0x40, RZ, 0xfc, !PT ;  /* 0x0000004014147812 */ /* 0x000fe200078efcff */
[----:B----4-:R-:W-:Y:S01]  /*119b0*/  @P0 IMAD.WIDE R2, R19, 0x4, R2 ;  /* 0x0000000413020825 */ /* 0x010fe200078e0202 */
[----:B------:R-:W-:Y:S02]  /*119c0*/  LOP3.LUT R17, R17, 0x38, RZ, 0xc0, !PT ;  /* 0x0000003811117812 */ /* 0x000fe400078ec0ff */
[----:B------:R-:W-:Y:S02]  /*119d0*/  ISETP.GE.AND P3, PT, R20, UR4, PT ;  /* 0x0000000414007c0c */ /* 0x000fe4000bf66270 */
[----:B------:R-:W-:Y:S01]  /*119e0*/  LOP3.LUT R20, R17, 0x1c0, RZ, 0xfc, !PT ;  /* 0x000001c011147812 */ /* 0x000fe200078efcff */
[----:B------:R1:W5:Y:S01]  /*119f0*/  @P0 LDG.E R28, desc[UR54][R2.64] ;  /* 0x00000036021c0981 */ /* 0x000362000c1e1900 */
[----:B------:R-:W-:Y:S01]  /*11a00*/  ISETP.GE.AND P1, PT, R26, UR4, PT ;  /* 0x000000041a007c0c */ /* 0x000fe2000bf26270 */
[----:B------:R-:W-:Y:S01]  /*11a10*/  UMOV UR5, 0xffffffff ;  /* 0xffffffff00057882 */ /* 0x000fe20000000000 */
[----:B------:R-:W-:Y:S01]  /*11a20*/  ISETP.GE.AND P0, PT, R20, UR4, PT ;  /* 0x0000000414007c0c */ /* 0x000fe2000bf06270 */
[----:B------:R-:W2:Y:S01]  /*11a30*/  S2R R21, SR_TID.X ;  /* 0x0000000000157919 */ /* 0x000ea20000002100 */
[----:B------:R-:W-:-:S02]  /*11a40*/  LEA R0, R27, 0xffffffc0, 0x6 ;  /* 0xffffffc01b007811 */ /* 0x000fc400078e30ff */
[----:B------:R-:W-:Y:S01]  /*11a50*/  LOP3.LUT R22, R22, 0xffffffbf, RZ, 0xc0, !PT ;  /* 0xffffffbf16167812 */ /* 0x000fe200078ec0ff */
[----:B------:R-:W4:Y:S01]  /*11a60*/  S2R R20, SR_TID.X ;  /* 0x0000000000147919 */ /* 0x000f220000002100 */
[----:B------:R-:W-:Y:S02]  /*11a70*/  SEL R6, RZ, 0x40, P1 ;  /* 0x00000040ff067807 */ /* 0x000fe40000800000 */
[----:B------:R-:W-:Y:S01]  /*11a80*/  @P3 LOP3.LUT R22, R22, 0x40, RZ, 0xfc, !PT ;  /* 0x0000004016163812 */ /* 0x000fe200078efcff */
[----:B------:R-:W0:Y:S03]  /*11a90*/  S2R R17, SR_TID.X ;  /* 0x0000000000117919 */ /* 0x000e260000002100 */
[----:B------:R-:W-:Y:S01]  /*11aa0*/  LOP3.LUT R22, R22, 0xffffff7f, RZ, 0xc0, !PT ;  /* 0xffffff7f16167812 */ /* 0x000fe200078ec0ff */
[----:B------:R-:W3:Y:S01]  /*11ab0*/  S2R R26, SR_TID.X ;  /* 0x00000000001a7919 */ /* 0x000ee20000002100 */
[----:B--2---:R-:W-:-:S02]  /*11ac0*/  IMAD.SHL.U32 R21, R21, 0x8, RZ ;  /* 0x0000000815157824 */ /* 0x004fc400078e00ff */
[----:B----4-:R-:W-:-:S03]  /*11ad0*/  IMAD.SHL.U32 R20, R20, 0x8, RZ ;  /* 0x0000000814147824 */ /* 0x010fc600078e00ff */
[----:B------:R-:W-:Y:S01]  /*11ae0*/  LOP3.LUT R21, R21, 0x38, RZ, 0xc0, !PT ;  /* 0x0000003815157812 */ /* 0x000fe200078ec0ff */
[----:B0-----:R-:W-:Y:S01]  /*11af0*/  IMAD.SHL.U32 R17, R17, 0x8, RZ ;  /* 0x0000000811117824 */ /* 0x001fe200078e00ff */
[----:B------:R-:W-:Y:S02]  /*11b00*/  LOP3.LUT R20, R20, 0x38, RZ, 0xc0, !PT ;  /* 0x0000003814147812 */ /* 0x000fe400078ec0ff */
[----:B------:R-:W-:Y:S02]  /*11b10*/  ISETP.GE.AND P2, PT, R21, UR4, PT ;  /* 0x0000000415007c0c */ /* 0x000fe4000bf46270 */
[----:B---3--:R-:W-:Y:S02]  /*11b20*/  LOP3.LUT R26, R26, 0x7f, RZ, 0xc0, !PT ;  /* 0x0000007f1a1a7812 */ /* 0x008fe400078ec0ff */
[----:B------:R-:W-:Y:S02]  /*11b30*/  LOP3.LUT R17, R17, 0x38, RZ, 0xc0, !PT ;  /* 0x0000003811117812 */ /* 0x000fe400078ec0ff */
[----:B------:R-:W-:-:S02]  /*11b40*/  SHF.R.U32.HI R27, RZ, 0x3, R26 ;  /* 0x00000003ff1b7819 */ /* 0x000fc4000001161a */
[----:B------:R-:W-:Y:S02]  /*11b50*/  LOP3.LUT R26, R20, 0xc0, RZ, 0xfc, !PT ;  /* 0x000000c0141a7812 */ /* 0x000fe400078efcff */
[----:B------:R-:W0:Y:S01]  /*11b60*/  S2R R20, SR_TID.X ;  /* 0x0000000000147919 */ /* 0x000e220000002100 */
[----:B------:R-:W-:Y:S02]  /*11b70*/  LOP3.LUT R17, R17, 0x80, RZ, 0xfc, !PT ;  /* 0x0000008011117812 */ /* 0x000fe400078efcff */
[----:B------:R-:W-:Y:S02]  /*11b80*/  @P2 LOP3.LUT R22, R22, 0x80, RZ, 0xfc, !PT ;  /* 0x0000008016162812 */ /* 0x000fe400078efcff */
[----:B------:R-:W-:Y:S02]  /*11b90*/  ISETP.GE.AND P5, PT, R17, UR4, PT ;  /* 0x0000000411007c0c */ /* 0x000fe4000bfa6270 */
[----:B------:R-:W-:Y:S02]  /*11ba0*/  ISETP.GE.AND P4, PT, R26, UR4, PT ;  /* 0x000000041a007c0c */ /* 0x000fe4000bf86270 */
[----:B------:R-:W-:-:S02]  /*11bb0*/  LOP3.LUT R22, R22, 0xffffffdf, RZ, 0xc0, !PT ;  /* 0xffffffdf16167812 */ /* 0x000fc400078ec0ff */
[C---:B------:R-:W-:Y:S02]  /*11bc0*/  LOP3.LUT R26, R21.reuse, 0x100, RZ, 0xfc, !PT ;  /* 0x00000100151a7812 */ /* 0x040fe400078efcff */
[----:B------:R-:W-:Y:S02]  /*11bd0*/  LOP3.LUT R21, R21, 0x140, RZ, 0xfc, !PT ;  /* 0x0000014015157812 */ /* 0x000fe400078efcff */
[----:B------:R-:W-:Y:S02]  /*11be0*/  ISETP.GE.AND P3, PT, R26, UR4, PT ;  /* 0x000000041a007c0c */ /* 0x000fe4000bf66270 */
[----:B------:R-:W-:Y:S02]  /*11bf0*/  ISETP.GE.AND P2, PT, R21, UR4, PT ;  /* 0x0000000415007c0c */ /* 0x000fe4000bf46270 */
[----:B------:R-:W-:Y:S02]  /*11c00*/  @P5 LOP3.LUT R22, R22, 0x20, RZ, 0xfc, !PT ;  /* 0x0000002016165812 */ /* 0x000fe400078efcff */
[----:B------:R-:W-:-:S02]  /*11c10*/  SEL R17, RZ, 0x80, P0 ;  /* 0x00000080ff117807 */ /* 0x000fc40000000000 */
[----:B------:R-:W-:-:S04]  /*11c20*/  LOP3.LUT R22, R22, 0xffffffef, RZ, 0xc0, !PT ;  /* 0xffffffef16167812 */ /* 0x000fc800078ec0ff */
[----:B------:R-:W-:-:S04]  /*11c30*/  @P4 LOP3.LUT R22, R22, 0x10, RZ, 0xfc, !PT ;  /* 0x0000001016164812 */ /* 0x000fc800078efcff */
[----:B------:R-:W-:Y:S01]  /*11c40*/  LOP3.LUT R22, R22, 0xfffffffb, RZ, 0xc0, !PT ;  /* 0xfffffffb16167812 */ /* 0x000fe200078ec0ff */
[----:B0-----:R-:W-:-:S03]  /*11c50*/  IMAD.SHL.U32 R20, R20, 0x10, RZ ;  /* 0x0000001014147824 */ /* 0x001fc600078e00ff */
[----:B------:R-:W-:Y:S02]  /*11c60*/  @P2 LOP3.LUT R22, R22, 0x4, RZ, 0xfc, !PT ;  /* 0x0000000416162812 */ /* 0x000fe400078efcff */
[----:B------:R-:W-:Y:S02]  /*11c70*/  LOP3.LUT R20, R27, 0x70, R20, 0xf8, !PT ;  /* 0x000000701b147812 */ /* 0x000fe400078ef814 */
[----:B------:R-:W-:-:S03]  /*11c80*/  LOP3.LUT R22, R22, 0xfffffff7, RZ, 0xc0, !PT ;  /* 0xfffffff716167812 */ /* 0x000fc600078ec0ff */
[----:B------:R-:W-:Y:S01]  /*11c90*/  IMAD.IADD R36, R20, 0x1, R0 ;  /* 0x0000000114247824 */ /* 0x000fe200078e0200 */
[----:B------:R-:W-:Y:S01]  /*11ca0*/  @P3 LOP3.LUT R22, R22, 0x8, RZ, 0xfc, !PT ;  /* 0x0000000816163812 */ /* 0x000fe200078efcff */
[----:B-1----:R-:W-:Y:S06]  /*11cb0*/  BRA.DIV UR5, `(.L_x_2322) ;  /* 0x00000042056c7947 */ /* 0x002fec000b800000 */
.L_x_2389:
        /* <DEDUP_REMOVED lines=38> */
[----:B------:R-:W-:Y:S01]  /*11f20*/  LOP3.LUT R2, R4, R2, R3, 0xfe, !PT ;  /* 0x0000000204027212 */ /* 0x000fe200078efe03 */
[----:B------:R-:W-:-:S03]  /*11f30*/  IMAD.U32 R3, RZ, RZ, UR36 ;  /* 0x00000024ff037e24 */ /* 0x000fc6000f8e00ff */
[----:B------:R-:W-:Y:S01]  /*11f40*/  LOP3.LUT R6, R2, R6, RZ, 0xfc, !PT ;  /* 0x0000000602067212 */ /* 0x000fe200078efcff */
[----:B------:R-:W-:Y:S01]  /*11f50*/  IMAD.MOV R2, RZ, RZ, -R7 ;  /* 0x000000ffff027224 */ /* 0x000fe200078e0a07 */
[----:B------:R-:W-:Y:S02]  /*11f60*/  ISETP.NE.AND P0, PT, R3, 0x3, PT ;  /* 0x000000030300780c */ /* 0x000fe40003f05270 */
[----:B------:R-:W-:Y:S01]  /*11f70*/  LOP3.LUT R17, R6, R17, RZ, 0xfc, !PT ;  /* 0x0000001106117212 */ /* 0x000fe200078efcff */
[----:B------:R0:W-:Y:S01]  /*11f80*/  STL [R1+0x14], R6 ;  /* 0x0000140601007387 */ /* 0x0001e20000100800 */
[----:B------:R-:W-:-:S09]  /*11f90*/  IMAD R36, R9, R2, R36 ;  /* 0x0000000209247224 */ /* 0x000fd200078e0224 */
[----:B------:R-:W-:-:S04]  /*11fa0*/  @P0 LOP3.LUT R22, R22, 0x400, RZ, 0xfc, !PT ;  /* 0x0000040016160812 */ /* 0x000fc800078efcff */
[----:B------:R-:W-:-:S04]  /*11fb0*/  LOP3.LUT R22, R22, 0xfffffffe, RZ, 0xc0, !PT ;  /* 0xfffffffe16167812 */ /* 0x000fc800078ec0ff */
[----:B------:R-:W-:Y:S01]  /*11fc0*/  @P1 LOP3.LUT R22, R22, 0x1, RZ, 0xfc, !PT ;  /* 0x0000000116161812 */ /* 0x000fe200078efcff */
[----:B0-----:R-:W-:Y:S06]  /*11fd0*/  @!P0 BRA `(.L_x_2323) ;  /* 0x0000000000048947 */ /* 0x001fec0003800000 */
[----:B------:R-:W-:Y:S01]  /*11fe0*/  BPT.TRAP 0x1 ;  /* 0x000000040000795c */ /* 0x000fe20000300000 */
.L_x_2323:
[----:B------:R-:W0:Y:S01]  /*11ff0*/  S2R R2, SR_TID.X ;  /* 0x0000000000027919 */ /* 0x000e220000002100 */
[----:B------:R-:W-:Y:S01]  /*12000*/  LEA R27, R24, R23, 0x3 ;  /* 0x00000017181b7211 */ /* 0x000fe200078e18ff */
[----:B------:R-:W-:Y:S01]  /*12010*/  BSSY B0, `(.L_x_2324) ;  /* 0x0000007000007945 */ /* 0x000fe20003800000 */
[----:B0-----:R-:W-:-:S04]  /*12020*/  LOP3.LUT R2, R2, 0x7f, RZ, 0xc0, !PT ;  /* 0x0000007f02027812 */ /* 0x001fc800078ec0ff */
[----:B------:R-:W-:-:S04]  /*12030*/  SHF.R.U32.HI R2, RZ, 0x3, R2 ;  /* 0x00000003ff027819 */ /* 0x000fc80000011602 */
[----:B------:R-:W-:Y:S02]  /*12040*/  IADD3 R29, -R2, R29, -R0 ;  /* 0x0000001d021d7210 */ /* 0x000fe40007ffe900 */
[----:B------:R-:W-:-:S04]  /*12050*/  SHF.L.U32 R0, R25, 0x1f, RZ ;  /* 0x0000001f19007819 */ /* 0x000fc800000006ff */
[----:B------:R-:W0:Y:S02]  /*12060*/  SYNCS.PHASECHK.TRANS64.TRYWAIT P0, [R27+URZ+0x28c40], R0 ;  /* 0x028c40001b0075a7 */ /* 0x000e24000800017f */
[----:B0-----:R-:W-:Y:S05]  /*12070*/  @!P0 BRA `(.L_x_2325) ;  /* 0x0000003c00b08947 */ /* 0x001fea0003800000 */
.L_x_2390:
[----:B------:R-:W-:Y:S05]  /*12080*/  BSYNC B0 ;  /* 0x0000000000007941 */ /* 0x000fea0003800000 */
.L_x_2324:
[----:B------:R-:W1:Y:S01]  /*12090*/  S2R R7, SR_TID.X ;  /* 0x0000000000077919 */ /* 0x000e620000002100 */
[----:B0-----:R-:W-:Y:S01]  /*120a0*/  SHF.R.S32.HI R0, RZ, 0x1f, R36 ;  /* 0x0000001fff007819 */ /* 0x001fe20000011424 */
[----:B------:R-:W-:Y:S01]  /*120b0*/  ULDC.64 UR4, c[0x0][0x300] ;  /* 0x0000c00000047ab9 */ /* 0x000fe20000000a00 */
[----:B-----5:R-:W-:Y:S01]  /*120c0*/  SHF.R.S32.HI R4, RZ, 0x1f, R30 ;  /* 0x0000001fff047819 */ /* 0x020fe2000001141e */
[----:B------:R-:W-:Y:S01]  /*120d0*/  IMAD.WIDE.U32 R2, R36, UR4, RZ ;  /* 0x0000000424027c25 */ /* 0x000fe2000f8e00ff */
[----:B------:R-:W-:Y:S01]  /*120e0*/  LOP3.LUT R22, R22, 0xfffffffd, RZ, 0xc0, !PT ;  /* 0xfffffffd16167812 */ /* 0x000fe200078ec0ff */
[----:B------:R0:W-:Y:S04]  /*120f0*/  STL [R1+0x8], R0 ;  /* 0x0000080001007387 */ /* 0x0001e80000100800 */
[----:B------:R2:W-:Y:S01]  /*12100*/  STL [R1+0xc], R4 ;  /* 0x00000c0401007387 */ /* 0x0005e20000100800 */
[----:B0-----:R-:W-:-:S04]  /*12110*/  IMAD R0, R0, UR4, RZ ;  /* 0x0000000400007c24 */ /* 0x001fc8000f8e02ff */
[----:B------:R-:W-:Y:S01]  /*12120*/  IMAD R0, R36, UR5, R0 ;  /* 0x0000000524007c24 */ /* 0x000fe2000f8e0200 */
[----:B------:R-:W-:-:S03]  /*12130*/  ULDC.64 UR4, c[0x0][0x310] ;  /* 0x0000c40000047ab9 */ /* 0x000fc60000000a00 */
[----:B------:R-:W-:Y:S02]  /*12140*/  IMAD.IADD R3, R3, 0x1, R0 ;  /* 0x0000000103037824 */ /* 0x000fe400078e0200 */
[----:B------:R-:W-:Y:S02]  /*12150*/  IMAD R0, R4, UR4, RZ ;  /* 0x0000000404007c24 */ /* 0x000fe4000f8e02ff */
[----:B------:R-:W-:-:S04]  /*12160*/  IMAD.WIDE.U32 R2, R30, UR4, R2 ;  /* 0x000000041e027c25 */ /* 0x000fc8000f8e0002 */
[----:B------:R-:W-:Y:S01]  /*12170*/  IMAD R0, R30, UR5, R0 ;  /* 0x000000051e007c24 */ /* 0x000fe2000f8e0200 */
[----:B------:R-:W-:Y:S01]  /*12180*/  ULDC.64 UR4, c[0x0][0x308] ;  /* 0x0000c20000047ab9 */ /* 0x000fe20000000a00 */
[----:B-1----:R-:W-:Y:S02]  /*12190*/  IMAD.SHL.U32 R7, R7, 0x8, RZ ;  /* 0x0000000807077824 */ /* 0x002fe400078e00ff */
[----:B------:R-:W-:Y:S02]  /*121a0*/  IMAD.IADD R3, R3, 0x1, R0 ;  /* 0x0000000103037824 */ /* 0x000fe400078e0200 */
[----:B------:R-:W-:Y:S01]  /*121b0*/  IMAD R0, R26, UR4, RZ ;  /* 0x000000041a007c24 */ /* 0x000fe2000f8e02ff */
[----:B------:R-:W-:Y:S01]  /*121c0*/  LOP3.LUT R7, R7, 0x38, RZ, 0xc0, !PT ;  /* 0x0000003807077812 */ /* 0x000fe200078ec0ff */
[----:B------:R-:W-:-:S04]  /*121d0*/  IMAD.WIDE.U32 R2, R18, UR4, R2 ;  /* 0x0000000412027c25 */ /* 0x000fc8000f8e0002 */
[----:B------:R-:W-:Y:S01]  /*121e0*/  IMAD R0, R18, UR5, R0 ;  /* 0x0000000512007c24 */ /* 0x000fe2000f8e0200 */
[----:B------:R-:W-:Y:S01]  /*121f0*/  ULDC.64 UR4, c[0x0][0x2e8] ;  /* 0x0000ba0000047ab9 */ /* 0x000fe20000000a00 */
[----:B--2---:R-:W-:Y:S02]  /*12200*/  IMAD R4, R24, 0x1000, R34 ;  /* 0x0000100018047824 */ /* 0x004fe400078e0222 */
[----:B------:R-:W-:Y:S01]  /*12210*/  IMAD.IADD R5, R3, 0x1, R0 ;  /* 0x0000000103057824 */ /* 0x000fe200078e0200 */
[C---:B------:R-:W-:Y:S01]  /*12220*/  LEA R0, P0, R2.reuse, UR4, 0x1 ;  /* 0x0000000402007c11 */ /* 0x040fe2000f8008ff */
[----:B------:R-:W-:Y:S02]  /*12230*/  ULDC UR4, c[0x0][0x2f4] ;  /* 0x0000bd0000047ab9 */ /* 0x000fe40000000800 */
        /* <DEDUP_REMOVED lines=38> */
.L_x_2400:
        /* <DEDUP_REMOVED lines=10> */
.L_x_2327:
        /* <DEDUP_REMOVED lines=11> */
.L_x_2328:
        /* <DEDUP_REMOVED lines=23> */
.L_x_2330:
[----:B------:R-:W-:Y:S05]  /*12760*/  BSYNC B6 ;  /* 0x0000000000067941 */ /* 0x000fea0003800000 */
.L_x_2329:
[----:B0-----:R-:W2:Y:S01]  /*12770*/  LDL.LU R2, [R1] ;  /* 0x0000000001027983 */ /* 0x001ea20000300800 */
[----:B------:R-:W0:Y:S01]  /*12780*/  LDC R21, c[0x0][0x448] ;  /* 0x00011200ff157b82 */ /* 0x000e220000000800 */
[----:B------:R-:W-:Y:S01]  /*12790*/  ULDC.64 UR4, c[0x0][0x298] ;  /* 0x0000a60000047ab9 */ /* 0x000fe20000000a00 */
[----:B------:R-:W-:Y:S01]  /*127a0*/  LOP3.LUT P6, RZ, R22, 0x200, RZ, 0xc0, !PT ;  /* 0x0000020016ff7812 */ /* 0x000fe200078cc0ff */
[----:B------:R3:W5:Y:S01]  /*127b0*/  LDL R7, [R1+0x18] ;  /* 0x0000180001077983 */ /* 0x0007620000100800 */
[----:B------:R-:W-:Y:S01]  /*127c0*/  SHF.R.S32.HI R4, RZ, 0x1f, R19 ;  /* 0x0000001fff047819 */ /* 0x000fe20000011413 */
[----:B------:R-:W4:Y:S03]  /*127d0*/  S2R R20, SR_TID.X ;  /* 0x0000000000147919 */ /* 0x000f260000002100 */
[----:B------:R-:W-:Y:S02]  /*127e0*/  SEL R4, R4, RZ, !P6 ;  /* 0x000000ff04047207 */ /* 0x000fe40007000000 */
[----:B----4-:R-:W-:Y:S01]  /*127f0*/  LOP3.LUT R20, R20, 0x7f, RZ, 0xc0, !PT ;  /* 0x0000007f14147812 */ /* 0x010fe200078ec0ff */
[----:B------:R-:W4:Y:S02]  /*12800*/  S2R R8, SR_TID.X ;  /* 0x0000000000087919 */ /* 0x000f240000002100 */
[----:B----4-:R-:W-:-:S05]  /*12810*/  IMAD.SHL.U32 R8, R8, 0x8, RZ ;  /* 0x0000000808087824 */ /* 0x010fca00078e00ff */
[----:B------:R-:W-:Y:S02]  /*12820*/  LOP3.LUT R8, R8, 0x38, RZ, 0xc0, !PT ;  /* 0x0000003808087812 */ /* 0x000fe400078ec0ff */
[----:B--2---:R-:W-:-:S05]  /*12830*/  SHF.R.S32.HI R0, RZ, 0x1f, R2 ;  /* 0x0000001fff007819 */ /* 0x004fca0000011402 */
[----:B------:R-:W-:-:S04]  /*12840*/  IMAD R0, R0, UR4, RZ ;  /* 0x0000000400007c24 */ /* 0x000fc8000f8e02ff */
        /* <DEDUP_REMOVED lines=9> */
[----:B------:R-:W-:Y:S01]  /*128e0*/  IMAD.IADD R3, R3, 0x1, R0 ;  /* 0x0000000103037824 */ /* 0x000fe200078e0200 */
[----:B------:R-:W-:Y:S02]  /*128f0*/  SEL R0, R19, RZ, !P6 ;  /* 0x000000ff13007207 */ /* 0x000fe40007000000 */
[----:B0-----:R-:W-:Y:S02]  /*12900*/  ISETP.NE.AND P6, PT, R21, 0x1, PT ;  /* 0x000000011500780c */ /* 0x001fe40003fc5270 */
[----:B------:R-:W-:Y:S01]  /*12910*/  SHF.R.U32.HI R21, RZ, 0x3, R20 ;  /* 0x00000003ff157819 */ /* 0x000fe20000011614 */
[C---:B------:R-:W-:Y:S01]  /*12920*/  IMAD.WIDE.U32 R2, R0.reuse, UR4, R2 ;  /* 0x0000000400027c25 */ /* 0x040fe2000f8e0002 */
[----:B------:R-:W0:Y:S03]  /*12930*/  S2R R20, SR_TID.X ;  /* 0x0000000000147919 */ /* 0x000e260000002100 */
[----:B------:R-:W-:Y:S01]  /*12940*/  IMAD R4, R0, UR5, R4 ;  /* 0x0000000500047c24 */ /* 0x000fe2000f8e0204 */
[----:B------:R-:W-:-:S03]  /*12950*/  ULDC.64 UR4, c[0x0][0x2d0] ;  /* 0x0000b40000047ab9 */ /* 0x000fc60000000a00 */
[----:B------:R-:W-:Y:S02]  /*12960*/  IMAD.IADD R3, R3, 0x1, R4 ;  /* 0x0000000103037824 */ /* 0x000fe400078e0204 */
[----:B------:R-:W2:Y:S08]  /*12970*/  @P6 LDC R6, c[0x0][0x44c] ;  /* 0x00011300ff066b82 */ /* 0x000eb00000000800 */
[----:B------:R-:W4:Y:S01]  /*12980*/  @P6 LDC R0, c[0x0][0x450] ;  /* 0x00011400ff006b82 */ /* 0x000f220000000800 */
[----:B0-----:R-:W-:-:S05]  /*12990*/  IMAD.SHL.U32 R20, R20, 0x10, RZ ;  /* 0x0000001014147824 */ /* 0x001fca00078e00ff */
[----:B------:R-:W-:-:S05]  /*129a0*/  LOP3.LUT R20, R21, 0x70, R20, 0xf8, !PT ;  /* 0x0000007015147812 */ /* 0x000fca00078ef814 */
[----:B------:R-:W-:-:S04]  /*129b0*/  IMAD.IADD R5, R20, 0x1, R35 ;  /* 0x0000000114057824 */ /* 0x000fc800078e0223 */
[----:B--2---:R-:W-:-:S04]  /*129c0*/  @P6 IMAD.HI.U32 R6, R5, R6, RZ ;  /* 0x0000000605066227 */ /* 0x004fc800078e00ff */
[----:B------:R-:W-:Y:S01]  /*129d0*/  IMAD.MOV.U32 R4, RZ, RZ, R5 ;  /* 0x000000ffff047224 */ /* 0x000fe200078e0005 */
[----:B----4-:R-:W-:Y:S02]  /*129e0*/  @P6 SHF.R.U32.HI R4, RZ, R0, R6 ;  /* 0x00000000ff046219 */ /* 0x010fe40000011606 */
[----:B------:R-:W0:Y:S03]  /*129f0*/  LDC R6, c[0x0][0x448] ;  /* 0x00011200ff067b82 */ /* 0x000e260000000800 */
[----:B------:R-:W-:Y:S01]  /*12a00*/  IMAD.MOV R0, RZ, RZ, -R4 ;  /* 0x000000ffff007224 */ /* 0x000fe200078e0a04 */
[----:B------:R-:W2:Y:S01]  /*12a10*/  S2R R20, SR_TID.X ;  /* 0x0000000000147919 */ /* 0x000ea20000002100 */
[----:B------:R-:W-:-:S04]  /*12a20*/  IMAD.WIDE.U32 R2, R4, UR4, R2 ;  /* 0x0000000404027c25 */ /* 0x000fc8000f8e0002 */
[----:B0-----:R-:W-:Y:S01]  /*12a30*/  IMAD R0, R6, R0, R5 ;  /* 0x0000000006007224 */ /* 0x001fe200078e0205 */
[----:B------:R-:W-:-:S05]  /*12a40*/  SHF.R.S32.HI R5, RZ, 0x1f, R4 ;  /* 0x0000001fff057819 */ /* 0x000fca0000011404 */
[----:B------:R-:W-:-:S04]  /*12a50*/  IMAD R5, R5, UR4, RZ ;  /* 0x0000000405057c24 */ /* 0x000fc8000f8e02ff */
[----:B------:R-:W-:Y:S01]  /*12a60*/  IMAD R5, R4, UR5, R5 ;  /* 0x0000000504057c24 */ /* 0x000fe2000f8e0205 */
[----:B------:R-:W-:Y:S01]  /*12a70*/  SHF.R.S32.HI R4, RZ, 0x1f, R0 ;  /* 0x0000001fff047819 */ /* 0x000fe20000011400 */
[----:B------:R-:W-:-:S03]  /*12a80*/  ULDC.64 UR4, c[0x0][0x2c8] ;  /* 0x0000b20000047ab9 */ /* 0x000fc60000000a00 */
[----:B------:R-:W-:Y:S01]  /*12a90*/  IADD3 R3, R3, R5, RZ ;  /* 0x0000000503037210 */ /* 0x000fe20007ffe0ff */
[----:B------:R-:W-:Y:S02]  /*12aa0*/  IMAD R4, R4, UR4, RZ ;  /* 0x0000000404047c24 */ /* 0x000fe4000f8e02ff */
[----:B------:R-:W-:-:S04]  /*12ab0*/  IMAD.WIDE.U32 R2, R0, UR4, R2 ;  /* 0x0000000400027c25 */ /* 0x000fc8000f8e0002 */
[----:B------:R-:W-:Y:S01]  /*12ac0*/  IMAD R4, R0, UR5, R4 ;  /* 0x0000000500047c24 */ /* 0x000fe2000f8e0204 */
[----:B------:R-:W-:Y:S02]  /*12ad0*/  ULDC.64 UR4, c[0x0][0x280] ;  /* 0x0000a00000047ab9 */ /* 0x000fe40000000a00 */
[----:B------:R-:W-:Y:S01]  /*12ae0*/  LEA R0, P0, R2, UR4, 0x1 ;  /* 0x0000000402007c11 */ /* 0x000fe2000f8008ff */
[----:B------:R-:W-:Y:S01]  /*12af0*/  IMAD.IADD R4, R3, 0x1, R4 ;  /* 0x0000000103047824 */ /* 0x000fe200078e0204 */
[----:B------:R-:W-:Y:S01]  /*12b00*/  ULDC UR4, c[0x0][0x2b8] ;  /* 0x0000ae0000047ab9 */ /* 0x000fe20000000800 */
[----:B--2---:R-:W-:-:S03]  /*12b10*/  LOP3.LUT R20, R20, 0x7f, RZ, 0xc0, !PT ;  /* 0x0000007f14147812 */ /* 0x004fc600078ec0ff */
[----:B------:R-:W-:Y:S01]  /*12b20*/  LEA.HI.X R4, R2, UR5, R4, 0x1, P0 ;  /* 0x0000000502047c11 */ /* 0x000fe200080f0c04 */
[----:B------:R-:W-:Y:S01]  /*12b30*/  UMOV UR5, 0xffffffff ;  /* 0xffffffff00057882 */ /* 0x000fe20000000000 */
[----:B------:R-:W-:Y:S02]  /*12b40*/  ISETP.GE.AND P1, PT, R8, UR4, PT ;  /* 0x0000000408007c0c */ /* 0x000fe4000bf26270 */
[----:B------:R-:W-:Y:S01]  /*12b50*/  SHF.R.U32.HI R9, RZ, 0x3, R20 ;  /* 0x00000003ff097819 */ /* 0x000fe20000011614 */
[----:B---3--:R-:W-:Y:S10]  /*12b60*/  BRA.DIV UR5, `(.L_x_2331) ;  /* 0x0000003a05587947 */ /* 0x008ff4000b800000 */
[----:B------:R-:W0:Y:S01]  /*12b70*/  SHFL.IDX PT, R3, R0, RZ, 0x181f ;  /* 0x00181fff00037589 */ /* 0x000e2200000e0000 */
[----:B------:R-:W-:Y:S02]  /*12b80*/  IMAD R37, R37, R6, RZ ;  /* 0x0000000625257224 */ /* 0x000fe400078e02ff */
[----:B------:R-:W-:Y:S01]  /*12b90*/  IMAD.IADD R35, R9, 0x1, R35 ;  /* 0x0000000109237824 */ /* 0x000fe200078e0223 */
[----:B------:R-:W2:Y:S04]  /*12ba0*/  SHFL.IDX PT, R2, R4, RZ, 0x181f ;  /* 0x00181fff04027589 */ /* 0x000ea800000e0000 */
[----:B------:R-:W-:-:S13]  /*12bb0*/  ISETP.GE.AND P0, PT, R35, R37, PT ;  /* 0x000000252300720c */ /* 0x000fda0003f06270 */
[----:B0-----:R-:W-:-:S05]  /*12bc0*/  @!P0 LEA R3, P2, R8, R3, 0x1 ;  /* 0x0000000308038211 */ /* 0x001fca00078408ff */
[----:B--2---:R-:W-:-:S05]  /*12bd0*/  @!P0 IMAD.X R2, RZ, RZ, R2, P2 ;  /* 0x000000ffff028224 */ /* 0x004fca00010e0602 */
[----:B------:R-:W-:-:S04]  /*12be0*/  @!P0 LOP3.LUT R3, R3, R2, RZ, 0x3c, !PT ;  /* 0x0000000203038212 */ /* 0x000fc800078e3cff */
[----:B------:R-:W-:-:S04]  /*12bf0*/  @!P0 LOP3.LUT R2, R3, R2, RZ, 0x3c, !PT ;  /* 0x0000000203028212 */ /* 0x000fc800078e3cff */
[----:B------:R-:W-:-:S05]  /*12c00*/  @!P0 LOP3.LUT R3, R3, R2, RZ, 0x3c, !PT ;  /* 0x0000000203038212 */ /* 0x000fca00078e3cff */
[----:B------:R-:W-:Y:S01]  /*12c10*/  @!PT LDS RZ, [RZ] ;  /* 0x00000000fffff984 */ /* 0x000fe20000000800 */
[----:B-----5:R0:W-:Y:S02]  /*12c20*/  @!P0 LDGSTS.E.BYPASS.LTC128B.128 [R7+0x20400], desc[UR54][R2.64], !P1 ;  /* 0x2040000002078fae */ /* 0x0201e4000c901d76 */
[----:B0-----:R-:W-:Y:S02]  /*12c30*/  VIADD R2, R35, 0x10 ;  /* 0x0000001023027836 */ /* 0x001fe40000000000 */
[----:B------:R-:W0:Y:S03]  /*12c40*/  SHFL.IDX PT, R3, R0, 0x1, 0x181f ;  /* 0x00381f0000037f89 */ /* 0x000e2600000e0000 */
[----:B------:R-:W-:Y:S02]  /*12c50*/  ISETP.GE.AND P0, PT, R2, R37, PT ;  /* 0x000000250200720c */ /* 0x000fe40003f06270 */
[----:B------:R-:W2:Y:S11]  /*12c60*/  SHFL.IDX PT, R2, R4, 0x1, 0x181f ;  /* 0x00381f0004027f89 */ /* 0x000eb600000e0000 */
[----:B0-----:R-:W-:-:S05]  /*12c70*/  @!P0 LEA R3, P2, R8, R3, 0x1 ;  /* 0x0000000308038211 */ /* 0x001fca00078408ff */
[----:B--2---:R-:W-:-:S05]  /*12c80*/  @!P0 IMAD.X R2, RZ, RZ, R2, P2 ;  /* 0x000000ffff028224 */ /* 0x004fca00010e0602 */
        /* <DEDUP_REMOVED lines=8> */
[----:B------:R-:W2:Y:S04]  /*12d10*/  SHFL.IDX PT, R2, R4, 0x2, 0x181f ;  /* 0x00581f0004027f89 */ /* 0x000ea800000e0000 */
[----:B------:R-:W3:Y:S04]  /*12d20*/  SHFL.IDX PT, R4, R4, 0x3, 0x181f ;  /* 0x00781f0004047f89 */ /* 0x000ee800000e0000 */
[----:B0-----:R-:W-:-:S05]  /*12d30*/  @!P0 LEA R3, P2, R8, R3, 0x1 ;  /* 0x0000000308038211 */ /* 0x001fca00078408ff */
[----:B--2---:R-:W-:-:S05]  /*12d40*/  @!P0 IMAD.X R2, RZ, RZ, R2, P2 ;  /* 0x000000ffff028224 */ /* 0x004fca00010e0602 */
[----:B------:R-:W-:-:S04]  /*12d50*/  @!P0 LOP3.LUT R3, R3, R2, RZ, 0x3c, !PT ;  /* 0x0000000203038212 */ /* 0x000fc800078e3cff */
[----:B------:R-:W-:-:S04]  /*12d60*/  @!P0 LOP3.LUT R2, R3, R2, RZ, 0x3c, !PT ;  /* 0x0000000203028212 */ /* 0x000fc800078e3cff */
[----:B------:R-:W-:-:S05]  /*12d70*/  @!P0 LOP3.LUT R3, R3, R2, RZ, 0x3c, !PT ;  /* 0x0000000203038212 */ /* 0x000fca00078e3cff */
[----:B---3--:R0:W-:Y:S02]  /*12d80*/  @!P0 LDGSTS.E.BYPASS.LTC128B.128 [R7+0x21400], desc[UR54][R2.64], !P1 ;  /* 0x2140000002078fae */ /* 0x0081e4000c901d76 */
.L_x_2409:
[----:B------:R-:W-:-:S05]  /*12d90*/  VIADD R35, R35, 0x30 ;  /* 0x0000003023237836 */ /* 0x000fca0000000000 */
[----:B------:R-:W-:-:S13]  /*12da0*/  ISETP.GE.AND P0, PT, R35, R37, PT ;  /* 0x000000252300720c */ /* 0x000fda0003f06270 */
        /* <DEDUP_REMOVED lines=8> */
.L_x_2332:
        /* <DEDUP_REMOVED lines=18> */
.L_x_2410:
[----:B------:R-:W-:Y:S05]  /*12f50*/  BSYNC B0 ;  /* 0x0000000000007941 */ /* 0x000fea0003800000 */
.L_x_2333:
[----:B------:R-:W-:-:S05]  /*12f60*/  IMAD.U32 R2, RZ, RZ, UR36 ;  /* 0x00000024ff027e24 */ /* 0x000fca000f8e00ff */
[----:B------:R-:W-:-:S13]  /*12f70*/  ISETP.NE.AND P0, PT, R2, 0x3, PT ;  /* 0x000000030200780c */ /* 0x000fda0003f05270 */
[----:B------:R-:W-:Y:S05]  /*12f80*/  @!P0 BRA `(.L_x_2335) ;  /* 0x0000000000048947 */ /* 0x000fea0003800000 */
[----:B------:R-:W-:Y:S01]  /*12f90*/  BPT.TRAP 0x1 ;  /* 0x000000040000795c */ /* 0x000fe20000300000 */
.L_x_2335:
[----:B0-----:R-:W-:Y:S01]  /*12fa0*/  SHF.L.U32 R0, R25, 0x1f, RZ ;  /* 0x0000001f19007819 */ /* 0x001fe200000006ff */
[----:B------:R-:W-:Y:S03]  /*12fb0*/  BSSY B0, `(.L_x_2336) ;  /* 0x0000003000007945 */ /* 0x000fe60003800000 */
[----:B------:R-:W0:Y:S02]  /*12fc0*/  SYNCS.PHASECHK.TRANS64.TRYWAIT P0, [R27+URZ+0x28c60], R0 ;  /* 0x028c60001b0075a7 */ /* 0x000e24000800017f */
[----:B0-----:R-:W-:Y:S05]  /*12fd0*/  @!P0 BRA `(.L_x_2337) ;  /* 0x0000003800948947 */ /* 0x001fea0003800000 */
.L_x_2411:
[----:B------:R-:W-:Y:S05]  /*12fe0*/  BSYNC B0 ;  /* 0x0000000000007941 */ /* 0x000fea0003800000 */
.L_x_2336:
[----:B------:R-:W0:Y:S01]  /*12ff0*/  LDL.LU R2, [R1+0x8] ;  /* 0x0000080001027983 */ /* 0x000e220000300800 */
[----:B------:R-:W-:-:S03]  /*13000*/  ULDC.64 UR4, c[0x0][0x328] ;  /* 0x0000ca0000047ab9 */ /* 0x000fc60000000a00 */
[----:B------:R-:W2:Y:S01]  /*13010*/  LDL.LU R4, [R1+0xc] ;  /* 0x00000c0001047983 */ /* 0x000ea20000300800 */
[----:B------:R-:W-:Y:S02]  /*13020*/  IMAD R5, R24, 0x8000, R34 ;  /* 0x0000800018057824 */ /* 0x000fe400078e0222 */
[----:B0-----:R-:W-:Y:S02]  /*13030*/  IMAD R0, R2, UR4, RZ ;  /* 0x0000000402007c24 */ /* 0x001fe4000f8e02ff */
[----:B------:R-:W-:-:S04]  /*13040*/  IMAD.WIDE.U32 R2, R36, UR4, RZ ;  /* 0x0000000424027c25 */ /* 0x000fc8000f8e00ff */
[----:B------:R-:W-:Y:S01]  /*13050*/  IMAD R0, R36, UR5, R0 ;  /* 0x0000000524007c24 */ /* 0x000fe2000f8e0200 */
[----:B------:R-:W-:-:S03]  /*13060*/  ULDC.64 UR4, c[0x0][0x338] ;  /* 0x0000ce0000047ab9 */ /* 0x000fc60000000a00 */
[----:B------:R-:W-:Y:S02]  /*13070*/  IMAD.IADD R3, R3, 0x1, R0 ;  /* 0x0000000103037824 */ /* 0x000fe400078e0200 */
        /* <DEDUP_REMOVED lines=23> */
[----:B0-----:R-:W-:-:S05]  /*131f0*/  IMAD.SHL.U32 R7, R7, 0x8, RZ ;  /* 0x0000000807077824 */ /* 0x001fca00078e00ff */
[----:B------:R-:W-:-:S05]  /*13200*/  LOP3.LUT R7, R7, 0x38, RZ, 0xc0, !PT ;  /* 0x0000003807077812 */ /* 0x000fca00078ec0ff */
[----:B------:R-:W-:Y:S01]  /*13210*/  IMAD.SHL.U32 R0, R7, 0x2, RZ ;  /* 0x0000000207007824 */ /* 0x000fe200078e00ff */
[----:B------:R-:W-:-:S04]  /*13220*/  LOP3.LUT R7, R17, 0x1, RZ, 0xc0, !PT ;  /* 0x0000000111077812 */ /* 0x000fc800078ec0ff */
[----:B--2---:R-:W-:Y:S02]  /*13230*/  IADD3 R2, P0, R2, R0, RZ ;  /* 0x0000000002027210 */ /* 0x004fe40007f1e0ff */
[----:B------:R-:W-:Y:S02]  /*13240*/  ISETP.NE.U32.AND P1, PT, R7, 0x1, PT ;  /* 0x000000010700780c */ /* 0x000fe40003f25070 */
[----:B------:R-:W-:Y:S01]  /*13250*/  PRMT R7, R17, 0x8880, RZ ;  /* 0x0000888011077816 */ /* 0x000fe200000000ff */
[----:B---3--:R-:W-:Y:S01]  /*13260*/  IMAD.X R3, RZ, RZ, R3, P0 ;  /* 0x000000ffff037224 */ /* 0x008fe200000e0603 */
        /* <DEDUP_REMOVED lines=25> */
[----:B------:R-:W2:Y:S04]  /*13400*/  SHFL.IDX PT, R3, R6, 0x1, 0x181f ;  /* 0x00381f0006037f89 */ /* 0x000ea800000e0000 */
[----:B------:R-:W-:Y:S01]  /*13410*/  SHFL.IDX PT, R6, R6, 0x3, 0x181f ;  /* 0x00781f0006067f89 */ /* 0x000fe200000e0000 */
[----:B0-----:R-:W-:-:S05]  /*13420*/  IADD3 R2, P6, R2, R0, RZ ;  /* 0x0000000002027210 */ /* 0x001fca0007fde0ff */
[----:B--2---:R-:W-:Y:S01]  /*13430*/  IMAD.X R3, RZ, RZ, R3, P6 ;  /* 0x000000ffff037224 */ /* 0x004fe200030e0603 */
        /* <DEDUP_REMOVED lines=39> */
[----:B0-----:R0:W2:Y:S02]  /*136b0*/  SHFL.IDX PT, R2, R4, 0x3, 0x181f ;  /* 0x00781f0004027f89 */ /* 0x0010a400000e0000 */
.L_x_2421:
        /* <DEDUP_REMOVED lines=11> */
[----:B--2---:R-:W-:Y:S02]  /*13770*/  IADD3 R2, P0, R2, R0, RZ ;  /* 0x0000000002027210 */ /* 0x004fe40007f1e0ff */
        /* <DEDUP_REMOVED lines=22> */
.L_x_2339:
        /* <DEDUP_REMOVED lines=11> */
.L_x_2340:
[----:B------:R-:W2:Y:S01]  /*13990*/  LDL.LU R2, [R1+0x4] ;  /* 0x0000040001027983 */ /* 0x000ea20000300800 */
[----:B------:R3:W-:Y:S01]  /*139a0*/  SYNCS.ARRIVE.TRANS64.A1T0 RZ, [R27+URZ+0x28c50], RZ ;  /* 0x028c50ff1bff79a7 */ /* 0x0007e2000810003f */
[----:B------:R-:W-:Y:S01]  /*139b0*/  BSSY B0, `(.L_x_2341) ;  /* 0x00000f7000007945 */ /* 0x000fe20003800000 */
[----:B--2---:R-:W-:-:S05]  /*139c0*/  VIADD R7, R2, 0xfffffffe ;  /* 0xfffffffe02077836 */ /* 0x004fca0000000000 */
[----:B------:R-:W-:-:S13]  /*139d0*/  ISETP.GE.AND P0, PT, R7, R32, PT ;  /* 0x000000200700720c */ /* 0x000fda0003f06270 */
[----:B---3--:R-:W-:Y:S05]  /*139e0*/  @!P0 BRA `(.L_x_2342) ;  /* 0x0000000c00cc8947 */ /* 0x008fea0003800000 */
[----:B------:R-:W2:Y:S01]  /*139f0*/  LDL.LU R2, [R1+0x14] ;  /* 0x0000140001027983 */ /* 0x000ea20000300800 */
[----:B------:R-:W-:-:S04]  /*13a00*/  LOP3.LUT R29, R17, 0x80, RZ, 0xc0, !PT ;  /* 0x00000080111d7812 */ /* 0x000fc800078ec0ff */
[----:B------:R-:W-:Y:S02]  /*13a10*/  SHF.R.U32.HI R29, RZ, 0x3, R29 ;  /* 0x00000003ff1d7819 */ /* 0x000fe4000001161d */
[----:B--2---:R-:W-:-:S04]  /*13a20*/  LOP3.LUT R30, R2, 0x40, RZ, 0xc0, !PT ;  /* 0x00000040021e7812 */ /* 0x004fc800078ec0ff */
[----:B------:R-:W-:-:S07]  /*13a30*/  SHF.R.U32.HI R30, RZ, 0x2, R30 ;  /* 0x00000002ff1e7819 */ /* 0x000fce000001161e */
.L_x_2355:
[----:B--2---:R-:W2:Y:S01]  /*13a40*/  S2R R2, SR_TID.X ;  /* 0x0000000000027919 */ /* 0x004ea20000002100 */
[----:B---3--:R-:W3:Y:S01]  /*13a50*/  LDC R3, c[0x0][0x430] ;  /* 0x00010c00ff037b82 */ /* 0x008ee20000000800 */
[----:B------:R-:W-:Y:S01]  /*13a60*/  IMAD R6, R7, 0x40, R31 ;  /* 0x0000004007067824 */ /* 0x000fe200078e021f */
[----:B------:R-:W-:Y:S05]  /*13a70*/  YIELD ;  /* 0x0000000000007946 */ /* 0x000fea0003800000 */
[----:B0-----:R-:W0:Y:S01]  /*13a80*/  S2R R4, SR_TID.X ;  /* 0x0000000000047919 */ /* 0x001e220000002100 */
[----:B------:R-:W-:Y:S01]  /*13a90*/  IMAD.U32 R11, RZ, RZ, UR36 ;  /* 0x00000024ff0b7e24 */ /* 0x000fe2000f8e00ff */
[----:B------:R-:W-:Y:S01]  /*13aa0*/  ULDC UR4, c[0x0][0x430] ;  /* 0x00010c0000047ab9 */ /* 0x000fe20000000800 */
[----:B------:R-:W-:Y:S01]  /*13ab0*/  VIADD R24, R24, 0x1 ;  /* 0x0000000118187836 */ /* 0x000fe20000000000 */
[----:B---3--:R-:W-:-:S02]  /*13ac0*/  ISETP.NE.AND P0, PT, R3, 0x1, PT ;  /* 0x000000010300780c */ /* 0x008fc40003f05270 */
[----:B--2---:R-:W-:-:S04]  /*13ad0*/  LOP3.LUT R2, R2, 0x7f, RZ, 0xc0, !PT ;  /* 0x0000007f02027812 */ /* 0x004fc800078ec0ff */
[----:B------:R-:W-:-:S07]  /*13ae0*/  SHF.R.U32.HI R2, RZ, 0x3, R2 ;  /* 0x00000003ff027819 */ /* 0x000fce0000011602 */
[----:B------:R-:W2:Y:S01]  /*13af0*/  @P0 LDC R3, c[0x0][0x434] ;  /* 0x00010d00ff030b82 */ /* 0x000ea20000000800 */
[----:B0-----:R-:W-:-:S05]  /*13b00*/  IMAD.SHL.U32 R4, R4, 0x10, RZ ;  /* 0x0000001004047824 */ /* 0x001fca00078e00ff */
[----:B------:R-:W-:Y:S02]  /*13b10*/  LOP3.LUT R4, R2, 0x70, R4, 0xf8, !PT ;  /* 0x0000007002047812 */ /* 0x000fe400078ef804 */
[----:B------:R-:W0:Y:S02]  /*13b20*/  @P0 LDC R2, c[0x0][0x438] ;  /* 0x00010e00ff020b82 */ /* 0x000e240000000800 */
[C---:B------:R-:W-:Y:S01]  /*13b30*/  ISETP.GT.U32.AND P1, PT, R4.reuse, 0x3f, PT ;  /* 0x0000003f0400780c */ /* 0x040fe20003f24070 */
[----:B------:R-:W-:-:S04]  /*13b40*/  IMAD.IADD R6, R4, 0x1, R6 ;  /* 0x0000000104067824 */ /* 0x000fc800078e0206 */
[----:B------:R-:W-:-:S08]  /*13b50*/  IMAD.MOV.U32 R10, RZ, RZ, R6 ;  /* 0x000000ffff0a7224 */ /* 0x000fd000078e0006 */
[----:B------:R-:W3:Y:S01]  /*13b60*/  @!P1 LDC.64 R4, c[0x0][0x428] ;  /* 0x00010a00ff049b82 */ /* 0x000ee20000000a00 */
[----:B--2---:R-:W-:-:S07]  /*13b70*/  @P0 IMAD.HI.U32 R3, R6, R3, RZ ;  /* 0x0000000306030227 */ /* 0x004fce00078e00ff */
[----:B------:R-:W2:Y:S01]  /*13b80*/  @!P1 LDC.64 R8, c[0x0][0x418] ;  /* 0x00010600ff089b82 */ /* 0x000ea20000000a00 */
[----:B0-----:R-:W-:-:S04]  /*13b90*/  @P0 SHF.R.U32.HI R10, RZ, R2, R3 ;  /* 0x00000002ff0a0219 */ /* 0x001fc80000011603 */
[--C-:B------:R-:W-:Y:S01]  /*13ba0*/  @!P1 SHF.R.S32.HI R3, RZ, 0x1f, R10.reuse ;  /* 0x0000001fff039819 */ /* 0x100fe2000001140a */
[----:B------:R-:W-:-:S04]  /*13bb0*/  @!P1 IMAD.MOV.U32 R2, RZ, RZ, R10 ;  /* 0x000000ffff029224 */ /* 0x000fc800078e000a */
[----:B---3--:R-:W-:-:S04]  /*13bc0*/  @!P1 IMAD.WIDE.U32 R2, R28, R4, R2 ;  /* 0x000000041c029225 */ /* 0x008fc800078e0002 */
[----:B------:R-:W-:-:S04]  /*13bd0*/  @!P1 IMAD R4, R33, R4, RZ ;  /* 0x0000000421049224 */ /* 0x000fc800078e02ff */
[----:B------:R-:W-:Y:S01]  /*13be0*/  @!P1 IMAD R5, R28, R5, R4 ;  /* 0x000000051c059224 */ /* 0x000fe200078e0204 */
[----:B--2---:R-:W-:Y:S01]  /*13bf0*/  @!P1 LEA R8, P0, R2, R8, 0x2 ;  /* 0x0000000802089211 */ /* 0x004fe200078010ff */
[----:B------:R-:W-:-:S03]  /*13c00*/  IMAD.MOV.U32 R4, RZ, RZ, RZ ;  /* 0x000000ffff047224 */ /* 0x000fc600078e00ff */
[----:B------:R-:W-:Y:S01]  /*13c10*/  @!P1 IADD3 R3, R5, R3, RZ ;  /* 0x0000000305039210 */ /* 0x000fe20007ffe0ff */
[----:B------:R-:W-:-:S03]  /*13c20*/  IMAD.MOV R5, RZ, RZ, -R10 ;  /* 0x000000ffff057224 */ /* 0x000fc600078e0a0a */
[----:B------:R-:W-:Y:S01]  /*13c30*/  @!P1 LEA.HI.X R9, R2, R9, R3, 0x2, P0 ;  /* 0x0000000902099211 */ /* 0x000fe200000f1403 */
[----:B------:R-:W-:Y:S01]  /*13c40*/  IMAD R5, R5, UR4, R6 ;  /* 0x0000000405057c24 */ /* 0x000fe2000f8e0206 */
[----:B------:R-:W-:-:S03]  /*13c50*/  ISETP.NE.AND P0, PT, R24, 0x2, PT ;  /* 0x000000021800780c */ /* 0x000fc60003f05270 */
[----:B------:R0:W5:Y:S01]  /*13c60*/  @!P1 LDG.E R4, desc[UR54][R8.64] ;  /* 0x0000003608049981 */ /* 0x000162000c1e1900 */
[----:B------:R-:W-:Y:S01]  /*13c70*/  ISETP.NE.AND P1, PT, R11, 0x3, PT ;  /* 0x000000030b00780c */ /* 0x000fe20003f25270 */
[----:B------:R-:W-:Y:S01]  /*13c80*/  IMAD.MOV.U32 R3, RZ, RZ, R7 ;  /* 0x000000ffff037224 */ /* 0x000fe200078e0007 */
[----:B------:R-:W-:Y:S01]  /*13c90*/  SEL R2, RZ, 0x1, P0 ;  /* 0x00000001ff027807 */ /* 0x000fe20000000000 */
[----:B------:R-:W-:Y:S01]  /*13ca0*/  VIADD R7, R7, 0xffffffff ;  /* 0xffffffff07077836 */ /* 0x000fe20000000000 */
[----:B------:R-:W-:Y:S02]  /*13cb0*/  SEL R24, R24, RZ, P0 ;  /* 0x000000ff18187207 */ /* 0x000fe40000000000 */
[----:B------:R-:W-:Y:S02]  /*13cc0*/  LOP3.LUT R25, R25, R2, RZ, 0x3c, !PT ;  /* 0x0000000219197212 */ /* 0x000fe400078e3cff */
[----:B------:R-:W-:-:S05]  /*13cd0*/  ISETP.GT.AND P3, PT, R3, R32, PT ;  /* 0x000000200300720c */ /* 0x000fca0003f64270 */
[----:B01----:R-:W-:Y:S08]  /*13ce0*/  @!P1 BRA `(.L_x_2343) ;  /* 0x0000000000049947 */ /* 0x003ff00003800000 */
[----:B------:R-:W-:Y:S01]  /*13cf0*/  BPT.TRAP 0x1 ;  /* 0x000000040000795c */ /* 0x000fe20000300000 */
.L_x_2343:
[----:B------:R-:W-:Y:S01]  /*13d00*/  IMAD R6, R24, 0x8, R23 ;  /* 0x0000000818067824 */ /* 0x000fe200078e0217 */
[----:B------:R-:W-:Y:S01]  /*13d10*/  SHF.L.U32 R17, R25, 0x1f, RZ ;  /* 0x0000001f19117819 */ /* 0x000fe200000006ff */
[----:B------:R-:W-:Y:S01]  /*13d20*/  BSSY B1, `(.L_x_2344) ;  /* 0x0000004000017945 */ /* 0x000fe20003800000 */
[----:B------:R-:W-:Y:S02]  /*13d30*/  SHF.R.S32.HI R9, RZ, 0x1f, R5 ;  /* 0x0000001fff097819 */ /* 0x000fe40000011405 */
[----:B------:R-:W0:Y:S02]  /*13d40*/  SYNCS.PHASECHK.TRANS64.TRYWAIT P0, [R6+URZ+0x28c40], R17 ;  /* 0x028c4011060075a7 */ /* 0x000e24000800017f */
[----:B0-----:R-:W-:Y:S05]  /*13d50*/  @!P0 BRA `(.L_x_2345) ;  /* 0x0000003400708947 */ /* 0x001fea0003800000 */
.L_x_2422:
[----:B------:R-:W-:Y:S05]  /*13d60*/  BSYNC B1 ;  /* 0x0000000000017941 */ /* 0x000fea0003800000 */
.L_x_2344:
        /* <DEDUP_REMOVED lines=42> */
.L_x_2432:
        /* <DEDUP_REMOVED lines=8> */
.L_x_2347:
        /* <DEDUP_REMOVED lines=11> */
.L_x_2348:
[----:B------:R2:W-:Y:S01]  /*14140*/  SYNCS.ARRIVE.TRANS64.A1T0 RZ, [R6+URZ+0x28c30], RZ ;  /* 0x028c30ff06ff79a7 */ /* 0x0005e2000810003f */
[----:B------:R-:W-:Y:S05]  /*14150*/  @!P2 BRA `(.L_x_2349) ;  /* 0x000000000004a947 */ /* 0x000fea0003800000 */
[----:B------:R-:W-:Y:S01]  /*14160*/  BPT.TRAP 0x1 ;  /* 0x000000040000795c */ /* 0x000fe20000300000 */
.L_x_2349:
[----:B------:R-:W3:Y:S01]  /*14170*/  SYNCS.PHASECHK.TRANS64.TRYWAIT P0, [R6+URZ+0x28c60], R17 ;  /* 0x028c6011060075a7 */ /* 0x000ee2000800017f */
[----:B------:R-:W-:Y:S04]  /*14180*/  BSSY B1, `(.L_x_2350) ;  /* 0x0000002000017945 */ /* 0x000fe80003800000 */
[----:B---3--:R-:W-:Y:S05]  /*14190*/  @!P0 BRA `(.L_x_2351) ;  /* 0x0000003400908947 */ /* 0x008fea0003800000 */
.L_x_2433:
[----:B------:R-:W-:Y:S05]  /*141a0*/  BSYNC B1 ;  /* 0x0000000000017941 */ /* 0x000fea0003800000 */
.L_x_2350:
        /* <DEDUP_REMOVED lines=81> */
.L_x_2443:
        /* <DEDUP_REMOVED lines=25> */
.L_x_2353:
        /* <DEDUP_REMOVED lines=11> */
.L_x_2354:
[----:B------:R3:W-:Y:S01]  /*14900*/  SYNCS.ARRIVE.TRANS64.A1T0 RZ, [R6+URZ+0x28c50], RZ ;  /* 0x028c50ff06ff79a7 */ /* 0x0007e2000810003f */
[----:B------:R-:W-:Y:S05]  /*14910*/  @P3 BRA `(.L_x_2355) ;  /* 0xfffffff000483947 */ /* 0x000fea000383ffff */
.L_x_2342:
[----:B------:R-:W-:Y:S05]  /*14920*/  BSYNC B0 ;  /* 0x0000000000007941 */ /* 0x000fea0003800000 */
.L_x_2341:
        /* <DEDUP_REMOVED lines=21> */
.L_x_2357:
[----:B------:R-:W-:Y:S05]  /*14a80*/  BSYNC B0 ;  /* 0x0000000000007941 */ /* 0x000fea0003800000 */
.L_x_2356:
[----:B------:R-:W-:-:S07]  /*14a90*/  SEL R24, R24, RZ, P0 ;  /* 0x000000ff18187207 */ /* 0x000fce0000000000 */
.L_x_2316:
[----:B------:R-:W-:Y:S05]  /*14aa0*/  BSYNC B7 ;  /* 0x0000000000077941 */ /* 0x000fea0003800000 */
.L_x_2314:
        /* <DEDUP_REMOVED lines=11> */
.L_x_2358:
        /* <DEDUP_REMOVED lines=17> */
[----:B----4-:R-:W-:Y:S01]  /*14c70*/  @!P1 IMAD.MOV.U32 R17, RZ, RZ, R2 ;  /* 0x000000ffff119224 */ /* 0x010fe200078e0002 */
[----:B------:R-:W-:-:S04]  /*14c80*/  ISETP.NE.AND P1, PT, R8, RZ, PT ;  /* 0x000000ff0800720c */ /* 0x000fc80003f25270 */
[----:B------:R-:W0:Y:S02]  /*14c90*/  SHFL.UP PT, R14, R17, 0x1, RZ ;  /* 0x04200000110e7989 */ /* 0x000e2400000e00ff */
[----:B0-----:R-:W-:-:S04]  /*14ca0*/  SEL R4, R14, RZ, P1 ;  /* 0x000000ff0e047207 */ /* 0x001fc80000800000 */
[----:B------:R-:W-:-:S05]  /*14cb0*/  IADD3 R4, R17, R4, RZ ;  /* 0x0000000411047210 */ /* 0x000fca0007ffe0ff */
[----:B------:R-:W0:Y:S02]  /*14cc0*/  SHFL.UP PT, R14, R4, 0x2, RZ ;  /* 0x04400000040e7989 */ /* 0x000e2400000e00ff */
[----:B0-----:R-:W-:-:S05]  /*14cd0*/  SEL R5, R14, RZ, P2 ;  /* 0x000000ff0e057207 */ /* 0x001fca0001000000 */
[----:B--23--:R-:W-:Y:S02]  /*14ce0*/  IMAD.IADD R6, R4, 0x1, R5 ;  /* 0x0000000104067824 */ /* 0x00cfe400078e0205 */
[----:B------:R-:W-:Y:S04]  /*14cf0*/  SHFL.IDX PT, R5, R16, 0x1, 0x1f ;  /* 0x00201f0010057f89 */ /* 0x000fe800000e0000 */
        /* <DEDUP_REMOVED lines=10> */
.L_x_2453:
[----:B------:R-:W-:Y:S02]  /*14da0*/  ULDC UR4, c[0x0][0xc38] ;  /* 0x00030e0000047ab9 */ /* 0x000fe40000000800 */
[----:B------:R-:W-:-:S04]  /*14db0*/  IMAD.U32 R4, RZ, RZ, UR4 ;  /* 0x00000004ff047e24 */ /* 0x000fc8000f8e00ff */
[----:B--2---:R-:W-:-:S04]  /*14dc0*/  IMAD R14, R14, R4, RZ ;  /* 0x000000040e0e7224 */ /* 0x004fc800078e02ff */
[----:B------:R-:W-:-:S05]  /*14dd0*/  IMAD.IADD R5, R5, 0x1, R14 ;  /* 0x0000000105057824 */ /* 0x000fca00078e020e */
[----:B------:R-:W-:-:S13]  /*14de0*/  ISETP.GT.AND P6, PT, R5, R0, PT ;  /* 0x000000000500720c */ /* 0x000fda0003fc4270 */
[----:B------:R-:W-:Y:S05]  /*14df0*/  @P6 BRA `(.L_x_2361) ;  /* 0x00000000009c6947 */ /* 0x000fea0003800000 */
.L_x_2366:
        /* <DEDUP_REMOVED lines=14> */
.L_x_2364:
[----:B------:R-:W-:Y:S05]  /*14ee0*/  BSYNC B0 ;  /* 0x0000000000007941 */ /* 0x000fea0003800000 */
.L_x_2363:
        /* <DEDUP_REMOVED lines=18> */
.L_x_2461:
[----:B------:R-:W-:Y:S02]  /*15010*/  ULDC UR4, c[0x0][0xc38] ;  /* 0x00030e0000047ab9 */ /* 0x000fe40000000800 */
[----:B------:R-:W-:-:S04]  /*15020*/  IMAD.U32 R4, RZ, RZ, UR4 ;  /* 0x00000004ff047e24 */ /* 0x000fc8000f8e00ff */
[----:B--2---:R-:W-:-:S04]  /*15030*/  IMAD R14, R14, R4, RZ ;  /* 0x000000040e0e7224 */ /* 0x004fc800078e02ff */
[----:B------:R-:W-:-:S05]  /*15040*/  IMAD.IADD R5, R14, 0x1, R5 ;  /* 0x000000010e057824 */ /* 0x000fca00078e0205 */
[----:B------:R-:W-:-:S13]  /*15050*/  ISETP.GT.AND P6, PT, R5, R0, PT ;  /* 0x000000000500720c */ /* 0x000fda0003fc4270 */
[----:B------:R-:W-:Y:S05]  /*15060*/  @!P6 BRA `(.L_x_2366) ;  /* 0xfffffffc0064e947 */ /* 0x000fea000383ffff */
.L_x_2361:
        /* <DEDUP_REMOVED lines=8> */
.L_x_2465:
[----:B------:R-:W-:Y:S01]  /*150f0*/  ISETP.NE.AND P0, PT, R3, RZ, PT ;  /* 0x000000ff0300720c */ /* 0x000fe20003f05270 */
[----:B------:R-:W-:-:S12]  /*15100*/  IMAD.MOV.U32 R14, RZ, RZ, RZ ;  /* 0x000000ffff0e7224 */ /* 0x000fd800078e00ff */
[----:B------:R-:W-:Y:S05]  /*15110*/  @!P0 BRA `(.L_x_2368) ;  /* 0x0000000000108947 */ /* 0x000fea0003800000 */
[----:B------:R-:W-:Y:S01]  /*15120*/  UMOV UR4, 0xffffffff ;  /* 0xffffffff00047882 */ /* 0x000fe20000000000 */
[----:B------:R-:W-:Y:S02]  /*15130*/  VIADD R12, R6, 0xffffffff ;  /* 0xffffffff060c7836 */ /* 0x000fe40000000000 */
[----:B------:R-:W-:Y:S05]  /*15140*/  BRA.DIV UR4, `(.L_x_2369) ;  /* 0x0000003604bc7947 */ /* 0x000fea000b800000 */
[----:B------:R4:W0:Y:S02]  /*15150*/  SHFL.IDX PT, R14, R2, R12, 0x1f ;  /* 0x00001f0c020e7589 */ /* 0x00082400000e0000 */
.L_x_2368:
[----:B0---4-:R-:W0:Y:S01]  /*15160*/  LDC.64 R2, c[0x0][0xc90] ;  /* 0x00032400ff027b82 */ /* 0x011e220000000a00 */
[----:B------:R-:W-:-:S04]  /*15170*/  IMAD.IADD R19, R6, 0x1, R19 ;  /* 0x0000000106137824 */ /* 0x000fc800078e0213 */
[----:B0-----:R-:W-:-:S05]  /*15180*/  IMAD.WIDE R2, R19, 0x4, R2 ;  /* 0x0000000413027825 */ /* 0x001fca00078e0202 */
[----:B------:R0:W2:Y:S01]  /*15190*/  LDG.E R7, desc[UR54][R2.64] ;  /* 0x0000003602077981 */ /* 0x0000a2000c1e1900 */
[----:B------:R-:W-:Y:S02]  /*151a0*/  IMAD R16, R14, R4, R5 ;  /* 0x000000040e107224 */ /* 0x000fe400078e0205 */
[----:B0-----:R-:W-:Y:S02]  /*151b0*/  IMAD.MOV.U32 R2, RZ, RZ, RZ ;  /* 0x000000ffff027224 */ /* 0x001fe400078e00ff */
[----:B--23--:R-:W-:-:S05]  /*151c0*/  IMAD R6, R17, R7, RZ ;  /* 0x0000000711067224 */ /* 0x00cfca00078e02ff */
[----:B------:R-:W-:-:S04]  /*151d0*/  IABS R8, R6 ;  /* 0x0000000600087213 */ /* 0x000fc80000000000 */
[----:B------:R-:W0:Y:S08]  /*151e0*/  I2F.RP R9, R8 ;  /* 0x0000000800097306 */ /* 0x000e300000209400 */
[----:B0-----:R-:W0:Y:S02]  /*151f0*/  MUFU.RCP R9, R9 ;  /* 0x0000000900097308 */ /* 0x001e240000001000 */
[----:B0-----:R-:W-:-:S06]  /*15200*/  VIADD R10, R9, 0xffffffe ;  /* 0x0ffffffe090a7836 */ /* 0x001fcc0000000000 */
[----:B------:R-:W0:Y:S02]  /*15210*/  F2I.FTZ.U32.TRUNC.NTZ R3, R10 ;  /* 0x0000000a00037305 */ /* 0x000e24000021f000 */
[----:B0-----:R-:W-:-:S04]  /*15220*/  IMAD.MOV R11, RZ, RZ, -R3 ;  /* 0x000000ffff0b7224 */ /* 0x001fc800078e0a03 */
[----:B------:R-:W-:-:S04]  /*15230*/  IMAD R5, R11, R8, RZ ;  /* 0x000000080b057224 */ /* 0x000fc800078e02ff */
[----:B------:R-:W-:-:S04]  /*15240*/  IMAD.HI.U32 R2, R3, R5, R2 ;  /* 0x0000000503027227 */ /* 0x000fc800078e0002 */
[----:B------:R-:W-:Y:S01]  /*15250*/  IMAD.IADD R5, R0, 0x1, -R16 ;  /* 0x0000000100057824 */ /* 0x000fe200078e0a10 */
[----:B------:R-:W-:-:S04]  /*15260*/  IABS R0, R6 ;  /* 0x0000000600007213 */ /* 0x000fc80000000000 */
[----:B------:R-:W-:Y:S01]  /*15270*/  IABS R3, R5 ;  /* 0x0000000500037213 */ /* 0x000fe20000000000 */
[----:B------:R-:W-:-:S04]  /*15280*/  IMAD.MOV R0, RZ, RZ, -R0 ;  /* 0x000000ffff007224 */ /* 0x000fc800078e0a00 */
        /* <DEDUP_REMOVED lines=12> */
[----:B------:R-:W-:Y:S02]  /*15350*/  IMAD R0, R7, R2, RZ ;  /* 0x0000000207007224 */ /* 0x000fe400078e02ff */
[----:B------:R-:W-:Y:S02]  /*15360*/  IMAD.MOV R2, RZ, RZ, -R2 ;  /* 0x000000ffff027224 */ /* 0x000fe400078e0a02 */
[----:B------:R-:W-:Y:S02]  /*15370*/  IMAD.MOV R3, RZ, RZ, -R0 ;  /* 0x000000ffff037224 */ /* 0x000fe400078e0a00 */
[----:B------:R-:W-:-:S03]  /*15380*/  IMAD R5, R6, R2, R5 ;  /* 0x0000000206057224 */ /* 0x000fc600078e0205 */
[----:B------:R-:W-:-:S04]  /*15390*/  VIADDMNMX R4, R3, R4, R7, PT ;  /* 0x0000000403047246 */ /* 0x000fc80003800107 */
[-C--:B------:R-:W-:Y:S02]  /*153a0*/  IABS R7, R4.reuse ;  /* 0x0000000400077213 */ /* 0x080fe40000000000 */
[----:B------:R-:W-:Y:S02]  /*153b0*/  IABS R6, R4 ;  /* 0x0000000400067213 */ /* 0x000fe40000000000 */
[----:B------:R-:W0:Y:S03]  /*153c0*/  I2F.RP R8, R7 ;  /* 0x0000000700087306 */ /* 0x000e260000209400 */
[----:B------:R-:W-:-:S05]  /*153d0*/  IMAD.MOV R6, RZ, RZ, -R6 ;  /* 0x000000ffff067224 */ /* 0x000fca00078e0a06 */
[----:B0-----:R-:W0:Y:S02]  /*153e0*/  MUFU.RCP R8, R8 ;  /* 0x0000000800087308 */ /* 0x001e240000001000 */
[----:B0-----:R-:W-:-:S06]  /*153f0*/  IADD3 R3, R8, 0xffffffe, RZ ;  /* 0x0ffffffe08037810 */ /* 0x001fcc0007ffe0ff */
[----:B------:R-:W0:Y:S02]  /*15400*/  F2I.FTZ.U32.TRUNC.NTZ R3, R3 ;  /* 0x0000000300037305 */ /* 0x000e24000021f000 */
[----:B0-----:R-:W-:-:S04]  /*15410*/  IMAD.MOV R2, RZ, RZ, -R3 ;  /* 0x000000ffff027224 */ /* 0x001fc800078e0a03 */
[----:B------:R-:W-:Y:S02]  /*15420*/  IMAD R9, R2, R7, RZ ;  /* 0x0000000702097224 */ /* 0x000fe400078e02ff */
[----:B------:R-:W-:-:S04]  /*15430*/  IMAD.MOV.U32 R2, RZ, RZ, RZ ;  /* 0x000000ffff027224 */ /* 0x000fc800078e00ff */
[----:B------:R-:W-:Y:S01]  /*15440*/  IMAD.HI.U32 R2, R3, R9, R2 ;  /* 0x0000000903027227 */ /* 0x000fe200078e0002 */
[----:B------:R-:W-:Y:S02]  /*15450*/  IABS R9, R5 ;  /* 0x0000000500097213 */ /* 0x000fe40000000000 */
[C---:B------:R-:W-:Y:S01]  /*15460*/  LOP3.LUT R3, R5.reuse, R4, RZ, 0x3c, !PT ;  /* 0x0000000405037212 */ /* 0x040fe200078e3cff */
[----:B------:R-:W-:Y:S02]  /*15470*/  IMAD.IADD R5, R5, 0x1, R0 ;  /* 0x0000000105057824 */ /* 0x000fe400078e0200 */
[----:B------:R-:W-:Y:S01]  /*15480*/  IMAD.HI.U32 R2, R2, R9, RZ ;  /* 0x0000000902027227 */ /* 0x000fe200078e00ff */
[----:B------:R-:W-:-:S03]  /*15490*/  ISETP.GE.AND P2, PT, R3, RZ, PT ;  /* 0x000000ff0300720c */ /* 0x000fc60003f46270 */
[----:B------:R-:W-:-:S05]  /*154a0*/  IMAD R6, R2, R6, R9 ;  /* 0x0000000602067224 */ /* 0x000fca00078e0209 */
[----:B------:R-:W-:-:S13]  /*154b0*/  ISETP.GT.U32.AND P1, PT, R7, R6, PT ;  /* 0x000000060700720c */ /* 0x000fda0003f24070 */
[----:B------:R-:W-:Y:S02]  /*154c0*/  @!P1 IMAD.IADD R6, R6, 0x1, -R7 ;  /* 0x0000000106069824 */ /* 0x000fe400078e0a07 */
[----:B------:R-:W-:Y:S01]  /*154d0*/  @!P1 VIADD R2, R2, 0x1 ;  /* 0x0000000102029836 */ /* 0x000fe20000000000 */
[----:B------:R-:W-:Y:S02]  /*154e0*/  ISETP.NE.AND P1, PT, R4, RZ, PT ;  /* 0x000000ff0400720c */ /* 0x000fe40003f25270 */
[----:B------:R-:W-:-:S13]  /*154f0*/  ISETP.GE.U32.AND P0, PT, R6, R7, PT ;  /* 0x000000070600720c */ /* 0x000fda0003f06070 */
[----:B------:R-:W-:-:S04]  /*15500*/  @P0 VIADD R2, R2, 0x1 ;  /* 0x0000000102020836 */ /* 0x000fc80000000000 */
[----:B------:R-:W-:Y:S01]  /*15510*/  @!P2 IMAD.MOV R2, RZ, RZ, -R2 ;  /* 0x000000ffff02a224 */ /* 0x000fe200078e0a02 */
[----:B------:R-:W-:Y:S01]  /*15520*/  @!P1 LOP3.LUT R2, RZ, R4, RZ, 0x33, !PT ;  /* 0x00000004ff029212 */ /* 0x000fe200078e33ff */
[----:B------:R-:W-:-:S04]  /*15530*/  IMAD.MOV R4, RZ, RZ, -R4 ;  /* 0x000000ffff047224 */ /* 0x000fc800078e0a04 */
[----:B------:R-:W-:Y:S01]  /*15540*/  IMAD R18, R2, R4, R5 ;  /* 0x0000000402127224 */ /* 0x000fe200078e0205 */
[----:B------:R-:W-:-:S05]  /*15550*/  LOP3.LUT R2, RZ, R2, RZ, 0x33, !PT ;  /* 0x00000002ff027212 */ /* 0x000fca00078e33ff */
[----:B------:R-:W-:Y:S01]  /*15560*/  IMAD.IADD R17, R17, 0x1, R2 ;  /* 0x0000000111117824 */ /* 0x000fe200078e0202 */
[----:B------:R-:W-:Y:S06]  /*15570*/  BRA `(.L_x_2370) ;  /* 0x00000000001c7947 */ /* 0x000fec0003800000 */
.L_x_2362:
[----:B------:R-:W-:Y:S01]  /*15580*/  UMOV UR4, URZ ;  /* 0x0000003f00047c82 */ /* 0x000fe20008000000 */
[----:B------:R-:W-:Y:S01]  /*15590*/  UMOV UR5, URZ ;  /* 0x0000003f00057c82 */ /* 0x000fe20008000000 */
[----:B------:R-:W-:Y:S01]  /*155a0*/  ULDC UR6, c[0x0][0xc3c] ;  /* 0x00030f0000067ab9 */ /* 0x000fe20000000800 */
[----:B------:R-:W-:Y:S02]  /*155b0*/  IMAD.MOV.U32 R16, RZ, RZ, R0 ;  /* 0x000000ffff107224 */ /* 0x000fe400078e0000 */
[----:B------:R-:W-:Y:S02]  /*155c0*/  IMAD.U32 R17, RZ, RZ, UR4 ;  /* 0x00000004ff117e24 */ /* 0x000fe4000f8e00ff */
[----:B------:R-:W-:Y:S02]  /*155d0*/  IMAD.U32 R18, RZ, RZ, UR5 ;  /* 0x00000005ff127e24 */ /* 0x000fe4000f8e00ff */
[----:B------:R-:W-:-:S07]  /*155e0*/  IMAD.U32 R19, RZ, RZ, UR6 ;  /* 0x00000006ff137e24 */ /* 0x000fce000f8e00ff */
.L_x_2370:
        /* <DEDUP_REMOVED lines=10> */
.L_x_2359:
[----:B------:R-:W-:Y:S02]  /*15690*/  ULDC UR4, c[0x0][0xc3c] ;  /* 0x00030f0000047ab9 */ /* 0x000fe40000000800 */
[----:B0-----:R-:W-:-:S13]  /*156a0*/  ISETP.GE.AND P0, PT, R19, UR4, PT ;  /* 0x0000000413007c0c */ /* 0x001fda000bf06270 */
[----:B------:R-:W-:Y:S05]  /*156b0*/  @!P0 BRA `(.L_x_2371) ;  /* 0xffffffb400448947 */ /* 0x000fea000383ffff */
[----:B------:R-:W-:Y:S05]  /*156c0*/  BSYNC B8 ;  /* 0x0000000000087941 */ /* 0x000fea0003800000 */
.L_x_2302:
[----:B------:R-:W5:Y:S01]  /*156d0*/  LDL.LU R0, [R1+0x10] ;  /* 0x0000100001007983 */ /* 0x000f620000300800 */
[----:B------:R-:W-:Y:S01]  /*156e0*/  BSSY B0, `(.L_x_2372) ;  /* 0x000000b000007945 */ /* 0x000fe20003800000 */
[----:B------:R-:W1:Y:S01]  /*156f0*/  S2R R5, SR_CgaCtaId ;  /* 0x0000000000057919 */ /* 0x000e620000008800 */
[----:B-----5:R-:W-:-:S05]  /*15700*/  VIADD R0, R0, 0x1 ;  /* 0x0000000100007836 */ /* 0x020fca0000000000 */
[----:B0-----:R-:W-:-:S04]  /*15710*/  LEA.HI R2, R0, R0, RZ, 0x1 ;  /* 0x0000000000027211 */ /* 0x001fc800078f08ff */
[----:B------:R-:W-:Y:S02]  /*15720*/  LOP3.LUT R3, R2, 0xfffffffe, RZ, 0xc0, !PT ;  /* 0xfffffffe02037812 */ /* 0x000fe400078ec0ff */
[----:B------:R-:W-:-:S03]  /*15730*/  MOV R2, 0x400 ;  /* 0x0000040000027802 */ /* 0x000fc60000000f00 */
[----:B------:R-:W-:Y:S01]  /*15740*/  IMAD.IADD R0, R0, 0x1, -R3 ;  /* 0x0000000100007824 */ /* 0x000fe200078e0a03 */
[----:B-1----:R-:W-:-:S04]  /*15750*/  LEA R5, R5, R2, 0x18 ;  /* 0x0000000205057211 */ /* 0x002fc800078ec0ff */
[----:B------:R-:W-:-:S04]  /*15760*/  SHF.L.U32 R0, R0, 0x1f, RZ ;  /* 0x0000001f00007819 */ /* 0x000fc800000006ff */
[----:B------:R-:W0:Y:S02]  /*15770*/  SYNCS.PHASECHK.TRANS64.TRYWAIT P0, [R5+URZ+0x28c20], R0 ;  /* 0x028c2000050075a7 */ /* 0x000e24000800017f */
[----:B0-----:R-:W-:Y:S05]  /*15780*/  @!P0 BRA `(.L_x_2373) ;  /* 0x0000003000508947 */ /* 0x001fea0003800000 */
.L_x_2468:
[----:B------:R-:W-:Y:S05]  /*15790*/  BSYNC B0 ;  /* 0x0000000000007941 */ /* 0x000fea0003800000 */
.L_x_2372:
[----:B------:R-:W-:-:S03]  /*157a0*/  UMOV UR4, 0xffffffff ;  /* 0xffffffff00047882 */ /* 0x000fc60000000000 */
[----:B------:R-:W-:Y:S05]  /*157b0*/  BRA.DIV UR4, `(.L_x_2374) ;  /* 0x0000003204587947 */ /* 0x000fea000b800000 */
[----:B0-----:R-:W0:Y:S02]  /*157c0*/  S2R R0, SR_TID.X ;  /* 0x0000000000007919 */ /* 0x001e240000002100 */
[----:B0-----:R-:W-:-:S04]  /*157d0*/  SHF.R.U32.HI R0, RZ, 0x5, R0 ;  /* 0x00000005ff007819 */ /* 0x001fc80000011600 */
[----:B------:R-:W-:-:S05]  /*157e0*/  LOP3.LUT R0, R0, 0x3, RZ, 0xc0, !PT ;  /* 0x0000000300007812 */ /* 0x000fca00078ec0ff */
[----:B------:R0:W1:Y:S02]  /*157f0*/  SHFL.IDX PT, R14, R0, RZ, 0x1f ;  /* 0x00001fff000e7589 */ /* 0x00006400000e0000 */
.L_x_2471:
[----:B-1----:R-:W-:Y:S01]  /*15800*/  ISETP.NE.AND P0, PT, R14, RZ, PT ;  /* 0x000000ff0e00720c */ /* 0x002fe20003f05270 */
[----:B------:R-:W-:-:S12]  /*15810*/  BSSY B0, `(.L_x_2375) ;  /* 0x0000024000007945 */ /* 0x000fd80003800000 */
[----:B------:R-:W-:Y:S05]  /*15820*/  @P0 BRA `(.L_x_2376) ;  /* 0x0000000000880947 */ /* 0x000fea0003800000 */
[----:B------:R-:W-:-:S03]  /*15830*/  UMOV UR4, 0xffffffff ;  /* 0xffffffff00047882 */ /* 0x000fc60000000000 */
[----:B------:R-:W-:Y:S05]  /*15840*/  BRA.DIV UR4, `(.L_x_2377) ;  /* 0x0000003204687947 */ /* 0x000fea000b800000 */
[----:B------:R-:W-:-:S13]  /*15850*/  ELECT P6, URZ, PT ;  /* 0x00000000003f782f */ /* 0x000fda00038c0000 */
.L_x_2474:
[----:B------:R-:W-:Y:S05]  /*15860*/  @!P6 BRA `(.L_x_2376) ;  /* 0x000000000078e947 */ /* 0x000fea0003800000 */
[----:B------:R-:W-:-:S06]  /*15870*/  ULOP3.LUT UR4, UR39, 0x2, URZ, 0xfc, !UPT ;  /* 0x0000000227047892 */ /* 0x000fcc000f8efc3f */
[----:B0-----:R-:W-:-:S05]  /*15880*/  IMAD.U32 R0, RZ, RZ, UR4 ;  /* 0x00000004ff007e24 */ /* 0x001fca000f8e00ff */
[----:B------:R-:W-:-:S13]  /*15890*/  ISETP.NE.AND P0, PT, R0, 0x3, PT ;  /* 0x000000030000780c */ /* 0x000fda0003f05270 */
[----:B------:R-:W-:Y:S05]  /*158a0*/  @!P0 BRA `(.L_x_2378) ;  /* 0x0000000000048947 */ /* 0x000fea0003800000 */
[----:B------:R-:W-:Y:S01]  /*158b0*/  BPT.TRAP 0x1 ;  /* 0x000000040000795c */ /* 0x000fe20000300000 */
.L_x_2378:
[C---:B------:R-:W-:Y:S01]  /*158c0*/  IMAD R3, R24.reuse, 0x8, R5 ;  /* 0x0000000818037824 */ /* 0x040fe200078e0205 */
[----:B------:R-:W-:Y:S01]  /*158d0*/  SHF.L.U32 R2, R25, 0x1f, RZ ;  /* 0x0000001f19027819 */ /* 0x000fe200000006ff */
[----:B------:R-:W-:-:S03]  /*158e0*/  VIADD R24, R24, 0x1 ;  /* 0x0000000118187836 */ /* 0x000fc60000000000 */
[----:B------:R-:W0:Y:S02]  /*158f0*/  SYNCS.PHASECHK.TRANS64.TRYWAIT P1, [R3+URZ+0x28c40], R2 ;  /* 0x028c4002030075a7 */ /* 0x000e24000802017f */
[----:B------:R-:W-:-:S04]  /*15900*/  ISETP.NE.AND P2, PT, R24, 0x2, PT ;  /* 0x000000021800780c */ /* 0x000fc80003f45270 */
[----:B------:R-:W-:Y:S01]  /*15910*/  SEL R0, RZ, 0x1, P2 ;  /* 0x00000001ff007807 */ /* 0x000fe20001000000 */
[----:B0-----:R-:W-:Y:S08]  /*15920*/  @!P1 BRA `(.L_x_2379) ;  /* 0x0000003000509947 */ /* 0x001ff00003800000 */
.L_x_2475:
[----:B------:R-:W-:Y:S02]  /*15930*/  SEL R24, R24, RZ, P2 ;  /* 0x000000ff18187207 */ /* 0x000fe40001000000 */
[----:B------:R-:W-:Y:S01]  /*15940*/  LOP3.LUT R0, R25, R0, RZ, 0x3c, !PT ;  /* 0x0000000019007212 */ /* 0x000fe200078e3cff */
[----:B------:R-:W-:Y:S06]  /*15950*/  @!P0 BRA `(.L_x_2380) ;  /* 0x0000000000048947 */ /* 0x000fec0003800000 */
[----:B------:R-:W-:Y:S01]  /*15960*/  BPT.TRAP 0x1 ;  /* 0x000000040000795c */ /* 0x000fe20000300000 */
.L_x_2380:
[----:B------:R-:W-:Y:S01]  /*15970*/  IMAD R5, R24, 0x8, R5 ;  /* 0x0000000818057824 */ /* 0x000fe200078e0205 */
[----:B------:R-:W-:-:S04]  /*15980*/  SHF.L.U32 R0, R0, 0x1f, RZ ;  /* 0x0000001f00007819 */ /* 0x000fc800000006ff */
[----:B------:R-:W1:Y:S02]  /*15990*/  SYNCS.PHASECHK.TRANS64.TRYWAIT P1, [R5+URZ+0x28c40], R0 ;  /* 0x028c4000050075a7 */ /* 0x000e64000802017f */
[----:B-1----:R-:W-:Y:S05]  /*159a0*/  @!P1 BRA `(.L_x_2381) ;  /* 0x0000003000449947 */ /* 0x002fea0003800000 */
.L_x_2476:
[----:B------:R-:W-:Y:S05]  /*159b0*/  @!P0 BRA `(.L_x_2382) ;  /* 0x0000000000048947 */ /* 0x000fea0003800000 */
[----:B------:R-:W-:Y:S01]  /*159c0*/  BPT.TRAP 0x1 ;  /* 0x000000040000795c */ /* 0x000fe20000300000 */
.L_x_2382:
[----:B------:R-:W5:Y:S02]  /*159d0*/  SYNCS.PHASECHK.TRANS64.TRYWAIT P1, [R3+URZ+0x28c60], R2 ;  /* 0x028c6002030075a7 */ /* 0x000f64000802017f */
[----:B-----5:R-:W-:Y:S05]  /*159e0*/  @!P1 BRA `(.L_x_2383) ;  /* 0x0000003000489947 */ /* 0x020fea0003800000 */
.L_x_2477:
[----:B------:R-:W-:Y:S05]  /*159f0*/  @!P0 BRA `(.L_x_2384) ;  /* 0x0000000000048947 */ /* 0x000fea0003800000 */
[----:B------:R-:W-:Y:S01]  /*15a00*/  BPT.TRAP 0x1 ;  /* 0x000000040000795c */ /* 0x000fe20000300000 */
.L_x_2384:
[----:B------:R0:W0:Y:S02]  /*15a10*/  SYNCS.PHASECHK.TRANS64.TRYWAIT P0, [R5+URZ+0x28c60], R0 ;  /* 0x028c6000050075a7 */ /* 0x000024000800017f */
[----:B0-----:R-:W-:Y:S05]  /*15a20*/  @!P0 NANOSLEEP.SYNCS 0x989680 ;  /* 0x009896800000895d */ /* 0x001fea0003900000 */
[----:B------:R-:W0:Y:S02]  /*15a30*/  @!P0 SYNCS.PHASECHK.TRANS64 P0, [R5+URZ+0x28c60], R0 ;  /* 0x028c6000050085a7 */ /* 0x000e24000800007f */
[----:B0-----:R-:W-:Y:S05]  /*15a40*/  @!P0 BRA `(.L_x_2384) ;  /* 0xfffffffc00f08947 */ /* 0x001fea000383ffff */
.L_x_2376:
[----:B------:R-:W-:Y:S05]  /*15a50*/  BSYNC B0 ;  /* 0x0000000000007941 */ /* 0x000fea0003800000 */
.L_x_2375:
[----:B------:R-:W-:Y:S05]  /*15a60*/  EXIT ;  /* 0x000000000000794d */ /* 0x000fea0003800000 */
.L_x_2187:
[----:B0-----:R-:W-:-:S04]  /*15a70*/  IMAD.U32 R6, RZ, RZ, UR21 ;  /* 0x00000015ff067e24 */ /* 0x001fc8000f8e00ff */
[----:B------:R0:W1:Y:S03]  /*15a80*/  SYNCS.PHASECHK.TRANS64.TRYWAIT P1, [R6+URZ+0x28c50], R3 ;  /* 0x028c5003060075a7 */ /* 0x000066000802017f */
[----:B-1----:R-:W-:Y:S05]  /*15a90*/  @!P1 NANOSLEEP.SYNCS 0x989680 ;  /* 0x009896800000995d */ /* 0x002fea0003900000 */
[----:B------:R-:W1:Y:S02]  /*15aa0*/  @!P1 SYNCS.PHASECHK.TRANS64 P1, [R6+URZ+0x28c50], R3 ;  /* 0x028c5003060095a7 */ /* 0x000e64000802007f */
[----:B-1----:R-:W-:Y:S05]  /*15ab0*/  @!P1 BRA `(.L_x_2187) ;  /* 0xfffffffc00ec9947 */ /* 0x002fea000383ffff */
[----:B------:R-:W-:Y:S05]  /*15ac0*/  BRA `(.L_x_2385) ;  /* 0xfffffec000c87947 */ /* 0x000fea000383ffff */
.L_x_2193:
[----:B-1----:R-:W-:-:S04]  /*15ad0*/  IMAD.U32 R5, RZ, RZ, UR21 ;  /* 0x00000015ff057e24 */ /* 0x002fc8000f8e00ff */
[----:B------:R1:W2:Y:S03]  /*15ae0*/  SYNCS.PHASECHK.TRANS64.TRYWAIT P1, [R5+URZ+0x28c50], R4 ;  /* 0x028c5004050075a7 */ /* 0x0002a6000802017f */
[----:B--2---:R-:W-:Y:S05]  /*15af0*/  @!P1 NANOSLEEP.SYNCS 0x989680 ;  /* 0x009896800000995d */ /* 0x004fea0003900000 */
[----:B------:R-:W2:Y:S02]  /*15b00*/  @!P1 SYNCS.PHASECHK.TRANS64 P1, [R5+URZ+0x28c50], R4 ;  /* 0x028c5004050095a7 */ /* 0x000ea4000802007f */
[----:B--2---:R-:W-:Y:S05]  /*15b10*/  @!P1 BRA `(.L_x_2193) ;  /* 0xfffffffc00ec9947 */ /* 0x004fea000383ffff */
[----:B------:R-:W-:Y:S05]  /*15b20*/  BRA `(.L_x_2192) ;  /* 0xfffffecc00c07947 */ /* 0x000fea000383ffff */
.L_x_2203:
[----:B0-----:R-:W-:-:S04]  /*15b30*/  IMAD.U32 R3, RZ, RZ, UR41 ;  /* 0x00000029ff037e24 */ /* 0x001fc8000f8e00ff */
[----:B------:R0:W1:Y:S03]  /*15b40*/  SYNCS.PHASECHK.TRANS64.TRYWAIT P1, [R3+URZ+0x28c00], R0 ;  /* 0x028c0000030075a7 */ /* 0x000066000802017f */
[----:B-1----:R-:W-:Y:S05]  /*15b50*/  @!P1 NANOSLEEP.SYNCS 0x989680 ;  /* 0x009896800000995d */ /* 0x002fea0003900000 */
[----:B------:R-:W1:Y:S02]  /*15b60*/  @!P1 SYNCS.PHASECHK.TRANS64 P1, [R3+URZ+0x28c00], R0 ;  /* 0x028c0000030095a7 */ /* 0x000e64000802007f */
[----:B-1----:R-:W-:Y:S05]  /*15b70*/  @!P1 BRA `(.L_x_2203) ;  /* 0xfffffffc00ec9947 */ /* 0x002fea000383ffff */
[----:B------:R-:W-:Y:S05]  /*15b80*/  BRA `(.L_x_2386) ;  /* 0xfffffee400347947 */ /* 0x000fea000383ffff */
.L_x_2207:
[----:B--2---:R2:W3:Y:S02]  /*15b90*/  SYNCS.PHASECHK.TRANS64.TRYWAIT P1, [R7+URZ+0x28c30], R8 ;  /* 0x028c3008070075a7 */ /* 0x0044e4000802017f */
[----:B---3--:R-:W-:Y:S05]  /*15ba0*/  @!P1 NANOSLEEP.SYNCS 0x989680 ;  /* 0x009896800000995d */ /* 0x008fea0003900000 */
[----:B------:R-:W3:Y:S02]  /*15bb0*/  @!P1 SYNCS.PHASECHK.TRANS64 P1, [R7+URZ+0x28c30], R8 ;  /* 0x028c3008070095a7 */ /* 0x000ee4000802007f */
[----:B---3--:R-:W-:Y:S05]  /*15bc0*/  @!P1 BRA `(.L_x_2207) ;  /* 0xfffffffc00f09947 */ /* 0x008fea000383ffff */
[----:B------:R-:W-:Y:S05]  /*15bd0*/  BRA `(.L_x_2206) ;  /* 0xfffffee400507947 */ /* 0x000fea000383ffff */
.L_x_2220:
[----:B----4-:R4:W0:Y:S02]  /*15be0*/  SYNCS.PHASECHK.TRANS64.TRYWAIT P1, [R7+URZ+0x28c50], R8 ;  /* 0x028c5008070075a7 */ /* 0x010824000802017f */
[----:B0-----:R-:W-:Y:S05]  /*15bf0*/  @!P1 NANOSLEEP.SYNCS 0x989680 ;  /* 0x009896800000995d */ /* 0x001fea0003900000 */
[----:B------:R-:W0:Y:S02]  /*15c00*/  @!P1 SYNCS.PHASECHK.TRANS64 P1, [R7+URZ+0x28c50], R8 ;  /* 0x028c5008070095a7 */ /* 0x000e24000802007f */
[----:B0-----:R-:W-:Y:S05]  /*15c10*/  @!P1 BRA `(.L_x_2220) ;  /* 0xfffffffc00f09947 */ /* 0x001fea000383ffff */
[----:B------:R-:W-:Y:S05]  /*15c20*/  BRA `(.L_x_2219) ;  /* 0xfffffefc00ec7947 */ /* 0x000fea000383ffff */
.L_x_2229:
[----:B--2---:R-:W-:-:S04]  /*15c30*/  IMAD.U32 R5, RZ, RZ, UR21 ;  /* 0x00000015ff057e24 */ /* 0x004fc8000f8e00ff */
[----:B------:R2:W3:Y:S03]  /*15c40*/  SYNCS.PHASECHK.TRANS64.TRYWAIT P1, [R5+URZ+0x28c30], R8 ;  /* 0x028c3008050075a7 */ /* 0x0004e6000802017f */
[----:B---3--:R-:W-:Y:S05]  /*15c50*/  @!P1 NANOSLEEP.SYNCS 0x989680 ;  /* 0x009896800000995d */ /* 0x008fea0003900000 */
[----:B------:R-:W3:Y:S02]  /*15c60*/  @!P1 SYNCS.PHASECHK.TRANS64 P1, [R5+URZ+0x28c30], R8 ;  /* 0x028c3008050095a7 */ /* 0x000ee4000802007f */
[----:B---3--:R-:W-:Y:S05]  /*15c70*/  @!P1 BRA `(.L_x_2229) ;  /* 0xfffffffc00ec9947 */ /* 0x008fea000383ffff */
[----:B------:R-:W-:Y:S05]  /*15c80*/  BRA `(.L_x_2228) ;  /* 0xffffff0400607947 */ /* 0x000fea000383ffff */
.L_x_2242:
[----:B--2---:R-:W-:-:S04]  /*15c90*/  IMAD.U32 R7, RZ, RZ, UR21 ;  /* 0x00000015ff077e24 */ /* 0x004fc8000f8e00ff */
[----:B------:R2:W3:Y:S03]  /*15ca0*/  SYNCS.PHASECHK.TRANS64.TRYWAIT P1, [R7+URZ+0x28c50], R8 ;  /* 0x028c5008070075a7 */ /* 0x0004e6000802017f */
[----:B---3--:R-:W-:Y:S05]  /*15cb0*/  @!P1 NANOSLEEP.SYNCS 0x989680 ;  /* 0x009896800000995d */ /* 0x008fea0003900000 */
[----:B------:R-:W3:Y:S02]  /*15cc0*/  @!P1 SYNCS.PHASECHK.TRANS64 P1, [R7+URZ+0x28c50], R8 ;  /* 0x028c5008070095a7 */ /* 0x000ee4000802007f */
[----:B---3--:R-:W-:Y:S05]  /*15cd0*/  @!P1 BRA `(.L_x_2242) ;  /* 0xfffffffc00ec9947 */ /* 0x008fea000383ffff */
[----:B------:R-:W-:Y:S05]  /*15ce0*/  BRA `(.L_x_2241) ;  /* 0xffffff2400447947 */ /* 0x000fea000383ffff */
.L_x_2252:
[----:B--2---:R-:W-:-:S04]  /*15cf0*/  IMAD.U32 R6, RZ, RZ, UR22 ;  /* 0x00000016ff067e24 */ /* 0x004fc8000f8e00ff */
[----:B------:R2:W3:Y:S03]  /*15d00*/  SYNCS.PHASECHK.TRANS64.TRYWAIT P2, [R6+URZ+0x28c30], R7 ;  /* 0x028c3007060075a7 */ /* 0x0004e6000804017f */
[----:B---3--:R-:W-:Y:S05]  /*15d10*/  @!P2 NANOSLEEP.SYNCS 0x989680 ;  /* 0x009896800000a95d */ /* 0x008fea0003900000 */
[----:B------:R-:W3:Y:S02]  /*15d20*/  @!P2 SYNCS.PHASECHK.TRANS64 P2, [R6+URZ+0x28c30], R7 ;  /* 0x028c30070600a5a7 */ /* 0x000ee4000804007f */
[----:B---3--:R-:W-:Y:S05]  /*15d30*/  @!P2 BRA `(.L_x_2252) ;  /* 0xfffffffc00eca947 */ /* 0x008fea000383ffff */
[----:B------:R-:W-:Y:S05]  /*15d40*/  BRA `(.L_x_2251) ;  /* 0xffffff2800cc7947 */ /* 0x000fea000383ffff */
.L_x_2257:
[----:B--2---:R-:W-:-:S04]  /*15d50*/  IMAD.U32 R8, RZ, RZ, UR22 ;  /* 0x00000016ff087e24 */ /* 0x004fc8000f8e00ff */
[----:B------:R2:W4:Y:S03]  /*15d60*/  SYNCS.PHASECHK.TRANS64.TRYWAIT P2, [R8+URZ+0x28c50], R7 ;  /* 0x028c5007080075a7 */ /* 0x000526000804017f */
[----:B----4-:R-:W-:Y:S05]  /*15d70*/  @!P2 NANOSLEEP.SYNCS 0x989680 ;  /* 0x009896800000a95d */ /* 0x010fea0003900000 */
[----:B------:R-:W4:Y:S02]  /*15d80*/  @!P2 SYNCS.PHASECHK.TRANS64 P2, [R8+URZ+0x28c50], R7 ;  /* 0x028c50070800a5a7 */ /* 0x000f24000804007f */
[----:B----4-:R-:W-:Y:S05]  /*15d90*/  @!P2 BRA `(.L_x_2257) ;  /* 0xfffffffc00eca947 */ /* 0x010fea000383ffff */
[----:B------:R-:W-:Y:S05]  /*15da0*/  BRA `(.L_x_2256) ;  /* 0xffffff3c00f07947 */ /* 0x000fea000383ffff */
.L_x_2264:
[----:B--2---:R-:W-:-:S04]  /*15db0*/  IMAD.U32 R5, RZ, RZ, UR21 ;  /* 0x00000015ff057e24 */ /* 0x004fc8000f8e00ff */
[----:B------:R2:W3:Y:S03]  /*15dc0*/  SYNCS.PHASECHK.TRANS64.TRYWAIT P1, [R5+URZ+0x28c30], R8 ;  /* 0x028c3008050075a7 */ /* 0x0004e6000802017f */
[----:B---3--:R-:W-:Y:S05]  /*15dd0*/  @!P1 NANOSLEEP.SYNCS 0x989680 ;  /* 0x009896800000995d */ /* 0x008fea0003900000 */
[----:B------:R-:W3:Y:S02]  /*15de0*/  @!P1 SYNCS.PHASECHK.TRANS64 P1, [R5+URZ+0x28c30], R8 ;  /* 0x028c3008050095a7 */ /* 0x000ee4000802007f */
[----:B---3--:R-:W-:Y:S05]  /*15df0*/  @!P1 BRA `(.L_x_2264) ;  /* 0xfffffffc00ec9947 */ /* 0x008fea000383ffff */
[----:B------:R-:W-:Y:S05]  /*15e00*/  BRA `(.L_x_2263) ;  /* 0xffffff4000e07947 */ /* 0x000fea000383ffff */
.L_x_2277:
[----:B--2---:R-:W-:-:S04]  /*15e10*/  IMAD.U32 R7, RZ, RZ, UR21 ;  /* 0x00000015ff077e24 */ /* 0x004fc8000f8e00ff */
[----:B------:R2:W3:Y:S03]  /*15e20*/  SYNCS.PHASECHK.TRANS64.TRYWAIT P1, [R7+URZ+0x28c50], R8 ;  /* 0x028c5008070075a7 */ /* 0x0004e6000802017f */
[----:B---3--:R-:W-:Y:S05]  /*15e30*/  @!P1 NANOSLEEP.SYNCS 0x989680 ;  /* 0x009896800000995d */ /* 0x008fea0003900000 */
[----:B------:R-:W3:Y:S02]  /*15e40*/  @!P1 SYNCS.PHASECHK.TRANS64 P1, [R7+URZ+0x28c50], R8 ;  /* 0x028c5008070095a7 */ /* 0x000ee4000802007f */
[----:B---3--:R-:W-:Y:S05]  /*15e50*/  @!P1 BRA `(.L_x_2277) ;  /* 0xfffffffc00ec9947 */ /* 0x008fea000383ffff */
[----:B------:R-:W-:Y:S05]  /*15e60*/  BRA `(.L_x_2276) ;  /* 0xffffff6000c47947 */ /* 0x000fea000383ffff */
.L_x_2322:
[----:B------:R-:W0:Y:S01]  /*15e70*/  S2R R21, SR_TID.X ;  /* 0x0000000000157919 */ /* 0x000e220000002100 */
[----:B------:R-:W-:Y:S01]  /*15e80*/  BSSY B0, `(.L_x_2387) ;  /* 0x000000a000007945 */ /* 0x000fe20003800000 */
[----:B------:R-:W-:Y:S02]  /*15e90*/  IMAD.MOV.U32 R12, RZ, RZ, RZ ;  /* 0x000000ffff0c7224 */ /* 0x000fe400078e00ff */
[----:B------:R-:W-:Y:S02]  /*15ea0*/  IMAD.MOV.U32 R11, RZ, RZ, 0x1f ;  /* 0x0000001fff0b7424 */ /* 0x000fe400078e00ff */
[----:B------:R-:W-:Y:S01]  /*15eb0*/  IMAD.MOV.U32 R15, RZ, RZ, -0x1 ;  /* 0xffffffffff0f7424 */ /* 0x000fe200078e00ff */
[----:B0-----:R-:W-:-:S04]  /*15ec0*/  SHF.R.U32.HI R21, RZ, 0x5, R21 ;  /* 0x00000005ff157819 */ /* 0x001fc80000011615 */
[----:B------:R-:W-:-:S04]  /*15ed0*/  LOP3.LUT R21, R21, 0x3, RZ, 0xc0, !PT ;  /* 0x0000000315157812 */ /* 0x000fc800078ec0ff */
[----:B------:R-:W-:-:S07]  /*15ee0*/  MOV R13, R21 ;  /* 0x00000015000d7202 */ /* 0x000fce0000000f00 */
[----:B-----5:R-:W-:Y:S05]  /*15ef0*/  WARPSYNC.COLLECTIVE R15, `(.L_x_2388) ;  /* 0x000000000f087348 */ /* 0x020fea0003c00000 */
[----:B------:R0:W1:Y:S02]  /*15f00*/  SHFL.IDX P6, R14, R13, R12, R11 ;  /* 0x0000000c0d0e7389 */ /* 0x00006400000c000b */
[----:B01---5:R-:W-:Y:S01]  /*15f10*/  ENDCOLLECTIVE ;  /* 0x000000000000791b */ /* 0x023fe20003800000 */
.L_x_2388:
[----:B------:R-:W-:Y:S05]  /*15f20*/  BSYNC B0 ;  /* 0x0000000000007941 */ /* 0x000fea0003800000 */
.L_x_2387:
[----:B------:R-:W-:Y:S05]  /*15f30*/  BRA `(.L_x_2389) ;  /* 0xffffffbc00607947 */ /* 0x000fea000383ffff */
.L_x_2325:
[----:B0-----:R0:W1:Y:S02]  /*15f40*/  SYNCS.PHASECHK.TRANS64.TRYWAIT P0, [R27+URZ+0x28c40], R0 ;  /* 0x028c40001b0075a7 */ /* 0x001064000800017f */
[----:B-1----:R-:W-:Y:S05]  /*15f50*/  @!P0 NANOSLEEP.SYNCS 0x989680 ;  /* 0x009896800000895d */ /* 0x002fea0003900000 */
[----:B------:R-:W1:Y:S02]  /*15f60*/  @!P0 SYNCS.PHASECHK.TRANS64 P0, [R27+URZ+0x28c40], R0 ;  /* 0x028c40001b0085a7 */ /* 0x000e64000800007f */
[----:B-1----:R-:W-:Y:S05]  /*15f70*/  @!P0 BRA `(.L_x_2325) ;  /* 0xfffffffc00f08947 */ /* 0x002fea000383ffff */
[----:B------:R-:W-:Y:S05]  /*15f80*/  BRA `(.L_x_2390) ;  /* 0xffffffc0003c7947 */ /* 0x000fea000383ffff */
.L_x_2326:
        /* <DEDUP_REMOVED lines=8> */
.L_x_2392:
[----:B------:R-:W-:Y:S05]  /*16010*/  BSYNC B0 ;  /* 0x0000000000007941 */ /* 0x000fea0003800000 */
.L_x_2391:
        /* <DEDUP_REMOVED lines=9> */
.L_x_2393:
[----:B------:R-:W-:Y:S02]  /*160b0*/  IMAD.MOV.U32 R13, RZ, RZ, R5 ;  /* 0x000000ffff0d7224 */ /* 0x000fe400078e0005 */
[----:B------:R-:W-:Y:S02]  /*160c0*/  IMAD.MOV.U32 R12, RZ, RZ, 0x1 ;  /* 0x00000001ff0c7424 */ /* 0x000fe400078e00ff */
[----:B------:R-:W-:-:S07]  /*160d0*/  IMAD.MOV.U32 R3, RZ, RZ, R14 ;  /* 0x000000ffff037224 */ /* 0x000fce00078e000e */
[----:B------:R-:W-:Y:S05]  /*160e0*/  WARPSYNC.COLLECTIVE R15, `(.L_x_2394) ;  /* 0x000000000f087348 */ /* 0x000fea0003c00000 */
[----:B------:R0:W1:Y:S02]  /*160f0*/  SHFL.IDX P6, R14, R13, R12, R11 ;  /* 0x0000000c0d0e7389 */ /* 0x00006400000c000b */
[----:B01----:R-:W-:Y:S01]  /*16100*/  ENDCOLLECTIVE ;  /* 0x000000000000791b */ /* 0x003fe20003800000 */
.L_x_2394:
        /* <DEDUP_REMOVED lines=15> */
.L_x_2395:
[----:B------:R-:W-:Y:S02]  /*16200*/  @P0 IMAD R6, R4, 0x2, R23 ;  /* 0x0000000204060824 */ /* 0x000fe400078e0217 */
[----:B------:R-:W-:Y:S02]  /*16210*/  IMAD.MOV.U32 R13, RZ, RZ, R5 ;  /* 0x000000ffff0d7224 */ /* 0x000fe400078e0005 */
[----:B------:R-:W-:Y:S02]  /*16220*/  IMAD.MOV.U32 R12, RZ, RZ, 0x2 ;  /* 0x00000002ff0c7424 */ /* 0x000fe400078e00ff */
[----:B------:R-:W-:-:S07]  /*16230*/  IMAD.MOV.U32 R3, RZ, RZ, R14 ;  /* 0x000000ffff037224 */ /* 0x000fce00078e000e */
[----:B------:R-:W-:Y:S05]  /*16240*/  WARPSYNC.COLLECTIVE R15, `(.L_x_2396) ;  /* 0x000000000f087348 */ /* 0x000fea0003c00000 */
[----:B------:R0:W1:Y:S02]  /*16250*/  SHFL.IDX P6, R14, R13, R12, R11 ;  /* 0x0000000c0d0e7389 */ /* 0x00006400000c000b */
[----:B01----:R-:W-:Y:S01]  /*16260*/  ENDCOLLECTIVE ;  /* 0x000000000000791b */ /* 0x003fe20003800000 */
.L_x_2396:
        /* <DEDUP_REMOVED lines=15> */
.L_x_2397:
[----:B------:R-:W-:Y:S02]  /*16360*/  @P0 IMAD R6, R4, 0x2, R23 ;  /* 0x0000000204060824 */ /* 0x000fe400078e0217 */
[----:B------:R-:W-:Y:S01]  /*16370*/  IMAD.MOV.U32 R13, RZ, RZ, R5 ;  /* 0x000000ffff0d7224 */ /* 0x000fe200078e0005 */
[----:B------:R-:W-:Y:S01]  /*16380*/  MOV R12, 0x3 ;  /* 0x00000003000c7802 */ /* 0x000fe20000000f00 */
[----:B------:R-:W-:-:S07]  /*16390*/  IMAD.MOV.U32 R3, RZ, RZ, R14 ;  /* 0x000000ffff037224 */ /* 0x000fce00078e000e */
[----:B------:R-:W-:Y:S05]  /*163a0*/  WARPSYNC.COLLECTIVE R15, `(.L_x_2398) ;  /* 0x000000000f087348 */ /* 0x000fea0003c00000 */
[----:B------:R0:W1:Y:S02]  /*163b0*/  SHFL.IDX P6, R14, R13, R12, R11 ;  /* 0x0000000c0d0e7389 */ /* 0x00006400000c000b */
[----:B01----:R-:W-:Y:S01]  /*163c0*/  ENDCOLLECTIVE ;  /* 0x000000000000791b */ /* 0x003fe20003800000 */
.L_x_2398:
        /* <DEDUP_REMOVED lines=10> */
.L_x_2399:
[----:B------:R-:W-:Y:S01]  /*16470*/  @!PT LDS RZ, [RZ] ;  /* 0x00000000fffff984 */ /* 0x000fe20000000800 */
[----:B------:R-:W-:Y:S01]  /*16480*/  @!PT LDS RZ, [RZ] ;  /* 0x00000000fffff984 */ /* 0x000fe20000000800 */
[----:B------:R-:W-:Y:S01]  /*16490*/  @!PT LDS RZ, [RZ] ;  /* 0x00000000fffff984 */ /* 0x000fe20000000800 */
[----:B------:R0:W-:Y:S01]  /*164a0*/  @P0 LDGSTS.E.BYPASS.LTC128B.128 [R6+0x23400], desc[UR54][R2.64], !P2 ;  /* 0x2340000002060fae */ /* 0x0001e2000d101d76 */
[----:B------:R-:W-:Y:S01]  /*164b0*/  IMAD.MOV.U32 R0, RZ, RZ, R14 ;  /* 0x000000ffff007224 */ /* 0x000fe200078e000e */
[----:B------:R-:W-:Y:S06]  /*164c0*/  BRA `(.L_x_2400) ;  /* 0xffffffbc00f47947 */ /* 0x000fec000383ffff */
.L_x_2331:
[----:B------:R-:W-:Y:S02]  /*164d0*/  IMAD.MOV.U32 R13, RZ, RZ, R4 ;  /* 0x000000ffff0d7224 */ /* 0x000fe400078e0004 */
[----:B------:R-:W-:Y:S02]  /*164e0*/  IMAD.MOV.U32 R12, RZ, RZ, RZ ;  /* 0x000000ffff0c7224 */ /* 0x000fe400078e00ff */
[----:B------:R-:W-:Y:S02]  /*164f0*/  IMAD.MOV.U32 R11, RZ, RZ, 0x181f ;  /* 0x0000181fff0b7424 */ /* 0x000fe400078e00ff */
[----:B------:R-:W-:Y:S02]  /*16500*/  IMAD.MOV.U32 R15, RZ, RZ, -0x1 ;  /* 0xffffffffff0f7424 */ /* 0x000fe400078e00ff */
[----:B------:R-:W-:Y:S02]  /*16510*/  IMAD R37, R37, R6, RZ ;  /* 0x0000000625257224 */ /* 0x000fe400078e02ff */
[----:B------:R-:W-:-:S07]  /*16520*/  IMAD.IADD R35, R9, 0x1, R35 ;  /* 0x0000000109237824 */ /* 0x000fce00078e0223 */
[----:B-1---5:R-:W-:Y:S05]  /*16530*/  WARPSYNC.COLLECTIVE R15, `(.L_x_2401) ;  /* 0x000000000f087348 */ /* 0x022fea0003c00000 */
[----:B------:R0:W2:Y:S02]  /*16540*/  SHFL.IDX P6, R14, R13, R12, R11 ;  /* 0x0000000c0d0e7389 */ /* 0x0000a400000c000b */
[----:B012--5:R-:W-:Y:S01]  /*16550*/  ENDCOLLECTIVE ;  /* 0x000000000000791b */ /* 0x027fe20003800000 */
.L_x_2401:
[C---:B------:R-:W-:Y:S01]  /*16560*/  VIADD R6, R35.reuse, 0x10 ;  /* 0x0000001023067836 */ /* 0x040fe20000000000 */
[----:B------:R-:W-:Y:S01]  /*16570*/  ISETP.GE.AND P0, PT, R35, R37, PT ;  /* 0x000000252300720c */ /* 0x000fe20003f06270 */
[----:B------:R-:W-:Y:S02]  /*16580*/  IMAD.MOV.U32 R13, RZ, RZ, R0 ;  /* 0x000000ffff0d7224 */ /* 0x000fe400078e0000 */
[----:B------:R-:W-:-:S10]  /*16590*/  IMAD.MOV.U32 R2, RZ, RZ, R14 ;  /* 0x000000ffff027224 */ /* 0x000fd400078e000e */
[----:B------:R-:W-:Y:S05]  /*165a0*/  WARPSYNC.COLLECTIVE R15, `(.L_x_2402) ;  /* 0x000000000f087348 */ /* 0x000fea0003c00000 */
[----:B------:R0:W1:Y:S02]  /*165b0*/  SHFL.IDX P6, R14, R13, R12, R11 ;  /* 0x0000000c0d0e7389 */ /* 0x00006400000c000b */
[----:B01----:R-:W-:Y:S01]  /*165c0*/  ENDCOLLECTIVE ;  /* 0x000000000000791b */ /* 0x003fe20003800000 */
.L_x_2402:
[----:B------:R-:W-:Y:S02]  /*165d0*/  IMAD.MOV.U32 R13, RZ, RZ, R4 ;  /* 0x000000ffff0d7224 */ /* 0x000fe400078e0004 */
[----:B------:R-:W-:Y:S02]  /*165e0*/  IMAD.MOV.U32 R12, RZ, RZ, 0x1 ;  /* 0x00000001ff0c7424 */ /* 0x000fe400078e00ff */
[----:B------:R-:W-:-:S07]  /*165f0*/  IMAD.MOV.U32 R3, RZ, RZ, R14 ;  /* 0x000000ffff037224 */ /* 0x000fce00078e000e */
[----:B------:R-:W-:Y:S05]  /*16600*/  WARPSYNC.COLLECTIVE R15, `(.L_x_2403) ;  /* 0x000000000f087348 */ /* 0x000fea0003c00000 */
[----:B------:R0:W1:Y:S02]  /*16610*/  SHFL.IDX P6, R14, R13, R12, R11 ;  /* 0x0000000c0d0e7389 */ /* 0x00006400000c000b */
[----:B01----:R-:W-:Y:S01]  /*16620*/  ENDCOLLECTIVE ;  /* 0x000000000000791b */ /* 0x003fe20003800000 */
.L_x_2403:
        /* <DEDUP_REMOVED lines=15> */
.L_x_2404:
[----:B------:R-:W-:Y:S02]  /*16720*/  IMAD.MOV.U32 R13, RZ, RZ, R4 ;  /* 0x000000ffff0d7224 */ /* 0x000fe400078e0004 */
[----:B------:R-:W-:Y:S02]  /*16730*/  IMAD.MOV.U32 R12, RZ, RZ, 0x2 ;  /* 0x00000002ff0c7424 */ /* 0x000fe400078e00ff */
[----:B------:R-:W-:-:S07]  /*16740*/  IMAD.MOV.U32 R3, RZ, RZ, R14 ;  /* 0x000000ffff037224 */ /* 0x000fce00078e000e */
[----:B------:R-:W-:Y:S05]  /*16750*/  WARPSYNC.COLLECTIVE R15, `(.L_x_2405) ;  /* 0x000000000f087348 */ /* 0x000fea0003c00000 */
[----:B------:R0:W1:Y:S02]  /*16760*/  SHFL.IDX P6, R14, R13, R12, R11 ;  /* 0x0000000c0d0e7389 */ /* 0x00006400000c000b */
[----:B01----:R-:W-:Y:S01]  /*16770*/  ENDCOLLECTIVE ;  /* 0x000000000000791b */ /* 0x003fe20003800000 */
.L_x_2405:
        /* <DEDUP_REMOVED lines=16> */
.L_x_2406:
[----:B------:R-:W-:Y:S02]  /*16880*/  IMAD.MOV.U32 R13, RZ, RZ, R4 ;  /* 0x000000ffff0d7224 */ /* 0x000fe400078e0004 */
[----:B------:R-:W-:Y:S02]  /*16890*/  IMAD.MOV.U32 R12, RZ, RZ, 0x3 ;  /* 0x00000003ff0c7424 */ /* 0x000fe400078e00ff */
[----:B------:R-:W-:-:S07]  /*168a0*/  IMAD.MOV.U32 R3, RZ, RZ, R14 ;  /* 0x000000ffff037224 */ /* 0x000fce00078e000e */
[----:B------:R-:W-:Y:S05]  /*168b0*/  WARPSYNC.COLLECTIVE R15, `(.L_x_2407) ;  /* 0x000000000f087348 */ /* 0x000fea0003c00000 */
[----:B------:R0:W1:Y:S02]  /*168c0*/  SHFL.IDX P6, R14, R13, R12, R11 ;  /* 0x0000000c0d0e7389 */ /* 0x00006400000c000b */
[----:B01----:R-:W-:Y:S01]  /*168d0*/  ENDCOLLECTIVE ;  /* 0x000000000000791b */ /* 0x003fe20003800000 */
.L_x_2407:
        /* <DEDUP_REMOVED lines=10> */
.L_x_2408:
[----:B------:R-:W-:Y:S01]  /*16980*/  @!PT LDS RZ, [RZ] ;  /* 0x00000000fffff984 */ /* 0x000fe20000000800 */
[----:B------:R-:W-:Y:S01]  /*16990*/  @!PT LDS RZ, [RZ] ;  /* 0x00000000fffff984 */ /* 0x000fe20000000800 */
[----:B------:R-:W-:Y:S01]  /*169a0*/  @!PT LDS RZ, [RZ] ;  /* 0x00000000fffff984 */ /* 0x000fe20000000800 */
[----:B------:R2:W-:Y:S01]  /*169b0*/  @!P0 LDGSTS.E.BYPASS.LTC128B.128 [R7+0x21400], desc[UR54][R2.64], !P1 ;  /* 0x2140000002078fae */ /* 0x0005e2000c901d76 */
[----:B------:R-:W-:Y:S01]  /*169c0*/  MOV R0, R14 ;  /* 0x0000000e00007202 */ /* 0x000fe20000000f00 */
[----:B------:R-:W-:Y:S06]  /*169d0*/  BRA `(.L_x_2409) ;  /* 0xffffffc000ec7947 */ /* 0x000fec000383ffff */
.L_x_2334:
[----:B0-----:R0:W2:Y:S02]  /*169e0*/  SYNCS.PHASECHK.TRANS64.TRYWAIT P0, [R23+URZ+0x28c20], R0 ;  /* 0x028c2000170075a7 */ /* 0x0010a4000800017f */
[----:B--2---:R-:W-:Y:S05]  /*169f0*/  @!P0 NANOSLEEP.SYNCS 0x989680 ;  /* 0x009896800000895d */ /* 0x004fea0003900000 */
[----:B------:R-:W2:Y:S02]  /*16a00*/  @!P0 SYNCS.PHASECHK.TRANS64 P0, [R23+URZ+0x28c20], R0 ;  /* 0x028c2000170085a7 */ /* 0x000ea4000800007f */
[----:B--2---:R-:W-:Y:S05]  /*16a10*/  @!P0 BRA `(.L_x_2334) ;  /* 0xfffffffc00f08947 */ /* 0x004fea000383ffff */
[----:B------:R-:W-:Y:S05]  /*16a20*/  BRA `(.L_x_2410) ;  /* 0xffffffc400487947 */ /* 0x000fea000383ffff */
.L_x_2337:
[----:B0-----:R0:W2:Y:S02]  /*16a30*/  SYNCS.PHASECHK.TRANS64.TRYWAIT P0, [R27+URZ+0x28c60], R0 ;  /* 0x028c60001b0075a7 */ /* 0x0010a4000800017f */
[----:B--2---:R-:W-:Y:S05]  /*16a40*/  @!P0 NANOSLEEP.SYNCS 0x989680 ;  /* 0x009896800000895d */ /* 0x004fea0003900000 */
[----:B------:R-:W2:Y:S02]  /*16a50*/  @!P0 SYNCS.PHASECHK.TRANS64 P0, [R27+URZ+0x28c60], R0 ;  /* 0x028c60001b0085a7 */ /* 0x000ea4000800007f */
[----:B--2---:R-:W-:Y:S05]  /*16a60*/  @!P0 BRA `(.L_x_2337) ;  /* 0xfffffffc00f08947 */ /* 0x004fea000383ffff */
[----:B------:R-:W-:Y:S05]  /*16a70*/  BRA `(.L_x_2411) ;  /* 0xffffffc400587947 */ /* 0x000fea000383ffff */
.L_x_2338:
        /* <DEDUP_REMOVED lines=8> */
.L_x_2413:
[----:B------:R-:W-:Y:S05]  /*16b00*/  BSYNC B0 ;  /* 0x0000000000007941 */ /* 0x000fea0003800000 */
.L_x_2412:
        /* <DEDUP_REMOVED lines=15> */
.L_x_2414:
        /* <DEDUP_REMOVED lines=39> */
.L_x_2415:
[----:B------:R-:W-:Y:S02]  /*16e70*/  IMAD.MOV.U32 R13, RZ, RZ, R4 ;  /* 0x000000ffff0d7224 */ /* 0x000fe400078e0004 */
[----:B------:R-:W-:-:S07]  /*16e80*/  IMAD.MOV.U32 R3, RZ, RZ, R14 ;  /* 0x000000ffff037224 */ /* 0x000fce00078e000e */
[----:B------:R-:W-:Y:S05]  /*16e90*/  WARPSYNC.COLLECTIVE R15, `(.L_x_2416) ;  /* 0x000000000f087348 */ /* 0x000fea0003c00000 */
[----:B------:R0:W1:Y:S02]  /*16ea0*/  SHFL.IDX P6, R14, R13, R12, R11 ;  /* 0x0000000c0d0e7389 */ /* 0x00006400000c000b */
[----:B01----:R-:W-:Y:S01]  /*16eb0*/  ENDCOLLECTIVE ;  /* 0x000000000000791b */ /* 0x003fe20003800000 */
.L_x_2416:
        /* <DEDUP_REMOVED lines=29> */
.L_x_2417:
[----:B------:R-:W-:Y:S02]  /*17090*/  IMAD.MOV.U32 R13, RZ, RZ, R4 ;  /* 0x000000ffff0d7224 */ /* 0x000fe400078e0004 */
[----:B------:R-:W-:-:S07]  /*170a0*/  IMAD.MOV.U32 R7, RZ, RZ, R14 ;  /* 0x000000ffff077224 */ /* 0x000fce00078e000e */
[----:B------:R-:W-:Y:S05]  /*170b0*/  WARPSYNC.COLLECTIVE R15, `(.L_x_2418) ;  /* 0x000000000f087348 */ /* 0x000fea0003c00000 */
[----:B------:R0:W1:Y:S02]  /*170c0*/  SHFL.IDX P6, R14, R13, R12, R11 ;  /* 0x0000000c0d0e7389 */ /* 0x00006400000c000b */
[----:B01----:R-:W-:Y:S01]  /*170d0*/  ENDCOLLECTIVE ;  /* 0x000000000000791b */ /* 0x003fe20003800000 */
.L_x_2418:
        /* <DEDUP_REMOVED lines=29> */
.L_x_2419:
[----:B------:R-:W-:Y:S02]  /*172b0*/  IMAD.MOV.U32 R13, RZ, RZ, R4 ;  /* 0x000000ffff0d7224 */ /* 0x000fe400078e0004 */
[----:B------:R-:W-:-:S07]  /*172c0*/  IMAD.MOV.U32 R6, RZ, RZ, R14 ;  /* 0x000000ffff067224 */ /* 0x000fce00078e000e */
[----:B------:R-:W-:Y:S05]  /*172d0*/  WARPSYNC.COLLECTIVE R15, `(.L_x_2420) ;  /* 0x000000000f087348 */ /* 0x000fea0003c00000 */
[----:B------:R0:W1:Y:S02]  /*172e0*/  SHFL.IDX P6, R14, R13, R12, R11 ;  /* 0x0000000c0d0e7389 */ /* 0x00006400000c000b */
[----:B01----:R-:W-:Y:S01]  /*172f0*/  ENDCOLLECTIVE ;  /* 0x000000000000791b */ /* 0x003fe20003800000 */
.L_x_2420:
[----:B------:R-:W-:Y:S01]  /*17300*/  MOV R2, R14 ;  /* 0x0000000e00027202 */ /* 0x000fe20000000f00 */
[----:B------:R-:W-:Y:S06]  /*17310*/  BRA `(.L_x_2421) ;  /* 0xffffffc000e87947 */ /* 0x000fec000383ffff */
.L_x_2345:
[----:B0-----:R0:W2:Y:S02]  /*17320*/  SYNCS.PHASECHK.TRANS64.TRYWAIT P0, [R6+URZ+0x28c40], R17 ;  /* 0x028c4011060075a7 */ /* 0x0010a4000800017f */
[----:B--2---:R-:W-:Y:S05]  /*17330*/  @!P0 NANOSLEEP.SYNCS 0x989680 ;  /* 0x009896800000895d */ /* 0x004fea0003900000 */
[----:B------:R-:W2:Y:S02]  /*17340*/  @!P0 SYNCS.PHASECHK.TRANS64 P0, [R6+URZ+0x28c40], R17 ;  /* 0x028c4011060085a7 */ /* 0x000ea4000800007f */
[----:B--2---:R-:W-:Y:S05]  /*17350*/  @!P0 BRA `(.L_x_2345) ;  /* 0xfffffffc00f08947 */ /* 0x004fea000383ffff */
[----:B------:R-:W-:Y:S05]  /*17360*/  BRA `(.L_x_2422) ;  /* 0xffffffc8007c7947 */ /* 0x000fea000383ffff */
.L_x_2346:
        /* <DEDUP_REMOVED lines=8> */
.L_x_2424:
[----:B------:R-:W-:Y:S05]  /*173f0*/  BSYNC B1 ;  /* 0x0000000000017941 */ /* 0x000fea0003800000 */
.L_x_2423:
        /* <DEDUP_REMOVED lines=9> */
.L_x_2425:
[----:B------:R-:W-:Y:S02]  /*17490*/  IMAD.MOV.U32 R13, RZ, RZ, R27 ;  /* 0x000000ffff0d7224 */ /* 0x000fe400078e001b */
[----:B------:R-:W-:Y:S02]  /*174a0*/  IMAD.MOV.U32 R12, RZ, RZ, 0x1 ;  /* 0x00000001ff0c7424 */ /* 0x000fe400078e00ff */
[----:B------:R-:W-:-:S07]  /*174b0*/  IMAD.MOV.U32 R2, RZ, RZ, R14 ;  /* 0x000000ffff027224 */ /* 0x000fce00078e000e */
[----:B------:R-:W-:Y:S05]  /*174c0*/  WARPSYNC.COLLECTIVE R15, `(.L_x_2426) ;  /* 0x000000000f087348 */ /* 0x000fea0003c00000 */
[----:B------:R0:W1:Y:S02]  /*174d0*/  SHFL.IDX P6, R14, R13, R12, R11 ;  /* 0x0000000c0d0e7389 */ /* 0x00006400000c000b */
[----:B01----:R-:W-:Y:S01]  /*174e0*/  ENDCOLLECTIVE ;  /* 0x000000000000791b */ /* 0x003fe20003800000 */
.L_x_2426:
        /* <DEDUP_REMOVED lines=11> */
.L_x_2427:
[----:B------:R-:W-:Y:S02]  /*175a0*/  IMAD.MOV.U32 R13, RZ, RZ, R27 ;  /* 0x000000ffff0d7224 */ /* 0x000fe400078e001b */
[----:B------:R-:W-:Y:S02]  /*175b0*/  IMAD.MOV.U32 R12, RZ, RZ, 0x2 ;  /* 0x00000002ff0c7424 */ /* 0x000fe400078e00ff */
[----:B------:R-:W-:-:S07]  /*175c0*/  IMAD.MOV.U32 R2, RZ, RZ, R14 ;  /* 0x000000ffff027224 */ /* 0x000fce00078e000e */
[----:B------:R-:W-:Y:S05]  /*175d0*/  WARPSYNC.COLLECTIVE R15, `(.L_x_2428) ;  /* 0x000000000f087348 */ /* 0x000fea0003c00000 */
[----:B------:R0:W1:Y:S02]  /*175e0*/  SHFL.IDX P6, R14, R13, R12, R11 ;  /* 0x0000000c0d0e7389 */ /* 0x00006400000c000b */
[----:B01----:R-:W-:Y:S01]  /*175f0*/  ENDCOLLECTIVE ;  /* 0x000000000000791b */ /* 0x003fe20003800000 */
.L_x_2428:
        /* <DEDUP_REMOVED lines=11> */
.L_x_2429:
[----:B------:R-:W-:Y:S02]  /*176b0*/  IMAD.MOV.U32 R13, RZ, RZ, R27 ;  /* 0x000000ffff0d7224 */ /* 0x000fe400078e001b */
[----:B------:R-:W-:Y:S02]  /*176c0*/  IMAD.MOV.U32 R12, RZ, RZ, 0x3 ;  /* 0x00000003ff0c7424 */ /* 0x000fe400078e00ff */
[----:B------:R-:W-:-:S07]  /*176d0*/  IMAD.MOV.U32 R2, RZ, RZ, R14 ;  /* 0x000000ffff027224 */ /* 0x000fce00078e000e */
[----:B------:R-:W-:Y:S05]  /*176e0*/  WARPSYNC.COLLECTIVE R15, `(.L_x_2430) ;  /* 0x000000000f087348 */ /* 0x000fea0003c00000 */
[----:B------:R0:W1:Y:S02]  /*176f0*/  SHFL.IDX P6, R14, R13, R12, R11 ;  /* 0x0000000c0d0e7389 */ /* 0x00006400000c000b */
[----:B01----:R-:W-:Y:S01]  /*17700*/  ENDCOLLECTIVE ;  /* 0x000000000000791b */ /* 0x003fe20003800000 */
.L_x_2430:
        /* <DEDUP_REMOVED lines=11> */
.L_x_2431:
[----:B------:R-:W-:Y:S01]  /*177c0*/  IMAD.MOV.U32 R2, RZ, RZ, R14 ;  /* 0x000000ffff027224 */ /* 0x000fe200078e000e */
[----:B------:R-:W-:Y:S06]  /*177d0*/  BRA `(.L_x_2432) ;  /* 0xffffffc8000c7947 */ /* 0x000fec000383ffff */
.L_x_2351:
[----:B---3--:R3:W4:Y:S02]  /*177e0*/  SYNCS.PHASECHK.TRANS64.TRYWAIT P0, [R6+URZ+0x28c60], R17 ;  /* 0x028c6011060075a7 */ /* 0x008724000800017f */
[----:B----4-:R-:W-:Y:S05]  /*177f0*/  @!P0 NANOSLEEP.SYNCS 0x989680 ;  /* 0x009896800000895d */ /* 0x010fea0003900000 */
[----:B------:R-:W4:Y:S02]  /*17800*/  @!P0 SYNCS.PHASECHK.TRANS64 P0, [R6+URZ+0x28c60], R17 ;  /* 0x028c6011060085a7 */ /* 0x000f24000800007f */
[----:B----4-:R-:W-:Y:S05]  /*17810*/  @!P0 BRA `(.L_x_2351) ;  /* 0xfffffffc00f08947 */ /* 0x010fea000383ffff */
[----:B------:R-:W-:Y:S05]  /*17820*/  BRA `(.L_x_2433) ;  /* 0xffffffc8005c7947 */ /* 0x000fea000383ffff */
.L_x_2352:
[----:B------:R-:W-:Y:S01]  /*17830*/  BSSY B1, `(.L_x_2434) ;  /* 0x0000008000017945 */ /* 0x000fe20003800000 */
[----:B------:R-:W-:Y:S01]  /*17840*/  IMAD.MOV.U32 R13, RZ, RZ, R10 ;  /* 0x000000ffff0d7224 */ /* 0x000fe200078e000a */
[----:B------:R-:W-:Y:S01]  /*17850*/  MOV R12, RZ ;  /* 0x000000ff000c7202 */ /* 0x000fe20000000f00 */
[----:B------:R-:W-:Y:S02]  /*17860*/  IMAD.MOV.U32 R11, RZ, RZ, 0x181f ;  /* 0x0000181fff0b7424 */ /* 0x000fe400078e00ff */
[----:B------:R-:W-:-:S07]  /*17870*/  IMAD.MOV.U32 R15, RZ, RZ, -0x1 ;  /* 0xffffffffff0f7424 */ /* 0x000fce00078e00ff */
[----:B-12---:R-:W-:Y:S05]  /*17880*/  WARPSYNC.COLLECTIVE R15, `(.L_x_2435) ;  /* 0x000000000f087348 */ /* 0x006fea0003c00000 */
[----:B------:R0:W3:Y:S02]  /*17890*/  SHFL.IDX P6, R14, R13, R12, R11 ;  /* 0x0000000c0d0e7389 */ /* 0x0000e400000c000b */
[----:B0123--:R-:W-:Y:S01]  /*178a0*/  ENDCOLLECTIVE ;  /* 0x000000000000791b */ /* 0x00ffe20003800000 */
.L_x_2435:
[----:B------:R-:W-:Y:S05]  /*178b0*/  BSYNC B1 ;  /* 0x0000000000017941 */ /* 0x000fea0003800000 */
.L_x_2434:
        /* <DEDUP_REMOVED lines=13> */
.L_x_2436:
        /* <DEDUP_REMOVED lines=17> */
.L_x_2437:
        /* <DEDUP_REMOVED lines=16> */
.L_x_2438:
        /* <DEDUP_REMOVED lines=19> */
.L_x_2439:
        /* <DEDUP_REMOVED lines=14> */
.L_x_2440:
        /* <DEDUP_REMOVED lines=16> */
.L_x_2441:
        /* <DEDUP_REMOVED lines=14> */
.L_x_2442:
[----:B------:R-:W-:Y:S05]  /*17f90*/  BRA `(.L_x_2443) ;  /* 0xffffffc400c87947 */ /* 0x000fea000383ffff */
.L_x_2360:
        /* <DEDUP_REMOVED lines=8> */
.L_x_2445:
[----:B------:R-:W-:Y:S05]  /*18020*/  BSYNC B0 ;  /* 0x0000000000007941 */ /* 0x000fea0003800000 */
.L_x_2444:
[----:B------:R-:W-:Y:S01]  /*18030*/  IMAD.MOV.U32 R13, RZ, RZ, R16 ;  /* 0x000000ffff0d7224 */ /* 0x000fe200078e0010 */
[----:B------:R-:W-:Y:S01]  /*18040*/  MOV R12, 0x1 ;  /* 0x00000001000c7802 */ /* 0x000fe20000000f00 */
[----:B------:R-:W-:Y:S02]  /*18050*/  IMAD.MOV.U32 R11, RZ, RZ, 0x1f ;  /* 0x0000001fff0b7424 */ /* 0x000fe400078e00ff */
[----:B------:R-:W-:Y:S02]  /*18060*/  IMAD.MOV.U32 R15, RZ, RZ, -0x1 ;  /* 0xffffffffff0f7424 */ /* 0x000fe400078e00ff */
[----:B------:R-:W-:Y:S02]  /*18070*/  IMAD.IADD R7, R19, 0x1, R8 ;  /* 0x0000000113077824 */ /* 0x000fe400078e0208 */
[----:B------:R-:W-:-:S07]  /*18080*/  IMAD.MOV.U32 R0, RZ, RZ, R14 ;  /* 0x000000ffff007224 */ /* 0x000fce00078e000e */
[----:B------:R-:W-:Y:S05]  /*18090*/  WARPSYNC.COLLECTIVE R15, `(.L_x_2446) ;  /* 0x000000000f087348 */ /* 0x000fea0003c00000 */
[----:B------:R0:W1:Y:S02]  /*180a0*/  SHFL.IDX P6, R14, R13, R12, R11 ;  /* 0x0000000c0d0e7389 */ /* 0x00006400000c000b */
[----:B01----:R-:W-:Y:S01]  /*180b0*/  ENDCOLLECTIVE ;  /* 0x000000000000791b */ /* 0x003fe20003800000 */
.L_x_2446:
[----:B------:R-:W-:Y:S02]  /*180c0*/  ULDC UR4, c[0x0][0xc3c] ;  /* 0x00030f0000047ab9 */ /* 0x000fe40000000800 */
[----:B------:R-:W-:-:S13]  /*180d0*/  ISETP.GE.OR P1, PT, R7, UR4, !P0 ;  /* 0x0000000407007c0c */ /* 0x000fda000c726670 */
[----:B------:R-:W0:Y:S01]  /*180e0*/  @!P1 LDC.64 R2, c[0x0][0xc80] ;  /* 0x00032000ff029b82 */ /* 0x000e220000000a00 */
[----:B------:R-:W-:Y:S02]  /*180f0*/  IMAD.MOV.U32 R17, RZ, RZ, RZ ;  /* 0x000000ffff117224 */ /* 0x000fe400078e00ff */
[----:B------:R-:W-:Y:S02]  /*18100*/  IMAD.MOV.U32 R11, RZ, RZ, RZ ;  /* 0x000000ffff0b7224 */ /* 0x000fe400078e00ff */
[----:B------:R-:W-:Y:S02]  /*18110*/  IMAD.MOV.U32 R5, RZ, RZ, R14 ;  /* 0x000000ffff057224 */ /* 0x000fe400078e000e */
[----:B0-----:R-:W-:-:S06]  /*18120*/  @!P1 IMAD.WIDE R2, R7, 0x4, R2 ;  /* 0x0000000407029825 */ /* 0x001fcc00078e0202 */
[----:B------:R-:W2:Y:S01]  /*18130*/  @!P1 LDG.E R2, desc[UR54][R2.64] ;  /* 0x0000003602029981 */ /* 0x000ea2000c1e1900 */
        /* <DEDUP_REMOVED lines=10> */
.L_x_2447:
[----:B------:R-:W-:Y:S01]  /*181e0*/  IMAD.MOV.U32 R12, RZ, RZ, 0x2 ;  /* 0x00000002ff0c7424 */ /* 0x000fe200078e00ff */
[----:B------:R-:W-:-:S05]  /*181f0*/  SEL R4, R14, RZ, P1 ;  /* 0x000000ff0e047207 */ /* 0x000fca0000800000 */
[----:B------:R-:W-:-:S04]  /*18200*/  IMAD.IADD R4, R17, 0x1, R4 ;  /* 0x0000000111047824 */ /* 0x000fc800078e0204 */
[----:B------:R-:W-:-:S07]  /*18210*/  IMAD.MOV.U32 R13, RZ, RZ, R4 ;  /* 0x000000ffff0d7224 */ /* 0x000fce00078e0004 */
[----:B------:R-:W-:Y:S05]  /*18220*/  WARPSYNC.COLLECTIVE R15, `(.L_x_2448) ;  /* 0x000000000f087348 */ /* 0x000fea0003c00000 */
[----:B------:R0:W1:Y:S02]  /*18230*/  SHFL.UP P6, R14, R13, R12, R11 ;  /* 0x0400000c0d0e7389 */ /* 0x00006400000c000b */
[----:B01----:R-:W-:Y:S01]  /*18240*/  ENDCOLLECTIVE ;  /* 0x000000000000791b */ /* 0x003fe20003800000 */
.L_x_2448:
[----:B------:R-:W-:Y:S01]  /*18250*/  IMAD.MOV.U32 R12, RZ, RZ, 0x4 ;  /* 0x00000004ff0c7424 */ /* 0x000fe200078e00ff */
[----:B------:R-:W-:-:S05]  /*18260*/  SEL R3, R14, RZ, P2 ;  /* 0x000000ff0e037207 */ /* 0x000fca0001000000 */
[----:B------:R-:W-:-:S04]  /*18270*/  IMAD.IADD R6, R4, 0x1, R3 ;  /* 0x0000000104067824 */ /* 0x000fc800078e0203 */
[----:B------:R-:W-:-:S07]  /*18280*/  IMAD.MOV.U32 R13, RZ, RZ, R6 ;  /* 0x000000ffff0d7224 */ /* 0x000fce00078e0006 */
[----:B------:R-:W-:Y:S05]  /*18290*/  WARPSYNC.COLLECTIVE R15, `(.L_x_2449) ;  /* 0x000000000f087348 */ /* 0x000fea0003c00000 */
[----:B------:R0:W1:Y:S02]  /*182a0*/  SHFL.UP P6, R14, R13, R12, R11 ;  /* 0x0400000c0d0e7389 */ /* 0x00006400000c000b */
[----:B01----:R-:W-:Y:S01]  /*182b0*/  ENDCOLLECTIVE ;  /* 0x000000000000791b */ /* 0x003fe20003800000 */
.L_x_2449:
[----:B------:R-:W-:Y:S01]  /*182c0*/  IMAD.MOV.U32 R12, RZ, RZ, 0x8 ;  /* 0x00000008ff0c7424 */ /* 0x000fe200078e00ff */
[----:B------:R-:W-:-:S05]  /*182d0*/  SEL R3, R14, RZ, P3 ;  /* 0x000000ff0e037207 */ /* 0x000fca0001800000 */
[----:B------:R-:W-:-:S04]  /*182e0*/  IMAD.IADD R2, R6, 0x1, R3 ;  /* 0x0000000106027824 */ /* 0x000fc800078e0203 */
[----:B------:R-:W-:-:S07]  /*182f0*/  IMAD.MOV.U32 R13, RZ, RZ, R2 ;  /* 0x000000ffff0d7224 */ /* 0x000fce00078e0002 */
[----:B------:R-:W-:Y:S05]  /*18300*/  WARPSYNC.COLLECTIVE R15, `(.L_x_2450) ;  /* 0x000000000f087348 */ /* 0x000fea0003c00000 */
[----:B------:R0:W1:Y:S02]  /*18310*/  SHFL.UP P6, R14, R13, R12, R11 ;  /* 0x0400000c0d0e7389 */ /* 0x00006400000c000b */
[----:B01----:R-:W-:Y:S01]  /*18320*/  ENDCOLLECTIVE ;  /* 0x000000000000791b */ /* 0x003fe20003800000 */
.L_x_2450:
[----:B------:R-:W-:Y:S01]  /*18330*/  IMAD.MOV.U32 R12, RZ, RZ, 0x10 ;  /* 0x00000010ff0c7424 */ /* 0x000fe200078e00ff */
[----:B------:R-:W-:-:S05]  /*18340*/  SEL R3, R14, RZ, P4 ;  /* 0x000000ff0e037207 */ /* 0x000fca0002000000 */
[----:B------:R-:W-:-:S04]  /*18350*/  IMAD.IADD R3, R2, 0x1, R3 ;  /* 0x0000000102037824 */ /* 0x000fc800078e0203 */
[----:B------:R-:W-:-:S07]  /*18360*/  IMAD.MOV.U32 R13, RZ, RZ, R3 ;  /* 0x000000ffff0d7224 */ /* 0x000fce00078e0003 */
[----:B------:R-:W-:Y:S05]  /*18370*/  WARPSYNC.COLLECTIVE R15, `(.L_x_2451) ;  /* 0x000000000f087348 */ /* 0x000fea0003c00000 */
[----:B------:R0:W1:Y:S02]  /*18380*/  SHFL.UP P6, R14, R13, R12, R11 ;  /* 0x0400000c0d0e7389 */ /* 0x00006400000c000b */
[----:B01----:R-:W-:Y:S01]  /*18390*/  ENDCOLLECTIVE ;  /* 0x000000000000791b */ /* 0x003fe20003800000 */
.L_x_2451:
        /* <DEDUP_REMOVED lines=8> */
.L_x_2452:
[----:B------:R-:W-:Y:S05]  /*18420*/  BRA `(.L_x_2453) ;  /* 0xffffffc8005c7947 */ /* 0x000fea000383ffff */
.L_x_2365:
        /* <DEDUP_REMOVED lines=8> */
.L_x_2455:
[----:B------:R-:W-:Y:S05]  /*184b0*/  BSYNC B0 ;  /* 0x0000000000007941 */ /* 0x000fea0003800000 */
.L_x_2454:
[----:B------:R-:W-:Y:S01]  /*184c0*/  SEL R14, R14, RZ, P1 ;  /* 0x000000ff0e0e7207 */ /* 0x000fe20000800000 */
[----:B------:R-:W-:Y:S01]  /*184d0*/  IMAD.MOV.U32 R12, RZ, RZ, 0x2 ;  /* 0x00000002ff0c7424 */ /* 0x000fe200078e00ff */
[----:B------:R-:W-:Y:S01]  /*184e0*/  MOV R11, RZ ;  /* 0x000000ff000b7202 */ /* 0x000fe20000000f00 */
[----:B------:R-:W-:Y:S02]  /*184f0*/  IMAD.MOV.U32 R15, RZ, RZ, -0x1 ;  /* 0xffffffffff0f7424 */ /* 0x000fe400078e00ff */
[----:B------:R-:W-:-:S07]  /*18500*/  IMAD.IADD R13, R17, 0x1, R14 ;  /* 0x00000001110d7824 */ /* 0x000fce00078e020e */
[----:B------:R-:W-:Y:S05]  /*18510*/  WARPSYNC.COLLECTIVE R15, `(.L_x_2456) ;  /* 0x000000000f087348 */ /* 0x000fea0003c00000 */
[----:B------:R0:W1:Y:S02]  /*18520*/  SHFL.UP P6, R14, R13, R12, R11 ;  /* 0x0400000c0d0e7389 */ /* 0x00006400000c000b */
[----:B01----:R-:W-:Y:S01]  /*18530*/  ENDCOLLECTIVE ;  /* 0x000000000000791b */ /* 0x003fe20003800000 */
.L_x_2456:
[----:B------:R-:W-:Y:S01]  /*18540*/  IMAD.MOV.U32 R12, RZ, RZ, 0x4 ;  /* 0x00000004ff0c7424 */ /* 0x000fe200078e00ff */
[----:B------:R-:W-:-:S05]  /*18550*/  SEL R2, R14, RZ, P2 ;  /* 0x000000ff0e027207 */ /* 0x000fca0001000000 */
[----:B------:R-:W-:-:S04]  /*18560*/  IMAD.IADD R2, R13, 0x1, R2 ;  /* 0x000000010d027824 */ /* 0x000fc800078e0202 */
[----:B------:R-:W-:-:S07]  /*18570*/  IMAD.MOV.U32 R13, RZ, RZ, R2 ;  /* 0x000000ffff0d7224 */ /* 0x000fce00078e0002 */
[----:B------:R-:W-:Y:S05]  /*18580*/  WARPSYNC.COLLECTIVE R15, `(.L_x_2457) ;  /* 0x000000000f087348 */ /* 0x000fea0003c00000 */
[----:B------:R0:W1:Y:S02]  /*18590*/  SHFL.UP P6, R14, R13, R12, R11 ;  /* 0x0400000c0d0e7389 */ /* 0x00006400000c000b */
[----:B01----:R-:W-:Y:S01]  /*185a0*/  ENDCOLLECTIVE ;  /* 0x000000000000791b */ /* 0x003fe20003800000 */
.L_x_2457:
[----:B------:R-:W-:Y:S01]  /*185b0*/  IMAD.MOV.U32 R12, RZ, RZ, 0x8 ;  /* 0x00000008ff0c7424 */ /* 0x000fe200078e00ff */
[----:B------:R-:W-:-:S05]  /*185c0*/  SEL R3, R14, RZ, P3 ;  /* 0x000000ff0e037207 */ /* 0x000fca0001800000 */
[----:B------:R-:W-:-:S04]  /*185d0*/  IMAD.IADD R3, R2, 0x1, R3 ;  /* 0x0000000102037824 */ /* 0x000fc800078e0203 */
[----:B------:R-:W-:-:S07]  /*185e0*/  IMAD.MOV.U32 R13, RZ, RZ, R3 ;  /* 0x000000ffff0d7224 */ /* 0x000fce00078e0003 */
[----:B------:R-:W-:Y:S05]  /*185f0*/  WARPSYNC.COLLECTIVE R15, `(.L_x_2458) ;  /* 0x000000000f087348 */ /* 0x000fea0003c00000 */
[----:B------:R0:W1:Y:S02]  /*18600*/  SHFL.UP P6, R14, R13, R12, R11 ;  /* 0x0400000c0d0e7389 */ /* 0x00006400000c000b */
[----:B01----:R-:W-:Y:S01]  /*18610*/  ENDCOLLECTIVE ;  /* 0x000000000000791b */ /* 0x003fe20003800000 */
.L_x_2458:
[----:B------:R-:W-:Y:S01]  /*18620*/  IMAD.MOV.U32 R12, RZ, RZ, 0x10 ;  /* 0x00000010ff0c7424 */ /* 0x000fe200078e00ff */
[----:B------:R-:W-:-:S05]  /*18630*/  SEL R4, R14, RZ, P4 ;  /* 0x000000ff0e047207 */ /* 0x000fca0002000000 */
[----:B------:R-:W-:-:S04]  /*18640*/  IMAD.IADD R4, R3, 0x1, R4 ;  /* 0x0000000103047824 */ /* 0x000fc800078e0204 */
[----:B------:R-:W-:-:S07]  /*18650*/  IMAD.MOV.U32 R13, RZ, RZ, R4 ;  /* 0x000000ffff0d7224 */ /* 0x000fce00078e0004 */
[----:B------:R-:W-:Y:S05]  /*18660*/  WARPSYNC.COLLECTIVE R15, `(.L_x_2459) ;  /* 0x000000000f087348 */ /* 0x000fea0003c00000 */
[----:B------:R0:W1:Y:S02]  /*18670*/  SHFL.UP P6, R14, R13, R12, R11 ;  /* 0x0400000c0d0e7389 */ /* 0x00006400000c000b */
[----:B01----:R-:W-:Y:S01]  /*18680*/  ENDCOLLECTIVE ;  /* 0x000000000000791b */ /* 0x003fe20003800000 */
.L_x_2459:
        /* <DEDUP_REMOVED lines=8> */
.L_x_2460:
[----:B------:R-:W-:Y:S05]  /*18710*/  BRA `(.L_x_2461) ;  /* 0xffffffc8003c7947 */ /* 0x000fea000383ffff */
.L_x_2367:
[----:B------:R-:W-:Y:S01]  /*18720*/  BSSY B0, `(.L_x_2462) ;  /* 0x0000006000007945 */ /* 0x000fe20003800000 */
[----:B------:R-:W-:Y:S01]  /*18730*/  PLOP3.LUT P6, PT, P6, PT, PT, 0x8, 0x0 ;  /* 0x000000000000781c */ /* 0x000fe200037ce170 */
[----:B------:R-:W-:-:S12]  /*18740*/  IMAD.MOV.U32 R15, RZ, RZ, -0x1 ;  /* 0xffffffffff0f7424 */ /* 0x000fd800078e00ff */
[----:B01----:R-:W-:Y:S05]  /*18750*/  WARPSYNC.COLLECTIVE R15, `(.L_x_2463) ;  /* 0x000000000f087348 */ /* 0x003fea0003c00000 */
[----:B------:R-:W-:Y:S01]  /*18760*/  VOTE.ANY R14, PT, P6 ;  /* 0x00000000000e7806 */ /* 0x000fe200030e0100 */
[----:B01----:R-:W-:Y:S06]  /*18770*/  ENDCOLLECTIVE ;  /* 0x000000000000791b */ /* 0x003fec0003800000 */
.L_x_2463:
[----:B------:R-:W-:Y:S05]  /*18780*/  BSYNC B0 ;  /* 0x0000000000007941 */ /* 0x000fea0003800000 */
.L_x_2462:
        /* <DEDUP_REMOVED lines=9> */
.L_x_2464:
[----:B------:R-:W-:Y:S01]  /*18820*/  IMAD.MOV.U32 R17, RZ, RZ, R14 ;  /* 0x000000ffff117224 */ /* 0x000fe200078e000e */
[----:B------:R-:W-:Y:S06]  /*18830*/  BRA `(.L_x_2465) ;  /* 0xffffffc8002c7947 */ /* 0x000fec000383ffff */
.L_x_2369:
[----:B------:R-:W-:Y:S01]  /*18840*/  BSSY B0, `(.L_x_2466) ;  /* 0x0000007000007945 */ /* 0x000fe20003800000 */
[----:B------:R-:W-:Y:S02]  /*18850*/  IMAD.MOV.U32 R13, RZ, RZ, R2 ;  /* 0x000000ffff0d7224 */ /* 0x000fe400078e0002 */
[----:B------:R-:W-:Y:S02]  /*18860*/  IMAD.MOV.U32 R11, RZ, RZ, 0x1f ;  /* 0x0000001fff0b7424 */ /* 0x000fe400078e00ff */
[----:B------:R-:W-:-:S07]  /*18870*/  IMAD.MOV.U32 R15, RZ, RZ, -0x1 ;  /* 0xffffffffff0f7424 */ /* 0x000fce00078e00ff */
[----:B0123--:R-:W-:Y:S05]  /*18880*/  WARPSYNC.COLLECTIVE R15, `(.L_x_2467) ;  /* 0x000000000f087348 */ /* 0x00ffea0003c00000 */
[----:B------:R4:W0:Y:S02]  /*18890*/  SHFL.IDX P6, R14, R13, R12, R11 ;  /* 0x0000000c0d0e7389 */ /* 0x00082400000c000b */
[----:B01234-:R-:W-:Y:S01]  /*188a0*/  ENDCOLLECTIVE ;  /* 0x000000000000791b */ /* 0x01ffe20003800000 */
.L_x_2467:
[----:B------:R-:W-:Y:S05]  /*188b0*/  BSYNC B0 ;  /* 0x0000000000007941 */ /* 0x000fea0003800000 */
.L_x_2466:
[----:B------:R-:W-:Y:S05]  /*188c0*/  BRA `(.L_x_2368) ;  /* 0xffffffc800247947 */ /* 0x000fea000383ffff */
.L_x_2373:
[----:B0-----:R0:W1:Y:S02]  /*188d0*/  SYNCS.PHASECHK.TRANS64.TRYWAIT P0, [R5+URZ+0x28c20], R0 ;  /* 0x028c2000050075a7 */ /* 0x001064000800017f */
[----:B-1----:R-:W-:Y:S05]  /*188e0*/  @!P0 NANOSLEEP.SYNCS 0x989680 ;  /* 0x009896800000895d */ /* 0x002fea0003900000 */
[----:B------:R-:W1:Y:S02]  /*188f0*/  @!P0 SYNCS.PHASECHK.TRANS64 P0, [R5+URZ+0x28c20], R0 ;  /* 0x028c2000050085a7 */ /* 0x000e64000800007f */
[----:B-1----:R-:W-:Y:S05]  /*18900*/  @!P0 BRA `(.L_x_2373) ;  /* 0xfffffffc00f08947 */ /* 0x002fea000383ffff */
[----:B------:R-:W-:Y:S05]  /*18910*/  BRA `(.L_x_2468) ;  /* 0xffffffcc009c7947 */ /* 0x000fea000383ffff */
.L_x_2374:
        /* <DEDUP_REMOVED lines=11> */
.L_x_2470:
[----:B------:R-:W-:Y:S05]  /*189d0*/  BSYNC B0 ;  /* 0x0000000000007941 */ /* 0x000fea0003800000 */
.L_x_2469:
[----:B------:R-:W-:Y:S05]  /*189e0*/  BRA `(.L_x_2471) ;  /* 0xffffffcc00847947 */ /* 0x000fea000383ffff */
.L_x_2377:
[----:B------:R-:W-:Y:S01]  /*189f0*/  BSSY B1, `(.L_x_2472) ;  /* 0x0000006000017945 */ /* 0x000fe20003800000 */
[----:B------:R-:W-:-:S07]  /*18a00*/  IMAD.MOV.U32 R15, RZ, RZ, -0x1 ;  /* 0xffffffffff0f7424 */ /* 0x000fce00078e00ff */
[----:B0-234-:R-:W-:Y:S05]  /*18a10*/  WARPSYNC.COLLECTIVE R15, `(.L_x_2473) ;  /* 0x000000000f0c7348 */ /* 0x01dfea0003c00000 */
[----:B------:R-:W-:Y:S02]  /*18a20*/  ELECT P6, UR62, PT ;  /* 0x00000000003e782f */ /* 0x000fe400038c0000 */
[----:B------:R-:W-:Y:S01]  /*18a30*/  MOV R14, UR62 ;  /* 0x0000003e000e7c02 */ /* 0x000fe20008000f00 */
[----:B0-234-:R-:W-:Y:S10]  /*18a40*/  ENDCOLLECTIVE ;  /* 0x000000000000791b */ /* 0x01dff40003800000 */
.L_x_2473:
[----:B------:R-:W-:Y:S05]  /*18a50*/  BSYNC B1 ;  /* 0x0000000000017941 */ /* 0x000fea0003800000 */
.L_x_2472:
[----:B------:R-:W-:Y:S05]  /*18a60*/  BRA `(.L_x_2474) ;  /* 0xffffffcc007c7947 */ /* 0x000fea000383ffff */
.L_x_2379:
[----:B0-----:R0:W1:Y:S02]  /*18a70*/  SYNCS.PHASECHK.TRANS64.TRYWAIT P1, [R3+URZ+0x28c40], R2 ;  /* 0x028c4002030075a7 */ /* 0x001064000802017f */
[----:B-1----:R-:W-:Y:S05]  /*18a80*/  @!P1 NANOSLEEP.SYNCS 0x989680 ;  /* 0x009896800000995d */ /* 0x002fea0003900000 */
[----:B------:R-:W1:Y:S02]  /*18a90*/  @!P1 SYNCS.PHASECHK.TRANS64 P1, [R3+URZ+0x28c40], R2 ;  /* 0x028c4002030095a7 */ /* 0x000e64000802007f */
[----:B-1----:R-:W-:Y:S05]  /*18aa0*/  @!P1 BRA `(.L_x_2379) ;  /* 0xfffffffc00f09947 */ /* 0x002fea000383ffff */
[----:B------:R-:W-:Y:S05]  /*18ab0*/  BRA `(.L_x_2475) ;  /* 0xffffffcc009c7947 */ /* 0x000fea000383ffff */
.L_x_2381:
[----:B-1----:R1:W0:Y:S02]  /*18ac0*/  SYNCS.PHASECHK.TRANS64.TRYWAIT P1, [R5+URZ+0x28c40], R0 ;  /* 0x028c4000050075a7 */ /* 0x002224000802017f */
[----:B0-----:R-:W-:Y:S05]  /*18ad0*/  @!P1 NANOSLEEP.SYNCS 0x989680 ;  /* 0x009896800000995d */ /* 0x001fea0003900000 */
[----:B------:R-:W0:Y:S02]  /*18ae0*/  @!P1 SYNCS.PHASECHK.TRANS64 P1, [R5+URZ+0x28c40], R0 ;  /* 0x028c4000050095a7 */ /* 0x000e24000802007f */
[----:B0-----:R-:W-:Y:S05]  /*18af0*/  @!P1 BRA `(.L_x_2381) ;  /* 0xfffffffc00f09947 */ /* 0x001fea000383ffff */
[----:B------:R-:W-:Y:S05]  /*18b00*/  BRA `(.L_x_2476) ;  /* 0xffffffcc00a87947 */ /* 0x000fea000383ffff */
.L_x_2383:
[----:B------:R0:W0:Y:S02]  /*18b10*/  SYNCS.PHASECHK.TRANS64.TRYWAIT P1, [R3+URZ+0x28c60], R2 ;  /* 0x028c6002030075a7 */ /* 0x000024000802017f */
[----:B0-----:R-:W-:Y:S05]  /*18b20*/  @!P1 NANOSLEEP.SYNCS 0x989680 ;  /* 0x009896800000995d */ /* 0x001fea0003900000 */
[----:B------:R-:W0:Y:S02]  /*18b30*/  @!P1 SYNCS.PHASECHK.TRANS64 P1, [R3+URZ+0x28c60], R2 ;  /* 0x028c6002030095a7 */ /* 0x000e24000802007f */
[----:B0-----:R-:W-:Y:S05]  /*18b40*/  @!P1 BRA `(.L_x_2383) ;  /* 0xfffffffc00f09947 */ /* 0x001fea000383ffff */
[----:B------:R-:W-:Y:S05]  /*18b50*/  BRA `(.L_x_2477) ;  /* 0xffffffcc00a47947 */ /* 0x000fea000383ffff */
.L_x_2478:
        /* <DEDUP_REMOVED lines=10> */
.L_x_5641:


//--------------------- .text._ZN7cutlass13device_kernelIN5flash11enable_sm90INS1_16FlashAttnFwdSm90INS1_25CollectiveMainloopFwdSm90ILi2EN4cute5tupleIJNS5_1CILi1EEES8_S8_EEENS6_IJNS7_ILi64EEESA_SA_EEELi512ENS_10bfloat16_tEfNS_4arch4Sm90ELb0ELb1ELb0ELb1ELb1ELb1ELb0ELb0ELb0ELb1ELb0ELb0EEENS1_21CollectiveEpilogueFwdINS6_IJSA_NS7_ILi512EEESA_EEES9_SC_SE_Li256ELb1ELb1ELb0ELb0EEENS1_36VarlenDynamicPersistentTileSchedulerILi64ELi64ELi256ELi128ELb0ELb1ELb1ELb1ELb0ELb1EEEEEEEEEvNT_6ParamsE --------------------------
	.section	.text._ZN7cutlass13device_kernelIN5flash11enable_sm90INS1_16FlashAttnFwdSm90INS1_25CollectiveMainloopFwdSm90ILi2EN4cute5tupleIJNS5_1CILi1EEES8_S8_EEENS6_IJNS7_ILi64EEESA_SA_EEELi512ENS_10bfloat16_tEfNS_4arch4Sm90ELb0ELb1ELb0ELb1ELb1ELb1ELb0ELb0ELb0ELb1ELb0ELb0EEENS1_21CollectiveEpilogueFwdINS6_IJSA_NS7_ILi512EEESA_EEES9_SC_SE_Li256ELb1ELb1ELb0ELb0EEENS1_36VarlenDynamicPersistentTileSchedulerILi64ELi64ELi256ELi128ELb0ELb1ELb1ELb1ELb0ELb1EEEEEEEEEvNT_6ParamsE,"ax",@progbits
	.align	128
.text._ZN7cutlass13device_kernelIN5flash11enable_sm90INS1_16FlashAttnFwdSm90INS1_25CollectiveMainloopFwdSm90ILi2EN4cute5tupleIJNS5_1CILi1EEES8_S8_EEENS6_IJNS7_ILi64EEESA_SA_EEELi512ENS_10bfloat16_tEfNS_4arch4Sm90ELb0ELb1ELb0ELb1ELb1ELb1ELb0ELb0ELb0ELb1ELb0ELb0EEENS1_21CollectiveEpilogueFwdINS6_IJSA_NS7_ILi512EEESA_EEES9_SC_SE_Li256ELb1ELb1ELb0ELb0EEENS1_36VarlenDynamicPersistentTileSchedulerILi64ELi64ELi256ELi128ELb0ELb1ELb1ELb1ELb0ELb1EEEEEEEEEvNT_6ParamsE:
        .type           _ZN7cutlass13device_kernelIN5flash11enable_sm90INS1_16FlashAttnFwdSm90INS1_25CollectiveMainloopFwdSm90ILi2EN4cute5tupleIJNS5_1CILi1EEES8_S8_EEENS6_IJNS7_ILi64EEESA_SA_EEELi512ENS_10bfloat16_tEfNS_4arch4Sm90ELb0ELb1ELb0ELb1ELb1ELb1ELb0ELb0ELb0ELb1ELb0ELb0EEENS1_21CollectiveEpilogueFwdINS6_IJSA_NS7_ILi512EEESA_EEES9_SC_SE_Li256ELb1ELb1ELb0ELb0EEENS1_36VarlenDynamicPersistentTileSchedulerILi64ELi64ELi256ELi128ELb0ELb1ELb1ELb1ELb0ELb1EEEEEEEEEvNT_6ParamsE,@function
        .size           _ZN7cutlass13device_kernelIN5flash11enable_sm90INS1_16FlashAttnFwdSm90INS1_25CollectiveMainloopFwdSm90ILi2EN4cute5tupleIJNS5_1CILi1EEES8_S8_EEENS6_IJNS7_ILi64EEESA_SA_EEELi512ENS_10bfloat16_tEfNS_4arch4Sm90ELb0ELb1ELb0ELb1ELb1ELb1ELb0ELb0ELb0ELb1ELb0ELb0EEENS1_21CollectiveEpilogueFwdINS6_IJSA_NS7_ILi512EEESA_EEES9_SC_SE_Li256ELb1ELb1ELb0ELb0EEENS1_36VarlenDynamicPersistentTileSchedulerILi64ELi64ELi256ELi128ELb0ELb1ELb1ELb1ELb0ELb1EEEEEEEEEvNT_6ParamsE,(.L_x_5642 - _ZN7cutlass13device_kernelIN5flash11enable_sm90INS1_16FlashAttnFwdSm90INS1_25CollectiveMainloopFwdSm90ILi2EN4cute5tupleIJNS5_1CILi1EEES8_S8_EEENS6_IJNS7_ILi64EEESA_SA_EEELi512ENS_10bfloat16_tEfNS_4arch4Sm90ELb0ELb1ELb0ELb1ELb1ELb1ELb0ELb0ELb0ELb1ELb0ELb0EEENS1_21CollectiveEpilogueFwdINS6_IJSA_NS7_ILi512EEESA_EEES9_SC_SE_Li256ELb1ELb1ELb0ELb0EEENS1_36VarlenDynamicPersistentTileSchedulerILi64ELi64ELi256ELi128ELb0ELb1ELb1ELb1ELb0ELb1EEEEEEEEEvNT_6ParamsE)
        .other          _ZN7cutlass13device_kernelIN5flash11enable_sm90INS1_16FlashAttnFwdSm90INS1_25CollectiveMainloopFwdSm90ILi2EN4cute5tupleIJNS5_1CILi1EEES8_S8_EEENS6_IJNS7_ILi64EEESA_SA_EEELi512ENS_10bfloat16_tEfNS_4arch4Sm90ELb0ELb1ELb0ELb1ELb1ELb1ELb0ELb0ELb0ELb1ELb0ELb0EEENS1_21CollectiveEpilogueFwdINS6_IJSA_NS7_ILi512EEESA_EEES9_SC_SE_Li256ELb1ELb1ELb0ELb0EEENS1_36VarlenDynamicPersistentTileSchedulerILi64ELi64ELi256ELi128ELb0ELb1ELb1ELb1ELb0ELb1EEEEEEEEEvNT_6ParamsE,@"STO_CUDA_ENTRY STV_DEFAULT"
_ZN7cutlass13device_kernelIN5flash11enable_sm90INS1_16FlashAttnFwdSm90INS1_25CollectiveMainloopFwdSm90ILi2EN4cute5tupleIJNS5_1CILi1EEES8_S8_EEENS6_IJNS7_ILi64EEESA_SA_EEELi512ENS_10bfloat16_tEfNS_4arch4Sm90ELb0ELb1ELb0ELb1ELb1ELb1ELb0ELb0ELb0ELb1ELb0ELb0EEENS1_21CollectiveEpilogueFwdINS6_IJSA_NS7_ILi512EEESA_EEES9_SC_SE_Li256ELb1ELb1ELb0ELb0EEENS1_36VarlenDynamicPersistentTileSchedulerILi64ELi64ELi256ELi128ELb0ELb1ELb1ELb1ELb0ELb1EEEEEEEEEvNT_6ParamsE:
[----:B------:R-:W0:Y:S02]  /*0000*/  LDC R1, c[0x0][0x28] ;  /* 0x00000a00ff017b82 */ /* 0x000e240000000800 */
[----:B0-----:R-:W-:Y:S01]  /*0010*/  VIADD R1, R1, 0xffffff98 ;  /* 0xffffff9801017836 */ /* 0x001fe20000000000 */
[----:B------:R-:W0:Y:S01]  /*0020*/  S2R R0, SR_TID.X ;  /* 0x0000000000007919 */ /* 0x000e220000002100 */
[----:B------:R-:W-:Y:S01]  /*0030*/  ELECT P0, URZ, PT ;  /* 0x00000000003f782f */ /* 0x000fe20003800000 */
[----:B------:R-:W-:Y:S01]  /*0040*/  BSSY B0, `(.L_x_2479) ;  /* 0x000000e000007945 */ /* 0x000fe20003800000 */
[----:B0-----:R-:W-:-:S05]  /*0050*/  SHF.R.U32.HI R2, RZ, 0x5, R0 ;  /* 0x00000005ff027819 */ /* 0x001fca0000011600 */
[----:B------:R-:W0:Y:S02]  /*0060*/  SHFL.IDX PT, R3, R2, RZ, 0x1f ;  /* 0x00001fff02037589 */ /* 0x000e2400000e0000 */
[----:B0-----:R-:W-:Y:S02]  /*0070*/  ISETP.EQ.AND P0, PT, R3, RZ, P0 ;  /* 0x000000ff0300720c */ /* 0x001fe40000702270 */
[----:B------:R-:W-:-:S11]  /*0080*/  SHF.R.U32.HI R3, RZ, 0x7, R0 ;  /* 0x00000007ff037819 */ /* 0x000fd60000011600 */
        /* <DEDUP_REMOVED lines=9> */
.L_x_2480:
[----:B------:R-:W-:Y:S05]  /*0120*/  BSYNC B0 ;  /* 0x0000000000007941 */ /* 0x000fea0003800000 */
.L_x_2479:
[----:B------:R-:W-:Y:S01]  /*0130*/  VOTEU.ANY UP0, P0 ;  /* 0x00000000003f7886 */ /* 0x000fe20000000100 */
[----:B------:R-:W0:Y:S01]  /*0140*/  SHFL.IDX PT, R5, R3, RZ, 0x1f ;  /* 0x00001fff03057589 */ /* 0x000e2200000e0000 */
[----:B------:R-:W-:Y:S01]  /*0150*/  UMOV UR4, 0x80 ;  /* 0x0000008000047882 */ /* 0x000fe20000000000 */
[----:B------:R-:W-:Y:S01]  /*0160*/  UMOV UR7, 0x100 ;  /* 0x0000010000077882 */ /* 0x000fe20000000000 */
[----:B------:R-:W-:Y:S01]  /*0170*/  VOTEU.ANY UP1, P0 ;  /* 0x00000000003f7886 */ /* 0x000fe20000020100 */
[----:B------:R-:W1:Y:S01]  /*0180*/  @UP0 S2UR UR8, SR_CgaCtaId ;  /* 0x00000000000809c3 */ /* 0x000e620000008800 */
[----:B------:R-:W2:Y:S01]  /*0190*/  SHFL.IDX PT, R4, R2, RZ, 0x1f ;  /* 0x00001fff02047589 */ /* 0x000ea200000e0000 */
[----:B------:R-:W-:Y:S01]  /*01a0*/  @UP0 UMOV UR6, 0x400 ;  /* 0x0000040000060882 */ /* 0x000fe20000000000 */
[----:B------:R-:W-:-:S04]  /*01b0*/  @UP0 UIADD3 UR4, -UR4, 0x100000, URZ ;  /* 0x0010000004040890 */ /* 0x000fc8000fffe13f */
[----:B------:R-:W-:Y:S02]  /*01c0*/  @UP0 USHF.L.U32 UR5, UR4, 0xb, URZ ;  /* 0x0000000b04050899 */ /* 0x000fe4000800063f */
[----:B------:R-:W-:Y:S01]  /*01d0*/  @UP0 USHF.L.U32 UR4, UR4, 0x1, URZ ;  /* 0x0000000104040899 */ /* 0x000fe2000800063f */
[----:B------:R-:W-:Y:S01]  /*01e0*/  VOTEU.ANY UP2, P0 ;  /* 0x00000000003f7886 */ /* 0x000fe20000040100 */
[----:B0-----:R-:W-:Y:S01]  /*01f0*/  R2UR UR39, R5 ;  /* 0x00000000052772ca */ /* 0x001fe200000e0000 */
[----:B-1----:R-:W-:Y:S01]  /*0200*/  @UP0 ULEA UR8, UR8, UR6, 0x18 ;  /* 0x0000000608080291 */ /* 0x002fe2000f8ec03f */
[----:B--2---:R-:W-:Y:S01]  /*0210*/  ISETP.NE.AND P1, PT, R4, RZ, PT ;  /* 0x000000ff0400720c */ /* 0x004fe20003f25270 */
[----:B------:R-:W-:-:S04]  /*0220*/  @UP0 UIADD3 UR6, -UR7, 0x100000, URZ ;  /* 0x0010000007060890 */ /* 0x000fc8000fffe13f */
[----:B------:R-:W-:Y:S02]  /*0230*/  @UP0 USHF.L.U32 UR7, UR6, 0xb, URZ ;  /* 0x0000000b06070899 */ /* 0x000fe4000800063f */
[----:B------:R-:W-:-:S04]  /*0240*/  @UP0 USHF.L.U32 UR6, UR6, 0x1, URZ ;  /* 0x0000000106060899 */ /* 0x000fc8000800063f */
[----:B------:R-:W-:Y:S01]  /*0250*/  UISETP.NE.AND UP0, UPT, UR39, URZ, UPT ;  /* 0x0000003f2700728c */ /* 0x000fe2000bf05270 */
[----:B------:R-:W0:Y:S02]  /*0260*/  FENCE.VIEW.ASYNC.S ;  /* 0x00000000000073c6 */ /* 0x000e240000000000 */
[----:B0-----:R0:W1:Y:S05]  /*0270*/  @UP1 SYNCS.EXCH.64 URZ, [UR8+0x28c00], UR4 ;  /* 0x028c0004083f15b2 */ /* 0x00106a0008000100 */
[----:B------:R0:W2:Y:S01]  /*0280*/  @UP2 SYNCS.EXCH.64 URZ, [UR8+0x28c20], UR6 ;  /* 0x028c2006083f25b2 */ /* 0x0000a20008000100 */
        /* <DEDUP_REMOVED lines=13> */
[----:B------:R3:W0:Y:S02]  /*0360*/  SYNCS.EXCH.64 URZ, [UR6+0x28c48], UR4 ;  /* 0x028c4804063f75b2 */ /* 0x0006240008000100 */
[----:B---3--:R-:W-:Y:S01]  /*0370*/  NOP ;  /* 0x0000000000007918 */ /* 0x008fe20000000000 */
.L_x_2481:
[----:B------:R-:W3:Y:S01]  /*0380*/  SHFL.IDX PT, R4, R2, RZ, 0x1f ;  /* 0x00001fff02047589 */ /* 0x000ee200000e0000 */
[----:B------:R-:W-:Y:S01]  /*0390*/  NOP ;  /* 0x0000000000007918 */ /* 0x000fe20000000000 */
[----:B---3--:R-:W-:-:S13]  /*03a0*/  ISETP.NE.AND P0, PT, R4, RZ, PT ;  /* 0x000000ff0400720c */ /* 0x008fda0003f05270 */
        /* <DEDUP_REMOVED lines=17> */
[----:B------:R3:W0:Y:S02]  /*04c0*/  SYNCS.EXCH.64 URZ, [UR8+0x28c68], UR6 ;  /* 0x028c6806083f75b2 */ /* 0x0006240008000100 */
[----:B---3--:R-:W-:Y:S01]  /*04d0*/  NOP ;  /* 0x0000000000007918 */ /* 0x008fe20000000000 */
.L_x_2482:
[----:B------:R-:W3:Y:S01]  /*04e0*/  SHFL.IDX PT, R4, R2, RZ, 0x1f ;  /* 0x00001fff02047589 */ /* 0x000ee200000e0000 */
[----:B------:R-:W-:Y:S01]  /*04f0*/  NOP ;  /* 0x0000000000007918 */ /* 0x000fe20000000000 */
[----:B---3--:R-:W-:-:S13]  /*0500*/  ISETP.NE.AND P0, PT, R4, RZ, PT ;  /* 0x000000ff0400720c */ /* 0x008fda0003f05270 */
        /* <DEDUP_REMOVED lines=13> */
[----:B------:R3:W0:Y:S02]  /*05e0*/  SYNCS.EXCH.64 URZ, [UR6+0x28c88], UR4 ;  /* 0x028c8804063f75b2 */ /* 0x0006240008000100 */
[----:B---3--:R-:W-:Y:S01]  /*05f0*/  NOP ;  /* 0x0000000000007918 */ /* 0x008fe20000000000 */
.L_x_2483:
        /* <DEDUP_REMOVED lines=22> */
.L_x_2484:
        /* <DEDUP_REMOVED lines=22> */
.L_x_2485:
[----:B------:R-:W-:Y:S01]  /*08c0*/  PLOP3.LUT P0, PT, PT, PT, UP0, 0x80, 0x0 ;  /* 0x000000000000781c */ /* 0x000fe20003f0f008 */
[----:B------:R-:W-:Y:S01]  /*08d0*/  UMOV UR36, 0x1 ;  /* 0x0000000100247882 */ /* 0x000fe20000000000 */
[----:B------:R-:W-:Y:S01]  /*08e0*/  NOP ;  /* 0x0000000000007918 */ /* 0x000fe20000000000 */
[----:B------:R-:W-:Y:S01]  /*08f0*/  USEL UR36, UR36, 0x2, !UP0 ;  /* 0x0000000224247887 */ /* 0x000fe2000c000000 */
[----:B------:R-:W-:Y:S01]  /*0900*/  BSSY B9, `(.L_x_2486) ;  /* 0x0001ebd000097945 */ /* 0x000fe20003800000 */
[----:B------:R-:W-:Y:S01]  /*0910*/  ULDC.64 UR42, c[0x0][0x208] ;  /* 0x00008200002a7ab9 */ /* 0x000fe20000000a00 */
[----:B012-4-:R-:W-:Y:S07]  /*0920*/  BAR.SYNC.DEFER_BLOCKING 0x0 ;  /* 0x0000000000007b1d */ /* 0x017fee0000010000 */
[----:B------:R-:W-:Y:S05]  /*0930*/  @!P0 BRA `(.L_x_2487) ;  /* 0x0000016c00e48947 */ /* 0x000fea0003800000 */
.L_x_2488:
[----:B------:R-:W-:-:S08]  /*0940*/  NOP ;  /* 0x0000000000007918 */ /* 0x000fd00000000000 */
[----:B------:R-:W0:Y:S02]  /*0950*/  USETMAXREG.TRY_ALLOC.CTAPOOL UP0, 0xe8 ;  /* 0x000000e8000079c8 */ /* 0x000e240008000600 */
[----:B0-----:R-:W-:-:S13]  /*0960*/  PLOP3.LUT P0, PT, PT, PT, UP0, 0x80, 0x0 ;  /* 0x000000000000781c */ /* 0x001fda0003f0f008 */
[----:B------:R-:W-:Y:S05]  /*0970*/  @!P0 BRA `(.L_x_2488) ;  /* 0xfffffffc00f08947 */ /* 0x000fea000383ffff */
[----:B------:R-:W-:Y:S01]  /*0980*/  ISETP.NE.AND P0, PT, R3, 0x1, PT ;  /* 0x000000010300780c */ /* 0x000fe20003f05270 */
[----:B------:R-:W0:Y:S01]  /*0990*/  S2UR UR4, SR_CgaCtaId ;  /* 0x00000000000479c3 */ /* 0x000e220000008800 */
        /* <DEDUP_REMOVED lines=13> */
[----:B------:R-:W-:Y:S01]  /*0a70*/  ULOP3.LUT UR37, UR36, 0x1, URZ, 0xfc, !UPT ;  /* 0x0000000124257892 */ /* 0x000fe2000f8efc3f */
[----:B------:R-:W-:Y:S02]  /*0a80*/  IMAD.MOV.U32 R204, RZ, RZ, 0x40 ;  /* 0x00000040ffcc7424 */ /* 0x000fe400078e00ff */
[----:B------:R-:W-:Y:S01]  /*0a90*/  IMAD.MOV.U32 R192, RZ, RZ, RZ ;  /* 0x000000ffffc07224 */ /* 0x000fe200078e00ff */
[----:B------:R-:W-:Y:S01]  /*0aa0*/  SHF.R.S32.HI R0, RZ, 0x1f, R16 ;  /* 0x0000001fff007819 */ /* 0x000fe20000011410 */
[----:B------:R-:W-:-:S03]  /*0ab0*/  IMAD.MOV.U32 R196, RZ, RZ, RZ ;  /* 0x000000ffffc47224 */ /* 0x000fc600078e00ff */
[CC--:B------:R-:W-:Y:S02]  /*0ac0*/  LEA.HI R3, R0.reuse, R16.reuse, RZ, 0x4 ;  /* 0x0000001000037211 */ /* 0x0c0fe400078f20ff */
[CC--:B------:R-:W-:Y:S02]  /*0ad0*/  LEA.HI R7, R0.reuse, R16.reuse, RZ, 0x7 ;  /* 0x0000001000077211 */ /* 0x0c0fe400078f38ff */
[----:B------:R-:W-:Y:S02]  /*0ae0*/  LOP3.LUT R4, R3, 0xfffffff0, RZ, 0xc0, !PT ;  /* 0xfffffff003047812 */ /* 0x000fe400078ec0ff */
[----:B------:R-:W-:Y:S02]  /*0af0*/  LOP3.LUT R6, R7, 0xffffff80, RZ, 0xc0, !PT ;  /* 0xffffff8007067812 */ /* 0x000fe400078ec0ff */
[----:B------:R-:W-:Y:S01]  /*0b00*/  LEA.HI R5, R0, R16, RZ, 0x5 ;  /* 0x0000001000057211 */ /* 0x000fe200078f28ff */
[C---:B------:R-:W-:Y:S01]  /*0b10*/  IMAD.IADD R4, R16.reuse, 0x1, -R4 ;  /* 0x0000000110047824 */ /* 0x040fe200078e0a04 */
[----:B------:R-:W-:Y:S01]  /*0b20*/  SHF.R.S32.HI R20, RZ, 0x7, R7 ;  /* 0x00000007ff147819 */ /* 0x000fe20000011407 */
[----:B------:R-:W-:Y:S01]  /*0b30*/  IMAD.IADD R8, R16, 0x1, -R6 ;  /* 0x0000000110087824 */ /* 0x000fe200078e0a06 */
[----:B------:R-:W-:-:S02]  /*0b40*/  SHF.R.S32.HI R18, RZ, 0x5, R5 ;  /* 0x00000005ff127819 */ /* 0x000fc40000011405 */
[--C-:B------:R-:W-:Y:S01]  /*0b50*/  SHF.R.S32.HI R11, RZ, 0x1f, R4.reuse ;  /* 0x0000001fff0b7819 */ /* 0x100fe20000011404 */
[----:B------:R-:W-:Y:S01]  /*0b60*/  IMAD R14, R20, 0x100, R4 ;  /* 0x00000100140e7824 */ /* 0x000fe200078e0204 */
[----:B------:R-:W-:Y:S02]  /*0b70*/  SHF.R.S32.HI R5, RZ, 0x1f, R5 ;  /* 0x0000001fff057819 */ /* 0x000fe40000011405 */
[----:B------:R-:W-:Y:S02]  /*0b80*/  SHF.R.S32.HI R6, RZ, 0x4, R3 ;  /* 0x00000004ff067819 */ /* 0x000fe40000011403 */
[----:B------:R-:W-:Y:S02]  /*0b90*/  LEA.HI R13, R11, R4, RZ, 0x3 ;  /* 0x000000040b0d7211 */ /* 0x000fe400078f18ff */
[----:B------:R-:W-:Y:S02]  /*0ba0*/  LEA.HI R3, R3, R6, RZ, 0x1 ;  /* 0x0000000603037211 */ /* 0x000fe400078f08ff */
[----:B------:R-:W-:-:S02]  /*0bb0*/  LEA.HI R5, R5, R18, RZ, 0x2 ;  /* 0x0000001205057211 */ /* 0x000fc400078f10ff */
[C---:B------:R-:W-:Y:S01]  /*0bc0*/  LOP3.LUT R15, R13.reuse, 0xfffffff8, RZ, 0xc0, !PT ;  /* 0xfffffff80d0f7812 */ /* 0x040fe200078ec0ff */
[----:B------:R-:W-:Y:S01]  /*0bd0*/  IMAD.SHL.U32 R13, R13, 0x40, RZ ;  /* 0x000000400d0d7824 */ /* 0x000fe200078e00ff */
[----:B------:R-:W-:Y:S02]  /*0be0*/  LOP3.LUT R3, R3, 0x1ffffffe, RZ, 0xc0, !PT ;  /* 0x1ffffffe03037812 */ /* 0x000fe400078ec0ff */
[----:B------:R-:W-:Y:S01]  /*0bf0*/  LOP3.LUT R5, R5, 0x3ffffc, RZ, 0xc0, !PT ;  /* 0x003ffffc05057812 */ /* 0x000fe200078ec0ff */
[----:B------:R-:W-:Y:S01]  /*0c00*/  IMAD.IADD R15, R4, 0x1, -R15 ;  /* 0x00000001040f7824 */ /* 0x000fe200078e0a0f */
[----:B------:R-:W-:Y:S01]  /*0c10*/  SHF.R.S32.HI R9, RZ, 0x1f, R8 ;  /* 0x0000001fff097819 */ /* 0x000fe20000011408 */
[----:B------:R-:W-:Y:S01]  /*0c20*/  IMAD.IADD R3, R6, 0x1, -R3 ;  /* 0x0000000106037824 */ /* 0x000fe200078e0a03 */
[----:B------:R-:W-:Y:S01]  /*0c30*/  LOP3.LUT R13, R13, 0x7ffffe00, RZ, 0xc0, !PT ;  /* 0x7ffffe000d0d7812 */ /* 0x000fe200078ec0ff */
[----:B------:R-:W-:Y:S01]  /*0c40*/  IMAD.IADD R5, R18, 0x1, -R5 ;  /* 0x0000000112057824 */ /* 0x000fe200078e0a05 */
[-C--:B------:R-:W-:Y:S01]  /*0c50*/  LEA.HI R10, R9, R8.reuse, RZ, 0x2 ;  /* 0x00000008090a7211 */ /* 0x080fe200078f10ff */
[----:B------:R-:W-:Y:S01]  /*0c60*/  IMAD.SHL.U32 R4, R15, 0x40, RZ ;  /* 0x000000400f047824 */ /* 0x000fe200078e00ff */
[----:B------:R-:W-:Y:S01]  /*0c70*/  LEA.HI R9, R9, R8, RZ, 0x5 ;  /* 0x0000000809097211 */ /* 0x000fe200078f28ff */
[----:B------:R-:W-:Y:S01]  /*0c80*/  IMAD R14, R5, 0x10, R14 ;  /* 0x00000010050e7824 */ /* 0x000fe200078e020e */
[--C-:B------:R-:W-:Y:S01]  /*0c90*/  SHF.R.S32.HI R11, RZ, 0x2, R10.reuse ;  /* 0x00000002ff0b7819 */ /* 0x100fe2000001140a */
[----:B------:R-:W-:Y:S01]  /*0ca0*/  IMAD.SHL.U32 R3, R3, 0x8, RZ ;  /* 0x0000000803037824 */ /* 0x000fe200078e00ff */
[----:B------:R-:W-:Y:S01]  /*0cb0*/  LOP3.LUT R4, R4, 0x1c0, RZ, 0xc0, !PT ;  /* 0x000001c004047812 */ /* 0x000fe200078ec0ff */
[----:B------:R-:W-:Y:S01]  /*0cc0*/  IMAD R13, R18, 0x400, R13 ;  /* 0x00000400120d7824 */ /* 0x000fe200078e020d */
[----:B------:R-:W-:Y:S01]  /*0cd0*/  SHF.R.S32.HI R12, RZ, 0x1f, R10 ;  /* 0x0000001fff0c7819 */ /* 0x000fe2000001140a */
[--C-:B------:R-:W-:Y:S01]  /*0ce0*/  IMAD.U32 R5, R14, 0x40, R3.reuse ;  /* 0x000000400e057824 */ /* 0x100fe200078e0003 */
[----:B------:R-:W-:-:S02]  /*0cf0*/  LOP3.LUT R3, R4, 0x8, R3, 0xf8, !PT ;  /* 0x0000000804037812 */ /* 0x000fc400078ef803 */
[----:B------:R-:W-:Y:S02]  /*0d00*/  CS2R R18, SRZ ;  /* 0x0000000000127805 */ /* 0x000fe4000001ff00 */
[----:B------:R-:W-:Y:S02]  /*0d10*/  SHF.R.U32.HI R4, RZ, 0x3, R4 ;  /* 0x00000003ff047819 */ /* 0x000fe40000011604 */
[----:B------:R-:W-:Y:S01]  /*0d20*/  LEA.HI R12, R12, R11, RZ, 0x3 ;  /* 0x0000000b0c0c7211 */ /* 0x000fe200078f18ff */
[----:B------:R0:W-:Y:S01]  /*0d30*/  STL [R1+0x64], R5 ;  /* 0x0000640501007387 */ /* 0x0001e20000100800 */
[----:B------:R-:W-:Y:S02]  /*0d40*/  LOP3.LUT R4, R3, R4, RZ, 0x3c, !PT ;  /* 0x0000000403047212 */ /* 0x000fe400078e3cff */
[CC--:B------:R-:W-:Y:S01]  /*0d50*/  LEA.HI R3, R0.reuse, R16.reuse, RZ, 0x3 ;  /* 0x0000001000037211 */ /* 0x0c0fe200078f18ff */
[----:B------:R-:W-:Y:S01]  /*0d60*/  STL [R1+0x54], RZ ;  /* 0x000054ff01007387 */ /* 0x000fe20000100800 */
[----:B------:R-:W-:Y:S01]  /*0d70*/  LEA.HI R0, R0, R16, RZ, 0x2 ;  /* 0x0000001000007211 */ /* 0x000fe200078f10ff */
[----:B------:R-:W-:Y:S01]  /*0d80*/  IMAD.IADD R13, R13, 0x1, R4 ;  /* 0x000000010d0d7824 */ /* 0x000fe200078e0204 */
[----:B------:R-:W-:-:S02]  /*0d90*/  LOP3.LUT R12, R12, 0xfffffff8, RZ, 0xc0, !PT ;  /* 0xfffffff80c0c7812 */ /* 0x000fc400078ec0ff */
[----:B------:R-:W-:Y:S01]  /*0da0*/  SHF.R.S32.HI R4, RZ, 0x3, R3 ;  /* 0x00000003ff047819 */ /* 0x000fe20000011403 */
[----:B------:R-:W-:Y:S01]  /*0db0*/  IMAD R202, R13, 0x2, R2 ;  /* 0x000000020dca7824 */ /* 0x000fe200078e0202 */
[----:B0-----:R-:W-:Y:S01]  /*0dc0*/  LOP3.LUT R5, R10, 0x7ffffffc, RZ, 0xc0, !PT ;  /* 0x7ffffffc0a057812 */ /* 0x001fe200078ec0ff */
[----:B------:R-:W-:Y:S01]  /*0dd0*/  IMAD.IADD R12, R11, 0x1, -R12 ;  /* 0x000000010b0c7824 */ /* 0x000fe200078e0a0c */
[--C-:B------:R-:W-:Y:S01]  /*0de0*/  SHF.R.S32.HI R193, RZ, 0x2, R0.reuse ;  /* 0x00000002ffc17819 */ /* 0x100fe20000011400 */
[----:B------:R-:W-:Y:S01]  /*0df0*/  VIADD R205, R202, 0x26800 ;  /* 0x00026800cacd7836 */ /* 0x000fe20000000000 */
[----:B------:R-:W-:Y:S01]  /*0e00*/  SHF.R.S32.HI R4, RZ, 0x1f, R0 ;  /* 0x0000001fff047819 */ /* 0x000fe20000011400 */
[----:B------:R-:W-:Y:S01]  /*0e10*/  IMAD.IADD R5, R8, 0x1, -R5 ;  /* 0x0000000108057824 */ /* 0x000fe200078e0a05 */
[----:B------:R-:W-:Y:S01]  /*0e20*/  LOP3.LUT R0, R0, 0xfffffffc, RZ, 0xc0, !PT ;  /* 0xfffffffc00007812 */ /* 0x000fe200078ec0ff */
[----:B------:R-:W-:Y:S01]  /*0e30*/  VIADD R203, R202, 0x26820 ;  /* 0x00026820cacb7836 */ /* 0x000fe20000000000 */
[----:B------:R-:W-:Y:S01]  /*0e40*/  SHF.R.S32.HI R9, RZ, 0x5, R9 ;  /* 0x00000005ff097819 */ /* 0x000fe20000011409 */
[----:B------:R-:W-:Y:S01]  /*0e50*/  IMAD.SHL.U32 R188, R5, 0x2, RZ ;  /* 0x0000000205bc7824 */ /* 0x000fe200078e00ff */
[----:B------:R-:W-:Y:S01]  /*0e60*/  LOP3.LUT R3, R3, 0xfffffff8, RZ, 0xc0, !PT ;  /* 0xfffffff803037812 */ /* 0x000fe200078ec0ff */
[----:B------:R-:W-:Y:S01]  /*0e70*/  IMAD.IADD R8, R16, 0x1, -R0 ;  /* 0x0000000110087824 */ /* 0x000fe200078e0a00 */
[----:B------:R-:W-:Y:S01]  /*0e80*/  LEA.HI R4, R4, R193, RZ, 0x3 ;  /* 0x000000c104047211 */ /* 0x000fe200078f18ff */
[----:B------:R-:W-:Y:S01]  /*0e90*/  IMAD R198, R9, 0x10, R12 ;  /* 0x0000001009c67824 */ /* 0x000fe200078e020c */
[----:B------:R-:W-:Y:S01]  /*0ea0*/  LEA.HI R7, R7, R20, RZ, 0x1 ;  /* 0x0000001407077211 */ /* 0x000fe200078f08ff */
[----:B------:R-:W-:Y:S01]  /*0eb0*/  IMAD.IADD R10, R16, 0x1, -R3 ;  /* 0x00000001100a7824 */ /* 0x000fe200078e0a03 */
[----:B------:R-:W-:Y:S01]  /*0ec0*/  LOP3.LUT R4, R4, 0xfffffff8, RZ, 0xc0, !PT ;  /* 0xfffffff804047812 */ /* 0x000fe200078ec0ff */
[----:B------:R-:W-:Y:S01]  /*0ed0*/  VIADD R9, R193, 0x20 ;  /* 0x00000020c1097836 */ /* 0x000fe20000000000 */
[----:B------:R-:W-:Y:S01]  /*0ee0*/  LEA.HI R0, R8, R8, RZ, 0x1 ;  /* 0x0000000808007211 */ /* 0x000fe200078f08ff */
[----:B------:R-:W-:Y:S01]  /*0ef0*/  IMAD.SHL.U32 R208, R10, 0x8, RZ ;  /* 0x000000080ad07824 */ /* 0x000fe200078e00ff */
[----:B------:R-:W-:Y:S01]  /*0f00*/  LOP3.LUT R7, R7, 0xfffffe, RZ, 0xc0, !PT ;  /* 0x00fffffe07077812 */ /* 0x000fe200078ec0ff */
[----:B------:R-:W-:Y:S01]  /*0f10*/  IMAD.SHL.U32 R3, R9, 0x40, RZ ;  /* 0x0000004009037824 */ /* 0x000fe200078e00ff */
[----:B------:R-:W-:Y:S01]  /*0f20*/  SHF.R.S32.HI R6, RZ, 0x1f, R9 ;  /* 0x0000001fff067819 */ /* 0x000fe20000011409 */
[----:B------:R-:W-:Y:S01]  /*0f30*/  IMAD.SHL.U32 R16, R8, 0x8, RZ ;  /* 0x0000000808107824 */ /* 0x000fe200078e00ff */
[----:B------:R-:W-:Y:S01]  /*0f40*/  LOP3.LUT R0, R0, 0x1ffffffe, RZ, 0xc0, !PT ;  /* 0x1ffffffe00007812 */ /* 0x000fe200078ec0ff */
[----:B------:R-:W-:Y:S01]  /*0f50*/  IMAD.SHL.U32 R194, R8, 0x4, RZ ;  /* 0x0000000408c27824 */ /* 0x000fe200078e00ff */
[----:B------:R-:W-:Y:S01]  /*0f60*/  LEA.HI R6, R6, R9, RZ, 0x3 ;  /* 0x0000000906067211 */ /* 0x000fe200078f18ff */
[----:B------:R-:W-:Y:S01]  /*0f70*/  IMAD.IADD R200, R193, 0x1, -R4 ;  /* 0x00000001c1c87824 */ /* 0x000fe200078e0a04 */
[----:B------:R-:W-:Y:S01]  /*0f80*/  LOP3.LUT R4, R3, 0x1c0, RZ, 0xc0, !PT ;  /* 0x000001c003047812 */ /* 0x000fe200078ec0ff */
[----:B------:R-:W-:Y:S01]  /*0f90*/  VIADD R37, R208, 0x40 ;  /* 0x00000040d0257836 */ /* 0x000fe20000000000 */
[----:B------:R-:W-:Y:S01]  /*0fa0*/  R2P PR, R15, 0x6 ;  /* 0x000000060f007804 */ /* 0x000fe20000000000 */
[----:B------:R-:W-:Y:S01]  /*0fb0*/  VIADD R229, R16, 0x40 ;  /* 0x0000004010e57836 */ /* 0x000fe20000000000 */
[----:B------:R-:W-:Y:S01]  /*0fc0*/  SHF.R.U32.HI R28, RZ, 0x3, R4 ;  /* 0x00000003ff1c7819 */ /* 0x000fe20000011604 */
[C---:B------:R-:W-:Y:S01]  /*0fd0*/  VIADD R35, R208.reuse, 0xc0 ;  /* 0x000000c0d0237836 */ /* 0x040fe20000000000 */
[----:B------:R-:W-:Y:S01]  /*0fe0*/  SHF.R.S32.HI R39, RZ, 0x1f, R37 ;  /* 0x0000001fff277819 */ /* 0x000fe20000011425 */
[----:B------:R-:W-:Y:S01]  /*0ff0*/  VIADD R36, R208, 0x80 ;  /* 0x00000080d0247836 */ /* 0x000fe20000000000 */
[----:B------:R-:W-:Y:S01]  /*1000*/  SEL R204, R204, 0xffffffc0, !P2 ;  /* 0xffffffc0cccc7807 */ /* 0x000fe20005000000 */
[----:B------:R-:W-:Y:S01]  /*1010*/  VIADD R33, R208, 0x140 ;  /* 0x00000140d0217836 */ /* 0x000fe20000000000 */
[----:B------:R-:W-:Y:S01]  /*1020*/  SHF.R.S32.HI R37, RZ, 0x1f, R35 ;  /* 0x0000001fff257819 */ /* 0x000fe20000011423 */
[----:B------:R-:W-:Y:S01]  /*1030*/  IMAD.IADD R7, R20, 0x1, -R7 ;  /* 0x0000000114077824 */ /* 0x000fe200078e0a07 */
[----:B------:R-:W-:Y:S01]  /*1040*/  SHF.R.S32.HI R38, RZ, 0x1f, R36 ;  /* 0x0000001fff267819 */ /* 0x000fe20000011424 */
[----:B------:R-:W-:Y:S01]  /*1050*/  VIADD R228, R16, 0x60 ;  /* 0x0000006010e47836 */ /* 0x000fe20000000000 */
[----:B------:R-:W-:Y:S01]  /*1060*/  SHF.R.S32.HI R35, RZ, 0x1f, R33 ;  /* 0x0000001fff237819 */ /* 0x000fe20000011421 */
[C---:B------:R-:W-:Y:S01]  /*1070*/  VIADD R34, R208.reuse, 0x100 ;  /* 0x00000100d0227836 */ /* 0x040fe20000000000 */
[----:B------:R-:W-:Y:S01]  /*1080*/  SHF.R.S32.HI R17, RZ, 0x1f, R16 ;  /* 0x0000001fff117819 */ /* 0x000fe20000011410 */
[----:B------:R-:W-:-:S02]  /*1090*/  VIADD R32, R208, 0x180 ;  /* 0x00000180d0207836 */ /* 0x000fc40000000000 */
[----:B------:R-:W-:Y:S01]  /*10a0*/  VIADD R207, R194, 0x10 ;  /* 0x00000010c2cf7836 */ /* 0x000fe20000000000 */
[----:B------:R-:W-:Y:S01]  /*10b0*/  SHF.R.S32.HI R36, RZ, 0x1f, R34 ;  /* 0x0000001fff247819 */ /* 0x000fe20000011422 */
[----:B------:R-:W-:Y:S01]  /*10c0*/  VIADD R31, R208, 0x1c0 ;  /* 0x000001c0d01f7836 */ /* 0x000fe20000000000 */
[----:B------:R-:W-:Y:S01]  /*10d0*/  SHF.R.S32.HI R33, RZ, 0x1f, R32 ;  /* 0x0000001fff217819 */ /* 0x000fe20000011420 */
[----:B------:R-:W-:Y:S01]  /*10e0*/  IMAD.IADD R3, R8, 0x1, -R0 ;  /* 0x0000000108037824 */ /* 0x000fe200078e0a00 */
[----:B------:R-:W-:Y:S01]  /*10f0*/  LOP3.LUT R0, R4, 0x38, R16, 0xf8, !PT ;  /* 0x0000003804007812 */ /* 0x000fe200078ef810 */
[----:B------:R-:W-:Y:S01]  /*1100*/  IMAD.SHL.U32 R6, R6, 0x40, RZ ;  /* 0x0000004006067824 */ /* 0x000fe200078e00ff */
[----:B------:R-:W-:Y:S01]  /*1110*/  SHF.R.S32.HI R4, RZ, 0x1f, R229 ;  /* 0x0000001fff047819 */ /* 0x000fe200000114e5 */
[C---:B------:R-:W-:Y:S01]  /*1120*/  VIADD R226, R16.reuse, 0x80 ;  /* 0x0000008010e27836 */ /* 0x040fe20000000000 */
[----:B------:R-:W-:Y:S01]  /*1130*/  SHF.R.S32.HI R34, RZ, 0x1f, R207 ;  /* 0x0000001fff227819 */ /* 0x000fe200000114cf */
[C---:B------:R-:W-:Y:S01]  /*1140*/  VIADD R30, R16.reuse, 0x1c0 ;  /* 0x000001c0101e7836 */ /* 0x040fe20000000000 */
[----:B------:R-:W-:Y:S01]  /*1150*/  SHF.R.S32.HI R32, RZ, 0x1f, R31 ;  /* 0x0000001fff207819 */ /* 0x000fe2000001141f */
[----:B------:R-:W-:Y:S01]  /*1160*/  IMAD.SHL.U32 R201, R7, 0x100, RZ ;  /* 0x0000010007c97824 */ /* 0x000fe200078e00ff */
[----:B------:R-:W-:Y:S01]  /*1170*/  SHF.R.S32.HI R7, RZ, 0x1f, R228 ;  /* 0x0000001fff077819 */ /* 0x000fe200000114e4 */
[C---:B------:R-:W-:Y:S01]  /*1180*/  VIADD R29, R16.reuse, 0x1e0 ;  /* 0x000001e0101d7836 */ /* 0x040fe20000000000 */
[----:B------:R-:W-:Y:S01]  /*1190*/  SHF.L.U64.HI R31, R229, 0x1, R4 ;  /* 0x00000001e51f7819 */ /* 0x000fe20000010204 */
[----:B------:R-:W-:Y:S01]  /*11a0*/  VIADD R219, R16, 0xa0 ;  /* 0x000000a010db7836 */ /* 0x000fe20000000000 */
[----:B------:R-:W-:Y:S01]  /*11b0*/  LOP3.LUT R6, R6, 0xfffffe00, RZ, 0xc0, !PT ;  /* 0xfffffe0006067812 */ /* 0x000fe200078ec0ff */
[----:B------:R-:W-:Y:S01]  /*11c0*/  STL [R1+0x8], R30 ;  /* 0x0000081e01007387 */ /* 0x000fe20000100800 */
[----:B------:R-:W-:Y:S01]  /*11d0*/  SHF.R.S32.HI R9, RZ, 0x1f, R226 ;  /* 0x0000001fff097819 */ /* 0x000fe200000114e2 */
[----:B------:R-:W-:Y:S01]  /*11e0*/  VIADD R218, R16, 0xc0 ;  /* 0x000000c010da7836 */ /* 0x000fe20000000000 */
[----:B------:R-:W-:Y:S01]  /*11f0*/  SHF.L.U64.HI R7, R228, 0x1, R7 ;  /* 0x00000001e4077819 */ /* 0x000fe20000010207 */
[----:B------:R-:W-:Y:S01]  /*1200*/  STL [R1+0x4], R29 ;  /* 0x0000041d01007387 */ /* 0x000fe20000100800 */
[C---:B------:R-:W-:Y:S01]  /*1210*/  VIADD R217, R16.reuse, 0xe0 ;  /* 0x000000e010d97836 */ /* 0x040fe20000000000 */
[----:B------:R-:W-:Y:S01]  /*1220*/  SHF.R.S32.HI R8, RZ, 0x1f, R219 ;  /* 0x0000001fff087819 */ /* 0x000fe200000114db */
[----:B------:R-:W-:Y:S01]  /*1230*/  VIADD R216, R16, 0x100 ;  /* 0x0000010010d87836 */ /* 0x000fe20000000000 */
[----:B------:R-:W-:Y:S01]  /*1240*/  STL [R1+0x58], R34 ;  /* 0x0000582201007387 */ /* 0x000fe20000100800 */
[----:B------:R-:W-:Y:S01]  /*1250*/  SHF.L.U64.HI R4, R226, 0x1, R9 ;  /* 0x00000001e2047819 */ /* 0x000fe20000010209 */
[C---:B------:R-:W-:Y:S01]  /*1260*/  VIADD R215, R16.reuse, 0x120 ;  /* 0x0000012010d77836 */ /* 0x040fe20000000000 */
[----:B------:R-:W-:Y:S01]  /*1270*/  SHF.R.S32.HI R11, RZ, 0x1f, R218 ;  /* 0x0000001fff0b7819 */ /* 0x000fe200000114da */
[----:B------:R-:W-:Y:S01]  /*1280*/  STL [R1+0x14], R31 ;  /* 0x0000141f01007387 */ /* 0x000fe20000100800 */
[----:B------:R-:W-:Y:S01]  /*1290*/  SHF.R.S32.HI R10, RZ, 0x1f, R217 ;  /* 0x0000001fff0a7819 */ /* 0x000fe200000114d9 */
[C---:B------:R-:W-:Y:S01]  /*12a0*/  VIADD R214, R16.reuse, 0x140 ;  /* 0x0000014010d67836 */ /* 0x040fe20000000000 */
[----:B------:R-:W-:Y:S01]  /*12b0*/  SHF.R.S32.HI R15, RZ, 0x1f, R216 ;  /* 0x0000001fff0f7819 */ /* 0x000fe200000114d8 */
[----:B------:R-:W-:Y:S01]  /*12c0*/  STL [R1+0x60], R6 ;  /* 0x0000600601007387 */ /* 0x000fe20000100800 */
[C---:B------:R-:W-:Y:S01]  /*12d0*/  VIADD R213, R16.reuse, 0x160 ;  /* 0x0000016010d57836 */ /* 0x040fe20000000000 */
[----:B------:R-:W-:Y:S01]  /*12e0*/  SHF.R.S32.HI R12, RZ, 0x1f, R215 ;  /* 0x0000001fff0c7819 */ /* 0x000fe200000114d7 */
[C---:B------:R-:W-:Y:S01]  /*12f0*/  VIADD R212, R16.reuse, 0x180 ;  /* 0x0000018010d47836 */ /* 0x040fe20000000000 */
[----:B------:R0:W-:Y:S01]  /*1300*/  STL [R1+0x18], R7 ;  /* 0x0000180701007387 */ /* 0x0001e20000100800 */
[----:B------:R-:W-:Y:S01]  /*1310*/  SHF.R.S32.HI R21, RZ, 0x1f, R214 ;  /* 0x0000001fff157819 */ /* 0x000fe200000114d6 */
[C---:B------:R-:W-:Y:S01]  /*1320*/  VIADD R211, R16.reuse, 0x1a0 ;  /* 0x000001a010d37836 */ /* 0x040fe20000000000 */
[----:B------:R-:W-:Y:S01]  /*1330*/  SHF.R.S32.HI R14, RZ, 0x1f, R213 ;  /* 0x0000001fff0e7819 */ /* 0x000fe200000114d5 */
[----:B------:R1:W-:Y:S01]  /*1340*/  STL [R1+0x1c], R4 ;  /* 0x00001c0401007387 */ /* 0x0003e20000100800 */
[----:B------:R-:W-:Y:S01]  /*1350*/  SHF.R.S32.HI R23, RZ, 0x1f, R212 ;  /* 0x0000001fff177819 */ /* 0x000fe200000114d4 */
[----:B------:R-:W-:Y:S01]  /*1360*/  VIADD R190, R16, 0x20 ;  /* 0x0000002010be7836 */ /* 0x000fe20000000000 */
[----:B------:R-:W-:Y:S01]  /*1370*/  SHF.R.S32.HI R20, RZ, 0x1f, R211 ;  /* 0x0000001fff147819 */ /* 0x000fe200000114d3 */
[C---:B------:R-:W-:Y:S01]  /*1380*/  @P1 VIADD R203, R205.reuse, 0xffffffe0 ;  /* 0xffffffe0cdcb1836 */ /* 0x040fe20000000000 */
[----:B------:R-:W-:Y:S01]  /*1390*/  SHF.R.S32.HI R22, RZ, 0x1f, R30 ;  /* 0x0000001fff167819 */ /* 0x000fe2000001141e */
[----:B------:R-:W-:Y:S01]  /*13a0*/  IMAD.IADD R205, R205, 0x1, R204 ;  /* 0x00000001cdcd7824 */ /* 0x000fe200078e02cc */
[----:B0-----:R-:W-:Y:S01]  /*13b0*/  SHF.L.U64.HI R7, R219, 0x1, R8 ;  /* 0x00000001db077819 */ /* 0x001fe20000010208 */
[----:B------:R-:W-:Y:S01]  /*13c0*/  IMAD.IADD R204, R204, 0x1, R203 ;  /* 0x00000001cccc7824 */ /* 0x000fe200078e02cb */
[----:B------:R-:W-:-:S02]  /*13d0*/  SHF.L.U64.HI R8, R217, 0x1, R10 ;  /* 0x00000001d9087819 */ /* 0x000fc4000001020a */
[----:B-1----:R-:W-:Y:S01]  /*13e0*/  SHF.L.U64.HI R4, R218, 0x1, R11 ;  /* 0x00000001da047819 */ /* 0x002fe2000001020b */
[----:B------:R0:W-:Y:S01]  /*13f0*/  STL [R1+0x20], R7 ;  /* 0x0000200701007387 */ /* 0x0001e20000100800 */
[----:B------:R-:W-:Y:S02]  /*1400*/  SHF.R.S32.HI R24, RZ, 0x1f, R29 ;  /* 0x0000001fff187819 */ /* 0x000fe4000001141d */
[----:B------:R-:W-:Y:S01]  /*1410*/  SHF.R.S32.HI R206, RZ, 0x1f, R190 ;  /* 0x0000001fffce7819 */ /* 0x000fe200000114be */
[----:B------:R1:W-:Y:S04]  /*1420*/  STL [R1+0x24], R4 ;  /* 0x0000240401007387 */ /* 0x0003e80000100800 */
[----:B------:R2:W-:Y:S01]  /*1430*/  STL [R1+0x28], R8 ;  /* 0x0000280801007387 */ /* 0x0005e20000100800 */
[----:B0-----:R-:W-:-:S02]  /*1440*/  SHF.L.U64.HI R7, R216, 0x1, R15 ;  /* 0x00000001d8077819 */ /* 0x001fc4000001020f */
[----:B-1----:R-:W-:-:S03]  /*1450*/  SHF.L.U64.HI R4, R215, 0x1, R12 ;  /* 0x00000001d7047819 */ /* 0x002fc6000001020c */
[----:B------:R0:W-:Y:S01]  /*1460*/  STL [R1+0x2c], R7 ;  /* 0x00002c0701007387 */ /* 0x0001e20000100800 */
[----:B--2---:R-:W-:-:S03]  /*1470*/  SHF.L.U64.HI R8, R214, 0x1, R21 ;  /* 0x00000001d6087819 */ /* 0x004fc60000010215 */
[----:B------:R1:W-:Y:S04]  /*1480*/  STL [R1+0x30], R4 ;  /* 0x0000300401007387 */ /* 0x0003e80000100800 */
[----:B------:R2:W-:Y:S01]  /*1490*/  STL [R1+0x34], R8 ;  /* 0x0000340801007387 */ /* 0x0005e20000100800 */
[----:B0-----:R-:W-:Y:S02]  /*14a0*/  SHF.L.U64.HI R7, R213, 0x1, R14 ;  /* 0x00000001d5077819 */ /* 0x001fe4000001020e */
[----:B-1----:R-:W-:-:S03]  /*14b0*/  SHF.L.U64.HI R4, R212, 0x1, R23 ;  /* 0x00000001d4047819 */ /* 0x002fc60000010217 */
[----:B------:R0:W-:Y:S01]  /*14c0*/  STL [R1+0x38], R7 ;  /* 0x0000380701007387 */ /* 0x0001e20000100800 */
[----:B--2---:R-:W-:-:S03]  /*14d0*/  SHF.L.U64.HI R8, R211, 0x1, R20 ;  /* 0x00000001d3087819 */ /* 0x004fc60000010214 */
[----:B------:R1:W-:Y:S04]  /*14e0*/  STL [R1+0x3c], R4 ;  /* 0x00003c0401007387 */ /* 0x0003e80000100800 */
[----:B------:R-:W-:Y:S01]  /*14f0*/  STL [R1+0x40], R8 ;  /* 0x0000400801007387 */ /* 0x000fe20000100800 */
[----:B0-----:R-:W-:Y:S02]  /*1500*/  SHF.L.U64.HI R7, R30, 0x1, R22 ;  /* 0x000000011e077819 */ /* 0x001fe40000010216 */
[----:B-1----:R-:W-:-:S03]  /*1510*/  SHF.L.U64.HI R4, R29, 0x1, R24 ;  /* 0x000000011d047819 */ /* 0x002fc60000010218 */
[----:B------:R0:W-:Y:S04]  /*1520*/  STL [R1+0x44], R7 ;  /* 0x0000440701007387 */ /* 0x0001e80000100800 */
[----:B------:R1:W-:Y:S01]  /*1530*/  STL [R1+0x48], R4 ;  /* 0x0000480401007387 */ /* 0x0003e20000100800 */
[----:B0-----:R-:W-:Y:S01]  /*1540*/  LOP3.LUT R7, R6, R0, R28, 0xf6, !PT ;  /* 0x0000000006077212 */ /* 0x001fe200078ef61c */
[----:B------:R-:W-:-:S04]  /*1550*/  IMAD R0, R3, 0x8, R198 ;  /* 0x0000000803007824 */ /* 0x000fc800078e02c6 */
[----:B-1----:R-:W-:-:S05]  /*1560*/  IMAD R4, R7, 0x2, R2 ;  /* 0x0000000207047824 */ /* 0x002fca00078e0202 */
[----:B------:R0:W-:Y:S04]  /*1570*/  STL [R1+0x5c], R4 ;  /* 0x00005c0401007387 */ /* 0x0001e80000100800 */
[----:B------:R0:W-:Y:S02]  /*1580*/  STL [R1], R0 ;  /* 0x0000000001007387 */ /* 0x0001e40000100800 */
.L_x_2708:
[----:B------:R-:W-:Y:S01]  /*1590*/  ULDC.64 UR4, c[0x0][0xa28] ;  /* 0x00028a0000047ab9 */ /* 0x000fe20000000a00 */
[----:B-1-34-:R-:W1:Y:S01]  /*15a0*/  LDC.64 R6, c[0x0][0xa08] ;  /* 0x00028200ff067b82 */ /* 0x01ae620000000a00 */
[----:B------:R-:W-:Y:S01]  /*15b0*/  ISETP.NE.U32.AND P0, PT, RZ, UR4, PT ;  /* 0x00000004ff007c0c */ /* 0x000fe2000bf05070 */
[----:B0-----:R-:W-:Y:S01]  /*15c0*/  IMAD.MOV.U32 R0, RZ, RZ, RZ ;  /* 0x000000ffff007224 */ /* 0x001fe200078e00ff */
[----:B------:R-:W-:Y:S01]  /*15d0*/  ULDC.64 UR6, c[0x0][0xa20] ;  /* 0x0002880000067ab9 */ /* 0x000fe20000000a00 */
[----:B------:R-:W-:Y:S01]  /*15e0*/  IMAD.MOV.U32 R28, RZ, RZ, RZ ;  /* 0x000000ffff1c7224 */ /* 0x000fe200078e00ff */
[----:B------:R-:W-:Y:S01]  /*15f0*/  ISETP.NE.AND.EX P0, PT, RZ, UR5, PT, P0 ;  /* 0x00000005ff007c0c */ /* 0x000fe2000bf05300 */
[----:B------:R-:W-:Y:S02]  /*1600*/  ULDC.64 UR4, c[0x0][0xa18] ;  /* 0x0002860000047ab9 */ /* 0x000fe40000000a00 */
[----:B------:R-:W-:-:S04]  /*1610*/  ISETP.NE.U32.AND P1, PT, RZ, UR4, PT ;  /* 0x00000004ff007c0c */ /* 0x000fc8000bf25070 */
[----:B------:R-:W-:Y:S01]  /*1620*/  ISETP.NE.AND.EX P1, PT, RZ, UR5, PT, P1 ;  /* 0x00000005ff007c0c */ /* 0x000fe2000bf25310 */
[----:B------:R-:W-:Y:S02]  /*1630*/  ULDC.64 UR4, c[0x0][0xa08] ;  /* 0x0002820000047ab9 */ /* 0x000fe40000000a00 */
[----:B------:R-:W-:-:S03]  /*1640*/  ISETP.NE.U32.AND P3, PT, RZ, UR4, PT ;  /* 0x00000004ff007c0c */ /* 0x000fc6000bf65070 */
[----:B------:R-:W0:Y:S01]  /*1650*/  @P0 LDC.64 R4, c[0x0][0xa28] ;  /* 0x00028a00ff040b82 */ /* 0x000e220000000a00 */
[----:B------:R-:W-:Y:S01]  /*1660*/  ISETP.NE.AND.EX P3, PT, RZ, UR5, PT, P3 ;  /* 0x00000005ff007c0c */ /* 0x000fe2000bf65330 */
[----:B-1----:R-:W-:-:S06]  /*1670*/  IMAD.WIDE R10, R27, 0x4, R6 ;  /* 0x000000041b0a7825 */ /* 0x002fcc00078e0206 */
[----:B------:R-:W1:Y:S01]  /*1680*/  @P1 LDC.64 R8, c[0x0][0xa18] ;  /* 0x00028600ff081b82 */ /* 0x000e620000000a00 */
[----:B------:R-:W-:Y:S02]  /*1690*/  ULDC UR4, c[0x0][0x288] ;  /* 0x0000a20000047ab9 */ /* 0x000fe40000000800 */
[----:B------:R-:W-:Y:S01]  /*16a0*/  IMAD.U32 R23, RZ, RZ, UR4 ;  /* 0x00000004ff177e24 */ /* 0x000fe2000f8e00ff */
[----:B--2---:R2:W-:Y:S01]  /*16b0*/  STL [R1+0x4c], R26 ;  /* 0x00004c1a01007387 */ /* 0x0045e20000100800 */
[----:B------:R-:W-:-:S03]  /*16c0*/  ULDC.64 UR4, c[0x0][0x418] ;  /* 0x0001060000047ab9 */ /* 0x000fc60000000a00 */
[----:B------:R2:W5:Y:S01]  /*16d0*/  @P3 LDG.E R28, desc[UR42][R10.64] ;  /* 0x0000002a0a1c3981 */ /* 0x000562000c1e1900 */
[----:B0-----:R-:W-:-:S05]  /*16e0*/  @P0 IMAD.WIDE R4, R27, 0x4, R4 ;  /* 0x000000041b040825 */ /* 0x001fca00078e0204 */
[----:B------:R2:W5:Y:S01]  /*16f0*/  @P0 LDG.E R0, desc[UR42][R4.64] ;  /* 0x0000002a04000981 */ /* 0x000562000c1e1900 */
[----:B-1----:R-:W-:-:S05]  /*1700*/  @P1 IMAD.WIDE R6, R27, 0x4, R8 ;  /* 0x000000041b061825 */ /* 0x002fca00078e0208 */
[----:B------:R2:W5:Y:S04]  /*1710*/  @P1 LDG.E R23, desc[UR42][R6.64] ;  /* 0x0000002a06171981 */ /* 0x000568000c1e1900 */
[----:B------:R2:W-:Y:S01]  /*1720*/  STL [R1+0x50], R27 ;  /* 0x0000501b01007387 */ /* 0x0005e20000100800 */
[----:B------:R-:W-:-:S03]  /*1730*/  UISETP.NE.U32.AND UP0, UPT, UR4, URZ, UPT ;  /* 0x0000003f0400728c */ /* 0x000fc6000bf05070 */
[----:B------:R-:W-:Y:S01]  /*1740*/  ULDC UR4, c[0x0][0x424] ;  /* 0x0001090000047ab9 */ /* 0x000fe20000000800 */
[----:B------:R-:W-:Y:S01]  /*1750*/  UISETP.NE.AND.EX UP0, UPT, UR5, URZ, UPT, UP0 ;  /* 0x0000003f0500728c */ /* 0x000fe2000bf05300 */
[----:B------:R-:W-:Y:S02]  /*1760*/  ISETP.NE.U32.AND P2, PT, RZ, UR6, PT ;  /* 0x00000006ff007c0c */ /* 0x000fe4000bf45070 */
[----:B------:R-:W-:Y:S01]  /*1770*/  ULDC UR5, c[0x0][0x2f0] ;  /* 0x0000bc0000057ab9 */ /* 0x000fe20000000800 */
[----:B------:R-:W-:Y:S01]  /*1780*/  USEL UR4, UR4, 0x1, UP0 ;  /* 0x0000000104047887 */ /* 0x000fe20008000000 */
[----:B------:R-:W-:-:S03]  /*1790*/  ISETP.NE.AND.EX P2, PT, RZ, UR7, PT, P2 ;  /* 0x00000007ff007c0c */ /* 0x000fc6000bf45320 */
[----:B------:R-:W-:-:S03]  /*17a0*/  UIMAD UR4, UR4, UR5, URZ ;  /* 0x00000005040472a4 */ /* 0x000fc6000f8e023f */
[----:B------:R-:W-:Y:S01]  /*17b0*/  ULDC UR5, c[0x0][0x348] ;  /* 0x0000d20000057ab9 */ /* 0x000fe20000000800 */
[----:B--2---:R-:W-:Y:S08]  /*17c0*/  @P1 BRA `(.L_x_2490) ;  /* 0x0000000000241947 */ /* 0x004ff00003800000 */
[----:B------:R-:W-:Y:S02]  /*17d0*/  ULDC.64 UR6, c[0x0][0xa00] ;  /* 0x0002800000067ab9 */ /* 0x000fe40000000a00 */
[----:B------:R-:W-:-:S04]  /*17e0*/  ISETP.NE.U32.AND P0, PT, RZ, UR6, PT ;  /* 0x00000006ff007c0c */ /* 0x000fc8000bf05070 */
[----:B------:R-:W-:-:S13]  /*17f0*/  ISETP.NE.AND.EX P0, PT, RZ, UR7, PT, P0 ;  /* 0x00000007ff007c0c */ /* 0x000fda000bf05300 */
[----:B------:R-:W-:Y:S05]  /*1800*/  @!P0 BRA `(.L_x_2490) ;  /* 0x0000000000148947 */ /* 0x000fea0003800000 */
[----:B------:R-:W0:Y:S02]  /*1810*/  LDC.64 R4, c[0x0][0xa00] ;  /* 0x00028000ff047b82 */ /* 0x000e240000000a00 */
[----:B0-----:R-:W-:-:S05]  /*1820*/  IMAD.WIDE R4, R27, 0x4, R4 ;  /* 0x000000041b047825 */ /* 0x001fca00078e0204 */
[----:B-----5:R-:W2:Y:S04]  /*1830*/  LDG.E R23, desc[UR42][R4.64] ;  /* 0x0000002a04177981 */ /* 0x020ea8000c1e1900 */
[----:B------:R-:W2:Y:S02]  /*1840*/  LDG.E R6, desc[UR42][R4.64+0x4] ;  /* 0x0000042a04067981 */ /* 0x000ea4000c1e1900 */
[----:B--2---:R-:W-:-:S07]  /*1850*/  IMAD.IADD R23, R6, 0x1, -R23 ;  /* 0x0000000106177824 */ /* 0x004fce00078e0a17 */
.L_x_2490:
[----:B------:R-:W-:Y:S02]  /*1860*/  IMAD.U32 R38, RZ, RZ, UR5 ;  /* 0x00000005ff267e24 */ /* 0x000fe4000f8e00ff */
[----:B------:R-:W-:Y:S01]  /*1870*/  IMAD.U32 R29, RZ, RZ, UR4 ;  /* 0x00000004ff1d7e24 */ /* 0x000fe2000f8e00ff */
[----:B------:R-:W-:Y:S06]  /*1880*/  @!P2 BRA `(.L_x_2491) ;  /* 0x000000000010a947 */ /* 0x000fec0003800000 */
[----:B------:R-:W0:Y:S02]  /*1890*/  LDC.64 R4, c[0x0][0xa20] ;  /* 0x00028800ff047b82 */ /* 0x000e240000000a00 */
[----:B0-----:R-:W-:-:S05]  /*18a0*/  IMAD.WIDE R4, R27, 0x4, R4 ;  /* 0x000000041b047825 */ /* 0x001fca00078e0204 */
[----:B------:R0:W5:Y:S01]  /*18b0*/  LDG.E R29, desc[UR42][R4.64] ;  /* 0x0000002a041d7981 */ /* 0x000162000c1e1900 */
[----:B------:R-:W-:Y:S05]  /*18c0*/  BRA `(.L_x_2492) ;  /* 0x0000000000107947 */ /* 0x000fea0003800000 */
.L_x_2491:
[----:B------:R-:W-:Y:S05]  /*18d0*/  @!P3 BRA `(.L_x_2492) ;  /* 0x00000000000cb947 */ /* 0x000fea0003800000 */
[----:B------:R-:W2:Y:S04]  /*18e0*/  LDG.E R4, desc[UR42][R10.64] ;  /* 0x0000002a0a047981 */ /* 0x000ea8000c1e1900 */
[----:B------:R-:W2:Y:S02]  /*18f0*/  LDG.E R29, desc[UR42][R10.64+0x4] ;  /* 0x0000042a0a1d7981 */ /* 0x000ea4000c1e1900 */
[----:B--2---:R-:W-:-:S07]  /*1900*/  IMAD.IADD R29, R29, 0x1, -R4 ;  /* 0x000000011d1d7824 */ /* 0x004fce00078e0a04 */
.L_x_2492:
[----:B------:R-:W-:Y:S01]  /*1910*/  ULDC.64 UR4, c[0x0][0xa10] ;  /* 0x0002840000047ab9 */ /* 0x000fe20000000a00 */
[----:B0-----:R-:W0:Y:S01]  /*1920*/  LDC R4, c[0x0][0x448] ;  /* 0x00011200ff047b82 */ /* 0x001e220000000800 */
[----:B------:R-:W-:-:S04]  /*1930*/  ISETP.NE.U32.AND P0, PT, RZ, UR4, PT ;  /* 0x00000004ff007c0c */ /* 0x000fc8000bf05070 */
[----:B------:R-:W-:Y:S01]  /*1940*/  ISETP.NE.AND.EX P0, PT, RZ, UR5, PT, P0 ;  /* 0x00000005ff007c0c */ /* 0x000fe2000bf05300 */
[----:B------:R-:W-:Y:S02]  /*1950*/  ULDC.64 UR4, c[0x0][0xa30] ;  /* 0x00028c0000047ab9 */ /* 0x000fe40000000a00 */
[----:B------:R-:W-:-:S04]  /*1960*/  ISETP.NE.U32.AND P1, PT, RZ, UR4, PT ;  /* 0x00000004ff007c0c */ /* 0x000fc8000bf25070 */
[----:B------:R-:W-:-:S06]  /*1970*/  ISETP.NE.AND.EX P1, PT, RZ, UR5, PT, P1 ;  /* 0x00000005ff007c0c */ /* 0x000fcc000bf25310 */
[----:B------:R-:W1:Y:S08]  /*1980*/  @P0 LDC.64 R6, c[0x0][0xa10] ;  /* 0x00028400ff060b82 */ /* 0x000e700000000a00 */
[----:B------:R-:W2:Y:S01]  /*1990*/  @P1 LDC.64 R8, c[0x0][0xa30] ;  /* 0x00028c00ff081b82 */ /* 0x000ea20000000a00 */
[----:B-1----:R-:W-:-:S05]  /*19a0*/  @P0 IMAD.WIDE R6, R27, 0x4, R6 ;  /* 0x000000041b060825 */ /* 0x002fca00078e0206 */
[----:B------:R-:W3:Y:S04]  /*19b0*/  @P0 LDG.E R3, desc[UR42][R6.64] ;  /* 0x0000002a06030981 */ /* 0x000ee8000c1e1900 */
[----:B------:R1:W3:Y:S01]  /*19c0*/  @P0 LDG.E R10, desc[UR42][R6.64+0x4] ;  /* 0x0000042a060a0981 */ /* 0x0002e2000c1e1900 */
[----:B-----5:R-:W-:Y:S02]  /*19d0*/  IMAD.MOV.U32 R24, RZ, RZ, R29 ;  /* 0x000000ffff187224 */ /* 0x020fe400078e001d */
[----:B--2---:R-:W-:-:S05]  /*19e0*/  @P1 IMAD.WIDE R8, R27, 0x4, R8 ;  /* 0x000000041b081825 */ /* 0x004fca00078e0208 */
[----:B------:R2:W5:Y:S01]  /*19f0*/  @P1 LDG.E R24, desc[UR42][R8.64] ;  /* 0x0000002a08181981 */ /* 0x000562000c1e1900 */
[----:B0-----:R-:W-:Y:S01]  /*1a00*/  ISETP.NE.AND P1, PT, R4, 0x1, PT ;  /* 0x000000010400780c */ /* 0x001fe20003f25270 */
[----:B------:R-:W-:Y:S01]  /*1a10*/  IMAD.SHL.U32 R199, R25, 0x40, RZ ;  /* 0x0000004019c77824 */ /* 0x000fe200078e00ff */
[----:B------:R-:W0:Y:S01]  /*1a20*/  LDC.64 R4, c[0x0][0x9e0] ;  /* 0x00027800ff047b82 */ /* 0x000e220000000a00 */
[----:B------:R-:W-:Y:S02]  /*1a30*/  IMAD.IADD R13, R29, 0x1, -R0 ;  /* 0x000000011d0d7824 */ /* 0x000fe400078e0a00 */
[----:B------:R-:W-:-:S04]  /*1a40*/  VIADD R0, R199, 0x3f ;  /* 0x0000003fc7007836 */ /* 0x000fc80000000000 */
[----:B-1----:R-:W-:-:S04]  /*1a50*/  IMAD.MOV.U32 R6, RZ, RZ, R0 ;  /* 0x000000ffff067224 */ /* 0x002fc800078e0000 */
[----:B------:R-:W1:Y:S08]  /*1a60*/  @P1 LDC R11, c[0x0][0x44c] ;  /* 0x00011300ff0b1b82 */ /* 0x000e700000000800 */
[----:B------:R-:W4:Y:S01]  /*1a70*/  @P1 LDC R12, c[0x0][0x450] ;  /* 0x00011400ff0c1b82 */ /* 0x000f220000000800 */
[----:B0-----:R-:W-:Y:S01]  /*1a80*/  ISETP.GE.AND P2, PT, R5, 0x1, PT ;  /* 0x000000010500780c */ /* 0x001fe20003f46270 */
[----:B---3--:R-:W-:-:S02]  /*1a90*/  @P0 IMAD.IADD R38, R10, 0x1, -R3 ;  /* 0x000000010a260824 */ /* 0x008fc400078e0a03 */
[----:B-1----:R-:W-:-:S04]  /*1aa0*/  @P1 IMAD.HI.U32 R3, R0, R11, RZ ;  /* 0x0000000b00031227 */ /* 0x002fc800078e00ff */
[----:B------:R-:W-:Y:S01]  /*1ab0*/  IMAD.IADD R189, R13, 0x1, R38 ;  /* 0x000000010dbd7824 */ /* 0x000fe200078e0226 */
[----:B----4-:R-:W-:-:S03]  /*1ac0*/  @P1 SHF.R.U32.HI R6, RZ, R12, R3 ;  /* 0x0000000cff061219 */ /* 0x010fc60000011603 */
[C---:B------:R-:W-:Y:S01]  /*1ad0*/  VIADD R0, R189.reuse, 0x3f ;  /* 0x0000003fbd007836 */ /* 0x040fe20000000000 */
[----:B------:R-:W-:-:S04]  /*1ae0*/  IADD3 R7, R189, 0x1, -R23 ;  /* 0x00000001bd077810 */ /* 0x000fc80007ffe817 */
[----:B------:R-:W-:Y:S01]  /*1af0*/  SHF.R.S32.HI R3, RZ, 0x1f, R0 ;  /* 0x0000001fff037819 */ /* 0x000fe20000011400 */
[----:B--2---:R-:W-:-:S03]  /*1b00*/  IMAD.IADD R9, R7, 0x1, R6 ;  /* 0x0000000107097824 */ /* 0x004fc600078e0206 */
[----:B------:R-:W-:Y:S01]  /*1b10*/  LEA.HI R3, R3, R0, RZ, 0x6 ;  /* 0x0000000003037211 */ /* 0x000fe200078f30ff */
[----:B------:R-:W-:-:S03]  /*1b20*/  IMAD.IADD R4, R9, 0x1, R4 ;  /* 0x0000000109047824 */ /* 0x000fc600078e0204 */
[----:B------:R-:W-:Y:S01]  /*1b30*/  SHF.R.S32.HI R168, RZ, 0x6, R3 ;  /* 0x00000006ffa87819 */ /* 0x000fe20000011403 */
        /* <DEDUP_REMOVED lines=12> */
.L_x_2495:
[----:B------:R-:W-:-:S13]  /*1c00*/  ISETP.NE.AND P0, PT, R5, 0x1, PT ;  /* 0x000000010500780c */ /* 0x000fda0003f05270 */
[----:B------:R-:W0:Y:S02]  /*1c10*/  @P0 LDC.64 R6, c[0x0][0x9e8] ;  /* 0x00027a00ff060b82 */ /* 0x000e240000000a00 */
[----:B0-----:R-:W-:-:S05]  /*1c20*/  @P0 IMAD.HI.U32 R6, R0, R6, RZ ;  /* 0x0000000600060227 */ /* 0x001fca00078e00ff */
[----:B------:R-:W-:-:S07]  /*1c30*/  @P0 SHF.R.U32.HI R0, RZ, R7, R6 ;  /* 0x00000007ff000219 */ /* 0x000fce0000011606 */
.L_x_2496:
[----:B------:R-:W-:Y:S05]  /*1c40*/  BSYNC B0 ;  /* 0x0000000000007941 */ /* 0x000fea0003800000 */
.L_x_2494:
[----:B------:R-:W-:-:S05]  /*1c50*/  IMAD R3, R0, R5, R5 ;  /* 0x0000000500037224 */ /* 0x000fca00078e0205 */
[----:B------:R-:W-:-:S07]  /*1c60*/  VIMNMX R4, R4, R3, PT ;  /* 0x0000000304047248 */ /* 0x000fce0003fe0100 */
.L_x_2493:
[----:B------:R-:W0:Y:S01]  /*1c70*/  @P1 LDC R0, c[0x0][0x44c] ;  /* 0x00011300ff001b82 */ /* 0x000e220000000800 */
[----:B------:R-:W-:Y:S01]  /*1c80*/  IMAD.MOV.U32 R3, RZ, RZ, R199 ;  /* 0x000000ffff037224 */ /* 0x000fe200078e00c7 */
[----:B------:R-:W-:Y:S01]  /*1c90*/  ULDC UR4, c[0x0][0x9dc] ;  /* 0x0002770000047ab9 */ /* 0x000fe20000000800 */
[----:B------:R-:W-:-:S05]  /*1ca0*/  IMAD.IADD R40, R189, 0x1, -R23 ;  /* 0x00000001bd287824 */ /* 0x000fca00078e0a17 */
[----:B------:R-:W1:Y:S01]  /*1cb0*/  @P1 LDC R7, c[0x0][0x450] ;  /* 0x00011400ff071b82 */ /* 0x000e620000000800 */
[----:B0-----:R-:W-:-:S05]  /*1cc0*/  @P1 IMAD.HI.U32 R0, R199, R0, RZ ;  /* 0x00000000c7001227 */ /* 0x001fca00078e00ff */
[----:B-1----:R-:W-:-:S05]  /*1cd0*/  @P1 SHF.R.U32.HI R3, RZ, R7, R0 ;  /* 0x00000007ff031219 */ /* 0x002fca0000011600 */
[----:B------:R-:W-:-:S04]  /*1ce0*/  IMAD.IADD R0, R40, 0x1, R3 ;  /* 0x0000000128007824 */ /* 0x000fc800078e0203 */
[----:B------:R-:W-:Y:S01]  /*1cf0*/  VIADD R3, R0, -UR4 ;  /* 0x8000000400037c36 */ /* 0x000fe20008000000 */
[----:B------:R-:W-:Y:S06]  /*1d00*/  @!P2 BRA `(.L_x_2497) ;  /* 0x000000000044a947 */ /* 0x000fec0003800000 */
[----:B------:R-:W-:Y:S01]  /*1d10*/  ISETP.GT.AND P0, PT, R0, -0x1, PT ;  /* 0xffffffff0000780c */ /* 0x000fe20003f04270 */
[----:B------:R-:W-:-:S12]  /*1d20*/  BSSY B0, `(.L_x_2498) ;  /* 0x000000d000007945 */ /* 0x000fd80003800000 */
        /* <DEDUP_REMOVED lines=8> */
.L_x_2499:
[----:B------:R-:W-:-:S13]  /*1db0*/  ISETP.NE.AND P0, PT, R5, 0x1, PT ;  /* 0x000000010500780c */ /* 0x000fda0003f05270 */
[----:B------:R-:W0:Y:S02]  /*1dc0*/  @P0 LDC.64 R6, c[0x0][0x9e8] ;  /* 0x00027a00ff060b82 */ /* 0x000e240000000a00 */
[----:B0-----:R-:W-:-:S05]  /*1dd0*/  @P0 IMAD.HI.U32 R6, R0, R6, RZ ;  /* 0x0000000600060227 */ /* 0x001fca00078e00ff */
[----:B------:R-:W-:-:S07]  /*1de0*/  @P0 SHF.R.U32.HI R0, RZ, R7, R6 ;  /* 0x00000007ff000219 */ /* 0x000fce0000011606 */
.L_x_2500:
[----:B------:R-:W-:Y:S05]  /*1df0*/  BSYNC B0 ;  /* 0x0000000000007941 */ /* 0x000fea0003800000 */
.L_x_2498:
[----:B------:R-:W-:-:S05]  /*1e00*/  IMAD R0, R0, R5, RZ ;  /* 0x0000000500007224 */ /* 0x000fca00078e02ff */
[----:B------:R-:W-:-:S07]  /*1e10*/  VIMNMX R3, R3, R0, !PT ;  /* 0x0000000003037248 */ /* 0x000fce0007fe0100 */
.L_x_2497:
[----:B------:R-:W-:Y:S01]  /*1e20*/  VIADD R4, R4, 0x3f ;  /* 0x0000003f04047836 */ /* 0x000fe20000000000 */
[----:B------:R-:W-:-:S04]  /*1e30*/  SHF.R.S32.HI R0, RZ, 0x1f, R3 ;  /* 0x0000001fff007819 */ /* 0x000fc80000011403 */
[----:B------:R-:W-:Y:S02]  /*1e40*/  SHF.R.S32.HI R5, RZ, 0x1f, R4 ;  /* 0x0000001fff057819 */ /* 0x000fe40000011404 */
[----:B------:R-:W-:Y:S02]  /*1e50*/  LEA.HI R0, R0, R3, RZ, 0x6 ;  /* 0x0000000300007211 */ /* 0x000fe400078f30ff */
[----:B------:R-:W-:Y:S02]  /*1e60*/  LEA.HI R5, R5, R4, RZ, 0x6 ;  /* 0x0000000405057211 */ /* 0x000fe400078f30ff */
[----:B------:R-:W-:Y:S02]  /*1e70*/  SHF.R.S32.HI R0, RZ, 0x6, R0 ;  /* 0x00000006ff007819 */ /* 0x000fe40000011400 */
[----:B------:R-:W-:Y:S02]  /*1e80*/  SHF.R.S32.HI R5, RZ, 0x6, R5 ;  /* 0x00000006ff057819 */ /* 0x000fe40000011405 */
[----:B------:R-:W-:-:S02]  /*1e90*/  VIMNMX R0, RZ, R0, !PT ;  /* 0x00000000ff007248 */ /* 0x000fc40007fe0100 */
[----:B------:R-:W-:-:S03]  /*1ea0*/  VIMNMX R5, R168, R5, PT ;  /* 0x00000005a8057248 */ /* 0x000fc60003fe0100 */
[--C-:B------:R-:W-:Y:S02]  /*1eb0*/  IMAD R0, R0, 0x40, -R13.reuse ;  /* 0x0000004000007824 */ /* 0x100fe400078e0a0d */
[----:B------:R-:W-:-:S03]  /*1ec0*/  IMAD R5, R5, 0x40, -R13 ;  /* 0x0000004005057824 */ /* 0x000fc600078e0a0d */
[----:B------:R-:W-:Y:S02]  /*1ed0*/  VIMNMX R0, RZ, R0, !PT ;  /* 0x00000000ff007248 */ /* 0x000fe40007fe0100 */
[----:B------:R-:W-:Y:S02]  /*1ee0*/  VIMNMX R5, R5, R38, PT ;  /* 0x0000002605057248 */ /* 0x000fe40003fe0100 */
[----:B------:R-:W-:Y:S02]  /*1ef0*/  SHF.R.U32.HI R39, RZ, 0x6, R0 ;  /* 0x00000006ff277819 */ /* 0x000fe40000011600 */
[----:B------:R-:W-:-:S03]  /*1f00*/  ISETP.GT.AND P0, PT, R5, R0, PT ;  /* 0x000000000500720c */ /* 0x000fc60003f04270 */
[----:B------:R-:W-:-:S10]  /*1f10*/  IMAD.MOV.U32 R25, RZ, RZ, R39 ;  /* 0x000000ffff197224 */ /* 0x000fd400078e0027 */
[----:B------:R-:W-:-:S05]  /*1f20*/  @P0 VIADD R3, R5, 0x3f ;  /* 0x0000003f05030836 */ /* 0x000fca0000000000 */
[----:B------:R-:W-:-:S04]  /*1f30*/  @P0 SHF.R.S32.HI R0, RZ, 0x1f, R3 ;  /* 0x0000001fff000819 */ /* 0x000fc80000011403 */
[----:B------:R-:W-:-:S04]  /*1f40*/  @P0 LEA.HI R0, R0, R3, RZ, 0x6 ;  /* 0x0000000300000211 */ /* 0x000fc800078f30ff */
[----:B------:R-:W-:Y:S02]  /*1f50*/  @P0 SHF.R.S32.HI R25, RZ, 0x6, R0 ;  /* 0x00000006ff190819 */ /* 0x000fe40000011400 */
[----:B------:R-:W-:Y:S02]  /*1f60*/  PLOP3.LUT P0, PT, PT, PT, PT, 0x80, 0x0 ;  /* 0x000000000000781c */ /* 0x000fe40003f0f070 */
[----:B------:R-:W-:-:S13]  /*1f70*/  ISETP.GT.AND P1, PT, R25, R39, PT ;  /* 0x000000271900720c */ /* 0x000fda0003f24270 */
[----:B------:R-:W-:Y:S05]  /*1f80*/  @!P1 BRA `(.L_x_2501) ;  /* 0x0000002c00f09947 */ /* 0x000fea0003800000 */
        /* <DEDUP_REMOVED lines=20> */
.L_x_2503:
[----:B------:R-:W-:Y:S05]  /*20d0*/  BSYNC B6 ;  /* 0x0000000000067941 */ /* 0x000fea0003800000 */
.L_x_2502:
        /* <DEDUP_REMOVED lines=20> */
.L_x_2505:
[----:B------:R-:W-:Y:S05]  /*2220*/  BSYNC B6 ;  /* 0x0000000000067941 */ /* 0x000fea0003800000 */
.L_x_2504:
[----:B------:R-:W-:Y:S01]  /*2230*/  ULDC.64 UR4, c[0x0][0x9f8] ;  /* 0x00027e0000047ab9 */ /* 0x000fe20000000a00 */
[----:B------:R-:W-:Y:S01]  /*2240*/  IMAD.MOV.U32 R0, RZ, RZ, R27 ;  /* 0x000000ffff007224 */ /* 0x000fe200078e001b */
[----:B------:R-:W-:Y:S01]  /*2250*/  ISETP.NE.U32.AND P0, PT, RZ, UR4, PT ;  /* 0x00000004ff007c0c */ /* 0x000fe2000bf05070 */
[----:B------:R-:W0:Y:S01]  /*2260*/  S2R R31, SR_TID.X ;  /* 0x00000000001f7919 */ /* 0x000e220000002100 */
[----:B------:R-:W1:Y:S08]  /*2270*/  LDC R15, c[0x0][0x3f4] ;  /* 0x0000fd00ff0f7b82 */ /* 0x000e700000000800 */
[----:B------:R-:W2:Y:S01]  /*2280*/  LDC.64 R4, c[0x0][0x408] ;  /* 0x00010200ff047b82 */ /* 0x000ea20000000a00 */
[----:B------:R-:W-:-:S07]  /*2290*/  ISETP.NE.AND.EX P0, PT, RZ, UR5, PT, P0 ;  /* 0x00000005ff007c0c */ /* 0x000fce000bf05300 */
[----:B------:R-:W3:Y:S01]  /*22a0*/  LDC.64 R42, c[0x0][0x3f8] ;  /* 0x0000fe00ff2a7b82 */ /* 0x000ee20000000a00 */
[----:B------:R-:W-:Y:S01]  /*22b0*/  SHF.R.S32.HI R9, RZ, 0x1f, R193 ;  /* 0x0000001fff097819 */ /* 0x000fe200000114c1 */
[----:B------:R-:W4:Y:S01]  /*22c0*/  S2R R49, SR_TID.X ;  /* 0x0000000000317919 */ /* 0x000f220000002100 */
[----:B------:R-:W-:Y:S01]  /*22d0*/  SHF.R.S32.HI R195, RZ, 0x1f, R194 ;  /* 0x0000001fffc37819 */ /* 0x000fe200000114c2 */
[----:B------:R-:W-:-:S04]  /*22e0*/  ULDC UR4, c[0x0][0x2f4] ;  /* 0x0000bd0000047ab9 */ /* 0x000fc80000000800 */
[----:B------:R-:W0:Y:S02]  /*22f0*/  @P0 LDC.64 R6, c[0x0][0x9f8] ;  /* 0x00027e00ff060b82 */ /* 0x000e240000000a00 */
[----:B0-----:R-:W-:-:S05]  /*2300*/  @P0 IMAD.WIDE R6, R27, 0x4, R6 ;  /* 0x000000041b060825 */ /* 0x001fca00078e0206 */
[----:B------:R0:W4:Y:S01]  /*2310*/  @P0 LDG.E R0, desc[UR42][R6.64] ;  /* 0x0000002a06000981 */ /* 0x000122000c1e1900 */
[----:B------:R-:W-:Y:S01]  /*2320*/  VIADD R31, R31, 0xffffff80 ;  /* 0xffffff801f1f7836 */ /* 0x000fe20000000000 */
[----:B-1----:R-:W-:Y:S01]  /*2330*/  ISETP.GE.AND P3, PT, R16, R15, PT ;  /* 0x0000000f1000720c */ /* 0x002fe20003f66270 */
[-C--:B---3--:R-:W-:Y:S01]  /*2340*/  IMAD R8, R9, R42.reuse, RZ ;  /* 0x0000002a09087224 */ /* 0x088fe200078e02ff */
[----:B------:R-:W-:Y:S01]  /*2350*/  SHF.L.U64.HI R41, R42, 0x6, R43 ;  /* 0x000000062a297819 */ /* 0x000fe2000001022b */
[C---:B------:R-:W-:Y:S01]  /*2360*/  IMAD.WIDE.U32 R20, R193.reuse, R42, R194 ;  /* 0x0000002ac1147225 */ /* 0x040fe200078e00c2 */
[----:B------:R-:W-:Y:S02]  /*2370*/  SHF.R.S32.HI R30, RZ, 0x1f, R31 ;  /* 0x0000001fff1e7819 */ /* 0x000fe4000001141f */
[----:B--2---:R-:W-:Y:S01]  /*2380*/  SHF.L.U64.HI R44, R4, 0x6, R5 ;  /* 0x00000006042c7819 */ /* 0x004fe20000010205 */
[----:B------:R-:W-:Y:S01]  /*2390*/  IMAD R11, R193, R43, R8 ;  /* 0x0000002bc10b7224 */ /* 0x000fe200078e0208 */
[----:B------:R-:W-:Y:S01]  /*23a0*/  LEA.HI R30, R30, R31, RZ, 0x2 ;  /* 0x0000001f1e1e7211 */ /* 0x000fe200078f10ff */
[----:B0-----:R-:W-:Y:S01]  /*23b0*/  IMAD R6, R9, R4, RZ ;  /* 0x0000000409067224 */ /* 0x001fe200078e02ff */
[----:B------:R-:W-:Y:S01]  /*23c0*/  SEL R7, R15, RZ, P3 ;  /* 0x000000ff0f077207 */ /* 0x000fe20001800000 */
[----:B------:R-:W-:Y:S01]  /*23d0*/  IMAD.WIDE.U32 R32, R193, R42, R16 ;  /* 0x0000002ac1207225 */ /* 0x000fe200078e0010 */
[----:B------:R-:W-:-:S02]  /*23e0*/  LOP3.LUT R30, R30, 0xfffffffc, RZ, 0xc0, !PT ;  /* 0xfffffffc1e1e7812 */ /* 0x000fc400078ec0ff */
[----:B-----5:R-:W-:Y:S01]  /*23f0*/  SHF.R.S32.HI R9, RZ, 0x1f, R24 ;  /* 0x0000001fff097819 */ /* 0x020fe20000011418 */
[C---:B------:R-:W-:Y:S01]  /*2400*/  IMAD.IADD R7, R16.reuse, 0x1, R7 ;  /* 0x0000000110077824 */ /* 0x040fe200078e0207 */
[----:B------:R-:W-:Y:S01]  /*2410*/  SHF.R.S32.HI R47, RZ, 0x1f, R26 ;  /* 0x0000001fff2f7819 */ /* 0x000fe2000001141a */
[----:B------:R-:W-:Y:S01]  /*2420*/  IMAD.IADD R30, R31, 0x1, -R30 ;  /* 0x000000011f1e7824 */ /* 0x000fe200078e0a1e */
[----:B------:R-:W-:Y:S01]  /*2430*/  ISETP.GE.AND P2, PT, R16, UR4, PT ;  /* 0x0000000410007c0c */ /* 0x000fe2000bf46270 */
[----:B------:R-:W0:Y:S01]  /*2440*/  S2R R31, SR_TID.X ;  /* 0x00000000001f7919 */ /* 0x000e220000002100 */
[----:B------:R-:W-:Y:S01]  /*2450*/  IMAD R13, R193, R5, R6 ;  /* 0x00000005c10d7224 */ /* 0x000fe200078e0206 */
[----:B------:R-:W-:Y:S01]  /*2460*/  SHF.R.S32.HI R6, RZ, 0x1f, R7 ;  /* 0x0000001fff067819 */ /* 0x000fe20000011407 */
[C---:B------:R-:W-:Y:S01]  /*2470*/  IMAD R8, R9.reuse, R42, RZ ;  /* 0x0000002a09087224 */ /* 0x040fe200078e02ff */
[----:B------:R-:W-:Y:S01]  /*2480*/  ISETP.GE.AND P1, PT, R190, UR4, PT ;  /* 0x00000004be007c0c */ /* 0x000fe2000bf26270 */
[-C--:B------:R-:W-:Y:S01]  /*2490*/  IMAD R9, R9, R4.reuse, RZ ;  /* 0x0000000409097224 */ /* 0x080fe200078e02ff */
[----:B------:R-:W-:Y:S01]  /*24a0*/  LEA.HI R27, R6, R7, RZ, 0x3 ;  /* 0x00000007061b7211 */ /* 0x000fe200078f18ff */
[----:B------:R-:W-:Y:S01]  /*24b0*/  IMAD.SHL.U32 R6, R200, 0x40, RZ ;  /* 0x00000040c8067824 */ /* 0x000fe200078e00ff */
[----:B----4-:R-:W-:Y:S01]  /*24c0*/  LEA.HI R49, R49, 0x8, RZ, 0x19 ;  /* 0x0000000831317811 */ /* 0x010fe200078fc8ff */
[----:B------:R-:W-:Y:S01]  /*24d0*/  IMAD R7, R24, R43, R8 ;  /* 0x0000002b18077224 */ /* 0x000fe200078e0208 */
[----:B------:R-:W-:Y:S01]  /*24e0*/  LOP3.LUT R55, R27, 0xfffffff8, RZ, 0xc0, !PT ;  /* 0xfffffff81b377812 */ /* 0x000fe200078ec0ff */
[----:B------:R-:W-:Y:S01]  /*24f0*/  IMAD R48, R30, 0x40, R193 ;  /* 0x000000401e307824 */ /* 0x000fe200078e02c1 */
[----:B------:R-:W-:Y:S01]  /*2500*/  LOP3.LUT R43, R6, 0x1c0, RZ, 0xc0, !PT ;  /* 0x000001c0062b7812 */ /* 0x000fe200078ec0ff */
[----:B------:R-:W-:Y:S01]  /*2510*/  IMAD R9, R24, R5, R9 ;  /* 0x0000000518097224 */ /* 0x000fe200078e0209 */
[----:B------:R-:W-:Y:S01]  /*2520*/  SHF.R.S32.HI R60, RZ, 0x1f, R55 ;  /* 0x0000001fff3c7819 */ /* 0x000fe20000011437 */
[----:B------:R-:W-:Y:S01]  /*2530*/  IMAD.WIDE.U32 R34, R193, R4, R194 ;  /* 0x00000004c1227225 */ /* 0x000fe200078e00c2 */
[----:B------:R-:W-:-:S02]  /*2540*/  SHF.R.U32.HI R46, RZ, 0x3, R43 ;  /* 0x00000003ff2e7819 */ /* 0x000fc4000001162b */
[--C-:B------:R-:W-:Y:S01]  /*2550*/  LOP3.LUT R5, R43, 0x18, R16.reuse, 0xf8, !PT ;  /* 0x000000182b057812 */ /* 0x100fe200078ef810 */
[----:B------:R-:W-:-:S03]  /*2560*/  IMAD.WIDE.U32 R36, R193, R4, R16 ;  /* 0x00000004c1247225 */ /* 0x000fc600078e0010 */
[----:B------:R-:W-:Y:S01]  /*2570*/  LOP3.LUT R5, R5, R46, RZ, 0x3c, !PT ;  /* 0x0000002e05057212 */ /* 0x000fe200078e3cff */
[----:B------:R-:W-:Y:S02]  /*2580*/  IMAD.IADD R21, R21, 0x1, R11 ;  /* 0x0000000115157824 */ /* 0x000fe400078e020b */
[----:B------:R-:W-:Y:S02]  /*2590*/  IMAD.IADD R33, R11, 0x1, R33 ;  /* 0x000000010b217824 */ /* 0x000fe400078e0221 */
[----:B------:R-:W-:Y:S02]  /*25a0*/  IMAD.IADD R35, R35, 0x1, R13 ;  /* 0x0000000123237824 */ /* 0x000fe400078e020d */
[----:B------:R-:W-:Y:S02]  /*25b0*/  IMAD.IADD R37, R13, 0x1, R37 ;  /* 0x000000010d257824 */ /* 0x000fe400078e0225 */
[----:B------:R-:W-:-:S04]  /*25c0*/  IMAD.WIDE.U32 R20, R24, R42, R20 ;  /* 0x0000002a18147225 */ /* 0x000fc800078e0014 */
[----:B0-----:R-:W-:Y:S02]  /*25d0*/  VIADD R31, R31, 0xffffff80 ;  /* 0xffffff801f1f7836 */ /* 0x001fe40000000000 */
[----:B------:R-:W-:-:S03]  /*25e0*/  IMAD.WIDE.U32 R32, R24, R42, R32 ;  /* 0x0000002a18207225 */ /* 0x000fc600078e0020 */
[----:B------:R-:W-:Y:S01]  /*25f0*/  SHF.R.S32.HI R30, RZ, 0x1f, R31 ;  /* 0x0000001fff1e7819 */ /* 0x000fe2000001141f */
[----:B------:R-:W-:-:S03]  /*2600*/  IMAD.WIDE.U32 R34, R24, R4, R34 ;  /* 0x0000000418227225 */ /* 0x000fc600078e0022 */
[----:B------:R-:W-:Y:S01]  /*2610*/  LEA.HI R30, R30, R31, RZ, 0x5 ;  /* 0x0000001f1e1e7211 */ /* 0x000fe200078f28ff */
[----:B------:R-:W-:-:S03]  /*2620*/  IMAD.WIDE.U32 R36, R24, R4, R36 ;  /* 0x0000000418247225 */ /* 0x000fc600078e0024 */
[----:B------:R-:W-:Y:S01]  /*2630*/  SHF.R.S32.HI R30, RZ, 0x5, R30 ;  /* 0x00000005ff1e7819 */ /* 0x000fe2000001141e */
[----:B------:R-:W-:Y:S02]  /*2640*/  IMAD.IADD R3, R28, 0x1, R29 ;  /* 0x000000011c037824 */ /* 0x000fe400078e021d */
[----:B------:R-:W-:Y:S02]  /*2650*/  IMAD.SHL.U32 R42, R42, 0x40, RZ ;  /* 0x000000402a2a7824 */ /* 0x000fe400078e00ff */
[----:B------:R-:W-:Y:S01]  /*2660*/  IMAD R51, R30, 0x200, R5 ;  /* 0x000002001e337824 */ /* 0x000fe200078e0205 */
[----:B------:R-:W-:Y:S01]  /*2670*/  LOP3.LUT R5, R43, 0x38, R27, 0xf8, !PT ;  /* 0x000000382b057812 */ /* 0x000fe200078ef81b */
[----:B------:R-:W-:Y:S02]  /*2680*/  IMAD.SHL.U32 R45, R4, 0x40, RZ ;  /* 0x00000040042d7824 */ /* 0x000fe400078e00ff */
[----:B------:R-:W-:Y:S01]  /*2690*/  IMAD.SHL.U32 R50, R15, 0x2, RZ ;  /* 0x000000020f327824 */ /* 0x000fe200078e00ff */
[----:B------:R-:W-:Y:S01]  /*26a0*/  LOP3.LUT R5, R5, R46, RZ, 0x3c, !PT ;  /* 0x0000002e05057212 */ /* 0x000fe200078e3cff */
[----:B------:R-:W-:-:S02]  /*26b0*/  IMAD.IADD R53, R21, 0x1, R7 ;  /* 0x0000000115357824 */ /* 0x000fc400078e0207 */
[----:B------:R-:W-:Y:S02]  /*26c0*/  IMAD.IADD R54, R7, 0x1, R33 ;  /* 0x0000000107367824 */ /* 0x000fe400078e0221 */
[----:B------:R-:W-:Y:S02]  /*26d0*/  IMAD.IADD R58, R35, 0x1, R9 ;  /* 0x00000001233a7824 */ /* 0x000fe400078e0209 */
[----:B------:R-:W-:Y:S02]  /*26e0*/  IMAD.IADD R59, R9, 0x1, R37 ;  /* 0x00000001093b7824 */ /* 0x000fe400078e0225 */
[----:B------:R-:W-:Y:S01]  /*26f0*/  IMAD R61, R30, 0x200, R5 ;  /* 0x000002001e3d7824 */ /* 0x000fe200078e0205 */
[----:B------:R-:W-:-:S07]  /*2700*/  SHF.R.S32.HI R52, RZ, 0x1f, R0 ;  /* 0x0000001fff347819 */ /* 0x000fce0000011400 */
.L_x_2538:
[----:B0-----:R-:W0:Y:S01]  /*2710*/  LDC R64, c[0x0][0x430] ;  /* 0x00010c00ff407b82 */ /* 0x001e220000000800 */
[----:B------:R-:W-:Y:S02]  /*2720*/  VIADD R25, R25, 0xffffffff ;  /* 0xffffffff19197836 */ /* 0x000fe40000000000 */
[----:B------:R-:W-:Y:S02]  /*2730*/  IMAD.MOV.U32 R63, RZ, RZ, RZ ;  /* 0x000000ffff3f7224 */ /* 0x000fe400078e00ff */
[----:B------:R-:W-:-:S03]  /*2740*/  IMAD R4, R25, 0x40, R48 ;  /* 0x0000004019047824 */ /* 0x000fc600078e0230 */
[----:B------:R-:W1:Y:S01]  /*2750*/  LDC R71, c[0x0][0x3f4] ;  /* 0x0000fd00ff477b82 */ /* 0x000e620000000800 */
        /* <DEDUP_REMOVED lines=8> */
[----:B----4-:R-:W4:Y:S01]  /*27e0*/  @P4 LDC R10, c[0x0][0x438] ;  /* 0x00010e00ff0a4b82 */ /* 0x010f220000000800 */
        /* <DEDUP_REMOVED lines=11> */
[----:B------:R-:W-:Y:S01]  /*28a0*/  IMAD.MOV R7, RZ, RZ, -R8 ;  /* 0x000000ffff077224 */ /* 0x000fe200078e0a08 */
[----:B------:R-:W-:Y:S05]  /*28b0*/  YIELD ;  /* 0x0000000000007946 */ /* 0x000fea0003800000 */
[----:B------:R-:W-:Y:S01]  /*28c0*/  IMAD.SHL.U32 R72, R192, 0x1000, RZ ;  /* 0x00001000c0487824 */ /* 0x000fe200078e00ff */
[----:B------:R-:W-:Y:S01]  /*28d0*/  BSSY B0, `(.L_x_2506) ;  /* 0x00001c1000007945 */ /* 0x000fe20003800000 */
[----:B------:R-:W-:Y:S01]  /*28e0*/  IMAD R64, R64, R7, R12 ;  /* 0x0000000740407224 */ /* 0x000fe200078e020c */
[----:B------:R-:W-:Y:S01]  /*28f0*/  ISETP.GT.AND P4, PT, R25, R39, PT ;  /* 0x000000271900720c */ /* 0x000fe20003f84270 */
[----:B------:R-:W-:-:S04]  /*2900*/  IMAD.IADD R7, R51, 0x1, R72 ;  /* 0x0000000133077824 */ /* 0x000fc800078e0248 */
[----:B------:R-:W-:Y:S01]  /*2910*/  IMAD R73, R7, 0x2, R2 ;  /* 0x0000000207497824 */ /* 0x000fe200078e0202 */
[----:B0-----:R-:W-:Y:S07]  /*2920*/  @!P0 BRA `(.L_x_2507) ;  /* 0x0000001800108947 */ /* 0x001fee0003800000 */
        /* <DEDUP_REMOVED lines=10> */
[----:B------:R-:W-:Y:S01]  /*29d0*/  ULDC.64 UR4, c[0x0][0x310] ;  /* 0x0000c40000047ab9 */ /* 0x000fe20000000a00 */
[----:B------:R-:W-:-:S02]  /*29e0*/  IMAD R11, R10, R42, R11 ;  /* 0x0000002a0a0b7224 */ /* 0x000fc400078e020b */
        /* <DEDUP_REMOVED lines=14> */
[----:B------:R-:W-:Y:S01]  /*2ad0*/  IMAD.IADD R11, R5, 0x1, R11 ;  /* 0x00000001050b7824 */ /* 0x000fe200078e020b */
[----:B------:R-:W-:Y:S07]  /*2ae0*/  @!P0 BRA `(.L_x_2508) ;  /* 0x0000000800d08947 */ /* 0x000fee0003800000 */
        /* <DEDUP_REMOVED lines=9> */
[----:B------:R-:W-:Y:S01]  /*2b80*/  IMAD R8, R44, R25, RZ ;  /* 0x000000192c087224 */ /* 0x000fe200078e02ff */
[----:B------:R-:W-:Y:S01]  /*2b90*/  ULDC.64 UR4, c[0x0][0x3e8] ;  /* 0x0000fa0000047ab9 */ /* 0x000fe20000000a00 */
[----:B------:R-:W-:Y:S01]  /*2ba0*/  IMAD.MOV.U32 R6, RZ, RZ, R34 ;  /* 0x000000ffff067224 */ /* 0x000fe200078e0022 */
[----:B------:R-:W-:Y:S01]  /*2bb0*/  ULDC.64 UR6, c[0x0][0x400] ;  /* 0x0001000000067ab9 */ /* 0x000fe20000000a00 */
[----:B------:R-:W-:Y:S01]  /*2bc0*/  IMAD.MOV.U32 R7, RZ, RZ, R58 ;  /* 0x000000ffff077224 */ /* 0x000fe200078e003a */
[----:B------:R-:W-:Y:S01]  /*2bd0*/  CS2R R28, SRZ ;  /* 0x00000000001c7805 */ /* 0x000fe2000001ff00 */
[-C--:B------:R-:W-:Y:S02]  /*2be0*/  IMAD R5, R10, R45.reuse, R8 ;  /* 0x0000002d0a057224 */ /* 0x080fe400078e0208 */
[----:B------:R-:W-:Y:S01]  /*2bf0*/  IMAD.WIDE.U32 R8, R25, R45, R6 ;  /* 0x0000002d19087225 */ /* 0x000fe200078e0006 */
[----:B------:R-:W-:-:S03]  /*2c00*/  IADD3 R7, P5, R20, R4, RZ ;  /* 0x0000000414077210 */ /* 0x000fc60007fbe0ff */
[----:B------:R-:W-:Y:S01]  /*2c10*/  IMAD.IADD R5, R9, 0x1, R5 ;  /* 0x0000000109057824 */ /* 0x000fe200078e0205 */
[C---:B------:R-:W-:Y:S01]  /*2c20*/  LEA R4, P6, R8.reuse, UR6, 0x1 ;  /* 0x0000000608047c11 */ /* 0x040fe2000f8c08ff */
[----:B------:R-:W-:Y:S01]  /*2c30*/  IMAD.X R10, R11, 0x1, R53, P5 ;  /* 0x000000010b0a7824 */ /* 0x000fe200028e0635 */
[C---:B------:R-:W-:Y:S02]  /*2c40*/  LEA R6, P5, R7.reuse, UR4, 0x1 ;  /* 0x0000000407067c11 */ /* 0x040fe4000f8a08ff */
[----:B------:R-:W-:Y:S02]  /*2c50*/  LEA.HI.X R5, R8, UR7, R5, 0x1, P6 ;  /* 0x0000000708057c11 */ /* 0x000fe4000b0f0c05 */
[----:B------:R-:W-:Y:S02]  /*2c60*/  CS2R R8, SRZ ;  /* 0x0000000000087805 */ /* 0x000fe4000001ff00 */
[----:B------:R-:W-:Y:S02]  /*2c70*/  LEA.HI.X R7, R7, UR5, R10, 0x1, P5 ;  /* 0x0000000507077c11 */ /* 0x000fe4000a8f0c0a */
[----:B------:R-:W-:-:S02]  /*2c80*/  ISETP.GE.AND P6, PT, R194, R71, PT ;  /* 0x00000047c200720c */ /* 0x000fc40003fc6270 */
[----:B------:R-:W-:-:S11]  /*2c90*/  ISETP.GE.AND P5, PT, R207, R71, PT ;  /* 0x00000047cf00720c */ /* 0x000fd60003fa6270 */
[----:B------:R0:W5:Y:S04]  /*2ca0*/  @!P6 LDG.E.64 R30, desc[UR42][R6.64] ;  /* 0x0000002a061ee981 */ /* 0x000168000c1e1b00 */
[----:B------:R0:W5:Y:S04]  /*2cb0*/  @!P5 LDG.E.64 R8, desc[UR42][R6.64+0x20] ;  /* 0x0000202a0608d981 */ /* 0x000168000c1e1b00 */
[----:B------:R0:W5:Y:S04]  /*2cc0*/  @!P6 LDG.E.64 R56, desc[UR42][R4.64] ;  /* 0x0000002a0438e981 */ /* 0x000168000c1e1b00 */
[----:B------:R0:W5:Y:S02]  /*2cd0*/  @!P5 LDG.E.64 R28, desc[UR42][R4.64+0x20] ;  /* 0x0000202a041cd981 */ /* 0x000164000c1e1b00 */
.L_x_2510:
[----:B------:R-:W-:Y:S05]  /*2ce0*/  BSYNC B1 ;  /* 0x0000000000017941 */ /* 0x000fea0003800000 */
.L_x_2509:
[----:B------:R-:W-:Y:S01]  /*2cf0*/  UISETP.NE.AND UP0, UPT, UR37, 0x3, UPT ;  /* 0x000000032500788c */ /* 0x000fe2000bf05270 */
[----:B0----5:R-:W-:Y:S02]  /*2d00*/  IMAD.MOV.U32 R4, RZ, RZ, R8 ;  /* 0x000000ffff047224 */ /* 0x021fe400078e0008 */
[----:B------:R-:W-:Y:S02]  /*2d10*/  IMAD.MOV.U32 R5, RZ, RZ, R9 ;  /* 0x000000ffff057224 */ /* 0x000fe400078e0009 */
[----:B------:R-:W-:Y:S01]  /*2d20*/  IMAD.MOV.U32 R6, RZ, RZ, R30 ;  /* 0x000000ffff067224 */ /* 0x000fe200078e001e */
[----:B------:R-:W-:Y:S01]  /*2d30*/  PLOP3.LUT P5, PT, PT, PT, UP0, 0x80, 0x0 ;  /* 0x000000000000781c */ /* 0x000fe20003faf008 */
[----:B------:R-:W-:Y:S01]  /*2d40*/  IMAD.MOV.U32 R7, RZ, RZ, R57 ;  /* 0x000000ffff077224 */ /* 0x000fe200078e0039 */
[----:B------:R-:W-:Y:S01]  /*2d50*/  PRMT R78, R5, 0x5410, R4 ;  /* 0x00005410054e7816 */ /* 0x000fe20000000004 */
[----:B------:R-:W-:Y:S01]  /*2d60*/  IMAD.MOV.U32 R4, RZ, RZ, R31 ;  /* 0x000000ffff047224 */ /* 0x000fe200078e001f */
[----:B------:R-:W-:Y:S01]  /*2d70*/  PRMT R76, R76, 0x5410, R6 ;  /* 0x000054104c4c7816 */ /* 0x000fe20000000006 */
[----:B------:R-:W-:-:S02]  /*2d80*/  IMAD.MOV.U32 R5, RZ, RZ, R29 ;  /* 0x000000ffff057224 */ /* 0x000fc400078e001d */
[----:B------:R-:W-:Y:S01]  /*2d90*/  IMAD.MOV.U32 R6, RZ, RZ, R56 ;  /* 0x000000ffff067224 */ /* 0x000fe200078e0038 */
[----:B------:R-:W-:Y:S01]  /*2da0*/  PRMT R77, R77, 0x5410, R4 ;  /* 0x000054104d4d7816 */ /* 0x000fe20000000004 */
[----:B------:R-:W-:Y:S01]  /*2db0*/  IMAD.MOV.U32 R4, RZ, RZ, R28 ;  /* 0x000000ffff047224 */ /* 0x000fe200078e001c */
[----:B------:R-:W-:Y:S02]  /*2dc0*/  PRMT R81, R81, 0x5410, R5 ;  /* 0x0000541051517816 */ /* 0x000fe40000000005 */
[----:B------:R-:W-:Y:S02]  /*2dd0*/  PRMT R76, R6, 0x7610, R76 ;  /* 0x00007610064c7816 */ /* 0x000fe4000000004c */
[----:B------:R-:W-:Y:S02]  /*2de0*/  PRMT R80, R80, 0x5410, R4 ;  /* 0x0000541050507816 */ /* 0x000fe40000000004 */
[----:B------:R-:W-:Y:S01]  /*2df0*/  PRMT R77, R7, 0x7610, R77 ;  /* 0x00007610074d7816 */ /* 0x000fe2000000004d */
[----:B------:R-:W-:Y:S06]  /*2e00*/  @!P5 BRA `(.L_x_2511) ;  /* 0x000000000004d947 */ /* 0x000fec0003800000 */
[----:B------:R-:W-:Y:S01]  /*2e10*/  BPT.TRAP 0x1 ;  /* 0x000000040000795c */ /* 0x000fe20000300000 */
.L_x_2511:
[----:B------:R-:W-:Y:S01]  /*2e20*/  IMAD R62, R192, 0x8, R2 ;  /* 0x00000008c03e7824 */ /* 0x000fe200078e0202 */
[----:B------:R-:W-:Y:S01]  /*2e30*/  SHF.L.U32 R69, R196, 0x1f, RZ ;  /* 0x0000001fc4457819 */ /* 0x000fe200000006ff */
[----:B------:R-:W-:Y:S03]  /*2e40*/  BSSY B1, `(.L_x_2512) ;  /* 0x0000003000017945 */ /* 0x000fe60003800000 */
[----:B------:R-:W0:Y:S02]  /*2e50*/  SYNCS.PHASECHK.TRANS64.TRYWAIT P6, [R62+URZ+0x28c90], R69 ;  /* 0x028c90453e0075a7 */ /* 0x000e2400080c017f */
[----:B0-----:R-:W-:Y:S05]  /*2e60*/  @!P6 BRA `(.L_x_2513) ;  /* 0x000001c400a0e947 */ /* 0x001fea0003800000 */
.L_x_2853:
[----:B------:R-:W-:Y:S05]  /*2e70*/  BSYNC B1 ;  /* 0x0000000000017941 */ /* 0x000fea0003800000 */
.L_x_2512:
[----:B------:R-:W-:-:S03]  /*2e80*/  UMOV UR4, 0xffffffff ;  /* 0xffffffff00047882 */ /* 0x000fc60000000000 */
[----:B------:R-:W-:Y:S05]  /*2e90*/  BRA.DIV UR4, `(.L_x_2514) ;  /* 0x000001c604a87947 */ /* 0x000fea000b800000 */
[----:B------:R-:W1:Y:S04]  /*2ea0*/  SHFL.IDX PT, R67, R67, RZ, 0x1c1f ;  /* 0x001c1fff43437589 */ /* 0x000e6800000e0000 */
[----:B------:R2:W3:Y:S02]  /*2eb0*/  SHFL.IDX PT, R14, R68, RZ, 0x1c1f ;  /* 0x001c1fff440e7589 */ /* 0x0004e400000e0000 */
.L_x_2857:
[----:B------:R-:W-:Y:S05]  /*2ec0*/  @P0 BRA `(.L_x_2515) ;  /* 0x0000001400840947 */ /* 0x000fea0003800000 */
[----:B------:R-:W-:Y:S04]  /*2ed0*/  BSSY B1, `(.L_x_2516) ;  /* 0x0000038000017945 */ /* 0x000fe80003800000 */
[----:B------:R-:W-:Y:S05]  /*2ee0*/  @P2 BRA `(.L_x_2517) ;  /* 0x0000000000d82947 */ /* 0x000fea0003800000 */
[----:B------:R4:W0:Y:S01]  /*2ef0*/  LDS.128 R4, [R73+0x22400] ;  /* 0x0224000049047984 */ /* 0x0008220000000c00 */
[----:B------:R-:W-:Y:S01]  /*2f00*/  ISETP.GE.AND P6, PT, R194, R71, PT ;  /* 0x00000047c200720c */ /* 0x000fe20003fc6270 */
[----:B------:R-:W-:Y:S01]  /*2f10*/  BSSY B2, `(.L_x_2518) ;  /* 0x0000032000027945 */ /* 0x000fe20003800000 */
[----:B---3--:R-:W-:-:S04]  /*2f20*/  LEA R10, P0, R16, R14, 0x1 ;  /* 0x0000000e100a7211 */ /* 0x008fc800078008ff */
[----:B-1----:R-:W-:-:S07]  /*2f30*/  LEA.HI.X R11, R16, R67, R17, 0x1, P0 ;  /* 0x00000043100b7211 */ /* 0x002fce00000f0c11 */
[----:B----4-:R-:W-:Y:S05]  /*2f40*/  @P6 BRA `(.L_x_2519) ;  /* 0x0000000000b86947 */ /* 0x010fea0003800000 */
[----:B------:R-:W-:Y:S01]  /*2f50*/  SHF.R.U64 R73, R56, 0x10, R57 ;  /* 0x0000001038497819 */ /* 0x000fe20000001239 */
[----:B0-----:R-:W-:Y:S01]  /*2f60*/  IMAD.U32 R15, R7, 0x10000, RZ ;  /* 0x00010000070f7824 */ /* 0x001fe200078e00ff */
[----:B------:R-:W-:Y:S01]  /*2f70*/  SHF.R.U64 R74, R30, 0x10, R31 ;  /* 0x000000101e4a7819 */ /* 0x000fe2000000121f */
[----:B------:R-:W-:Y:S01]  /*2f80*/  IMAD.U32 R12, R6, 0x10000, RZ ;  /* 0x00010000060c7824 */ /* 0x000fe200078e00ff */
[----:B------:R-:W-:Y:S02]  /*2f90*/  SHF.R.U32.HI R75, RZ, 0x10, R57 ;  /* 0x00000010ff4b7819 */ /* 0x000fe40000011639 */
[----:B--2---:R-:W-:Y:S02]  /*2fa0*/  SHF.R.U32.HI R68, RZ, 0x10, R31 ;  /* 0x00000010ff447819 */ /* 0x004fe4000001161f */
[C---:B------:R-:W-:Y:S02]  /*2fb0*/  PRMT R73, R76.reuse, 0x5410, R73 ;  /* 0x000054104c497816 */ /* 0x040fe40000000049 */
[----:B------:R-:W-:-:S02]  /*2fc0*/  PRMT R31, R76, 0x5432, R74 ;  /* 0x000054324c1f7816 */ /* 0x000fc4000000004a */
[----:B------:R-:W-:Y:S02]  /*2fd0*/  PRMT R75, R77, 0x5410, R75 ;  /* 0x000054104d4b7816 */ /* 0x000fe4000000004b */
[----:B------:R-:W-:Y:S02]  /*2fe0*/  LOP3.LUT R30, R7, 0xffff0000, RZ, 0xc0, !PT ;  /* 0xffff0000071e7812 */ /* 0x000fe400078ec0ff */
[----:B------:R-:W-:Y:S01]  /*2ff0*/  PRMT R57, R77, 0x5432, R68 ;  /* 0x000054324d397816 */ /* 0x000fe20000000044 */
[----:B------:R-:W-:Y:S01]  /*3000*/  IMAD.U32 R76, R75, 0x10000, RZ ;  /* 0x000100004b4c7824 */ /* 0x000fe200078e00ff */
[----:B------:R-:W-:Y:S02]  /*3010*/  LOP3.LUT R7, R5, 0xffff0000, RZ, 0xc0, !PT ;  /* 0xffff000005077812 */ /* 0x000fe400078ec0ff */
[----:B------:R-:W-:Y:S01]  /*3020*/  LOP3.LUT R74, R73, 0xffff0000, RZ, 0xc0, !PT ;  /* 0xffff0000494a7812 */ /* 0x000fe200078ec0ff */
[----:B------:R-:W-:Y:S01]  /*3030*/  IMAD.U32 R68, R57, 0x10000, RZ ;  /* 0x0001000039447824 */ /* 0x000fe200078e00ff */
[----:B------:R-:W-:Y:S01]  /*3040*/  LOP3.LUT R56, R31, 0xffff0000, RZ, 0xc0, !PT ;  /* 0xffff00001f387812 */ /* 0x000fe200078ec0ff */
[----:B------:R-:W-:Y:S01]  /*3050*/  IMAD.U32 R73, R73, 0x10000, RZ ;  /* 0x0001000049497824 */ /* 0x000fe200078e00ff */
[----:B------:R-:W-:Y:S01]  /*3060*/  LOP3.LUT R13, R6, 0xffff0000, RZ, 0xc0, !PT ;  /* 0xffff0000060d7812 */ /* 0x000fe200078ec0ff */
[----:B------:R-:W-:-:S02]  /*3070*/  IMAD.U32 R6, R5, 0x10000, RZ ;  /* 0x0001000005067824 */ /* 0x000fc400078e00ff */
[C---:B------:R-:W-:Y:S01]  /*3080*/  FMUL.FTZ R77, R7.reuse, R74 ;  /* 0x0000004a074d7220 */ /* 0x040fe20000410000 */
[C---:B------:R-:W-:Y:S02]  /*3090*/  IMAD.U32 R5, R4.reuse, 0x10000, RZ ;  /* 0x0001000004057824 */ /* 0x040fe400078e00ff */
[----:B------:R-:W-:Y:S01]  /*30a0*/  FMUL.FTZ R7, R7, R56 ;  /* 0x0000003807077220 */ /* 0x000fe20000410000 */
[----:B------:R-:W-:Y:S01]  /*30b0*/  LOP3.LUT R4, R4, 0xffff0000, RZ, 0xc0, !PT ;  /* 0xffff000004047812 */ /* 0x000fe200078ec0ff */
[----:B------:R-:W-:Y:S01]  /*30c0*/  FMUL.FTZ R79, R13, R76 ;  /* 0x0000004c0d4f7220 */ /* 0x000fe20000410000 */
[----:B------:R-:W-:Y:S01]  /*30d0*/  LOP3.LUT R75, R75, 0xffff0000, RZ, 0xc0, !PT ;  /* 0xffff00004b4b7812 */ /* 0x000fe200078ec0ff */
[----:B------:R-:W-:Y:S01]  /*30e0*/  FMUL.FTZ R13, R13, R68 ;  /* 0x000000440d0d7220 */ /* 0x000fe20000410000 */
[----:B------:R-:W-:Y:S01]  /*30f0*/  LOP3.LUT R57, R57, 0xffff0000, RZ, 0xc0, !PT ;  /* 0xffff000039397812 */ /* 0x000fe200078ec0ff */
[----:B------:R-:W-:Y:S02]  /*3100*/  IMAD.U32 R31, R31, 0x10000, RZ ;  /* 0x000100001f1f7824 */ /* 0x000fe400078e00ff */
[C---:B------:R-:W-:Y:S01]  /*3110*/  FFMA.FTZ R77, R6.reuse, R56, -R77 ;  /* 0x00000038064d7223 */ /* 0x040fe2000001084d */
[----:B------:R-:W-:Y:S01]  /*3120*/  FFMA.FTZ R74, R6, R74, R7 ;  /* 0x0000004a064a7223 */ /* 0x000fe20000010007 */
[----:B------:R-:W-:Y:S01]  /*3130*/  FFMA.FTZ R79, R12, R68, -R79 ;  /* 0x000000440c4f7223 */ /* 0x000fe2000001084f */
[----:B------:R-:W-:Y:S01]  /*3140*/  FMUL.FTZ R6, R4, R73 ;  /* 0x0000004904067220 */ /* 0x000fe20000410000 */
[----:B------:R-:W-:Y:S01]  /*3150*/  FFMA.FTZ R12, R12, R76, R13 ;  /* 0x0000004c0c0c7223 */ /* 0x000fe2000001000d */
        /* <DEDUP_REMOVED lines=9> */
[----:B------:R-:W-:Y:S01]  /*31f0*/  F2FP.BF16.F32.PACK_AB R4, R5, R6 ;  /* 0x000000060504723e */ /* 0x000fe200000010ff */
[----:B------:R-:W-:Y:S01]  /*3200*/  IMAD.MOV.U32 R5, RZ, RZ, R74 ;  /* 0x000000ffff057224 */ /* 0x000fe200078e004a */
[----:B------:R-:W-:Y:S01]  /*3210*/  F2FP.BF16.F32.PACK_AB R7, R15, R56 ;  /* 0x000000380f07723e */ /* 0x000fe200000010ff */
[----:B------:R-:W-:-:S07]  /*3220*/  IMAD.MOV.U32 R6, RZ, RZ, R12 ;  /* 0x000000ffff067224 */ /* 0x000fce00078e000c */
.L_x_2519:
[----:B------:R-:W-:Y:S05]  /*3230*/  BSYNC B2 ;  /* 0x0000000000027941 */ /* 0x000fea0003800000 */
.L_x_2518:
[----:B0-----:R4:W-:Y:S02]  /*3240*/  ST.E.128 desc[UR42][R10.64], R4 ;  /* 0x000000040a007985 */ /* 0x0019e4000c101d2a */
.L_x_2517:
[----:B------:R-:W-:Y:S05]  /*3250*/  BSYNC B1 ;  /* 0x0000000000017941 */ /* 0x000fea0003800000 */
.L_x_2516:
        /* <DEDUP_REMOVED lines=8> */
[----:B-1----:R-:W-:-:S03]  /*32e0*/  LEA.HI.X R11, R190, R67, R206, 0x1, P0 ;  /* 0x00000043be0b7211 */ /* 0x002fc600000f0cce */
[----:B------:R-:W-:-:S06]  /*32f0*/  IMAD R4, R5, 0x2, R2 ;  /* 0x0000000205047824 */ /* 0x000fcc00078e0202 */
[----:B------:R-:W1:Y:S01]  /*3300*/  LDS.128 R4, [R4+0x22400] ;  /* 0x0224000004047984 */ /* 0x000e620000000c00 */
[----:B------:R-:W-:Y:S05]  /*3310*/  @P6 BRA `(.L_x_2521) ;  /* 0x0000000000b86947 */ /* 0x000fea0003800000 */
[----:B------:R-:W-:Y:S01]  /*3320*/  SHF.R.U64 R14, R8, 0x10, R9 ;  /* 0x00000010080e7819 */ /* 0x000fe20000001209 */
[----:B-1----:R-:W-:Y:S01]  /*3330*/  IMAD.U32 R12, R7, 0x10000, RZ ;  /* 0x00010000070c7824 */ /* 0x002fe200078e00ff */
        /* <DEDUP_REMOVED lines=17> */
[C---:B------:R-:W-:Y:S01]  /*3450*/  FMUL.FTZ R67, R7.reuse, R31 ;  /* 0x0000001f07437220 */ /* 0x040fe20000410000 */
[----:B------:R-:W-:Y:S01]  /*3460*/  LOP3.LUT R56, R56, 0xffff0000, RZ, 0xc0, !PT ;  /* 0xffff000038387812 */ /* 0x000fe200078ec0ff */
[----:B--2---:R-:W-:Y:S01]  /*3470*/  FMUL.FTZ R68, R7, R15 ;  /* 0x0000000f07447220 */ /* 0x004fe20000410000 */
        /* <DEDUP_REMOVED lines=24> */
.L_x_2521:
[----:B------:R-:W-:Y:S05]  /*3600*/  BSYNC B1 ;  /* 0x0000000000017941 */ /* 0x000fea0003800000 */
.L_x_2520:
[----:B-1----:R1:W-:Y:S01]  /*3610*/  ST.E.128 desc[UR42][R10.64], R4 ;  /* 0x000000040a007985 */ /* 0x0023e2000c101d2a */
[----:B------:R-:W-:Y:S05]  /*3620*/  BRA `(.L_x_2515) ;  /* 0x0000000c00ac7947 */ /* 0x000fea0003800000 */
.L_x_2508:
        /* <DEDUP_REMOVED lines=24> */
[----:B------:R-:W-:-:S06]  /*37b0*/  UISETP.NE.AND UP0, UPT, UR37, 0x3, UPT ;  /* 0x000000032500788c */ /* 0x000fcc000bf05270 */
[----:B------:R-:W-:Y:S01]  /*37c0*/  PLOP3.LUT P5, PT, PT, PT, UP0, 0x80, 0x0 ;  /* 0x000000000000781c */ /* 0x000fe20003faf008 */
        /* <DEDUP_REMOVED lines=14> */
.L_x_2522:
[----:B------:R-:W-:Y:S01]  /*38b0*/  IMAD R62, R192, 0x8, R2 ;  /* 0x00000008c03e7824 */ /* 0x000fe200078e0202 */
[----:B------:R-:W-:Y:S01]  /*38c0*/  SHF.L.U32 R69, R196, 0x1f, RZ ;  /* 0x0000001fc4457819 */ /* 0x000fe200000006ff */
[----:B------:R-:W-:Y:S03]  /*38d0*/  BSSY B1, `(.L_x_2523) ;  /* 0x0000003000017945 */ /* 0x000fe60003800000 */
[----:B------:R-:W0:Y:S02]  /*38e0*/  SYNCS.PHASECHK.TRANS64.TRYWAIT P6, [R62+URZ+0x28c90], R69 ;  /* 0x028c90453e0075a7 */ /* 0x000e2400080c017f */
[----:B0-----:R-:W-:Y:S05]  /*38f0*/  @!P6 BRA `(.L_x_2524) ;  /* 0x000001bc0058e947 */ /* 0x001fea0003800000 */
.L_x_2858:
[----:B------:R-:W-:Y:S05]  /*3900*/  BSYNC B1 ;  /* 0x0000000000017941 */ /* 0x000fea0003800000 */
.L_x_2523:
[----:B------:R-:W-:-:S03]  /*3910*/  UMOV UR4, 0xffffffff ;  /* 0xffffffff00047882 */ /* 0x000fc60000000000 */
[----:B------:R-:W-:Y:S05]  /*3920*/  BRA.DIV UR4, `(.L_x_2525) ;  /* 0x000001be04607947 */ /* 0x000fea000b800000 */
[----:B------:R-:W1:Y:S04]  /*3930*/  SHFL.IDX PT, R67, R67, RZ, 0x1c1f ;  /* 0x001c1fff43437589 */ /* 0x000e6800000e0000 */
[----:B------:R-:W2:Y:S02]  /*3940*/  SHFL.IDX PT, R68, R68, RZ, 0x1c1f ;  /* 0x001c1fff44447589 */ /* 0x000ea400000e0000 */
.L_x_2862:
[----:B------:R-:W-:-:S13]  /*3950*/  ISETP.GE.OR P6, PT, R193, R70, P2 ;  /* 0x00000046c100720c */ /* 0x000fda00017c6670 */
[----:B------:R-:W-:Y:S05]  /*3960*/  @P6 BRA `(.L_x_2515) ;  /* 0x0000000800dc6947 */ /* 0x000fea0003800000 */
[----:B------:R-:W3:Y:S01]  /*3970*/  LDC R71, c[0x0][0x2f4] ;  /* 0x0000bd00ff477b82 */ /* 0x000ee20000000800 */
[----:B------:R-:W4:Y:S01]  /*3980*/  S2R R11, SR_TID.X ;  /* 0x00000000000b7919 */ /* 0x000f220000002100 */
[C---:B--2---:R-:W-:Y:S01]  /*3990*/  LEA R56, P6, R55.reuse, R68, 0x1 ;  /* 0x0000004437387211 */ /* 0x044fe200078c08ff */
[----:B------:R-:W-:Y:S03]  /*39a0*/  BSSY B1, `(.L_x_2526) ;  /* 0x0000074000017945 */ /* 0x000fe60003800000 */
[----:B-1----:R-:W-:Y:S01]  /*39b0*/  LEA.HI.X R57, R55, R67, R60, 0x1, P6 ;  /* 0x0000004337397211 */ /* 0x002fe200030f0c3c */
[----:B---3--:R-:W-:-:S05]  /*39c0*/  IMAD.IADD R9, R71, 0x1, -R50 ;  /* 0x0000000147097824 */ /* 0x008fca00078e0a32 */
[----:B------:R-:W-:-:S04]  /*39d0*/  SEL R9, R50, R9, !P3 ;  /* 0x0000000932097207 */ /* 0x000fc80005800000 */
[----:B------:R-:W-:Y:S01]  /*39e0*/  SHF.R.S32.HI R8, RZ, 0x1f, R9 ;  /* 0x0000001fff087819 */ /* 0x000fe20000011409 */
[----:B----4-:R-:W-:-:S03]  /*39f0*/  VIADD R11, R11, 0xffffff80 ;  /* 0xffffff800b0b7836 */ /* 0x010fc60000000000 */
[----:B------:R-:W-:Y:S02]  /*3a00*/  LEA.HI R8, R8, R9, RZ, 0x4 ;  /* 0x0000000908087211 */ /* 0x000fe400078f20ff */
[----:B------:R-:W-:Y:S02]  /*3a10*/  SHF.R.S32.HI R10, RZ, 0x1f, R11 ;  /* 0x0000001fff0a7819 */ /* 0x000fe4000001140b */
[----:B------:R-:W-:Y:S02]  /*3a20*/  SHF.R.S32.HI R8, RZ, 0x4, R8 ;  /* 0x00000004ff087819 */ /* 0x000fe40000011408 */
[----:B------:R-:W-:Y:S02]  /*3a30*/  LEA.HI R10, R10, R11, RZ, 0x5 ;  /* 0x0000000b0a0a7211 */ /* 0x000fe400078f28ff */
[----:B------:R-:W-:Y:S02]  /*3a40*/  LEA.HI.SX32 R8, R27, R8, 0x1d ;  /* 0x000000081b087211 */ /* 0x000fe400078feaff */
[----:B------:R-:W-:-:S03]  /*3a50*/  SHF.R.S32.HI R10, RZ, 0x5, R10 ;  /* 0x00000005ff0a7819 */ /* 0x000fc6000001140a */
        /* <DEDUP_REMOVED lines=9> */
[----:B------:R-:W2:Y:S01]  /*3af0*/  LDS.128 R12, [R12+0x22400] ;  /* 0x022400000c0c7984 */ /* 0x000ea20000000c00 */
[----:B------:R-:W-:Y:S05]  /*3b00*/  @P0 BRA `(.L_x_2527) ;  /* 0x0000000400740947 */ /* 0x000fea0003800000 */
[----:B------:R-:W-:Y:S02]  /*3b10*/  SHF.R.U32.HI R79, RZ, 0x10, R29 ;  /* 0x00000010ff4f7819 */ /* 0x000fe4000001161d */
[----:B------:R-:W-:Y:S02]  /*3b20*/  SHF.R.U32.HI R73, RZ, 0x10, R5 ;  /* 0x00000010ff497819 */ /* 0x000fe40000011605 */
[----:B------:R-:W-:Y:S02]  /*3b30*/  SHF.R.U64 R76, R6, 0x10, R7 ;  /* 0x00000010064c7819 */ /* 0x000fe40000001207 */
[----:B------:R-:W-:Y:S02]  /*3b40*/  PRMT R79, R75, 0x5410, R79 ;  /* 0x000054104b4f7816 */ /* 0x000fe4000000004f */
[----:B------:R-:W-:Y:S01]  /*3b50*/  SHF.R.U64 R78, R28, 0x10, R29 ;  /* 0x000000101c4e7819 */ /* 0x000fe2000000121d */
[----:B--2---:R-:W-:Y:S01]  /*3b60*/  IMAD.U32 R28, R13, 0x10000, RZ ;  /* 0x000100000d1c7824 */ /* 0x004fe200078e00ff */
[----:B------:R-:W-:-:S02]  /*3b70*/  PRMT R73, R80, 0x5410, R73 ;  /* 0x0000541050497816 */ /* 0x000fc40000000049 */
[----:B------:R-:W-:Y:S01]  /*3b80*/  SHF.R.U64 R72, R4, 0x10, R5 ;  /* 0x0000001004487819 */ /* 0x000fe20000001205 */
[----:B-1----:R-:W-:Y:S01]  /*3b90*/  IMAD.U32 R5, R9, 0x10000, RZ ;  /* 0x0001000009057824 */ /* 0x002fe200078e00ff */
[----:B------:R-:W-:Y:S01]  /*3ba0*/  SHF.R.U32.HI R77, RZ, 0x10, R7 ;  /* 0x00000010ff4d7819 */ /* 0x000fe20000011607 */
[----:B------:R-:W-:Y:S01]  /*3bb0*/  IMAD.U32 R4, R8, 0x10000, RZ ;  /* 0x0001000008047824 */ /* 0x000fe200078e00ff */
[----:B------:R-:W-:Y:S01]  /*3bc0*/  PRMT R76, R80, 0x5432, R76 ;  /* 0x00005432504c7816 */ /* 0x000fe2000000004c */
[----:B------:R-:W-:Y:S01]  /*3bd0*/  IMAD.U32 R80, R79, 0x10000, RZ ;  /* 0x000100004f507824 */ /* 0x000fe200078e00ff */
[----:B------:R-:W-:Y:S01]  /*3be0*/  PRMT R78, R75, 0x5432, R78 ;  /* 0x000054324b4e7816 */ /* 0x000fe2000000004e */
[----:B------:R-:W-:Y:S01]  /*3bf0*/  IMAD.U32 R75, R73, 0x10000, RZ ;  /* 0x00010000494b7824 */ /* 0x000fe200078e00ff */
[----:B------:R-:W-:Y:S01]  /*3c00*/  SHF.R.U32.HI R82, RZ, 0x10, R31 ;  /* 0x00000010ff527819 */ /* 0x000fe2000001161f */
[----:B------:R-:W-:Y:S01]  /*3c10*/  IMAD.U32 R7, R10, 0x10000, RZ ;  /* 0x000100000a077824 */ /* 0x000fe200078e00ff */
[----:B------:R-:W-:Y:S01]  /*3c20*/  PRMT R72, R84, 0x5432, R72 ;  /* 0x0000543254487816 */ /* 0x000fe20000000048 */
[-C--:B------:R-:W-:Y:S01]  /*3c30*/  FMUL.FTZ R86, R28, R75.reuse ;  /* 0x0000004b1c567220 */ /* 0x080fe20000410000 */
[----:B------:R-:W-:Y:S01]  /*3c40*/  PRMT R77, R84, 0x5410, R77 ;  /* 0x00005410544d7816 */ /* 0x000fe2000000004d */
[-C--:B------:R-:W-:Y:S01]  /*3c50*/  FMUL.FTZ R84, R28, R80.reuse ;  /* 0x000000501c547220 */ /* 0x080fe20000410000 */
[----:B------:R-:W-:Y:S01]  /*3c60*/  LOP3.LUT R29, R13, 0xffff0000, RZ, 0xc0, !PT ;  /* 0xffff00000d1d7812 */ /* 0x000fe200078ec0ff */
[----:B------:R-:W-:Y:S01]  /*3c70*/  FFMA.FTZ R86, R5, R80, R86 ;  /* 0x0000005005567223 */ /* 0x000fe20000010056 */
[----:B------:R-:W-:Y:S01]  /*3c80*/  LOP3.LUT R79, R79, 0xffff0000, RZ, 0xc0, !PT ;  /* 0xffff00004f4f7812 */ /* 0x000fe200078ec0ff */
[----:B------:R-:W-:Y:S01]  /*3c90*/  FFMA.FTZ R84, R5, R75, -R84 ;  /* 0x0000004b05547223 */ /* 0x000fe20000010854 */
[----:B------:R-:W-:Y:S01]  /*3ca0*/  PRMT R82, R83, 0x5432, R82 ;  /* 0x0000543253527816 */ /* 0x000fe20000000052 */
[----:B------:R-:W-:Y:S01]  /*3cb0*/  IMAD.U32 R5, R77, 0x10000, RZ ;  /* 0x000100004d057824 */ /* 0x000fe200078e00ff */
[----:B------:R-:W-:Y:S01]  /*3cc0*/  LOP3.LUT R73, R73, 0xffff0000, RZ, 0xc0, !PT ;  /* 0xffff000049497812 */ /* 0x000fe200078ec0ff */
[----:B------:R-:W-:Y:S01]  /*3cd0*/  FMUL.FTZ R75, R29, R79 ;  /* 0x0000004f1d4b7220 */ /* 0x000fe20000410000 */
[----:B------:R-:W-:Y:S01]  /*3ce0*/  LOP3.LUT R6, R9, 0xffff0000, RZ, 0xc0, !PT ;  /* 0xffff000009067812 */ /* 0x000fe200078ec0ff */
[----:B------:R-:W-:Y:S01]  /*3cf0*/  IMAD.U32 R28, R82, 0x10000, RZ ;  /* 0x00010000521c7824 */ /* 0x000fe200078e00ff */
[----:B------:R-:W-:Y:S01]  /*3d00*/  SHF.R.U64 R81, R30, 0x10, R31 ;  /* 0x000000101e517819 */ /* 0x000fe2000000121f */
[----:B------:R-:W-:-:S02]  /*3d10*/  IMAD.U32 R30, R15, 0x10000, RZ ;  /* 0x000100000f1e7824 */ /* 0x000fc400078e00ff */
[-C--:B------:R-:W-:Y:S01]  /*3d20*/  FMUL.FTZ R29, R29, R73.reuse ;  /* 0x000000491d1d7220 */ /* 0x080fe20000410000 */
[----:B------:R-:W-:Y:S01]  /*3d30*/  FFMA.FTZ R75, R6, R73, -R75 ;  /* 0x00000049064b7223 */ /* 0x000fe2000001084b */
[----:B------:R-:W-:Y:S02]  /*3d40*/  IMAD.U32 R9, R11, 0x10000, RZ ;  /* 0x000100000b097824 */ /* 0x000fe400078e00ff */
[C---:B------:R-:W-:Y:S01]  /*3d50*/  FMUL.FTZ R73, R30.reuse, R5 ;  /* 0x000000051e497220 */ /* 0x040fe20000410000 */
[-C--:B------:R-:W-:Y:S01]  /*3d60*/  FMUL.FTZ R80, R30, R28.reuse ;  /* 0x0000001c1e507220 */ /* 0x080fe20000410000 */
[----:B------:R-:W-:Y:S01]  /*3d70*/  LOP3.LUT R31, R15, 0xffff0000, RZ, 0xc0, !PT ;  /* 0xffff00000f1f7812 */ /* 0x000fe200078ec0ff */
[----:B------:R-:W-:Y:S01]  /*3d80*/  FFMA.FTZ R79, R6, R79, R29 ;  /* 0x0000004f064f7223 */ /* 0x000fe2000001001d */
[----:B------:R-:W-:Y:S01]  /*3d90*/  LOP3.LUT R82, R82, 0xffff0000, RZ, 0xc0, !PT ;  /* 0xffff000052527812 */ /* 0x000fe200078ec0ff */
[----:B------:R-:W-:Y:S01]  /*3da0*/  FFMA.FTZ R30, R9, R28, R73 ;  /* 0x0000001c091e7223 */ /* 0x000fe20000010049 */
[----:B------:R-:W-:Y:S01]  /*3db0*/  LOP3.LUT R6, R77, 0xffff0000, RZ, 0xc0, !PT ;  /* 0xffff00004d067812 */ /* 0x000fe200078ec0ff */
[----:B------:R-:W-:-:S02]  /*3dc0*/  IMAD.U32 R13, R12, 0x10000, RZ ;  /* 0x000100000c0d7824 */ /* 0x000fc400078e00ff */
[----:B------:R-:W-:Y:S01]  /*3dd0*/  FFMA.FTZ R80, R9, R5, -R80 ;  /* 0x0000000509507223 */ /* 0x000fe20000010850 */
[----:B------:R-:W-:Y:S01]  /*3de0*/  IMAD.U32 R28, R78, 0x10000, RZ ;  /* 0x000100004e1c7824 */ /* 0x000fe200078e00ff */
[----:B------:R-:W-:Y:S01]  /*3df0*/  LOP3.LUT R11, R11, 0xffff0000, RZ, 0xc0, !PT ;  /* 0xffff00000b0b7812 */ /* 0x000fe200078ec0ff */
[----:B------:R-:W-:Y:S01]  /*3e00*/  IMAD.U32 R5, R72, 0x10000, RZ ;  /* 0x0001000048057824 */ /* 0x000fe200078e00ff */
[----:B------:R-:W-:Y:S01]  /*3e10*/  PRMT R81, R83, 0x5410, R81 ;  /* 0x0000541053517816 */ /* 0x000fe20000000051 */
[C---:B------:R-:W-:Y:S01]  /*3e20*/  FMUL.FTZ R88, R31.reuse, R82 ;  /* 0x000000521f587220 */ /* 0x040fe20000410000 */
[----:B------:R-:W-:Y:S01]  /*3e30*/  LOP3.LUT R12, R12, 0xffff0000, RZ, 0xc0, !PT ;  /* 0xffff00000c0c7812 */ /* 0x000fe200078ec0ff */
[----:B------:R-:W-:Y:S01]  /*3e40*/  FMUL.FTZ R90, R31, R6 ;  /* 0x000000061f5a7220 */ /* 0x000fe20000410000 */
[----:B------:R-:W-:Y:S01]  /*3e50*/  LOP3.LUT R29, R78, 0xffff0000, RZ, 0xc0, !PT ;  /* 0xffff00004e1d7812 */ /* 0x000fe200078ec0ff */
[C---:B------:R-:W-:Y:S01]  /*3e60*/  FMUL.FTZ R31, R13.reuse, R28 ;  /* 0x0000001c0d1f7220 */ /* 0x040fe20000410000 */
[----:B------:R-:W-:Y:S01]  /*3e70*/  LOP3.LUT R9, R72, 0xffff0000, RZ, 0xc0, !PT ;  /* 0xffff000048097812 */ /* 0x000fe200078ec0ff */
[----:B------:R-:W-:Y:S01]  /*3e80*/  FMUL.FTZ R13, R13, R5 ;  /* 0x000000050d0d7220 */ /* 0x000fe20000410000 */
[----:B------:R-:W-:Y:S01]  /*3e90*/  FFMA.FTZ R77, R11, R6, -R88 ;  /* 0x000000060b4d7223 */ /* 0x000fe20000010858 */
[----:B------:R-:W-:Y:S01]  /*3ea0*/  LOP3.LUT R8, R8, 0xffff0000, RZ, 0xc0, !PT ;  /* 0xffff000008087812 */ /* 0x000fe200078ec0ff */
[----:B------:R-:W-:-:S02]  /*3eb0*/  IMAD.U32 R15, R14, 0x10000, RZ ;  /* 0x000100000e0f7824 */ /* 0x000fc400078e00ff */
[----:B------:R-:W-:Y:S01]  /*3ec0*/  FFMA.FTZ R83, R11, R82, R90 ;  /* 0x000000520b537223 */ /* 0x000fe2000001005a */
[C---:B------:R-:W-:Y:S01]  /*3ed0*/  IMAD.U32 R6, R81.reuse, 0x10000, RZ ;  /* 0x0001000051067824 */ /* 0x040fe200078e00ff */
[----:B------:R-:W-:Y:S01]  /*3ee0*/  LOP3.LUT R14, R14, 0xffff0000, RZ, 0xc0, !PT ;  /* 0xffff00000e0e7812 */ /* 0x000fe200078ec0ff */
[----:B------:R-:W-:Y:S01]  /*3ef0*/  FMUL.FTZ R11, R12, R29 ;  /* 0x0000001d0c0b7220 */ /* 0x000fe20000410000 */
[C---:B------:R-:W-:Y:S01]  /*3f00*/  FFMA.FTZ R31, R4.reuse, R5, -R31 ;  /* 0x00000005041f7223 */ /* 0x040fe2000001081f */
[----:B------:R-:W-:Y:S01]  /*3f10*/  LOP3.LUT R81, R81, 0xffff0000, RZ, 0xc0, !PT ;  /* 0xffff000051517812 */ /* 0x000fe200078ec0ff */
[----:B------:R-:W-:Y:S01]  /*3f20*/  FFMA.FTZ R13, R4, R28, R13 ;  /* 0x0000001c040d7223 */ /* 0x000fe2000001000d */
[----:B------:R-:W-:Y:S01]  /*3f30*/  LOP3.LUT R5, R76, 0xffff0000, RZ, 0xc0, !PT ;  /* 0xffff00004c057812 */ /* 0x000fe200078ec0ff */
[-C--:B------:R-:W-:Y:S01]  /*3f40*/  FMUL.FTZ R73, R12, R9.reuse ;  /* 0x000000090c497220 */ /* 0x080fe20000410000 */
[----:B------:R-:W-:Y:S02]  /*3f50*/  IMAD.U32 R4, R76, 0x10000, RZ ;  /* 0x000100004c047824 */ /* 0x000fe400078e00ff */
[----:B------:R-:W-:Y:S01]  /*3f60*/  FFMA.FTZ R12, R8, R9, -R11 ;  /* 0x00000009080c7223 */ /* 0x000fe2000001080b */
[----:B------:R-:W-:Y:S01]  /*3f70*/  LOP3.LUT R10, R10, 0xffff0000, RZ, 0xc0, !PT ;  /* 0xffff00000a0a7812 */ /* 0x000fe200078ec0ff */
[C---:B------:R-:W-:Y:S01]  /*3f80*/  FMUL.FTZ R28, R15.reuse, R6 ;  /* 0x000000060f1c7220 */ /* 0x040fe20000410000 */
[----:B------:R-:W-:Y:S01]  /*3f90*/  FMUL.FTZ R9, R14, R81 ;  /* 0x000000510e097220 */ /* 0x000fe20000410000 */
[----:B------:R-:W-:Y:S01]  /*3fa0*/  FFMA.FTZ R8, R8, R29, R73 ;  /* 0x0000001d08087223 */ /* 0x000fe20000010049 */
[-C--:B------:R-:W-:Y:S01]  /*3fb0*/  FMUL.FTZ R15, R15, R4.reuse ;  /* 0x000000040f0f7220 */ /* 0x080fe20000410000 */
[-C--:B------:R-:W-:Y:S01]  /*3fc0*/  FMUL.FTZ R14, R14, R5.reuse ;  /* 0x000000050e0e7220 */ /* 0x080fe20000410000 */
[C---:B------:R-:W-:Y:S01]  /*3fd0*/  FFMA.FTZ R28, R7.reuse, R4, -R28 ;  /* 0x00000004071c7223 */ /* 0x040fe2000001081c */
[C---:B------:R-:W-:Y:S01]  /*3fe0*/  FFMA.FTZ R9, R10.reuse, R5, -R9 ;  /* 0x000000050a097223 */ /* 0x040fe20000010809 */
[----:B------:R-:W-:Y:S01]  /*3ff0*/  FFMA.FTZ R15, R7, R6, R15 ;  /* 0x00000006070f7223 */ /* 0x000fe2000001000f */
        /* <DEDUP_REMOVED lines=12> */
[----:B------:R-:W-:-:S02]  /*40c0*/  IMAD.MOV.U32 R13, RZ, RZ, R79 ;  /* 0x000000ffff0d7224 */ /* 0x000fc400078e004f */
[----:B------:R-:W-:-:S07]  /*40d0*/  IMAD.MOV.U32 R15, RZ, RZ, R30 ;  /* 0x000000ffff0f7224 */ /* 0x000fce00078e001e */
.L_x_2527:
[----:B------:R-:W-:Y:S05]  /*40e0*/  BSYNC B1 ;  /* 0x0000000000017941 */ /* 0x000fea0003800000 */
.L_x_2526:
[----:B-1----:R1:W-:Y:S01]  /*40f0*/  ST.E.128 desc[UR42][R56.64], R8 ;  /* 0x0000000838007985 */ /* 0x0023e2000c101d2a */
[----:B------:R-:W-:Y:S01]  /*4100*/  ISETP.GE.AND P0, PT, R74, R71, PT ;  /* 0x000000474a00720c */ /* 0x000fe20003f06270 */
[----:B------:R-:W-:Y:S02]  /*4110*/  IMAD.MOV.U32 R4, RZ, RZ, R68 ;  /* 0x000000ffff047224 */ /* 0x000fe400078e0044 */
[----:B------:R-:W-:-:S10]  /*4120*/  IMAD.MOV.U32 R5, RZ, RZ, R67 ;  /* 0x000000ffff057224 */ /* 0x000fd400078e0043 */
[----:B------:R-:W-:Y:S05]  /*4130*/  @P0 BRA `(.L_x_2515) ;  /* 0x0000000000e80947 */ /* 0x000fea0003800000 */
[----:B------:R-:W-:-:S05]  /*4140*/  IMAD.WIDE R4, R74, 0x2, R4 ;  /* 0x000000024a047825 */ /* 0x000fca00078e0204 */
[----:B--2---:R2:W-:Y:S01]  /*4150*/  ST.E.128 desc[UR42][R4.64], R12 ;  /* 0x0000000c04007985 */ /* 0x0045e2000c101d2a */
[----:B------:R-:W-:Y:S05]  /*4160*/  BRA `(.L_x_2515) ;  /* 0x0000000000dc7947 */ /* 0x000fea0003800000 */
.L_x_2507:
[----:B------:R-:W-:-:S06]  /*4170*/  UISETP.NE.AND UP0, UPT, UR37, 0x3, UPT ;  /* 0x000000032500788c */ /* 0x000fcc000bf05270 */
[----:B------:R-:W-:-:S13]  /*4180*/  PLOP3.LUT P5, PT, PT, PT, UP0, 0x80, 0x0 ;  /* 0x000000000000781c */ /* 0x000fda0003faf008 */
[----:B------:R-:W-:Y:S05]  /*4190*/  @!P5 BRA `(.L_x_2528) ;  /* 0x000000000004d947 */ /* 0x000fea0003800000 */
[----:B------:R-:W-:Y:S01]  /*41a0*/  BPT.TRAP 0x1 ;  /* 0x000000040000795c */ /* 0x000fe20000300000 */
.L_x_2528:
[----:B------:R-:W-:Y:S01]  /*41b0*/  IMAD R62, R192, 0x8, R2 ;  /* 0x00000008c03e7824 */ /* 0x000fe200078e0202 */
[----:B------:R-:W-:Y:S01]  /*41c0*/  SHF.L.U32 R69, R196, 0x1f, RZ ;  /* 0x0000001fc4457819 */ /* 0x000fe200000006ff */
[----:B------:R-:W-:Y:S01]  /*41d0*/  BSSY B1, `(.L_x_2529) ;  /* 0x0000004000017945 */ /* 0x000fe20003800000 */
[----:B------:R-:W-:Y:S02]  /*41e0*/  SHF.R.S32.HI R66, RZ, 0x1f, R64 ;  /* 0x0000001fff427819 */ /* 0x000fe40000011440 */
[----:B------:R-:W0:Y:S02]  /*41f0*/  SYNCS.PHASECHK.TRANS64.TRYWAIT P0, [R62+URZ+0x28c90], R69 ;  /* 0x028c90453e0075a7 */ /* 0x000e24000800017f */
[----:B0-----:R-:W-:Y:S05]  /*4200*/  @!P0 BRA `(.L_x_2530) ;  /* 0x000001b400748947 */ /* 0x001fea0003800000 */
.L_x_2863:
[----:B------:R-:W-:Y:S05]  /*4210*/  BSYNC B1 ;  /* 0x0000000000017941 */ /* 0x000fea0003800000 */
.L_x_2529:
        /* <DEDUP_REMOVED lines=24> */
[----:B------:R1:W2:Y:S04]  /*43a0*/  SHFL.IDX PT, R29, R13, RZ, 0x1c1f ;  /* 0x001c1fff0d1d7589 */ /* 0x0002a800000e0000 */
[----:B------:R1:W3:Y:S02]  /*43b0*/  SHFL.IDX PT, R14, R5, RZ, 0x1c1f ;  /* 0x001c1fff050e7589 */ /* 0x0002e400000e0000 */
.L_x_2867:
        /* <DEDUP_REMOVED lines=18> */
.L_x_2515:
[----:B------:R-:W-:Y:S05]  /*44e0*/  BSYNC B0 ;  /* 0x0000000000007941 */ /* 0x000fea0003800000 */
.L_x_2506:
[----:B-12-4-:R-:W1:Y:S01]  /*44f0*/  S2R R4, SR_TID.X ;  /* 0x0000000000047919 */ /* 0x016e620000002100 */
        /* <DEDUP_REMOVED lines=16> */
.L_x_2533:
[----:B------:R-:W-:Y:S05]  /*4600*/  BSYNC B0 ;  /* 0x0000000000007941 */ /* 0x000fea0003800000 */
.L_x_2532:
[----:B------:R-:W2:Y:S01]  /*4610*/  SYNCS.PHASECHK.TRANS64.TRYWAIT P5, [R62+URZ+0x28cb0], R69 ;  /* 0x028cb0453e0075a7 */ /* 0x000ea200080a017f */
[----:B------:R-:W-:Y:S04]  /*4620*/  BSSY B0, `(.L_x_2534) ;  /* 0x0000002000007945 */ /* 0x000fe80003800000 */
[----:B--2---:R-:W-:Y:S05]  /*4630*/  @!P5 BRA `(.L_x_2535) ;  /* 0x000001b000c0d947 */ /* 0x004fea0003800000 */
.L_x_2868:
[----:B------:R-:W-:Y:S05]  /*4640*/  BSYNC B0 ;  /* 0x0000000000007941 */ /* 0x000fea0003800000 */
.L_x_2534:
        /* <DEDUP_REMOVED lines=18> */
[----:B------:R-:W-:Y:S01]  /*4770*/  LEA.HI.X R4, R4, UR5, R7, 0x1, P5 ;  /* 0x0000000504047c11 */ /* 0x000fe2000a8f0c07 */
[----:B------:R1:W4:Y:S01]  /*4780*/  SHFL.IDX PT, R15, R5, RZ, 0x1c1f ;  /* 0x001c1fff050f7589 */ /* 0x00032200000e0000 */
[----:B------:R-:W-:-:S03]  /*4790*/  ISETP.GT.AND P5, PT, R70, R193, PT ;  /* 0x000000c14600720c */ /* 0x000fc60003fa4270 */
[----:B------:R1:W0:Y:S10]  /*47a0*/  SHFL.IDX PT, R13, R4, RZ, 0x1c1f ;  /* 0x001c1fff040d7589 */ /* 0x00023400000e0000 */
[----:B-1----:R-:W-:Y:S05]  /*47b0*/  @!P5 BRA `(.L_x_2537) ;  /* 0x00000004009cd947 */ /* 0x002fea0003800000 */
[----:B------:R-:W5:Y:S01]  /*47c0*/  LDL R31, [R1+0x14] ;  /* 0x00001400011f7983 */ /* 0x000f620000100800 */
[----:B------:R-:W-:-:S03]  /*47d0*/  ULDC UR4, c[0x0][0x320] ;  /* 0x0000c80000047ab9 */ /* 0x000fc60000000800 */
[----:B------:R-:W2:Y:S04]  /*47e0*/  LDL R12, [R1+0x18] ;  /* 0x00001800010c7983 */ /* 0x000ea80000100800 */
[----:B------:R-:W2:Y:S01]  /*47f0*/  LDL R30, [R1+0x1c] ;  /* 0x00001c00011e7983 */ /* 0x000ea20000100800 */
[----:B------:R-:W-:Y:S01]  /*4800*/  ISETP.GE.AND P6, PT, R16, UR4, PT ;  /* 0x0000000410007c0c */ /* 0x000fe2000bfc6270 */
[----:B------:R-:W-:Y:S01]  /*4810*/  IMAD R9, R192, 0x8000, R51 ;  /* 0x00008000c0097824 */ /* 0x000fe200078e0233 */
[----:B------:R-:W-:Y:S01]  /*4820*/  LOP3.LUT P5, RZ, R200, 0x4, RZ, 0xc0, !PT ;  /* 0x00000004c8ff7812 */ /* 0x000fe200078ac0ff */
[----:B------:R-:W2:Y:S02]  /*4830*/  LDL R29, [R1+0x20] ;  /* 0x00002000011d7983 */ /* 0x000ea40000100800 */
[----:B------:R-:W-:-:S02]  /*4840*/  IMAD R10, R9, 0x2, R2 ;  /* 0x00000002090a7824 */ /* 0x000fc400078e0202 */
[----:B------:R-:W2:Y:S04]  /*4850*/  LDL R28, [R1+0x24] ;  /* 0x00002400011c7983 */ /* 0x000ea80000100800 */
[----:B---3--:R-:W3:Y:S01]  /*4860*/  LDL R14, [R1+0x28] ;  /* 0x00002800010e7983 */ /* 0x008ee20000100800 */
[----:B------:R-:W-:-:S03]  /*4870*/  VIADD R11, R9, 0x20 ;  /* 0x00000020090b7836 */ /* 0x000fc60000000000 */
[----:B------:R-:W1:Y:S01]  /*4880*/  @!P6 LDS.128 R4, [R10+0x400] ;  /* 0x000400000a04e984 */ /* 0x000e620000000c00 */
[----:B------:R-:W-:Y:S01]  /*4890*/  @P5 VIADD R11, R9, 0xffffffe0 ;  /* 0xffffffe0090b5836 */ /* 0x000fe20000000000 */
[C---:B----4-:R-:W-:Y:S02]  /*48a0*/  @!P6 LEA R8, P5, R16.reuse, R15, 0x1 ;  /* 0x0000000f1008e211 */ /* 0x050fe400078a08ff */
[----:B------:R-:W4:Y:S01]  /*48b0*/  LDL R63, [R1+0x30] ;  /* 0x00003000013f7983 */ /* 0x000f220000100800 */
[----:B------:R-:W-:Y:S01]  /*48c0*/  IMAD R11, R11, 0x2, R2 ;  /* 0x000000020b0b7824 */ /* 0x000fe200078e0202 */
[----:B0-----:R-:W-:Y:S02]  /*48d0*/  @!P6 LEA.HI.X R9, R16, R13, R17, 0x1, P5 ;  /* 0x0000000d1009e211 */ /* 0x001fe400028f0c11 */
[C---:B------:R-:W-:Y:S01]  /*48e0*/  ISETP.GE.AND P5, PT, R190.reuse, UR4, PT ;  /* 0x00000004be007c0c */ /* 0x040fe2000bfa6270 */
[----:B------:R-:W4:Y:S04]  /*48f0*/  LDL R57, [R1+0x34] ;  /* 0x0000340001397983 */ /* 0x000f280000100800 */
[----:B------:R-:W4:Y:S04]  /*4900*/  LDL R56, [R1+0x38] ;  /* 0x0000380001387983 */ /* 0x000f280000100800 */
[----:B-1----:R0:W-:Y:S04]  /*4910*/  @!P6 ST.E.128 desc[UR42][R8.64], R4 ;  /* 0x000000040800e985 */ /* 0x0021e8000c101d2a */
[----:B------:R-:W1:Y:S01]  /*4920*/  @!P5 LDS.128 R4, [R11+0x400] ;  /* 0x000400000b04d984 */ /* 0x000e620000000c00 */
[----:B0-----:R-:W-:-:S04]  /*4930*/  @!P5 LEA R8, P6, R190, R15, 0x1 ;  /* 0x0000000fbe08d211 */ /* 0x001fc800078c08ff */
[----:B------:R-:W-:Y:S02]  /*4940*/  @!P5 LEA.HI.X R9, R190, R13, R206, 0x1, P6 ;  /* 0x0000000dbe09d211 */ /* 0x000fe400030f0cce */
[----:B------:R-:W-:-:S03]  /*4950*/  ISETP.GE.AND P6, PT, R229, UR4, PT ;  /* 0x00000004e5007c0c */ /* 0x000fc6000bfc6270 */
[----:B-1----:R0:W-:Y:S10]  /*4960*/  @!P5 ST.E.128 desc[UR42][R8.64], R4 ;  /* 0x000000040800d985 */ /* 0x0021f4000c101d2a */
[----:B------:R-:W1:Y:S01]  /*4970*/  @!P6 LDS.128 R4, [R10+0x2400] ;  /* 0x002400000a04e984 */ /* 0x000e620000000c00 */
[----:B0-----:R-:W-:-:S05]  /*4980*/  @!P6 LEA R8, P5, R229, R15, 0x1 ;  /* 0x0000000fe508e211 */ /* 0x001fca00078a08ff */
[----:B-----5:R-:W-:Y:S01]  /*4990*/  @!P6 IMAD.X R9, R13, 0x1, R31, P5 ;  /* 0x000000010d09e824 */ /* 0x020fe200028e061f */
[C---:B------:R-:W-:Y:S01]  /*49a0*/  ISETP.GE.AND P5, PT, R228.reuse, UR4, PT ;  /* 0x00000004e4007c0c */ /* 0x040fe2000bfa6270 */
[----:B------:R-:W5:Y:S04]  /*49b0*/  LDL R31, [R1+0x3c] ;  /* 0x00003c00011f7983 */ /* 0x000f680000100800 */
[----:B-1----:R0:W-:Y:S08]  /*49c0*/  @!P6 ST.E.128 desc[UR42][R8.64], R4 ;  /* 0x000000040800e985 */ /* 0x0021f0000c101d2a */
        /* <DEDUP_REMOVED lines=8> */
[----:B------:R-:W-:Y:S01]  /*4a50*/  @!P6 IMAD.X R9, R13, 0x1, R30, P5 ;  /* 0x000000010d09e824 */ /* 0x000fe200028e061e */
[C---:B------:R-:W-:Y:S01]  /*4a60*/  ISETP.GE.AND P5, PT, R219.reuse, UR4, PT ;  /* 0x00000004db007c0c */ /* 0x040fe2000bfa6270 */
[----:B------:R-:W5:Y:S04]  /*4a70*/  LDL R30, [R1+0x40] ;  /* 0x00004000011e7983 */ /* 0x000f680000100800 */
[----:B-1----:R0:W-:Y:S08]  /*4a80*/  @!P6 ST.E.128 desc[UR42][R8.64], R4 ;  /* 0x000000040800e985 */ /* 0x0021f0000c101d2a */
        /* <DEDUP_REMOVED lines=14> */
[----:B---3--:R-:W-:Y:S02]  /*4b70*/  @!P5 IMAD.X R9, R13, 0x1, R14, P6 ;  /* 0x000000010d09d824 */ /* 0x008fe400030e060e */
[----:B------:R-:W3:Y:S01]  /*4b80*/  LDL R14, [R1+0x4] ;  /* 0x00000400010e7983 */ /* 0x000ee20000100800 */
        /* <DEDUP_REMOVED lines=10> */
[----:B----4-:R-:W-:Y:S01]  /*4c30*/  @!P5 IMAD.X R9, R13, 0x1, R63, P6 ;  /* 0x000000010d09d824 */ /* 0x010fe200030e063f */
        /* <DEDUP_REMOVED lines=25> */
[----:B---3--:R-:W-:-:S04]  /*4dd0*/  ISETP.GE.AND P5, PT, R14, UR4, PT ;  /* 0x000000040e007c0c */ /* 0x008fc8000bfa6270 */
[----:B-1----:R0:W-:Y:S09]  /*4de0*/  @!P6 ST.E.128 desc[UR42][R8.64], R4 ;  /* 0x000000040800e985 */ /* 0x0021f2000c101d2a */
[----:B------:R-:W1:Y:S01]  /*4df0*/  @!P5 LDS.128 R4, [R11+0xe400] ;  /* 0x00e400000b04d984 */ /* 0x000e620000000c00 */
[----:B0-----:R-:W-:-:S05]  /*4e00*/  @!P5 LEA R8, P6, R14, R15, 0x1 ;  /* 0x0000000f0e08d211 */ /* 0x001fca00078c08ff */
[----:B--2---:R-:W-:-:S05]  /*4e10*/  @!P5 IMAD.X R9, R13, 0x1, R12, P6 ;  /* 0x000000010d09d824 */ /* 0x004fca00030e060c */
[----:B-1----:R1:W-:Y:S03]  /*4e20*/  @!P5 ST.E.128 desc[UR42][R8.64], R4 ;  /* 0x000000040800d985 */ /* 0x0023e6000c101d2a */
.L_x_2537:
[----:B------:R-:W-:Y:S05]  /*4e30*/  BSYNC B0 ;  /* 0x0000000000007941 */ /* 0x000fea0003800000 */
.L_x_2536:
        /* <DEDUP_REMOVED lines=11> */
[----:B-1----:R-:W-:Y:S02]  /*4ef0*/  SEL R5, RZ, 0x1, P5 ;  /* 0x00000001ff057807 */ /* 0x002fe40002800000 */
[----:B------:R-:W-:Y:S02]  /*4f00*/  SEL R192, R192, RZ, P5 ;  /* 0x000000ffc0c07207 */ /* 0x000fe40002800000 */
[----:B------:R-:W-:Y:S01]  /*4f10*/  LOP3.LUT R196, R196, R5, RZ, 0x3c, !PT ;  /* 0x00000005c4c47212 */ /* 0x000fe200078e3cff */
[----:B------:R0:W-:Y:S01]  /*4f20*/  @!P0 SYNCS.ARRIVE.TRANS64.RED.A1T0 RZ, [R62+URZ], RZ ;  /* 0x000000ff3eff89a7 */ /* 0x0001e2000810043f */
[----:B------:R-:W-:Y:S01]  /*4f30*/  PLOP3.LUT P0, PT, PT, PT, PT, 0x8, 0x0 ;  /* 0x000000000000781c */ /* 0x000fe20003f0e170 */
[----:B------:R-:W-:-:S12]  /*4f40*/  @P4 BRA `(.L_x_2538) ;  /* 0xffffffd400f04947 */ /* 0x000fd8000383ffff */
.L_x_2501:
[----:B------:R-:W-:Y:S04]  /*4f50*/  BSSY B0, `(.L_x_2539) ;  /* 0x0000004000007945 */ /* 0x000fe80003800000 */
[----:B------:R-:W-:Y:S05]  /*4f60*/  @P0 BRA `(.L_x_2540) ;  /* 0x0000000000080947 */ /* 0x000fea0003800000 */
[----:B------:R-:W1:Y:S02]  /*4f70*/  FENCE.VIEW.ASYNC.G ;  /* 0x00000000000073c6 */ /* 0x000e640000000100 */
[----:B-1----:R-:W-:Y:S06]  /*4f80*/  BAR.ARV 0xc, 0x180 ;  /* 0x0306000000007b1d */ /* 0x002fec0000002000 */
.L_x_2540:
[----:B------:R-:W-:Y:S05]  /*4f90*/  BSYNC B0 ;  /* 0x0000000000007941 */ /* 0x000fea0003800000 */
.L_x_2539:
[----:B------:R-:W-:Y:S01]  /*4fa0*/  UISETP.NE.AND UP0, UPT, UR39, 0x1, UPT ;  /* 0x000000012700788c */ /* 0x000fe2000bf05270 */
[----:B------:R-:W-:Y:S05]  /*4fb0*/  BSSY B7, `(.L_x_2541) ;  /* 0x0000f6b000077945 */ /* 0x000fea0003800000 */
[----:B------:R-:W-:-:S13]  /*4fc0*/  PLOP3.LUT P0, PT, PT, PT, UP0, 0x80, 0x0 ;  /* 0x000000000000781c */ /* 0x000fda0003f0f008 */
[----:B------:R-:W-:Y:S05]  /*4fd0*/  @!P0 BRA `(.L_x_2542) ;  /* 0x0000002000e48947 */ /* 0x000fea0003800000 */
[----:B------:R-:W1:Y:S01]  /*4fe0*/  LDC R0, c[0x0][0x448] ;  /* 0x00011200ff007b82 */ /* 0x000e620000000800 */
[----:B------:R-:W-:-:S07]  /*4ff0*/  IADD3 R23, R189, 0x1, -R23 ;  /* 0x00000001bd177810 */ /* 0x000fce0007ffe817 */
[----:B------:R-:W2:Y:S01]  /*5000*/  LDC.64 R4, c[0x0][0x9e0] ;  /* 0x00027800ff047b82 */ /* 0x000ea20000000a00 */
[----:B-1----:R-:W-:Y:S01]  /*5010*/  ISETP.NE.AND P1, PT, R0, 0x1, PT ;  /* 0x000000010000780c */ /* 0x002fe20003f25270 */
[----:B------:R-:W-:Y:S01]  /*5020*/  VIADD R0, R199, 0x3f ;  /* 0x0000003fc7007836 */ /* 0x000fe20000000000 */
[----:B--2---:R-:W-:-:S11]  /*5030*/  ISETP.GE.AND P2, PT, R5, 0x1, PT ;  /* 0x000000010500780c */ /* 0x004fd60003f46270 */
[----:B------:R-:W1:Y:S08]  /*5040*/  @P1 LDC R3, c[0x0][0x44c] ;  /* 0x00011300ff031b82 */ /* 0x000e700000000800 */
[----:B------:R-:W2:Y:S01]  /*5050*/  @P1 LDC R6, c[0x0][0x450] ;  /* 0x00011400ff061b82 */ /* 0x000ea20000000800 */
[----:B-1----:R-:W-:-:S05]  /*5060*/  @P1 IMAD.HI.U32 R3, R0, R3, RZ ;  /* 0x0000000300031227 */ /* 0x002fca00078e00ff */
[----:B--2---:R-:W-:-:S05]  /*5070*/  @P1 SHF.R.U32.HI R0, RZ, R6, R3 ;  /* 0x00000006ff001219 */ /* 0x004fca0000011603 */
        /* <DEDUP_REMOVED lines=9> */
[----:B------:R-:W1:Y:S02]  /*5110*/  @P0 LDC.64 R6, c[0x0][0x9e8] ;  /* 0x00027a00ff060b82 */ /* 0x000e640000000a00 */
[----:B-1----:R-:W-:-:S05]  /*5120*/  @P0 IMAD.HI.U32 R0, R3, R6, RZ ;  /* 0x0000000603000227 */ /* 0x002fca00078e00ff */
[----:B------:R-:W-:-:S04]  /*5130*/  @P0 SHF.R.U32.HI R3, RZ, R7, R0 ;  /* 0x00000007ff030219 */ /* 0x000fc80000011600 */
[----:B------:R-:W-:Y:S01]  /*5140*/  LOP3.LUT R0, RZ, R3, RZ, 0x33, !PT ;  /* 0x00000003ff007212 */ /* 0x000fe200078e33ff */
[----:B------:R-:W-:Y:S06]  /*5150*/  BRA `(.L_x_2546) ;  /* 0x0000000000107947 */ /* 0x000fec0003800000 */
.L_x_2545:
[----:B------:R-:W-:-:S13]  /*5160*/  ISETP.NE.AND P0, PT, R5, 0x1, PT ;  /* 0x000000010500780c */ /* 0x000fda0003f05270 */
[----:B------:R-:W1:Y:S02]  /*5170*/  @P0 LDC.64 R6, c[0x0][0x9e8] ;  /* 0x00027a00ff060b82 */ /* 0x000e640000000a00 */
[----:B-1----:R-:W-:-:S05]  /*5180*/  @P0 IMAD.HI.U32 R6, R0, R6, RZ ;  /* 0x0000000600060227 */ /* 0x002fca00078e00ff */
[----:B------:R-:W-:-:S07]  /*5190*/  @P0 SHF.R.U32.HI R0, RZ, R7, R6 ;  /* 0x00000007ff000219 */ /* 0x000fce0000011606 */
.L_x_2546:
[----:B------:R-:W-:Y:S05]  /*51a0*/  BSYNC B0 ;  /* 0x0000000000007941 */ /* 0x000fea0003800000 */
.L_x_2544:
[----:B------:R-:W-:-:S05]  /*51b0*/  IMAD R3, R0, R5, R5 ;  /* 0x0000000500037224 */ /* 0x000fca00078e0205 */
[----:B------:R-:W-:-:S07]  /*51c0*/  VIMNMX R4, R4, R3, PT ;  /* 0x0000000304047248 */ /* 0x000fce0003fe0100 */
.L_x_2543:
[----:B------:R-:W1:Y:S01]  /*51d0*/  @P1 LDC R0, c[0x0][0x44c] ;  /* 0x00011300ff001b82 */ /* 0x000e620000000800 */
[----:B------:R-:W-:Y:S01]  /*51e0*/  VIADD R4, R4, 0x3f ;  /* 0x0000003f04047836 */ /* 0x000fe20000000000 */
[----:B------:R-:W-:Y:S01]  /*51f0*/  ULDC UR4, c[0x0][0x9dc] ;  /* 0x0002770000047ab9 */ /* 0x000fe20000000800 */
[----:B------:R-:W-:-:S03]  /*5200*/  IMAD.MOV.U32 R7, RZ, RZ, R199 ;  /* 0x000000ffff077224 */ /* 0x000fc600078e00c7 */
[----:B------:R-:W-:Y:S02]  /*5210*/  SHF.R.S32.HI R3, RZ, 0x1f, R4 ;  /* 0x0000001fff037819 */ /* 0x000fe40000011404 */
[----:B------:R-:W2:Y:S02]  /*5220*/  @P1 LDC R9, c[0x0][0x450] ;  /* 0x00011400ff091b82 */ /* 0x000ea40000000800 */
[----:B------:R-:W-:-:S04]  /*5230*/  LEA.HI R3, R3, R4, RZ, 0x6 ;  /* 0x0000000403037211 */ /* 0x000fc800078f30ff */
[----:B------:R-:W-:-:S04]  /*5240*/  SHF.R.S32.HI R3, RZ, 0x6, R3 ;  /* 0x00000006ff037819 */ /* 0x000fc80000011403 */
[----:B------:R-:W-:Y:S01]  /*5250*/  VIMNMX R20, R168, R3, PT ;  /* 0x00000003a8147248 */ /* 0x000fe20003fe0100 */
[----:B-1----:R-:W-:-:S05]  /*5260*/  @P1 IMAD.HI.U32 R0, R199, R0, RZ ;  /* 0x00000000c7001227 */ /* 0x002fca00078e00ff */
[----:B--2---:R-:W-:-:S05]  /*5270*/  @P1 SHF.R.U32.HI R7, RZ, R9, R0 ;  /* 0x00000009ff071219 */ /* 0x004fca0000011600 */
        /* <DEDUP_REMOVED lines=13> */
.L_x_2549:
[----:B------:R-:W-:-:S13]  /*5350*/  ISETP.NE.AND P0, PT, R5, 0x1, PT ;  /* 0x000000010500780c */ /* 0x000fda0003f05270 */
[----:B------:R-:W1:Y:S02]  /*5360*/  @P0 LDC.64 R6, c[0x0][0x9e8] ;  /* 0x00027a00ff060b82 */ /* 0x000e640000000a00 */
[----:B-1----:R-:W-:-:S05]  /*5370*/  @P0 IMAD.HI.U32 R4, R40, R6, RZ ;  /* 0x0000000628040227 */ /* 0x002fca00078e00ff */
[----:B------:R-:W-:-:S07]  /*5380*/  @P0 SHF.R.U32.HI R40, RZ, R7, R4 ;  /* 0x00000007ff280219 */ /* 0x000fce0000011604 */
.L_x_2550:
[----:B------:R-:W-:Y:S05]  /*5390*/  BSYNC B0 ;  /* 0x0000000000007941 */ /* 0x000fea0003800000 */
.L_x_2548:
[----:B------:R-:W-:-:S05]  /*53a0*/  IMAD R5, R40, R5, RZ ;  /* 0x0000000528057224 */ /* 0x000fca00078e02ff */
[----:B------:R-:W-:-:S07]  /*53b0*/  VIMNMX R0, R0, R5, !PT ;  /* 0x0000000500007248 */ /* 0x000fce0007fe0100 */
.L_x_2547:
        /* <DEDUP_REMOVED lines=48> */
[----:B---34-:R-:W-:Y:S02]  /*56c0*/  CS2R R14, SRZ ;  /* 0x00000000000e7805 */ /* 0x018fe4000001ff00 */
[----:B------:R-:W-:-:S02]  /*56d0*/  CS2R R154, SRZ ;  /* 0x00000000009a7805 */ /* 0x000fc4000001ff00 */
[----:B------:R-:W-:Y:S01]  /*56e0*/  CS2R R156, SRZ ;  /* 0x00000000009c7805 */ /* 0x000fe2000001ff00 */
[----:B------:R-:W-:Y:S01]  /*56f0*/  IMAD.MOV.U32 R75, RZ, RZ, RZ ;  /* 0x000000ffff4b7224 */ /* 0x000fe200078e00ff */
[----:B------:R-:W-:Y:S02]  /*5700*/  CS2R R12, SRZ ;  /* 0x00000000000c7805 */ /* 0x000fe4000001ff00 */
[----:B------:R-:W-:Y:S02]  /*5710*/  CS2R R158, SRZ ;  /* 0x00000000009e7805 */ /* 0x000fe4000001ff00 */
[----:B------:R-:W-:Y:S02]  /*5720*/  CS2R R70, SRZ ;  /* 0x0000000000467805 */ /* 0x000fe4000001ff00 */
[----:B------:R-:W-:Y:S02]  /*5730*/  CS2R R160, SRZ ;  /* 0x0000000000a07805 */ /* 0x000fe4000001ff00 */
[----:B------:R-:W-:-:S02]  /*5740*/  CS2R R66, SRZ ;  /* 0x0000000000427805 */ /* 0x000fc4000001ff00 */
[----:B------:R-:W-:Y:S02]  /*5750*/  CS2R R162, SRZ ;  /* 0x0000000000a27805 */ /* 0x000fe4000001ff00 */
[----:B0-----:R-:W-:Y:S02]  /*5760*/  CS2R R62, SRZ ;  /* 0x00000000003e7805 */ /* 0x001fe4000001ff00 */
        /* <DEDUP_REMOVED lines=17> */
[----:B------:R-:W-:Y:S01]  /*5880*/  CS2R R10, SRZ ;  /* 0x00000000000a7805 */ /* 0x000fe2000001ff00 */
[----:B------:R-:W-:Y:S01]  /*5890*/  IMAD.MOV.U32 R31, RZ, RZ, RZ ;  /* 0x000000ffff1f7224 */ /* 0x000fe200078e00ff */
[----:B------:R-:W-:Y:S01]  /*58a0*/  CS2R R8, SRZ ;  /* 0x0000000000087805 */ /* 0x000fe2000001ff00 */
[----:B------:R-:W-:Y:S06]  /*58b0*/  @!P1 BRA `(.L_x_2551) ;  /* 0x000000ec00689947 */ /* 0x000fec0003800000 */
[----:B------:R-:W0:Y:S02]  /*58c0*/  S2R R23, SR_TID.X ;  /* 0x0000000000177919 */ /* 0x000e240000002100 */
        /* <DEDUP_REMOVED lines=8> */
[----:B------:R-:W-:Y:S02]  /*5950*/  IMAD.U32 R0, RZ, RZ, UR37 ;  /* 0x00000025ff007e24 */ /* 0x000fe4000f8e00ff */
[----:B------:R-:W-:-:S03]  /*5960*/  IMAD R3, R3, 0x8000, R2 ;  /* 0x0000800003037824 */ /* 0x000fc600078e0202 */
[----:B------:R-:W-:Y:S01]  /*5970*/  ISETP.NE.AND P0, PT, R0, 0x3, PT ;  /* 0x000000030000780c */ /* 0x000fe20003f05270 */
[----:B------:R-:W-:-:S05]  /*5980*/  VIADD R3, R3, 0x400 ;  /* 0x0000040003037836 */ /* 0x000fca0000000000 */
[----:B------:R-:W-:-:S04]  /*5990*/  SHF.R.U32.HI R3, RZ, 0x4, R3 ;  /* 0x00000004ff037819 */ /* 0x000fc80000011603 */
[----:B------:R-:W-:-:S04]  /*59a0*/  LOP3.LUT R0, R3, 0x3fff, RZ, 0xc0, !PT ;  /* 0x00003fff03007812 */ /* 0x000fc800078ec0ff */
[----:B------:R-:W-:Y:S01]  /*59b0*/  LOP3.LUT R0, R0, 0x2000000, RZ, 0xfc, !PT ;  /* 0x0200000000007812 */ /* 0x000fe200078efcff */
[----:B------:R-:W-:Y:S06]  /*59c0*/  @!P0 BRA `(.L_x_2552) ;  /* 0x0000000000048947 */ /* 0x000fec0003800000 */
[----:B------:R-:W-:Y:S01]  /*59d0*/  BPT.TRAP 0x1 ;  /* 0x000000040000795c */ /* 0x000fe20000300000 */
.L_x_2552:
[----:B------:R-:W-:Y:S01]  /*59e0*/  IMAD R3, R18, 0x8, R2 ;  /* 0x0000000812037824 */ /* 0x000fe200078e0202 */
[----:B------:R-:W-:Y:S01]  /*59f0*/  SHF.L.U32 R10, R19, 0x1f, RZ ;  /* 0x0000001f130a7819 */ /* 0x000fe200000006ff */
[----:B------:R-:W-:Y:S01]  /*5a00*/  VIADD R4, R2, 0x26800 ;  /* 0x0002680002047836 */ /* 0x000fe20000000000 */
[----:B------:R-:W-:Y:S01]  /*5a10*/  BSSY B0, `(.L_x_2553) ;  /* 0x0000008000007945 */ /* 0x000fe20003800000 */
[----:B------:R-:W-:Y:S01]  /*5a20*/  IMAD R8, R18, 0x1000, R0 ;  /* 0x0000100012087824 */ /* 0x000fe200078e0200 */
[----:B------:R-:W0:Y:S01]  /*5a30*/  SYNCS.PHASECHK.TRANS64.TRYWAIT P1, [R3+URZ+0x28c50], R10 ;  /* 0x028c500a030075a7 */ /* 0x000e22000802017f */
[----:B------:R-:W-:Y:S01]  /*5a40*/  IMAD.MOV.U32 R9, RZ, RZ, 0x40000040 ;  /* 0x40000040ff097424 */ /* 0x000fe200078e00ff */
[----:B------:R-:W-:-:S04]  /*5a50*/  SHF.R.U32.HI R4, RZ, 0x4, R4 ;  /* 0x00000004ff047819 */ /* 0x000fc80000011604 */
[----:B------:R-:W-:-:S04]  /*5a60*/  LOP3.LUT R4, R4, 0x3fff, RZ, 0xc0, !PT ;  /* 0x00003fff04047812 */ /* 0x000fc800078ec0ff */
[----:B------:R-:W-:Y:S01]  /*5a70*/  LOP3.LUT R4, R4, 0x10000, RZ, 0xfc, !PT ;  /* 0x0001000004047812 */ /* 0x000fe200078efcff */
[----:B0-----:R-:W-:Y:S06]  /*5a80*/  @!P1 BRA `(.L_x_2554) ;  /* 0x0000019c00c09947 */ /* 0x001fec0003800000 */
.L_x_2869:
[----:B------:R-:W-:Y:S05]  /*5a90*/  BSYNC B0 ;  /* 0x0000000000007941 */ /* 0x000fea0003800000 */
.L_x_2553:
        /* <DEDUP_REMOVED lines=10> */
[----:B------:R-:W-:Y:S01]  /*5b40*/  IMAD.MOV.U32 R9, RZ, RZ, 0x40000040 ;  /* 0x40000040ff097424 */ /* 0x000fe200078e00ff */
[----:B-----5:R-:W-:-:S09]  /*5b50*/  WARPGROUP.ARRIVE ;  /* 0x00000000000079c5 */ /* 0x020fd20000000000 */
[----:B------:R-:W-:Y:S01]  /*5b60*/  HGMMA.64x256x16.F32.BF16 R24, gdesc[UR4].tnspB, RZ, !UPT, gsb0 ;  /* 0x43e00000041879f0 */ /* 0x000fe2000c0018ff */
[----:B------:R-:W-:Y:S01]  /*5b70*/  R2UR UR6, R10 ;  /* 0x000000000a0672ca */ /* 0x000fe200000e0000 */
[----:B------:R-:W-:Y:S01]  /*5b80*/  VIADD R10, R8, 0x100 ;  /* 0x00000100080a7836 */ /* 0x000fe20000000000 */
[----:B------:R-:W-:Y:S01]  /*5b90*/  R2UR UR7, R11 ;  /* 0x000000000b0772ca */ /* 0x000fe200000e0000 */
[----:B------:R-:W-:Y:S01]  /*5ba0*/  IMAD.MOV.U32 R11, RZ, RZ, 0x40000040 ;  /* 0x40000040ff0b7424 */ /* 0x000fe200078e00ff */
[----:B------:R-:W-:Y:S01]  /*5bb0*/  R2UR UR4, R12 ;  /* 0x000000000c0472ca */ /* 0x000fe200000e0000 */
[----:B------:R-:W-:Y:S01]  /*5bc0*/  VIADD R8, R8, 0x180 ;  /* 0x0000018008087836 */ /* 0x000fe20000000000 */
[----:B------:R-:W-:Y:S01]  /*5bd0*/  R2UR UR5, R13 ;  /* 0x000000000d0572ca */ /* 0x000fe200000e0000 */
[----:B------:R-:W-:Y:S02]  /*5be0*/  WARPGROUP.DEPBAR.LE gsb0, 0x0 ;  /* 0x00008000000079c5 */ /* 0x000fe40000010000 */
[----:B------:R-:W-:-:S15]  /*5bf0*/  WARPGROUP.ARRIVE ;  /* 0x00000000000079c5 */ /* 0x000fde0000000000 */
[----:B------:R-:W-:-:S03]  /*5c00*/  NOP ;  /* 0x0000000000007918 */ /* 0x000fc60000000000 */
[----:B------:R-:W-:Y:S01]  /*5c10*/  HGMMA.64x256x16.F32.BF16 R24, gdesc[UR4].tnspB, R24, gsb0 ;  /* 0x43e00000041879f0 */ /* 0x000fe20008001818 */
        /* <DEDUP_REMOVED lines=21> */
[----:B------:R-:W-:Y:S06]  /*5d70*/  BAR.ARV 0xf, 0x100 ;  /* 0x03c4000000007b1d */ /* 0x000fec0000002000 */
[----:B------:R-:W-:Y:S05]  /*5d80*/  @!P0 BRA `(.L_x_2555) ;  /* 0x0000000000048947 */ /* 0x000fea0003800000 */
[----:B------:R-:W-:Y:S01]  /*5d90*/  BPT.TRAP 0x1 ;  /* 0x000000040000795c */ /* 0x000fe20000300000 */
.L_x_2555:
[----:B------:R-:W-:Y:S01]  /*5da0*/  VIADD R14, R3, 0x28c60 ;  /* 0x00028c60030e7836 */ /* 0x000fe20000000000 */
[----:B------:R-:W-:Y:S01]  /*5db0*/  BSSY B0, `(.L_x_2556) ;  /* 0x00000cc000007945 */ /* 0x000fe20003800000 */
[----:B------:R-:W-:-:S03]  /*5dc0*/  VIADD R3, R20, 0xfffffffe ;  /* 0xfffffffe14037836 */ /* 0x000fc60000000000 */
[----:B------:R-:W-:Y:S02]  /*5dd0*/  PRMT R14, R191, 0x654, R14 ;  /* 0x00000654bf0e7816 */ /* 0x000fe4000000000e */
[----:B------:R-:W-:Y:S02]  /*5de0*/  ISETP.GE.AND P1, PT, R3, R6, PT ;  /* 0x000000060300720c */ /* 0x000fe40003f26270 */
[----:B------:R0:W-:Y:S11]  /*5df0*/  SYNCS.ARRIVE.TRANS64.RED.A1T0 RZ, [R14+URZ], RZ ;  /* 0x000000ff0eff79a7 */ /* 0x0001f6000810043f */
[----:B0-----:R-:W-:Y:S05]  /*5e00*/  @!P1 BRA `(.L_x_2557) ;  /* 0x0000000c00189947 */ /* 0x001fea0003800000 */
.L_x_2564:
[----:B------:R-:W-:Y:S01]  /*5e10*/  BAR.SYNC.DEFER_BLOCKING 0xe, 0x100 ;  /* 0x0384000000007b1d */ /* 0x000fe20000010000 */
[C---:B------:R-:W-:Y:S01]  /*5e20*/  IMAD R7, R18.reuse, 0x40, R198 ;  /* 0x0000004012077824 */ /* 0x040fe200078e02c6 */
[----:B------:R-:W-:Y:S01]  /*5e30*/  ISETP.GT.AND P2, PT, R3, R6, PT ;  /* 0x000000060300720c */ /* 0x000fe20003f44270 */
[----:B------:R-:W-:Y:S02]  /*5e40*/  VIADD R18, R18, 0x1 ;  /* 0x0000000112127836 */ /* 0x000fe40000000000 */
[----:B------:R-:W-:Y:S02]  /*5e50*/  IMAD R7, R7, 0x4, R2 ;  /* 0x0000000407077824 */ /* 0x000fe400078e0202 */
[----:B------:R-:W-:Y:S01]  /*5e60*/  VIADD R3, R3, 0xffffffff ;  /* 0xffffffff03037836 */ /* 0x000fe20000000000 */
[----:B------:R-:W-:-:S04]  /*5e70*/  ISETP.NE.AND P1, PT, R18, 0x2, PT ;  /* 0x000000021200780c */ /* 0x000fc80003f25270 */
[----:B------:R-:W-:Y:S01]  /*5e80*/  SEL R18, R18, RZ, P1 ;  /* 0x000000ff12127207 */ /* 0x000fe20000800000 */
[----:B0-----:R-:W0:Y:S04]  /*5e90*/  LDS R14, [R7+0x28800] ;  /* 0x02880000070e7984 */ /* 0x001e280000000800 */
        /* <DEDUP_REMOVED lines=133> */
.L_x_2558:
[----:B------:R-:W-:Y:S01]  /*66f0*/  IMAD R7, R18, 0x8, R2 ;  /* 0x0000000812077824 */ /* 0x000fe200078e0202 */
[----:B------:R-:W-:-:S04]  /*6700*/  SHF.L.U32 R14, R19, 0x1f, RZ ;  /* 0x0000001f130e7819 */ /* 0x000fc800000006ff */
[----:B------:R0:W1:Y:S01]  /*6710*/  SYNCS.PHASECHK.TRANS64.TRYWAIT P1, [R7+URZ+0x28c50], R14 ;  /* 0x028c500e070075a7 */ /* 0x000062000802017f */
[----:B------:R-:W-:Y:S05]  /*6720*/  @!P0 BRA `(.L_x_2559) ;  /* 0x0000000000048947 */ /* 0x000fea0003800000 */
[----:B------:R-:W-:Y:S01]  /*6730*/  BPT.TRAP 0x1 ;  /* 0x000000040000795c */ /* 0x000fe20000300000 */
.L_x_2559:
[----:B------:R-:W-:Y:S04]  /*6740*/  BSSY B1, `(.L_x_2560) ;  /* 0x0000004000017945 */ /* 0x000fe80003800000 */
[----:B-1----:R-:W-:Y:S05]  /*6750*/  @P1 BRA `(.L_x_2561) ;  /* 0x0000000000081947 */ /* 0x002fea0003800000 */
[----:B------:R-:W1:Y:S02]  /*6760*/  SYNCS.PHASECHK.TRANS64.TRYWAIT P1, [R7+URZ+0x28c50], R14 ;  /* 0x028c500e070075a7 */ /* 0x000e64000802017f */
[----:B-1----:R-:W-:Y:S05]  /*6770*/  @!P1 BRA `(.L_x_2562) ;  /* 0x0000019000989947 */ /* 0x002fea0003800000 */
.L_x_2561:
[----:B------:R-:W-:Y:S05]  /*6780*/  BSYNC B1 ;  /* 0x0000000000017941 */ /* 0x000fea0003800000 */
.L_x_2560:
[----:B01----:R-:W-:Y:S01]  /*6790*/  IMAD R14, R18, 0x1000, R0 ;  /* 0x00001000120e7824 */ /* 0x003fe200078e0200 */
[----:B------:R-:W-:Y:S01]  /*67a0*/  R2UR UR4, R4 ;  /* 0x00000000040472ca */ /* 0x000fe200000e0000 */
[----:B------:R-:W-:Y:S01]  /*67b0*/  IMAD.MOV.U32 R15, RZ, RZ, 0x40000040 ;  /* 0x40000040ff0f7424 */ /* 0x000fe200078e00ff */
[----:B------:R-:W-:Y:S01]  /*67c0*/  R2UR UR5, R5 ;  /* 0x00000000050572ca */ /* 0x000fe200000e0000 */
[----:B------:R-:W-:Y:S01]  /*67d0*/  WARPGROUP.ARRIVE ;  /* 0x00000000000079c5 */ /* 0x000fe20000000000 */
[C---:B------:R-:W-:Y:S01]  /*67e0*/  R2UR UR6, R14.reuse ;  /* 0x000000000e0672ca */ /* 0x040fe200000e0000 */
[----:B------:R-:W-:Y:S01]  /*67f0*/  VIADD R20, R14, 0x80 ;  /* 0x000000800e147836 */ /* 0x000fe20000000000 */
[----:B------:R-:W-:Y:S01]  /*6800*/  R2UR UR7, R15 ;  /* 0x000000000f0772ca */ /* 0x000fe200000e0000 */
[----:B------:R-:W-:Y:S02]  /*6810*/  IMAD.MOV.U32 R21, RZ, RZ, 0x40000040 ;  /* 0x40000040ff157424 */ /* 0x000fe400078e00ff */
[----:B------:R-:W-:-:S10]  /*6820*/  IMAD.MOV.U32 R15, RZ, RZ, 0x40000040 ;  /* 0x40000040ff0f7424 */ /* 0x000fd400078e00ff */
[----:B------:R-:W-:Y:S01]  /*6830*/  HGMMA.64x256x16.F32.BF16 R24, gdesc[UR4].tnspB, R24, gsb0 ;  /* 0x43e00000041879f0 */ /* 0x000fe20008001818 */
        /* <DEDUP_REMOVED lines=31> */
.L_x_2563:
[----:B------:R-:W-:-:S05]  /*6a30*/  VIADD R14, R7, 0x28c60 ;  /* 0x00028c60070e7836 */ /* 0x000fca0000000000 */
[----:B------:R-:W-:-:S04]  /*6a40*/  PRMT R14, R191, 0x654, R14 ;  /* 0x00000654bf0e7816 */ /* 0x000fc8000000000e */
[----:B------:R0:W-:Y:S01]  /*6a50*/  SYNCS.ARRIVE.TRANS64.RED.A1T0 RZ, [R14+URZ], RZ ;  /* 0x000000ff0eff79a7 */ /* 0x0001e2000810043f */
[----:B------:R-:W-:Y:S05]  /*6a60*/  @P2 BRA `(.L_x_2564) ;  /* 0xfffffff000e82947 */ /* 0x000fea000383ffff */
.L_x_2557:
[----:B------:R-:W-:Y:S05]  /*6a70*/  BSYNC B0 ;  /* 0x0000000000007941 */ /* 0x000fea0003800000 */
.L_x_2556:
[----:B------:R-:W-:Y:S01]  /*6a80*/  BAR.SYNC.DEFER_BLOCKING 0xe, 0x100 ;  /* 0x0384000000007b1d */ /* 0x000fe20000010000 */
[C---:B------:R-:W-:Y:S01]  /*6a90*/  IMAD R3, R18.reuse, 0x40, R198 ;  /* 0x0000004012037824 */ /* 0x040fe200078e02c6 */
[----:B------:R-:W-:Y:S01]  /*6aa0*/  PLOP3.LUT P0, PT, PT, PT, PT, 0x8, 0x0 ;  /* 0x000000000000781c */ /* 0x000fe20003f0e170 */
[----:B------:R-:W-:Y:S02]  /*6ab0*/  VIADD R18, R18, 0x1 ;  /* 0x0000000112127836 */ /* 0x000fe40000000000 */
[----:B------:R-:W-:-:S03]  /*6ac0*/  IMAD R3, R3, 0x4, R2 ;  /* 0x0000000403037824 */ /* 0x000fc600078e0202 */
[----:B------:R-:W-:-:S04]  /*6ad0*/  ISETP.NE.AND P1, PT, R18, 0x2, PT ;  /* 0x000000021200780c */ /* 0x000fc80003f25270 */
[----:B------:R-:W-:Y:S02]  /*6ae0*/  SEL R0, RZ, 0x1, P1 ;  /* 0x00000001ff007807 */ /* 0x000fe40000800000 */
[----:B------:R-:W-:Y:S02]  /*6af0*/  SEL R18, R18, RZ, P1 ;  /* 0x000000ff12127207 */ /* 0x000fe40000800000 */
[----:B------:R-:W-:Y:S01]  /*6b00*/  LOP3.LUT R19, R19, R0, RZ, 0x3c, !PT ;  /* 0x0000000013137212 */ /* 0x000fe200078e3cff */
[----:B------:R-:W1:Y:S04]  /*6b10*/  LDS R2, [R3+0x28800] ;  /* 0x0288000003027984 */ /* 0x000e680000000800 */
[----:B------:R2:W3:Y:S02]  /*6b20*/  LDS R0, [R3+0x28820] ;  /* 0x0288200003007984 */ /* 0x0004e40000000800 */
[----:B--2---:R-:W-:-:S02]  /*6b30*/  IMAD.MOV.U32 R3, RZ, RZ, RZ ;  /* 0x000000ffff037224 */ /* 0x004fc400078e00ff */
[-C--:B-1----:R-:W-:Y:S01]  /*6b40*/  FMUL.FTZ R153, R28, R2.reuse ;  /* 0x000000021c997220 */ /* 0x082fe20000410000 */
[-C--:B------:R-:W-:Y:S01]  /*6b50*/  FMUL.FTZ R28, R29, R2.reuse ;  /* 0x000000021d1c7220 */ /* 0x080fe20000410000 */
[-C--:B------:R-:W-:Y:S01]  /*6b60*/  FMUL.FTZ R12, R33, R2.reuse ;  /* 0x00000002210c7220 */ /* 0x080fe20000410000 */
[-C--:B0-----:R-:W-:Y:S01]  /*6b70*/  FMUL.FTZ R14, R37, R2.reuse ;  /* 0x00000002250e7220 */ /* 0x081fe20000410000 */
[----:B------:R-:W-:Y:S01]  /*6b80*/  FMUL.FTZ R172, R41, R2 ;  /* 0x0000000229ac7220 */ /* 0x000fe20000410000 */
[-C--:B---3--:R-:W-:Y:S01]  /*6b90*/  FMUL.FTZ R5, R35, R0.reuse ;  /* 0x0000000023057220 */ /* 0x088fe20000410000 */
[----:B------:R-:W-:Y:S01]  /*6ba0*/  FMUL.FTZ R29, R43, R0 ;  /* 0x000000002b1d7220 */ /* 0x000fe20000410000 */
[-C--:B------:R-:W-:Y:S01]  /*6bb0*/  FMUL.FTZ R152, R36, R2.reuse ;  /* 0x0000000224987220 */ /* 0x080fe20000410000 */
[----:B------:R-:W-:Y:S01]  /*6bc0*/  FMUL.FTZ R174, R40, R2 ;  /* 0x0000000228ae7220 */ /* 0x000fe20000410000 */
        /* <DEDUP_REMOVED lines=122> */
.L_x_2542:
        /* <DEDUP_REMOVED lines=24> */
.L_x_2567:
[----:B------:R-:W-:-:S13]  /*74f0*/  ISETP.NE.AND P0, PT, R5, 0x1, PT ;  /* 0x000000010500780c */ /* 0x000fda0003f05270 */
[----:B------:R-:W1:Y:S02]  /*7500*/  @P0 LDC.64 R6, c[0x0][0x9e8] ;  /* 0x00027a00ff060b82 */ /* 0x000e640000000a00 */
[----:B-1----:R-:W-:-:S05]  /*7510*/  @P0 IMAD.HI.U32 R6, R0, R6, RZ ;  /* 0x0000000600060227 */ /* 0x002fca00078e00ff */
[----:B------:R-:W-:-:S07]  /*7520*/  @P0 SHF.R.U32.HI R0, RZ, R7, R6 ;  /* 0x00000007ff000219 */ /* 0x000fce0000011606 */
.L_x_2568:
[----:B------:R-:W-:Y:S05]  /*7530*/  BSYNC B0 ;  /* 0x0000000000007941 */ /* 0x000fea0003800000 */
.L_x_2566:
[----:B------:R-:W-:-:S05]  /*7540*/  IMAD R3, R0, R5, R5 ;  /* 0x0000000500037224 */ /* 0x000fca00078e0205 */
[----:B------:R-:W-:-:S07]  /*7550*/  VIMNMX R4, R4, R3, PT ;  /* 0x0000000304047248 */ /* 0x000fce0003fe0100 */
.L_x_2565:
        /* <DEDUP_REMOVED lines=24> */
.L_x_2571:
[----:B------:R-:W-:-:S13]  /*76e0*/  ISETP.NE.AND P0, PT, R5, 0x1, PT ;  /* 0x000000010500780c */ /* 0x000fda0003f05270 */
[----:B------:R-:W1:Y:S02]  /*76f0*/  @P0 LDC.64 R6, c[0x0][0x9e8] ;  /* 0x00027a00ff060b82 */ /* 0x000e640000000a00 */
[----:B-1----:R-:W-:-:S05]  /*7700*/  @P0 IMAD.HI.U32 R4, R40, R6, RZ ;  /* 0x0000000628040227 */ /* 0x002fca00078e00ff */
[----:B------:R-:W-:-:S07]  /*7710*/  @P0 SHF.R.U32.HI R40, RZ, R7, R4 ;  /* 0x00000007ff280219 */ /* 0x000fce0000011604 */
.L_x_2572:
[----:B------:R-:W-:Y:S05]  /*7720*/  BSYNC B0 ;  /* 0x0000000000007941 */ /* 0x000fea0003800000 */
.L_x_2570:
[----:B------:R-:W-:-:S05]  /*7730*/  IMAD R5, R40, R5, RZ ;  /* 0x0000000528057224 */ /* 0x000fca00078e02ff */
[----:B------:R-:W-:-:S07]  /*7740*/  VIMNMX R0, R0, R5, !PT ;  /* 0x0000000500007248 */ /* 0x000fce0007fe0100 */
.L_x_2569:
        /* <DEDUP_REMOVED lines=16> */
[----:B------:R-:W-:Y:S01]  /*7850*/  ISETP.GT.AND P1, PT, R168, R6, PT ;  /* 0x00000006a800720c */ /* 0x000fe20003f24270 */
[----:B------:R1:W-:Y:S01]  /*7860*/  STL [R1+0xc], R6 ;  /* 0x00000c0601007387 */ /* 0x0003e20000100800 */
        /* <DEDUP_REMOVED lines=62> */
[----:B-1----:R-:W-:Y:S06]  /*7c50*/  @!P1 BRA `(.L_x_2551) ;  /* 0x000000c800809947 */ /* 0x002fec0003800000 */
        /* <DEDUP_REMOVED lines=15> */
[----:B------:R-:W-:-:S04]  /*7d50*/  LOP3.LUT R3, R3, 0x3fff, RZ, 0xc0, !PT ;  /* 0x00003fff03037812 */ /* 0x000fc800078ec0ff */
[----:B------:R-:W-:Y:S01]  /*7d60*/  LOP3.LUT R197, R3, 0x2000000, RZ, 0xfc, !PT ;  /* 0x0200000003c57812 */ /* 0x000fe200078efcff */
        /* <DEDUP_REMOVED lines=17> */
.L_x_2574:
[----:B------:R-:W-:Y:S05]  /*7e80*/  BSYNC B6 ;  /* 0x0000000000067941 */ /* 0x000fea0003800000 */
.L_x_2573:
        /* <DEDUP_REMOVED lines=13> */
.L_x_2578:
[----:B-1----:R1:W2:Y:S02]  /*7f60*/  SYNCS.PHASECHK.TRANS64.TRYWAIT P0, [R2+URZ+0x28c00], R3 ;  /* 0x028c0003020075a7 */ /* 0x0022a4000800017f */
[----:B--2---:R-:W-:Y:S05]  /*7f70*/  @!P0 NANOSLEEP.SYNCS 0x989680 ;  /* 0x009896800000895d */ /* 0x004fea0003900000 */
[----:B------:R-:W2:Y:S02]  /*7f80*/  @!P0 SYNCS.PHASECHK.TRANS64 P0, [R2+URZ+0x28c00], R3 ;  /* 0x028c0003020085a7 */ /* 0x000ea4000800007f */
[----:B--2---:R-:W-:Y:S05]  /*7f90*/  @!P0 BRA `(.L_x_2578) ;  /* 0xfffffffc00f08947 */ /* 0x004fea000383ffff */
.L_x_2577:
[----:B------:R-:W-:Y:S05]  /*7fa0*/  BSYNC B0 ;  /* 0x0000000000007941 */ /* 0x000fea0003800000 */
.L_x_2576:
[----:B------:R-:W-:Y:S05]  /*7fb0*/  BRA `(.L_x_2579) ;  /* 0x0000002c00f87947 */ /* 0x000fea0003800000 */
.L_x_2575:
[----:B------:R-:W-:Y:S01]  /*7fc0*/  VIADD R4, R2, 0x20400 ;  /* 0x0002040002047836 */ /* 0x000fe20000000000 */
[----:B-----5:R-:W-:Y:S01]  /*7fd0*/  SHF.R.S32.HI R0, RZ, 0x1f, R24 ;  /* 0x0000001fff007819 */ /* 0x020fe20000011418 */
[----:B------:R-:W-:Y:S01]  /*7fe0*/  ULDC.64 UR4, c[0x0][0x3f8] ;  /* 0x0000fe0000047ab9 */ /* 0x000fe20000000a00 */
[----:B------:R-:W-:Y:S01]  /*7ff0*/  ULDC.64 UR6, c[0x0][0x408] ;  /* 0x0001020000067ab9 */ /* 0x000fe20000000a00 */
[----:B------:R-:W-:Y:S01]  /*8000*/  IMAD.WIDE.U32 R26, R24, UR4, RZ ;  /* 0x00000004181a7c25 */ /* 0x000fe2000f8e00ff */
[----:B------:R-:W-:Y:S01]  /*8010*/  LOP3.LUT P0, RZ, R4, 0x3ff, RZ, 0xc0, !PT ;  /* 0x000003ff04ff7812 */ /* 0x000fe2000780c0ff */
[----:B------:R-:W-:Y:S02]  /*8020*/  BSSY B6, `(.L_x_2580) ;  /* 0x0000019000067945 */ /* 0x000fe40003800000 */
[C---:B------:R-:W-:Y:S02]  /*8030*/  IMAD R3, R0.reuse, UR4, RZ ;  /* 0x0000000400037c24 */ /* 0x040fe4000f8e02ff */
[----:B------:R-:W-:-:S02]  /*8040*/  IMAD R5, R0, UR6, RZ ;  /* 0x0000000600057c24 */ /* 0x000fc4000f8e02ff */
[C---:B------:R-:W-:Y:S02]  /*8050*/  IMAD R3, R24.reuse, UR5, R3 ;  /* 0x0000000518037c24 */ /* 0x040fe4000f8e0203 */
[C---:B------:R-:W-:Y:S02]  /*8060*/  IMAD R5, R24.reuse, UR7, R5 ;  /* 0x0000000718057c24 */ /* 0x040fe4000f8e0205 */
[----:B------:R-:W-:-:S04]  /*8070*/  IMAD.WIDE.U32 R24, R24, UR6, RZ ;  /* 0x0000000618187c25 */ /* 0x000fc8000f8e00ff */
[----:B------:R-:W-:Y:S02]  /*8080*/  IMAD.IADD R29, R3, 0x1, R27 ;  /* 0x00000001031d7824 */ /* 0x000fe400078e021b */
[----:B------:R-:W-:Y:S01]  /*8090*/  IMAD.IADD R31, R5, 0x1, R25 ;  /* 0x00000001051f7824 */ /* 0x000fe200078e0219 */
        /* <DEDUP_REMOVED lines=17> */
.L_x_2581:
[----:B------:R-:W-:Y:S05]  /*81b0*/  BSYNC B6 ;  /* 0x0000000000067941 */ /* 0x000fea0003800000 */
.L_x_2580:
[----:B------:R-:W-:Y:S01]  /*81c0*/  ULDC.U8 UR4, c[0x0][0x410] ;  /* 0x0001040000047ab9 */ /* 0x000fe20000000000 */
[----:B------:R-:W-:Y:S01]  /*81d0*/  BSSY B0, `(.L_x_2582) ;  /* 0x00002d4000007945 */ /* 0x000fe20003800000 */
[----:B------:R-:W-:Y:S01]  /*81e0*/  ISETP.NE.AND P0, PT, RZ, UR4, PT ;  /* 0x00000004ff007c0c */ /* 0x000fe2000bf05270 */
[----:B------:R-:W-:-:S12]  /*81f0*/  IMAD.IADD R39, R193, 0x1, R199 ;  /* 0x00000001c1277824 */ /* 0x000fd800078e02c7 */
[----:B------:R-:W-:Y:S05]  /*8200*/  @!P0 BRA `(.L_x_2583) ;  /* 0x0000001400c48947 */ /* 0x000fea0003800000 */
[----:B------:R-:W0:Y:S01]  /*8210*/  LDC R34, c[0x0][0x448] ;  /* 0x00011200ff227b82 */ /* 0x000e220000000800 */
[----:B------:R-:W1:Y:S01]  /*8220*/  S2R R21, SR_TID.X ;  /* 0x0000000000157919 */ /* 0x000e620000002100 */
[----:B------:R-:W-:Y:S01]  /*8230*/  ULDC.64 UR4, c[0x0][0x3f8] ;  /* 0x0000fe0000047ab9 */ /* 0x000fe20000000a00 */
[----:B------:R-:W-:Y:S01]  /*8240*/  ULDC.64 UR6, c[0x0][0x408] ;  /* 0x0001020000067ab9 */ /* 0x000fe20000000a00 */
[----:B------:R-:W-:Y:S02]  /*8250*/  IMAD.MOV.U32 R6, RZ, RZ, R26 ;  /* 0x000000ffff067224 */ /* 0x000fe400078e001a */
[----:B------:R-:W-:Y:S02]  /*8260*/  IMAD.MOV.U32 R7, RZ, RZ, R29 ;  /* 0x000000ffff077224 */ /* 0x000fe400078e001d */
[----:B------:R-:W-:Y:S02]  /*8270*/  IMAD.MOV.U32 R8, RZ, RZ, R24 ;  /* 0x000000ffff087224 */ /* 0x000fe400078e0018 */
[----:B------:R-:W-:Y:S01]  /*8280*/  IMAD.MOV.U32 R9, RZ, RZ, R31 ;  /* 0x000000ffff097224 */ /* 0x000fe200078e001f */
[----:B0-----:R-:W-:Y:S01]  /*8290*/  ISETP.NE.AND P0, PT, R34, 0x1, PT ;  /* 0x000000012200780c */ /* 0x001fe20003f05270 */
[----:B-1----:R-:W-:-:S12]  /*82a0*/  VIADD R21, R21, 0xffffff80 ;  /* 0xffffff8015157836 */ /* 0x002fd80000000000 */
[----:B------:R-:W0:Y:S01]  /*82b0*/  @P0 LDC R0, c[0x0][0x44c] ;  /* 0x00011300ff000b82 */ /* 0x000e220000000800 */
[----:B------:R-:W-:-:S04]  /*82c0*/  SHF.R.S32.HI R20, RZ, 0x1f, R21 ;  /* 0x0000001fff147819 */ /* 0x000fc80000011415 */
[----:B------:R-:W-:-:S03]  /*82d0*/  LEA.HI R20, R20, R21, RZ, 0x2 ;  /* 0x0000001514147211 */ /* 0x000fc600078f10ff */
[----:B------:R-:W1:Y:S01]  /*82e0*/  @P0 LDC R5, c[0x0][0x450] ;  /* 0x00011400ff050b82 */ /* 0x000e620000000800 */
[----:B------:R-:W-:-:S05]  /*82f0*/  LOP3.LUT R20, R20, 0xfffffffc, RZ, 0xc0, !PT ;  /* 0xfffffffc14147812 */ /* 0x000fca00078ec0ff */
[----:B------:R-:W-:-:S04]  /*8300*/  IMAD.IADD R20, R21, 0x1, -R20 ;  /* 0x0000000115147824 */ /* 0x000fc800078e0a14 */
[----:B------:R-:W-:-:S04]  /*8310*/  IMAD R3, R20, 0x20, R39 ;  /* 0x0000002014037824 */ /* 0x000fc800078e0227 */
[----:B0-----:R-:W-:-:S05]  /*8320*/  @P0 IMAD.HI.U32 R0, R3, R0, RZ ;  /* 0x0000000003000227 */ /* 0x001fca00078e00ff */
[----:B-1----:R-:W-:-:S04]  /*8330*/  @P0 SHF.R.U32.HI R3, RZ, R5, R0 ;  /* 0x00000005ff030219 */ /* 0x002fc80000011600 */
[----:B------:R-:W-:Y:S01]  /*8340*/  SHF.R.S32.HI R0, RZ, 0x1f, R3 ;  /* 0x0000001fff007819 */ /* 0x000fe20000011403 */
[----:B------:R-:W-:-:S04]  /*8350*/  IMAD.WIDE.U32 R6, R3, UR4, R6 ;  /* 0x0000000403067c25 */ /* 0x000fc8000f8e0006 */
[C---:B------:R-:W-:Y:S02]  /*8360*/  IMAD R4, R0.reuse, UR4, RZ ;  /* 0x0000000400047c24 */ /* 0x040fe4000f8e02ff */
[----:B------:R-:W-:Y:S02]  /*8370*/  IMAD R0, R0, UR6, RZ ;  /* 0x0000000600007c24 */ /* 0x000fe4000f8e02ff */
[C---:B------:R-:W-:Y:S01]  /*8380*/  IMAD R5, R3.reuse, UR5, R4 ;  /* 0x0000000503057c24 */ /* 0x040fe2000f8e0204 */
[----:B------:R-:W-:Y:S01]  /*8390*/  ULDC.64 UR4, c[0x0][0x3e8] ;  /* 0x0000fa0000047ab9 */ /* 0x000fe20000000a00 */
[C---:B------:R-:W-:Y:S01]  /*83a0*/  IMAD.WIDE.U32 R8, R3.reuse, UR6, R8 ;  /* 0x0000000603087c25 */ /* 0x040fe2000f8e0008 */
[----:B------:R-:W-:Y:S01]  /*83b0*/  LEA R4, P0, R6, UR4, 0x1 ;  /* 0x0000000406047c11 */ /* 0x000fe2000f8008ff */
[----:B------:R-:W-:Y:S02]  /*83c0*/  UMOV UR4, 0xffffffff ;  /* 0xffffffff00047882 */ /* 0x000fe40000000000 */
[----:B------:R-:W-:Y:S01]  /*83d0*/  IMAD R3, R3, UR7, R0 ;  /* 0x0000000703037c24 */ /* 0x000fe2000f8e0200 */
[----:B------:R-:W-:Y:S01]  /*83e0*/  ULDC.64 UR6, c[0x0][0x400] ;  /* 0x0001000000067ab9 */ /* 0x000fe20000000a00 */
[----:B------:R-:W-:Y:S01]  /*83f0*/  IMAD.IADD R5, R7, 0x1, R5 ;  /* 0x0000000107057824 */ /* 0x000fe200078e0205 */
[----:B------:R-:W-:Y:S01]  /*8400*/  LEA R7, P1, R8, UR6, 0x1 ;  /* 0x0000000608077c11 */ /* 0x000fe2000f8208ff */
[----:B------:R-:W-:-:S03]  /*8410*/  IMAD.IADD R3, R9, 0x1, R3 ;  /* 0x0000000109037824 */ /* 0x000fc600078e0203 */
[----:B------:R-:W-:Y:S02]  /*8420*/  LEA.HI.X R6, R6, UR5, R5, 0x1, P0 ;  /* 0x0000000506067c11 */ /* 0x000fe400080f0c05 */
[----:B------:R-:W-:Y:S01]  /*8430*/  LEA.HI.X R8, R8, UR7, R3, 0x1, P1 ;  /* 0x0000000708087c11 */ /* 0x000fe200088f0c03 */
[----:B------:R-:W-:Y:S06]  /*8440*/  BRA.DIV UR4, `(.L_x_2584) ;  /* 0x0000017604787947 */ /* 0x000fec000b800000 */
[----:B------:R0:W1:Y:S04]  /*8450*/  SHFL.IDX PT, R3, R6, RZ, 0x1c1f ;  /* 0x001c1fff06037589 */ /* 0x00006800000e0000 */
[----:B------:R0:W2:Y:S04]  /*8460*/  SHFL.IDX PT, R0, R4, RZ, 0x1c1f ;  /* 0x001c1fff04007589 */ /* 0x0000a800000e0000 */
[----:B------:R0:W3:Y:S04]  /*8470*/  SHFL.IDX PT, R5, R8, RZ, 0x1c1f ;  /* 0x001c1fff08057589 */ /* 0x0000e800000e0000 */
[----:B------:R0:W4:Y:S02]  /*8480*/  SHFL.IDX PT, R14, R7, RZ, 0x1c1f ;  /* 0x001c1fff070e7589 */ /* 0x00012400000e0000 */
.L_x_2875:
[----:B------:R-:W-:Y:S01]  /*8490*/  IMAD R34, R23, R34, RZ ;  /* 0x0000002217227224 */ /* 0x000fe200078e02ff */
[----:B------:R-:W-:Y:S01]  /*84a0*/  BSSY B1, `(.L_x_2585) ;  /* 0x000001e000017945 */ /* 0x000fe20003800000 */
[----:B------:R-:W-:Y:S02]  /*84b0*/  CS2R R30, SRZ ;  /* 0x00000000001e7805 */ /* 0x000fe4000001ff00 */
[----:B------:R-:W-:Y:S02]  /*84c0*/  CS2R R20, SRZ ;  /* 0x0000000000147805 */ /* 0x000fe4000001ff00 */
[----:B------:R-:W-:Y:S02]  /*84d0*/  CS2R R28, SRZ ;  /* 0x00000000001c7805 */ /* 0x000fe4000001ff00 */
[----:B------:R-:W-:Y:S02]  /*84e0*/  ISETP.GE.AND P0, PT, R39, R34, PT ;  /* 0x000000222700720c */ /* 0x000fe40003f06270 */
[----:B------:R-:W-:-:S11]  /*84f0*/  CS2R R24, SRZ ;  /* 0x0000000000187805 */ /* 0x000fd6000001ff00 */
[----:B------:R-:W-:Y:S05]  /*8500*/  @P0 BRA `(.L_x_2586) ;  /* 0x00000000005c0947 */ /* 0x000fea0003800000 */
[----:B------:R-:W4:Y:S01]  /*8510*/  LDL R9, [R1+0x58] ;  /* 0x0000580001097983 */ /* 0x000f220000100800 */
[----:B------:R-:W-:Y:S01]  /*8520*/  ULDC UR4, c[0x0][0x3f4] ;  /* 0x0000fd0000047ab9 */ /* 0x000fe20000000800 */
[----:B--2---:R-:W-:Y:S01]  /*8530*/  IMAD.MOV.U32 R10, RZ, RZ, R0 ;  /* 0x000000ffff0a7224 */ /* 0x004fe200078e0000 */
[----:B------:R-:W-:Y:S01]  /*8540*/  ISETP.GE.AND P3, PT, R207, UR4, PT ;  /* 0x00000004cf007c0c */ /* 0x000fe2000bf66270 */
[----:B-1----:R-:W-:Y:S01]  /*8550*/  IMAD.MOV.U32 R11, RZ, RZ, R3 ;  /* 0x000000ffff0b7224 */ /* 0x002fe200078e0003 */
[----:B------:R-:W-:Y:S01]  /*8560*/  ISETP.GE.AND P2, PT, R194, UR4, PT ;  /* 0x00000004c2007c0c */ /* 0x000fe2000bf46270 */
[----:B---3--:R-:W-:Y:S01]  /*8570*/  IMAD.MOV.U32 R15, RZ, RZ, R5 ;  /* 0x000000ffff0f7224 */ /* 0x008fe200078e0005 */
[----:B------:R-:W-:-:S09]  /*8580*/  CS2R R28, SRZ ;  /* 0x00000000001c7805 */ /* 0x000fd2000001ff00 */
[C---:B------:R-:W-:Y:S01]  /*8590*/  @!P3 IMAD.SHL.U32 R33, R207.reuse, 0x2, RZ ;  /* 0x00000002cf21b824 */ /* 0x040fe200078e00ff */
[----:B------:R-:W-:Y:S02]  /*85a0*/  CS2R R30, SRZ ;  /* 0x00000000001e7805 */ /* 0x000fe4000001ff00 */
[----:B------:R-:W-:Y:S01]  /*85b0*/  CS2R R24, SRZ ;  /* 0x0000000000187805 */ /* 0x000fe2000001ff00 */
[----:B------:R-:W-:Y:S01]  /*85c0*/  @!P2 IMAD.WIDE R10, R194, 0x2, R10 ;  /* 0x00000002c20aa825 */ /* 0x000fe200078e020a */
[-C--:B------:R-:W-:Y:S02]  /*85d0*/  @!P3 IADD3 R26, P0, R0, R33.reuse, RZ ;  /* 0x00000021001ab210 */ /* 0x080fe40007f1e0ff */
[----:B----4-:R-:W-:Y:S01]  /*85e0*/  @!P3 IADD3 R32, P1, R14, R33, RZ ;  /* 0x000000210e20b210 */ /* 0x010fe20007f3e0ff */
[----:B------:R-:W-:Y:S01]  /*85f0*/  @!P2 IMAD.WIDE R12, R194, 0x2, R14 ;  /* 0x00000002c20ca825 */ /* 0x000fe200078e020e */
[----:B------:R1:W5:Y:S04]  /*8600*/  @!P2 LD.E.64 R28, desc[UR42][R10.64] ;  /* 0x0000002a0a1ca980 */ /* 0x000368000c101b00 */
[----:B------:R1:W5:Y:S01]  /*8610*/  @!P2 LD.E.64 R30, desc[UR42][R12.64] ;  /* 0x0000002a0c1ea980 */ /* 0x000362000c101b00 */
[----:B------:R-:W-:-:S05]  /*8620*/  @!P3 SHF.L.U64.HI R20, R207, 0x1, R9 ;  /* 0x00000001cf14b819 */ /* 0x000fca0000010209 */
[--C-:B------:R-:W-:Y:S02]  /*8630*/  @!P3 IMAD.X R27, R3, 0x1, R20.reuse, P0 ;  /* 0x00000001031bb824 */ /* 0x100fe400000e0614 */
[----:B------:R-:W-:Y:S01]  /*8640*/  @!P3 IMAD.X R33, R5, 0x1, R20, P1 ;  /* 0x000000010521b824 */ /* 0x000fe200008e0614 */
[----:B------:R-:W-:Y:S02]  /*8650*/  CS2R R20, SRZ ;  /* 0x0000000000147805 */ /* 0x000fe4000001ff00 */
[----:B------:R1:W5:Y:S04]  /*8660*/  @!P3 LD.E.64 R24, desc[UR42][R26.64] ;  /* 0x0000002a1a18b980 */ /* 0x000368000c101b00 */
[----:B------:R1:W5:Y:S02]  /*8670*/  @!P3 LD.E.64 R20, desc[UR42][R32.64] ;  /* 0x0000002a2014b980 */ /* 0x000364000c101b00 */
.L_x_2586:
[----:B------:R-:W-:Y:S05]  /*8680*/  BSYNC B1 ;  /* 0x0000000000017941 */ /* 0x000fea0003800000 */
.L_x_2585:
[----:B--2--5:R-:W-:Y:S01]  /*8690*/  IMAD.MOV.U32 R0, RZ, RZ, R30 ;  /* 0x000000ffff007224 */ /* 0x024fe200078e001e */
[----:B------:R-:W-:Y:S01]  /*86a0*/  UMOV UR4, 0xffffffff ;  /* 0xffffffff00047882 */ /* 0x000fe20000000000 */
[----:B-1----:R-:W-:Y:S01]  /*86b0*/  IMAD.MOV.U32 R3, RZ, RZ, R31 ;  /* 0x000000ffff037224 */ /* 0x002fe200078e001f */
[----:B------:R-:W-:Y:S01]  /*86c0*/  CS2R R26, SRZ ;  /* 0x00000000001a7805 */ /* 0x000fe2000001ff00 */
[----:B---3--:R-:W-:Y:S02]  /*86d0*/  IMAD.MOV.U32 R5, RZ, RZ, R20 ;  /* 0x000000ffff057224 */ /* 0x008fe400078e0014 */
[----:B------:R-:W-:Y:S01]  /*86e0*/  IMAD.MOV.U32 R9, RZ, RZ, R21 ;  /* 0x000000ffff097224 */ /* 0x000fe200078e0015 */
[----:B------:R-:W-:Y:S01]  /*86f0*/  PRMT R40, R0, 0x5410, R3 ;  /* 0x0000541000287816 */ /* 0x000fe20000000003 */
[----:B------:R-:W-:Y:S02]  /*8700*/  IMAD.MOV.U32 R0, RZ, RZ, R28 ;  /* 0x000000ffff007224 */ /* 0x000fe400078e001c */
[----:B------:R-:W-:Y:S01]  /*8710*/  IMAD.MOV.U32 R3, RZ, RZ, R29 ;  /* 0x000000ffff037224 */ /* 0x000fe200078e001d */
[----:B------:R-:W-:Y:S01]  /*8720*/  PRMT R44, R5, 0x5410, R9 ;  /* 0x00005410052c7816 */ /* 0x000fe20000000009 */
[----:B------:R-:W-:-:S02]  /*8730*/  IMAD.MOV.U32 R5, RZ, RZ, R24 ;  /* 0x000000ffff057224 */ /* 0x000fc400078e0018 */
[----:B------:R-:W-:Y:S01]  /*8740*/  IMAD.MOV.U32 R9, RZ, RZ, R25 ;  /* 0x000000ffff097224 */ /* 0x000fe200078e0019 */
[----:B------:R-:W-:-:S04]  /*8750*/  PRMT R41, R3, 0x5410, R0 ;  /* 0x0000541003297816 */ /* 0x000fc80000000000 */
[----:B------:R-:W-:Y:S01]  /*8760*/  PRMT R45, R9, 0x5410, R5 ;  /* 0x00005410092d7816 */ /* 0x000fe20000000005 */
[----:B------:R-:W-:Y:S06]  /*8770*/  BRA.DIV UR4, `(.L_x_2587) ;  /* 0x00000176041c7947 */ /* 0x000fec000b800000 */
[----:B------:R1:W2:Y:S04]  /*8780*/  SHFL.IDX PT, R3, R6, 0x1, 0x1c1f ;  /* 0x003c1f0006037f89 */ /* 0x0002a800000e0000 */
[----:B------:R1:W3:Y:S04]  /*8790*/  SHFL.IDX PT, R0, R4, 0x1, 0x1c1f ;  /* 0x003c1f0004007f89 */ /* 0x0002e800000e0000 */
[----:B------:R1:W0:Y:S04]  /*87a0*/  SHFL.IDX PT, R5, R8, 0x1, 0x1c1f ;  /* 0x003c1f0008057f89 */ /* 0x00022800000e0000 */
[----:B----4-:R1:W4:Y:S02]  /*87b0*/  SHFL.IDX PT, R14, R7, 0x1, 0x1c1f ;  /* 0x003c1f00070e7f89 */ /* 0x01032400000e0000 */
.L_x_2881:
[----:B01----:R-:W5:Y:S01]  /*87c0*/  LDL R6, [R1+0x54] ;  /* 0x0000540001067983 */ /* 0x003f620000100800 */
[----:B------:R-:W-:Y:S01]  /*87d0*/  VIADD R39, R39, 0x20 ;  /* 0x0000002027277836 */ /* 0x000fe20000000000 */
[----:B------:R-:W-:Y:S01]  /*87e0*/  BSSY B1, `(.L_x_2588) ;  /* 0x0000022000017945 */ /* 0x000fe20003800000 */
[----:B------:R-:W-:Y:S01]  /*87f0*/  IMAD.SHL.U32 R36, R200, 0x40, RZ ;  /* 0x00000040c8247824 */ /* 0x000fe200078e00ff */
[----:B------:R-:W-:Y:S02]  /*8800*/  CS2R R10, SRZ ;  /* 0x00000000000a7805 */ /* 0x000fe4000001ff00 */
[----:B------:R-:W-:Y:S02]  /*8810*/  CS2R R12, SRZ ;  /* 0x00000000000c7805 */ /* 0x000fe4000001ff00 */
[----:B------:R-:W-:Y:S02]  /*8820*/  ISETP.GE.AND P0, PT, R39, R34, PT ;  /* 0x000000222700720c */ /* 0x000fe40003f06270 */
[----:B------:R-:W-:-:S02]  /*8830*/  CS2R R8, SRZ ;  /* 0x0000000000087805 */ /* 0x000fc4000001ff00 */
[----:B-----5:R-:W-:-:S04]  /*8840*/  LEA.HI R4, R6, R6, RZ, 0x1 ;  /* 0x0000000606047211 */ /* 0x020fc800078f08ff */
[----:B------:R-:W-:-:S05]  /*8850*/  LOP3.LUT R4, R4, 0xfffffffe, RZ, 0xc0, !PT ;  /* 0xfffffffe04047812 */ /* 0x000fca00078ec0ff */
[----:B------:R-:W-:-:S05]  /*8860*/  IMAD.IADD R4, R6, 0x1, -R4 ;  /* 0x0000000106047824 */ /* 0x000fca00078e0a04 */
[----:B------:R-:W-:Y:S01]  /*8870*/  SHF.L.U32 R35, R4, 0x1f, RZ ;  /* 0x0000001f04237819 */ /* 0x000fe200000006ff */
[----:B------:R-:W-:Y:S06]  /*8880*/  @P0 BRA `(.L_x_2589) ;  /* 0x00000000005c0947 */ /* 0x000fec0003800000 */
[----:B------:R-:W4:Y:S01]  /*8890*/  LDL R15, [R1+0x58] ;  /* 0x00005800010f7983 */ /* 0x000f220000100800 */
[----:B------:R-:W-:Y:S01]  /*88a0*/  ULDC UR4, c[0x0][0x3f4] ;  /* 0x0000fd0000047ab9 */ /* 0x000fe20000000800 */
[----:B---3--:R-:W-:Y:S01]  /*88b0*/  IMAD.MOV.U32 R6, RZ, RZ, R0 ;  /* 0x000000ffff067224 */ /* 0x008fe200078e0000 */
[----:B------:R-:W-:Y:S01]  /*88c0*/  ISETP.GE.AND P2, PT, R194, UR4, PT ;  /* 0x00000004c2007c0c */ /* 0x000fe2000bf46270 */
[----:B--2---:R-:W-:Y:S01]  /*88d0*/  IMAD.MOV.U32 R7, RZ, RZ, R3 ;  /* 0x000000ffff077224 */ /* 0x004fe200078e0003 */
[----:B------:R-:W-:Y:S02]  /*88e0*/  ISETP.GE.AND P3, PT, R207, UR4, PT ;  /* 0x00000004cf007c0c */ /* 0x000fe4000bf66270 */
[----:B------:R-:W-:-:S09]  /*88f0*/  CS2R R12, SRZ ;  /* 0x00000000000c7805 */ /* 0x000fd2000001ff00 */
[----:B------:R-:W-:-:S04]  /*8900*/  @!P2 IMAD.WIDE R32, R194, 0x2, R6 ;  /* 0x00000002c220a825 */ /* 0x000fc800078e0206 */
[C---:B------:R-:W-:Y:S01]  /*8910*/  @!P3 IMAD.SHL.U32 R7, R207.reuse, 0x2, RZ ;  /* 0x00000002cf07b824 */ /* 0x040fe200078e00ff */
[----:B------:R-:W-:Y:S02]  /*8920*/  CS2R R26, SRZ ;  /* 0x00000000001a7805 */ /* 0x000fe4000001ff00 */
[----:B------:R-:W-:Y:S01]  /*8930*/  CS2R R8, SRZ ;  /* 0x0000000000087805 */ /* 0x000fe2000001ff00 */
[----:B------:R0:W5:Y:S01]  /*8940*/  @!P2 LD.E.64 R12, desc[UR42][R32.64] ;  /* 0x0000002a200ca980 */ /* 0x000162000c101b00 */
[-C--:B------:R-:W-:Y:S02]  /*8950*/  @!P3 IADD3 R6, P0, R0, R7.reuse, RZ ;  /* 0x000000070006b210 */ /* 0x080fe40007f1e0ff */
[----:B----4-:R-:W-:Y:S02]  /*8960*/  @!P3 IADD3 R4, P1, R14, R7, RZ ;  /* 0x000000070e04b210 */ /* 0x010fe40007f3e0ff */
[----:B------:R-:W-:Y:S01]  /*8970*/  @!P3 SHF.L.U64.HI R10, R207, 0x1, R15 ;  /* 0x00000001cf0ab819 */ /* 0x000fe2000001020f */
[----:B------:R-:W-:-:S04]  /*8980*/  IMAD.MOV.U32 R15, RZ, RZ, R5 ;  /* 0x000000ffff0f7224 */ /* 0x000fc800078e0005 */
[--C-:B------:R-:W-:Y:S02]  /*8990*/  @!P3 IMAD.X R7, R3, 0x1, R10.reuse, P0 ;  /* 0x000000010307b824 */ /* 0x100fe400000e060a */
[----:B------:R-:W-:Y:S01]  /*89a0*/  @!P3 IMAD.X R5, R5, 0x1, R10, P1 ;  /* 0x000000010505b824 */ /* 0x000fe200008e060a */
[----:B------:R-:W-:Y:S01]  /*89b0*/  CS2R R10, SRZ ;  /* 0x00000000000a7805 */ /* 0x000fe2000001ff00 */
[----:B------:R-:W-:Y:S01]  /*89c0*/  @!P2 IMAD.WIDE R14, R194, 0x2, R14 ;  /* 0x00000002c20ea825 */ /* 0x000fe200078e020e */
[----:B------:R0:W5:Y:S04]  /*89d0*/  @!P3 LD.E.64 R8, desc[UR42][R6.64] ;  /* 0x0000002a0608b980 */ /* 0x000168000c101b00 */
[----:B------:R0:W5:Y:S04]  /*89e0*/  @!P2 LD.E.64 R26, desc[UR42][R14.64] ;  /* 0x0000002a0e1aa980 */ /* 0x000168000c101b00 */
[----:B------:R0:W5:Y:S02]  /*89f0*/  @!P3 LD.E.64 R10, desc[UR42][R4.64] ;  /* 0x0000002a040ab980 */ /* 0x000164000c101b00 */
.L_x_2589:
[----:B------:R-:W-:Y:S05]  /*8a00*/  BSYNC B1 ;  /* 0x0000000000017941 */ /* 0x000fea0003800000 */
.L_x_2588:
[----:B0-----:R-:W0:Y:S01]  /*8a10*/  S2R R33, SR_TID.X ;  /* 0x0000000000217919 */ /* 0x001e220000002100 */
[----:B------:R-:W1:Y:S01]  /*8a20*/  SYNCS.PHASECHK.TRANS64.TRYWAIT P0, [R2+URZ+0x28c00], R35 ;  /* 0x028c0023020075a7 */ /* 0x000e62000800017f */
[----:B--2---:R-:W-:Y:S01]  /*8a30*/  LOP3.LUT R3, R36, 0x1c0, RZ, 0xc0, !PT ;  /* 0x000001c024037812 */ /* 0x004fe200078ec0ff */
[----:B-----5:R-:W-:Y:S01]  /*8a40*/  IMAD.MOV.U32 R4, RZ, RZ, R26 ;  /* 0x000000ffff047224 */ /* 0x020fe200078e001a */
[----:B------:R-:W-:Y:S01]  /*8a50*/  VIADDMNMX R42, R34, -R199, 0x40, PT ;  /* 0x00000040222a7446 */ /* 0x000fe200038009c7 */
[----:B------:R-:W-:Y:S01]  /*8a60*/  IMAD.MOV.U32 R6, RZ, RZ, R12 ;  /* 0x000000ffff067224 */ /* 0x000fe200078e000c */
[----:B---3--:R-:W-:Y:S01]  /*8a70*/  LOP3.LUT R0, R3, 0x18, R16, 0xf8, !PT ;  /* 0x0000001803007812 */ /* 0x008fe200078ef810 */
[----:B------:R-:W-:Y:S01]  /*8a80*/  IMAD.MOV.U32 R5, RZ, RZ, R11 ;  /* 0x000000ffff057224 */ /* 0x000fe200078e000b */
[----:B------:R-:W-:Y:S01]  /*8a90*/  SHF.R.U32.HI R3, RZ, 0x3, R3 ;  /* 0x00000003ff037819 */ /* 0x000fe20000011603 */
[----:B------:R-:W-:Y:S01]  /*8aa0*/  BSSY B1, `(.L_x_2590) ;  /* 0x0000018000017945 */ /* 0x000fe20003800000 */
[----:B----4-:R-:W-:Y:S01]  /*8ab0*/  PRMT R14, R14, 0x5410, R4 ;  /* 0x000054100e0e7816 */ /* 0x010fe20000000004 */
[----:B------:R-:W-:Y:S01]  /*8ac0*/  IMAD.MOV.U32 R4, RZ, RZ, R10 ;  /* 0x000000ffff047224 */ /* 0x000fe200078e000a */
[----:B------:R-:W-:Y:S01]  /*8ad0*/  LOP3.LUT R0, R0, R3, RZ, 0x3c, !PT ;  /* 0x0000000300007212 */ /* 0x000fe200078e3cff */
[----:B------:R-:W-:Y:S01]  /*8ae0*/  IMAD.MOV.U32 R3, RZ, RZ, R27 ;  /* 0x000000ffff037224 */ /* 0x000fe200078e001b */
[----:B------:R-:W-:-:S02]  /*8af0*/  PRMT R32, R32, 0x5410, R6 ;  /* 0x0000541020207816 */ /* 0x000fc40000000006 */
[----:B------:R-:W-:Y:S01]  /*8b00*/  PRMT R14, R5, 0x7610, R14 ;  /* 0x00007610050e7816 */ /* 0x000fe2000000000e */
[----:B------:R-:W-:Y:S01]  /*8b10*/  IMAD.MOV.U32 R5, RZ, RZ, R9 ;  /* 0x000000ffff057224 */ /* 0x000fe200078e0009 */
[----:B------:R-:W-:Y:S01]  /*8b20*/  PRMT R15, R4, 0x5410, R3 ;  /* 0x00005410040f7816 */ /* 0x000fe20000000003 */
[----:B------:R-:W-:Y:S01]  /*8b30*/  IMAD.MOV.U32 R4, RZ, RZ, R8 ;  /* 0x000000ffff047224 */ /* 0x000fe200078e0008 */
[----:B------:R-:W-:Y:S02]  /*8b40*/  LOP3.LUT P2, RZ, R200, 0x4, RZ, 0xc0, !PT ;  /* 0x00000004c8ff7812 */ /* 0x000fe4000784c0ff */
[----:B------:R-:W-:Y:S02]  /*8b50*/  ISETP.GE.AND P1, PT, R193, R42, PT ;  /* 0x0000002ac100720c */ /* 0x000fe40003f26270 */
[----:B------:R-:W-:Y:S01]  /*8b60*/  PRMT R32, R4, 0x7610, R32 ;  /* 0x0000761004207816 */ /* 0x000fe20000000020 */
[----:B0-----:R-:W-:-:S05]  /*8b70*/  VIADD R33, R33, 0xffffff80 ;  /* 0xffffff8021217836 */ /* 0x001fca0000000000 */
[----:B------:R-:W-:-:S04]  /*8b80*/  SHF.R.S32.HI R7, RZ, 0x1f, R33 ;  /* 0x0000001fff077819 */ /* 0x000fc80000011421 */
[----:B------:R-:W-:-:S04]  /*8b90*/  LEA.HI R7, R7, R33, RZ, 0x5 ;  /* 0x0000002107077211 */ /* 0x000fc800078f28ff */
[----:B------:R-:W-:-:S05]  /*8ba0*/  SHF.R.S32.HI R7, RZ, 0x5, R7 ;  /* 0x00000005ff077819 */ /* 0x000fca0000011407 */
[----:B------:R-:W-:Y:S02]  /*8bb0*/  IMAD R3, R7, 0x200, R0 ;  /* 0x0000020007037824 */ /* 0x000fe400078e0200 */
[----:B------:R-:W-:Y:S02]  /*8bc0*/  IMAD.MOV.U32 R0, RZ, RZ, R13 ;  /* 0x000000ffff007224 */ /* 0x000fe400078e000d */
[----:B------:R-:W-:-:S03]  /*8bd0*/  IMAD R3, R3, 0x2, R2 ;  /* 0x0000000203037824 */ /* 0x000fc600078e0202 */
[----:B------:R-:W-:Y:S01]  /*8be0*/  PRMT R46, R0, 0x7610, R46 ;  /* 0x00007610002e7816 */ /* 0x000fe2000000002e */
[C---:B------:R-:W-:Y:S02]  /*8bf0*/  VIADD R4, R3.reuse, 0x20400 ;  /* 0x0002040003047836 */ /* 0x040fe40000000000 */
[----:B------:R-:W-:Y:S01]  /*8c00*/  VIADD R0, R3, 0x20440 ;  /* 0x0002044003007836 */ /* 0x000fe20000000000 */
[----:B-1----:R-:W-:Y:S06]  /*8c10*/  @!P0 BRA `(.L_x_2591) ;  /* 0x0000017000648947 */ /* 0x002fec0003800000 */
.L_x_2882:
[----:B------:R-:W-:Y:S05]  /*8c20*/  BSYNC B1 ;  /* 0x0000000000017941 */ /* 0x000fea0003800000 */
.L_x_2590:
[----:B------:R-:W-:Y:S01]  /*8c30*/  BSSY B1, `(.L_x_2592) ;  /* 0x0000067000017945 */ /* 0x000fe20003800000 */
[----:B------:R-:W-:Y:S01]  /*8c40*/  PRMT R33, R5, 0x7610, R33 ;  /* 0x0000761005217816 */ /* 0x000fe20000000021 */
[----:B------:R-:W-:Y:S02]  /*8c50*/  @P2 VIADD R0, R4, 0xffffffc0 ;  /* 0xffffffc004002836 */ /* 0x000fe40000000000 */
[----:B------:R-:W-:Y:S05]  /*8c60*/  @P1 BRA `(.L_x_2593) ;  /* 0x00000004008c1947 */ /* 0x000fea0003800000 */
[----:B------:R-:W1:Y:S01]  /*8c70*/  LDC R4, c[0x0][0x3f4] ;  /* 0x0000fd00ff047b82 */ /* 0x000e620000000800 */
[----:B------:R-:W-:Y:S01]  /*8c80*/  BSSY B2, `(.L_x_2594) ;  /* 0x0000032000027945 */ /* 0x000fe20003800000 */
[-C--:B-1----:R-:W-:Y:S02]  /*8c90*/  ISETP.GE.AND P0, PT, R194, R4.reuse, PT ;  /* 0x00000004c200720c */ /* 0x082fe40003f06270 */
[----:B------:R-:W-:-:S11]  /*8ca0*/  ISETP.GE.AND P1, PT, R207, R4, PT ;  /* 0x00000004cf00720c */ /* 0x000fd60003f26270 */
[----:B------:R-:W-:Y:S05]  /*8cb0*/  @P0 BRA `(.L_x_2595) ;  /* 0x0000000000b80947 */ /* 0x000fea0003800000 */
[----:B------:R-:W1:Y:S01]  /*8cc0*/  LDS.128 R4, [R3+0x20400] ;  /* 0x0204000003047984 */ /* 0x000e620000000c00 */
[----:B------:R-:W-:Y:S02]  /*8cd0*/  SHF.R.U32.HI R38, RZ, 0x10, R31 ;  /* 0x00000010ff267819 */ /* 0x000fe4000001161f */
[----:B0-----:R-:W-:Y:S02]  /*8ce0*/  SHF.R.U32.HI R35, RZ, 0x10, R29 ;  /* 0x00000010ff237819 */ /* 0x001fe4000001161d */
[----:B------:R-:W-:Y:S02]  /*8cf0*/  PRMT R38, R40, 0x5432, R38 ;  /* 0x0000543228267816 */ /* 0x000fe40000000026 */
[----:B------:R-:W-:Y:S02]  /*8d00*/  PRMT R35, R41, 0x5410, R35 ;  /* 0x0000541029237816 */ /* 0x000fe40000000023 */
[----:B------:R-:W-:Y:S01]  /*8d10*/  SHF.R.U64 R34, R28, 0x10, R29 ;  /* 0x000000101c227819 */ /* 0x000fe2000000121d */
[----:B------:R-:W-:Y:S01]  /*8d20*/  IMAD.U32 R39, R38, 0x10000, RZ ;  /* 0x0001000026277824 */ /* 0x000fe200078e00ff */
[----:B------:R-:W-:Y:S01]  /*8d30*/  SHF.R.U64 R37, R30, 0x10, R31 ;  /* 0x000000101e257819 */ /* 0x000fe2000000121f */
[----:B------:R-:W-:Y:S01]  /*8d40*/  IMAD.U32 R36, R35, 0x10000, RZ ;  /* 0x0001000023247824 */ /* 0x000fe200078e00ff */
[----:B------:R-:W-:-:S02]  /*8d50*/  LOP3.LUT R38, R38, 0xffff0000, RZ, 0xc0, !PT ;  /* 0xffff000026267812 */ /* 0x000fc400078ec0ff */
[----:B------:R-:W-:Y:S02]  /*8d60*/  PRMT R34, R41, 0x5432, R34 ;  /* 0x0000543229227816 */ /* 0x000fe40000000022 */
[----:B------:R-:W-:Y:S02]  /*8d70*/  PRMT R37, R40, 0x5410, R37 ;  /* 0x0000541028257816 */ /* 0x000fe40000000025 */
[----:B------:R-:W-:Y:S02]  /*8d80*/  LOP3.LUT R35, R35, 0xffff0000, RZ, 0xc0, !PT ;  /* 0xffff000023237812 */ /* 0x000fe400078ec0ff */
[C---:B-1----:R-:W-:Y:S01]  /*8d90*/  LOP3.LUT R29, R6.reuse, 0xffff0000, RZ, 0xc0, !PT ;  /* 0xffff0000061d7812 */ /* 0x042fe200078ec0ff */
[----:B------:R-:W-:Y:S01]  /*8da0*/  IMAD.U32 R28, R6, 0x10000, RZ ;  /* 0x00010000061c7824 */ /* 0x000fe200078e00ff */
[C---:B------:R-:W-:Y:S01]  /*8db0*/  LOP3.LUT R31, R7.reuse, 0xffff0000, RZ, 0xc0, !PT ;  /* 0xffff0000071f7812 */ /* 0x040fe200078ec0ff */
[----:B------:R-:W-:Y:S02]  /*8dc0*/  IMAD.U32 R30, R7, 0x10000, RZ ;  /* 0x00010000071e7824 */ /* 0x000fe400078e00ff */
[C---:B------:R-:W-:Y:S01]  /*8dd0*/  FMUL.FTZ R41, R29.reuse, R39 ;  /* 0x000000271d297220 */ /* 0x040fe20000410000 */
[----:B------:R-:W-:Y:S01]  /*8de0*/  FMUL.FTZ R40, R29, R36 ;  /* 0x000000241d287220 */ /* 0x000fe20000410000 */
[----:B------:R-:W-:Y:S01]  /*8df0*/  FMUL.FTZ R29, R31, R38 ;  /* 0x000000261f1d7220 */ /* 0x000fe20000410000 */
[----:B------:R-:W-:-:S02]  /*8e00*/  IMAD.U32 R6, R4, 0x10000, RZ ;  /* 0x0001000004067824 */ /* 0x000fc400078e00ff */
[C---:B------:R-:W-:Y:S01]  /*8e10*/  FFMA.FTZ R41, R28.reuse, R36, -R41 ;  /* 0x000000241c297223 */ /* 0x040fe20000010829 */
[----:B------:R-:W-:Y:S01]  /*8e20*/  FFMA.FTZ R40, R28, R39, R40 ;  /* 0x000000271c287223 */ /* 0x000fe20000010028 */
[-C--:B------:R-:W-:Y:S01]  /*8e30*/  FFMA.FTZ R39, R30, R35.reuse, -R29 ;  /* 0x000000231e277223 */ /* 0x080fe2000001081d */
[C---:B------:R-:W-:Y:S01]  /*8e40*/  IMAD.U32 R7, R5.reuse, 0x10000, RZ ;  /* 0x0001000005077824 */ /* 0x040fe200078e00ff */
[----:B------:R-:W-:Y:S01]  /*8e50*/  LOP3.LUT R4, R4, 0xffff0000, RZ, 0xc0, !PT ;  /* 0xffff000004047812 */ /* 0x000fe200078ec0ff */
[C---:B------:R-:W-:Y:S01]  /*8e60*/  IMAD.U32 R29, R34.reuse, 0x10000, RZ ;  /* 0x00010000221d7824 */ /* 0x040fe200078e00ff */
[----:B------:R-:W-:Y:S01]  /*8e70*/  LOP3.LUT R5, R5, 0xffff0000, RZ, 0xc0, !PT ;  /* 0xffff000005057812 */ /* 0x000fe200078ec0ff */
[----:B------:R-:W-:Y:S01]  /*8e80*/  FMUL.FTZ R43, R31, R35 ;  /* 0x000000231f2b7220 */ /* 0x000fe20000410000 */
[C---:B------:R-:W-:Y:S01]  /*8e90*/  LOP3.LUT R28, R37.reuse, 0xffff0000, RZ, 0xc0, !PT ;  /* 0xffff0000251c7812 */ /* 0x040fe200078ec0ff */
[----:B------:R-:W-:Y:S01]  /*8ea0*/  IMAD.U32 R31, R37, 0x10000, RZ ;  /* 0x00010000251f7824 */ /* 0x000fe200078e00ff */
[----:B------:R-:W-:Y:S01]  /*8eb0*/  LOP3.LUT R34, R34, 0xffff0000, RZ, 0xc0, !PT ;  /* 0xffff000022227812 */ /* 0x000fe200078ec0ff */
[----:B------:R-:W-:Y:S01]  /*8ec0*/  FFMA.FTZ R38, R30, R38, R43 ;  /* 0x000000261e267223 */ /* 0x000fe2000001002b */
[C---:B------:R-:W-:Y:S01]  /*8ed0*/  FMUL.FTZ R30, R4.reuse, R29 ;  /* 0x0000001d041e7220 */ /* 0x040fe20000410000 */
[-C--:B------:R-:W-:Y:S01]  /*8ee0*/  FMUL.FTZ R35, R4, R31.reuse ;  /* 0x0000001f04237220 */ /* 0x080fe20000410000 */
[C---:B------:R-:W-:Y:S01]  /*8ef0*/  FMUL.FTZ R36, R5.reuse, R28 ;  /* 0x0000001c05247220 */ /* 0x040fe20000410000 */
[-C--:B------:R-:W-:Y:S01]  /*8f00*/  FMUL.FTZ R37, R5, R34.reuse ;  /* 0x0000002205257220 */ /* 0x080fe20000410000 */
[C---:B------:R-:W-:Y:S01]  /*8f10*/  FFMA.FTZ R31, R6.reuse, R31, R30 ;  /* 0x0000001f061f7223 */ /* 0x040fe2000001001e */
[----:B------:R-:W-:Y:S01]  /*8f20*/  FFMA.FTZ R4, R6, R29, -R35 ;  /* 0x0000001d06047223 */ /* 0x000fe20000010823 */
[C---:B------:R-:W-:Y:S01]  /*8f30*/  FFMA.FTZ R5, R7.reuse, R34, -R36 ;  /* 0x0000002207057223 */ /* 0x040fe20000010824 */
[----:B------:R-:W-:Y:S01]  /*8f40*/  FFMA.FTZ R28, R7, R28, R37 ;  /* 0x0000001c071c7223 */ /* 0x000fe20000010025 */
[----:B------:R-:W-:-:S02]  /*8f50*/  F2FP.BF16.F32.PACK_AB R6, R40, R41 ;  /* 0x000000292806723e */ /* 0x000fc400000010ff */
[----:B------:R-:W-:Y:S02]  /*8f60*/  F2FP.BF16.F32.PACK_AB R7, R38, R39 ;  /* 0x000000272607723e */ /* 0x000fe400000010ff */
[----:B------:R-:W-:Y:S02]  /*8f70*/  F2FP.BF16.F32.PACK_AB R4, R31, R4 ;  /* 0x000000041f04723e */ /* 0x000fe400000010ff */
[----:B------:R-:W-:-:S05]  /*8f80*/  F2FP.BF16.F32.PACK_AB R5, R28, R5 ;  /* 0x000000051c05723e */ /* 0x000fca00000010ff */
[----:B------:R1:W-:Y:S02]  /*8f90*/  STS.128 [R3+0x20400], R4 ;  /* 0x0204000403007388 */ /* 0x0003e40000000c00 */
.L_x_2595:
[----:B------:R-:W-:Y:S05]  /*8fa0*/  BSYNC B2 ;  /* 0x0000000000027941 */ /* 0x000fea0003800000 */
.L_x_2594:
[----:B------:R-:W-:Y:S05]  /*8fb0*/  @P1 BRA `(.L_x_2593) ;  /* 0x0000000000b81947 */ /* 0x000fea0003800000 */
[----:B-1----:R-:W1:Y:S01]  /*8fc0*/  LDS.128 R4, [R0] ;  /* 0x0000000000047984 */ /* 0x002e620000000c00 */
[----:B------:R-:W-:Y:S02]  /*8fd0*/  SHF.R.U32.HI R34, RZ, 0x10, R21 ;  /* 0x00000010ff227819 */ /* 0x000fe40000011615 */
[----:B------:R-:W-:Y:S02]  /*8fe0*/  SHF.R.U32.HI R29, RZ, 0x10, R25 ;  /* 0x00000010ff1d7819 */ /* 0x000fe40000011619 */
[----:B------:R-:W-:Y:S02]  /*8ff0*/  PRMT R34, R44, 0x5432, R34 ;  /* 0x000054322c227816 */ /* 0x000fe40000000022 */
[----:B------:R-:W-:Y:S02]  /*9000*/  PRMT R29, R45, 0x5410, R29 ;  /* 0x000054102d1d7816 */ /* 0x000fe4000000001d */
[----:B------:R-:W-:Y:S01]  /*9010*/  SHF.R.U64 R31, R20, 0x10, R21 ;  /* 0x00000010141f7819 */ /* 0x000fe20000001215 */
[----:B0-----:R-:W-:Y:S01]  /*9020*/  IMAD.U32 R35, R34, 0x10000, RZ ;  /* 0x0001000022237824 */ /* 0x001fe200078e00ff */
[----:B------:R-:W-:Y:S01]  /*9030*/  SHF.R.U64 R28, R24, 0x10, R25 ;  /* 0x00000010181c7819 */ /* 0x000fe20000001219 */
[----:B------:R-:W-:Y:S01]  /*9040*/  IMAD.U32 R30, R29, 0x10000, RZ ;  /* 0x000100001d1e7824 */ /* 0x000fe200078e00ff */
[----:B------:R-:W-:-:S02]  /*9050*/  LOP3.LUT R34, R34, 0xffff0000, RZ, 0xc0, !PT ;  /* 0xffff000022227812 */ /* 0x000fc400078ec0ff */
[----:B------:R-:W-:Y:S02]  /*9060*/  LOP3.LUT R29, R29, 0xffff0000, RZ, 0xc0, !PT ;  /* 0xffff00001d1d7812 */ /* 0x000fe400078ec0ff */
[----:B------:R-:W-:Y:S02]  /*9070*/  PRMT R28, R45, 0x5432, R28 ;  /* 0x000054322d1c7816 */ /* 0x000fe4000000001c */
[----:B------:R-:W-:Y:S02]  /*9080*/  PRMT R31, R44, 0x5410, R31 ;  /* 0x000054102c1f7816 */ /* 0x000fe4000000001f */
        /* <DEDUP_REMOVED lines=32> */
[----:B------:R2:W-:Y:S02]  /*9290*/  STS.128 [R0], R4 ;  /* 0x0000000400007388 */ /* 0x0005e40000000c00 */
.L_x_2593:
[----:B------:R-:W-:Y:S05]  /*92a0*/  BSYNC B1 ;  /* 0x0000000000017941 */ /* 0x000fea0003800000 */
.L_x_2592:
        /* <DEDUP_REMOVED lines=10> */
[----:B------:R-:W-:Y:S02]  /*9350*/  SHF.R.U32.HI R25, RZ, 0x10, R13 ;  /* 0x00000010ff197819 */ /* 0x000fe4000001160d */
        /* <DEDUP_REMOVED lines=8> */
[----:B------:R-:W-:Y:S02]  /*93e0*/  LOP3.LUT R25, R25, 0xffff0000, RZ, 0xc0, !PT ;  /* 0xffff000019197812 */ /* 0x000fe400078ec0ff */
        /* <DEDUP_REMOVED lines=16> */
[----:B0-----:R-:W-:Y:S01]  /*94f0*/  FMUL.FTZ R35, R21, R25 ;  /* 0x0000001915237220 */ /* 0x001fe20000410000 */
        /* <DEDUP_REMOVED lines=17> */
.L_x_2598:
[----:B------:R-:W-:Y:S05]  /*9610*/  BSYNC B1 ;  /* 0x0000000000017941 */ /* 0x000fea0003800000 */
.L_x_2597:
[----:B------:R-:W-:Y:S05]  /*9620*/  @P1 BRA `(.L_x_2596) ;  /* 0x0000001800381947 */ /* 0x000fea0003800000 */
[----:B-1----:R-:W1:Y:S01]  /*9630*/  LDS.128 R4, [R0+0x1000] ;  /* 0x0010000000047984 */ /* 0x002e620000000c00 */
[----:B------:R-:W-:Y:S02]  /*9640*/  SHF.R.U64 R3, R8, 0x10, R9 ;  /* 0x0000001008037819 */ /* 0x000fe40000001209 */
[--C-:B------:R-:W-:Y:S02]  /*9650*/  SHF.R.U64 R8, R10, 0x10, R11.reuse ;  /* 0x000000100a087819 */ /* 0x100fe4000000120b */
[----:B------:R-:W-:Y:S02]  /*9660*/  SHF.R.U32.HI R11, RZ, 0x10, R11 ;  /* 0x00000010ff0b7819 */ /* 0x000fe4000001160b */
[----:B------:R-:W-:Y:S02]  /*9670*/  SHF.R.U32.HI R12, RZ, 0x10, R9 ;  /* 0x00000010ff0c7819 */ /* 0x000fe40000011609 */
[----:B------:R-:W-:Y:S02]  /*9680*/  PRMT R14, R14, 0x5410, R11 ;  /* 0x000054100e0e7816 */ /* 0x000fe4000000000b */
[----:B------:R-:W-:-:S02]  /*9690*/  PRMT R33, R33, 0x5410, R12 ;  /* 0x0000541021217816 */ /* 0x000fc4000000000c */
[----:B------:R-:W-:Y:S01]  /*96a0*/  PRMT R15, R15, 0x5410, R8 ;  /* 0x000054100f0f7816 */ /* 0x000fe20000000008 */
[C---:B------:R-:W-:Y:S01]  /*96b0*/  IMAD.U32 R12, R14.reuse, 0x10000, RZ ;  /* 0x000100000e0c7824 */ /* 0x040fe200078e00ff */
[----:B------:R-:W-:Y:S01]  /*96c0*/  LOP3.LUT R14, R14, 0xffff0000, RZ, 0xc0, !PT ;  /* 0xffff00000e0e7812 */ /* 0x000fe200078ec0ff */
[C---:B------:R-:W-:Y:S01]  /*96d0*/  IMAD.U32 R11, R33.reuse, 0x10000, RZ ;  /* 0x00010000210b7824 */ /* 0x040fe200078e00ff */
[----:B------:R-:W-:Y:S02]  /*96e0*/  LOP3.LUT R33, R33, 0xffff0000, RZ, 0xc0, !PT ;  /* 0xffff000021217812 */ /* 0x000fe400078ec0ff */
[----:B------:R-:W-:Y:S02]  /*96f0*/  PRMT R32, R32, 0x5410, R3 ;  /* 0x0000541020207816 */ /* 0x000fe40000000003 */
[C---:B-1----:R-:W-:Y:S01]  /*9700*/  LOP3.LUT R9, R6.reuse, 0xffff0000, RZ, 0xc0, !PT ;  /* 0xffff000006097812 */ /* 0x042fe200078ec0ff */
[C---:B------:R-:W-:Y:S01]  /*9710*/  IMAD.U32 R10, R7.reuse, 0x10000, RZ ;  /* 0x00010000070a7824 */ /* 0x040fe200078e00ff */
[----:B------:R-:W-:Y:S01]  /*9720*/  LOP3.LUT R7, R7, 0xffff0000, RZ, 0xc0, !PT ;  /* 0xffff000007077812 */ /* 0x000fe200078ec0ff */
[----:B------:R-:W-:-:S02]  /*9730*/  IMAD.U32 R8, R6, 0x10000, RZ ;  /* 0x0001000006087824 */ /* 0x000fc400078e00ff */
[C---:B------:R-:W-:Y:S01]  /*9740*/  FMUL.FTZ R13, R9.reuse, R12 ;  /* 0x0000000c090d7220 */ /* 0x040fe20000410000 */
[-C--:B------:R-:W-:Y:S01]  /*9750*/  FMUL.FTZ R9, R9, R11.reuse ;  /* 0x0000000b09097220 */ /* 0x080fe20000410000 */
[C---:B------:R-:W-:Y:S01]  /*9760*/  FMUL.FTZ R21, R7.reuse, R14 ;  /* 0x0000000e07157220 */ /* 0x040fe20000410000 */
[----:B------:R-:W-:Y:S02]  /*9770*/  IMAD.U32 R3, R4, 0x10000, RZ ;  /* 0x0001000004037824 */ /* 0x000fe400078e00ff */
[C---:B------:R-:W-:Y:S01]  /*9780*/  FFMA.FTZ R13, R8.reuse, R11, -R13 ;  /* 0x0000000b080d7223 */ /* 0x040fe2000001080d */
[----:B------:R-:W-:Y:S01]  /*9790*/  FFMA.FTZ R20, R8, R12, R9 ;  /* 0x0000000c08147223 */ /* 0x000fe20000010009 */
[-C--:B------:R-:W-:Y:S01]  /*97a0*/  FMUL.FTZ R9, R7, R33.reuse ;  /* 0x0000002107097220 */ /* 0x080fe20000410000 */
[----:B------:R-:W-:Y:S01]  /*97b0*/  IMAD.U32 R6, R5, 0x10000, RZ ;  /* 0x0001000005067824 */ /* 0x000fe200078e00ff */
[----:B------:R-:W-:Y:S01]  /*97c0*/  LOP3.LUT R4, R4, 0xffff0000, RZ, 0xc0, !PT ;  /* 0xffff000004047812 */ /* 0x000fe200078ec0ff */
[----:B------:R-:W-:Y:S01]  /*97d0*/  IMAD.U32 R8, R15, 0x10000, RZ ;  /* 0x000100000f087824 */ /* 0x000fe200078e00ff */
[----:B------:R-:W-:Y:S01]  /*97e0*/  LOP3.LUT R5, R5, 0xffff0000, RZ, 0xc0, !PT ;  /* 0xffff000005057812 */ /* 0x000fe200078ec0ff */
[----:B------:R-:W-:Y:S01]  /*97f0*/  IMAD.U32 R7, R32, 0x10000, RZ ;  /* 0x0001000020077824 */ /* 0x000fe200078e00ff */
[----:B------:R-:W-:Y:S01]  /*9800*/  LOP3.LUT R15, R15, 0xffff0000, RZ, 0xc0, !PT ;  /* 0xffff00000f0f7812 */ /* 0x000fe200078ec0ff */
[----:B------:R-:W-:Y:S01]  /*9810*/  FFMA.FTZ R21, R10, R33, -R21 ;  /* 0x000000210a157223 */ /* 0x000fe20000010815 */
[----:B------:R-:W-:Y:S01]  /*9820*/  LOP3.LUT R32, R32, 0xffff0000, RZ, 0xc0, !PT ;  /* 0xffff000020207812 */ /* 0x000fe200078ec0ff */
[----:B------:R-:W-:Y:S01]  /*9830*/  FFMA.FTZ R14, R10, R14, R9 ;  /* 0x0000000e0a0e7223 */ /* 0x000fe20000010009 */
[C---:B------:R-:W-:Y:S01]  /*9840*/  FMUL.FTZ R10, R4.reuse, R8 ;  /* 0x00000008040a7220 */ /* 0x040fe20000410000 */
        /* <DEDUP_REMOVED lines=11> */
[----:B------:R3:W-:Y:S01]  /*9900*/  STS.128 [R0+0x1000], R4 ;  /* 0x0010000400007388 */ /* 0x0007e20000000c00 */
[----:B------:R-:W-:Y:S05]  /*9910*/  BRA `(.L_x_2596) ;  /* 0x00000014007c7947 */ /* 0x000fea0003800000 */
.L_x_2583:
[----:B------:R-:W0:Y:S01]  /*9920*/  S2R R0, SR_TID.X ;  /* 0x0000000000007919 */ /* 0x000e220000002100 */
[----:B------:R-:W1:Y:S01]  /*9930*/  LDC R34, c[0x0][0x448] ;  /* 0x00011200ff227b82 */ /* 0x000e620000000800 */
[----:B------:R-:W-:Y:S01]  /*9940*/  ULDC.64 UR4, c[0x0][0x3f8] ;  /* 0x0000fe0000047ab9 */ /* 0x000fe20000000a00 */
[----:B------:R-:W-:Y:S01]  /*9950*/  ULDC.64 UR6, c[0x0][0x408] ;  /* 0x0001020000067ab9 */ /* 0x000fe20000000a00 */
[----:B------:R-:W-:Y:S02]  /*9960*/  IMAD.MOV.U32 R27, RZ, RZ, R29 ;  /* 0x000000ffff1b7224 */ /* 0x000fe400078e001d */
[----:B------:R-:W-:Y:S01]  /*9970*/  IMAD.MOV.U32 R4, RZ, RZ, R24 ;  /* 0x000000ffff047224 */ /* 0x000fe200078e0018 */
[----:B-1----:R-:W-:Y:S01]  /*9980*/  ISETP.NE.AND P0, PT, R34, 0x1, PT ;  /* 0x000000012200780c */ /* 0x002fe20003f05270 */
[----:B0-----:R-:W-:-:S05]  /*9990*/  VIADD R0, R0, 0xffffff80 ;  /* 0xffffff8000007836 */ /* 0x001fca0000000000 */
[----:B------:R-:W-:-:S07]  /*99a0*/  SHF.R.S32.HI R3, RZ, 0x1f, R0 ;  /* 0x0000001fff037819 */ /* 0x000fce0000011400 */
[----:B------:R-:W0:Y:S01]  /*99b0*/  @P0 LDC R5, c[0x0][0x450] ;  /* 0x00011400ff050b82 */ /* 0x000e220000000800 */
[----:B------:R-:W-:-:S04]  /*99c0*/  LEA.HI R3, R3, R0, RZ, 0x2 ;  /* 0x0000000003037211 */ /* 0x000fc800078f10ff */
[----:B------:R-:W-:-:S05]  /*99d0*/  LOP3.LUT R3, R3, 0xfffffffc, RZ, 0xc0, !PT ;  /* 0xfffffffc03037812 */ /* 0x000fca00078ec0ff */
[----:B------:R-:W-:Y:S02]  /*99e0*/  IMAD.IADD R3, R0, 0x1, -R3 ;  /* 0x0000000100037824 */ /* 0x000fe400078e0a03 */
[----:B------:R-:W1:Y:S02]  /*99f0*/  @P0 LDC R0, c[0x0][0x44c] ;  /* 0x00011300ff000b82 */ /* 0x000e640000000800 */
[----:B------:R-:W-:-:S04]  /*9a00*/  IMAD R3, R3, 0x20, R39 ;  /* 0x0000002003037824 */ /* 0x000fc800078e0227 */
[----:B-1----:R-:W-:-:S05]  /*9a10*/  @P0 IMAD.HI.U32 R0, R3, R0, RZ ;  /* 0x0000000003000227 */ /* 0x002fca00078e00ff */
[----:B0-----:R-:W-:Y:S01]  /*9a20*/  @P0 SHF.R.U32.HI R3, RZ, R5, R0 ;  /* 0x00000005ff030219 */ /* 0x001fe20000011600 */
[----:B------:R-:W-:-:S03]  /*9a30*/  IMAD.MOV.U32 R5, RZ, RZ, R31 ;  /* 0x000000ffff057224 */ /* 0x000fc600078e001f */
        /* <DEDUP_REMOVED lines=17> */
[----:B------:R-:W0:Y:S01]  /*9b50*/  LDC R37, c[0x0][0x3f4] ;  /* 0x0000fd00ff257b82 */ /* 0x000e220000000800 */
[----:B------:R-:W1:Y:S01]  /*9b60*/  SHFL.IDX PT, R3, R25, RZ, 0x1c1f ;  /* 0x001c1fff19037589 */ /* 0x000e6200000e0000 */
[----:B------:R-:W-:-:S03]  /*9b70*/  IMAD R34, R23, R34, RZ ;  /* 0x0000002217227224 */ /* 0x000fc600078e02ff */
[----:B------:R-:W2:Y:S04]  /*9b80*/  SHFL.IDX PT, R0, R26, RZ, 0x1c1f ;  /* 0x001c1fff1a007589 */ /* 0x000ea800000e0000 */
[----:B------:R-:W3:Y:S04]  /*9b90*/  SHFL.IDX PT, R14, R27, RZ, 0x1c1f ;  /* 0x001c1fff1b0e7589 */ /* 0x000ee800000e0000 */
[----:B------:R-:W4:Y:S01]  /*9ba0*/  SHFL.IDX PT, R4, R24, RZ, 0x1c1f ;  /* 0x001c1fff18047589 */ /* 0x000f2200000e0000 */
[----:B0-----:R-:W-:-:S04]  /*9bb0*/  ISETP.GE.AND P0, PT, R16, R37, PT ;  /* 0x000000251000720c */ /* 0x001fc80003f06270 */
[----:B------:R-:W-:-:S13]  /*9bc0*/  ISETP.GE.OR P1, PT, R39, R34, P0 ;  /* 0x000000222700720c */ /* 0x000fda0000726670 */
[C---:B------:R-:W-:Y:S01]  /*9bd0*/  @!P1 IMAD.SHL.U32 R5, R16.reuse, 0x2, RZ ;  /* 0x0000000210059824 */ /* 0x040fe200078e00ff */
[----:B------:R-:W-:-:S04]  /*9be0*/  @!P1 SHF.L.U64.HI R21, R16, 0x1, R17 ;  /* 0x0000000110159819 */ /* 0x000fc80000010211 */
[----:B-1----:R-:W-:-:S05]  /*9bf0*/  @!P1 IADD3 R6, P2, R3, R5, RZ ;  /* 0x0000000503069210 */ /* 0x002fca0007f5e0ff */
[----:B--2---:R-:W-:-:S05]  /*9c00*/  @!P1 IMAD.X R7, R0, 0x1, R21, P2 ;  /* 0x0000000100079824 */ /* 0x004fca00010e0615 */
[----:B------:R-:W2:Y:S01]  /*9c10*/  @!P1 LD.E.128 R8, desc[UR42][R6.64] ;  /* 0x0000002a06089980 */ /* 0x000ea2000c101d00 */
[----:B---3--:R-:W-:-:S05]  /*9c20*/  @!P1 IADD3 R14, P2, R14, R5, RZ ;  /* 0x000000050e0e9210 */ /* 0x008fca0007f5e0ff */
[----:B----4-:R-:W-:-:S04]  /*9c30*/  @!P1 IMAD.X R3, R4, 0x1, R21, P2 ;  /* 0x0000000104039824 */ /* 0x010fc800010e0615 */
[----:B------:R-:W-:-:S05]  /*9c40*/  @!P1 IMAD.MOV.U32 R15, RZ, RZ, R3 ;  /* 0x000000ffff0f9224 */ /* 0x000fca00078e0003 */
[----:B------:R0:W3:Y:S01]  /*9c50*/  @!P1 LD.E.128 R4, desc[UR42][R14.64] ;  /* 0x0000002a0e049980 */ /* 0x0000e2000c101d00 */
[----:B------:R-:W-:Y:S02]  /*9c60*/  CS2R R30, SRZ ;  /* 0x00000000001e7805 */ /* 0x000fe4000001ff00 */
[----:B------:R-:W-:Y:S02]  /*9c70*/  CS2R R32, SRZ ;  /* 0x0000000000207805 */ /* 0x000fe4000001ff00 */
[----:B------:R-:W-:Y:S01]  /*9c80*/  CS2R R28, SRZ ;  /* 0x00000000001c7805 */ /* 0x000fe2000001ff00 */
[----:B------:R-:W1:Y:S01]  /*9c90*/  SHFL.IDX PT, R24, R24, 0x1, 0x1c1f ;  /* 0x003c1f0018187f89 */ /* 0x000e6200000e0000 */
[----:B------:R-:W-:-:S03]  /*9ca0*/  CS2R R20, SRZ ;  /* 0x0000000000147805 */ /* 0x000fc6000001ff00 */
[----:B0-----:R0:W4:Y:S01]  /*9cb0*/  SHFL.IDX PT, R14, R27, 0x1, 0x1c1f ;  /* 0x003c1f001b0e7f89 */ /* 0x00112200000e0000 */
[----:B--2---:R-:W-:Y:S02]  /*9cc0*/  @!P1 IMAD.MOV.U32 R30, RZ, RZ, R8 ;  /* 0x000000ffff1e9224 */ /* 0x004fe400078e0008 */
[----:B------:R-:W-:Y:S02]  /*9cd0*/  @!P1 IMAD.MOV.U32 R31, RZ, RZ, R9 ;  /* 0x000000ffff1f9224 */ /* 0x000fe400078e0009 */
[----:B------:R-:W-:Y:S02]  /*9ce0*/  IMAD.MOV.U32 R0, RZ, RZ, R30 ;  /* 0x000000ffff007224 */ /* 0x000fe400078e001e */
[----:B------:R-:W-:Y:S02]  /*9cf0*/  IMAD.MOV.U32 R3, RZ, RZ, R31 ;  /* 0x000000ffff037224 */ /* 0x000fe400078e001f */
[----:B------:R-:W-:Y:S01]  /*9d00*/  @!P1 IMAD.MOV.U32 R32, RZ, RZ, R10 ;  /* 0x000000ffff209224 */ /* 0x000fe200078e000a */
[----:B------:R-:W-:Y:S01]  /*9d10*/  PRMT R36, R36, 0x5410, R0 ;  /* 0x0000541024247816 */ /* 0x000fe20000000000 */
[----:B------:R-:W-:Y:S01]  /*9d20*/  @!P1 IMAD.MOV.U32 R33, RZ, RZ, R11 ;  /* 0x000000ffff219224 */ /* 0x000fe200078e000b */
[----:B------:R-:W-:Y:S01]  /*9d30*/  PRMT R46, R46, 0x5410, R3 ;  /* 0x000054102e2e7816 */ /* 0x000fe20000000003 */
[----:B------:R0:W2:Y:S01]  /*9d40*/  SHFL.IDX PT, R0, R26, 0x1, 0x1c1f ;  /* 0x003c1f001a007f89 */ /* 0x0000a200000e0000 */
[----:B------:R-:W-:-:S02]  /*9d50*/  IMAD.MOV.U32 R8, RZ, RZ, R32 ;  /* 0x000000ffff087224 */ /* 0x000fc400078e0020 */
[----:B---3--:R-:W-:Y:S01]  /*9d60*/  @!P1 IMAD.MOV.U32 R28, RZ, RZ, R4 ;  /* 0x000000ffff1c9224 */ /* 0x008fe200078e0004 */
[----:B------:R0:W3:Y:S01]  /*9d70*/  SHFL.IDX PT, R3, R25, 0x1, 0x1c1f ;  /* 0x003c1f0019037f89 */ /* 0x0000e200000e0000 */
[----:B------:R-:W-:Y:S01]  /*9d80*/  @!P1 IMAD.MOV.U32 R29, RZ, RZ, R5 ;  /* 0x000000ffff1d9224 */ /* 0x000fe200078e0005 */
[----:B------:R-:W-:Y:S01]  /*9d90*/  PRMT R35, R8, 0x7610, R35 ;  /* 0x0000761008237816 */ /* 0x000fe20000000023 */
[----:B------:R-:W-:Y:S02]  /*9da0*/  @!P1 IMAD.MOV.U32 R21, RZ, RZ, R7 ;  /* 0x000000ffff159224 */ /* 0x000fe400078e0007 */
[----:B------:R-:W-:Y:S02]  /*9db0*/  @!P1 IMAD.MOV.U32 R20, RZ, RZ, R6 ;  /* 0x000000ffff149224 */ /* 0x000fe400078e0006 */
[----:B------:R-:W-:Y:S02]  /*9dc0*/  IMAD.MOV.U32 R4, RZ, RZ, R28 ;  /* 0x000000ffff047224 */ /* 0x000fe400078e001c */
[----:B------:R-:W-:-:S02]  /*9dd0*/  IMAD.MOV.U32 R5, RZ, RZ, R29 ;  /* 0x000000ffff057224 */ /* 0x000fc400078e001d */
[----:B------:R-:W-:Y:S01]  /*9de0*/  IMAD.MOV.U32 R7, RZ, RZ, R21 ;  /* 0x000000ffff077224 */ /* 0x000fe200078e0015 */
[----:B------:R-:W-:Y:S01]  /*9df0*/  PRMT R35, R35, 0x5410, R4 ;  /* 0x0000541023237816 */ /* 0x000fe20000000004 */
[----:B------:R-:W-:Y:S02]  /*9e00*/  IMAD.MOV.U32 R9, RZ, RZ, R33 ;  /* 0x000000ffff097224 */ /* 0x000fe400078e0021 */
[----:B------:R-:W-:Y:S01]  /*9e10*/  IMAD.MOV.U32 R6, RZ, RZ, R20 ;  /* 0x000000ffff067224 */ /* 0x000fe200078e0014 */
[----:B------:R-:W-:Y:S02]  /*9e20*/  PRMT R41, R7, 0x5410, R5 ;  /* 0x0000541007297816 */ /* 0x000fe40000000005 */
[----:B------:R-:W-:Y:S02]  /*9e30*/  CS2R R4, SRZ ;  /* 0x0000000000047805 */ /* 0x000fe4000001ff00 */
[----:B------:R-:W-:Y:S02]  /*9e40*/  PRMT R36, R9, 0x7610, R36 ;  /* 0x0000761009247816 */ /* 0x000fe40000000024 */
[----:B012-4-:R-:W-:-:S07]  /*9e50*/  PRMT R43, R43, 0x5410, R6 ;  /* 0x000054102b2b7816 */ /* 0x017fce0000000006 */
.L_x_2892:
[----:B------:R-:W2:Y:S01]  /*9e60*/  LDL R7, [R1+0x54] ;  /* 0x0000540001077983 */ /* 0x000ea20000100800 */
[----:B------:R-:W-:Y:S01]  /*9e70*/  VIADD R39, R39, 0x20 ;  /* 0x0000002027277836 */ /* 0x000fe20000000000 */
[----:B------:R-:W-:Y:S01]  /*9e80*/  BSSY B1, `(.L_x_2600) ;  /* 0x0000016000017945 */ /* 0x000fe20003800000 */
[----:B------:R-:W-:Y:S02]  /*9e90*/  CS2R R8, SRZ ;  /* 0x0000000000087805 */ /* 0x000fe4000001ff00 */
[----:B------:R-:W-:Y:S02]  /*9ea0*/  CS2R R10, SRZ ;  /* 0x00000000000a7805 */ /* 0x000fe4000001ff00 */
[----:B------:R-:W-:Y:S02]  /*9eb0*/  ISETP.GE.AND P1, PT, R39, R34, PT ;  /* 0x000000222700720c */ /* 0x000fe40003f26270 */
[----:B--2---:R-:W-:-:S04]  /*9ec0*/  LEA.HI R6, R7, R7, RZ, 0x1 ;  /* 0x0000000707067211 */ /* 0x004fc800078f08ff */
[----:B------:R-:W-:-:S05]  /*9ed0*/  LOP3.LUT R6, R6, 0xfffffffe, RZ, 0xc0, !PT ;  /* 0xfffffffe06067812 */ /* 0x000fca00078ec0ff */
[----:B------:R-:W-:Y:S01]  /*9ee0*/  IMAD.IADD R13, R7, 0x1, -R6 ;  /* 0x00000001070d7824 */ /* 0x000fe200078e0a06 */
[----:B------:R-:W-:-:S04]  /*9ef0*/  CS2R R6, SRZ ;  /* 0x0000000000067805 */ /* 0x000fc8000001ff00 */
[----:B------:R-:W-:Y:S01]  /*9f00*/  SHF.L.U32 R13, R13, 0x1f, RZ ;  /* 0x0000001f0d0d7819 */ /* 0x000fe200000006ff */
[----:B------:R-:W-:Y:S06]  /*9f10*/  @P1 BRA `(.L_x_2601) ;  /* 0x0000000000301947 */ /* 0x000fec0003800000 */
[----:B------:R-:W-:Y:S02]  /*9f20*/  CS2R R6, SRZ ;  /* 0x0000000000067805 */ /* 0x000fe4000001ff00 */
[----:B------:R-:W-:Y:S02]  /*9f30*/  CS2R R8, SRZ ;  /* 0x0000000000087805 */ /* 0x000fe4000001ff00 */
[----:B------:R-:W-:Y:S01]  /*9f40*/  CS2R R10, SRZ ;  /* 0x00000000000a7805 */ /* 0x000fe2000001ff00 */
[----:B------:R-:W-:Y:S06]  /*9f50*/  @P0 BRA `(.L_x_2601) ;  /* 0x0000000000200947 */ /* 0x000fec0003800000 */
[C---:B------:R-:W-:Y:S01]  /*9f60*/  IMAD.SHL.U32 R4, R16.reuse, 0x2, RZ ;  /* 0x0000000210047824 */ /* 0x040fe200078e00ff */
[----:B------:R-:W-:-:S04]  /*9f70*/  SHF.L.U64.HI R5, R16, 0x1, R17 ;  /* 0x0000000110057819 */ /* 0x000fc80000010211 */
[-C--:B---3--:R-:W-:Y:S02]  /*9f80*/  IADD3 R8, P1, R3, R4.reuse, RZ ;  /* 0x0000000403087210 */ /* 0x088fe40007f3e0ff */
[----:B------:R-:W-:-:S03]  /*9f90*/  IADD3 R4, P2, R14, R4, RZ ;  /* 0x000000040e047210 */ /* 0x000fc60007f5e0ff */
[--C-:B------:R-:W-:Y:S02]  /*9fa0*/  IMAD.X R9, R0, 0x1, R5.reuse, P1 ;  /* 0x0000000100097824 */ /* 0x100fe400008e0605 */
[----:B------:R-:W-:-:S04]  /*9fb0*/  IMAD.X R5, R24, 0x1, R5, P2 ;  /* 0x0000000118057824 */ /* 0x000fc800010e0605 */
[----:B------:R-:W5:Y:S04]  /*9fc0*/  LD.E.128 R8, desc[UR42][R8.64] ;  /* 0x0000002a08087980 */ /* 0x000f68000c101d00 */
[----:B------:R-:W5:Y:S02]  /*9fd0*/  LD.E.128 R4, desc[UR42][R4.64] ;  /* 0x0000002a04047980 */ /* 0x000f64000c101d00 */
.L_x_2601:
[----:B------:R-:W-:Y:S05]  /*9fe0*/  BSYNC B1 ;  /* 0x0000000000017941 */ /* 0x000fea0003800000 */
.L_x_2600:
[----:B------:R-:W0:Y:S01]  /*9ff0*/  SYNCS.PHASECHK.TRANS64.TRYWAIT P1, [R2+URZ+0x28c00], R13 ;  /* 0x028c000d020075a7 */ /* 0x000e22000802017f */
[----:B-----5:R-:W-:Y:S01]  /*a000*/  IMAD.MOV.U32 R0, RZ, RZ, R4 ;  /* 0x000000ffff007224 */ /* 0x020fe200078e0004 */
[----:B------:R-:W-:Y:S01]  /*a010*/  VIADDMNMX R34, R34, -R199, 0x40, PT ;  /* 0x0000004022227446 */ /* 0x000fe200038009c7 */
[----:B---3--:R-:W-:Y:S01]  /*a020*/  IMAD.MOV.U32 R3, RZ, RZ, R5 ;  /* 0x000000ffff037224 */ /* 0x008fe200078e0005 */
[----:B------:R-:W-:Y:S01]  /*a030*/  BSSY B1, `(.L_x_2602) ;  /* 0x0000010000017945 */ /* 0x000fe20003800000 */
[C---:B------:R-:W-:Y:S01]  /*a040*/  VIADD R12, R193.reuse, 0x20 ;  /* 0x00000020c10c7836 */ /* 0x040fe20000000000 */
[-C--:B------:R-:W-:Y:S01]  /*a050*/  ISETP.GE.OR P2, PT, R193, R34.reuse, P0 ;  /* 0x00000022c100720c */ /* 0x080fe20000746670 */
[----:B------:R-:W-:Y:S01]  /*a060*/  IMAD.MOV.U32 R14, RZ, RZ, R9 ;  /* 0x000000ffff0e7224 */ /* 0x000fe200078e0009 */
[----:B------:R-:W-:Y:S01]  /*a070*/  PRMT R52, R52, 0x5410, R0 ;  /* 0x0000541034347816 */ /* 0x000fe20000000000 */
[----:B------:R-:W-:Y:S01]  /*a080*/  IMAD.MOV.U32 R0, RZ, RZ, R6 ;  /* 0x000000ffff007224 */ /* 0x000fe200078e0006 */
[----:B------:R-:W-:Y:S01]  /*a090*/  PRMT R53, R53, 0x5410, R3 ;  /* 0x0000541035357816 */ /* 0x000fe20000000003 */
[----:B------:R-:W-:Y:S01]  /*a0a0*/  IMAD.MOV.U32 R3, RZ, RZ, R7 ;  /* 0x000000ffff037224 */ /* 0x000fe200078e0007 */
[----:B------:R-:W-:Y:S01]  /*a0b0*/  ISETP.GE.OR P0, PT, R12, R34, P0 ;  /* 0x000000220c00720c */ /* 0x000fe20000706670 */
[----:B------:R-:W-:Y:S01]  /*a0c0*/  IMAD.MOV.U32 R12, RZ, RZ, R8 ;  /* 0x000000ffff0c7224 */ /* 0x000fe200078e0008 */
[----:B------:R-:W-:Y:S01]  /*a0d0*/  PRMT R52, R0, 0x7610, R52 ;  /* 0x0000761000347816 */ /* 0x000fe20000000034 */
[----:B------:R-:W-:Y:S01]  /*a0e0*/  IMAD.MOV.U32 R0, RZ, RZ, R10 ;  /* 0x000000ffff007224 */ /* 0x000fe200078e000a */
[----:B------:R-:W-:Y:S01]  /*a0f0*/  PRMT R53, R3, 0x7610, R53 ;  /* 0x0000761003357816 */ /* 0x000fe20000000035 */
[----:B------:R-:W-:Y:S01]  /*a100*/  IMAD.MOV.U32 R3, RZ, RZ, R11 ;  /* 0x000000ffff037224 */ /* 0x000fe200078e000b */
[----:B------:R-:W-:Y:S01]  /*a110*/  PRMT R54, R12, 0x5410, R14 ;  /* 0x000054100c367816 */ /* 0x000fe2000000000e */
[----:B0-----:R-:W-:Y:S06]  /*a120*/  @!P1 BRA `(.L_x_2603) ;  /* 0x0000016000a09947 */ /* 0x001fec0003800000 */
.L_x_2893:
[----:B------:R-:W-:Y:S05]  /*a130*/  BSYNC B1 ;  /* 0x0000000000017941 */ /* 0x000fea0003800000 */
.L_x_2602:
[----:B------:R-:W-:Y:S04]  /*a140*/  BSSY B1, `(.L_x_2604) ;  /* 0x000006f000017945 */ /* 0x000fe80003800000 */
[----:B------:R-:W-:Y:S05]  /*a150*/  @P2 BRA `(.L_x_2605) ;  /* 0x0000000400b42947 */ /* 0x000fea0003800000 */
[----:B------:R-:W1:Y:S01]  /*a160*/  S2R R25, SR_TID.X ;  /* 0x0000000000197919 */ /* 0x000e620000002100 */
[----:B------:R-:W-:Y:S01]  /*a170*/  IMAD.SHL.U32 R12, R200, 0x40, RZ ;  /* 0x00000040c80c7824 */ /* 0x000fe200078e00ff */
[----:B------:R-:W-:Y:S01]  /*a180*/  SHF.R.U64 R34, R30, 0x10, R31 ;  /* 0x000000101e227819 */ /* 0x000fe2000000121f */
[----:B0-----:R-:W-:Y:S01]  /*a190*/  IMAD.IADD R13, R16, 0x1, R37 ;  /* 0x00000001100d7824 */ /* 0x001fe200078e0225 */
[----:B------:R-:W-:Y:S02]  /*a1a0*/  SHF.R.U64 R40, R28, 0x10, R29 ;  /* 0x000000101c287819 */ /* 0x000fe4000000121d */
[----:B------:R-:W-:Y:S02]  /*a1b0*/  LOP3.LUT R14, R12, 0x1c0, RZ, 0xc0, !PT ;  /* 0x000001c00c0e7812 */ /* 0x000fe400078ec0ff */
[----:B------:R-:W-:Y:S02]  /*a1c0*/  SHF.R.U64 R30, R32, 0x10, R33 ;  /* 0x00000010201e7819 */ /* 0x000fe40000001221 */
[----:B------:R-:W-:-:S02]  /*a1d0*/  LOP3.LUT R12, R14, 0x38, R16, 0xf8, !PT ;  /* 0x000000380e0c7812 */ /* 0x000fc400078ef810 */
[----:B------:R-:W-:Y:S02]  /*a1e0*/  SHF.R.U32.HI R15, RZ, 0x3, R14 ;  /* 0x00000003ff0f7819 */ /* 0x000fe4000001160e */
[----:B------:R-:W-:Y:S02]  /*a1f0*/  LOP3.LUT R14, R14, 0x38, R13, 0xf8, !PT ;  /* 0x000000380e0e7812 */ /* 0x000fe400078ef80d */
[-C--:B------:R-:W-:Y:S02]  /*a200*/  LOP3.LUT R12, R12, R15.reuse, RZ, 0x3c, !PT ;  /* 0x0000000f0c0c7212 */ /* 0x080fe400078e3cff */
[----:B------:R-:W-:Y:S02]  /*a210*/  LOP3.LUT R14, R14, R15, RZ, 0x3c, !PT ;  /* 0x0000000f0e0e7212 */ /* 0x000fe400078e3cff */
[----:B------:R-:W-:Y:S02]  /*a220*/  SHF.R.U32.HI R42, RZ, 0x10, R29 ;  /* 0x00000010ff2a7819 */ /* 0x000fe4000001161d */
[----:B------:R-:W-:-:S02]  /*a230*/  SHF.R.U32.HI R45, RZ, 0x10, R21 ;  /* 0x00000010ff2d7819 */ /* 0x000fc40000011615 */
[----:B------:R-:W-:Y:S02]  /*a240*/  PRMT R34, R36, 0x5432, R34 ;  /* 0x0000543224227816 */ /* 0x000fe40000000022 */
[C---:B------:R-:W-:Y:S02]  /*a250*/  PRMT R40, R35.reuse, 0x5432, R40 ;  /* 0x0000543223287816 */ /* 0x040fe40000000028 */
[----:B------:R-:W-:Y:S01]  /*a260*/  PRMT R39, R35, 0x5410, R30 ;  /* 0x0000541023277816 */ /* 0x000fe2000000001e */
[----:B------:R-:W-:Y:S01]  /*a270*/  IMAD.U32 R35, R34, 0x10000, RZ ;  /* 0x0001000022237824 */ /* 0x000fe200078e00ff */
[----:B------:R-:W-:Y:S01]  /*a280*/  PRMT R42, R41, 0x5432, R42 ;  /* 0x00005432292a7816 */ /* 0x000fe2000000002a */
[----:B-1----:R-:W-:Y:S01]  /*a290*/  VIADD R25, R25, 0xffffff80 ;  /* 0xffffff8019197836 */ /* 0x002fe20000000000 */
[----:B------:R-:W-:Y:S01]  /*a2a0*/  PRMT R45, R41, 0x5410, R45 ;  /* 0x00005410292d7816 */ /* 0x000fe2000000002d */
[----:B------:R-:W-:Y:S01]  /*a2b0*/  IMAD.U32 R41, R40, 0x10000, RZ ;  /* 0x0001000028297824 */ /* 0x000fe200078e00ff */
[----:B------:R-:W-:-:S02]  /*a2c0*/  SHF.R.U32.HI R38, RZ, 0x10, R31 ;  /* 0x00000010ff267819 */ /* 0x000fc4000001161f */
[----:B------:R-:W-:Y:S02]  /*a2d0*/  SHF.R.S32.HI R24, RZ, 0x1f, R25 ;  /* 0x0000001fff187819 */ /* 0x000fe40000011419 */
[----:B------:R-:W-:Y:S02]  /*a2e0*/  SHF.R.U64 R44, R20, 0x10, R21 ;  /* 0x00000010142c7819 */ /* 0x000fe40000001215 */
[----:B------:R-:W-:Y:S02]  /*a2f0*/  LEA.HI R24, R24, R25, RZ, 0x5 ;  /* 0x0000001918187211 */ /* 0x000fe400078f28ff */
[----:B------:R-:W-:Y:S02]  /*a300*/  PRMT R38, R46, 0x5432, R38 ;  /* 0x000054322e267816 */ /* 0x000fe40000000026 */
[----:B------:R-:W-:Y:S02]  /*a310*/  SHF.R.S32.HI R24, RZ, 0x5, R24 ;  /* 0x00000005ff187819 */ /* 0x000fe40000011418 */
[----:B------:R-:W-:-:S02]  /*a320*/  PRMT R44, R43, 0x5432, R44 ;  /* 0x000054322b2c7816 */ /* 0x000fc4000000002c */
[----:B------:R-:W-:Y:S01]  /*a330*/  LOP3.LUT R43, R40, 0xffff0000, RZ, 0xc0, !PT ;  /* 0xffff0000282b7812 */ /* 0x000fe200078ec0ff */
[C---:B------:R-:W-:Y:S01]  /*a340*/  IMAD R25, R24.reuse, 0x200, R14 ;  /* 0x0000020018197824 */ /* 0x040fe200078e020e */
[----:B------:R-:W-:Y:S01]  /*a350*/  SHF.R.U32.HI R33, RZ, 0x10, R33 ;  /* 0x00000010ff217819 */ /* 0x000fe20000011621 */
[----:B------:R-:W-:Y:S02]  /*a360*/  IMAD R13, R24, 0x200, R12 ;  /* 0x00000200180d7824 */ /* 0x000fe400078e020c */
[--C-:B------:R-:W-:Y:S01]  /*a370*/  IMAD R50, R25, 0x2, R2.reuse ;  /* 0x0000000219327824 */ /* 0x100fe200078e0202 */
[----:B------:R-:W-:Y:S01]  /*a380*/  PRMT R36, R36, 0x5410, R33 ;  /* 0x0000541024247816 */ /* 0x000fe20000000021 */
[----:B------:R-:W-:-:S03]  /*a390*/  IMAD R48, R13, 0x2, R2 ;  /* 0x000000020d307824 */ /* 0x000fc600078e0202 */
[----:B------:R-:W0:Y:S04]  /*a3a0*/  LDS.128 R24, [R50+0x20400] ;  /* 0x0204000032187984 */ /* 0x000e280000000c00 */
[----:B------:R-:W1:Y:S01]  /*a3b0*/  LDS.128 R12, [R48+0x20400] ;  /* 0x02040000300c7984 */ /* 0x000e620000000c00 */
[C---:B0-----:R-:W-:Y:S01]  /*a3c0*/  IMAD.U32 R30, R24.reuse, 0x10000, RZ ;  /* 0x00010000181e7824 */ /* 0x041fe200078e00ff */
[----:B------:R-:W-:Y:S01]  /*a3d0*/  LOP3.LUT R24, R24, 0xffff0000, RZ, 0xc0, !PT ;  /* 0xffff000018187812 */ /* 0x000fe200078ec0ff */
[C---:B------:R-:W-:Y:S01]  /*a3e0*/  IMAD.U32 R31, R25.reuse, 0x10000, RZ ;  /* 0x00010000191f7824 */ /* 0x040fe200078e00ff */
[----:B------:R-:W-:Y:S01]  /*a3f0*/  LOP3.LUT R25, R25, 0xffff0000, RZ, 0xc0, !PT ;  /* 0xffff000019197812 */ /* 0x000fe200078ec0ff */
[----:B-1----:R-:W-:Y:S02]  /*a400*/  IMAD.U32 R20, R12, 0x10000, RZ ;  /* 0x000100000c147824 */ /* 0x002fe400078e00ff */
[C---:B------:R-:W-:Y:S01]  /*a410*/  FMUL.FTZ R47, R30.reuse, R41 ;  /* 0x000000291e2f7220 */ /* 0x040fe20000410000 */
[-C--:B------:R-:W-:Y:S01]  /*a420*/  FMUL.FTZ R49, R30, R35.reuse ;  /* 0x000000231e317220 */ /* 0x080fe20000410000 */
[----:B------:R-:W-:Y:S01]  /*a430*/  IMAD.U32 R30, R42, 0x10000, RZ ;  /* 0x000100002a1e7824 */ /* 0x000fe200078e00ff */
[----:B------:R-:W-:Y:S01]  /*a440*/  LOP3.LUT R12, R12, 0xffff0000, RZ, 0xc0, !PT ;  /* 0xffff00000c0c7812 */ /* 0x000fe200078ec0ff */
[C---:B------:R-:W-:Y:S01]  /*a450*/  FFMA.FTZ R47, R20.reuse, R35, -R47 ;  /* 0x00000023142f7223 */ /* 0x040fe2000001082f */
[----:B------:R-:W-:Y:S01]  /*a460*/  FFMA.FTZ R49, R20, R41, R49 ;  /* 0x0000002914317223 */ /* 0x000fe20000010031 */
[----:B------:R-:W-:Y:S01]  /*a470*/  LOP3.LUT R35, R34, 0xffff0000, RZ, 0xc0, !PT ;  /* 0xffff000022237812 */ /* 0x000fe200078ec0ff */
[----:B------:R-:W-:-:S02]  /*a480*/  IMAD.U32 R20, R38, 0x10000, RZ ;  /* 0x0001000026147824 */ /* 0x000fc400078e00ff */
[----:B------:R-:W-:Y:S01]  /*a490*/  FMUL.FTZ R40, R31, R30 ;  /* 0x0000001e1f287220 */ /* 0x000fe20000410000 */
[----:B------:R-:W-:Y:S02]  /*a4a0*/  IMAD.U32 R21, R13, 0x10000, RZ ;  /* 0x000100000d157824 */ /* 0x000fe400078e00ff */
[C---:B------:R-:W-:Y:S01]  /*a4b0*/  FMUL.FTZ R51, R24.reuse, R43 ;  /* 0x0000002b18337220 */ /* 0x040fe20000410000 */
[----:B------:R-:W-:Y:S01]  /*a4c0*/  FMUL.FTZ R31, R31, R20 ;  /* 0x000000141f1f7220 */ /* 0x000fe20000410000 */
[-C--:B------:R-:W-:Y:S01]  /*a4d0*/  FMUL.FTZ R41, R24, R35.reuse ;  /* 0x0000002318297220 */ /* 0x080fe20000410000 */
[----:B------:R-:W-:Y:S01]  /*a4e0*/  LOP3.LUT R42, R42, 0xffff0000, RZ, 0xc0, !PT ;  /* 0xffff00002a2a7812 */ /* 0x000fe200078ec0ff */
[----:B------:R-:W-:Y:S01]  /*a4f0*/  IMAD.U32 R32, R26, 0x10000, RZ ;  /* 0x000100001a207824 */ /* 0x000fe200078e00ff */
[----:B------:R-:W-:Y:S01]  /*a500*/  LOP3.LUT R38, R38, 0xffff0000, RZ, 0xc0, !PT ;  /* 0xffff000026267812 */ /* 0x000fe200078ec0ff */
[----:B------:R-:W-:Y:S01]  /*a510*/  FFMA.FTZ R30, R21, R30, R31 ;  /* 0x0000001e151e7223 */ /* 0x000fe2000001001f */
[----:B------:R-:W-:Y:S01]  /*a520*/  LOP3.LUT R13, R13, 0xffff0000, RZ, 0xc0, !PT ;  /* 0xffff00000d0d7812 */ /* 0x000fe200078ec0ff */
[C---:B------:R-:W-:Y:S01]  /*a530*/  FFMA.FTZ R24, R12.reuse, R35, -R51 ;  /* 0x000000230c187223 */ /* 0x040fe20000010833 */
[----:B------:R-:W-:Y:S01]  /*a540*/  FFMA.FTZ R34, R12, R43, R41 ;  /* 0x0000002b0c227223 */ /* 0x000fe20000010029 */
[----:B------:R-:W-:Y:S01]  /*a550*/  FFMA.FTZ R40, R21, R20, -R40 ;  /* 0x0000001415287223 */ /* 0x000fe20000010828 */
[----:B------:R-:W-:-:S02]  /*a560*/  IMAD.U32 R31, R44, 0x10000, RZ ;  /* 0x000100002c1f7824 */ /* 0x000fc400078e00ff */
[----:B------:R-:W-:Y:S01]  /*a570*/  FMUL.FTZ R12, R25, R42 ;  /* 0x0000002a190c7220 */ /* 0x000fe20000410000 */
[----:B------:R-:W-:Y:S02]  /*a580*/  IMAD.U32 R21, R39, 0x10000, RZ ;  /* 0x0001000027157824 */ /* 0x000fe400078e00ff */
[-C--:B------:R-:W-:Y:S01]  /*a590*/  FMUL.FTZ R46, R25, R38.reuse ;  /* 0x00000026192e7220 */ /* 0x080fe20000410000 */
[----:B------:R-:W-:Y:S02]  /*a5a0*/  IMAD.U32 R33, R27, 0x10000, RZ ;  /* 0x000100001b217824 */ /* 0x000fe400078e00ff */
[----:B------:R-:W-:Y:S01]  /*a5b0*/  FMUL.FTZ R41, R32, R31 ;  /* 0x0000001f20297220 */ /* 0x000fe20000410000 */
[----:B------:R-:W-:Y:S02]  /*a5c0*/  IMAD.U32 R20, R45, 0x10000, RZ ;  /* 0x000100002d147824 */ /* 0x000fe400078e00ff */
[----:B------:R-:W-:Y:S01]  /*a5d0*/  FFMA.FTZ R25, R13, R38, -R12 ;  /* 0x000000260d197223 */ /* 0x000fe2000001080c */
[----:B------:R-:W-:-:S02]  /*a5e0*/  IMAD.U32 R28, R14, 0x10000, RZ ;  /* 0x000100000e1c7824 */ /* 0x000fc400078e00ff */
[-C--:B------:R-:W-:Y:S01]  /*a5f0*/  FMUL.FTZ R32, R32, R21.reuse ;  /* 0x0000001520207220 */ /* 0x080fe20000410000 */
[----:B------:R-:W-:Y:S02]  /*a600*/  IMAD.U32 R29, R15, 0x10000, RZ ;  /* 0x000100000f1d7824 */ /* 0x000fe400078e00ff */
[----:B------:R-:W-:Y:S01]  /*a610*/  FMUL.FTZ R38, R33, R20 ;  /* 0x0000001421267220 */ /* 0x000fe20000410000 */
[----:B------:R-:W-:Y:S02]  /*a620*/  IMAD.U32 R12, R36, 0x10000, RZ ;  /* 0x00010000240c7824 */ /* 0x000fe400078e00ff */
[C---:B------:R-:W-:Y:S01]  /*a630*/  FFMA.FTZ R41, R28.reuse, R21, -R41 ;  /* 0x000000151c297223 */ /* 0x040fe20000010829 */
[----:B------:R-:W-:Y:S01]  /*a640*/  FFMA.FTZ R32, R28, R31, R32 ;  /* 0x0000001f1c207223 */ /* 0x000fe20000010020 */
[----:B------:R-:W-:Y:S01]  /*a650*/  FFMA.FTZ R35, R13, R42, R46 ;  /* 0x0000002a0d237223 */ /* 0x000fe2000001002e */
[-C--:B------:R-:W-:Y:S01]  /*a660*/  FMUL.FTZ R28, R33, R12.reuse ;  /* 0x0000000c211c7220 */ /* 0x080fe20000410000 */
[----:B------:R-:W-:Y:S01]  /*a670*/  FFMA.FTZ R38, R29, R12, -R38 ;  /* 0x0000000c1d267223 */ /* 0x000fe20000010826 */
[----:B------:R-:W-:-:S02]  /*a680*/  LOP3.LUT R26, R26, 0xffff0000, RZ, 0xc0, !PT ;  /* 0xffff00001a1a7812 */ /* 0x000fc400078ec0ff */
[----:B------:R-:W-:Y:S01]  /*a690*/  LOP3.LUT R27, R27, 0xffff0000, RZ, 0xc0, !PT ;  /* 0xffff00001b1b7812 */ /* 0x000fe200078ec0ff */
[----:B------:R-:W-:Y:S01]  /*a6a0*/  FFMA.FTZ R28, R29, R20, R28 ;  /* 0x000000141d1c7223 */ /* 0x000fe2000001001c */
[----:B------:R-:W-:Y:S02]  /*a6b0*/  LOP3.LUT R13, R44, 0xffff0000, RZ, 0xc0, !PT ;  /* 0xffff00002c0d7812 */ /* 0x000fe400078ec0ff */
        /* <DEDUP_REMOVED lines=8> */
[----:B------:R-:W-:-:S02]  /*a740*/  FMUL.FTZ R29, R27, R36 ;  /* 0x000000241b1d7220 */ /* 0x000fc40000410000 */
[C---:B------:R-:W-:Y:S01]  /*a750*/  FFMA.FTZ R20, R14.reuse, R39, -R21 ;  /* 0x000000270e147223 */ /* 0x040fe20000010815 */
[----:B------:R-:W-:Y:S01]  /*a760*/  FFMA.FTZ R21, R14, R13, R26 ;  /* 0x0000000d0e157223 */ /* 0x000fe2000001001a */
[C---:B------:R-:W-:Y:S01]  /*a770*/  FFMA.FTZ R27, R15.reuse, R36, -R42 ;  /* 0x000000240f1b7223 */ /* 0x040fe2000001082a */
[----:B------:R-:W-:Y:S01]  /*a780*/  FFMA.FTZ R29, R15, R12, R29 ;  /* 0x0000000c0f1d7223 */ /* 0x000fe2000001001d */
[----:B------:R-:W-:Y:S02]  /*a790*/  F2FP.BF16.F32.PACK_AB R12, R24, R47 ;  /* 0x0000002f180c723e */ /* 0x000fe400000010ff */
[----:B------:R-:W-:Y:S02]  /*a7a0*/  F2FP.BF16.F32.PACK_AB R13, R25, R40 ;  /* 0x00000028190d723e */ /* 0x000fe400000010ff */
[----:B------:R-:W-:Y:S02]  /*a7b0*/  F2FP.BF16.F32.PACK_AB R14, R20, R41 ;  /* 0x00000029140e723e */ /* 0x000fe400000010ff */
[----:B------:R-:W-:-:S02]  /*a7c0*/  F2FP.BF16.F32.PACK_AB R15, R27, R38 ;  /* 0x000000261b0f723e */ /* 0x000fc400000010ff */
[----:B------:R-:W-:Y:S02]  /*a7d0*/  F2FP.BF16.F32.PACK_AB R24, R34, R49 ;  /* 0x000000312218723e */ /* 0x000fe400000010ff */
[----:B------:R-:W-:Y:S01]  /*a7e0*/  F2FP.BF16.F32.PACK_AB R25, R35, R30 ;  /* 0x0000001e2319723e */ /* 0x000fe200000010ff */
[----:B------:R1:W-:Y:S01]  /*a7f0*/  STS.128 [R48+0x20400], R12 ;  /* 0x0204000c30007388 */ /* 0x0003e20000000c00 */
[----:B------:R-:W-:Y:S02]  /*a800*/  F2FP.BF16.F32.PACK_AB R26, R21, R32 ;  /* 0x00000020151a723e */ /* 0x000fe400000010ff */
[----:B------:R-:W-:-:S05]  /*a810*/  F2FP.BF16.F32.PACK_AB R27, R29, R28 ;  /* 0x0000001c1d1b723e */ /* 0x000fca00000010ff */
[----:B------:R1:W-:Y:S02]  /*a820*/  STS.128 [R50+0x20400], R24 ;  /* 0x0204001832007388 */ /* 0x0003e40000000c00 */
.L_x_2605:
[----:B------:R-:W-:Y:S05]  /*a830*/  BSYNC B1 ;  /* 0x0000000000017941 */ /* 0x000fea0003800000 */
.L_x_2604:
[----:B------:R-:W-:Y:S02]  /*a840*/  PRMT R20, R0, 0x7610, R20 ;  /* 0x0000761000147816 */ /* 0x000fe40000000014 */
[----:B------:R-:W-:Y:S01]  /*a850*/  PRMT R30, R3, 0x7610, R30 ;  /* 0x00007610031e7816 */ /* 0x000fe2000000001e */
[----:B------:R-:W-:Y:S06]  /*a860*/  @P0 BRA `(.L_x_2596) ;  /* 0x0000000400a80947 */ /* 0x000fec0003800000 */
[----:B-1----:R-:W2:Y:S01]  /*a870*/  LDL R12, [R1+0x60] ;  /* 0x00006000010c7983 */ /* 0x002ea20000100800 */
[C---:B0-----:R-:W-:Y:S02]  /*a880*/  VIADD R13, R193.reuse, 0x20 ;  /* 0x00000020c10d7836 */ /* 0x041fe40000000000 */
        /* <DEDUP_REMOVED lines=9> */
[----:B------:R-:W-:Y:S02]  /*a920*/  LOP3.LUT R0, R0, R13, RZ, 0x3c, !PT ;  /* 0x0000000d00007212 */ /* 0x000fe400078e3cff */
[----:B------:R-:W-:Y:S02]  /*a930*/  SHF.R.U64 R32, R4, 0x10, R5 ;  /* 0x0000001004207819 */ /* 0x000fe40000001205 */
[----:B------:R-:W-:Y:S02]  /*a940*/  SHF.R.U64 R21, R8, 0x10, R9 ;  /* 0x0000001008157819 */ /* 0x000fe40000001209 */
[----:B------:R-:W-:Y:S02]  /*a950*/  PRMT R32, R52, 0x5432, R32 ;  /* 0x0000543234207816 */ /* 0x000fe40000000020 */
[----:B------:R-:W-:Y:S02]  /*a960*/  PRMT R21, R54, 0x5410, R21 ;  /* 0x0000541036157816 */ /* 0x000fe40000000015 */
[----:B------:R-:W-:-:S02]  /*a970*/  SHF.R.U32.HI R28, RZ, 0x10, R9 ;  /* 0x00000010ff1c7819 */ /* 0x000fc40000011609 */
[--C-:B------:R-:W-:Y:S01]  /*a980*/  SHF.R.U64 R29, R10, 0x10, R11.reuse ;  /* 0x000000100a1d7819 */ /* 0x100fe2000000120b */
[----:B------:R-:W-:Y:S01]  /*a990*/  IMAD.U32 R33, R32, 0x10000, RZ ;  /* 0x0001000020217824 */ /* 0x000fe200078e00ff */
[----:B------:R-:W-:Y:S02]  /*a9a0*/  SHF.R.U32.HI R31, RZ, 0x10, R11 ;  /* 0x00000010ff1f7819 */ /* 0x000fe4000001160b */
[----:B------:R-:W-:Y:S02]  /*a9b0*/  SHF.R.U32.HI R34, RZ, 0x10, R5 ;  /* 0x00000010ff227819 */ /* 0x000fe40000011605 */
[----:B------:R-:W-:Y:S02]  /*a9c0*/  SHF.R.U32.HI R37, RZ, 0x10, R7 ;  /* 0x00000010ff257819 */ /* 0x000fe40000011607 */
[C---:B------:R-:W-:Y:S02]  /*a9d0*/  PRMT R34, R53.reuse, 0x5432, R34 ;  /* 0x0000543235227816 */ /* 0x040fe40000000022 */
[----:B------:R-:W-:-:S02]  /*a9e0*/  PRMT R37, R53, 0x5410, R37 ;  /* 0x0000541035257816 */ /* 0x000fc40000000025 */
[----:B------:R-:W-:Y:S01]  /*a9f0*/  PRMT R31, R30, 0x5410, R31 ;  /* 0x000054101e1f7816 */ /* 0x000fe2000000001f */
[----:B------:R-:W-:Y:S01]  /*aa00*/  IMAD.U32 R36, R34, 0x10000, RZ ;  /* 0x0001000022247824 */ /* 0x000fe200078e00ff */
[----:B------:R-:W-:Y:S02]  /*aa10*/  PRMT R28, R54, 0x5432, R28 ;  /* 0x00005432361c7816 */ /* 0x000fe4000000001c */
[----:B------:R-:W-:Y:S02]  /*aa20*/  SHF.R.U64 R35, R6, 0x10, R7 ;  /* 0x0000001006237819 */ /* 0x000fe40000001207 */
[----:B------:R-:W-:Y:S01]  /*aa30*/  PRMT R29, R20, 0x5410, R29 ;  /* 0x00005410141d7816 */ /* 0x000fe2000000001d */
[----:B------:R-:W-:Y:S01]  /*aa40*/  IMAD.U32 R30, R28, 0x10000, RZ ;  /* 0x000100001c1e7824 */ /* 0x000fe200078e00ff */
[----:B------:R-:W-:Y:S01]  /*aa50*/  PRMT R35, R52, 0x5410, R35 ;  /* 0x0000541034237816 */ /* 0x000fe20000000023 */
[----:B--2---:R-:W-:-:S04]  /*aa60*/  IMAD.IADD R3, R12, 0x1, R0 ;  /* 0x000000010c037824 */ /* 0x004fc800078e0200 */
[----:B------:R-:W-:Y:S01]  /*aa70*/  IMAD R3, R3, 0x2, R2 ;  /* 0x0000000203037824 */ /* 0x000fe200078e0202 */
[----:B---3--:R-:W-:Y:S04]  /*aa80*/  LDS.128 R12, [R40+0x20400] ;  /* 0x02040000280c7984 */ /* 0x008fe80000000c00 */
[----:B------:R-:W0:Y:S02]  /*aa90*/  LDS.128 R24, [R3+0x20400] ;  /* 0x0204000003187984 */ /* 0x000e240000000c00 */
[C---:B0-----:R-:W-:Y:S01]  /*aaa0*/  IMAD.U32 R9, R24.reuse, 0x10000, RZ ;  /* 0x0001000018097824 */ /* 0x041fe200078e00ff */
[----:B------:R-:W-:Y:S01]  /*aab0*/  LOP3.LUT R10, R24, 0xffff0000, RZ, 0xc0, !PT ;  /* 0xffff0000180a7812 */ /* 0x000fe200078ec0ff */
[C---:B------:R-:W-:Y:S01]  /*aac0*/  IMAD.U32 R11, R25.reuse, 0x10000, RZ ;  /* 0x00010000190b7824 */ /* 0x040fe200078e00ff */
[----:B------:R-:W-:Y:S01]  /*aad0*/  LOP3.LUT R24, R25, 0xffff0000, RZ, 0xc0, !PT ;  /* 0xffff000019187812 */ /* 0x000fe200078ec0ff */
[----:B------:R-:W-:-:S02]  /*aae0*/  IMAD.U32 R25, R21, 0x10000, RZ ;  /* 0x0001000015197824 */ /* 0x000fc400078e00ff */
[C---:B------:R-:W-:Y:S01]  /*aaf0*/  FMUL.FTZ R39, R9.reuse, R33 ;  /* 0x0000002109277220 */ /* 0x040fe20000410000 */
[C---:B------:R-:W-:Y:S02]  /*ab00*/  IMAD.U32 R0, R12.reuse, 0x10000, RZ ;  /* 0x000100000c007824 */ /* 0x040fe400078e00ff */
[-C--:B------:R-:W-:Y:S01]  /*ab10*/  FMUL.FTZ R9, R9, R25.reuse ;  /* 0x0000001909097220 */ /* 0x080fe20000410000 */
[----:B------:R-:W-:Y:S01]  /*ab20*/  LOP3.LUT R4, R12, 0xffff0000, RZ, 0xc0, !PT ;  /* 0xffff00000c047812 */ /* 0x000fe200078ec0ff */
[----:B------:R-:W-:Y:S01]  /*ab30*/  FFMA.FTZ R39, R0, R25, -R39 ;  /* 0x0000001900277223 */ /* 0x000fe20000010827 */
[C---:B------:R-:W-:Y:S01]  /*ab40*/  IMAD.U32 R6, R14.reuse, 0x10000, RZ ;  /* 0x000100000e067824 */ /* 0x040fe200078e00ff */
[----:B------:R-:W-:Y:S01]  /*ab50*/  LOP3.LUT R7, R14, 0xffff0000, RZ, 0xc0, !PT ;  /* 0xffff00000e077812 */ /* 0x000fe200078ec0ff */
[----:B------:R-:W-:Y:S02]  /*ab60*/  IMAD.U32 R20, R27, 0x10000, RZ ;  /* 0x000100001b147824 */ /* 0x000fe400078e00ff */
[----:B------:R-:W-:Y:S01]  /*ab70*/  FFMA.FTZ R33, R0, R33, R9 ;  /* 0x0000002100217223 */ /* 0x000fe20000010009 */
[----:B------:R-:W-:Y:S01]  /*ab80*/  IMAD.U32 R25, R37, 0x10000, RZ ;  /* 0x0001000025197824 */ /* 0x000fe200078e00ff */
[C---:B------:R-:W-:Y:S01]  /*ab90*/  LOP3.LUT R12, R13.reuse, 0xffff0000, RZ, 0xc0, !PT ;  /* 0xffff00000d0c7812 */ /* 0x040fe200078ec0ff */
[----:B------:R-:W-:Y:S01]  /*aba0*/  IMAD.U32 R5, R13, 0x10000, RZ ;  /* 0x000100000d057824 */ /* 0x000fe200078e00ff */
[C---:B------:R-:W-:Y:S01]  /*abb0*/  LOP3.LUT R14, R15.reuse, 0xffff0000, RZ, 0xc0, !PT ;  /* 0xffff00000f0e7812 */ /* 0x040fe200078ec0ff */
[----:B------:R-:W-:Y:S01]  /*abc0*/  IMAD.U32 R8, R15, 0x10000, RZ ;  /* 0x000100000f087824 */ /* 0x000fe200078e00ff */
[----:B------:R-:W-:Y:S01]  /*abd0*/  LOP3.LUT R15, R26, 0xffff0000, RZ, 0xc0, !PT ;  /* 0xffff00001a0f7812 */ /* 0x000fe200078ec0ff */
[----:B------:R-:W-:-:S02]  /*abe0*/  IMAD.U32 R9, R31, 0x10000, RZ ;  /* 0x000100001f097824 */ /* 0x000fc400078e00ff */
[----:B------:R-:W-:Y:S01]  /*abf0*/  FMUL.FTZ R38, R11, R36 ;  /* 0x000000240b267220 */ /* 0x000fe20000410000 */
[----:B------:R-:W-:Y:S01]  /*ac00*/  IMAD.U32 R13, R26, 0x10000, RZ ;  /* 0x000100001a0d7824 */ /* 0x000fe200078e00ff */
[----:B------:R-:W-:Y:S01]  /*ac10*/  LOP3.LUT R26, R27, 0xffff0000, RZ, 0xc0, !PT ;  /* 0xffff00001b1a7812 */ /* 0x000fe200078ec0ff */
[C---:B------:R-:W-:Y:S01]  /*ac20*/  FMUL.FTZ R27, R20.reuse, R25 ;  /* 0x00000019141b7220 */ /* 0x040fe20000410000 */
[----:B------:R-:W-:Y:S01]  /*ac30*/  LOP3.LUT R21, R21, 0xffff0000, RZ, 0xc0, !PT ;  /* 0xffff000015157812 */ /* 0x000fe200078ec0ff */
[-C--:B------:R-:W-:Y:S01]  /*ac40*/  FMUL.FTZ R20, R20, R9.reuse ;  /* 0x0000000914147220 */ /* 0x080fe20000410000 */
[-C--:B------:R-:W-:Y:S01]  /*ac50*/  FMUL.FTZ R0, R11, R30.reuse ;  /* 0x0000001e0b007220 */ /* 0x080fe20000410000 */
[----:B------:R-:W-:Y:S01]  /*ac60*/  FFMA.FTZ R38, R5, R30, -R38 ;  /* 0x0000001e05267223 */ /* 0x000fe20000010826 */
[----:B------:R-:W-:Y:S01]  /*ac70*/  LOP3.LUT R11, R32, 0xffff0000, RZ, 0xc0, !PT ;  /* 0xffff0000200b7812 */ /* 0x000fe200078ec0ff */
[C---:B------:R-:W-:Y:S01]  /*ac80*/  FFMA.FTZ R30, R8.reuse, R9, -R27 ;  /* 0x00000009081e7223 */ /* 0x040fe2000001081b */
[----:B------:R-:W-:Y:S01]  /*ac90*/  FFMA.FTZ R32, R8, R25, R20 ;  /* 0x0000001908207223 */ /* 0x000fe20000010014 */
[----:B------:R-:W-:Y:S01]  /*aca0*/  FMUL.FTZ R27, R10, R21 ;  /* 0x000000150a1b7220 */ /* 0x000fe20000410000 */
[----:B------:R-:W-:-:S02]  /*acb0*/  IMAD.U32 R8, R35, 0x10000, RZ ;  /* 0x0001000023087824 */ /* 0x000fc400078e00ff */
[----:B------:R-:W-:Y:S01]  /*acc0*/  FFMA.FTZ R36, R5, R36, R0 ;  /* 0x0000002405247223 */ /* 0x000fe20000010000 */
[-C--:B------:R-:W-:Y:S01]  /*acd0*/  FMUL.FTZ R25, R10, R11.reuse ;  /* 0x0000000b0a197220 */ /* 0x080fe20000410000 */
[----:B------:R-:W-:Y:S01]  /*ace0*/  FFMA.FTZ R20, R4, R11, R27 ;  /* 0x0000000b04147223 */ /* 0x000fe2000001001b */
[----:B------:R-:W-:Y:S02]  /*acf0*/  IMAD.U32 R0, R29, 0x10000, RZ ;  /* 0x000100001d007824 */ /* 0x000fe400078e00ff */
[C---:B------:R-:W-:Y:S01]  /*ad00*/  FMUL.FTZ R11, R13.reuse, R8 ;  /* 0x000000080d0b7220 */ /* 0x040fe20000410000 */
[----:B------:R-:W-:Y:S01]  /*ad10*/  LOP3.LUT R9, R34, 0xffff0000, RZ, 0xc0, !PT ;  /* 0xffff000022097812 */ /* 0x000fe200078ec0ff */
[----:B------:R-:W-:Y:S01]  /*ad20*/  FFMA.FTZ R10, R4, R21, -R25 ;  /* 0x00000015040a7223 */ /* 0x000fe20000010819 */
[----:B------:R-:W-:Y:S01]  /*ad30*/  LOP3.LUT R5, R28, 0xffff0000, RZ, 0xc0, !PT ;  /* 0xffff00001c057812 */ /* 0x000fe200078ec0ff */
[-C--:B------:R-:W-:Y:S01]  /*ad40*/  FMUL.FTZ R13, R13, R0.reuse ;  /* 0x000000000d0d7220 */ /* 0x080fe20000410000 */
[----:B------:R-:W-:Y:S01]  /*ad50*/  FFMA.FTZ R11, R6, R0, -R11 ;  /* 0x00000000060b7223 */ /* 0x000fe2000001080b */
[----:B------:R-:W-:Y:S01]  /*ad60*/  LOP3.LUT R4, R35, 0xffff0000, RZ, 0xc0, !PT ;  /* 0xffff000023047812 */ /* 0x000fe200078ec0ff */
[----:B------:R-:W-:Y:S01]  /*ad70*/  FMUL.FTZ R21, R24, R9 ;  /* 0x0000000918157220 */ /* 0x000fe20000410000 */
[----:B------:R-:W-:-:S02]  /*ad80*/  LOP3.LUT R0, R29, 0xffff0000, RZ, 0xc0, !PT ;  /* 0xffff00001d007812 */ /* 0x000fc400078ec0ff */
[----:B------:R-:W-:Y:S01]  /*ad90*/  LOP3.LUT R37, R37, 0xffff0000, RZ, 0xc0, !PT ;  /* 0xffff000025257812 */ /* 0x000fe200078ec0ff */
[----:B------:R-:W-:Y:S01]  /*ada0*/  FFMA.FTZ R13, R6, R8, R13 ;  /* 0x00000008060d7223 */ /* 0x000fe2000001000d */
[----:B------:R-:W-:Y:S01]  /*adb0*/  LOP3.LUT R31, R31, 0xffff0000, RZ, 0xc0, !PT ;  /* 0xffff00001f1f7812 */ /* 0x000fe200078ec0ff */
[-C--:B------:R-:W-:Y:S01]  /*adc0*/  FMUL.FTZ R24, R24, R5.reuse ;  /* 0x0000000518187220 */ /* 0x080fe20000410000 */
[C---:B------:R-:W-:Y:S01]  /*add0*/  FMUL.FTZ R6, R15.reuse, R4 ;  /* 0x000000040f067220 */ /* 0x040fe20000410000 */
[----:B------:R-:W-:Y:S01]  /*ade0*/  FFMA.FTZ R5, R12, R5, -R21 ;  /* 0x000000050c057223 */ /* 0x000fe20000010815 */
[-C--:B------:R-:W-:Y:S01]  /*adf0*/  FMUL.FTZ R15, R15, R0.reuse ;  /* 0x000000000f0f7220 */ /* 0x080fe20000410000 */
[C---:B------:R-:W-:Y:S01]  /*ae00*/  FMUL.FTZ R21, R26.reuse, R37 ;  /* 0x000000251a157220 */ /* 0x040fe20000410000 */
[-C--:B------:R-:W-:Y:S01]  /*ae10*/  FMUL.FTZ R26, R26, R31.reuse ;  /* 0x0000001f1a1a7220 */ /* 0x080fe20000410000 */
[C---:B------:R-:W-:Y:S01]  /*ae20*/  FFMA.FTZ R6, R7.reuse, R0, -R6 ;  /* 0x0000000007067223 */ /* 0x040fe20000010806 */
[----:B------:R-:W-:Y:S01]  /*ae30*/  FFMA.FTZ R0, R7, R4, R15 ;  /* 0x0000000407007223 */ /* 0x000fe2000001000f */
        /* <DEDUP_REMOVED lines=13> */
.L_x_2596:
[----:B------:R-:W-:Y:S05]  /*af10*/  BSYNC B0 ;  /* 0x0000000000007941 */ /* 0x000fea0003800000 */
.L_x_2582:
        /* <DEDUP_REMOVED lines=8> */
.L_x_2579:
[----:B---3--:R-:W-:-:S05]  /*afa0*/  IMAD.U32 R0, RZ, RZ, UR37 ;  /* 0x00000025ff007e24 */ /* 0x008fca000f8e00ff */
[----:B------:R-:W-:-:S13]  /*afb0*/  ISETP.NE.AND P0, PT, R0, 0x3, PT ;  /* 0x000000030000780c */ /* 0x000fda0003f05270 */
[----:B------:R-:W-:Y:S05]  /*afc0*/  @!P0 BRA `(.L_x_2606) ;  /* 0x0000000000048947 */ /* 0x000fea0003800000 */
[----:B------:R-:W-:Y:S01]  /*afd0*/  BPT.TRAP 0x1 ;  /* 0x000000040000795c */ /* 0x000fe20000300000 */
.L_x_2606:
[----:B-1----:R-:W-:Y:S01]  /*afe0*/  IMAD R15, R18, 0x8, R2 ;  /* 0x00000008120f7824 */ /* 0x002fe200078e0202 */
[----:B------:R-:W-:-:S04]  /*aff0*/  SHF.L.U32 R56, R19, 0x1f, RZ ;  /* 0x0000001f13387819 */ /* 0x000fc800000006ff */
[----:B------:R1:W3:Y:S01]  /*b000*/  SYNCS.PHASECHK.TRANS64.TRYWAIT P1, [R15+URZ+0x28c30], R56 ;  /* 0x028c30380f0075a7 */ /* 0x0002e2000802017f */
[----:B------:R-:W-:Y:S05]  /*b010*/  @!P0 BRA `(.L_x_2607) ;  /* 0x0000000000048947 */ /* 0x000fea0003800000 */
[----:B------:R-:W-:Y:S01]  /*b020*/  BPT.TRAP 0x1 ;  /* 0x000000040000795c */ /* 0x000fe20000300000 */
.L_x_2607:
[C---:B------:R-:W-:Y:S02]  /*b030*/  VIADD R0, R2.reuse, 0x22400 ;  /* 0x0002240002007836 */ /* 0x040fe40000000000 */
[----:B0-2---:R-:W-:-:S03]  /*b040*/  VIADD R3, R2, 0x20400 ;  /* 0x0002040002037836 */ /* 0x005fc60000000000 */
[----:B------:R-:W-:Y:S02]  /*b050*/  SHF.R.U32.HI R0, RZ, 0x4, R0 ;  /* 0x00000004ff007819 */ /* 0x000fe40000011600 */
[----:B------:R-:W-:Y:S02]  /*b060*/  SHF.R.U32.HI R3, RZ, 0x4, R3 ;  /* 0x00000004ff037819 */ /* 0x000fe40000011603 */
[----:B------:R-:W-:Y:S02]  /*b070*/  LOP3.LUT R0, R0, 0x3fff, RZ, 0xc0, !PT ;  /* 0x00003fff00007812 */ /* 0x000fe400078ec0ff */
[----:B------:R-:W-:Y:S02]  /*b080*/  LOP3.LUT R3, R3, 0x3fff, RZ, 0xc0, !PT ;  /* 0x00003fff03037812 */ /* 0x000fe400078ec0ff */
[----:B------:R-:W-:Y:S01]  /*b090*/  LOP3.LUT R21, R0, 0x10000, RZ, 0xfc, !PT ;  /* 0x0001000000157812 */ /* 0x000fe200078efcff */
[----:B---3--:R-:W-:Y:S06]  /*b0a0*/  @P1 BRA `(.L_x_2608) ;  /* 0x0000000000081947 */ /* 0x008fec0003800000 */
[----:B------:R-:W0:Y:S02]  /*b0b0*/  SYNCS.PHASECHK.TRANS64.TRYWAIT P1, [R15+URZ+0x28c30], R56 ;  /* 0x028c30380f0075a7 */ /* 0x000e24000802017f */
[----:B0-----:R-:W-:Y:S05]  /*b0c0*/  @!P1 BRA `(.L_x_2609) ;  /* 0x0000015000cc9947 */ /* 0x001fea0003800000 */
.L_x_2608:
[----:B------:R-:W-:Y:S01]  /*b0d0*/  IMAD R6, R18, 0x200, R21 ;  /* 0x0000020012067824 */ /* 0x000fe200078e0215 */
        /* <DEDUP_REMOVED lines=13> */
[----:B------:R-:W-:Y:S02]  /*b1b0*/  VIADD R10, R4, 0x4 ;  /* 0x00000004040a7836 */ /* 0x000fe40000000000 */
[----:B------:R-:W-:Y:S02]  /*b1c0*/  IMAD.MOV.U32 R11, RZ, RZ, 0x40000040 ;  /* 0x40000040ff0b7424 */ /* 0x000fe400078e00ff */
[----:B------:R-:W-:-:S04]  /*b1d0*/  IMAD.MOV.U32 R7, RZ, RZ, 0x40000040 ;  /* 0x40000040ff077424 */ /* 0x000fc800078e00ff */
[----:B------:R-:W-:Y:S01]  /*b1e0*/  HGMMA.64x64x16.F32.BF16 R24, gdesc[UR4], RZ, !UPT, gsb0 ;  /* 0x00e00000041879f0 */ /* 0x000fe2000c0018ff */
[----:B------:R-:W-:Y:S02]  /*b1f0*/  R2UR UR4, R12 ;  /* 0x000000000c0472ca */ /* 0x000fe400000e0000 */
[----:B------:R-:W-:Y:S02]  /*b200*/  R2UR UR5, R13 ;  /* 0x000000000d0572ca */ /* 0x000fe400000e0000 */
[----:B------:R-:W-:Y:S01]  /*b210*/  R2UR UR6, R8 ;  /* 0x00000000080672ca */ /* 0x000fe200000e0000 */
[C---:B------:R-:W-:Y:S01]  /*b220*/  VIADD R8, R6.reuse, 0x4 ;  /* 0x0000000406087836 */ /* 0x040fe20000000000 */
[----:B------:R-:W-:Y:S01]  /*b230*/  R2UR UR7, R9 ;  /* 0x00000000090772ca */ /* 0x000fe200000e0000 */
[----:B------:R-:W-:Y:S02]  /*b240*/  IMAD.MOV.U32 R9, RZ, RZ, 0x40000040 ;  /* 0x40000040ff097424 */ /* 0x000fe400078e00ff */
[----:B------:R-:W-:Y:S01]  /*b250*/  VIADD R6, R6, 0x6 ;  /* 0x0000000606067836 */ /* 0x000fe20000000000 */
[----:B------:R-:W-:-:S02]  /*b260*/  WARPGROUP.DEPBAR.LE gsb0, 0x0 ;  /* 0x00008000000079c5 */ /* 0x000fc40000010000 */
[----:B------:R-:W-:-:S07]  /*b270*/  WARPGROUP.ARRIVE ;  /* 0x00000000000079c5 */ /* 0x000fce0000000000 */
        /* <DEDUP_REMOVED lines=20> */
.L_x_2610:
[----:B------:R-:W2:Y:S01]  /*b3c0*/  LDL R0, [R1] ;  /* 0x0000000001007983 */ /* 0x000ea20000100800 */
[----:B------:R-:W3:Y:S01]  /*b3d0*/  LDC R3, c[0x0][0x448] ;  /* 0x00011200ff037b82 */ /* 0x000ee20000000800 */
[----:B------:R-:W-:Y:S01]  /*b3e0*/  ULDC.64 UR40, c[0x0][0x9e0] ;  /* 0x0002780000287ab9 */ /* 0x000fe20000000a00 */
[----:B------:R-:W-:Y:S01]  /*b3f0*/  LOP3.LUT R22, R22, 0xffffff7f, RZ, 0xc0, !PT ;  /* 0xffffff7f16167812 */ /* 0x000fe200078ec0ff */
[----:B------:R-:W-:Y:S01]  /*b400*/  UISETP.GE.AND UP0, UPT, UR41, 0x1, UPT ;  /* 0x000000012900788c */ /* 0x000fe2000bf06270 */
[----:B------:R-:W-:Y:S01]  /*b410*/  LEA R57, R168, 0xffffffc0, 0x6 ;  /* 0xffffffc0a8397811 */ /* 0x000fe200078e30ff */
[----:B------:R-:W-:Y:S02]  /*b420*/  ULDC UR4, c[0x0][0x9dc] ;  /* 0x0002770000047ab9 */ /* 0x000fe40000000800 */
[----:B------:R-:W-:Y:S01]  /*b430*/  IMAD.U32 R20, RZ, RZ, UR4 ;  /* 0x00000004ff147e24 */ /* 0x000fe2000f8e00ff */
[----:B------:R-:W-:Y:S01]  /*b440*/  IADD3 R59, -R188, R189, -R57 ;  /* 0x000000bdbc3b7210 */ /* 0x000fe20007ffe939 */
[----:B------:R-:W-:Y:S01]  /*b450*/  UP2UR UR47, UPR, URZ, 0x1 ;  /* 0x000000013f2f7883 */ /* 0x000fe20008000000 */
[----:B---3--:R-:W-:-:S13]  /*b460*/  ISETP.NE.AND P1, PT, R3, 0x1, PT ;  /* 0x000000010300780c */ /* 0x008fda0003f25270 */
[----:B------:R-:W3:Y:S01]  /*b470*/  @P1 LDC R3, c[0x0][0x44c] ;  /* 0x00011300ff031b82 */ /* 0x000ee20000000800 */
[----:B------:R-:W-:-:S07]  /*b480*/  @P1 LOP3.LUT R22, R22, 0x80, RZ, 0xfc, !PT ;  /* 0x0000008016161812 */ /* 0x000fce00078efcff */
[----:B------:R-:W4:Y:S01]  /*b490*/  @P1 LDC R7, c[0x0][0x450] ;  /* 0x00011400ff071b82 */ /* 0x000f220000000800 */
[----:B--2---:R-:W-:-:S04]  /*b4a0*/  IMAD.IADD R0, R0, 0x1, R199 ;  /* 0x0000000100007824 */ /* 0x004fc800078e02c7 */
[----:B---3--:R-:W-:-:S04]  /*b4b0*/  @P1 IMAD.HI.U32 R6, R0, R3, RZ ;  /* 0x0000000300061227 */ /* 0x008fc800078e00ff */
[----:B------:R-:W-:Y:S01]  /*b4c0*/  IMAD.MOV.U32 R3, RZ, RZ, R0 ;  /* 0x000000ffff037224 */ /* 0x000fe200078e0000 */
[----:B----4-:R-:W-:Y:S01]  /*b4d0*/  @P1 SHF.R.U32.HI R3, RZ, R7, R6 ;  /* 0x00000007ff031219 */ /* 0x010fe20000011606 */
[----:B------:R-:W-:Y:S01]  /*b4e0*/  VIADD R0, R15, 0x28c40 ;  /* 0x00028c400f007836 */ /* 0x000fe20000000000 */
[----:B------:R-:W-:Y:S01]  /*b4f0*/  PLOP3.LUT P1, PT, PT, PT, UP0, 0x40, 0x0 ;  /* 0x000000000000781c */ /* 0x000fe20003f2e808 */
[----:B------:R-:W-:Y:S02]  /*b500*/  IMAD.MOV.U32 R7, RZ, RZ, -0x40 ;  /* 0xffffffc0ff077424 */ /* 0x000fe400078e00ff */
[----:B------:R-:W2:Y:S01]  /*b510*/  SHFL.IDX PT, R14, R3, RZ, 0x1c1f ;  /* 0x001c1fff030e7589 */ /* 0x000ea200000e0000 */
[----:B------:R-:W-:Y:S01]  /*b520*/  PRMT R0, R191, 0x654, R0 ;  /* 0x00000654bf007816 */ /* 0x000fe20000000000 */
[----:B------:R-:W-:Y:S01]  /*b530*/  IMAD R6, R168, R7, 0x41 ;  /* 0x00000041a8067424 */ /* 0x000fe200078e0207 */
[----:B------:R-:W-:Y:S02]  /*b540*/  LOP3.LUT R7, RZ, R20, RZ, 0x33, !PT ;  /* 0x00000014ff077212 */ /* 0x000fe400078e33ff */
[----:B------:R3:W-:Y:S01]  /*b550*/  SYNCS.ARRIVE.TRANS64.RED.A1T0 RZ, [R0+URZ], RZ ;  /* 0x000000ff00ff79a7 */ /* 0x0007e2000810043f */
[----:B------:R-:W-:Y:S01]  /*b560*/  VIADD R63, R6, 0xffffffff ;  /* 0xffffffff063f7836 */ /* 0x000fe20000000000 */
[----:B---3--:R-:W-:-:S05]  /*b570*/  IADD3 R0, -R188, R6, R189 ;  /* 0x00000006bc007210 */ /* 0x008fca0007ffe1bd */
[----:B------:R-:W-:-:S04]  /*b580*/  IMAD.IADD R0, R0, 0x1, -R23 ;  /* 0x0000000100007824 */ /* 0x000fc800078e0a17 */
[C---:B------:R-:W-:Y:S02]  /*b590*/  VIADD R62, R0.reuse, UR40 ;  /* 0x00000028003e7c36 */ /* 0x040fe40008000000 */
[----:B------:R-:W-:-:S03]  /*b5a0*/  IMAD.IADD R61, R0, 0x1, R7 ;  /* 0x00000001003d7824 */ /* 0x000fc600078e0207 */
[----:B--2---:R-:W-:Y:S01]  /*b5b0*/  VIADDMNMX R0, R14, R62, R59, PT ;  /* 0x0000003e0e007246 */ /* 0x004fe2000380013b */
[----:B------:R-:W-:Y:S01]  /*b5c0*/  IMAD.IADD R6, R61, 0x1, R14 ;  /* 0x000000013d067824 */ /* 0x000fe200078e020e */
[----:B------:R-:W-:Y:S06]  /*b5d0*/  @P1 BRA `(.L_x_2611) ;  /* 0x0000000000581947 */ /* 0x000fec0003800000 */
[----:B------:R-:W-:Y:S01]  /*b5e0*/  IADD3 R7, -R23, R189, R14 ;  /* 0x000000bd17077210 */ /* 0x000fe20007ffe10e */
[----:B------:R-:W-:Y:S03]  /*b5f0*/  BSSY B0, `(.L_x_2612) ;  /* 0x0000010000007945 */ /* 0x000fe60003800000 */
[----:B------:R-:W-:-:S13]  /*b600*/  ISETP.GT.AND P1, PT, R7, -0x1, PT ;  /* 0xffffffff0700780c */ /* 0x000fda0003f24270 */
[----:B------:R-:W-:Y:S05]  /*b610*/  @P1 BRA `(.L_x_2613) ;  /* 0x0000000000201947 */ /* 0x000fea0003800000 */
[----:B------:R-:W-:Y:S01]  /*b620*/  UISETP.NE.AND UP0, UPT, UR41, 0x1, UPT ;  /* 0x000000012900788c */ /* 0x000fe2000bf05270 */
[----:B------:R-:W-:-:S05]  /*b630*/  LOP3.LUT R7, RZ, R7, RZ, 0x33, !PT ;  /* 0x00000007ff077212 */ /* 0x000fca00078e33ff */
[----:B------:R-:W-:-:S05]  /*b640*/  PLOP3.LUT P1, PT, PT, PT, UP0, 0x80, 0x0 ;  /* 0x000000000000781c */ /* 0x000fca0003f2f008 */
[----:B------:R-:W-:-:S08]  /*b650*/  @UP0 ULDC.64 UR4, c[0x0][0x9e8] ;  /* 0x00027a0000040ab9 */ /* 0x000fd00000000a00 */
[----:B------:R-:W-:-:S05]  /*b660*/  @P1 IMAD.HI.U32 R14, R7, UR4, RZ ;  /* 0x00000004070e1c27 */ /* 0x000fca000f8e00ff */
[----:B------:R-:W-:-:S04]  /*b670*/  @P1 SHF.R.U32.HI R7, RZ, UR5, R14 ;  /* 0x00000005ff071c19 */ /* 0x000fc8000801160e */
[----:B------:R-:W-:Y:S01]  /*b680*/  LOP3.LUT R7, RZ, R7, RZ, 0x33, !PT ;  /* 0x00000007ff077212 */ /* 0x000fe200078e33ff */
[----:B------:R-:W-:Y:S06]  /*b690*/  BRA `(.L_x_2614) ;  /* 0x0000000000147947 */ /* 0x000fec0003800000 */
.L_x_2613:
[----:B------:R-:W-:-:S06]  /*b6a0*/  UISETP.NE.AND UP0, UPT, UR41, 0x1, UPT ;  /* 0x000000012900788c */ /* 0x000fcc000bf05270 */
[----:B------:R-:W-:-:S05]  /*b6b0*/  PLOP3.LUT P1, PT, PT, PT, UP0, 0x80, 0x0 ;  /* 0x000000000000781c */ /* 0x000fca0003f2f008 */
[----:B------:R-:W-:-:S08]  /*b6c0*/  @UP0 ULDC.64 UR4, c[0x0][0x9e8] ;  /* 0x00027a0000040ab9 */ /* 0x000fd00000000a00 */
[----:B------:R-:W-:-:S05]  /*b6d0*/  @P1 IMAD.HI.U32 R14, R7, UR4, RZ ;  /* 0x00000004070e1c27 */ /* 0x000fca000f8e00ff */
[----:B------:R-:W-:-:S07]  /*b6e0*/  @P1 SHF.R.U32.HI R7, RZ, UR5, R14 ;  /* 0x00000005ff071c19 */ /* 0x000fce000801160e */
.L_x_2614:
[----:B------:R-:W-:Y:S05]  /*b6f0*/  BSYNC B0 ;  /* 0x0000000000007941 */ /* 0x000fea0003800000 */
.L_x_2612:
[----:B------:R-:W-:-:S04]  /*b700*/  IMAD R7, R7, UR41, -R57 ;  /* 0x0000002907077c24 */ /* 0x000fc8000f8e0a39 */
[----:B------:R-:W-:-:S05]  /*b710*/  IMAD.IADD R7, R7, 0x1, -R188 ;  /* 0x0000000107077824 */ /* 0x000fca00078e0abc */
[----:B------:R-:W-:Y:S02]  /*b720*/  VIMNMX R6, R6, R7, !PT ;  /* 0x0000000706067248 */ /* 0x000fe40007fe0100 */
[----:B------:R-:W-:-:S07]  /*b730*/  VIADDMNMX R0, R7, UR41, R0, PT ;  /* 0x0000002907007c46 */ /* 0x000fce000b800100 */
.L_x_2611:
[C---:B------:R-:W-:Y:S01]  /*b740*/  ISETP.GE.AND P1, PT, R63.reuse, 0x2, PT ;  /* 0x000000023f00780c */ /* 0x040fe20003f26270 */
[----:B------:R-:W-:Y:S01]  /*b750*/  UISETP.NE.AND UP0, UPT, UR47, URZ, UPT ;  /* 0x0000003f2f00728c */ /* 0x000fe2000bf05270 */
[C---:B------:R-:W-:Y:S02]  /*b760*/  ISETP.GE.AND P5, PT, R63.reuse, 0xa, PT ;  /* 0x0000000a3f00780c */ /* 0x040fe40003fa6270 */
[----:B------:R-:W-:Y:S02]  /*b770*/  ISETP.GT.AND P3, PT, R6, 0x1, !P1 ;  /* 0x000000010600780c */ /* 0x000fe40004f64270 */
[----:B------:R-:W-:Y:S02]  /*b780*/  ISETP.GE.AND P2, PT, R63, 0x9, PT ;  /* 0x000000093f00780c */ /* 0x000fe40003f46270 */
[----:B------:R-:W-:Y:S02]  /*b790*/  ISETP.LT.OR P3, PT, R0, 0x2, P3 ;  /* 0x000000020000780c */ /* 0x000fe40001f61670 */
[----:B------:R-:W-:-:S02]  /*b7a0*/  P2R R65, PR, RZ, 0x20 ;  /* 0x00000020ff417803 */ /* 0x000fc40000000000 */
[----:B------:R-:W-:Y:S02]  /*b7b0*/  FSEL R80, R25, -INF , !P3 ;  /* 0xff80000019507808 */ /* 0x000fe40005800000 */
[C---:B------:R-:W-:Y:S02]  /*b7c0*/  ISETP.GT.AND P3, PT, R6.reuse, 0x9, !P5 ;  /* 0x000000090600780c */ /* 0x040fe40006f64270 */
[----:B------:R-:W-:Y:S02]  /*b7d0*/  ISETP.GT.AND P4, PT, R6, 0x8, !P2 ;  /* 0x000000080600780c */ /* 0x000fe40005784270 */
[----:B------:R-:W-:Y:S02]  /*b7e0*/  ISETP.LT.OR P3, PT, R0, 0xa, P3 ;  /* 0x0000000a0000780c */ /* 0x000fe40001f61670 */
[----:B------:R-:W-:Y:S02]  /*b7f0*/  ISETP.GE.AND P5, PT, R63, 0x11, PT ;  /* 0x000000113f00780c */ /* 0x000fe40003fa6270 */
[----:B------:R-:W-:-:S02]  /*b800*/  FSEL R72, R29, -INF , !P3 ;  /* 0xff8000001d487808 */ /* 0x000fc40005800000 */
[----:B------:R-:W-:Y:S02]  /*b810*/  ISETP.LT.OR P4, PT, R0, 0x9, P4 ;  /* 0x000000090000780c */ /* 0x000fe40002781670 */
[----:B------:R-:W-:Y:S02]  /*b820*/  ISETP.GT.AND P3, PT, R6, 0x10, !P5 ;  /* 0x000000100600780c */ /* 0x000fe40006f64270 */
[----:B------:R-:W-:Y:S02]  /*b830*/  FSEL R74, R28, -INF , !P4 ;  /* 0xff8000001c4a7808 */ /* 0x000fe40006000000 */
        /* <DEDUP_REMOVED lines=43> */
[C---:B------:R-:W-:Y:S02]  /*baf0*/  ISETP.GE.AND P3, PT, R63.reuse, 0x32, PT ;  /* 0x000000323f00780c */ /* 0x040fe40003f66270 */
[----:B------:R-:W-:-:S02]  /*bb00*/  ISETP.GE.AND P6, PT, R63, 0x1, PT ;  /* 0x000000013f00780c */ /* 0x000fc40003fc6270 */
[----:B------:R-:W-:Y:S02]  /*bb10*/  ISETP.GT.AND P4, PT, R6, 0x31, !P3 ;  /* 0x000000310600780c */ /* 0x000fe40005f84270 */
[----:B------:R-:W-:Y:S02]  /*bb20*/  P2R R7, PR, RZ, 0x40 ;  /* 0x00000040ff077803 */ /* 0x000fe40000000000 */
[----:B------:R-:W-:-:S04]  /*bb30*/  ISETP.LT.OR P4, PT, R0, 0x32, P4 ;  /* 0x000000320000780c */ /* 0x000fc80002781670 */
[----:B------:R-:W-:Y:S02]  /*bb40*/  FSEL R14, R49, -INF , !P4 ;  /* 0xff800000310e7808 */ /* 0x000fe40006000000 */
[----:B------:R-:W-:-:S04]  /*bb50*/  ISETP.GE.AND P4, PT, R63, 0x39, PT ;  /* 0x000000393f00780c */ /* 0x000fc80003f86270 */
[----:B------:R-:W-:-:S04]  /*bb60*/  ISETP.GT.AND P5, PT, R6, 0x38, !P4 ;  /* 0x000000380600780c */ /* 0x000fc800067a4270 */
[----:B------:R-:W-:-:S04]  /*bb70*/  ISETP.LT.OR P5, PT, R0, 0x39, P5 ;  /* 0x000000390000780c */ /* 0x000fc80002fa1670 */
[----:B------:R-:W-:Y:S02]  /*bb80*/  FSEL R52, R52, -INF , !P5 ;  /* 0xff80000034347808 */ /* 0x000fe40006800000 */
[----:B------:R-:W-:Y:S02]  /*bb90*/  ISETP.GT.AND P5, PT, R6, RZ, !P6 ;  /* 0x000000ff0600720c */ /* 0x000fe400077a4270 */
[----:B------:R-:W-:Y:S02]  /*bba0*/  ISETP.GE.AND P6, PT, R63, 0x3a, PT ;  /* 0x0000003a3f00780c */ /* 0x000fe40003fc6270 */
[----:B------:R-:W-:-:S04]  /*bbb0*/  ISETP.LT.OR P5, PT, R0, 0x1, P5 ;  /* 0x000000010000780c */ /* 0x000fc80002fa1670 */
[----:B------:R-:W-:Y:S02]  /*bbc0*/  FSEL R78, R24, -INF , !P5 ;  /* 0xff800000184e7808 */ /* 0x000fe40006800000 */
[----:B------:R-:W-:-:S04]  /*bbd0*/  ISETP.GT.AND P5, PT, R6, 0x39, !P6 ;  /* 0x000000390600780c */ /* 0x000fc800077a4270 */
[----:B------:R-:W-:Y:S02]  /*bbe0*/  ISETP.LT.OR P5, PT, R0, 0x3a, P5 ;  /* 0x0000003a0000780c */ /* 0x000fe40002fa1670 */
[----:B------:R-:W2:Y:S02]  /*bbf0*/  SHFL.IDX PT, R0, R3, 0x1, 0x1c1f ;  /* 0x003c1f0003007f89 */ /* 0x000ea400000e0000 */
[----:B------:R-:W-:Y:S02]  /*bc00*/  FSEL R32, R53, -INF , !P5 ;  /* 0xff80000035207808 */ /* 0x000fe40006800000 */
[----:B------:R-:W-:Y:S02]  /*bc10*/  PLOP3.LUT P5, PT, PT, PT, UP0, 0x40, 0x0 ;  /* 0x000000000000781c */ /* 0x000fe40003fae808 */
[----:B--2---:R-:W-:Y:S01]  /*bc20*/  VIADDMNMX R25, R0, R62, R59, PT ;  /* 0x0000003e00197246 */ /* 0x004fe2000380013b */
[----:B------:R-:W-:-:S10]  /*bc30*/  IMAD.IADD R29, R61, 0x1, R0 ;  /* 0x000000013d1d7824 */ /* 0x000fd400078e0200 */
[----:B------:R-:W-:Y:S05]  /*bc40*/  @P5 BRA `(.L_x_2615) ;  /* 0x0000000000605947 */ /* 0x000fea0003800000 */
        /* <DEDUP_REMOVED lines=8> */
[----:B------:R-:W-:Y:S01]  /*bcd0*/  @P5 IMAD.HI.U32 R3, R0, UR4, RZ ;  /* 0x0000000400035c27 */ /* 0x000fe2000f8e00ff */
[----:B------:R-:W-:-:S13]  /*bce0*/  PLOP3.LUT P5, PT, PT, PT, UP0, 0x80, 0x0 ;  /* 0x000000000000781c */ /* 0x000fda0003faf008 */
[----:B------:R-:W-:-:S04]  /*bcf0*/  @P5 SHF.R.U32.HI R0, RZ, UR5, R3 ;  /* 0x00000005ff005c19 */ /* 0x000fc80008011603 */
[----:B------:R-:W-:Y:S01]  /*bd00*/  LOP3.LUT R0, RZ, R0, RZ, 0x33, !PT ;  /* 0x00000000ff007212 */ /* 0x000fe200078e33ff */
[----:B------:R-:W-:Y:S06]  /*bd10*/  BRA `(.L_x_2618) ;  /* 0x0000000000187947 */ /* 0x000fec0003800000 */
.L_x_2617:
[----:B------:R-:W-:-:S06]  /*bd20*/  UISETP.NE.AND UP0, UPT, UR41, 0x1, UPT ;  /* 0x000000012900788c */ /* 0x000fcc000bf05270 */
[----:B------:R-:W-:-:S05]  /*bd30*/  PLOP3.LUT P5, PT, PT, PT, UP0, 0x80, 0x0 ;  /* 0x000000000000781c */ /* 0x000fca0003faf008 */
[----:B------:R-:W-:-:S08]  /*bd40*/  @UP0 ULDC.64 UR4, c[0x0][0x9e8] ;  /* 0x00027a0000040ab9 */ /* 0x000fd00000000a00 */
[----:B------:R-:W-:Y:S01]  /*bd50*/  @P5 IMAD.HI.U32 R3, R0, UR4, RZ ;  /* 0x0000000400035c27 */ /* 0x000fe2000f8e00ff */
[----:B------:R-:W-:-:S13]  /*bd60*/  PLOP3.LUT P5, PT, PT, PT, UP0, 0x80, 0x0 ;  /* 0x000000000000781c */ /* 0x000fda0003faf008 */
[----:B------:R-:W-:-:S07]  /*bd70*/  @P5 SHF.R.U32.HI R0, RZ, UR5, R3 ;  /* 0x00000005ff005c19 */ /* 0x000fce0008011603 */
.L_x_2618:
[----:B------:R-:W-:Y:S05]  /*bd80*/  BSYNC B0 ;  /* 0x0000000000007941 */ /* 0x000fea0003800000 */
.L_x_2616:
[----:B------:R-:W-:-:S04]  /*bd90*/  IMAD R3, R0, UR41, -R57 ;  /* 0x0000002900037c24 */ /* 0x000fc8000f8e0a39 */
[----:B------:R-:W-:-:S05]  /*bda0*/  IMAD.IADD R0, R3, 0x1, -R188 ;  /* 0x0000000103007824 */ /* 0x000fca00078e0abc */
[----:B------:R-:W-:Y:S02]  /*bdb0*/  VIMNMX R29, R29, R0, !PT ;  /* 0x000000001d1d7248 */ /* 0x000fe40007fe0100 */
[----:B------:R-:W-:-:S07]  /*bdc0*/  VIADDMNMX R25, R0, UR41, R25, PT ;  /* 0x0000002900197c46 */ /* 0x000fce000b800119 */
.L_x_2615:
[C---:B------:R-:W-:Y:S01]  /*bdd0*/  ISETP.GT.AND P1, PT, R29.reuse, 0x1, !P1 ;  /* 0x000000011d00780c */ /* 0x040fe20004f24270 */
[----:B------:R-:W-:Y:S01]  /*bde0*/  ULDC UR4, c[0x0][0x988] ;  /* 0x0002620000047ab9 */ /* 0x000fe20000000800 */
[----:B------:R-:W-:Y:S01]  /*bdf0*/  BAR.SYNC.DEFER_BLOCKING 0xf, 0x100 ;  /* 0x03c4000000007b1d */ /* 0x000fe20000010000 */
[----:B------:R-:W-:Y:S02]  /*be00*/  ISETP.GT.AND P2, PT, R29, 0x8, !P2 ;  /* 0x000000081d00780c */ /* 0x000fe40005744270 */
[C---:B------:R-:W-:Y:S02]  /*be10*/  ISETP.LT.OR P1, PT, R25.reuse, 0x2, P1 ;  /* 0x000000021900780c */ /* 0x040fe40000f21670 */
[----:B------:R-:W-:Y:S02]  /*be20*/  ISETP.LT.OR P2, PT, R25, 0x9, P2 ;  /* 0x000000091900780c */ /* 0x000fe40001741670 */
[----:B------:R-:W-:Y:S02]  /*be30*/  FSEL R62, R27, -INF , !P1 ;  /* 0xff8000001b3e7808 */ /* 0x000fe40004800000 */
[----:B------:R-:W-:-:S02]  /*be40*/  ISETP.NE.AND P1, PT, R65, RZ, PT ;  /* 0x000000ff4100720c */ /* 0x000fc40003f25270 */
[----:B------:R-:W-:Y:S02]  /*be50*/  FSEL R40, R30, -INF , !P2 ;  /* 0xff8000001e287808 */ /* 0x000fe40005000000 */
        /* <DEDUP_REMOVED lines=29> */
[----:B------:R-:W-:Y:S02]  /*c030*/  ISETP.NE.AND P2, PT, R71, RZ, PT ;  /* 0x000000ff4700720c */ /* 0x000fe40003f45270 */
[----:B------:R-:W-:Y:S02]  /*c040*/  ISETP.LT.OR P1, PT, R25, 0x1a, P1 ;  /* 0x0000001a1900780c */ /* 0x000fe40000f21670 */
[----:B------:R-:W-:Y:S02]  /*c050*/  FMNMX.FTZ R3, R14, R3, !PT ;  /* 0x000000030e037209 */ /* 0x000fe40007810000 */
[----:B------:R-:W-:Y:S02]  /*c060*/  FSEL R24, R39, -INF , !P1 ;  /* 0xff80000027187808 */ /* 0x000fe40004800000 */
[----:B------:R-:W-:Y:S02]  /*c070*/  ISETP.NE.AND P1, PT, R37, RZ, PT ;  /* 0x000000ff2500720c */ /* 0x000fe40003f25270 */
[----:B------:R-:W-:-:S02]  /*c080*/  FMNMX.FTZ R3, R52, R3, !PT ;  /* 0x0000000334037209 */ /* 0x000fc40007810000 */
[----:B------:R-:W-:Y:S02]  /*c090*/  ISETP.GT.AND P1, PT, R29, 0x20, !P1 ;  /* 0x000000201d00780c */ /* 0x000fe40004f24270 */
[----:B------:R-:W-:Y:S02]  /*c0a0*/  ISETP.NE.AND P5, PT, R7, RZ, PT ;  /* 0x000000ff0700720c */ /* 0x000fe40003fa5270 */
[----:B------:R-:W-:Y:S02]  /*c0b0*/  ISETP.LT.OR P1, PT, R25, 0x21, P1 ;  /* 0x000000211900780c */ /* 0x000fe40000f21670 */
[----:B------:R-:W-:Y:S02]  /*c0c0*/  FMNMX.FTZ R7, R32, R3, !PT ;  /* 0x0000000320077209 */ /* 0x000fe40007810000 */
[----:B------:R-:W-:Y:S02]  /*c0d0*/  FSEL R42, R42, -INF , !P1 ;  /* 0xff8000002a2a7808 */ /* 0x000fe40004800000 */
[----:B------:R-:W-:Y:S01]  /*c0e0*/  ISETP.GT.AND P1, PT, R29, 0x21, !P2 ;  /* 0x000000211d00780c */ /* 0x000fe20005724270 */
[----:B------:R-:W2:Y:S01]  /*c0f0*/  SHFL.BFLY PT, R6, R7, 0x2, 0x1f ;  /* 0x0c401f0007067f89 */ /* 0x000ea200000e0000 */
[----:B------:R-:W-:-:S02]  /*c100*/  ISETP.NE.AND P2, PT, R73, RZ, PT ;  /* 0x000000ff4900720c */ /* 0x000fc40003f45270 */
[----:B------:R-:W-:Y:S02]  /*c110*/  ISETP.LT.OR P1, PT, R25, 0x22, P1 ;  /* 0x000000221900780c */ /* 0x000fe40000f21670 */
[----:B------:R-:W-:Y:S02]  /*c120*/  ISETP.GT.AND P3, PT, R29, 0x31, !P3 ;  /* 0x000000311d00780c */ /* 0x000fe40005f64270 */
[----:B------:R-:W-:Y:S02]  /*c130*/  FSEL R28, R43, -INF , !P1 ;  /* 0xff8000002b1c7808 */ /* 0x000fe40004800000 */
[----:B------:R-:W-:Y:S02]  /*c140*/  ISETP.NE.AND P1, PT, R41, RZ, PT ;  /* 0x000000ff2900720c */ /* 0x000fe40003f25270 */
[C---:B------:R-:W-:Y:S02]  /*c150*/  ISETP.GT.AND P4, PT, R29.reuse, 0x38, !P4 ;  /* 0x000000381d00780c */ /* 0x040fe40006784270 */
[----:B------:R-:W-:-:S02]  /*c160*/  ISETP.GT.AND P1, PT, R29, 0x28, !P1 ;  /* 0x000000281d00780c */ /* 0x000fc40004f24270 */
[C---:B------:R-:W-:Y:S02]  /*c170*/  ISETP.LT.OR P3, PT, R25.reuse, 0x32, P3 ;  /* 0x000000321900780c */ /* 0x040fe40001f61670 */
[----:B------:R-:W-:Y:S02]  /*c180*/  ISETP.LT.OR P1, PT, R25, 0x29, P1 ;  /* 0x000000291900780c */ /* 0x000fe40000f21670 */
[C---:B------:R-:W-:Y:S02]  /*c190*/  ISETP.GT.AND P6, PT, R29.reuse, 0x39, !P6 ;  /* 0x000000391d00780c */ /* 0x040fe400077c4270 */
[----:B------:R-:W-:Y:S02]  /*c1a0*/  FSEL R46, R46, -INF , !P1 ;  /* 0xff8000002e2e7808 */ /* 0x000fe40004800000 */
[----:B------:R-:W-:Y:S02]  /*c1b0*/  ISETP.GT.AND P1, PT, R29, RZ, !P5 ;  /* 0x000000ff1d00720c */ /* 0x000fe40006f24270 */
[----:B--2---:R-:W-:Y:S01]  /*c1c0*/  FMNMX.FTZ R27, R7, R6, !PT ;  /* 0x00000006071b7209 */ /* 0x004fe20007810000 */
[----:B------:R-:W-:Y:S01]  /*c1d0*/  IMAD.U32 R7, RZ, RZ, UR4 ;  /* 0x00000004ff077e24 */ /* 0x000fe2000f8e00ff */
[----:B------:R-:W-:-:S02]  /*c1e0*/  ISETP.LT.OR P1, PT, R25, 0x1, P1 ;  /* 0x000000011900780c */ /* 0x000fc40000f21670 */
[----:B------:R-:W-:Y:S01]  /*c1f0*/  ISETP.NE.AND P5, PT, R45, RZ, PT ;  /* 0x000000ff2d00720c */ /* 0x000fe20003fa5270 */
[----:B------:R-:W2:Y:S01]  /*c200*/  SHFL.BFLY PT, R6, R27, 0x1, 0x1f ;  /* 0x0c201f001b067f89 */ /* 0x000ea200000e0000 */
[----:B------:R-:W-:Y:S02]  /*c210*/  FSEL R26, R26, -INF , !P1 ;  /* 0xff8000001a1a7808 */ /* 0x000fe40004800000 */
[----:B------:R-:W-:Y:S02]  /*c220*/  ISETP.GT.AND P1, PT, R29, 0x29, !P2 ;  /* 0x000000291d00780c */ /* 0x000fe40005724270 */
[----:B------:R-:W-:Y:S02]  /*c230*/  FMNMX.FTZ R3, R26, R62, !PT ;  /* 0x0000003e1a037209 */ /* 0x000fe40007810000 */
[----:B------:R-:W-:Y:S02]  /*c240*/  ISETP.LT.OR P1, PT, R25, 0x2a, P1 ;  /* 0x0000002a1900780c */ /* 0x000fe40000f21670 */
[----:B------:R-:W-:-:S02]  /*c250*/  FMNMX.FTZ R3, R40, R3, !PT ;  /* 0x0000000328037209 */ /* 0x000fc40007810000 */
[----:B------:R-:W-:Y:S02]  /*c260*/  ISETP.GT.AND P2, PT, R29, 0x30, !P5 ;  /* 0x000000301d00780c */ /* 0x000fe40006f44270 */
[----:B------:R-:W-:Y:S02]  /*c270*/  FMNMX.FTZ R3, R30, R3, !PT ;  /* 0x000000031e037209 */ /* 0x000fe40007810000 */
[----:B------:R-:W-:Y:S02]  /*c280*/  FSEL R76, R47, -INF , !P1 ;  /* 0xff8000002f4c7808 */ /* 0x000fe40004800000 */
[----:B------:R-:W-:Y:S02]  /*c290*/  FMNMX.FTZ R3, R34, R3, !PT ;  /* 0x0000000322037209 */ /* 0x000fe40007810000 */
[----:B------:R-:W-:Y:S02]  /*c2a0*/  ISETP.LT.OR P2, PT, R25, 0x31, P2 ;  /* 0x000000311900780c */ /* 0x000fe40001741670 */
[----:B------:R-:W-:-:S02]  /*c2b0*/  FMNMX.FTZ R3, R0, R3, !PT ;  /* 0x0000000300037209 */ /* 0x000fc40007810000 */
[----:B------:R-:W-:Y:S02]  /*c2c0*/  FSEL R50, R50, -INF , !P2 ;  /* 0xff80000032327808 */ /* 0x000fe40005000000 */
[----:B------:R-:W-:Y:S02]  /*c2d0*/  FMNMX.FTZ R3, R38, R3, !PT ;  /* 0x0000000326037209 */ /* 0x000fe40007810000 */
[----:B--2---:R-:W-:Y:S02]  /*c2e0*/  FMNMX.FTZ R6, R27, R6, !PT ;  /* 0x000000061b067209 */ /* 0x004fe40007810000 */
[----:B------:R-:W-:Y:S02]  /*c2f0*/  FMNMX.FTZ R3, R24, R3, !PT ;  /* 0x0000000318037209 */ /* 0x000fe40007810000 */
[C---:B------:R-:W-:Y:S01]  /*c300*/  FSETP.NEU.FTZ.AND P1, PT, R6.reuse, -INF , PT ;  /* 0xff8000000600780b */ /* 0x040fe20003f3d000 */
[----:B------:R-:W-:Y:S01]  /*c310*/  FMUL.FTZ R27, R6, R7 ;  /* 0x00000007061b7220 */ /* 0x000fe20000410000 */
[----:B------:R-:W-:-:S02]  /*c320*/  FMNMX.FTZ R3, R42, R3, !PT ;  /* 0x000000032a037209 */ /* 0x000fc40007810000 */
[----:B------:R-:W-:Y:S02]  /*c330*/  ISETP.LT.OR P4, PT, R25, 0x39, P4 ;  /* 0x000000391900780c */ /* 0x000fe40002781670 */
[----:B------:R-:W-:Y:S02]  /*c340*/  FMNMX.FTZ R3, R28, R3, !PT ;  /* 0x000000031c037209 */ /* 0x000fe40007810000 */
[----:B------:R-:W-:Y:S02]  /*c350*/  FSEL R27, R27, RZ, P1 ;  /* 0x000000ff1b1b7208 */ /* 0x000fe40000800000 */
[----:B------:R-:W-:Y:S02]  /*c360*/  FMNMX.FTZ R3, R46, R3, !PT ;  /* 0x000000032e037209 */ /* 0x000fe40007810000 */
[----:B------:R-:W-:Y:S01]  /*c370*/  ISETP.LT.OR P6, PT, R25, 0x3a, P6 ;  /* 0x0000003a1900780c */ /* 0x000fe200037c1670 */
[--C-:B------:R-:W-:Y:S01]  /*c380*/  FFMA.FTZ R29, R78, R7, -R27.reuse ;  /* 0x000000074e1d7223 */ /* 0x100fe2000001081b */
[----:B------:R-:W-:Y:S01]  /*c390*/  FMNMX.FTZ R3, R76, R3, !PT ;  /* 0x000000034c037209 */ /* 0x000fe20007810000 */
[-CC-:B------:R-:W-:Y:S01]  /*c3a0*/  FFMA.FTZ R31, R80, R7.reuse, -R27.reuse ;  /* 0x00000007501f7223 */ /* 0x180fe2000001081b */
[----:B------:R-:W-:Y:S01]  /*c3b0*/  FSEL R78, R51, -INF , !P3 ;  /* 0xff800000334e7808 */ /* 0x000fe20005800000 */
[--C-:B------:R-:W-:Y:S01]  /*c3c0*/  FFMA.FTZ R25, R72, R7, -R27.reuse ;  /* 0x0000000748197223 */ /* 0x100fe2000001081b */
[----:B------:R-:W-:Y:S01]  /*c3d0*/  FMNMX.FTZ R3, R50, R3, !PT ;  /* 0x0000000332037209 */ /* 0x000fe20007810000 */
[-CC-:B------:R-:W-:Y:S01]  /*c3e0*/  FFMA.FTZ R39, R14, R7.reuse, -R27.reuse ;  /* 0x000000070e277223 */ /* 0x180fe2000001081b */
[----:B------:R-:W-:Y:S01]  /*c3f0*/  FSEL R54, R54, -INF , !P4 ;  /* 0xff80000036367808 */ /* 0x000fe20006000000 */
[--C-:B------:R-:W-:Y:S01]  /*c400*/  FFMA.FTZ R74, R74, R7, -R27.reuse ;  /* 0x000000074a4a7223 */ /* 0x100fe2000001081b */
[----:B------:R-:W-:Y:S01]  /*c410*/  FMNMX.FTZ R3, R78, R3, !PT ;  /* 0x000000034e037209 */ /* 0x000fe20007810000 */
[----:B------:R-:W-:Y:S01]  /*c420*/  MUFU.EX2 R29, R29 ;  /* 0x0000001d001d7308 */ /* 0x000fe20000000800 */
[----:B------:R-:W-:Y:S01]  /*c430*/  FSEL R80, R55, -INF , !P6 ;  /* 0xff80000037507808 */ /* 0x000fe20007000000 */
[--C-:B------:R-:W-:Y:S01]  /*c440*/  FFMA.FTZ R70, R70, R7, -R27.reuse ;  /* 0x0000000746467223 */ /* 0x100fe2000001081b */
[----:B------:R-:W-:Y:S01]  /*c450*/  FMNMX.FTZ R3, R54, R3, !PT ;  /* 0x0000000336037209 */ /* 0x000fe20007810000 */
[-CC-:B------:R-:W-:Y:S01]  /*c460*/  FFMA.FTZ R68, R68, R7.reuse, -R27.reuse ;  /* 0x0000000744447223 */ /* 0x180fe2000001081b */
[-CC-:B------:R-:W-:Y:S01]  /*c470*/  FFMA.FTZ R66, R66, R7.reuse, -R27.reuse ;  /* 0x0000000742427223 */ /* 0x180fe2000001081b */
[--C-:B------:R-:W-:Y:S01]  /*c480*/  FFMA.FTZ R64, R64, R7, -R27.reuse ;  /* 0x0000000740407223 */ /* 0x100fe2000001081b */
[----:B------:R-:W-:Y:S01]  /*c490*/  FMNMX.FTZ R3, R80, R3, !PT ;  /* 0x0000000350037209 */ /* 0x000fe20007810000 */
[----:B------:R-:W2:Y:S01]  /*c4a0*/  MUFU.EX2 R164, R31 ;  /* 0x0000001f00a47308 */ /* 0x000ea20000000800 */
[-CC-:B------:R-:W-:Y:S01]  /*c4b0*/  FFMA.FTZ R60, R60, R7.reuse, -R27.reuse ;  /* 0x000000073c3c7223 */ /* 0x180fe2000001081b */
[-CC-:B------:R-:W-:Y:S01]  /*c4c0*/  FFMA.FTZ R58, R58, R7.reuse, -R27.reuse ;  /* 0x000000073a3a7223 */ /* 0x180fe2000001081b */
[-CC-:B------:R-:W-:Y:S01]  /*c4d0*/  FFMA.FTZ R44, R44, R7.reuse, -R27.reuse ;  /* 0x000000072c2c7223 */ /* 0x180fe2000001081b */
[----:B------:R-:W3:Y:S01]  /*c4e0*/  SHFL.BFLY PT, R72, R3, 0x2, 0x1f ;  /* 0x0c401f0003487f89 */ /* 0x000ee200000e0000 */
[-CC-:B------:R-:W-:Y:S01]  /*c4f0*/  FFMA.FTZ R36, R36, R7.reuse, -R27.reuse ;  /* 0x0000000724247223 */ /* 0x180fe2000001081b */
[-CC-:B------:R-:W-:Y:S01]  /*c500*/  FFMA.FTZ R48, R48, R7.reuse, -R27.reuse ;  /* 0x0000000730307223 */ /* 0x180fe2000001081b */
[-CC-:B------:R-:W-:Y:S01]  /*c510*/  FFMA.FTZ R52, R52, R7.reuse, -R27.reuse ;  /* 0x0000000734347223 */ /* 0x180fe2000001081b */
[----:B------:R-:W-:Y:S01]  /*c520*/  MUFU.EX2 R74, R74 ;  /* 0x0000004a004a7308 */ /* 0x000fe20000000800 */
[----:B------:R-:W-:-:S07]  /*c530*/  FFMA.FTZ R27, R32, R7, -R27 ;  /* 0x00000007201b7223 */ /* 0x000fce000001081b */
[----:B------:R-:W4:Y:S01]  /*c540*/  MUFU.EX2 R25, R25 ;  /* 0x0000001900197308 */ /* 0x000f220000000800 */
[----:B--2---:R-:W-:Y:S01]  /*c550*/  FADD.FTZ R43, R29, R164 ;  /* 0x000000a41d2b7221 */ /* 0x004fe20000010000 */
[----:B------:R-:W-:-:S06]  /*c560*/  F2FP.BF16.F32.PACK_AB R164, R164, R29 ;  /* 0x0000001da4a4723e */ /* 0x000fcc00000010ff */
[----:B------:R-:W-:Y:S01]  /*c570*/  MUFU.EX2 R70, R70 ;  /* 0x0000004600467308 */ /* 0x000fe20000000800 */
[----:B---3--:R-:W-:-:S07]  /*c580*/  FMNMX.FTZ R72, R3, R72, !PT ;  /* 0x0000004803487209 */ /* 0x008fce0007810000 */
[----:B------:R-:W2:Y:S01]  /*c590*/  MUFU.EX2 R31, R68 ;  /* 0x00000044001f7308 */ /* 0x000ea20000000800 */
[----:B------:R-:W3:Y:S01]  /*c5a0*/  SHFL.BFLY PT, R3, R72, 0x1, 0x1f ;  /* 0x0c201f0048037f89 */ /* 0x000ee200000e0000 */
[----:B----4-:R-:W-:-:S06]  /*c5b0*/  F2FP.BF16.F32.PACK_AB R166, R25, R74 ;  /* 0x0000004a19a6723e */ /* 0x010fcc00000010ff */
[----:B------:R-:W-:Y:S08]  /*c5c0*/  MUFU.EX2 R66, R66 ;  /* 0x0000004200427308 */ /* 0x000ff00000000800 */
[----:B------:R-:W4:Y:S01]  /*c5d0*/  MUFU.EX2 R33, R64 ;  /* 0x0000004000217308 */ /* 0x000f220000000800 */
[----:B--2---:R-:W-:-:S07]  /*c5e0*/  F2FP.BF16.F32.PACK_AB R160, R31, R70 ;  /* 0x000000461fa0723e */ /* 0x004fce00000010ff */
[----:B------:R-:W-:Y:S01]  /*c5f0*/  MUFU.EX2 R60, R60 ;  /* 0x0000003c003c7308 */ /* 0x000fe20000000800 */
[----:B---3--:R-:W-:-:S04]  /*c600*/  FMNMX.FTZ R14, R72, R3, !PT ;  /* 0x00000003480e7209 */ /* 0x008fc80007810000 */
[C---:B------:R-:W-:Y:S01]  /*c610*/  FSETP.NEU.FTZ.AND P1, PT, R14.reuse, -INF , PT ;  /* 0xff8000000e00780b */ /* 0x040fe20003f3d000 */
[----:B------:R-:W-:Y:S02]  /*c620*/  FMUL.FTZ R3, R14, R7 ;  /* 0x000000070e037220 */ /* 0x000fe40000410000 */
[----:B------:R-:W2:Y:S01]  /*c630*/  MUFU.EX2 R35, R58 ;  /* 0x0000003a00237308 */ /* 0x000ea20000000800 */
[----:B----4-:R-:W-:Y:S02]  /*c640*/  F2FP.BF16.F32.PACK_AB R162, R33, R66 ;  /* 0x0000004221a2723e */ /* 0x010fe400000010ff */
[----:B------:R-:W-:-:S05]  /*c650*/  FSEL R3, R3, RZ, P1 ;  /* 0x000000ff03037208 */ /* 0x000fca0000800000 */
        /* <DEDUP_REMOVED lines=16> */
[-CC-:B------:R-:W-:Y:S01]  /*c760*/  FFMA.FTZ R54, R54, R7.reuse, -R3.reuse ;  /* 0x0000000736367223 */ /* 0x180fe20000010803 */
[----:B------:R-:W-:Y:S01]  /*c770*/  FFMA.FTZ R3, R80, R7, -R3 ;  /* 0x0000000750037223 */ /* 0x000fe20000010803 */
[----:B--2---:R-:W-:-:S03]  /*c780*/  F2FP.BF16.F32.PACK_AB R156, R35, R60 ;  /* 0x0000003c239c723e */ /* 0x004fc600000010ff */
[----:B------:R-:W2:Y:S08]  /*c790*/  MUFU.EX2 R40, R40 ;  /* 0x0000002800287308 */ /* 0x000eb00000000800 */
[----:B------:R-:W4:Y:S08]  /*c7a0*/  MUFU.EX2 R167, R30 ;  /* 0x0000001e00a77308 */ /* 0x000f300000000800 */
[----:B------:R-:W5:Y:S08]  /*c7b0*/  MUFU.EX2 R34, R34 ;  /* 0x0000002200227308 */ /* 0x000f700000000800 */
[----:B------:R0:W1:Y:S08]  /*c7c0*/  MUFU.EX2 R161, R0 ;  /* 0x0000000000a17308 */ /* 0x0000700000000800 */
[----:B------:R-:W1:Y:S01]  /*c7d0*/  MUFU.EX2 R38, R38 ;  /* 0x0000002600267308 */ /* 0x000e620000000800 */
[----:B0-----:R-:W-:Y:S01]  /*c7e0*/  FADD.FTZ R0, R74, R43 ;  /* 0x0000002b4a007221 */ /* 0x001fe20000010000 */
[----:B---3--:R-:W-:Y:S01]  /*c7f0*/  FADD.FTZ R43, R26, R165 ;  /* 0x000000a51a2b7221 */ /* 0x008fe20000010000 */
[----:B------:R-:W-:-:S02]  /*c800*/  F2FP.BF16.F32.PACK_AB R165, R165, R26 ;  /* 0x0000001aa5a5723e */ /* 0x000fc400000010ff */
[----:B------:R-:W-:Y:S01]  /*c810*/  FADD.FTZ R45, R25, R0 ;  /* 0x00000000192d7221 */ /* 0x000fe20000010000 */
[----:B--2---:R-:W-:Y:S02]  /*c820*/  FADD.FTZ R0, R40, R43 ;  /* 0x0000002b28007221 */ /* 0x004fe40000010000 */
[----:B------:R0:W2:Y:S08]  /*c830*/  MUFU.EX2 R163, R24 ;  /* 0x0000001800a37308 */ /* 0x0000b00000000800 */
[----:B------:R-:W3:Y:S01]  /*c840*/  MUFU.EX2 R42, R42 ;  /* 0x0000002a002a7308 */ /* 0x000ee20000000800 */
[----:B0-----:R-:W-:Y:S01]  /*c850*/  FADD.FTZ R24, R70, R45 ;  /* 0x0000002d46187221 */ /* 0x001fe20000010000 */
[C---:B----4-:R-:W-:Y:S01]  /*c860*/  FADD.FTZ R45, R167.reuse, R0 ;  /* 0x00000000a72d7221 */ /* 0x050fe20000010000 */
[----:B------:R-:W-:-:S02]  /*c870*/  F2FP.BF16.F32.PACK_AB R167, R167, R40 ;  /* 0x00000028a7a7723e */ /* 0x000fc400000010ff */
[----:B------:R-:W-:Y:S01]  /*c880*/  FADD.FTZ R47, R31, R24 ;  /* 0x000000181f2f7221 */ /* 0x000fe20000010000 */
[----:B-----5:R-:W-:Y:S02]  /*c890*/  FADD.FTZ R0, R34, R45 ;  /* 0x0000002d22007221 */ /* 0x020fe40000010000 */
[----:B------:R-:W0:Y:S01]  /*c8a0*/  MUFU.EX2 R157, R28 ;  /* 0x0000001c009d7308 */ /* 0x000e220000000800 */
[----:B------:R-:W-:Y:S01]  /*c8b0*/  FADD.FTZ R24, R66, R47 ;  /* 0x0000002f42187221 */ /* 0x000fe20000010000 */
[C---:B-1----:R-:W-:Y:S01]  /*c8c0*/  FADD.FTZ R29, R161.reuse, R0 ;  /* 0x00000000a11d7221 */ /* 0x042fe20000010000 */
[----:B------:R-:W-:Y:S01]  /*c8d0*/  F2FP.BF16.F32.PACK_AB R161, R161, R34 ;  /* 0x00000022a1a1723e */ /* 0x000fe200000010ff */
[----:B------:R1:W-:Y:S01]  /*c8e0*/  STSM.16.M88.4 [R202+0x26800], R164 ;  /* 0x026800a4ca007844 */ /* 0x0003e20000000200 */
[----:B------:R-:W-:Y:S01]  /*c8f0*/  FADD.FTZ R45, R33, R24 ;  /* 0x00000018212d7221 */ /* 0x000fe20000010000 */
[----:B------:R-:W-:Y:S02]  /*c900*/  FADD.FTZ R0, R38, R29 ;  /* 0x0000001d26007221 */ /* 0x000fe40000010000 */
[----:B------:R-:W4:Y:S01]  /*c910*/  MUFU.EX2 R44, R44 ;  /* 0x0000002c002c7308 */ /* 0x000f220000000800 */
[----:B------:R-:W-:Y:S01]  /*c920*/  FADD.FTZ R24, R60, R45 ;  /* 0x0000002d3c187221 */ /* 0x000fe20000010000 */
[C---:B--2---:R-:W-:Y:S01]  /*c930*/  FADD.FTZ R29, R163.reuse, R0 ;  /* 0x00000000a31d7221 */ /* 0x044fe20000010000 */
[----:B------:R-:W-:-:S02]  /*c940*/  F2FP.BF16.F32.PACK_AB R163, R163, R38 ;  /* 0x00000026a3a3723e */ /* 0x000fc400000010ff */
[----:B------:R-:W-:Y:S01]  /*c950*/  FADD.FTZ R31, R35, R24 ;  /* 0x00000018231f7221 */ /* 0x000fe20000010000 */
[----:B---3--:R-:W-:Y:S02]  /*c960*/  FADD.FTZ R0, R42, R29 ;  /* 0x0000001d2a007221 */ /* 0x008fe40000010000 */
[----:B------:R-:W2:Y:S01]  /*c970*/  MUFU.EX2 R46, R46 ;  /* 0x0000002e002e7308 */ /* 0x000ea20000000800 */
[----:B------:R1:W-:Y:S01]  /*c980*/  STSM.16.M88.4 [R203], R160 ;  /* 0x000000a0cb007844 */ /* 0x0003e20000000200 */
[C---:B0-----:R-:W-:Y:S01]  /*c990*/  FADD.FTZ R29, R157.reuse, R0 ;  /* 0x000000009d1d7221 */ /* 0x041fe20000010000 */
[----:B------:R-:W-:-:S05]  /*c9a0*/  F2FP.BF16.F32.PACK_AB R157, R157, R42 ;  /* 0x0000002a9d9d723e */ /* 0x000fca00000010ff */
[----:B------:R-:W0:Y:S01]  /*c9b0*/  MUFU.EX2 R37, R36 ;  /* 0x0000002400257308 */ /* 0x000e220000000800 */
[----:B----4-:R-:W-:-:S07]  /*c9c0*/  FADD.FTZ R0, R44, R31 ;  /* 0x0000001f2c007221 */ /* 0x010fce0000010000 */
[----:B------:R-:W3:Y:S01]  /*c9d0*/  MUFU.EX2 R41, R76 ;  /* 0x0000004c00297308 */ /* 0x000ee20000000800 */
[----:B--2---:R-:W-:-:S07]  /*c9e0*/  FADD.FTZ R24, R46, R29 ;  /* 0x0000001d2e187221 */ /* 0x004fce0000010000 */
[----:B------:R-:W-:Y:S01]  /*c9f0*/  MUFU.EX2 R48, R48 ;  /* 0x0000003000307308 */ /* 0x000fe20000000800 */
[C---:B0-----:R-:W-:Y:S01]  /*ca00*/  F2FP.BF16.F32.PACK_AB R158, R37.reuse, R44 ;  /* 0x0000002c259e723e */ /* 0x041fe200000010ff */
        /* <DEDUP_REMOVED lines=16> */
[----:B------:R3:W4:Y:S01]  /*cb10*/  MUFU.EX2 R25, R3 ;  /* 0x0000000300197308 */ /* 0x0007220000000800 */
[----:B0-----:R-:W-:Y:S01]  /*cb20*/  F2FP.BF16.F32.PACK_AB R154, R27, R52 ;  /* 0x000000341b9a723e */ /* 0x001fe200000010ff */
[----:B------:R-:W-:Y:S01]  /*cb30*/  FADD.FTZ R52, R52, R39 ;  /* 0x0000002734347221 */ /* 0x000fe20000010000 */
[----:B--2---:R-:W-:-:S03]  /*cb40*/  FADD.FTZ R0, R54, R43 ;  /* 0x0000002b36007221 */ /* 0x004fc60000010000 */
[----:B---3--:R-:W-:Y:S01]  /*cb50*/  FADD.FTZ R3, R27, R52 ;  /* 0x000000341b037221 */ /* 0x008fe20000010000 */
[C---:B----4-:R-:W-:Y:S01]  /*cb60*/  F2FP.BF16.F32.PACK_AB R155, R25.reuse, R54 ;  /* 0x00000036199b723e */ /* 0x050fe200000010ff */
[----:B------:R-:W-:-:S04]  /*cb70*/  FADD.FTZ R0, R25, R0 ;  /* 0x0000000019007221 */ /* 0x000fc80000010000 */
[----:B------:R1:W-:Y:S01]  /*cb80*/  STSM.16.M88.4 [R204], R152 ;  /* 0x00000098cc007844 */ /* 0x0003e20000000200 */
[----:B------:R-:W-:Y:S05]  /*cb90*/  @!P0 BRA `(.L_x_2619) ;  /* 0x0000000000048947 */ /* 0x000fea0003800000 */
[----:B------:R-:W-:Y:S01]  /*cba0*/  BPT.TRAP 0x1 ;  /* 0x000000040000795c */ /* 0x000fe20000300000 */
.L_x_2619:
[----:B------:R0:W2:Y:S01]  /*cbb0*/  SYNCS.PHASECHK.TRANS64.TRYWAIT P1, [R15+URZ+0x28c50], R56 ;  /* 0x028c50380f0075a7 */ /* 0x0000a2000802017f */
[----:B------:R-:W-:Y:S05]  /*cbc0*/  @!P0 BRA `(.L_x_2620) ;  /* 0x0000000000048947 */ /* 0x000fea0003800000 */
[----:B------:R-:W-:Y:S01]  /*cbd0*/  BPT.TRAP 0x1 ;  /* 0x000000040000795c */ /* 0x000fe20000300000 */
.L_x_2620:
[----:B------:R-:W-:Y:S01]  /*cbe0*/  ULDC UR44, c[0x0][0x9e4] ;  /* 0x00027900002c7ab9 */ /* 0x000fe20000000800 */
[----:B------:R-:W-:Y:S01]  /*cbf0*/  ULDC UR45, c[0x0][0x9dc] ;  /* 0x00027700002d7ab9 */ /* 0x000fe20000000800 */
[----:B------:R-:W-:Y:S01]  /*cc00*/  ULDC UR38, c[0x0][0x988] ;  /* 0x0002620000267ab9 */ /* 0x000fe20000000800 */
[----:B------:R-:W-:Y:S01]  /*cc10*/  ULDC UR46, c[0x0][0x9e0] ;  /* 0x00027800002e7ab9 */ /* 0x000fe20000000800 */
[----:B------:R-:W-:Y:S01]  /*cc20*/  BSSY B0, `(.L_x_2621) ;  /* 0x0000006000007945 */ /* 0x000fe20003800000 */
[----:B------:R-:W-:Y:S02]  /*cc30*/  IMAD R24, R18, 0x1000, R197 ;  /* 0x0000100012187824 */ /* 0x000fe400078e02c5 */
[----:B------:R-:W-:Y:S01]  /*cc40*/  IMAD.MOV.U32 R25, RZ, RZ, 0x40000040 ;  /* 0x40000040ff197424 */ /* 0x000fe200078e00ff */
[----:B--2---:R-:W-:Y:S06]  /*cc50*/  @P1 BRA `(.L_x_2622) ;  /* 0x0000000000081947 */ /* 0x004fec0003800000 */
[----:B------:R-:W2:Y:S02]  /*cc60*/  SYNCS.PHASECHK.TRANS64.TRYWAIT P1, [R15+URZ+0x28c50], R56 ;  /* 0x028c50380f0075a7 */ /* 0x000ea4000802017f */
[----:B--2---:R-:W-:Y:S05]  /*cc70*/  @!P1 BRA `(.L_x_2623) ;  /* 0x0000013400f49947 */ /* 0x004fea0003800000 */
.L_x_2622:
[----:B------:R-:W-:Y:S05]  /*cc80*/  BSYNC B0 ;  /* 0x0000000000007941 */ /* 0x000fea0003800000 */
.L_x_2621:
        /* <DEDUP_REMOVED lines=14> */
[----:B0-2---:R-:W-:-:S06]  /*cd70*/  WARPGROUP.ARRIVE ;  /* 0x00000000000079c5 */ /* 0x005fcc0000000000 */
        /* <DEDUP_REMOVED lines=24> */
.L_x_2624:
[----:B-1----:R-:W0:Y:S01]  /*cf00*/  LDC R152, c[0x0][0x448] ;  /* 0x00011200ff987b82 */ /* 0x002e220000000800 */
[----:B------:R-:W-:Y:S01]  /*cf10*/  VIADD R15, R15, 0x28c60 ;  /* 0x00028c600f0f7836 */ /* 0x000fe20000000000 */
[----:B------:R-:W-:Y:S01]  /*cf20*/  UISETP.NE.AND UP0, UPT, UR47, URZ, UPT ;  /* 0x0000003f2f00728c */ /* 0x000fe2000bf05270 */
[----:B------:R-:W-:-:S03]  /*cf30*/  IMAD.MOV.U32 R153, RZ, RZ, R199 ;  /* 0x000000ffff997224 */ /* 0x000fc600078e00c7 */
[----:B------:R-:W-:-:S04]  /*cf40*/  PRMT R15, R191, 0x654, R15 ;  /* 0x00000654bf0f7816 */ /* 0x000fc8000000000f */
[----:B------:R1:W-:Y:S01]  /*cf50*/  SYNCS.ARRIVE.TRANS64.RED.A1T0 RZ, [R15+URZ], RZ ;  /* 0x000000ff0fff79a7 */ /* 0x0003e2000810043f */
[----:B0-----:R-:W-:-:S13]  /*cf60*/  ISETP.NE.AND P1, PT, R152, 0x1, PT ;  /* 0x000000019800780c */ /* 0x001fda0003f25270 */
[----:B------:R-:W0:Y:S08]  /*cf70*/  @P1 LDC R152, c[0x0][0x44c] ;  /* 0x00011300ff981b82 */ /* 0x000e300000000800 */
[----:B-1----:R-:W1:Y:S01]  /*cf80*/  @P1 LDC R15, c[0x0][0x450] ;  /* 0x00011400ff0f1b82 */ /* 0x002e620000000800 */
[----:B0-----:R-:W-:-:S05]  /*cf90*/  @P1 IMAD.HI.U32 R152, R199, R152, RZ ;  /* 0x00000098c7981227 */ /* 0x001fca00078e00ff */
[----:B-1----:R-:W-:Y:S01]  /*cfa0*/  @P1 SHF.R.U32.HI R153, RZ, R15, R152 ;  /* 0x0000000fff991219 */ /* 0x002fe20000011698 */
[----:B------:R-:W-:Y:S01]  /*cfb0*/  VIADD R15, R168, 0xfffffffe ;  /* 0xfffffffea80f7836 */ /* 0x000fe20000000000 */
[----:B------:R-:W-:Y:S02]  /*cfc0*/  PLOP3.LUT P1, PT, PT, PT, UP0, 0x40, 0x0 ;  /* 0x000000000000781c */ /* 0x000fe40003f2e808 */
[----:B------:R-:W-:-:S05]  /*cfd0*/  IADD3 R152, R153, R189, -R23 ;  /* 0x000000bd99987210 */ /* 0x000fca0007ffe817 */
[----:B------:R-:W-:-:S06]  /*cfe0*/  VIADD R153, R152, UR40 ;  /* 0x0000002898997c36 */ /* 0x000fcc0008000000 */
[----:B------:R-:W-:Y:S05]  /*cff0*/  @P1 BRA `(.L_x_2625) ;  /* 0x0000000000541947 */ /* 0x000fea0003800000 */
[C---:B------:R-:W-:Y:S01]  /*d000*/  ISETP.GT.AND P1, PT, R152.reuse, RZ, PT ;  /* 0x000000ff9800720c */ /* 0x040fe20003f24270 */
[----:B------:R-:W-:Y:S01]  /*d010*/  BSSY B0, `(.L_x_2626) ;  /* 0x0000010000007945 */ /* 0x000fe20003800000 */
[----:B------:R-:W-:-:S11]  /*d020*/  VIADD R154, R152, 0xffffffff ;  /* 0xffffffff989a7836 */ /* 0x000fd60000000000 */
[----:B------:R-:W-:Y:S05]  /*d030*/  @P1 BRA `(.L_x_2627) ;  /* 0x0000000000201947 */ /* 0x000fea0003800000 */
[----:B------:R-:W-:Y:S01]  /*d040*/  UISETP.NE.AND UP0, UPT, UR41, 0x1, UPT ;  /* 0x000000012900788c */ /* 0x000fe2000bf05270 */
[----:B------:R-:W-:-:S05]  /*d050*/  IMAD.MOV R152, RZ, RZ, -R152 ;  /* 0x000000ffff987224 */ /* 0x000fca00078e0a98 */
[----:B------:R-:W-:-:S05]  /*d060*/  PLOP3.LUT P1, PT, PT, PT, UP0, 0x80, 0x0 ;  /* 0x000000000000781c */ /* 0x000fca0003f2f008 */
[----:B------:R-:W-:-:S08]  /*d070*/  @UP0 ULDC.64 UR4, c[0x0][0x9e8] ;  /* 0x00027a0000040ab9 */ /* 0x000fd00000000a00 */
[----:B------:R-:W-:-:S05]  /*d080*/  @P1 IMAD.HI.U32 R154, R152, UR4, RZ ;  /* 0x00000004989a1c27 */ /* 0x000fca000f8e00ff */
[----:B------:R-:W-:-:S04]  /*d090*/  @P1 SHF.R.U32.HI R152, RZ, UR5, R154 ;  /* 0x00000005ff981c19 */ /* 0x000fc8000801169a */
[----:B------:R-:W-:Y:S01]  /*d0a0*/  LOP3.LUT R154, RZ, R152, RZ, 0x33, !PT ;  /* 0x00000098ff9a7212 */ /* 0x000fe200078e33ff */
[----:B------:R-:W-:Y:S06]  /*d0b0*/  BRA `(.L_x_2628) ;  /* 0x0000000000147947 */ /* 0x000fec0003800000 */
.L_x_2627:
[----:B------:R-:W-:-:S06]  /*d0c0*/  UISETP.NE.AND UP0, UPT, UR41, 0x1, UPT ;  /* 0x000000012900788c */ /* 0x000fcc000bf05270 */
[----:B------:R-:W-:-:S05]  /*d0d0*/  PLOP3.LUT P1, PT, PT, PT, UP0, 0x80, 0x0 ;  /* 0x000000000000781c */ /* 0x000fca0003f2f008 */
[----:B------:R-:W-:-:S08]  /*d0e0*/  @UP0 ULDC.64 UR4, c[0x0][0x9e8] ;  /* 0x00027a0000040ab9 */ /* 0x000fd00000000a00 */
[----:B------:R-:W-:-:S05]  /*d0f0*/  @P1 IMAD.HI.U32 R152, R154, UR4, RZ ;  /* 0x000000049a981c27 */ /* 0x000fca000f8e00ff */
[----:B------:R-:W-:-:S07]  /*d100*/  @P1 SHF.R.U32.HI R154, RZ, UR5, R152 ;  /* 0x00000005ff9a1c19 */ /* 0x000fce0008011698 */
.L_x_2628:
[----:B------:R-:W-:Y:S05]  /*d110*/  BSYNC B0 ;  /* 0x0000000000007941 */ /* 0x000fea0003800000 */
.L_x_2626:
[----:B------:R-:W-:-:S04]  /*d120*/  IMAD.U32 R152, RZ, RZ, UR41 ;  /* 0x00000029ff987e24 */ /* 0x000fc8000f8e00ff */
[----:B------:R-:W-:-:S05]  /*d130*/  IMAD R152, R154, R152, UR41 ;  /* 0x000000299a987e24 */ /* 0x000fca000f8e0298 */
[----:B------:R-:W-:-:S07]  /*d140*/  VIMNMX R153, R153, R152, PT ;  /* 0x0000009899997248 */ /* 0x000fce0003fe0100 */
.L_x_2625:
[----:B------:R-:W2:Y:S01]  /*d150*/  LDL R154, [R1+0xc] ;  /* 0x00000c00019a7983 */ /* 0x000ea20000100800 */
[----:B------:R-:W-:Y:S01]  /*d160*/  SHF.R.S32.HI R152, RZ, 0x1f, R153 ;  /* 0x0000001fff987819 */ /* 0x000fe20000011499 */
[----:B------:R-:W-:Y:S03]  /*d170*/  BSSY B1, `(.L_x_2629) ;  /* 0x0000278000017945 */ /* 0x000fe60003800000 */
[----:B------:R-:W-:-:S04]  /*d180*/  LEA.HI R152, R152, R153, RZ, 0x6 ;  /* 0x0000009998987211 */ /* 0x000fc800078f30ff */
[----:B------:R-:W-:-:S04]  /*d190*/  SHF.R.S32.HI R152, RZ, 0x6, R152 ;  /* 0x00000006ff987819 */ /* 0x000fc80000011498 */
[----:B--2---:R-:W-:-:S04]  /*d1a0*/  VIMNMX R186, R154, R152, !PT ;  /* 0x000000989aba7248 */ /* 0x004fc80007fe0100 */
[----:B------:R-:W-:-:S13]  /*d1b0*/  ISETP.GE.AND P1, PT, R15, R186, PT ;  /* 0x000000ba0f00720c */ /* 0x000fda0003f26270 */
[----:B------:R-:W-:Y:S05]  /*d1c0*/  @!P1 BRA `(.L_x_2630) ;  /* 0x0000002400c89947 */ /* 0x000fea0003800000 */
[----:B------:R-:W-:Y:S01]  /*d1d0*/  BSSY B0, `(.L_x_2631) ;  /* 0x000026e000007945 */ /* 0x000fe20003800000 */
.L_x_2652:
[----:B------:R-:W-:-:S05]  /*d1e0*/  VIADD R187, R18, 0x1 ;  /* 0x0000000112bb7836 */ /* 0x000fca0000000000 */
[----:B------:R-:W-:-:S04]  /*d1f0*/  ISETP.NE.AND P1, PT, R187, 0x2, PT ;  /* 0x00000002bb00780c */ /* 0x000fc80003f25270 */
[----:B------:R-:W-:Y:S02]  /*d200*/  SEL R7, RZ, 0x1, P1 ;  /* 0x00000001ff077807 */ /* 0x000fe40000800000 */
[----:B------:R-:W-:Y:S02]  /*d210*/  SEL R187, R187, RZ, P1 ;  /* 0x000000ffbbbb7207 */ /* 0x000fe40000800000 */
[----:B------:R-:W-:Y:S01]  /*d220*/  LOP3.LUT R19, R19, R7, RZ, 0x3c, !PT ;  /* 0x0000000713137212 */ /* 0x000fe200078e3cff */
[----:B0-----:R-:W-:Y:S06]  /*d230*/  @!P0 BRA `(.L_x_2632) ;  /* 0x0000000000048947 */ /* 0x001fec0003800000 */
[----:B------:R-:W-:Y:S01]  /*d240*/  BPT.TRAP 0x1 ;  /* 0x000000040000795c */ /* 0x000fe20000300000 */
.L_x_2632:
[----:B------:R-:W-:Y:S01]  /*d250*/  IMAD R209, R187, 0x8, R2 ;  /* 0x00000008bbd17824 */ /* 0x000fe200078e0202 */
[----:B------:R-:W-:-:S04]  /*d260*/  SHF.L.U32 R210, R19, 0x1f, RZ ;  /* 0x0000001f13d27819 */ /* 0x000fc800000006ff */
[----:B------:R0:W1:Y:S01]  /*d270*/  SYNCS.PHASECHK.TRANS64.TRYWAIT P1, [R209+URZ+0x28c30], R210 ;  /* 0x028c30d2d10075a7 */ /* 0x000062000802017f */
[----:B------:R-:W-:Y:S05]  /*d280*/  @!P0 BRA `(.L_x_2633) ;  /* 0x0000000000048947 */ /* 0x000fea0003800000 */
[----:B------:R-:W-:Y:S01]  /*d290*/  BPT.TRAP 0x1 ;  /* 0x000000040000795c */ /* 0x000fe20000300000 */
.L_x_2633:
[----:B------:R-:W-:Y:S01]  /*d2a0*/  BSSY B2, `(.L_x_2634) ;  /* 0x0000006000027945 */ /* 0x000fe20003800000 */
[----:B------:R-:W-:Y:S02]  /*d2b0*/  IMAD R156, R187, 0x200, R21 ;  /* 0x00000200bb9c7824 */ /* 0x000fe400078e0215 */
[----:B------:R-:W-:Y:S01]  /*d2c0*/  IMAD.MOV.U32 R157, RZ, RZ, 0x40000040 ;  /* 0x40000040ff9d7424 */ /* 0x000fe200078e00ff */
[----:B-1----:R-:W-:Y:S06]  /*d2d0*/  @P1 BRA `(.L_x_2635) ;  /* 0x0000000000081947 */ /* 0x002fec0003800000 */
[----:B------:R-:W1:Y:S02]  /*d2e0*/  SYNCS.PHASECHK.TRANS64.TRYWAIT P1, [R209+URZ+0x28c30], R210 ;  /* 0x028c30d2d10075a7 */ /* 0x000e64000802017f */
[----:B-1----:R-:W-:Y:S05]  /*d2f0*/  @!P1 BRA `(.L_x_2636) ;  /* 0x0000013000689947 */ /* 0x002fea0003800000 */
.L_x_2635:
[----:B------:R-:W-:Y:S05]  /*d300*/  BSYNC B2 ;  /* 0x0000000000027941 */ /* 0x000fea0003800000 */
.L_x_2634:
[C---:B------:R-:W-:Y:S01]  /*d310*/  R2UR UR6, R156.reuse ;  /* 0x000000009c0672ca */ /* 0x040fe200000e0000 */
[C---:B------:R-:W-:Y:S01]  /*d320*/  VIADD R154, R156.reuse, 0x2 ;  /* 0x000000029c9a7836 */ /* 0x040fe20000000000 */
[----:B------:R-:W-:Y:S01]  /*d330*/  R2UR UR7, R157 ;  /* 0x000000009d0772ca */ /* 0x000fe200000e0000 */
[----:B------:R-:W-:Y:S01]  /*d340*/  VIADD R152, R156, 0x4 ;  /* 0x000000049c987836 */ /* 0x000fe20000000000 */
[----:B------:R-:W-:Y:S01]  /*d350*/  R2UR UR4, R4 ;  /* 0x00000000040472ca */ /* 0x000fe200000e0000 */
        /* <DEDUP_REMOVED lines=11> */
[----:B------:R-:W-:Y:S01]  /*d410*/  WARPGROUP.ARRIVE ;  /* 0x00000000000079c5 */ /* 0x000fe20000000000 */
[----:B------:R-:W-:Y:S02]  /*d420*/  R2UR UR8, R12 ;  /* 0x000000000c0872ca */ /* 0x000fe400000e0000 */
[----:B------:R-:W-:Y:S02]  /*d430*/  R2UR UR9, R13 ;  /* 0x000000000d0972ca */ /* 0x000fe400000e0000 */
[----:B------:R-:W-:Y:S01]  /*d440*/  R2UR UR12, R10 ;  /* 0x000000000a0c72ca */ /* 0x000fe200000e0000 */
[----:B------:R-:W-:Y:S01]  /*d450*/  HGMMA.64x64x16.F32.BF16 R152, gdesc[UR4], RZ, !UPT, gsb0 ;  /* 0x00e00000049879f0 */ /* 0x000fe2000c0018ff */
[----:B------:R-:W-:-:S02]  /*d460*/  R2UR UR13, R11 ;  /* 0x000000000b0d72ca */ /* 0x000fc400000e0000 */
        /* <DEDUP_REMOVED lines=14> */
.L_x_2637:
[----:B------:R-:W2:Y:S01]  /*d550*/  LDL R184, [R1] ;  /* 0x0000000001b87983 */ /* 0x000ea20000100800 */
[----:B------:R-:W3:Y:S02]  /*d560*/  LDC R7, c[0x0][0x448] ;  /* 0x00011200ff077b82 */ /* 0x000ee40000000800 */
[----:B---3--:R-:W-:-:S13]  /*d570*/  ISETP.NE.AND P1, PT, R7, 0x1, PT ;  /* 0x000000010700780c */ /* 0x008fda0003f25270 */
[----:B------:R-:W3:Y:S08]  /*d580*/  @P1 LDC R20, c[0x0][0x44c] ;  /* 0x00011300ff141b82 */ /* 0x000ef00000000800 */
[----:B------:R-:W4:Y:S01]  /*d590*/  @P1 LDC R7, c[0x0][0x450] ;  /* 0x00011400ff071b82 */ /* 0x000f220000000800 */
[----:B------:R-:W-:Y:S01]  /*d5a0*/  UISETP.NE.AND UP0, UPT, UR47, URZ, UPT ;  /* 0x0000003f2f00728c */ /* 0x000fe2000bf05270 */
[----:B--2---:R-:W-:-:S04]  /*d5b0*/  IMAD.IADD R224, R184, 0x1, R199 ;  /* 0x00000001b8e07824 */ /* 0x004fc800078e02c7 */
[----:B---3--:R-:W-:-:S05]  /*d5c0*/  @P1 IMAD.HI.U32 R20, R224, R20, RZ ;  /* 0x00000014e0141227 */ /* 0x008fca00078e00ff */
[----:B----4-:R-:W-:Y:S01]  /*d5d0*/  @P1 SHF.R.U32.HI R224, RZ, R7, R20 ;  /* 0x00000007ffe01219 */ /* 0x010fe20000011614 */
[----:B------:R-:W-:-:S04]  /*d5e0*/  VIADD R7, R209, 0x28c40 ;  /* 0x00028c40d1077836 */ /* 0x000fc80000000000 */
[----:B------:R-:W2:Y:S01]  /*d5f0*/  SHFL.IDX PT, R225, R224, RZ, 0x1c1f ;  /* 0x001c1fffe0e17589 */ /* 0x000ea200000e0000 */
[----:B------:R-:W-:-:S04]  /*d600*/  PRMT R7, R191, 0x654, R7 ;  /* 0x00000654bf077816 */ /* 0x000fc80000000007 */
[----:B------:R3:W-:Y:S01]  /*d610*/  SYNCS.ARRIVE.TRANS64.RED.A1T0 RZ, [R7+URZ], RZ ;  /* 0x000000ff07ff79a7 */ /* 0x0007e2000810043f */
[----:B------:R-:W-:Y:S01]  /*d620*/  IMAD.U32 R20, RZ, RZ, UR45 ;  /* 0x0000002dff147e24 */ /* 0x000fe2000f8e00ff */
[----:B------:R-:W-:Y:S01]  /*d630*/  PLOP3.LUT P1, PT, PT, PT, UP0, 0x40, 0x0 ;  /* 0x000000000000781c */ /* 0x000fe20003f2e808 */
[----:B---3--:R-:W-:-:S03]  /*d640*/  IMAD.SHL.U32 R7, R15, 0x40, RZ ;  /* 0x000000400f077824 */ /* 0x008fc600078e00ff */
[----:B------:R-:W-:Y:S02]  /*d650*/  LOP3.LUT R223, RZ, R20, RZ, 0x33, !PT ;  /* 0x00000014ffdf7212 */ /* 0x000fe400078e33ff */
[----:B------:R-:W-:-:S04]  /*d660*/  IADD3 R222, -R188, 0x1, -R7 ;  /* 0x00000001bcde7810 */ /* 0x000fc80007ffe907 */
[----:B------:R-:W-:-:S05]  /*d670*/  IADD3 R222, -R23, R222, R189 ;  /* 0x000000de17de7210 */ /* 0x000fca0007ffe1bd */
[----:B------:R-:W-:Y:S02]  /*d680*/  IMAD.IADD R223, R223, 0x1, R222 ;  /* 0x00000001dfdf7824 */ /* 0x000fe400078e02de */
[----:B------:R-:W-:Y:S02]  /*d690*/  VIADD R222, R222, UR46 ;  /* 0x0000002edede7c36 */ /* 0x000fe40008000000 */
[C---:B--2---:R-:W-:Y:S02]  /*d6a0*/  IMAD.IADD R220, R225.reuse, 0x1, R223 ;  /* 0x00000001e1dc7824 */ /* 0x044fe400078e02df */
[----:B------:R-:W-:Y:S01]  /*d6b0*/  IMAD.IADD R221, R225, 0x1, R222 ;  /* 0x00000001e1dd7824 */ /* 0x000fe200078e02de */
[----:B------:R-:W-:Y:S06]  /*d6c0*/  @P1 BRA `(.L_x_2638) ;  /* 0x0000000000581947 */ /* 0x000fec0003800000 */
[----:B------:R-:W-:Y:S01]  /*d6d0*/  IADD3 R225, -R23, R189, R225 ;  /* 0x000000bd17e17210 */ /* 0x000fe20007ffe1e1 */
[----:B------:R-:W-:Y:S03]  /*d6e0*/  BSSY B2, `(.L_x_2639) ;  /* 0x0000010000027945 */ /* 0x000fe60003800000 */
[----:B------:R-:W-:-:S13]  /*d6f0*/  ISETP.GT.AND P1, PT, R225, -0x1, PT ;  /* 0xffffffffe100780c */ /* 0x000fda0003f24270 */
[----:B------:R-:W-:Y:S05]  /*d700*/  @P1 BRA `(.L_x_2640) ;  /* 0x0000000000201947 */ /* 0x000fea0003800000 */
[----:B------:R-:W-:Y:S01]  /*d710*/  IMAD.U32 R227, RZ, RZ, UR44 ;  /* 0x0000002cffe37e24 */ /* 0x000fe2000f8e00ff */
[----:B------:R-:W-:-:S04]  /*d720*/  LOP3.LUT R225, RZ, R225, RZ, 0x33, !PT ;  /* 0x000000e1ffe17212 */ /* 0x000fc800078e33ff */
[----:B------:R-:W-:-:S13]  /*d730*/  ISETP.NE.AND P1, PT, R227, 0x1, PT ;  /* 0x00000001e300780c */ /* 0x000fda0003f25270 */
[----:B------:R-:W2:Y:S02]  /*d740*/  @P1 LDC.64 R184, c[0x0][0x9e8] ;  /* 0x00027a00ffb81b82 */ /* 0x000ea40000000a00 */
[----:B--2---:R-:W-:-:S05]  /*d750*/  @P1 IMAD.HI.U32 R184, R225, R184, RZ ;  /* 0x000000b8e1b81227 */ /* 0x004fca00078e00ff */
[----:B------:R-:W-:-:S04]  /*d760*/  @P1 SHF.R.U32.HI R225, RZ, R185, R184 ;  /* 0x000000b9ffe11219 */ /* 0x000fc800000116b8 */
[----:B------:R-:W-:Y:S01]  /*d770*/  LOP3.LUT R225, RZ, R225, RZ, 0x33, !PT ;  /* 0x000000e1ffe17212 */ /* 0x000fe200078e33ff */
[----:B------:R-:W-:Y:S06]  /*d780*/  BRA `(.L_x_2641) ;  /* 0x0000000000147947 */ /* 0x000fec0003800000 */
.L_x_2640:
[----:B------:R-:W-:-:S05]  /*d790*/  IMAD.U32 R227, RZ, RZ, UR44 ;  /* 0x0000002cffe37e24 */ /* 0x000fca000f8e00ff */
[----:B------:R-:W-:-:S13]  /*d7a0*/  ISETP.NE.AND P1, PT, R227, 0x1, PT ;  /* 0x00000001e300780c */ /* 0x000fda0003f25270 */
[----:B------:R-:W2:Y:S02]  /*d7b0*/  @P1 LDC.64 R184, c[0x0][0x9e8] ;  /* 0x00027a00ffb81b82 */ /* 0x000ea40000000a00 */
[----:B--2---:R-:W-:-:S05]  /*d7c0*/  @P1 IMAD.HI.U32 R184, R225, R184, RZ ;  /* 0x000000b8e1b81227 */ /* 0x004fca00078e00ff */
[----:B------:R-:W-:-:S07]  /*d7d0*/  @P1 SHF.R.U32.HI R225, RZ, R185, R184 ;  /* 0x000000b9ffe11219 */ /* 0x000fce00000116b8 */
.L_x_2641:
[----:B------:R-:W-:Y:S05]  /*d7e0*/  BSYNC B2 ;  /* 0x0000000000027941 */ /* 0x000fea0003800000 */
.L_x_2639:
[----:B------:R-:W-:-:S04]  /*d7f0*/  IMAD R225, R225, R227, -R7 ;  /* 0x000000e3e1e17224 */ /* 0x000fc800078e0a07 */
[----:B------:R-:W-:-:S05]  /*d800*/  IMAD.IADD R225, R225, 0x1, -R188 ;  /* 0x00000001e1e17824 */ /* 0x000fca00078e0abc */
[----:B------:R-:W-:Y:S02]  /*d810*/  VIMNMX R220, R220, R225, !PT ;  /* 0x000000e1dcdc7248 */ /* 0x000fe40007fe0100 */
[----:B------:R-:W-:-:S07]  /*d820*/  VIADDMNMX R221, R225, R227, R221, PT ;  /* 0x000000e3e1dd7246 */ /* 0x000fce00038001dd */
.L_x_2638:
[----:B------:R-:W-:Y:S01]  /*d830*/  ISETP.GT.AND P1, PT, R15, -0x1, PT ;  /* 0xffffffff0f00780c */ /* 0x000fe20003f24270 */
[----:B------:R-:W2:Y:S01]  /*d840*/  SHFL.IDX PT, R224, R224, 0x1, 0x1c1f ;  /* 0x003c1f00e0e07f89 */ /* 0x000ea200000e0000 */
[----:B------:R-:W-:Y:S02]  /*d850*/  UISETP.NE.AND UP0, UPT, UR47, URZ, UPT ;  /* 0x0000003f2f00728c */ /* 0x000fe4000bf05270 */
[C---:B------:R-:W-:Y:S02]  /*d860*/  ISETP.GT.AND P4, PT, R220.reuse, RZ, P1 ;  /* 0x000000ffdc00720c */ /* 0x040fe40000f84270 */
[C---:B------:R-:W-:Y:S02]  /*d870*/  ISETP.GT.AND P3, PT, R220.reuse, 0x1, P1 ;  /* 0x00000001dc00780c */ /* 0x040fe40000f64270 */
[----:B------:R-:W-:Y:S02]  /*d880*/  ISETP.LT.OR P4, PT, R221, 0x1, P4 ;  /* 0x00000001dd00780c */ /* 0x000fe40002781670 */
[----:B------:R-:W-:-:S02]  /*d890*/  ISETP.GT.AND P5, PT, R220, 0x8, P1 ;  /* 0x00000008dc00780c */ /* 0x000fc40000fa4270 */
[----:B------:R-:W-:Y:S02]  /*d8a0*/  FSEL R184, R152, -INF , !P4 ;  /* 0xff80000098b87808 */ /* 0x000fe40006000000 */
[C---:B------:R-:W-:Y:S02]  /*d8b0*/  ISETP.GT.AND P4, PT, R220.reuse, 0x10, P1 ;  /* 0x00000010dc00780c */ /* 0x040fe40000f84270 */
[----:B------:R-:W-:Y:S02]  /*d8c0*/  ISETP.GT.AND P2, PT, R220, 0x9, P1 ;  /* 0x00000009dc00780c */ /* 0x000fe40000f44270 */
[C---:B------:R-:W-:Y:S02]  /*d8d0*/  ISETP.LT.OR P4, PT, R221.reuse, 0x11, P4 ;  /* 0x00000011dd00780c */ /* 0x040fe40002781670 */
[----:B------:R-:W-:Y:S02]  /*d8e0*/  ISETP.LT.OR P3, PT, R221, 0x2, P3 ;  /* 0x00000002dd00780c */ /* 0x000fe40001f61670 */
[----:B------:R-:W-:-:S02]  /*d8f0*/  FSEL R160, R160, -INF , !P4 ;  /* 0xff800000a0a07808 */ /* 0x000fc40006000000 */
[----:B------:R-:W-:Y:S01]  /*d900*/  ISETP.GT.AND P4, PT, R220, 0x20, P1 ;  /* 0x00000020dc00780c */ /* 0x000fe20000f84270 */
[--C-:B--2---:R-:W-:Y:S01]  /*d910*/  IMAD.IADD R222, R222, 0x1, R224.reuse ;  /* 0x00000001dede7824 */ /* 0x104fe200078e02e0 */
[----:B------:R-:W-:Y:S01]  /*d920*/  ISETP.LT.OR P5, PT, R221, 0x9, P5 ;  /* 0x00000009dd00780c */ /* 0x000fe20002fa1670 */
[----:B------:R-:W-:Y:S01]  /*d930*/  IMAD.IADD R223, R223, 0x1, R224 ;  /* 0x00000001dfdf7824 */ /* 0x000fe200078e02e0 */
[C---:B------:R-:W-:Y:S02]  /*d940*/  ISETP.LT.OR P2, PT, R221.reuse, 0xa, P2 ;  /* 0x0000000add00780c */ /* 0x040fe40001741670 */
[----:B------:R-:W-:Y:S02]  /*d950*/  ISETP.LT.OR P4, PT, R221, 0x21, P4 ;  /* 0x00000021dd00780c */ /* 0x000fe40002781670 */
[----:B------:R-:W-:Y:S02]  /*d960*/  FSEL R185, R153, -INF , !P3 ;  /* 0xff80000099b97808 */ /* 0x000fe40005800000 */
[----:B------:R-:W-:-:S02]  /*d970*/  FSEL R156, R156, -INF , !P5 ;  /* 0xff8000009c9c7808 */ /* 0x000fc40006800000 */
[----:B------:R-:W-:Y:S02]  /*d980*/  FSEL R157, R157, -INF , !P2 ;  /* 0xff8000009d9d7808 */ /* 0x000fe40005000000 */
[C---:B------:R-:W-:Y:S02]  /*d990*/  ISETP.GT.AND P3, PT, R220.reuse, 0x11, P1 ;  /* 0x00000011dc00780c */ /* 0x040fe40000f64270 */
[C---:B------:R-:W-:Y:S02]  /*d9a0*/  ISETP.GT.AND P5, PT, R220.reuse, 0x18, P1 ;  /* 0x00000018dc00780c */ /* 0x040fe40000fa4270 */
[----:B------:R-:W-:Y:S02]  /*d9b0*/  ISETP.GT.AND P2, PT, R220, 0x19, P1 ;  /* 0x00000019dc00780c */ /* 0x000fe40000f44270 */
[----:B------:R-:W-:Y:S02]  /*d9c0*/  FSEL R168, R168, -INF , !P4 ;  /* 0xff800000a8a87808 */ /* 0x000fe40006000000 */
[----:B------:R-:W-:-:S02]  /*d9d0*/  ISETP.GT.AND P4, PT, R220, 0x30, P1 ;  /* 0x00000030dc00780c */ /* 0x000fc40000f84270 */
[C---:B------:R-:W-:Y:S02]  /*d9e0*/  ISETP.LT.OR P3, PT, R221.reuse, 0x12, P3 ;  /* 0x00000012dd00780c */ /* 0x040fe40001f61670 */
[C---:B------:R-:W-:Y:S02]  /*d9f0*/  ISETP.LT.OR P5, PT, R221.reuse, 0x19, P5 ;  /* 0x00000019dd00780c */ /* 0x040fe40002fa1670 */
        /* <DEDUP_REMOVED lines=9> */
[----:B------:R-:W-:-:S02]  /*da90*/  PLOP3.LUT P4, PT, PT, PT, UP0, 0x40, 0x0 ;  /* 0x000000000000781c */ /* 0x000fc40003f8e808 */
[C---:B------:R-:W-:Y:S02]  /*daa0*/  ISETP.LT.OR P3, PT, R221.reuse, 0x22, P3 ;  /* 0x00000022dd00780c */ /* 0x040fe40001f61670 */
[C---:B------:R-:W-:Y:S02]  /*dab0*/  ISETP.LT.OR P5, PT, R221.reuse, 0x29, P5 ;  /* 0x00000029dd00780c */ /* 0x040fe40002fa1670 */
[----:B------:R-:W-:Y:S02]  /*dac0*/  ISETP.LT.OR P2, PT, R221, 0x2a, P2 ;  /* 0x0000002add00780c */ /* 0x000fe40001741670 */
[----:B------:R-:W-:Y:S02]  /*dad0*/  FSEL R169, R169, -INF , !P3 ;  /* 0xff800000a9a97808 */ /* 0x000fe40005800000 */
[----:B------:R-:W-:Y:S02]  /*dae0*/  FSEL R225, R172, -INF , !P5 ;  /* 0xff800000ace17808 */ /* 0x000fe40006800000 */
[----:B------:R-:W-:-:S02]  /*daf0*/  FSEL R173, R173, -INF , !P2 ;  /* 0xff800000adad7808 */ /* 0x000fc40005000000 */
[C---:B------:R-:W-:Y:S02]  /*db00*/  ISETP.GT.AND P3, PT, R220.reuse, 0x31, P1 ;  /* 0x00000031dc00780c */ /* 0x040fe40000f64270 */
[C---:B------:R-:W-:Y:S02]  /*db10*/  ISETP.GT.AND P5, PT, R220.reuse, 0x38, P1 ;  /* 0x00000038dc00780c */ /* 0x040fe40000fa4270 */
[----:B------:R-:W-:Y:S02]  /*db20*/  ISETP.GT.AND P2, PT, R220, 0x39, P1 ;  /* 0x00000039dc00780c */ /* 0x000fe40000f44270 */
[C---:B------:R-:W-:Y:S02]  /*db30*/  ISETP.LT.OR P3, PT, R221.reuse, 0x32, P3 ;  /* 0x00000032dd00780c */ /* 0x040fe40001f61670 */
[C---:B------:R-:W-:Y:S02]  /*db40*/  ISETP.LT.OR P5, PT, R221.reuse, 0x39, P5 ;  /* 0x00000039dd00780c */ /* 0x040fe40002fa1670 */
[----:B------:R-:W-:-:S02]  /*db50*/  ISETP.LT.OR P2, PT, R221, 0x3a, P2 ;  /* 0x0000003add00780c */ /* 0x000fc40001741670 */
[----:B------:R-:W-:Y:S02]  /*db60*/  FSEL R177, R177, -INF , !P3 ;  /* 0xff800000b1b17808 */ /* 0x000fe40005800000 */
[----:B------:R-:W-:Y:S02]  /*db70*/  FSEL R180, R180, -INF , !P5 ;  /* 0xff800000b4b47808 */ /* 0x000fe40006800000 */
[----:B------:R-:W-:Y:S01]  /*db80*/  FSEL R181, R181, -INF , !P2 ;  /* 0xff800000b5b57808 */ /* 0x000fe20005000000 */
        /* <DEDUP_REMOVED lines=13> */
.L_x_2644:
[----:B------:R-:W-:-:S05]  /*dc60*/  IMAD.U32 R172, RZ, RZ, UR44 ;  /* 0x0000002cffac7e24 */ /* 0x000fca000f8e00ff */
[----:B------:R-:W-:-:S13]  /*dc70*/  ISETP.NE.AND P2, PT, R172, 0x1, PT ;  /* 0x00000001ac00780c */ /* 0x000fda0003f45270 */
[----:B------:R-:W2:Y:S02]  /*dc80*/  @P2 LDC.64 R152, c[0x0][0x9e8] ;  /* 0x00027a00ff982b82 */ /* 0x000ea40000000a00 */
[----:B--2---:R-:W-:-:S05]  /*dc90*/  @P2 IMAD.HI.U32 R152, R224, R152, RZ ;  /* 0x00000098e0982227 */ /* 0x004fca00078e00ff */
[----:B------:R-:W-:-:S07]  /*dca0*/  @P2 SHF.R.U32.HI R224, RZ, R153, R152 ;  /* 0x00000099ffe02219 */ /* 0x000fce0000011698 */
.L_x_2645:
[----:B------:R-:W-:Y:S05]  /*dcb0*/  BSYNC B2 ;  /* 0x0000000000027941 */ /* 0x000fea0003800000 */
.L_x_2643:
[----:B------:R-:W-:-:S04]  /*dcc0*/  IMAD R7, R224, R172, -R7 ;  /* 0x000000ace0077224 */ /* 0x000fc800078e0a07 */
[----:B------:R-:W-:-:S05]  /*dcd0*/  IMAD.IADD R7, R7, 0x1, -R188 ;  /* 0x0000000107077824 */ /* 0x000fca00078e0abc */
[----:B------:R-:W-:Y:S02]  /*dce0*/  VIMNMX R223, R223, R7, !PT ;  /* 0x00000007dfdf7248 */ /* 0x000fe40007fe0100 */
[----:B------:R-:W-:-:S07]  /*dcf0*/  VIADDMNMX R222, R7, R172, R222, PT ;  /* 0x000000ac07de7246 */ /* 0x000fce00038001de */
.L_x_2642:
[----:B------:R-:W-:Y:S02]  /*dd00*/  FMNMX.FTZ R7, R184, R6, !PT ;  /* 0x00000006b8077209 */ /* 0x000fe40007810000 */
[----:B------:R-:W-:Y:S02]  /*dd10*/  LOP3.LUT R22, R22, 0xffffdfff, RZ, 0xc0, !PT ;  /* 0xffffdfff16167812 */ /* 0x000fe400078ec0ff */
[----:B------:R-:W-:Y:S02]  /*dd20*/  FMNMX.FTZ R7, R185, R7, !PT ;  /* 0x00000007b9077209 */ /* 0x000fe40007810000 */
[----:B------:R-:W-:Y:S02]  /*dd30*/  @P0 LOP3.LUT R22, R22, 0x2000, RZ, 0xfc, !PT ;  /* 0x0000200016160812 */ /* 0x000fe400078efcff */
[----:B------:R-:W-:Y:S02]  /*dd40*/  FMNMX.FTZ R7, R156, R7, !PT ;  /* 0x000000079c077209 */ /* 0x000fe40007810000 */
[----:B------:R-:W-:-:S02]  /*dd50*/  ISETP.GT.AND P0, PT, R223, 0x20, P1 ;  /* 0x00000020df00780c */ /* 0x000fc40000f04270 */
[----:B------:R-:W-:Y:S02]  /*dd60*/  FMNMX.FTZ R7, R157, R7, !PT ;  /* 0x000000079d077209 */ /* 0x000fe40007810000 */
[----:B------:R-:W-:Y:S02]  /*dd70*/  LOP3.LUT R22, R22, 0xfffeffff, RZ, 0xc0, !PT ;  /* 0xfffeffff16167812 */ /* 0x000fe400078ec0ff */
[----:B------:R-:W-:Y:S02]  /*dd80*/  FMNMX.FTZ R7, R160, R7, !PT ;  /* 0x00000007a0077209 */ /* 0x000fe40007810000 */
[----:B------:R-:W-:Y:S02]  /*dd90*/  ISETP.GT.AND P2, PT, R223, 0x1, P1 ;  /* 0x00000001df00780c */ /* 0x000fe40000f44270 */
[----:B------:R-:W-:Y:S02]  /*dda0*/  FMNMX.FTZ R7, R161, R7, !PT ;  /* 0x00000007a1077209 */ /* 0x000fe40007810000 */
[----:B------:R-:W-:-:S02]  /*ddb0*/  ISETP.GT.AND P3, PT, R223, 0x8, P1 ;  /* 0x00000008df00780c */ /* 0x000fc40000f64270 */
[----:B------:R-:W-:Y:S02]  /*ddc0*/  FMNMX.FTZ R7, R164, R7, !PT ;  /* 0x00000007a4077209 */ /* 0x000fe40007810000 */
[----:B------:R-:W-:Y:S02]  /*ddd0*/  @P0 LOP3.LUT R22, R22, 0x10000, RZ, 0xfc, !PT ;  /* 0x0001000016160812 */ /* 0x000fe400078efcff */
[----:B------:R-:W-:Y:S02]  /*dde0*/  FMNMX.FTZ R7, R165, R7, !PT ;  /* 0x00000007a5077209 */ /* 0x000fe40007810000 */
[C---:B------:R-:W-:Y:S02]  /*ddf0*/  ISETP.GT.AND P0, PT, R223.reuse, 0x38, P1 ;  /* 0x00000038df00780c */ /* 0x040fe40000f04270 */
[----:B------:R-:W-:Y:S02]  /*de00*/  FMNMX.FTZ R7, R168, R7, !PT ;  /* 0x00000007a8077209 */ /* 0x000fe40007810000 */
[----:B------:R-:W-:-:S02]  /*de10*/  ISETP.GT.AND P4, PT, R223, 0x9, P1 ;  /* 0x00000009df00780c */ /* 0x000fc40000f84270 */
[----:B------:R-:W-:Y:S02]  /*de20*/  FMNMX.FTZ R7, R169, R7, !PT ;  /* 0x00000007a9077209 */ /* 0x000fe40007810000 */
[----:B------:R-:W-:Y:S02]  /*de30*/  LOP3.LUT R22, R22, 0xfffffffd, RZ, 0xc0, !PT ;  /* 0xfffffffd16167812 */ /* 0x000fe400078ec0ff */
[----:B------:R-:W-:Y:S02]  /*de40*/  FMNMX.FTZ R7, R225, R7, !PT ;  /* 0x00000007e1077209 */ /* 0x000fe40007810000 */
[C---:B------:R-:W-:Y:S02]  /*de50*/  ISETP.LT.OR P2, PT, R222.reuse, 0x2, P2 ;  /* 0x00000002de00780c */ /* 0x040fe40001741670 */
[----:B------:R-:W-:Y:S02]  /*de60*/  FMNMX.FTZ R7, R173, R7, !PT ;  /* 0x00000007ad077209 */ /* 0x000fe40007810000 */
[----:B------:R-:W-:-:S02]  /*de70*/  ISETP.LT.OR P3, PT, R222, 0x9, P3 ;  /* 0x00000009de00780c */ /* 0x000fc40001f61670 */
[----:B------:R-:W-:Y:S02]  /*de80*/  FMNMX.FTZ R7, R176, R7, !PT ;  /* 0x00000007b0077209 */ /* 0x000fe40007810000 */
[----:B------:R-:W-:Y:S02]  /*de90*/  ISETP.LT.OR P4, PT, R222, 0xa, P4 ;  /* 0x0000000ade00780c */ /* 0x000fe40002781670 */
[----:B------:R-:W-:Y:S02]  /*dea0*/  FMNMX.FTZ R7, R177, R7, !PT ;  /* 0x00000007b1077209 */ /* 0x000fe40007810000 */
[----:B------:R-:W-:Y:S02]  /*deb0*/  @P0 LOP3.LUT R22, R22, 0x2, RZ, 0xfc, !PT ;  /* 0x0000000216160812 */ /* 0x000fe400078efcff */
[----:B------:R-:W-:Y:S02]  /*dec0*/  FMNMX.FTZ R7, R180, R7, !PT ;  /* 0x00000007b4077209 */ /* 0x000fe40007810000 */
[----:B------:R-:W-:-:S02]  /*ded0*/  ISETP.GT.AND P0, PT, R223, RZ, P1 ;  /* 0x000000ffdf00720c */ /* 0x000fc40000f04270 */
[----:B------:R-:W-:Y:S02]  /*dee0*/  FSEL R155, R155, -INF , !P2 ;  /* 0xff8000009b9b7808 */ /* 0x000fe40005000000 */
[----:B------:R-:W-:Y:S02]  /*def0*/  FSEL R158, R158, -INF , !P3 ;  /* 0xff8000009e9e7808 */ /* 0x000fe40005800000 */
[----:B------:R-:W-:Y:S02]  /*df00*/  FSEL R159, R159, -INF , !P4 ;  /* 0xff8000009f9f7808 */ /* 0x000fe40006000000 */
[C---:B------:R-:W-:Y:S02]  /*df10*/  ISETP.GT.AND P5, PT, R223.reuse, 0x10, P1 ;  /* 0x00000010df00780c */ /* 0x040fe40000fa4270 */
[C---:B------:R-:W-:Y:S02]  /*df20*/  ISETP.GT.AND P2, PT, R223.reuse, 0x11, P1 ;  /* 0x00000011df00780c */ /* 0x040fe40000f44270 */
[----:B------:R-:W-:-:S02]  /*df30*/  ISETP.GT.AND P3, PT, R223, 0x18, P1 ;  /* 0x00000018df00780c */ /* 0x000fc40000f64270 */
[----:B------:R-:W-:Y:S02]  /*df40*/  ISETP.GT.AND P4, PT, R223, 0x19, P1 ;  /* 0x00000019df00780c */ /* 0x000fe40000f84270 */
[----:B------:R-:W-:Y:S02]  /*df50*/  FMNMX.FTZ R7, R181, R7, !PT ;  /* 0x00000007b5077209 */ /* 0x000fe40007810000 */
[C---:B------:R-:W-:Y:S02]  /*df60*/  ISETP.LT.OR P5, PT, R222.reuse, 0x11, P5 ;  /* 0x00000011de00780c */ /* 0x040fe40002fa1670 */
[C---:B------:R-:W-:Y:S01]  /*df70*/  ISETP.LT.OR P2, PT, R222.reuse, 0x12, P2 ;  /* 0x00000012de00780c */ /* 0x040fe20001741670 */
[----:B------:R-:W2:Y:S01]  /*df80*/  SHFL.BFLY PT, R152, R7, 0x2, 0x1f ;  /* 0x0c401f0007987f89 */ /* 0x000ea200000e0000 */
[C---:B------:R-:W-:Y:S02]  /*df90*/  ISETP.LT.OR P3, PT, R222.reuse, 0x19, P3 ;  /* 0x00000019de00780c */ /* 0x040fe40001f61670 */
[----:B------:R-:W-:-:S02]  /*dfa0*/  ISETP.LT.OR P4, PT, R222, 0x1a, P4 ;  /* 0x0000001ade00780c */ /* 0x000fc40002781670 */
[----:B------:R-:W-:Y:S02]  /*dfb0*/  LOP3.LUT R22, R22, 0xffffffdf, RZ, 0xc0, !PT ;  /* 0xffffffdf16167812 */ /* 0x000fe400078ec0ff */
[----:B------:R-:W-:Y:S02]  /*dfc0*/  FSEL R162, R162, -INF , !P5 ;  /* 0xff800000a2a27808 */ /* 0x000fe40006800000 */
[----:B------:R-:W-:Y:S02]  /*dfd0*/  FSEL R163, R163, -INF , !P2 ;  /* 0xff800000a3a37808 */ /* 0x000fe40005000000 */
[----:B------:R-:W-:Y:S02]  /*dfe0*/  FSEL R166, R166, -INF , !P3 ;  /* 0xff800000a6a67808 */ /* 0x000fe40005800000 */
[----:B------:R-:W-:Y:S02]  /*dff0*/  FSEL R167, R167, -INF , !P4 ;  /* 0xff800000a7a77808 */ /* 0x000fe40006000000 */
[----:B------:R-:W-:-:S02]  /*e000*/  ISETP.GT.AND P2, PT, R223, 0x21, P1 ;  /* 0x00000021df00780c */ /* 0x000fc40000f44270 */
[C---:B------:R-:W-:Y:S02]  /*e010*/  ISETP.GT.AND P3, PT, R223.reuse, 0x28, P1 ;  /* 0x00000028df00780c */ /* 0x040fe40000f64270 */
[C---:B------:R-:W-:Y:S02]  /*e020*/  ISETP.GT.AND P4, PT, R223.reuse, 0x29, P1 ;  /* 0x00000029df00780c */ /* 0x040fe40000f84270 */
[C---:B------:R-:W-:Y:S02]  /*e030*/  ISETP.GT.AND P5, PT, R223.reuse, 0x30, P1 ;  /* 0x00000030df00780c */ /* 0x040fe40000fa4270 */
[C---:B------:R-:W-:Y:S02]  /*e040*/  ISETP.GT.AND P6, PT, R223.reuse, 0x31, P1 ;  /* 0x00000031df00780c */ /* 0x040fe40000fc4270 */
[----:B------:R-:W-:Y:S02]  /*e050*/  ISETP.GT.AND P1, PT, R223, 0x39, P1 ;  /* 0x00000039df00780c */ /* 0x000fe40000f24270 */
[----:B------:R-:W-:-:S02]  /*e060*/  @P0 LOP3.LUT R22, R22, 0x20, RZ, 0xfc, !PT ;  /* 0x0000002016160812 */ /* 0x000fc400078efcff */
[----:B--2---:R-:W-:Y:S02]  /*e070*/  FMNMX.FTZ R152, R7, R152, !PT ;  /* 0x0000009807987209 */ /* 0x004fe40007810000 */
[C---:B------:R-:W-:Y:S02]  /*e080*/  LOP3.LUT P0, RZ, R22.reuse, 0x10000, RZ, 0xc0, !PT ;  /* 0x0001000016ff7812 */ /* 0x040fe4000780c0ff */
[----:B------:R-:W-:Y:S01]  /*e090*/  LOP3.LUT R22, R22, 0xfffffff7, RZ, 0xc0, !PT ;  /* 0xfffffff716167812 */ /* 0x000fe200078ec0ff */
[----:B------:R-:W2:Y:S01]  /*e0a0*/  SHFL.BFLY PT, R172, R152, 0x1, 0x1f ;  /* 0x0c201f0098ac7f89 */ /* 0x000ea200000e0000 */
[C---:B------:R-:W-:Y:S02]  /*e0b0*/  ISETP.LT.OR P0, PT, R222.reuse, 0x21, P0 ;  /* 0x00000021de00780c */ /* 0x040fe40000701670 */
[----:B------:R-:W-:Y:S02]  /*e0c0*/  ISETP.LT.OR P5, PT, R222, 0x31, P5 ;  /* 0x00000031de00780c */ /* 0x000fe40002fa1670 */
[----:B------:R-:W-:-:S02]  /*e0d0*/  @P1 LOP3.LUT R22, R22, 0x8, RZ, 0xfc, !PT ;  /* 0x0000000816161812 */ /* 0x000fc400078efcff */
[----:B------:R-:W-:Y:S02]  /*e0e0*/  ISETP.LT.OR P6, PT, R222, 0x32, P6 ;  /* 0x00000032de00780c */ /* 0x000fe400037c1670 */
[C---:B------:R-:W-:Y:S02]  /*e0f0*/  LOP3.LUT P1, RZ, R22.reuse, 0x2, RZ, 0xc0, !PT ;  /* 0x0000000216ff7812 */ /* 0x040fe4000782c0ff */
[----:B------:R-:W-:Y:S02]  /*e100*/  LOP3.LUT R22, R22, 0xffffffbf, RZ, 0xc0, !PT ;  /* 0xffffffbf16167812 */ /* 0x000fe400078ec0ff */
[----:B------:R-:W-:Y:S02]  /*e110*/  ISETP.LT.OR P1, PT, R222, 0x39, P1 ;  /* 0x00000039de00780c */ /* 0x000fe40000f21670 */
[----:B------:R-:W-:Y:S02]  /*e120*/  @P0 LOP3.LUT R22, R22, 0x40, RZ, 0xfc, !PT ;  /* 0x0000004016160812 */ /* 0x000fe400078efcff */
[----:B------:R-:W-:-:S02]  /*e130*/  ISETP.LT.OR P0, PT, R222, 0x22, P2 ;  /* 0x00000022de00780c */ /* 0x000fc40001701670 */
[C---:B------:R-:W-:Y:S02]  /*e140*/  LOP3.LUT P2, RZ, R22.reuse, 0x20, RZ, 0xc0, !PT ;  /* 0x0000002016ff7812 */ /* 0x040fe4000784c0ff */
[----:B------:R-:W-:Y:S02]  /*e150*/  LOP3.LUT R22, R22, 0xffffffef, RZ, 0xc0, !PT ;  /* 0xffffffef16167812 */ /* 0x000fe400078ec0ff */
[----:B------:R-:W-:Y:S02]  /*e160*/  ISETP.LT.OR P2, PT, R222, 0x1, P2 ;  /* 0x00000001de00780c */ /* 0x000fe40001741670 */
[----:B--2---:R-:W-:Y:S02]  /*e170*/  FMNMX.FTZ R172, R152, R172, !PT ;  /* 0x000000ac98ac7209 */ /* 0x004fe40007810000 */
[----:B------:R-:W-:Y:S02]  /*e180*/  FSEL R154, R154, -INF , !P2 ;  /* 0xff8000009a9a7808 */ /* 0x000fe40005000000 */
[----:B------:R-:W-:-:S02]  /*e190*/  FSEL R179, R179, -INF , !P6 ;  /* 0xff800000b3b37808 */ /* 0x000fc40007000000 */
[----:B------:R-:W-:Y:S02]  /*e1a0*/  @P0 LOP3.LUT R22, R22, 0x10, RZ, 0xfc, !PT ;  /* 0x0000001016160812 */ /* 0x000fe400078efcff */
[----:B------:R-:W-:Y:S02]  /*e1b0*/  ISETP.LT.OR P0, PT, R222, 0x29, P3 ;  /* 0x00000029de00780c */ /* 0x000fe40001f01670 */
[C---:B------:R-:W-:Y:S02]  /*e1c0*/  LOP3.LUT P3, RZ, R22.reuse, 0x8, RZ, 0xc0, !PT ;  /* 0x0000000816ff7812 */ /* 0x040fe4000786c0ff */
[----:B------:R-:W-:Y:S02]  /*e1d0*/  LOP3.LUT R22, R22, 0xfffffffb, RZ, 0xc0, !PT ;  /* 0xfffffffb16167812 */ /* 0x000fe400078ec0ff */
[----:B------:R-:W-:Y:S02]  /*e1e0*/  ISETP.LT.OR P3, PT, R222, 0x3a, P3 ;  /* 0x0000003ade00780c */ /* 0x000fe40001f61670 */
[----:B------:R-:W-:-:S02]  /*e1f0*/  FSEL R182, R182, -INF , !P1 ;  /* 0xff800000b6b67808 */ /* 0x000fc40004800000 */
[----:B------:R-:W-:-:S03]  /*e200*/  FSEL R183, R183, -INF , !P3 ;  /* 0xff800000b7b77808 */ /* 0x000fc60005800000 */
[----:B------:R-:W-:Y:S02]  /*e210*/  @P0 LOP3.LUT R22, R22, 0x4, RZ, 0xfc, !PT ;  /* 0x0000000416160812 */ /* 0x000fe400078efcff */
[----:B------:R-:W-:Y:S02]  /*e220*/  ISETP.LT.OR P0, PT, R222, 0x2a, P4 ;  /* 0x0000002ade00780c */ /* 0x000fe40002701670 */
[----:B------:R-:W-:Y:S02]  /*e230*/  FSETP.NEU.FTZ.AND P4, PT, R172, -INF , PT ;  /* 0xff800000ac00780b */ /* 0x000fe40003f9d000 */
[----:B------:R-:W-:Y:S02]  /*e240*/  LOP3.LUT R22, R22, 0xffffbfff, RZ, 0xc0, !PT ;  /* 0xffffbfff16167812 */ /* 0x000fe400078ec0ff */
[----:B------:R-:W-:-:S05]  /*e250*/  FSEL R7, R172, RZ, P4 ;  /* 0x000000ffac077208 */ /* 0x000fca0002000000 */
[----:B------:R-:W-:Y:S01]  /*e260*/  FADD.FTZ R6, -R7, R6 ;  /* 0x0000000607067221 */ /* 0x000fe20000010100 */
[----:B------:R-:W-:Y:S01]  /*e270*/  IMAD.U32 R7, RZ, RZ, UR38 ;  /* 0x00000026ff077e24 */ /* 0x000fe2000f8e00ff */
[----:B------:R-:W-:-:S03]  /*e280*/  @P0 LOP3.LUT R22, R22, 0x4000, RZ, 0xfc, !PT ;  /* 0x0000400016160812 */ /* 0x000fc600078efcff */
[-C--:B------:R-:W-:Y:S01]  /*e290*/  FMUL.FTZ R152, R172, R7.reuse ;  /* 0x00000007ac987220 */ /* 0x080fe20000410000 */
[----:B------:R-:W-:Y:S01]  /*e2a0*/  LOP3.LUT R22, R22, 0xffff7fff, RZ, 0xc0, !PT ;  /* 0xffff7fff16167812 */ /* 0x000fe200078ec0ff */
[----:B------:R-:W-:-:S03]  /*e2b0*/  FMUL.FTZ R6, R6, R7 ;  /* 0x0000000706067220 */ /* 0x000fc60000410000 */
[----:B------:R-:W-:Y:S02]  /*e2c0*/  FSEL R152, R152, RZ, P4 ;  /* 0x000000ff98987208 */ /* 0x000fe40002000000 */
[----:B------:R-:W-:-:S03]  /*e2d0*/  @P5 LOP3.LUT R22, R22, 0x8000, RZ, 0xfc, !PT ;  /* 0x0000800016165812 */ /* 0x000fc600078efcff */
        /* <DEDUP_REMOVED lines=16> */
[----:B------:R-:W-:Y:S01]  /*e3e0*/  FMNMX.FTZ R152, R154, R14, !PT ;  /* 0x0000000e9a987209 */ /* 0x000fe20007810000 */
[----:B------:R-:W-:Y:S01]  /*e3f0*/  MUFU.EX2 R185, R185 ;  /* 0x000000b900b97308 */ /* 0x000fe20000000800 */
[----:B------:R-:W-:-:S02]  /*e400*/  LOP3.LUT P5, RZ, R22, 0x40, RZ, 0xc0, !PT ;  /* 0x0000004016ff7812 */ /* 0x000fc400078ac0ff */
[----:B------:R-:W-:Y:S02]  /*e410*/  FMNMX.FTZ R152, R155, R152, !PT ;  /* 0x000000989b987209 */ /* 0x000fe40007810000 */
[----:B------:R-:W-:Y:S02]  /*e420*/  LOP3.LUT P0, RZ, R22, 0x10, RZ, 0xc0, !PT ;  /* 0x0000001016ff7812 */ /* 0x000fe4000780c0ff */
[----:B------:R-:W-:Y:S01]  /*e430*/  FMNMX.FTZ R152, R158, R152, !PT ;  /* 0x000000989e987209 */ /* 0x000fe20007810000 */
[----:B------:R-:W-:Y:S01]  /*e440*/  MUFU.EX2 R156, R156 ;  /* 0x0000009c009c7308 */ /* 0x000fe20000000800 */
[----:B------:R-:W-:Y:S02]  /*e450*/  FSEL R170, R170, -INF , !P5 ;  /* 0xff800000aaaa7808 */ /* 0x000fe40006800000 */
[----:B------:R-:W-:Y:S02]  /*e460*/  FMNMX.FTZ R152, R159, R152, !PT ;  /* 0x000000989f987209 */ /* 0x000fe40007810000 */
[----:B------:R-:W-:-:S02]  /*e470*/  LOP3.LUT P4, RZ, R22, 0x4, RZ, 0xc0, !PT ;  /* 0x0000000416ff7812 */ /* 0x000fc4000788c0ff */
[----:B------:R-:W-:Y:S01]  /*e480*/  FMNMX.FTZ R152, R162, R152, !PT ;  /* 0x00000098a2987209 */ /* 0x000fe20007810000 */
[----:B------:R-:W2:Y:S01]  /*e490*/  MUFU.EX2 R157, R157 ;  /* 0x0000009d009d7308 */ /* 0x000ea20000000800 */
[----:B------:R-:W-:Y:S02]  /*e4a0*/  FSEL R153, R171, -INF , !P0 ;  /* 0xff800000ab997808 */ /* 0x000fe40004000000 */
[----:B------:R-:W-:Y:S02]  /*e4b0*/  FMNMX.FTZ R152, R163, R152, !PT ;  /* 0x00000098a3987209 */ /* 0x000fe40007810000 */
[----:B------:R-:W-:Y:S02]  /*e4c0*/  LOP3.LUT P0, RZ, R22, 0x4000, RZ, 0xc0, !PT ;  /* 0x0000400016ff7812 */ /* 0x000fe4000780c0ff */
[----:B------:R-:W-:Y:S01]  /*e4d0*/  FMNMX.FTZ R152, R166, R152, !PT ;  /* 0x00000098a6987209 */ /* 0x000fe20007810000 */
[----:B------:R-:W-:Y:S01]  /*e4e0*/  MUFU.EX2 R160, R160 ;  /* 0x000000a000a07308 */ /* 0x000fe20000000800 */
[----:B------:R-:W-:-:S02]  /*e4f0*/  FSEL R174, R174, -INF , !P4 ;  /* 0xff800000aeae7808 */ /* 0x000fc40006000000 */
[----:B------:R-:W-:Y:S02]  /*e500*/  FMNMX.FTZ R152, R167, R152, !PT ;  /* 0x00000098a7987209 */ /* 0x000fe40007810000 */
[----:B------:R-:W-:Y:S02]  /*e510*/  LOP3.LUT P5, RZ, R22, 0x8000, RZ, 0xc0, !PT ;  /* 0x0000800016ff7812 */ /* 0x000fe400078ac0ff */
[----:B------:R-:W-:Y:S01]  /*e520*/  FMNMX.FTZ R152, R170, R152, !PT ;  /* 0x00000098aa987209 */ /* 0x000fe20007810000 */
[----:B------:R-:W-:Y:S01]  /*e530*/  MUFU.EX2 R161, R161 ;  /* 0x000000a100a17308 */ /* 0x000fe20000000800 */
[----:B------:R-:W-:Y:S02]  /*e540*/  FSEL R175, R175, -INF , !P0 ;  /* 0xff800000afaf7808 */ /* 0x000fe40004000000 */
[----:B------:R-:W-:Y:S02]  /*e550*/  FMNMX.FTZ R152, R153, R152, !PT ;  /* 0x0000009899987209 */ /* 0x000fe40007810000 */
[----:B------:R-:W-:-:S02]  /*e560*/  FSEL R178, R178, -INF , !P5 ;  /* 0xff800000b2b27808 */ /* 0x000fc40006800000 */
[----:B------:R-:W-:Y:S01]  /*e570*/  FMNMX.FTZ R152, R174, R152, !PT ;  /* 0x00000098ae987209 */ /* 0x000fe20007810000 */
[----:B------:R-:W-:Y:S01]  /*e580*/  MUFU.EX2 R164, R164 ;  /* 0x000000a400a47308 */ /* 0x000fe20000000800 */
[----:B------:R-:W-:Y:S02]  /*e590*/  LOP3.LUT P0, RZ, R22, 0x2000, RZ, 0xc0, !PT ;  /* 0x0000200016ff7812 */ /* 0x000fe4000780c0ff */
[----:B------:R-:W-:-:S04]  /*e5a0*/  FMNMX.FTZ R152, R175, R152, !PT ;  /* 0x00000098af987209 */ /* 0x000fc80007810000 */
[----:B------:R-:W-:Y:S01]  /*e5b0*/  FMNMX.FTZ R152, R178, R152, !PT ;  /* 0x00000098b2987209 */ /* 0x000fe20007810000 */
[----:B------:R-:W-:Y:S03]  /*e5c0*/  MUFU.EX2 R165, R165 ;  /* 0x000000a500a57308 */ /* 0x000fe60000000800 */
[----:B------:R-:W-:-:S04]  /*e5d0*/  FMNMX.FTZ R152, R179, R152, !PT ;  /* 0x00000098b3987209 */ /* 0x000fc80007810000 */
[----:B------:R-:W-:Y:S01]  /*e5e0*/  FMNMX.FTZ R152, R182, R152, !PT ;  /* 0x00000098b6987209 */ /* 0x000fe20007810000 */
[----:B------:R-:W-:Y:S03]  /*e5f0*/  MUFU.EX2 R168, R168 ;  /* 0x000000a800a87308 */ /* 0x000fe60000000800 */
[----:B------:R-:W-:-:S05]  /*e600*/  FMNMX.FTZ R171, R183, R152, !PT ;  /* 0x00000098b7ab7209 */ /* 0x000fca0007810000 */
[----:B------:R-:W3:Y:S01]  /*e610*/  SHFL.BFLY PT, R152, R171, 0x2, 0x1f ;  /* 0x0c401f00ab987f89 */ /* 0x000ee200000e0000 */
[----:B------:R-:W-:Y:S08]  /*e620*/  MUFU.EX2 R169, R169 ;  /* 0x000000a900a97308 */ /* 0x000ff00000000800 */
[----:B------:R-:W-:Y:S08]  /*e630*/  MUFU.EX2 R173, R173 ;  /* 0x000000ad00ad7308 */ /* 0x000ff00000000800 */
[----:B------:R-:W-:Y:S01]  /*e640*/  MUFU.EX2 R176, R176 ;  /* 0x000000b000b07308 */ /* 0x000fe20000000800 */
[----:B---3--:R-:W-:-:S07]  /*e650*/  FMNMX.FTZ R171, R171, R152, !PT ;  /* 0x00000098abab7209 */ /* 0x008fce0007810000 */
[----:B------:R-:W-:Y:S01]  /*e660*/  MUFU.EX2 R177, R177 ;  /* 0x000000b100b17308 */ /* 0x000fe20000000800 */
[----:B------:R-:W3:Y:S07]  /*e670*/  SHFL.BFLY PT, R220, R171, 0x1, 0x1f ;  /* 0x0c201f00abdc7f89 */ /* 0x000eee00000e0000 */
[----:B------:R4:W-:Y:S08]  /*e680*/  MUFU.EX2 R152, R184 ;  /* 0x000000b800987308 */ /* 0x0009f00000000800 */
[----:B------:R-:W-:Y:S01]  /*e690*/  MUFU.EX2 R181, R181 ;  /* 0x000000b500b57308 */ /* 0x000fe20000000800 */
[----:B----4-:R-:W-:-:S05]  /*e6a0*/  IMAD.MOV R184, RZ, RZ, -R201 ;  /* 0x000000ffffb87224 */ /* 0x010fca00078e0ac9 */
[----:B------:R-:W-:Y:S02]  /*e6b0*/  ISETP.NE.AND P1, PT, R188, R184, PT ;  /* 0x000000b8bc00720c */ /* 0x000fe40003f25270 */
[----:B---3--:R-:W-:-:S04]  /*e6c0*/  FMNMX.FTZ R171, R171, R220, !PT ;  /* 0x000000dcabab7209 */ /* 0x008fc80007810000 */
[C---:B------:R-:W-:Y:S01]  /*e6d0*/  FSETP.NEU.FTZ.AND P2, PT, R171.reuse, -INF , PT ;  /* 0xff800000ab00780b */ /* 0x040fe20003f5d000 */
[----:B------:R-:W-:-:S06]  /*e6e0*/  FMUL.FTZ R222, R171, R7 ;  /* 0x00000007abde7220 */ /* 0x000fcc0000410000 */
[----:B------:R-:W-:Y:S01]  /*e6f0*/  @!P1 IMAD R18, R18, 0x40, R198 ;  /* 0x0000004012129824 */ /* 0x000fe200078e02c6 */
[----:B------:R-:W-:Y:S02]  /*e700*/  FSEL R184, R171, RZ, P2 ;  /* 0x000000ffabb87208 */ /* 0x000fe40001000000 */
[----:B------:R-:W-:Y:S01]  /*e710*/  FSEL R222, R222, RZ, P2 ;  /* 0x000000ffdede7208 */ /* 0x000fe20001000000 */
[----:B------:R-:W-:Y:S02]  /*e720*/  @!P1 IMAD R18, R18, 0x4, R2 ;  /* 0x0000000412129824 */ /* 0x000fe400078e0202 */
[----:B------:R-:W-:Y:S02]  /*e730*/  FADD.FTZ R184, -R184, R14 ;  /* 0x0000000eb8b87221 */ /* 0x000fe40000010100 */
[----:B------:R3:W4:Y:S01]  /*e740*/  MUFU.EX2 R14, R6 ;  /* 0x00000006000e7308 */ /* 0x0007220000000800 */
        /* <DEDUP_REMOVED lines=8> */
[-C--:B---3--:R-:W-:Y:S01]  /*e7d0*/  FMUL.FTZ R6, R184, R7.reuse ;  /* 0x00000007b8067220 */ /* 0x088fe20000410000 */
[-CC-:B------:R-:W-:Y:S01]  /*e7e0*/  FFMA.FTZ R184, R154, R7.reuse, -R222.reuse ;  /* 0x000000079ab87223 */ /* 0x180fe200000108de */
[----:B--2---:R-:W-:Y:S01]  /*e7f0*/  F2FP.BF16.F32.PACK_AB R154, R157, R156 ;  /* 0x0000009c9d9a723e */ /* 0x004fe200000010ff */
[-CC-:B------:R-:W-:Y:S01]  /*e800*/  FFMA.FTZ R153, R153, R7.reuse, -R222.reuse ;  /* 0x0000000799997223 */ /* 0x180fe200000108de */
[-CC-:B------:R-:W-:Y:S01]  /*e810*/  FFMA.FTZ R174, R174, R7.reuse, -R222.reuse ;  /* 0x00000007aeae7223 */ /* 0x180fe200000108de */
[-CC-:B------:R-:W-:Y:S01]  /*e820*/  FFMA.FTZ R175, R175, R7.reuse, -R222.reuse ;  /* 0x00000007afaf7223 */ /* 0x180fe200000108de */
[----:B------:R-:W-:Y:S01]  /*e830*/  FFMA.FTZ R178, R178, R7, -R222 ;  /* 0x00000007b2b27223 */ /* 0x000fe200000108de */
[----:B------:R-:W2:Y:S01]  /*e840*/  MUFU.EX2 R6, R6 ;  /* 0x0000000600067308 */ /* 0x000ea20000000800 */
[----:B----4-:R-:W-:Y:S01]  /*e850*/  @!P1 STS [R18+0x28800], R14 ;  /* 0x0288000e12009388 */ /* 0x010fe20000000800 */
[----:B------:R-:W-:Y:S01]  /*e860*/  FFMA.FTZ R3, R14, R3, R152 ;  /* 0x000000030e037223 */ /* 0x000fe20000010098 */
[-CC-:B------:R-:W-:Y:S01]  /*e870*/  FFMA.FTZ R179, R179, R7.reuse, -R222.reuse ;  /* 0x00000007b3b37223 */ /* 0x180fe200000108de */
[-CC-:B------:R-:W-:Y:S01]  /*e880*/  FFMA.FTZ R182, R182, R7.reuse, -R222.reuse ;  /* 0x00000007b6b67223 */ /* 0x180fe200000108de */
[-C--:B------:R-:W-:Y:S01]  /*e890*/  FFMA.FTZ R183, R183, R7.reuse, -R222 ;  /* 0x00000007b7b77223 */ /* 0x080fe200000108de */
[C---:B------:R-:W-:Y:S01]  /*e8a0*/  FADD.FTZ R3, R185.reuse, R3 ;  /* 0x00000003b9037221 */ /* 0x040fe20000010000 */
[----:B------:R-:W-:Y:S01]  /*e8b0*/  F2FP.BF16.F32.PACK_AB R152, R185, R152 ;  /* 0x00000098b998723e */ /* 0x000fe200000010ff */
[----:B------:R-:W3:Y:S01]  /*e8c0*/  MUFU.EX2 R184, R184 ;  /* 0x000000b800b87308 */ /* 0x000ee20000000800 */
[----:B------:R-:W-:Y:S01]  /*e8d0*/  FMUL.FTZ R24, R24, R14 ;  /* 0x0000000e18187220 */ /* 0x000fe20000410000 */
[----:B------:R-:W-:Y:S01]  /*e8e0*/  FADD.FTZ R3, R156, R3 ;  /* 0x000000039c037221 */ /* 0x000fe20000010000 */
[----:B------:R-:W-:Y:S01]  /*e8f0*/  F2FP.BF16.F32.PACK_AB R156, R161, R160 ;  /* 0x000000a0a19c723e */ /* 0x000fe200000010ff */
[-C--:B------:R-:W-:Y:S01]  /*e900*/  FMUL.FTZ R25, R25, R14.reuse ;  /* 0x0000000e19197220 */ /* 0x080fe20000410000 */
[-C--:B------:R-:W-:Y:S01]  /*e910*/  FMUL.FTZ R28, R28, R14.reuse ;  /* 0x0000000e1c1c7220 */ /* 0x080fe20000410000 */
[----:B------:R-:W-:Y:S01]  /*e920*/  FADD.FTZ R3, R157, R3 ;  /* 0x000000039d037221 */ /* 0x000fe20000010000 */
[----:B------:R-:W-:Y:S01]  /*e930*/  FMUL.FTZ R29, R29, R14 ;  /* 0x0000000e1d1d7220 */ /* 0x000fe20000410000 */
[----:B------:R-:W-:Y:S01]  /*e940*/  MUFU.EX2 R159, R159 ;  /* 0x0000009f009f7308 */ /* 0x000fe20000000800 */
[----:B--2---:R2:W-:Y:S01]  /*e950*/  @!P1 STS [R18+0x28820], R6 ;  /* 0x0288200612009388 */ /* 0x0045e20000000800 */
[----:B------:R-:W-:Y:S01]  /*e960*/  FADD.FTZ R3, R160, R3 ;  /* 0x00000003a0037221 */ /* 0x000fe20000010000 */
[----:B------:R-:W-:Y:S01]  /*e970*/  F2FP.BF16.F32.PACK_AB R160, R169, R168 ;  /* 0x000000a8a9a0723e */ /* 0x000fe200000010ff */
[-C--:B------:R-:W-:Y:S01]  /*e980*/  FMUL.FTZ R32, R32, R14.reuse ;  /* 0x0000000e20207220 */ /* 0x080fe20000410000 */
[-C--:B------:R-:W-:Y:S01]  /*e990*/  FMUL.FTZ R33, R33, R14.reuse ;  /* 0x0000000e21217220 */ /* 0x080fe20000410000 */
[----:B------:R-:W-:Y:S01]  /*e9a0*/  FADD.FTZ R3, R161, R3 ;  /* 0x00000003a1037221 */ /* 0x000fe20000010000 */
[----:B------:R-:W-:Y:S01]  /*e9b0*/  FMUL.FTZ R36, R36, R14 ;  /* 0x0000000e24247220 */ /* 0x000fe20000410000 */
[----:B------:R-:W-:Y:S01]  /*e9c0*/  MUFU.EX2 R157, R220 ;  /* 0x000000dc009d7308 */ /* 0x000fe20000000800 */
[----:B---3--:R-:W-:Y:S01]  /*e9d0*/  FFMA.FTZ R0, R6, R0, R184 ;  /* 0x0000000006007223 */ /* 0x008fe200000100b8 */
[----:B------:R-:W-:Y:S01]  /*e9e0*/  FADD.FTZ R3, R164, R3 ;  /* 0x00000003a4037221 */ /* 0x000fe20000010000 */
[----:B--2---:R-:W-:Y:S01]  /*e9f0*/  FFMA.FTZ R18, R158, R7, -R222 ;  /* 0x000000079e127223 */ /* 0x004fe200000108de */
[----:B------:R-:W-:Y:S01]  /*ea00*/  F2FP.BF16.F32.PACK_AB R158, R165, R164 ;  /* 0x000000a4a59e723e */ /* 0x000fe200000010ff */
[----:B------:R-:W-:Y:S01]  /*ea10*/  FADD.FTZ R0, R155, R0 ;  /* 0x000000009b007221 */ /* 0x000fe20000010000 */
[----:B------:R-:W-:Y:S01]  /*ea20*/  FADD.FTZ R3, R165, R3 ;  /* 0x00000003a5037221 */ /* 0x000fe20000010000 */
[----:B------:R-:W-:Y:S01]  /*ea30*/  F2FP.BF16.F32.PACK_AB R164, R177, R176 ;  /* 0x000000b0b1a4723e */ /* 0x000fe200000010ff */
[----:B------:R-:W-:Y:S01]  /*ea40*/  MUFU.EX2 R163, R163 ;  /* 0x000000a300a37308 */ /* 0x000fe20000000800 */
[-C--:B------:R-:W-:Y:S01]  /*ea50*/  FMUL.FTZ R37, R37, R14.reuse ;  /* 0x0000000e25257220 */ /* 0x080fe20000410000 */
[----:B------:R-:W-:Y:S01]  /*ea60*/  FADD.FTZ R3, R168, R3 ;  /* 0x00000003a8037221 */ /* 0x000fe20000010000 */
[-C--:B------:R-:W-:Y:S01]  /*ea70*/  FMUL.FTZ R40, R40, R14.reuse ;  /* 0x0000000e28287220 */ /* 0x080fe20000410000 */
[-C--:B------:R-:W-:Y:S01]  /*ea80*/  FMUL.FTZ R41, R41, R14.reuse ;  /* 0x0000000e29297220 */ /* 0x080fe20000410000 */
[-C--:B------:R-:W-:Y:S01]  /*ea90*/  FMUL.FTZ R44, R44, R14.reuse ;  /* 0x0000000e2c2c7220 */ /* 0x080fe20000410000 */
[----:B------:R-:W-:Y:S01]  /*eaa0*/  FADD.FTZ R3, R169, R3 ;  /* 0x00000003a9037221 */ /* 0x000fe20000010000 */
        /* <DEDUP_REMOVED lines=26> */
[----:B------:R-:W-:Y:S01]  /*ec50*/  FADD.FTZ R0, R157, R0 ;  /* 0x000000009d007221 */ /* 0x000fe20000010000 */
[----:B------:R-:W-:Y:S01]  /*ec60*/  F2FP.BF16.F32.PACK_AB R157, R163, R157 ;  /* 0x0000009da39d723e */ /* 0x000fe200000010ff */
[-C--:B------:R-:W-:Y:S01]  /*ec70*/  FMUL.FTZ R85, R85, R14.reuse ;  /* 0x0000000e55557220 */ /* 0x080fe20000410000 */
[-C--:B------:R-:W-:Y:S01]  /*ec80*/  FMUL.FTZ R88, R88, R14.reuse ;  /* 0x0000000e58587220 */ /* 0x080fe20000410000 */
[----:B------:R-:W-:Y:S01]  /*ec90*/  FADD.FTZ R0, R163, R0 ;  /* 0x00000000a3007221 */ /* 0x000fe20000010000 */
[-C--:B------:R-:W-:Y:S01]  /*eca0*/  FMUL.FTZ R89, R89, R14.reuse ;  /* 0x0000000e59597220 */ /* 0x080fe20000410000 */
[-C--:B------:R-:W-:Y:S01]  /*ecb0*/  FMUL.FTZ R92, R92, R14.reuse ;  /* 0x0000000e5c5c7220 */ /* 0x080fe20000410000 */
[----:B------:R-:W5:Y:S01]  /*ecc0*/  MUFU.EX2 R162, R225 ;  /* 0x000000e100a27308 */ /* 0x000f620000000800 */
[----:B---3--:R-:W-:Y:S01]  /*ecd0*/  FADD.FTZ R0, R221, R0 ;  /* 0x00000000dd007221 */ /* 0x008fe20000010000 */
[-C--:B------:R-:W-:Y:S01]  /*ece0*/  FMUL.FTZ R93, R93, R14.reuse ;  /* 0x0000000e5d5d7220 */ /* 0x080fe20000410000 */
[-C--:B------:R-:W-:Y:S01]  /*ecf0*/  FMUL.FTZ R96, R96, R14.reuse ;  /* 0x0000000e60607220 */ /* 0x080fe20000410000 */
[-C--:B------:R-:W-:Y:S01]  /*ed00*/  FMUL.FTZ R97, R97, R14.reuse ;  /* 0x0000000e61617220 */ /* 0x080fe20000410000 */
[----:B----4-:R-:W-:Y:S01]  /*ed10*/  FADD.FTZ R0, R167, R0 ;  /* 0x00000000a7007221 */ /* 0x010fe20000010000 */
[-C--:B------:R-:W-:Y:S01]  /*ed20*/  FMUL.FTZ R100, R100, R14.reuse ;  /* 0x0000000e64647220 */ /* 0x080fe20000410000 */
[-C--:B------:R-:W-:Y:S01]  /*ed30*/  FMUL.FTZ R101, R101, R14.reuse ;  /* 0x0000000e65657220 */ /* 0x080fe20000410000 */
[----:B------:R3:W4:Y:S01]  /*ed40*/  MUFU.EX2 R165, R153 ;  /* 0x0000009900a57308 */ /* 0x0007220000000800 */
        /* <DEDUP_REMOVED lines=8> */
[----:B-----5:R-:W-:Y:S01]  /*edd0*/  FADD.FTZ R3, R162, R3 ;  /* 0x00000003a2037221 */ /* 0x020fe20000010000 */
[----:B---3--:R-:W-:Y:S01]  /*ede0*/  F2FP.BF16.F32.PACK_AB R153, R155, R184 ;  /* 0x000000b89b99723e */ /* 0x008fe200000010ff */
[----:B------:R-:W-:Y:S01]  /*edf0*/  FMUL.FTZ R116, R116, R14 ;  /* 0x0000000e74747220 */ /* 0x000fe20000410000 */
[----:B------:R-:W-:Y:S01]  /*ee00*/  F2FP.BF16.F32.PACK_AB R155, R159, R18 ;  /* 0x000000129f9b723e */ /* 0x000fe200000010ff */
[----:B------:R-:W-:Y:S01]  /*ee10*/  BAR.SYNC.DEFER_BLOCKING 0xf, 0x100 ;  /* 0x03c4000000007b1d */ /* 0x000fe20000010000 */
[----:B------:R-:W-:Y:S01]  /*ee20*/  FADD.FTZ R3, R173, R3 ;  /* 0x00000003ad037221 */ /* 0x000fe20000010000 */
[----:B------:R-:W-:Y:S01]  /*ee30*/  F2FP.BF16.F32.PACK_AB R159, R167, R221 ;  /* 0x000000dda79f723e */ /* 0x000fe200000010ff */
[----:B------:R-:W-:Y:S01]  /*ee40*/  FMUL.FTZ R117, R117, R14 ;  /* 0x0000000e75757220 */ /* 0x000fe20000410000 */
[----:B----4-:R-:W-:Y:S01]  /*ee50*/  FADD.FTZ R0, R165, R0 ;  /* 0x00000000a5007221 */ /* 0x010fe20000010000 */
[----:B------:R-:W-:Y:S01]  /*ee60*/  FADD.FTZ R3, R176, R3 ;  /* 0x00000003b0037221 */ /* 0x000fe20000010000 */
[----:B------:R-:W3:Y:S01]  /*ee70*/  MUFU.EX2 R175, R175 ;  /* 0x000000af00af7308 */ /* 0x000ee20000000800 */
[----:B------:R-:W-:Y:S01]  /*ee80*/  F2FP.BF16.F32.PACK_AB R162, R173, R162 ;  /* 0x000000a2ada2723e */ /* 0x000fe200000010ff */
[-C--:B------:R-:W-:Y:S01]  /*ee90*/  FMUL.FTZ R120, R120, R14.reuse ;  /* 0x0000000e78787220 */ /* 0x080fe20000410000 */
[----:B------:R-:W-:Y:S01]  /*eea0*/  FADD.FTZ R3, R177, R3 ;  /* 0x00000003b1037221 */ /* 0x000fe20000010000 */
[----:B------:R-:W-:Y:S01]  /*eeb0*/  F2FP.BF16.F32.PACK_AB R161, R165, R161 ;  /* 0x000000a1a5a1723e */ /* 0x000fe200000010ff */
[-C--:B------:R-:W-:Y:S01]  /*eec0*/  FMUL.FTZ R121, R121, R14.reuse ;  /* 0x0000000e79797220 */ /* 0x080fe20000410000 */
[----:B--2---:R-:W-:Y:S01]  /*eed0*/  FADD.FTZ R0, R174, R0 ;  /* 0x00000000ae007221 */ /* 0x004fe20000010000 */
        /* <DEDUP_REMOVED lines=12> */
[----:B------:R3:W-:Y:S01]  /*efa0*/  STSM.16.M88.4 [R202+0x26800], R152 ;  /* 0x02680098ca007844 */ /* 0x0007e20000000200 */
[-C--:B------:R-:W-:Y:S01]  /*efb0*/  FMUL.FTZ R140, R140, R14.reuse ;  /* 0x0000000e8c8c7220 */ /* 0x080fe20000410000 */
[-C--:B------:R-:W-:Y:S01]  /*efc0*/  FMUL.FTZ R141, R141, R14.reuse ;  /* 0x0000000e8d8d7220 */ /* 0x080fe20000410000 */
[-C--:B------:R-:W-:Y:S01]  /*efd0*/  FMUL.FTZ R144, R144, R14.reuse ;  /* 0x0000000e90907220 */ /* 0x080fe20000410000 */
[----:B------:R3:W-:Y:S01]  /*efe0*/  STSM.16.M88.4 [R203], R156 ;  /* 0x0000009ccb007844 */ /* 0x0007e20000000200 */
[----:B------:R-:W5:Y:S01]  /*eff0*/  MUFU.EX2 R179, R179 ;  /* 0x000000b300b37308 */ /* 0x000f620000000800 */
[----:B--2---:R-:W-:Y:S01]  /*f000*/  FADD.FTZ R0, R178, R0 ;  /* 0x00000000b2007221 */ /* 0x004fe20000010000 */
[-C--:B------:R-:W-:Y:S01]  /*f010*/  FMUL.FTZ R145, R145, R14.reuse ;  /* 0x0000000e91917220 */ /* 0x080fe20000410000 */
[----:B------:R3:W-:Y:S01]  /*f020*/  STSM.16.M88.4 [R205], R160 ;  /* 0x000000a0cd007844 */ /* 0x0007e20000000200 */
[-C--:B------:R-:W-:Y:S01]  /*f030*/  FMUL.FTZ R148, R148, R14.reuse ;  /* 0x0000000e94947220 */ /* 0x080fe20000410000 */
[----:B------:R-:W-:Y:S01]  /*f040*/  FMUL.FTZ R149, R149, R14 ;  /* 0x0000000e95957220 */ /* 0x000fe20000410000 */
[-C--:B------:R-:W-:Y:S01]  /*f050*/  FMUL.FTZ R26, R26, R6.reuse ;  /* 0x000000061a1a7220 */ /* 0x080fe20000410000 */
[----:B------:R-:W-:Y:S01]  /*f060*/  FMUL.FTZ R27, R27, R6 ;  /* 0x000000061b1b7220 */ /* 0x000fe20000410000 */
[----:B------:R-:W2:Y:S01]  /*f070*/  MUFU.EX2 R182, R182 ;  /* 0x000000b600b67308 */ /* 0x000ea20000000800 */
[----:B----4-:R-:W-:Y:S01]  /*f080*/  FADD.FTZ R3, R166, R3 ;  /* 0x00000003a6037221 */ /* 0x010fe20000010000 */
[----:B------:R-:W-:Y:S01]  /*f090*/  F2FP.BF16.F32.PACK_AB R166, R181, R166 ;  /* 0x000000a6b5a6723e */ /* 0x000fe200000010ff */
[-C--:B------:R-:W-:Y:S01]  /*f0a0*/  FMUL.FTZ R30, R30, R6.reuse ;  /* 0x000000061e1e7220 */ /* 0x080fe20000410000 */
[-C--:B------:R-:W-:Y:S01]  /*f0b0*/  FMUL.FTZ R31, R31, R6.reuse ;  /* 0x000000061f1f7220 */ /* 0x080fe20000410000 */
[----:B------:R-:W-:Y:S01]  /*f0c0*/  FADD.FTZ R3, R181, R3 ;  /* 0x00000003b5037221 */ /* 0x000fe20000010000 */
[-C--:B------:R-:W-:Y:S01]  /*f0d0*/  FMUL.FTZ R34, R34, R6.reuse ;  /* 0x0000000622227220 */ /* 0x080fe20000410000 */
[----:B------:R-:W-:Y:S01]  /*f0e0*/  FMUL.FTZ R35, R35, R6 ;  /* 0x0000000623237220 */ /* 0x000fe20000410000 */
[----:B------:R-:W4:Y:S01]  /*f0f0*/  MUFU.EX2 R183, R183 ;  /* 0x000000b700b77308 */ /* 0x000f220000000800 */
[C---:B-----5:R-:W-:Y:S01]  /*f100*/  FADD.FTZ R0, R179.reuse, R0 ;  /* 0x00000000b3007221 */ /* 0x060fe20000010000 */
[----:B------:R-:W-:Y:S01]  /*f110*/  F2FP.BF16.F32.PACK_AB R165, R179, R178 ;  /* 0x000000b2b3a5723e */ /* 0x000fe200000010ff */
[-C--:B------:R-:W-:Y:S01]  /*f120*/  FMUL.FTZ R38, R38, R6.reuse ;  /* 0x0000000626267220 */ /* 0x080fe20000410000 */
[-C--:B------:R-:W-:Y:S01]  /*f130*/  FMUL.FTZ R39, R39, R6.reuse ;  /* 0x0000000627277220 */ /* 0x080fe20000410000 */
[-C--:B------:R-:W-:Y:S01]  /*f140*/  FMUL.FTZ R42, R42, R6.reuse ;  /* 0x000000062a2a7220 */ /* 0x080fe20000410000 */
[-C--:B------:R-:W-:Y:S01]  /*f150*/  FMUL.FTZ R43, R43, R6.reuse ;  /* 0x000000062b2b7220 */ /* 0x080fe20000410000 */
[-C--:B------:R-:W-:Y:S01]  /*f160*/  FMUL.FTZ R46, R46, R6.reuse ;  /* 0x000000062e2e7220 */ /* 0x080fe20000410000 */
[-C--:B------:R-:W-:Y:S01]  /*f170*/  FMUL.FTZ R47, R47, R6.reuse ;  /* 0x000000062f2f7220 */ /* 0x080fe20000410000 */
[----:B--2---:R-:W-:Y:S01]  /*f180*/  FADD.FTZ R0, R182, R0 ;  /* 0x00000000b6007221 */ /* 0x004fe20000010000 */
[-C--:B------:R-:W-:Y:S01]  /*f190*/  FMUL.FTZ R50, R50, R6.reuse ;  /* 0x0000000632327220 */ /* 0x080fe20000410000 */
[-C--:B------:R-:W-:Y:S01]  /*f1a0*/  FMUL.FTZ R51, R51, R6.reuse ;  /* 0x0000000633337220 */ /* 0x080fe20000410000 */
[-C--:B------:R-:W-:Y:S01]  /*f1b0*/  FMUL.FTZ R54, R54, R6.reuse ;  /* 0x0000000636367220 */ /* 0x080fe20000410000 */
[-C--:B------:R-:W-:Y:S01]  /*f1c0*/  FMUL.FTZ R55, R55, R6.reuse ;  /* 0x0000000637377220 */ /* 0x080fe20000410000 */
[-C--:B------:R-:W-:Y:S01]  /*f1d0*/  FMUL.FTZ R58, R58, R6.reuse ;  /* 0x000000063a3a7220 */ /* 0x080fe20000410000 */
[-C--:B------:R-:W-:Y:S01]  /*f1e0*/  FMUL.FTZ R59, R59, R6.reuse ;  /* 0x000000063b3b7220 */ /* 0x080fe20000410000 */
[----:B------:R-:W-:Y:S01]  /*f1f0*/  FMUL.FTZ R62, R62, R6 ;  /* 0x000000063e3e7220 */ /* 0x000fe20000410000 */
[C---:B----4-:R-:W-:Y:S01]  /*f200*/  F2FP.BF16.F32.PACK_AB R167, R183.reuse, R182 ;  /* 0x000000b6b7a7723e */ /* 0x050fe200000010ff */
        /* <DEDUP_REMOVED lines=47> */
[----:B---3--:R-:W-:Y:S06]  /*f500*/  @!P0 BRA `(.L_x_2646) ;  /* 0x0000000000048947 */ /* 0x008fec0003800000 */
[----:B------:R-:W-:Y:S01]  /*f510*/  BPT.TRAP 0x1 ;  /* 0x000000040000795c */ /* 0x000fe20000300000 */
.L_x_2646:
[----:B------:R2:W3:Y:S01]  /*f520*/  SYNCS.PHASECHK.TRANS64.TRYWAIT P1, [R209+URZ+0x28c50], R210 ;  /* 0x028c50d2d10075a7 */ /* 0x0004e2000802017f */
[----:B------:R-:W-:Y:S05]  /*f530*/  @!P0 BRA `(.L_x_2647) ;  /* 0x0000000000048947 */ /* 0x000fea0003800000 */
[----:B------:R-:W-:Y:S01]  /*f540*/  BPT.TRAP 0x1 ;  /* 0x000000040000795c */ /* 0x000fe20000300000 */
.L_x_2647:
[----:B------:R-:W-:Y:S04]  /*f550*/  BSSY B2, `(.L_x_2648) ;  /* 0x0000004000027945 */ /* 0x000fe80003800000 */
[----:B---3--:R-:W-:Y:S05]  /*f560*/  @P1 BRA `(.L_x_2649) ;  /* 0x0000000000081947 */ /* 0x008fea0003800000 */
[----:B------:R-:W3:Y:S02]  /*f570*/  SYNCS.PHASECHK.TRANS64.TRYWAIT P1, [R209+URZ+0x28c50], R210 ;  /* 0x028c50d2d10075a7 */ /* 0x000ee4000802017f */
[----:B---3--:R-:W-:Y:S05]  /*f580*/  @!P1 BRA `(.L_x_2650) ;  /* 0x0000010c00d89947 */ /* 0x008fea0003800000 */
.L_x_2649:
[----:B------:R-:W-:Y:S05]  /*f590*/  BSYNC B2 ;  /* 0x0000000000027941 */ /* 0x000fea0003800000 */
.L_x_2648:
[----:B------:R-:W-:Y:S01]  /*f5a0*/  IMAD R168, R187, 0x1000, R197 ;  /* 0x00001000bba87824 */ /* 0x000fe200078e02c5 */
[----:B------:R-:W-:Y:S01]  /*f5b0*/  WARPGROUP.ARRIVE ;  /* 0x00000000000079c5 */ /* 0x000fe20000000000 */
[----:B------:R-:W-:-:S03]  /*f5c0*/  IMAD.MOV.U32 R169, RZ, RZ, 0x40000040 ;  /* 0x40000040ffa97424 */ /* 0x000fc600078e00ff */
[----:B------:R-:W-:Y:S02]  /*f5d0*/  R2UR UR6, R168 ;  /* 0x00000000a80672ca */ /* 0x000fe400000e0000 */
[----:B------:R-:W-:Y:S01]  /*f5e0*/  R2UR UR7, R169 ;  /* 0x00000000a90772ca */ /* 0x000fe200000e0000 */
[----:B------:R-:W-:-:S12]  /*f5f0*/  IMAD.MOV.U32 R169, RZ, RZ, 0x40000040 ;  /* 0x40000040ffa97424 */ /* 0x000fd800078e00ff */
[----:B------:R-:W-:Y:S03]  /*f600*/  HGMMA.64x256x16.F32.BF16 R24, R152, gdesc[UR4].tnspB, R24, gsb0 ;  /* 0x43e0000498187df0 */ /* 0x000fe60008001818 */
[----:B------:R-:W-:Y:S02]  /*f610*/  WARPGROUP.DEPBAR.LE gsb0, 0x0 ;  /* 0x00008000000079c5 */ /* 0x000fe40000010000 */
[----:B------:R-:W-:Y:S01]  /*f620*/  VIADD R152, R168, 0x80 ;  /* 0x00000080a8987836 */ /* 0x000fe20000000000 */
        /* <DEDUP_REMOVED lines=31> */
.L_x_2651:
[----:B------:R-:W-:Y:S01]  /*f820*/  ISETP.GT.AND P1, PT, R15, R186, PT ;  /* 0x000000ba0f00720c */ /* 0x000fe20003f24270 */
[----:B0123--:R-:W-:Y:S02]  /*f830*/  VIADD R209, R209, 0x28c60 ;  /* 0x00028c60d1d17836 */ /* 0x00ffe40000000000 */
[----:B------:R-:W-:Y:S02]  /*f840*/  VIADD R15, R15, 0xffffffff ;  /* 0xffffffff0f0f7836 */ /* 0x000fe40000000000 */
[----:B------:R-:W-:Y:S01]  /*f850*/  IMAD.MOV.U32 R14, RZ, RZ, R171 ;  /* 0x000000ffff0e7224 */ /* 0x000fe200078e00ab */
[----:B------:R-:W-:Y:S01]  /*f860*/  PRMT R209, R191, 0x654, R209 ;  /* 0x00000654bfd17816 */ /* 0x000fe200000000d1 */
[----:B------:R-:W-:Y:S02]  /*f870*/  IMAD.MOV.U32 R6, RZ, RZ, R172 ;  /* 0x000000ffff067224 */ /* 0x000fe400078e00ac */
[----:B------:R-:W-:Y:S01]  /*f880*/  IMAD.MOV.U32 R18, RZ, RZ, R187 ;  /* 0x000000ffff127224 */ /* 0x000fe200078e00bb */
[----:B------:R0:W-:Y:S03]  /*f890*/  SYNCS.ARRIVE.TRANS64.RED.A1T0 RZ, [R209+URZ], RZ ;  /* 0x000000ffd1ff79a7 */ /* 0x0001e6000810043f */
[----:B------:R-:W-:Y:S05]  /*f8a0*/  @P1 BRA `(.L_x_2652) ;  /* 0xffffffd8004c1947 */ /* 0x000fea000383ffff */
[----:B------:R-:W-:Y:S05]  /*f8b0*/  BSYNC B0 ;  /* 0x0000000000007941 */ /* 0x000fea0003800000 */
.L_x_2631:
[----:B------:R-:W-:Y:S02]  /*f8c0*/  IMAD.MOV.U32 R14, RZ, RZ, R171 ;  /* 0x000000ffff0e7224 */ /* 0x000fe400078e00ab */
[----:B------:R-:W-:Y:S02]  /*f8d0*/  IMAD.MOV.U32 R6, RZ, RZ, R172 ;  /* 0x000000ffff067224 */ /* 0x000fe400078e00ac */
[----:B------:R-:W-:-:S07]  /*f8e0*/  IMAD.MOV.U32 R18, RZ, RZ, R187 ;  /* 0x000000ffff127224 */ /* 0x000fce00078e00bb */
.L_x_2630:
[----:B------:R-:W-:Y:S05]  /*f8f0*/  BSYNC B1 ;  /* 0x0000000000017941 */ /* 0x000fea0003800000 */
.L_x_2629:
[----:B------:R-:W1:Y:S01]  /*f900*/  LDC R152, c[0x0][0x448] ;  /* 0x00011200ff987b82 */ /* 0x000e620000000800 */
[----:B------:R-:W-:-:S04]  /*f910*/  VIADD R153, R199, 0x3f ;  /* 0x0000003fc7997836 */ /* 0x000fc80000000000 */
[----:B------:R-:W-:Y:S01]  /*f920*/  IMAD.MOV.U32 R155, RZ, RZ, R153 ;  /* 0x000000ffff9b7224 */ /* 0x000fe200078e0099 */
[----:B-1----:R-:W-:-:S13]  /*f930*/  ISETP.NE.AND P4, PT, R152, 0x1, PT ;  /* 0x000000019800780c */ /* 0x002fda0003f85270 */
[----:B------:R-:W1:Y:S08]  /*f940*/  @P4 LDC R154, c[0x0][0x44c] ;  /* 0x00011300ff9a4b82 */ /* 0x000e700000000800 */
[----:B------:R-:W2:Y:S01]  /*f950*/  @P4 LDC R152, c[0x0][0x450] ;  /* 0x00011400ff984b82 */ /* 0x000ea20000000800 */
[----:B-1----:R-:W-:-:S05]  /*f960*/  @P4 IMAD.HI.U32 R154, R153, R154, RZ ;  /* 0x0000009a999a4227 */ /* 0x002fca00078e00ff */
[----:B--2---:R-:W-:Y:S02]  /*f970*/  @P4 SHF.R.U32.HI R155, RZ, R152, R154 ;  /* 0x00000098ff9b4219 */ /* 0x004fe4000001169a */
[----:B------:R-:W1:Y:S01]  /*f980*/  LDC R154, c[0x0][0x9e4] ;  /* 0x00027900ff9a7b82 */ /* 0x000e620000000800 */
[----:B------:R-:W-:-:S05]  /*f990*/  IADD3 R152, R189, 0x1, -R23 ;  /* 0x00000001bd987810 */ /* 0x000fca0007ffe817 */
[----:B------:R-:W-:-:S04]  /*f9a0*/  IMAD.IADD R155, R152, 0x1, R155 ;  /* 0x00000001989b7824 */ /* 0x000fc800078e029b */
[----:B------:R-:W-:Y:S01]  /*f9b0*/  IMAD.IADD R20, R155, 0x1, -R20 ;  /* 0x000000019b147824 */ /* 0x000fe200078e0a14 */
[----:B-1----:R-:W-:-:S13]  /*f9c0*/  ISETP.GE.AND P5, PT, R154, 0x1, PT ;  /* 0x000000019a00780c */ /* 0x002fda0003fa6270 */
        /* <DEDUP_REMOVED lines=11> */
.L_x_2655:
[----:B------:R-:W-:-:S13]  /*fa80*/  ISETP.NE.AND P1, PT, R154, 0x1, PT ;  /* 0x000000019a00780c */ /* 0x000fda0003f25270 */
[----:B------:R-:W1:Y:S02]  /*fa90*/  @P1 LDC.64 R152, c[0x0][0x9e8] ;  /* 0x00027a00ff981b82 */ /* 0x000e640000000a00 */
[----:B-1----:R-:W-:-:S05]  /*faa0*/  @P1 IMAD.HI.U32 R152, R155, R152, RZ ;  /* 0x000000989b981227 */ /* 0x002fca00078e00ff */
[----:B------:R-:W-:-:S07]  /*fab0*/  @P1 SHF.R.U32.HI R155, RZ, R153, R152 ;  /* 0x00000099ff9b1219 */ /* 0x000fce0000011698 */
.L_x_2656:
[----:B------:R-:W-:Y:S05]  /*fac0*/  BSYNC B0 ;  /* 0x0000000000007941 */ /* 0x000fea0003800000 */
.L_x_2654:
[----:B------:R-:W-:-:S05]  /*fad0*/  IMAD R154, R155, R154, RZ ;  /* 0x0000009a9b9a7224 */ /* 0x000fca00078e02ff */
[----:B------:R-:W-:-:S07]  /*fae0*/  VIMNMX R20, R20, R154, !PT ;  /* 0x0000009a14147248 */ /* 0x000fce0007fe0100 */
.L_x_2653:
[----:B------:R-:W2:Y:S01]  /*faf0*/  LDL R153, [R1+0xc] ;  /* 0x00000c0001997983 */ /* 0x000ea20000100800 */
[----:B------:R-:W-:Y:S01]  /*fb00*/  VIADD R20, R20, 0x3f ;  /* 0x0000003f14147836 */ /* 0x000fe20000000000 */
[----:B------:R-:W-:Y:S04]  /*fb10*/  BSSY B1, `(.L_x_2657) ;  /* 0x00001b2000017945 */ /* 0x000fe80003800000 */
[----:B------:R-:W-:-:S04]  /*fb20*/  SHF.R.S32.HI R152, RZ, 0x1f, R20 ;  /* 0x0000001fff987819 */ /* 0x000fc80000011414 */
[----:B------:R-:W-:-:S04]  /*fb30*/  LEA.HI R152, R152, R20, RZ, 0x6 ;  /* 0x0000001498987211 */ /* 0x000fc800078f30ff */
[----:B------:R-:W-:-:S04]  /*fb40*/  SHF.R.S32.HI R20, RZ, 0x6, R152 ;  /* 0x00000006ff147819 */ /* 0x000fc80000011498 */
[----:B--2---:R-:W-:-:S04]  /*fb50*/  VIMNMX R20, R153, R20, !PT ;  /* 0x0000001499147248 */ /* 0x004fc80007fe0100 */
[----:B------:R-:W-:-:S13]  /*fb60*/  ISETP.GE.AND P1, PT, R15, R20, PT ;  /* 0x000000140f00720c */ /* 0x000fda0003f26270 */
[----:B------:R-:W-:Y:S05]  /*fb70*/  @!P1 BRA `(.L_x_2658) ;  /* 0x0000001800ac9947 */ /* 0x000fea0003800000 */
[----:B------:R-:W-:Y:S01]  /*fb80*/  BSSY B0, `(.L_x_2659) ;  /* 0x00001a9000007945 */ /* 0x000fe20003800000 */
[----:B------:R-:W-:Y:S02]  /*fb90*/  IMAD.MOV.U32 R185, RZ, RZ, R14 ;  /* 0x000000ffffb97224 */ /* 0x000fe400078e000e */
[----:B------:R-:W-:Y:S02]  /*fba0*/  IMAD.MOV.U32 R184, RZ, RZ, R6 ;  /* 0x000000ffffb87224 */ /* 0x000fe400078e0006 */
[----:B0-----:R-:W-:Y:S02]  /*fbb0*/  IMAD.MOV.U32 R209, RZ, RZ, R15 ;  /* 0x000000ffffd17224 */ /* 0x001fe400078e000f */
[----:B------:R-:W-:-:S07]  /*fbc0*/  IMAD.MOV.U32 R187, RZ, RZ, R18 ;  /* 0x000000ffffbb7224 */ /* 0x000fce00078e0012 */
.L_x_2672:
[----:B------:R-:W-:Y:S02]  /*fbd0*/  VIADD R18, R187, 0x1 ;  /* 0x00000001bb127836 */ /* 0x000fe40000000000 */
[----:B------:R-:W-:Y:S02]  /*fbe0*/  IMAD.MOV.U32 R6, RZ, RZ, R209 ;  /* 0x000000ffff067224 */ /* 0x000fe400078e00d1 */
[----:B------:R-:W-:Y:S01]  /*fbf0*/  VIADD R209, R209, 0xffffffff ;  /* 0xffffffffd1d17836 */ /* 0x000fe20000000000 */
[----:B------:R-:W-:Y:S02]  /*fc00*/  ISETP.NE.AND P2, PT, R18, 0x2, PT ;  /* 0x000000021200780c */ /* 0x000fe40003f45270 */
[----:B------:R-:W-:Y:S02]  /*fc10*/  ISETP.GT.AND P1, PT, R6, R20, PT ;  /* 0x000000140600720c */ /* 0x000fe40003f24270 */
[----:B------:R-:W-:Y:S02]  /*fc20*/  SEL R6, RZ, 0x1, P2 ;  /* 0x00000001ff067807 */ /* 0x000fe40001000000 */
[----:B------:R-:W-:-:S02]  /*fc30*/  SEL R18, R18, RZ, P2 ;  /* 0x000000ff12127207 */ /* 0x000fc40001000000 */
[----:B------:R-:W-:Y:S01]  /*fc40*/  LOP3.LUT R19, R19, R6, RZ, 0x3c, !PT ;  /* 0x0000000613137212 */ /* 0x000fe200078e3cff */
[----:B0-----:R-:W-:Y:S06]  /*fc50*/  @!P0 BRA `(.L_x_2660) ;  /* 0x0000000000048947 */ /* 0x001fec0003800000 */
[----:B------:R-:W-:Y:S01]  /*fc60*/  BPT.TRAP 0x1 ;  /* 0x000000040000795c */ /* 0x000fe20000300000 */
.L_x_2660:
[----:B------:R-:W-:Y:S01]  /*fc70*/  IMAD R15, R18, 0x8, R2 ;  /* 0x00000008120f7824 */ /* 0x000fe200078e0202 */
[----:B------:R-:W-:-:S04]  /*fc80*/  SHF.L.U32 R210, R19, 0x1f, RZ ;  /* 0x0000001f13d27819 */ /* 0x000fc800000006ff */
[----:B------:R0:W1:Y:S01]  /*fc90*/  SYNCS.PHASECHK.TRANS64.TRYWAIT P2, [R15+URZ+0x28c30], R210 ;  /* 0x028c30d20f0075a7 */ /* 0x000062000804017f */
[----:B------:R-:W-:Y:S05]  /*fca0*/  @!P0 BRA `(.L_x_2661) ;  /* 0x0000000000048947 */ /* 0x000fea0003800000 */
[----:B------:R-:W-:Y:S01]  /*fcb0*/  BPT.TRAP 0x1 ;  /* 0x000000040000795c */ /* 0x000fe20000300000 */
.L_x_2661:
[----:B------:R-:W-:Y:S01]  /*fcc0*/  BSSY B2, `(.L_x_2662) ;  /* 0x0000006000027945 */ /* 0x000fe20003800000 */
[----:B------:R-:W-:Y:S02]  /*fcd0*/  IMAD R154, R18, 0x200, R21 ;  /* 0x00000200129a7824 */ /* 0x000fe400078e0215 */
[----:B------:R-:W-:Y:S01]  /*fce0*/  IMAD.MOV.U32 R155, RZ, RZ, 0x40000040 ;  /* 0x40000040ff9b7424 */ /* 0x000fe200078e00ff */
[----:B-1----:R-:W-:Y:S06]  /*fcf0*/  @P2 BRA `(.L_x_2663) ;  /* 0x0000000000082947 */ /* 0x002fec0003800000 */
[----:B------:R-:W1:Y:S02]  /*fd00*/  SYNCS.PHASECHK.TRANS64.TRYWAIT P2, [R15+URZ+0x28c30], R210 ;  /* 0x028c30d20f0075a7 */ /* 0x000e64000804017f */
[----:B-1----:R-:W-:Y:S05]  /*fd10*/  @!P2 BRA `(.L_x_2664) ;  /* 0x000001080008a947 */ /* 0x002fea0003800000 */
.L_x_2663:
[----:B------:R-:W-:Y:S05]  /*fd20*/  BSYNC B2 ;  /* 0x0000000000027941 */ /* 0x000fea0003800000 */
.L_x_2662:
        /* <DEDUP_REMOVED lines=14> */
[----:B------:R-:W-:Y:S01]  /*fe10*/  WARPGROUP.ARRIVE ;  /* 0x00000000000079c5 */ /* 0x000fe20000000000 */
[----:B------:R-:W-:Y:S02]  /*fe20*/  R2UR UR8, R12 ;  /* 0x000000000c0872ca */ /* 0x000fe400000e0000 */
[----:B------:R-:W-:Y:S02]  /*fe30*/  R2UR UR9, R13 ;  /* 0x000000000d0972ca */ /* 0x000fe400000e0000 */
[----:B------:R-:W-:Y:S01]  /*fe40*/  R2UR UR14, R6 ;  /* 0x00000000060e72ca */ /* 0x000fe200000e0000 */
[----:B------:R-:W-:Y:S01]  /*fe50*/  HGMMA.64x64x16.F32.BF16 R152, gdesc[UR4], RZ, !UPT, gsb0 ;  /* 0x00e00000049879f0 */ /* 0x000fe2000c0018ff */
[----:B------:R-:W-:Y:S02]  /*fe60*/  R2UR UR15, R7 ;  /* 0x00000000070f72ca */ /* 0x000fe400000e0000 */
[----:B------:R-:W-:-:S02]  /*fe70*/  R2UR UR12, R10 ;  /* 0x000000000a0c72ca */ /* 0x000fc400000e0000 */
        /* <DEDUP_REMOVED lines=15> */
.L_x_2665:
[----:B------:R-:W-:Y:S01]  /*ff70*/  FMNMX.FTZ R6, R152, R184, !PT ;  /* 0x000000b898067209 */ /* 0x000fe20007810000 */
[----:B------:R-:W-:-:S03]  /*ff80*/  ULDC UR4, c[0x0][0x988] ;  /* 0x0002620000047ab9 */ /* 0x000fc60000000800 */
        /* <DEDUP_REMOVED lines=80> */
[----:B------:R-:W-:Y:S01]  /*10490*/  MUFU.EX2 R157, R165 ;  /* 0x000000a5009d7308 */ /* 0x000fe20000000800 */
[----:B------:R-:W-:Y:S01]  /*104a0*/  FMNMX.FTZ R14, R171, R14, !PT ;  /* 0x0000000eab0e7209 */ /* 0x000fe20007810000 */
[----:B----4-:R-:W-:Y:S01]  /*104b0*/  FADD.FTZ R3, R152, R3 ;  /* 0x0000000398037221 */ /* 0x010fe20000010000 */
[-C--:B------:R-:W-:Y:S01]  /*104c0*/  FMUL.FTZ R52, R52, R164.reuse ;  /* 0x000000a434347220 */ /* 0x080fe20000410000 */
[----:B------:R-:W-:Y:S01]  /*104d0*/  FMUL.FTZ R53, R53, R164 ;  /* 0x000000a435357220 */ /* 0x000fe20000410000 */
[----:B------:R-:W-:Y:S01]  /*104e0*/  FMNMX.FTZ R14, R174, R14, !PT ;  /* 0x0000000eae0e7209 */ /* 0x000fe20007810000 */
[-C--:B------:R-:W-:Y:S01]  /*104f0*/  FMUL.FTZ R56, R56, R164.reuse ;  /* 0x000000a438387220 */ /* 0x080fe20000410000 */
[----:B------:R-:W-:Y:S01]  /*10500*/  FMUL.FTZ R57, R57, R164 ;  /* 0x000000a439397220 */ /* 0x000fe20000410000 */
[----:B------:R-:W2:Y:S01]  /*10510*/  MUFU.EX2 R161, R161 ;  /* 0x000000a100a17308 */ /* 0x000ea20000000800 */
        /* <DEDUP_REMOVED lines=9> */
[-C--:B------:R-:W-:Y:S01]  /*105b0*/  FMUL.FTZ R65, R65, R164.reuse ;  /* 0x000000a441417220 */ /* 0x080fe20000410000 */
[-C--:B------:R-:W-:Y:S01]  /*105c0*/  FMUL.FTZ R68, R68, R164.reuse ;  /* 0x000000a444447220 */ /* 0x080fe20000410000 */
[----:B------:R-:W-:Y:S01]  /*105d0*/  FMUL.FTZ R69, R69, R164 ;  /* 0x000000a445457220 */ /* 0x000fe20000410000 */
[----:B------:R-:W-:Y:S01]  /*105e0*/  FMNMX.FTZ R14, R182, R14, !PT ;  /* 0x0000000eb60e7209 */ /* 0x000fe20007810000 */
[-C--:B------:R-:W-:Y:S01]  /*105f0*/  FMUL.FTZ R72, R72, R164.reuse ;  /* 0x000000a448487220 */ /* 0x080fe20000410000 */
[----:B------:R-:W-:Y:S01]  /*10600*/  FMUL.FTZ R73, R73, R164 ;  /* 0x000000a449497220 */ /* 0x000fe20000410000 */
[----:B------:R-:W4:Y:S01]  /*10610*/  MUFU.EX2 R169, R169 ;  /* 0x000000a900a97308 */ /* 0x000f220000000800 */
[----:B------:R-:W-:Y:S01]  /*10620*/  FMNMX.FTZ R14, R183, R14, !PT ;  /* 0x0000000eb70e7209 */ /* 0x000fe20007810000 */
[----:B--2---:R-:W-:Y:S01]  /*10630*/  FADD.FTZ R3, R161, R3 ;  /* 0x00000003a1037221 */ /* 0x004fe20000010000 */
[-C--:B------:R-:W-:Y:S01]  /*10640*/  FMUL.FTZ R76, R76, R164.reuse ;  /* 0x000000a44c4c7220 */ /* 0x080fe20000410000 */
[-C--:B------:R-:W-:Y:S01]  /*10650*/  FMUL.FTZ R77, R77, R164.reuse ;  /* 0x000000a44d4d7220 */ /* 0x080fe20000410000 */
[-C--:B------:R-:W-:Y:S01]  /*10660*/  FMUL.FTZ R80, R80, R164.reuse ;  /* 0x000000a450507220 */ /* 0x080fe20000410000 */
[----:B------:R-:W2:Y:S01]  /*10670*/  SHFL.BFLY PT, R153, R14, 0x2, 0x1f ;  /* 0x0c401f000e997f89 */ /* 0x000ea200000e0000 */
[----:B------:R-:W-:Y:S01]  /*10680*/  FADD.FTZ R3, R157, R3 ;  /* 0x000000039d037221 */ /* 0x000fe20000010000 */
[----:B------:R-:W5:Y:S01]  /*10690*/  MUFU.EX2 R172, R172 ;  /* 0x000000ac00ac7308 */ /* 0x000f620000000800 */
[-C--:B------:R-:W-:Y:S01]  /*106a0*/  FMUL.FTZ R81, R81, R164.reuse ;  /* 0x000000a451517220 */ /* 0x080fe20000410000 */
[-C--:B------:R-:W-:Y:S01]  /*106b0*/  FMUL.FTZ R84, R84, R164.reuse ;  /* 0x000000a454547220 */ /* 0x080fe20000410000 */
[----:B---3--:R-:W-:Y:S01]  /*106c0*/  FADD.FTZ R3, R156, R3 ;  /* 0x000000039c037221 */ /* 0x008fe20000010000 */
        /* <DEDUP_REMOVED lines=9> */
[-C--:B------:R-:W-:Y:S01]  /*10760*/  FMUL.FTZ R97, R97, R164.reuse ;  /* 0x000000a461617220 */ /* 0x080fe20000410000 */
[-C--:B------:R-:W-:Y:S01]  /*10770*/  FMUL.FTZ R100, R100, R164.reuse ;  /* 0x000000a464647220 */ /* 0x080fe20000410000 */
[-C--:B------:R-:W-:Y:S01]  /*10780*/  FMUL.FTZ R101, R101, R164.reuse ;  /* 0x000000a465657220 */ /* 0x080fe20000410000 */
[----:B------:R-:W-:Y:S01]  /*10790*/  MUFU.EX2 R160, R176 ;  /* 0x000000b000a07308 */ /* 0x000fe20000000800 */
[----:B-----5:R-:W-:Y:S01]  /*107a0*/  FADD.FTZ R3, R172, R3 ;  /* 0x00000003ac037221 */ /* 0x020fe20000010000 */
[-C--:B------:R-:W-:Y:S01]  /*107b0*/  FMUL.FTZ R104, R104, R164.reuse ;  /* 0x000000a468687220 */ /* 0x080fe20000410000 */
[-C--:B------:R-:W-:Y:S01]  /*107c0*/  FMUL.FTZ R105, R105, R164.reuse ;  /* 0x000000a469697220 */ /* 0x080fe20000410000 */
[-C--:B------:R-:W-:Y:S01]  /*107d0*/  FMUL.FTZ R108, R108, R164.reuse ;  /* 0x000000a46c6c7220 */ /* 0x080fe20000410000 */
[-C--:B------:R-:W-:Y:S01]  /*107e0*/  FMUL.FTZ R109, R109, R164.reuse ;  /* 0x000000a46d6d7220 */ /* 0x080fe20000410000 */
[----:B--2---:R-:W-:Y:S01]  /*107f0*/  FMNMX.FTZ R14, R14, R153, !PT ;  /* 0x000000990e0e7209 */ /* 0x004fe20007810000 */
[-C--:B------:R-:W-:Y:S01]  /*10800*/  FMUL.FTZ R112, R112, R164.reuse ;  /* 0x000000a470707220 */ /* 0x080fe20000410000 */
[----:B------:R-:W-:Y:S01]  /*10810*/  MUFU.EX2 R177, R177 ;  /* 0x000000b100b17308 */ /* 0x000fe20000000800 */
[----:B---3--:R-:W-:Y:S01]  /*10820*/  FADD.FTZ R3, R173, R3 ;  /* 0x00000003ad037221 */ /* 0x008fe20000010000 */
[-C--:B------:R-:W-:Y:S01]  /*10830*/  FMUL.FTZ R113, R113, R164.reuse ;  /* 0x000000a471717220 */ /* 0x080fe20000410000 */
[----:B------:R-:W2:Y:S01]  /*10840*/  SHFL.BFLY PT, R153, R14, 0x1, 0x1f ;  /* 0x0c201f000e997f89 */ /* 0x000ea200000e0000 */
        /* <DEDUP_REMOVED lines=21> */
[----:B------:R-:W-:-:S04]  /*109a0*/  FADD.FTZ R153, -R14, R185 ;  /* 0x000000b90e997221 */ /* 0x000fc80000010100 */
[----:B------:R-:W-:-:S04]  /*109b0*/  FMUL.FTZ R153, R153, R7 ;  /* 0x0000000799997220 */ /* 0x000fc80000410000 */
[----:B------:R2:W3:Y:S02]  /*109c0*/  MUFU.EX2 R165, R153 ;  /* 0x0000009900a57308 */ /* 0x0004e40000000800 */
[----:B--2---:R-:W-:-:S04]  /*109d0*/  @!P2 IMAD R153, R187, 0x40, R198 ;  /* 0x00000040bb99a824 */ /* 0x004fc800078e02c6 */
[----:B------:R-:W-:Y:S02]  /*109e0*/  @!P2 IMAD R153, R153, 0x4, R2 ;  /* 0x000000049999a824 */ /* 0x000fe400078e0202 */
[----:B---3--:R-:W-:-:S03]  /*109f0*/  FMUL.FTZ R26, R26, R165 ;  /* 0x000000a51a1a7220 */ /* 0x008fc60000410000 */
[----:B------:R-:W-:Y:S01]  /*10a00*/  @!P2 STS [R153+0x28800], R164 ;  /* 0x028800a49900a388 */ /* 0x000fe20000000800 */
[-C--:B------:R-:W-:Y:S01]  /*10a10*/  FMUL.FTZ R27, R27, R165.reuse ;  /* 0x000000a51b1b7220 */ /* 0x080fe20000410000 */
[-C--:B------:R-:W-:Y:S01]  /*10a20*/  FMUL.FTZ R30, R30, R165.reuse ;  /* 0x000000a51e1e7220 */ /* 0x080fe20000410000 */
[-C--:B------:R-:W-:Y:S01]  /*10a30*/  FMUL.FTZ R31, R31, R165.reuse ;  /* 0x000000a51f1f7220 */ /* 0x080fe20000410000 */
[----:B------:R2:W-:Y:S01]  /*10a40*/  @!P2 STS [R153+0x28820], R165 ;  /* 0x028820a59900a388 */ /* 0x0005e20000000800 */
        /* <DEDUP_REMOVED lines=34> */
[-C--:B------:R-:W-:Y:S01]  /*10c70*/  FMUL.FTZ R63, R63, R165.reuse ;  /* 0x000000a53f3f7220 */ /* 0x080fe20000410000 */
        /* <DEDUP_REMOVED lines=56> */
[-C--:B------:R-:W-:Y:S01]  /*11000*/  FMUL.FTZ R138, R138, R165.reuse ;  /* 0x000000a58a8a7220 */ /* 0x080fe20000410000 */
        /* <DEDUP_REMOVED lines=12> */
[----:B------:R-:W-:-:S04]  /*110d0*/  FMUL.FTZ R151, R151, R165 ;  /* 0x000000a597977220 */ /* 0x000fc80000410000 */
[----:B------:R-:W4:Y:S01]  /*110e0*/  MUFU.EX2 R175, R175 ;  /* 0x000000af00af7308 */ /* 0x000f220000000800 */
[C---:B-----5:R-:W-:Y:S01]  /*110f0*/  FADD.FTZ R158, R167.reuse, R157 ;  /* 0x0000009da79e7221 */ /* 0x060fe20000010000 */
[----:B------:R-:W-:-:S06]  /*11100*/  F2FP.BF16.F32.PACK_AB R157, R167, R162 ;  /* 0x000000a2a79d723e */ /* 0x000fcc00000010ff */
[----:B------:R-:W5:Y:S01]  /*11110*/  MUFU.EX2 R178, R178 ;  /* 0x000000b200b27308 */ /* 0x000f620000000800 */
[----:B---3--:R-:W-:Y:S01]  /*11120*/  FADD.FTZ R159, R0, R158 ;  /* 0x0000009e009f7221 */ /* 0x008fe20000010000 */
[----:B------:R-:W-:-:S06]  /*11130*/  F2FP.BF16.F32.PACK_AB R158, R173, R172 ;  /* 0x000000acad9e723e */ /* 0x000fcc00000010ff */
[----:B------:R-:W3:Y:S01]  /*11140*/  MUFU.EX2 R161, R179 ;  /* 0x000000b300a17308 */ /* 0x000ee20000000800 */
[C---:B----4-:R-:W-:Y:S01]  /*11150*/  FADD.FTZ R162, R175.reuse, R159 ;  /* 0x0000009fafa27221 */ /* 0x050fe20000010000 */
[----:B------:R-:W-:Y:S01]  /*11160*/  F2FP.BF16.F32.PACK_AB R159, R175, R0 ;  /* 0x00000000af9f723e */ /* 0x000fe200000010ff */
[----:B------:R-:W-:Y:S01]  /*11170*/  FADD.FTZ R0, R160, R3 ;  /* 0x00000003a0007221 */ /* 0x000fe20000010000 */
[----:B------:R-:W-:-:S03]  /*11180*/  F2FP.BF16.F32.PACK_AB R160, R177, R160 ;  /* 0x000000a0b1a0723e */ /* 0x000fc600000010ff */
[----:B------:R-:W-:Y:S01]  /*11190*/  FADD.FTZ R0, R177, R0 ;  /* 0x00000000b1007221 */ /* 0x000fe20000010000 */
[----:B------:R-:W4:Y:S01]  /*111a0*/  MUFU.EX2 R163, R182 ;  /* 0x000000b600a37308 */ /* 0x000f220000000800 */
[----:B-----5:R-:W-:Y:S01]  /*111b0*/  FADD.FTZ R162, R178, R162 ;  /* 0x000000a2b2a27221 */ /* 0x020fe20000010000 */
[----:B------:R2:W-:Y:S01]  /*111c0*/  STSM.16.M88.4 [R205], R156 ;  /* 0x0000009ccd007844 */ /* 0x0005e20000000200 */
[----:B------:R-:W-:-:S04]  /*111d0*/  FADD.FTZ R3, R180, R0 ;  /* 0x00000000b4037221 */ /* 0x000fc80000010000 */
[----:B------:R-:W-:Y:S01]  /*111e0*/  FADD.FTZ R3, R181, R3 ;  /* 0x00000003b5037221 */ /* 0x000fe20000010000 */
        /* <DEDUP_REMOVED lines=10> */
.L_x_2666:
[----:B------:R3:W4:Y:S01]  /*11290*/  SYNCS.PHASECHK.TRANS64.TRYWAIT P2, [R15+URZ+0x28c50], R210 ;  /* 0x028c50d20f0075a7 */ /* 0x000722000804017f */
[----:B------:R-:W-:Y:S05]  /*112a0*/  @!P0 BRA `(.L_x_2667) ;  /* 0x0000000000048947 */ /* 0x000fea0003800000 */
[----:B------:R-:W-:Y:S01]  /*112b0*/  BPT.TRAP 0x1 ;  /* 0x000000040000795c */ /* 0x000fe20000300000 */
.L_x_2667:
[----:B------:R-:W-:Y:S04]  /*112c0*/  BSSY B2, `(.L_x_2668) ;  /* 0x0000004000027945 */ /* 0x000fe80003800000 */
[----:B----4-:R-:W-:Y:S05]  /*112d0*/  @P2 BRA `(.L_x_2669) ;  /* 0x0000000000082947 */ /* 0x010fea0003800000 */
[----:B------:R-:W4:Y:S02]  /*112e0*/  SYNCS.PHASECHK.TRANS64.TRYWAIT P2, [R15+URZ+0x28c50], R210 ;  /* 0x028c50d20f0075a7 */ /* 0x000f24000804017f */
[----:B----4-:R-:W-:Y:S05]  /*112f0*/  @!P2 BRA `(.L_x_2670) ;  /* 0x000000f000a4a947 */ /* 0x010fea0003800000 */
.L_x_2669:
[----:B------:R-:W-:Y:S05]  /*11300*/  BSYNC B2 ;  /* 0x0000000000027941 */ /* 0x000fea0003800000 */
.L_x_2668:
[----:B------:R-:W-:Y:S01]  /*11310*/  IMAD R164, R18, 0x1000, R197 ;  /* 0x0000100012a47824 */ /* 0x000fe200078e02c5 */
        /* <DEDUP_REMOVED lines=35> */
[----:B--2---:R-:W2:Y:S02]  /*11550*/  FENCE.VIEW.ASYNC.S ;  /* 0x00000000000073c6 */ /* 0x004ea40000000000 */
[----:B--2---:R-:W-:Y:S01]  /*11560*/  NOP ;  /* 0x0000000000007918 */ /* 0x004fe20000000000 */
[----:B------:R-:W-:Y:S06]  /*11570*/  BAR.ARV 0xe, 0x100 ;  /* 0x0384000000007b1d */ /* 0x000fec0000002000 */
[----:B------:R-:W-:Y:S05]  /*11580*/  @!P0 BRA `(.L_x_2671) ;  /* 0x0000000000048947 */ /* 0x000fea0003800000 */
[----:B------:R-:W-:Y:S01]  /*11590*/  BPT.TRAP 0x1 ;  /* 0x000000040000795c */ /* 0x000fe20000300000 */
.L_x_2671:
[----:B01-34-:R-:W-:Y:S02]  /*115a0*/  VIADD R15, R15, 0x28c60 ;  /* 0x00028c600f0f7836 */ /* 0x01bfe40000000000 */
[----:B------:R-:W-:Y:S02]  /*115b0*/  IMAD.MOV.U32 R185, RZ, RZ, R14 ;  /* 0x000000ffffb97224 */ /* 0x000fe400078e000e */
[----:B------:R-:W-:Y:S01]  /*115c0*/  IMAD.MOV.U32 R184, RZ, RZ, R6 ;  /* 0x000000ffffb87224 */ /* 0x000fe200078e0006 */
[----:B------:R-:W-:Y:S01]  /*115d0*/  PRMT R15, R191, 0x654, R15 ;  /* 0x00000654bf0f7816 */ /* 0x000fe2000000000f */
[----:B------:R-:W-:-:S03]  /*115e0*/  IMAD.MOV.U32 R187, RZ, RZ, R18 ;  /* 0x000000ffffbb7224 */ /* 0x000fc600078e0012 */
[----:B------:R0:W-:Y:S01]  /*115f0*/  SYNCS.ARRIVE.TRANS64.RED.A1T0 RZ, [R15+URZ], RZ ;  /* 0x000000ff0fff79a7 */ /* 0x0001e2000810043f */
[----:B------:R-:W-:Y:S05]  /*11600*/  @P1 BRA `(.L_x_2672) ;  /* 0xffffffe400701947 */ /* 0x000fea000383ffff */
[----:B------:R-:W-:Y:S05]  /*11610*/  BSYNC B0 ;  /* 0x0000000000007941 */ /* 0x000fea0003800000 */
.L_x_2659:
[----:B0-----:R-:W-:-:S07]  /*11620*/  IMAD.MOV.U32 R15, RZ, RZ, R209 ;  /* 0x000000ffff0f7224 */ /* 0x001fce00078e00d1 */
.L_x_2658:
[----:B------:R-:W-:Y:S05]  /*11630*/  BSYNC B1 ;  /* 0x0000000000017941 */ /* 0x000fea0003800000 */
.L_x_2657:
[----:B------:R-:W2:Y:S01]  /*11640*/  LDL R20, [R1+0xc] ;  /* 0x00000c0001147983 */ /* 0x000ea20000100800 */
[----:B------:R-:W-:Y:S01]  /*11650*/  BSSY B0, `(.L_x_2673) ;  /* 0x0000256000007945 */ /* 0x000fe20003800000 */
[----:B--2---:R-:W-:-:S13]  /*11660*/  ISETP.GE.AND P1, PT, R15, R20, PT ;  /* 0x000000140f00720c */ /* 0x004fda0003f26270 */
[----:B------:R-:W-:Y:S05]  /*11670*/  @!P1 BRA `(.L_x_2674) ;  /* 0x00000024004c9947 */ /* 0x000fea0003800000 */
[----:B------:R-:W-:Y:S02]  /*11680*/  IMAD.MOV.U32 R186, RZ, RZ, R14 ;  /* 0x000000ffffba7224 */ /* 0x000fe400078e000e */
[----:B------:R-:W-:Y:S02]  /*11690*/  IMAD.MOV.U32 R187, RZ, RZ, R6 ;  /* 0x000000ffffbb7224 */ /* 0x000fe400078e0006 */
[----:B------:R-:W-:-:S07]  /*116a0*/  IMAD.MOV.U32 R185, RZ, RZ, R18 ;  /* 0x000000ffffb97224 */ /* 0x000fce00078e0012 */
.L_x_2695:
[----:B------:R-:W-:-:S05]  /*116b0*/  VIADD R18, R185, 0x1 ;  /* 0x00000001b9127836 */ /* 0x000fca0000000000 */
[----:B------:R-:W-:-:S04]  /*116c0*/  ISETP.NE.AND P1, PT, R18, 0x2, PT ;  /* 0x000000021200780c */ /* 0x000fc80003f25270 */
[----:B------:R-:W-:Y:S02]  /*116d0*/  SEL R6, RZ, 0x1, P1 ;  /* 0x00000001ff067807 */ /* 0x000fe40000800000 */
[----:B------:R-:W-:Y:S02]  /*116e0*/  SEL R18, R18, RZ, P1 ;  /* 0x000000ff12127207 */ /* 0x000fe40000800000 */
[----:B------:R-:W-:Y:S01]  /*116f0*/  LOP3.LUT R19, R19, R6, RZ, 0x3c, !PT ;  /* 0x0000000613137212 */ /* 0x000fe200078e3cff */
[----:B------:R-:W-:Y:S06]  /*11700*/  @!P0 BRA `(.L_x_2675) ;  /* 0x0000000000048947 */ /* 0x000fec0003800000 */
[----:B------:R-:W-:Y:S01]  /*11710*/  BPT.TRAP 0x1 ;  /* 0x000000040000795c */ /* 0x000fe20000300000 */
.L_x_2675:
[----:B------:R-:W-:Y:S01]  /*11720*/  IMAD R20, R18, 0x8, R2 ;  /* 0x0000000812147824 */ /* 0x000fe200078e0202 */
[----:B------:R-:W-:-:S04]  /*11730*/  SHF.L.U32 R184, R19, 0x1f, RZ ;  /* 0x0000001f13b87819 */ /* 0x000fc800000006ff */
[----:B------:R1:W2:Y:S01]  /*11740*/  SYNCS.PHASECHK.TRANS64.TRYWAIT P1, [R20+URZ+0x28c30], R184 ;  /* 0x028c30b8140075a7 */ /* 0x0002a2000802017f */
[----:B------:R-:W-:Y:S05]  /*11750*/  @!P0 BRA `(.L_x_2676) ;  /* 0x0000000000048947 */ /* 0x000fea0003800000 */
[----:B------:R-:W-:Y:S01]  /*11760*/  BPT.TRAP 0x1 ;  /* 0x000000040000795c */ /* 0x000fe20000300000 */
.L_x_2676:
[----:B------:R-:W-:Y:S01]  /*11770*/  BSSY B1, `(.L_x_2677) ;  /* 0x0000006000017945 */ /* 0x000fe20003800000 */
[----:B------:R-:W-:Y:S02]  /*11780*/  IMAD R154, R18, 0x200, R21 ;  /* 0x00000200129a7824 */ /* 0x000fe400078e0215 */
[----:B------:R-:W-:Y:S01]  /*11790*/  IMAD.MOV.U32 R155, RZ, RZ, 0x40000040 ;  /* 0x40000040ff9b7424 */ /* 0x000fe200078e00ff */
[----:B--2---:R-:W-:Y:S06]  /*117a0*/  @P1 BRA `(.L_x_2678) ;  /* 0x0000000000081947 */ /* 0x004fec0003800000 */
[----:B------:R-:W2:Y:S02]  /*117b0*/  SYNCS.PHASECHK.TRANS64.TRYWAIT P1, [R20+URZ+0x28c30], R184 ;  /* 0x028c30b8140075a7 */ /* 0x000ea4000802017f */
[----:B--2---:R-:W-:Y:S05]  /*117c0*/  @!P1 BRA `(.L_x_2679) ;  /* 0x000000ec00849947 */ /* 0x004fea0003800000 */
.L_x_2678:
[----:B------:R-:W-:Y:S05]  /*117d0*/  BSYNC B1 ;  /* 0x0000000000017941 */ /* 0x000fea0003800000 */
.L_x_2677:
        /* <DEDUP_REMOVED lines=36> */
.L_x_2680:
[----:B------:R-:W3:Y:S01]  /*11a20*/  LDL R14, [R1] ;  /* 0x00000000010e7983 */ /* 0x000ee20000100800 */
[----:B------:R-:W4:Y:S01]  /*11a30*/  @P4 LDC R7, c[0x0][0x44c] ;  /* 0x00011300ff074b82 */ /* 0x000f220000000800 */
[----:B------:R-:W-:Y:S01]  /*11a40*/  ULDC UR4, c[0x0][0x9dc] ;  /* 0x0002770000047ab9 */ /* 0x000fe20000000800 */
[----:B------:R-:W-:Y:S01]  /*11a50*/  ULDC UR5, c[0x0][0x9e0] ;  /* 0x0002780000057ab9 */ /* 0x000fe20000000800 */
[----:B------:R-:W-:-:S05]  /*11a60*/  ULOP3.LUT UR4, URZ, UR4, URZ, 0x33, !UPT ;  /* 0x000000043f047292 */ /* 0x000fca000f8e333f */
[----:B------:R-:W5:Y:S01]  /*11a70*/  @P4 LDC R6, c[0x0][0x450] ;  /* 0x00011400ff064b82 */ /* 0x000f620000000800 */
[----:B---3--:R-:W-:Y:S02]  /*11a80*/  IMAD.IADD R222, R14, 0x1, R199 ;  /* 0x000000010ede7824 */ /* 0x008fe400078e02c7 */
[----:B------:R-:W-:Y:S02]  /*11a90*/  IMAD.SHL.U32 R14, R15, 0x40, RZ ;  /* 0x000000400f0e7824 */ /* 0x000fe400078e00ff */
[----:B----4-:R-:W-:-:S03]  /*11aa0*/  @P4 IMAD.HI.U32 R7, R222, R7, RZ ;  /* 0x00000007de074227 */ /* 0x010fc600078e00ff */
[----:B------:R-:W-:Y:S02]  /*11ab0*/  IADD3 R220, -R188, 0x1, -R14 ;  /* 0x00000001bcdc7810 */ /* 0x000fe40007ffe90e */
[----:B-----5:R-:W-:Y:S01]  /*11ac0*/  @P4 SHF.R.U32.HI R222, RZ, R6, R7 ;  /* 0x00000006ffde4219 */ /* 0x020fe20000011607 */
[----:B------:R-:W-:Y:S01]  /*11ad0*/  VIADD R6, R20, 0x28c40 ;  /* 0x00028c4014067836 */ /* 0x000fe20000000000 */
[----:B------:R-:W-:-:S03]  /*11ae0*/  IADD3 R220, -R23, R220, R189 ;  /* 0x000000dc17dc7210 */ /* 0x000fc60007ffe1bd */
[----:B------:R-:W3:Y:S01]  /*11af0*/  SHFL.IDX PT, R223, R222, RZ, 0x1c1f ;  /* 0x001c1fffdedf7589 */ /* 0x000ee200000e0000 */
[----:B------:R-:W-:Y:S01]  /*11b00*/  PRMT R6, R191, 0x654, R6 ;  /* 0x00000654bf067816 */ /* 0x000fe20000000006 */
[C---:B------:R-:W-:Y:S02]  /*11b10*/  VIADD R221, R220.reuse, UR5 ;  /* 0x00000005dcdd7c36 */ /* 0x040fe40008000000 */
[----:B------:R-:W-:Y:S01]  /*11b20*/  VIADD R220, R220, UR4 ;  /* 0x00000004dcdc7c36 */ /* 0x000fe20008000000 */
[----:B------:R4:W-:Y:S01]  /*11b30*/  SYNCS.ARRIVE.TRANS64.RED.A1T0 RZ, [R6+URZ], RZ ;  /* 0x000000ff06ff79a7 */ /* 0x0009e2000810043f */
[--C-:B---3--:R-:W-:Y:S02]  /*11b40*/  IMAD.IADD R210, R221, 0x1, R223.reuse ;  /* 0x00000001ddd27824 */ /* 0x108fe400078e02df */
[----:B0-----:R-:W-:Y:S01]  /*11b50*/  IMAD.IADD R209, R220, 0x1, R223 ;  /* 0x00000001dcd17824 */ /* 0x001fe200078e02df */
[----:B----4-:R-:W-:Y:S06]  /*11b60*/  @!P5 BRA `(.L_x_2681) ;  /* 0x000000000060d947 */ /* 0x010fec0003800000 */
[----:B------:R-:W-:Y:S01]  /*11b70*/  IADD3 R223, -R23, R189, R223 ;  /* 0x000000bd17df7210 */ /* 0x000fe20007ffe1df */
[----:B------:R-:W-:Y:S03]  /*11b80*/  BSSY B1, `(.L_x_2682) ;  /* 0x0000012000017945 */ /* 0x000fe60003800000 */
        /* <DEDUP_REMOVED lines=11> */
.L_x_2683:
[----:B------:R-:W-:Y:S02]  /*11c40*/  ULDC UR4, c[0x0][0x9e4] ;  /* 0x0002790000047ab9 */ /* 0x000fe40000000800 */
[----:B------:R-:W-:-:S05]  /*11c50*/  IMAD.U32 R224, RZ, RZ, UR4 ;  /* 0x00000004ffe07e24 */ /* 0x000fca000f8e00ff */
[----:B------:R-:W-:-:S13]  /*11c60*/  ISETP.NE.AND P1, PT, R224, 0x1, PT ;  /* 0x00000001e000780c */ /* 0x000fda0003f25270 */
[----:B------:R-:W0:Y:S02]  /*11c70*/  @P1 LDC.64 R6, c[0x0][0x9e8] ;  /* 0x00027a00ff061b82 */ /* 0x000e240000000a00 */
[----:B0-----:R-:W-:-:S05]  /*11c80*/  @P1 IMAD.HI.U32 R6, R223, R6, RZ ;  /* 0x00000006df061227 */ /* 0x001fca00078e00ff */
[----:B------:R-:W-:-:S07]  /*11c90*/  @P1 SHF.R.U32.HI R223, RZ, R7, R6 ;  /* 0x00000007ffdf1219 */ /* 0x000fce0000011606 */
.L_x_2684:
[----:B------:R-:W-:Y:S05]  /*11ca0*/  BSYNC B1 ;  /* 0x0000000000017941 */ /* 0x000fea0003800000 */
.L_x_2682:
[----:B------:R-:W-:-:S04]  /*11cb0*/  IMAD R223, R223, R224, -R14 ;  /* 0x000000e0dfdf7224 */ /* 0x000fc800078e0a0e */
[----:B------:R-:W-:-:S05]  /*11cc0*/  IMAD.IADD R223, R223, 0x1, -R188 ;  /* 0x00000001dfdf7824 */ /* 0x000fca00078e0abc */
[----:B------:R-:W-:Y:S02]  /*11cd0*/  VIMNMX R209, R209, R223, !PT ;  /* 0x000000dfd1d17248 */ /* 0x000fe40007fe0100 */
[----:B------:R-:W-:-:S07]  /*11ce0*/  VIADDMNMX R210, R223, R224, R210, PT ;  /* 0x000000e0dfd27246 */ /* 0x000fce00038001d2 */
.L_x_2681:
        /* <DEDUP_REMOVED lines=66> */
.L_x_2687:
[----:B------:R-:W-:Y:S02]  /*12110*/  ULDC UR4, c[0x0][0x9e4] ;  /* 0x0002790000047ab9 */ /* 0x000fe40000000800 */
[----:B------:R-:W-:-:S05]  /*12120*/  IMAD.U32 R209, RZ, RZ, UR4 ;  /* 0x00000004ffd17e24 */ /* 0x000fca000f8e00ff */
[----:B------:R-:W-:-:S13]  /*12130*/  ISETP.NE.AND P2, PT, R209, 0x1, PT ;  /* 0x00000001d100780c */ /* 0x000fda0003f45270 */
[----:B------:R-:W0:Y:S02]  /*12140*/  @P2 LDC.64 R6, c[0x0][0x9e8] ;  /* 0x00027a00ff062b82 */ /* 0x000e240000000a00 */
[----:B0-----:R-:W-:-:S05]  /*12150*/  @P2 IMAD.HI.U32 R6, R222, R6, RZ ;  /* 0x00000006de062227 */ /* 0x001fca00078e00ff */
[----:B------:R-:W-:-:S07]  /*12160*/  @P2 SHF.R.U32.HI R222, RZ, R7, R6 ;  /* 0x00000007ffde2219 */ /* 0x000fce0000011606 */
.L_x_2688:
[----:B------:R-:W-:Y:S05]  /*12170*/  BSYNC B1 ;  /* 0x0000000000017941 */ /* 0x000fea0003800000 */
.L_x_2686:
[----:B------:R-:W-:-:S04]  /*12180*/  IMAD R14, R222, R209, -R14 ;  /* 0x000000d1de0e7224 */ /* 0x000fc800078e0a0e */
[----:B------:R-:W-:-:S05]  /*12190*/  IMAD.IADD R14, R14, 0x1, -R188 ;  /* 0x000000010e0e7824 */ /* 0x000fca00078e0abc */
[----:B------:R-:W-:Y:S02]  /*121a0*/  VIMNMX R220, R220, R14, !PT ;  /* 0x0000000edcdc7248 */ /* 0x000fe40007fe0100 */
[----:B------:R-:W-:-:S07]  /*121b0*/  VIADDMNMX R221, R14, R209, R221, PT ;  /* 0x000000d10edd7246 */ /* 0x000fce00038001dd */
.L_x_2685:
[----:B------:R-:W-:Y:S01]  /*121c0*/  FMNMX.FTZ R6, R152, R187, !PT ;  /* 0x000000bb98067209 */ /* 0x000fe20007810000 */
[----:B------:R-:W-:Y:S01]  /*121d0*/  ULDC UR4, c[0x0][0x988] ;  /* 0x0002620000047ab9 */ /* 0x000fe20000000800 */
        /* <DEDUP_REMOVED lines=18> */
[----:B------:R-:W-:Y:S02]  /*12300*/  ISETP.GT.AND P6, PT, R220, RZ, P1 ;  /* 0x000000ffdc00720c */ /* 0x000fe40000fc4270 */
[----:B------:R-:W-:Y:S02]  /*12310*/  FMNMX.FTZ R6, R172, R6, !PT ;  /* 0x00000006ac067209 */ /* 0x000fe40007810000 */
[----:B------:R-:W-:Y:S02]  /*12320*/  ISETP.GT.AND P3, PT, R220, 0x1, P1 ;  /* 0x00000001dc00780c */ /* 0x000fe40000f64270 */
[----:B------:R-:W-:Y:S02]  /*12330*/  FMNMX.FTZ R6, R173, R6, !PT ;  /* 0x00000006ad067209 */ /* 0x000fe40007810000 */
[----:B------:R-:W-:-:S02]  /*12340*/  ISETP.LT.OR P6, PT, R221, 0x1, P6 ;  /* 0x00000001dd00780c */ /* 0x000fc400037c1670 */
[----:B------:R-:W-:Y:S02]  /*12350*/  FMNMX.FTZ R6, R176, R6, !PT ;  /* 0x00000006b0067209 */ /* 0x000fe40007810000 */
[----:B------:R-:W-:Y:S02]  /*12360*/  ISETP.LT.OR P3, PT, R221, 0x2, P3 ;  /* 0x00000002dd00780c */ /* 0x000fe40001f61670 */
[----:B------:R-:W-:Y:S02]  /*12370*/  FMNMX.FTZ R6, R177, R6, !PT ;  /* 0x00000006b1067209 */ /* 0x000fe40007810000 */
[----:B------:R-:W-:Y:S02]  /*12380*/  FSEL R154, R154, -INF , !P6 ;  /* 0xff8000009a9a7808 */ /* 0x000fe40007000000 */
[----:B------:R-:W-:Y:S02]  /*12390*/  FMNMX.FTZ R6, R180, R6, !PT ;  /* 0x00000006b4067209 */ /* 0x000fe40007810000 */
[----:B------:R-:W-:-:S02]  /*123a0*/  FSEL R155, R155, -INF , !P3 ;  /* 0xff8000009b9b7808 */ /* 0x000fc40005800000 */
[----:B------:R-:W-:Y:S02]  /*123b0*/  FMNMX.FTZ R6, R181, R6, !PT ;  /* 0x00000006b5067209 */ /* 0x000fe40007810000 */
[C---:B------:R-:W-:Y:S02]  /*123c0*/  ISETP.GT.AND P3, PT, R220.reuse, 0x10, P1 ;  /* 0x00000010dc00780c */ /* 0x040fe40000f64270 */
[----:B------:R-:W-:Y:S01]  /*123d0*/  ISETP.GT.AND P6, PT, R220, 0x38, P1 ;  /* 0x00000038dc00780c */ /* 0x000fe20000fc4270 */
[----:B------:R-:W0:Y:S01]  /*123e0*/  SHFL.BFLY PT, R7, R6, 0x2, 0x1f ;  /* 0x0c401f0006077f89 */ /* 0x000e2200000e0000 */
[C---:B------:R-:W-:Y:S02]  /*123f0*/  ISETP.LT.OR P3, PT, R221.reuse, 0x11, P3 ;  /* 0x00000011dd00780c */ /* 0x040fe40001f61670 */
[----:B------:R-:W-:Y:S02]  /*12400*/  ISETP.LT.OR P6, PT, R221, 0x39, P6 ;  /* 0x00000039dd00780c */ /* 0x000fe400037c1670 */
[----:B------:R-:W-:-:S02]  /*12410*/  FSEL R162, R162, -INF , !P3 ;  /* 0xff800000a2a27808 */ /* 0x000fc40005800000 */
[----:B------:R-:W-:Y:S02]  /*12420*/  ISETP.GT.AND P3, PT, R220, 0x19, P1 ;  /* 0x00000019dc00780c */ /* 0x000fe40000f64270 */
[----:B------:R-:W-:Y:S02]  /*12430*/  FSEL R182, R182, -INF , !P6 ;  /* 0xff800000b6b67808 */ /* 0x000fe40007000000 */
[----:B------:R-:W-:-:S04]  /*12440*/  ISETP.LT.OR P3, PT, R221, 0x1a, P3 ;  /* 0x0000001add00780c */ /* 0x000fc80001f61670 */
[----:B------:R-:W-:Y:S02]  /*12450*/  FSEL R167, R167, -INF , !P3 ;  /* 0xff800000a7a77808 */ /* 0x000fe40005800000 */
[----:B------:R-:W-:-:S04]  /*12460*/  ISETP.GT.AND P3, PT, R220, 0x28, P1 ;  /* 0x00000028dc00780c */ /* 0x000fc80000f64270 */
[----:B------:R-:W-:Y:S02]  /*12470*/  ISETP.LT.OR P3, PT, R221, 0x29, P3 ;  /* 0x00000029dd00780c */ /* 0x000fe40001f61670 */
[----:B0-----:R-:W-:-:S05]  /*12480*/  FMNMX.FTZ R6, R6, R7, !PT ;  /* 0x0000000706067209 */ /* 0x001fca0007810000 */
[----:B------:R-:W0:Y:S02]  /*12490*/  SHFL.BFLY PT, R7, R6, 0x1, 0x1f ;  /* 0x0c201f0006077f89 */ /* 0x000e2400000e0000 */
[----:B0-----:R-:W-:-:S04]  /*124a0*/  FMNMX.FTZ R6, R6, R7, !PT ;  /* 0x0000000706067209 */ /* 0x001fc80007810000 */
[----:B------:R-:W-:-:S04]  /*124b0*/  FSETP.NEU.FTZ.AND P2, PT, R6, -INF , PT ;  /* 0xff8000000600780b */ /* 0x000fc80003f5d000 */
[----:B------:R-:W-:-:S05]  /*124c0*/  FSEL R7, R6, RZ, P2 ;  /* 0x000000ff06077208 */ /* 0x000fca0001000000 */
[----:B------:R-:W-:Y:S01]  /*124d0*/  FADD.FTZ R187, -R7, R187 ;  /* 0x000000bb07bb7221 */ /* 0x000fe20000010100 */
[----:B------:R-:W-:-:S04]  /*124e0*/  IMAD.U32 R7, RZ, RZ, UR4 ;  /* 0x00000004ff077e24 */ /* 0x000fc8000f8e00ff */
[----:B------:R-:W-:-:S05]  /*124f0*/  FMUL.FTZ R14, R6, R7 ;  /* 0x00000007060e7220 */ /* 0x000fca0000410000 */
[----:B------:R-:W-:Y:S02]  /*12500*/  FSEL R14, R14, RZ, P2 ;  /* 0x000000ff0e0e7208 */ /* 0x000fe40001000000 */
[----:B------:R-:W-:-:S03]  /*12510*/  ISETP.GT.AND P2, PT, R220, 0x8, P1 ;  /* 0x00000008dc00780c */ /* 0x000fc60000f44270 */
        /* <DEDUP_REMOVED lines=15> */
[-C--:B------:R-:W-:Y:S01]  /*12610*/  FFMA.FTZ R181, R181, R7.reuse, -R14 ;  /* 0x00000007b5b57223 */ /* 0x080fe2000001080e */
[----:B------:R-:W-:Y:S01]  /*12620*/  ISETP.LT.OR P2, PT, R221, 0x9, P2 ;  /* 0x00000009dd00780c */ /* 0x000fe20001741670 */
[----:B------:R-:W-:Y:S01]  /*12630*/  FMUL.FTZ R176, R187, R7 ;  /* 0x00000007bbb07220 */ /* 0x000fe20000410000 */
[----:B------:R-:W-:Y:S01]  /*12640*/  FMNMX.FTZ R14, R154, R186, !PT ;  /* 0x000000ba9a0e7209 */ /* 0x000fe20007810000 */
[----:B------:R-:W-:Y:S01]  /*12650*/  MUFU.EX2 R152, R152 ;  /* 0x0000009800987308 */ /* 0x000fe20000000800 */
[----:B------:R-:W-:-:S02]  /*12660*/  FSEL R158, R158, -INF , !P2 ;  /* 0xff8000009e9e7808 */ /* 0x000fc40005000000 */
[----:B------:R-:W-:Y:S02]  /*12670*/  FMNMX.FTZ R14, R155, R14, !PT ;  /* 0x0000000e9b0e7209 */ /* 0x000fe40007810000 */
[----:B------:R-:W-:Y:S02]  /*12680*/  ISETP.GT.AND P2, PT, R220, 0x11, P1 ;  /* 0x00000011dc00780c */ /* 0x000fe40000f44270 */
[----:B------:R-:W-:Y:S01]  /*12690*/  FMNMX.FTZ R14, R158, R14, !PT ;  /* 0x0000000e9e0e7209 */ /* 0x000fe20007810000 */
[----:B------:R-:W0:Y:S01]  /*126a0*/  MUFU.EX2 R176, R176 ;  /* 0x000000b000b07308 */ /* 0x000e220000000800 */
[----:B------:R-:W-:Y:S02]  /*126b0*/  ISETP.LT.OR P2, PT, R221, 0x12, P2 ;  /* 0x00000012dd00780c */ /* 0x000fe40001741670 */
[----:B------:R-:W-:Y:S02]  /*126c0*/  FMNMX.FTZ R14, R159, R14, !PT ;  /* 0x0000000e9f0e7209 */ /* 0x000fe40007810000 */
[----:B------:R-:W-:-:S02]  /*126d0*/  FSEL R163, R163, -INF , !P2 ;  /* 0xff800000a3a37808 */ /* 0x000fc40005000000 */
[----:B------:R-:W-:Y:S01]  /*126e0*/  FMNMX.FTZ R14, R162, R14, !PT ;  /* 0x0000000ea20e7209 */ /* 0x000fe20007810000 */
[----:B------:R-:W3:Y:S01]  /*126f0*/  MUFU.EX2 R153, R153 ;  /* 0x0000009900997308 */ /* 0x000ee20000000800 */
[----:B------:R-:W-:Y:S02]  /*12700*/  ISETP.GT.AND P2, PT, R220, 0x20, P1 ;  /* 0x00000020dc00780c */ /* 0x000fe40000f44270 */
[----:B------:R-:W-:Y:S02]  /*12710*/  FMNMX.FTZ R14, R163, R14, !PT ;  /* 0x0000000ea30e7209 */ /* 0x000fe40007810000 */
[----:B------:R-:W-:Y:S02]  /*12720*/  ISETP.LT.OR P2, PT, R221, 0x21, P2 ;  /* 0x00000021dd00780c */ /* 0x000fe40001741670 */
[----:B------:R-:W-:Y:S01]  /*12730*/  FMNMX.FTZ R14, R166, R14, !PT ;  /* 0x0000000ea60e7209 */ /* 0x000fe20007810000 */
[----:B------:R-:W4:Y:S01]  /*12740*/  MUFU.EX2 R156, R156 ;  /* 0x0000009c009c7308 */ /* 0x000f220000000800 */
[----:B------:R-:W-:Y:S01]  /*12750*/  FSEL R170, R170, -INF , !P2 ;  /* 0xff800000aaaa7808 */ /* 0x000fe20005000000 */
[----:B0-----:R-:W-:Y:S01]  /*12760*/  FFMA.FTZ R3, R176, R3, R152 ;  /* 0x00000003b0037223 */ /* 0x001fe20000010098 */
[----:B------:R-:W-:Y:S01]  /*12770*/  FMNMX.FTZ R14, R167, R14, !PT ;  /* 0x0000000ea70e7209 */ /* 0x000fe20007810000 */
[-C--:B------:R-:W-:Y:S01]  /*12780*/  FMUL.FTZ R24, R24, R176.reuse ;  /* 0x000000b018187220 */ /* 0x080fe20000410000 */
[----:B------:R-:W-:Y:S01]  /*12790*/  ISETP.GT.AND P2, PT, R220, 0x29, P1 ;  /* 0x00000029dc00780c */ /* 0x000fe20000f44270 */
[----:B------:R-:W-:Y:S01]  /*127a0*/  FMUL.FTZ R25, R25, R176 ;  /* 0x000000b019197220 */ /* 0x000fe20000410000 */
[----:B------:R-:W-:Y:S01]  /*127b0*/  FMNMX.FTZ R14, R170, R14, !PT ;  /* 0x0000000eaa0e7209 */ /* 0x000fe20007810000 */
[----:B------:R-:W0:Y:S01]  /*127c0*/  MUFU.EX2 R157, R157 ;  /* 0x0000009d009d7308 */ /* 0x000e220000000800 */
[C---:B---3--:R-:W-:Y:S01]  /*127d0*/  FADD.FTZ R3, R153.reuse, R3 ;  /* 0x0000000399037221 */ /* 0x048fe20000010000 */
[----:B------:R-:W-:Y:S01]  /*127e0*/  F2FP.BF16.F32.PACK_AB R152, R153, R152 ;  /* 0x000000989998723e */ /* 0x000fe200000010ff */
[-C--:B------:R-:W-:Y:S01]  /*127f0*/  FMUL.FTZ R28, R28, R176.reuse ;  /* 0x000000b01c1c7220 */ /* 0x080fe20000410000 */
[----:B------:R-:W-:Y:S01]  /*12800*/  ISETP.LT.OR P2, PT, R221, 0x2a, P2 ;  /* 0x0000002add00780c */ /* 0x000fe20001741670 */
[-C--:B------:R-:W-:Y:S01]  /*12810*/  FMUL.FTZ R29, R29, R176.reuse ;  /* 0x000000b01d1d7220 */ /* 0x080fe20000410000 */
[----:B------:R-:W-:Y:S01]  /*12820*/  FSEL R153, R174, -INF , !P3 ;  /* 0xff800000ae997808 */ /* 0x000fe20005800000 */
[----:B------:R-:W-:Y:S01]  /*12830*/  FMUL.FTZ R32, R32, R176 ;  /* 0x000000b020207220 */ /* 0x000fe20000410000 */
[----:B------:R-:W-:Y:S01]  /*12840*/  ISETP.GT.AND P3, PT, R220, 0x30, P1 ;  /* 0x00000030dc00780c */ /* 0x000fe20000f64270 */
[----:B------:R-:W3:Y:S01]  /*12850*/  MUFU.EX2 R160, R160 ;  /* 0x000000a000a07308 */ /* 0x000ee20000000800 */
[----:B------:R-:W-:Y:S01]  /*12860*/  FMNMX.FTZ R14, R171, R14, !PT ;  /* 0x0000000eab0e7209 */ /* 0x000fe20007810000 */
[----:B----4-:R-:W-:Y:S01]  /*12870*/  FADD.FTZ R3, R156, R3 ;  /* 0x000000039c037221 */ /* 0x010fe20000010000 */
[----:B------:R-:W-:Y:S01]  /*12880*/  FSEL R175, R175, -INF , !P2 ;  /* 0xff800000afaf7808 */ /* 0x000fe20005000000 */
[-C--:B------:R-:W-:Y:S01]  /*12890*/  FMUL.FTZ R33, R33, R176.reuse ;  /* 0x000000b021217220 */ /* 0x080fe20000410000 */
[----:B------:R-:W-:Y:S01]  /*128a0*/  ISETP.GT.AND P2, PT, R220, 0x31, P1 ;  /* 0x00000031dc00780c */ /* 0x000fe20000f44270 */
[----:B------:R-:W-:Y:S01]  /*128b0*/  FMUL.FTZ R36, R36, R176 ;  /* 0x000000b024247220 */ /* 0x000fe20000410000 */
[----:B------:R-:W-:Y:S01]  /*128c0*/  ISETP.LT.OR P3, PT, R221, 0x31, P3 ;  /* 0x00000031dd00780c */ /* 0x000fe20001f61670 */
[----:B------:R-:W4:Y:S01]  /*128d0*/  MUFU.EX2 R161, R161 ;  /* 0x000000a100a17308 */ /* 0x000f220000000800 */
[----:B------:R-:W-:Y:S01]  /*128e0*/  FMNMX.FTZ R14, R153, R14, !PT ;  /* 0x0000000e990e7209 */ /* 0x000fe20007810000 */
[----:B0-----:R-:W-:Y:S01]  /*128f0*/  FADD.FTZ R3, R157, R3 ;  /* 0x000000039d037221 */ /* 0x001fe20000010000 */
[----:B------:R-:W-:Y:S01]  /*12900*/  ISETP.LT.OR P2, PT, R221, 0x32, P2 ;  /* 0x00000032dd00780c */ /* 0x000fe20001741670 */
[-C--:B------:R-:W-:Y:S01]  /*12910*/  FMUL.FTZ R37, R37, R176.reuse ;  /* 0x000000b025257220 */ /* 0x080fe20000410000 */
[----:B------:R-:W-:Y:S01]  /*12920*/  FSEL R178, R178, -INF , !P3 ;  /* 0xff800000b2b27808 */ /* 0x000fe20005800000 */
[----:B------:R-:W-:Y:S01]  /*12930*/  FMUL.FTZ R40, R40, R176 ;  /* 0x000000b028287220 */ /* 0x000fe20000410000 */
[----:B------:R-:W-:Y:S01]  /*12940*/  FMNMX.FTZ R14, R175, R14, !PT ;  /* 0x0000000eaf0e7209 */ /* 0x000fe20007810000 */
[----:B------:R-:W0:Y:S01]  /*12950*/  MUFU.EX2 R164, R164 ;  /* 0x000000a400a47308 */ /* 0x000e220000000800 */
[----:B------:R-:W-:Y:S01]  /*12960*/  ISETP.GT.AND P1, PT, R220, 0x39, P1 ;  /* 0x00000039dc00780c */ /* 0x000fe20000f24270 */
[----:B---3--:R-:W-:Y:S01]  /*12970*/  FADD.FTZ R3, R160, R3 ;  /* 0x00000003a0037221 */ /* 0x008fe20000010000 */
[----:B------:R-:W-:Y:S01]  /*12980*/  FSEL R179, R179, -INF , !P2 ;  /* 0xff800000b3b37808 */ /* 0x000fe20005000000 */
[----:B------:R-:W-:Y:S01]  /*12990*/  FMUL.FTZ R41, R41, R176 ;  /* 0x000000b029297220 */ /* 0x000fe20000410000 */
[----:B------:R-:W-:Y:S01]  /*129a0*/  FMNMX.FTZ R14, R178, R14, !PT ;  /* 0x0000000eb20e7209 */ /* 0x000fe20007810000 */
[----:B------:R-:W-:Y:S01]  /*129b0*/  FMUL.FTZ R44, R44, R176 ;  /* 0x000000b02c2c7220 */ /* 0x000fe20000410000 */
[----:B------:R-:W-:Y:S01]  /*129c0*/  ISETP.LT.OR P1, PT, R221, 0x3a, P1 ;  /* 0x0000003add00780c */ /* 0x000fe20000f21670 */
[----:B------:R-:W3:Y:S01]  /*129d0*/  MUFU.EX2 R165, R165 ;  /* 0x000000a500a57308 */ /* 0x000ee20000000800 */
[----:B------:R-:W-:Y:S01]  /*129e0*/  FMNMX.FTZ R14, R179, R14, !PT ;  /* 0x0000000eb30e7209 */ /* 0x000fe20007810000 */
[----:B----4-:R-:W-:Y:S01]  /*129f0*/  FADD.FTZ R3, R161, R3 ;  /* 0x00000003a1037221 */ /* 0x010fe20000010000 */
[----:B------:R-:W-:Y:S01]  /*12a00*/  FSEL R183, R183, -INF , !P1 ;  /* 0xff800000b7b77808 */ /* 0x000fe20004800000 */
[----:B------:R-:W-:Y:S01]  /*12a10*/  FMUL.FTZ R45, R45, R176 ;  /* 0x000000b02d2d7220 */ /* 0x000fe20000410000 */
[----:B------:R-:W-:Y:S01]  /*12a20*/  FMNMX.FTZ R14, R182, R14, !PT ;  /* 0x0000000eb60e7209 */ /* 0x000fe20007810000 */
[-C--:B------:R-:W-:Y:S01]  /*12a30*/  FMUL.FTZ R48, R48, R176.reuse ;  /* 0x000000b030307220 */ /* 0x080fe20000410000 */
[----:B------:R-:W-:Y:S01]  /*12a40*/  FMUL.FTZ R49, R49, R176 ;  /* 0x000000b031317220 */ /* 0x000fe20000410000 */
[----:B------:R-:W4:Y:S01]  /*12a50*/  MUFU.EX2 R168, R168 ;  /* 0x000000a800a87308 */ /* 0x000f220000000800 */
[----:B------:R-:W-:Y:S01]  /*12a60*/  FMNMX.FTZ R14, R183, R14, !PT ;  /* 0x0000000eb70e7209 */ /* 0x000fe20007810000 */
[----:B0-----:R-:W-:Y:S01]  /*12a70*/  FADD.FTZ R3, R164, R3 ;  /* 0x00000003a4037221 */ /* 0x001fe20000010000 */
[-C--:B------:R-:W-:Y:S01]  /*12a80*/  FMUL.FTZ R52, R52, R176.reuse ;  /* 0x000000b034347220 */ /* 0x080fe20000410000 */
[-C--:B------:R-:W-:Y:S01]  /*12a90*/  FMUL.FTZ R53, R53, R176.reuse ;  /* 0x000000b035357220 */ /* 0x080fe20000410000 */
[-C--:B------:R-:W-:Y:S01]  /*12aa0*/  FMUL.FTZ R56, R56, R176.reuse ;  /* 0x000000b038387220 */ /* 0x080fe20000410000 */
[----:B------:R-:W0:Y:S01]  /*12ab0*/  SHFL.BFLY PT, R174, R14, 0x2, 0x1f ;  /* 0x0c401f000eae7f89 */ /* 0x000e2200000e0000 */
        /* <DEDUP_REMOVED lines=22> */
[----:B------:R-:W-:Y:S01]  /*12c20*/  FMUL.FTZ R89, R89, R176 ;  /* 0x000000b059597220 */ /* 0x000fe20000410000 */
[----:B0-----:R-:W-:Y:S01]  /*12c30*/  FMNMX.FTZ R14, R14, R174, !PT ;  /* 0x000000ae0e0e7209 */ /* 0x001fe20007810000 */
[-C--:B------:R-:W-:Y:S01]  /*12c40*/  FMUL.FTZ R92, R92, R176.reuse ;  /* 0x000000b05c5c7220 */ /* 0x080fe20000410000 */
[----:B------:R-:W0:Y:S01]  /*12c50*/  MUFU.EX2 R209, R209 ;  /* 0x000000d100d17308 */ /* 0x000e220000000800 */
        /* <DEDUP_REMOVED lines=8> */
[----:B----4-:R-:W-:Y:S01]  /*12ce0*/  FADD.FTZ R3, R173, R3 ;  /* 0x00000003ad037221 */ /* 0x010fe20000010000 */
[-C--:B------:R-:W-:Y:S01]  /*12cf0*/  FMUL.FTZ R104, R104, R176.reuse ;  /* 0x000000b068687220 */ /* 0x080fe20000410000 */
[-C--:B------:R-:W-:Y:S01]  /*12d00*/  FMUL.FTZ R105, R105, R176.reuse ;  /* 0x000000b069697220 */ /* 0x080fe20000410000 */
[-C--:B------:R-:W-:Y:S01]  /*12d10*/  FMUL.FTZ R108, R108, R176.reuse ;  /* 0x000000b06c6c7220 */ /* 0x080fe20000410000 */
[-C--:B------:R-:W-:Y:S01]  /*12d20*/  FMUL.FTZ R109, R109, R176.reuse ;  /* 0x000000b06d6d7220 */ /* 0x080fe20000410000 */
[-C--:B------:R-:W-:Y:S01]  /*12d30*/  FMUL.FTZ R112, R112, R176.reuse ;  /* 0x000000b070707220 */ /* 0x080fe20000410000 */
[-C--:B------:R-:W-:Y:S01]  /*12d40*/  FMUL.FTZ R113, R113, R176.reuse ;  /* 0x000000b071717220 */ /* 0x080fe20000410000 */
        /* <DEDUP_REMOVED lines=12> */
[----:B------:R-:W-:-:S02]  /*12e10*/  IMAD.MOV R174, RZ, RZ, -R201 ;  /* 0x000000ffffae7224 */ /* 0x000fc400078e0ac9 */
[-C--:B------:R-:W-:Y:S01]  /*12e20*/  FMUL.FTZ R132, R132, R176.reuse ;  /* 0x000000b084847220 */ /* 0x080fe20000410000 */
[----:B------:R-:W-:Y:S01]  /*12e30*/  FMUL.FTZ R133, R133, R176 ;  /* 0x000000b085857220 */ /* 0x000fe20000410000 */
[C---:B------:R-:W-:Y:S01]  /*12e40*/  FSETP.NEU.FTZ.AND P1, PT, R14.reuse, -INF , PT ;  /* 0xff8000000e00780b */ /* 0x040fe20003f3d000 */
[-C--:B------:R-:W-:Y:S01]  /*12e50*/  FMUL.FTZ R220, R14, R7.reuse ;  /* 0x000000070edc7220 */ /* 0x080fe20000410000 */
[----:B------:R-:W-:Y:S01]  /*12e60*/  ISETP.NE.AND P2, PT, R188, R174, PT ;  /* 0x000000aebc00720c */ /* 0x000fe20003f45270 */
[-C--:B------:R-:W-:Y:S01]  /*12e70*/  FMUL.FTZ R136, R136, R176.reuse ;  /* 0x000000b088887220 */ /* 0x080fe20000410000 */
[----:B------:R-:W-:Y:S01]  /*12e80*/  FSEL R174, R14, RZ, P1 ;  /* 0x000000ff0eae7208 */ /* 0x000fe20000800000 */
[-C--:B------:R-:W-:Y:S01]  /*12e90*/  FMUL.FTZ R137, R137, R176.reuse ;  /* 0x000000b089897220 */ /* 0x080fe20000410000 */
[----:B------:R-:W-:Y:S01]  /*12ea0*/  FSEL R220, R220, RZ, P1 ;  /* 0x000000ffdcdc7208 */ /* 0x000fe20000800000 */
[-C--:B------:R-:W-:Y:S01]  /*12eb0*/  FMUL.FTZ R140, R140, R176.reuse ;  /* 0x000000b08c8c7220 */ /* 0x080fe20000410000 */
[-C--:B------:R-:W-:Y:S01]  /*12ec0*/  FMUL.FTZ R141, R141, R176.reuse ;  /* 0x000000b08d8d7220 */ /* 0x080fe20000410000 */
[----:B------:R-:W-:Y:S01]  /*12ed0*/  FADD.FTZ R174, -R174, R186 ;  /* 0x000000baaeae7221 */ /* 0x000fe20000010100 */
[----:B------:R-:W-:Y:S01]  /*12ee0*/  FMUL.FTZ R144, R144, R176 ;  /* 0x000000b090907220 */ /* 0x000fe20000410000 */
[-CC-:B------:R-:W-:Y:S01]  /*12ef0*/  FFMA.FTZ R186, R155, R7.reuse, -R220.reuse ;  /* 0x000000079bba7223 */ /* 0x180fe200000108dc */
[-CC-:B------:R-:W-:Y:S01]  /*12f00*/  FFMA.FTZ R155, R158, R7.reuse, -R220.reuse ;  /* 0x000000079e9b7223 */ /* 0x180fe200000108dc */
[-C--:B------:R-:W-:Y:S01]  /*12f10*/  FMUL.FTZ R174, R174, R7.reuse ;  /* 0x00000007aeae7220 */ /* 0x080fe20000410000 */
[----:B------:R-:W-:Y:S01]  /*12f20*/  FFMA.FTZ R159, R159, R7, -R220 ;  /* 0x000000079f9f7223 */ /* 0x000fe200000108dc */
[----:B------:R-:W-:-:S02]  /*12f30*/  @!P2 IMAD R185, R185, 0x40, R198 ;  /* 0x00000040b9b9a824 */ /* 0x000fc400078e02c6 */
[-CC-:B------:R-:W-:Y:S01]  /*12f40*/  FFMA.FTZ R187, R162, R7.reuse, -R220.reuse ;  /* 0x00000007a2bb7223 */ /* 0x180fe200000108dc */
[----:B------:R-:W-:Y:S01]  /*12f50*/  MUFU.EX2 R186, R186 ;  /* 0x000000ba00ba7308 */ /* 0x000fe20000000800 */
[-C--:B------:R-:W-:Y:S01]  /*12f60*/  FFMA.FTZ R163, R163, R7.reuse, -R220 ;  /* 0x00000007a3a37223 */ /* 0x080fe200000108dc */
[----:B------:R-:W-:Y:S02]  /*12f70*/  @!P2 IMAD R185, R185, 0x4, R2 ;  /* 0x00000004b9b9a824 */ /* 0x000fe400078e0202 */
[-CC-:B------:R-:W-:Y:S01]  /*12f80*/  FFMA.FTZ R153, R153, R7.reuse, -R220.reuse ;  /* 0x0000000799997223 */ /* 0x180fe200000108dc */
[----:B------:R-:W-:Y:S01]  /*12f90*/  F2FP.BF16.F32.PACK_AB R158, R165, R164 ;  /* 0x000000a4a59e723e */ /* 0x000fe200000010ff */
[-CC-:B------:R-:W-:Y:S01]  /*12fa0*/  FFMA.FTZ R210, R166, R7.reuse, -R220.reuse ;  /* 0x00000007a6d27223 */ /* 0x180fe200000108dc */
[-CC-:B------:R-:W-:Y:S01]  /*12fb0*/  FFMA.FTZ R167, R167, R7.reuse, -R220.reuse ;  /* 0x00000007a7a77223 */ /* 0x180fe200000108dc */
[----:B------:R-:W-:Y:S01]  /*12fc0*/  @!P2 STS [R185+0x28800], R176 ;  /* 0x028800b0b900a388 */ /* 0x000fe20000000800 */
[----:B------:R-:W0:Y:S01]  /*12fd0*/  MUFU.EX2 R174, R174 ;  /* 0x000000ae00ae7308 */ /* 0x000e220000000800 */
        /* <DEDUP_REMOVED lines=8> */
[----:B------:R-:W-:Y:S01]  /*13060*/  F2FP.BF16.F32.PACK_AB R162, R173, R172 ;  /* 0x000000acada2723e */ /* 0x000fe200000010ff */
[-C--:B------:R-:W-:Y:S01]  /*13070*/  FMUL.FTZ R145, R145, R176.reuse ;  /* 0x000000b091917220 */ /* 0x080fe20000410000 */
[----:B------:R-:W-:Y:S01]  /*13080*/  F2FP.BF16.F32.PACK_AB R164, R177, R209 ;  /* 0x000000d1b1a4723e */ /* 0x000fe200000010ff */
[-C--:B------:R-:W-:Y:S01]  /*13090*/  FMUL.FTZ R148, R148, R176.reuse ;  /* 0x000000b094947220 */ /* 0x080fe20000410000 */
[----:B------:R-:W-:-:S03]  /*130a0*/  FMUL.FTZ R149, R149, R176 ;  /* 0x000000b095957220 */ /* 0x000fc60000410000 */
[----:B------:R-:W-:Y:S01]  /*130b0*/  MUFU.EX2 R159, R159 ;  /* 0x0000009f009f7308 */ /* 0x000fe20000000800 */
[----:B0-----:R0:W-:Y:S01]  /*130c0*/  @!P2 STS [R185+0x28820], R174 ;  /* 0x028820aeb900a388 */ /* 0x0011e20000000800 */
        /* <DEDUP_REMOVED lines=9> */
[----:B0-----:R-:W-:Y:S01]  /*13160*/  FFMA.FTZ R185, R154, R7, -R220 ;  /* 0x000000079ab97223 */ /* 0x001fe200000108dc */
[----:B------:R-:W-:Y:S01]  /*13170*/  F2FP.BF16.F32.PACK_AB R154, R157, R156 ;  /* 0x0000009c9d9a723e */ /* 0x000fe200000010ff */
[----:B------:R-:W-:Y:S01]  /*13180*/  FMUL.FTZ R42, R42, R174 ;  /* 0x000000ae2a2a7220 */ /* 0x000fe20000410000 */
[----:B------:R-:W-:Y:S01]  /*13190*/  F2FP.BF16.F32.PACK_AB R156, R161, R160 ;  /* 0x000000a0a19c723e */ /* 0x000fe200000010ff */
[----:B------:R-:W-:Y:S01]  /*131a0*/  FMUL.FTZ R43, R43, R174 ;  /* 0x000000ae2b2b7220 */ /* 0x000fe20000410000 */
        /* <DEDUP_REMOVED lines=25> */
[----:B0-----:R-:W-:Y:S01]  /*13340*/  FFMA.FTZ R165, R174, R0, R185 ;  /* 0x00000000aea57223 */ /* 0x001fe200000100b9 */
        /* <DEDUP_REMOVED lines=15> */
[----:B0-----:R-:W-:Y:S01]  /*13440*/  FADD.FTZ R153, R186, R165 ;  /* 0x000000a5ba997221 */ /* 0x001fe20000010000 */
[-C--:B------:R-:W-:Y:S01]  /*13450*/  FMUL.FTZ R111, R111, R174.reuse ;  /* 0x000000ae6f6f7220 */ /* 0x080fe20000410000 */
[-C--:B------:R-:W-:Y:S01]  /*13460*/  FMUL.FTZ R114, R114, R174.reuse ;  /* 0x000000ae72727220 */ /* 0x080fe20000410000 */
[-C--:B------:R-:W-:Y:S01]  /*13470*/  FMUL.FTZ R115, R115, R174.reuse ;  /* 0x000000ae73737220 */ /* 0x080fe20000410000 */
[----:B------:R-:W-:Y:S01]  /*13480*/  FADD.FTZ R153, R155, R153 ;  /* 0x000000999b997221 */ /* 0x000fe20000010000 */
[C---:B------:R-:W-:Y:S01]  /*13490*/  F2FP.BF16.F32.PACK_AB R155, R159.reuse, R155 ;  /* 0x0000009b9f9b723e */ /* 0x040fe200000010ff */
[----:B------:R-:W-:Y:S01]  /*134a0*/  FMUL.FTZ R118, R118, R174 ;  /* 0x000000ae76767220 */ /* 0x000fe20000410000 */
[----:B------:R-:W0:Y:S01]  /*134b0*/  MUFU.EX2 R171, R171 ;  /* 0x000000ab00ab7308 */ /* 0x000e220000000800 */
[----:B------:R-:W-:Y:S01]  /*134c0*/  FADD.FTZ R153, R159, R153 ;  /* 0x000000999f997221 */ /* 0x000fe20000010000 */
[----:B---3--:R-:W-:Y:S01]  /*134d0*/  F2FP.BF16.F32.PACK_AB R159, R167, R210 ;  /* 0x000000d2a79f723e */ /* 0x008fe200000010ff */
[-C--:B------:R-:W-:Y:S01]  /*134e0*/  FMUL.FTZ R119, R119, R174.reuse ;  /* 0x000000ae77777220 */ /* 0x080fe20000410000 */
[-C--:B------:R-:W-:Y:S01]  /*134f0*/  FMUL.FTZ R122, R122, R174.reuse ;  /* 0x000000ae7a7a7220 */ /* 0x080fe20000410000 */
[----:B------:R-:W-:Y:S01]  /*13500*/  FADD.FTZ R153, R157, R153 ;  /* 0x000000999d997221 */ /* 0x000fe20000010000 */
[----:B------:R-:W-:Y:S01]  /*13510*/  F2FP.BF16.F32.PACK_AB R157, R163, R157 ;  /* 0x0000009da39d723e */ /* 0x000fe200000010ff */
[-C--:B------:R-:W-:Y:S01]  /*13520*/  FMUL.FTZ R123, R123, R174.reuse ;  /* 0x000000ae7b7b7220 */ /* 0x080fe20000410000 */
[----:B------:R-:W3:Y:S01]  /*13530*/  MUFU.EX2 R175, R175 ;  /* 0x000000af00af7308 */ /* 0x000ee20000000800 */
[----:B------:R-:W-:Y:S01]  /*13540*/  FADD.FTZ R168, R163, R153 ;  /* 0x00000099a3a87221 */ /* 0x000fe20000010000 */
[----:B------:R-:W-:Y:S01]  /*13550*/  F2FP.BF16.F32.PACK_AB R153, R186, R185 ;  /* 0x000000b9ba99723e */ /* 0x000fe200000010ff */
[----:B------:R-:W-:Y:S01]  /*13560*/  BAR.SYNC.DEFER_BLOCKING 0xf, 0x100 ;  /* 0x03c4000000007b1d */ /* 0x000fe20000010000 */
[-C--:B------:R-:W-:Y:S01]  /*13570*/  FMUL.FTZ R126, R126, R174.reuse ;  /* 0x000000ae7e7e7220 */ /* 0x080fe20000410000 */
[----:B------:R-:W-:Y:S01]  /*13580*/  FADD.FTZ R168, R210, R168 ;  /* 0x000000a8d2a87221 */ /* 0x000fe20000010000 */
[-C--:B------:R-:W-:Y:S01]  /*13590*/  FMUL.FTZ R127, R127, R174.reuse ;  /* 0x000000ae7f7f7220 */ /* 0x080fe20000410000 */
[-C--:B------:R-:W-:Y:S01]  /*135a0*/  FMUL.FTZ R130, R130, R174.reuse ;  /* 0x000000ae82827220 */ /* 0x080fe20000410000 */
[-C--:B------:R-:W-:Y:S01]  /*135b0*/  FMUL.FTZ R131, R131, R174.reuse ;  /* 0x000000ae83837220 */ /* 0x080fe20000410000 */
[----:B------:R-:W-:Y:S01]  /*135c0*/  FADD.FTZ R168, R167, R168 ;  /* 0x000000a8a7a87221 */ /* 0x000fe20000010000 */
[----:B------:R-:W5:Y:S01]  /*135d0*/  MUFU.EX2 R165, R178 ;  /* 0x000000b200a57308 */ /* 0x000f620000000800 */
[-C--:B------:R-:W-:Y:S01]  /*135e0*/  FMUL.FTZ R134, R134, R174.reuse ;  /* 0x000000ae86867220 */ /* 0x080fe20000410000 */
[-C--:B------:R-:W-:Y:S01]  /*135f0*/  FMUL.FTZ R135, R135, R174.reuse ;  /* 0x000000ae87877220 */ /* 0x080fe20000410000 */
[----:B----4-:R-:W-:Y:S01]  /*13600*/  FADD.FTZ R168, R161, R168 ;  /* 0x000000a8a1a87221 */ /* 0x010fe20000010000 */
[----:B0-----:R-:W-:Y:S01]  /*13610*/  F2FP.BF16.F32.PACK_AB R161, R171, R161 ;  /* 0x000000a1aba1723e */ /* 0x001fe200000010ff */
[-C--:B------:R-:W-:Y:S01]  /*13620*/  FMUL.FTZ R138, R138, R174.reuse ;  /* 0x000000ae8a8a7220 */ /* 0x080fe20000410000 */
[----:B------:R-:W-:Y:S01]  /*13630*/  FMUL.FTZ R139, R139, R174 ;  /* 0x000000ae8b8b7220 */ /* 0x000fe20000410000 */
[----:B------:R-:W-:Y:S01]  /*13640*/  FADD.FTZ R168, R171, R168 ;  /* 0x000000a8aba87221 */ /* 0x000fe20000010000 */
[----:B------:R-:W0:Y:S01]  /*13650*/  MUFU.EX2 R166, R180 ;  /* 0x000000b400a67308 */ /* 0x000e220000000800 */
[----:B---3--:R-:W-:Y:S01]  /*13660*/  F2FP.BF16.F32.PACK_AB R163, R175, R0 ;  /* 0x00000000afa3723e */ /* 0x008fe200000010ff */
[-C--:B------:R-:W-:Y:S01]  /*13670*/  FMUL.FTZ R142, R142, R174.reuse ;  /* 0x000000ae8e8e7220 */ /* 0x080fe20000410000 */
[----:B------:R-:W-:Y:S01]  /*13680*/  FADD.FTZ R168, R0, R168 ;  /* 0x000000a800a87221 */ /* 0x000fe20000010000 */
[-C--:B------:R-:W-:Y:S01]  /*13690*/  FMUL.FTZ R143, R143, R174.reuse ;  /* 0x000000ae8f8f7220 */ /* 0x080fe20000410000 */
[-C--:B------:R-:W-:Y:S01]  /*136a0*/  FMUL.FTZ R146, R146, R174.reuse ;  /* 0x000000ae92927220 */ /* 0x080fe20000410000 */
[-C--:B------:R-:W-:Y:S01]  /*136b0*/  FMUL.FTZ R147, R147, R174.reuse ;  /* 0x000000ae93937220 */ /* 0x080fe20000410000 */
[----:B------:R-:W-:Y:S01]  /*136c0*/  FADD.FTZ R168, R175, R168 ;  /* 0x000000a8afa87221 */ /* 0x000fe20000010000 */
[----:B------:R-:W3:Y:S01]  /*136d0*/  MUFU.EX2 R179, R179 ;  /* 0x000000b300b37308 */ /* 0x000ee20000000800 */
[----:B------:R4:W-:Y:S01]  /*136e0*/  STSM.16.M88.4 [R202+0x26800], R152 ;  /* 0x02680098ca007844 */ /* 0x0009e20000000200 */
[-C--:B------:R-:W-:Y:S01]  /*136f0*/  FMUL.FTZ R150, R150, R174.reuse ;  /* 0x000000ae96967220 */ /* 0x080fe20000410000 */
[----:B-----5:R-:W-:Y:S01]  /*13700*/  FADD.FTZ R168, R165, R168 ;  /* 0x000000a8a5a87221 */ /* 0x020fe20000010000 */
[----:B------:R-:W-:Y:S01]  /*13710*/  FMUL.FTZ R151, R151, R174 ;  /* 0x000000ae97977220 */ /* 0x000fe20000410000 */
[----:B------:R4:W-:Y:S03]  /*13720*/  STSM.16.M88.4 [R203], R156 ;  /* 0x0000009ccb007844 */ /* 0x0009e60000000200 */
[----:B------:R-:W5:Y:S01]  /*13730*/  MUFU.EX2 R182, R182 ;  /* 0x000000b600b67308 */ /* 0x000f620000000800 */
[----:B0-----:R-:W-:Y:S01]  /*13740*/  FADD.FTZ R3, R166, R3 ;  /* 0x00000003a6037221 */ /* 0x001fe20000010000 */
[C---:B------:R-:W-:Y:S01]  /*13750*/  F2FP.BF16.F32.PACK_AB R166, R181.reuse, R166 ;  /* 0x000000a6b5a6723e */ /* 0x040fe200000010ff */
[----:B------:R4:W-:Y:S02]  /*13760*/  STSM.16.M88.4 [R205], R160 ;  /* 0x000000a0cd007844 */ /* 0x0009e40000000200 */
[----:B------:R-:W-:-:S03]  /*13770*/  FADD.FTZ R3, R181, R3 ;  /* 0x00000003b5037221 */ /* 0x000fc60000010000 */
[----:B------:R-:W0:Y:S01]  /*13780*/  MUFU.EX2 R183, R183 ;  /* 0x000000b700b77308 */ /* 0x000e220000000800 */
[C---:B---3--:R-:W-:Y:S01]  /*13790*/  FADD.FTZ R168, R179.reuse, R168 ;  /* 0x000000a8b3a87221 */ /* 0x048fe20000010000 */
[----:B------:R-:W-:-:S03]  /*137a0*/  F2FP.BF16.F32.PACK_AB R165, R179, R165 ;  /* 0x000000a5b3a5723e */ /* 0x000fc600000010ff */
[----:B-----5:R-:W-:Y:S01]  /*137b0*/  FADD.FTZ R168, R182, R168 ;  /* 0x000000a8b6a87221 */ /* 0x020fe20000010000 */
[----:B0-----:R-:W-:-:S03]  /*137c0*/  F2FP.BF16.F32.PACK_AB R167, R183, R182 ;  /* 0x000000b6b7a7723e */ /* 0x001fc600000010ff */
[----:B------:R-:W-:Y:S02]  /*137d0*/  FADD.FTZ R0, R183, R168 ;  /* 0x000000a8b7007221 */ /* 0x000fe40000010000 */
[----:B------:R4:W-:Y:S01]  /*137e0*/  STSM.16.M88.4 [R204], R164 ;  /* 0x000000a4cc007844 */ /* 0x0009e20000000200 */
[----:B------:R-:W-:Y:S05]  /*137f0*/  @!P0 BRA `(.L_x_2689) ;  /* 0x0000000000048947 */ /* 0x000fea0003800000 */
[----:B------:R-:W-:Y:S01]  /*13800*/  BPT.TRAP 0x1 ;  /* 0x000000040000795c */ /* 0x000fe20000300000 */
.L_x_2689:
[----:B------:R0:W3:Y:S01]  /*13810*/  SYNCS.PHASECHK.TRANS64.TRYWAIT P1, [R20+URZ+0x28c50], R184 ;  /* 0x028c50b8140075a7 */ /* 0x0000e2000802017f */
[----:B------:R-:W-:Y:S05]  /*13820*/  @!P0 BRA `(.L_x_2690) ;  /* 0x0000000000048947 */ /* 0x000fea0003800000 */
[----:B------:R-:W-:Y:S01]  /*13830*/  BPT.TRAP 0x1 ;  /* 0x000000040000795c */ /* 0x000fe20000300000 */
.L_x_2690:
[----:B------:R-:W-:Y:S04]  /*13840*/  BSSY B1, `(.L_x_2691) ;  /* 0x0000004000017945 */ /* 0x000fe80003800000 */
[----:B---3--:R-:W-:Y:S05]  /*13850*/  @P1 BRA `(.L_x_2692) ;  /* 0x0000000000081947 */ /* 0x008fea0003800000 */
[----:B------:R-:W3:Y:S02]  /*13860*/  SYNCS.PHASECHK.TRANS64.TRYWAIT P1, [R20+URZ+0x28c50], R184 ;  /* 0x028c50b8140075a7 */ /* 0x000ee4000802017f */
[----:B---3--:R-:W-:Y:S05]  /*13870*/  @!P1 BRA `(.L_x_2693) ;  /* 0x000000cc006c9947 */ /* 0x008fea0003800000 */
.L_x_2692:
[----:B------:R-:W-:Y:S05]  /*13880*/  BSYNC B1 ;  /* 0x0000000000017941 */ /* 0x000fea0003800000 */
.L_x_2691:
        /* <DEDUP_REMOVED lines=8> */
[----:B----4-:R-:W-:Y:S01]  /*13910*/  VIADD R152, R168, 0x80 ;  /* 0x00000080a8987836 */ /* 0x010fe20000000000 */
        /* <DEDUP_REMOVED lines=31> */
.L_x_2694:
[----:B------:R-:W4:Y:S01]  /*13b10*/  LDL R152, [R1+0xc] ;  /* 0x00000c0001987983 */ /* 0x000f220000100800 */
[----:B0123--:R-:W-:Y:S02]  /*13b20*/  VIADD R20, R20, 0x28c60 ;  /* 0x00028c6014147836 */ /* 0x00ffe40000000000 */
[----:B------:R-:W-:Y:S02]  /*13b30*/  IMAD.MOV.U32 R186, RZ, RZ, R14 ;  /* 0x000000ffffba7224 */ /* 0x000fe400078e000e */
[----:B------:R-:W-:Y:S01]  /*13b40*/  IMAD.MOV.U32 R187, RZ, RZ, R6 ;  /* 0x000000ffffbb7224 */ /* 0x000fe200078e0006 */
[----:B------:R-:W-:Y:S01]  /*13b50*/  PRMT R20, R191, 0x654, R20 ;  /* 0x00000654bf147816 */ /* 0x000fe20000000014 */
[----:B------:R-:W-:-:S03]  /*13b60*/  IMAD.MOV.U32 R185, RZ, RZ, R18 ;  /* 0x000000ffffb97224 */ /* 0x000fc600078e0012 */
[----:B------:R1:W-:Y:S01]  /*13b70*/  SYNCS.ARRIVE.TRANS64.RED.A1T0 RZ, [R20+URZ], RZ ;  /* 0x000000ff14ff79a7 */ /* 0x0003e2000810043f */
[C---:B----4-:R-:W-:Y:S01]  /*13b80*/  ISETP.GT.AND P1, PT, R15.reuse, R152, PT ;  /* 0x000000980f00720c */ /* 0x050fe20003f24270 */
[----:B------:R-:W-:-:S12]  /*13b90*/  VIADD R15, R15, 0xffffffff ;  /* 0xffffffff0f0f7836 */ /* 0x000fd80000000000 */
[----:B-1----:R-:W-:Y:S05]  /*13ba0*/  @P1 BRA `(.L_x_2695) ;  /* 0xffffffd800c01947 */ /* 0x002fea000383ffff */
.L_x_2674:
[----:B------:R-:W-:Y:S05]  /*13bb0*/  BSYNC B0 ;  /* 0x0000000000007941 */ /* 0x000fea0003800000 */
.L_x_2673:
[----:B------:R-:W2:Y:S04]  /*13bc0*/  LDL.LU R20, [R1+0x54] ;  /* 0x0000540001147983 */ /* 0x000ea80000300800 */
[----:B------:R-:W1:Y:S04]  /*13bd0*/  SHFL.BFLY PT, R4, R3, 0x2, 0x1f ;  /* 0x0c401f0003047f89 */ /* 0x000e6800000e0000 */
[----:B------:R-:W3:Y:S01]  /*13be0*/  SHFL.BFLY PT, R5, R0, 0x2, 0x1f ;  /* 0x0c401f0000057f89 */ /* 0x000ee200000e0000 */
[----:B-1----:R-:W-:Y:S01]  /*13bf0*/  FADD.FTZ R4, R4, R3 ;  /* 0x0000000304047221 */ /* 0x002fe20000010000 */
[----:B---3--:R-:W-:Y:S01]  /*13c00*/  FADD.FTZ R8, R5, R0 ;  /* 0x0000000005087221 */ /* 0x008fe20000010000 */
[----:B------:R-:W-:-:S03]  /*13c10*/  IMAD.MOV.U32 R0, RZ, RZ, -0x800000 ;  /* 0xff800000ff007424 */ /* 0x000fc600078e00ff */
[----:B------:R-:W1:Y:S04]  /*13c20*/  SHFL.BFLY PT, R5, R4, 0x1, 0x1f ;  /* 0x0c201f0004057f89 */ /* 0x000e6800000e0000 */
[----:B------:R-:W3:Y:S01]  /*13c30*/  SHFL.BFLY PT, R9, R8, 0x1, 0x1f ;  /* 0x0c201f0008097f89 */ /* 0x000ee200000e0000 */
[----:B-1----:R-:W-:Y:S01]  /*13c40*/  FADD.FTZ R11, R4, R5 ;  /* 0x00000005040b7221 */ /* 0x002fe20000010000 */
[----:B---3--:R-:W-:Y:S01]  /*13c50*/  FADD.FTZ R12, R8, R9 ;  /* 0x00000009080c7221 */ /* 0x008fe20000010000 */
[----:B------:R-:W-:Y:S08]  /*13c60*/  BAR.ARV 0x8, 0x100 ;  /* 0x0204000000007b1d */ /* 0x000ff00000002000 */
[----:B------:R-:W-:Y:S01]  /*13c70*/  BAR.SYNC.DEFER_BLOCKING 0xf, 0x100 ;  /* 0x03c4000000007b1d */ /* 0x000fe20000010000 */
[----:B------:R-:W-:-:S02]  /*13c80*/  FSETP.NE.FTZ.AND P0, PT, R11, RZ, PT ;  /* 0x000000ff0b00720b */ /* 0x000fc40003f15000 */
[----:B------:R-:W-:-:S11]  /*13c90*/  FSETP.NE.FTZ.AND P1, PT, R12, RZ, PT ;  /* 0x000000ff0c00720b */ /* 0x000fd60003f35000 */
[----:B------:R-:W1:Y:S01]  /*13ca0*/  @P0 MUFU.LG2 R5, R11 ;  /* 0x0000000b00050308 */ /* 0x000e620000000c00 */
[C---:B------:R-:W-:Y:S01]  /*13cb0*/  @P0 FMUL.FTZ R3, R7.reuse, 0.69314718246459960938 ;  /* 0x3f31721807030820 */ /* 0x040fe20000410000 */
[----:B------:R-:W-:-:S06]  /*13cc0*/  @P1 FMUL.FTZ R4, R7, 0.69314718246459960938 ;  /* 0x3f31721807041820 */ /* 0x000fcc0000410000 */
[----:B------:R-:W3:Y:S01]  /*13cd0*/  @P1 MUFU.LG2 R9, R12 ;  /* 0x0000000c00091308 */ /* 0x000ee20000000c00 */
[----:B-1----:R-:W-:Y:S01]  /*13ce0*/  @P0 FMUL.FTZ R10, R5, 0.69314718246459960938 ;  /* 0x3f317218050a0820 */ /* 0x002fe20000410000 */
[----:B------:R-:W-:-:S03]  /*13cf0*/  IMAD.MOV R5, RZ, RZ, -R201 ;  /* 0x000000ffff057224 */ /* 0x000fc600078e0ac9 */
[----:B------:R-:W-:Y:S01]  /*13d00*/  @P0 FFMA.FTZ R0, R3, R6, R10 ;  /* 0x0000000603000223 */ /* 0x000fe2000001000a */
[----:B------:R-:W-:Y:S01]  /*13d10*/  IMAD.MOV.U32 R3, RZ, RZ, -0x800000 ;  /* 0xff800000ff037424 */ /* 0x000fe200078e00ff */
[----:B------:R-:W-:Y:S01]  /*13d20*/  ISETP.NE.AND P2, PT, R188, R5, PT ;  /* 0x00000005bc00720c */ /* 0x000fe20003f45270 */
[----:B------:R-:W-:Y:S02]  /*13d30*/  IMAD.MOV.U32 R6, RZ, RZ, RZ ;  /* 0x000000ffff067224 */ /* 0x000fe400078e00ff */
[----:B---3--:R-:W-:-:S04]  /*13d40*/  @P1 FMUL.FTZ R9, R9, 0.69314718246459960938 ;  /* 0x3f31721809091820 */ /* 0x008fc80000410000 */
[----:B------:R-:W-:Y:S01]  /*13d50*/  @P1 FFMA.FTZ R3, R4, R14, R9 ;  /* 0x0000000e04031223 */ /* 0x000fe20000010009 */
[----:B------:R-:W-:Y:S01]  /*13d60*/  IMAD.MOV.U32 R4, RZ, RZ, RZ ;  /* 0x000000ffff047224 */ /* 0x000fe200078e00ff */
[----:B------:R-:W1:Y:S04]  /*13d70*/  @P1 MUFU.RCP R6, R12 ;  /* 0x0000000c00061308 */ /* 0x000e680000001000 */
[C---:B------:R-:W-:Y:S02]  /*13d80*/  @!P2 IMAD R5, R18.reuse, 0x40, R198 ;  /* 0x000000401205a824 */ /* 0x040fe400078e02c6 */
[----:B------:R-:W-:Y:S02]  /*13d90*/  VIADD R18, R18, 0x1 ;  /* 0x0000000112127836 */ /* 0x000fe40000000000 */
[----:B------:R3:W4:Y:S01]  /*13da0*/  @P0 MUFU.RCP R4, R11 ;  /* 0x0000000b00040308 */ /* 0x0007220000001000 */
[----:B------:R-:W-:Y:S01]  /*13db0*/  @!P2 IMAD R5, R5, 0x4, R2 ;  /* 0x000000040505a824 */ /* 0x000fe200078e0202 */
[----:B------:R-:W-:-:S02]  /*13dc0*/  PLOP3.LUT P0, PT, PT, PT, PT, 0x8, 0x0 ;  /* 0x000000000000781c */ /* 0x000fc40003f0e170 */
[----:B------:R-:W-:-:S04]  /*13dd0*/  ISETP.NE.AND P1, PT, R18, 0x2, PT ;  /* 0x000000021200780c */ /* 0x000fc80003f25270 */
[----:B------:R-:W-:Y:S01]  /*13de0*/  SEL R2, RZ, 0x1, P1 ;  /* 0x00000001ff027807 */ /* 0x000fe20000800000 */
[----:B-1----:R-:W-:Y:S01]  /*13df0*/  @!P2 STS [R5+0x28820], R6 ;  /* 0x028820060500a388 */ /* 0x002fe20000000800 */
[-C--:B------:R-:W-:Y:S01]  /*13e00*/  FMUL.FTZ R9, R27, R6.reuse ;  /* 0x000000061b097220 */ /* 0x080fe20000410000 */
[-C--:B---3--:R-:W-:Y:S01]  /*13e10*/  FMUL.FTZ R11, R30, R6.reuse ;  /* 0x000000061e0b7220 */ /* 0x088fe20000410000 */
[-C--:B------:R-:W-:Y:S01]  /*13e20*/  FMUL.FTZ R31, R31, R6.reuse ;  /* 0x000000061f1f7220 */ /* 0x080fe20000410000 */
[-C--:B------:R-:W-:Y:S01]  /*13e30*/  FMUL.FTZ R34, R34, R6.reuse ;  /* 0x0000000622227220 */ /* 0x080fe20000410000 */
[-C--:B------:R-:W-:Y:S01]  /*13e40*/  FMUL.FTZ R7, R38, R6.reuse ;  /* 0x0000000626077220 */ /* 0x080fe20000410000 */
[-C--:B------:R-:W-:Y:S01]  /*13e50*/  FMUL.FTZ R39, R39, R6.reuse ;  /* 0x0000000627277220 */ /* 0x080fe20000410000 */
[----:B------:R-:W-:Y:S01]  /*13e60*/  FMUL.FTZ R42, R42, R6 ;  /* 0x000000062a2a7220 */ /* 0x000fe20000410000 */
        /* <DEDUP_REMOVED lines=124> */
[----:B--2---:R-:W-:-:S05]  /*14630*/  VIADD R20, R20, 0x1 ;  /* 0x0000000114147836 */ /* 0x004fca0000000000 */
[----:B------:R1:W-:Y:S01]  /*14640*/  STL [R1+0x54], R20 ;  /* 0x0000541401007387 */ /* 0x0003e20000100800 */
[----:B------:R-:W-:Y:S06]  /*14650*/  BAR.ARV 0xe, 0x100 ;  /* 0x0384000000007b1d */ /* 0x000fec0000002000 */
.L_x_2551:
[----:B------:R-:W-:Y:S05]  /*14660*/  BSYNC B7 ;  /* 0x0000000000077941 */ /* 0x000fea0003800000 */
.L_x_2541:
[----:B------:R-:W2:Y:S08]  /*14670*/  S2UR UR4, SR_CgaCtaId ;  /* 0x00000000000479c3 */ /* 0x000eb00000008800 */
[----:B------:R-:W-:Y:S01]  /*14680*/  BAR.SYNC.DEFER_BLOCKING 0x5, 0x180 ;  /* 0x0146000000007b1d */ /* 0x000fe20000010000 */
[----:B------:R-:W-:-:S05]  /*14690*/  MOV R2, 0x400 ;  /* 0x0000040000027802 */ /* 0x000fca0000000f00 */
[----:B------:R-:W-:Y:S01]  /*146a0*/  BSSY B0, `(.L_x_2696) ;  /* 0x000031e000007945 */ /* 0x000fe20003800000 */
[----:B--2---:R-:W-:-:S05]  /*146b0*/  IMAD.U32 R191, RZ, RZ, UR4 ;  /* 0x00000004ffbf7e24 */ /* 0x004fca000f8e00ff */
[----:B------:R-:W-:-:S05]  /*146c0*/  LEA R2, R191, R2, 0x18 ;  /* 0x00000002bf027211 */ /* 0x000fca00078ec0ff */
[----:B-----5:R2:W3:Y:S01]  /*146d0*/  LDS.128 R24, [R2+0x28cd0] ;  /* 0x028cd00002187984 */ /* 0x0204e20000000c00 */
[----:B------:R-:W-:Y:S06]  /*146e0*/  BAR.ARV 0x4, 0x180 ;  /* 0x0106000000007b1d */ /* 0x000fec0000002000 */
[----:B------:R-:W-:Y:S05]  /*146f0*/  @P0 BRA `(.L_x_2697) ;  /* 0x00000020008c0947 */ /* 0x000fea0003800000 */
[----:B------:R-:W4:Y:S01]  /*14700*/  LDL R6, [R1+0x64] ;  /* 0x0000640001067983 */ /* 0x000f220000100800 */
[----:B------:R-:W-:Y:S01]  /*14710*/  F2FP.BF16.F32.PACK_AB R8, R8, R10 ;  /* 0x0000000a0808723e */ /* 0x000fe200000010ff */
[----:B------:R-:W-:Y:S02]  /*14720*/  ULDC.64 UR4, c[0x0][0xc00] ;  /* 0x0003000000047ab9 */ /* 0x000fe40000000a00 */
[----:B------:R-:W2:Y:S01]  /*14730*/  LDL R50, [R1+0x50] ;  /* 0x0000500001327983 */ /* 0x000ea20000100800 */
[----:B------:R-:W0:Y:S01]  /*14740*/  S2R R23, SR_SWINHI ;  /* 0x0000000000177919 */ /* 0x000e220000002f00 */
[----:B------:R-:W-:Y:S02]  /*14750*/  F2FP.BF16.F32.PACK_AB R11, R31, R11 ;  /* 0x0000000b1f0b723e */ /* 0x000fe400000010ff */
[----:B------:R-:W-:Y:S02]  /*14760*/  F2FP.BF16.F32.PACK_AB R9, R9, R4 ;  /* 0x000000040909723e */ /* 0x000fe400000010ff */
[----:B------:R-:W-:-:S02]  /*14770*/  F2FP.BF16.F32.PACK_AB R10, R28, R153 ;  /* 0x000000991c0a723e */ /* 0x000fc400000010ff */
[----:B-1----:R-:W-:Y:S02]  /*14780*/  MOV R20, R2 ;  /* 0x0000000200147202 */ /* 0x002fe40000000f00 */
[----:B0-----:R-:W-:Y:S01]  /*14790*/  MOV R21, R23 ;  /* 0x0000001700157202 */ /* 0x001fe20000000f00 */
[----:B------:R-:W0:Y:S01]  /*147a0*/  S2R R97, SR_TID.X ;  /* 0x0000000000617919 */ /* 0x000e220000002100 */
        /* <DEDUP_REMOVED lines=11> */
[----:B0-----:R-:W-:-:S05]  /*14860*/  VIADD R97, R97, 0xffffff80 ;  /* 0xffffff8061617836 */ /* 0x001fca0000000000 */
[----:B------:R-:W-:Y:S02]  /*14870*/  SHF.R.S32.HI R98, RZ, 0x1f, R97 ;  /* 0x0000001fff627819 */ /* 0x000fe40000011461 */
[----:B------:R-:W-:Y:S02]  /*14880*/  F2FP.BF16.F32.PACK_AB R36, R36, R96 ;  /* 0x000000602424723e */ /* 0x000fe400000010ff */
[----:B------:R-:W-:Y:S02]  /*14890*/  LEA.HI R98, R98, R97, RZ, 0x3 ;  /* 0x0000006162627211 */ /* 0x000fe400078f18ff */
[----:B------:R-:W-:Y:S02]  /*148a0*/  F2FP.BF16.F32.PACK_AB R37, R99, R37 ;  /* 0x000000256325723e */ /* 0x000fe400000010ff */
[----:B------:R-:W-:Y:S02]  /*148b0*/  F2FP.BF16.F32.PACK_AB R40, R40, R104 ;  /* 0x000000682828723e */ /* 0x000fe400000010ff */
[----:B------:R-:W-:-:S02]  /*148c0*/  F2FP.BF16.F32.PACK_AB R41, R107, R41 ;  /* 0x000000296b29723e */ /* 0x000fc400000010ff */
[----:B------:R-:W-:Y:S02]  /*148d0*/  F2FP.BF16.F32.PACK_AB R42, R109, R108 ;  /* 0x0000006c6d2a723e */ /* 0x000fe400000010ff */
[----:B------:R-:W-:Y:S02]  /*148e0*/  F2FP.BF16.F32.PACK_AB R43, R111, R43 ;  /* 0x0000002b6f2b723e */ /* 0x000fe400000010ff */
[----:B------:R-:W-:Y:S02]  /*148f0*/  SHF.R.S32.HI R98, RZ, 0x3, R98 ;  /* 0x00000003ff627819 */ /* 0x000fe40000011462 */
        /* <DEDUP_REMOVED lines=8> */
[----:B----4-:R-:W-:-:S03]  /*14980*/  IMAD.WIDE R44, R6, 0x2, R20 ;  /* 0x00000002062c7825 */ /* 0x010fc600078e0214 */
[----:B------:R-:W-:-:S04]  /*14990*/  LOP3.LUT R23, R44, 0x380, RZ, 0xc0, !PT ;  /* 0x000003802c177812 */ /* 0x000fc800078ec0ff */
[----:B------:R-:W-:Y:S01]  /*149a0*/  SHF.R.U64 R23, R23, 0x3, RZ ;  /* 0x0000000317177819 */ /* 0x000fe200000012ff */
[----:B------:R-:W-:-:S03]  /*149b0*/  IMAD.MOV.U32 R31, RZ, RZ, R45 ;  /* 0x000000ffff1f7224 */ /* 0x000fc600078e002d */
[----:B------:R-:W-:Y:S01]  /*149c0*/  LOP3.LUT R30, R23, R44, RZ, 0x3c, !PT ;  /* 0x0000002c171e7212 */ /* 0x000fe200078e3cff */
[----:B------:R-:W-:Y:S01]  /*149d0*/  BAR.SYNC.DEFER_BLOCKING 0x1, 0x100 ;  /* 0x0044000000007b1d */ /* 0x000fe20000010000 */
[C---:B------:R-:W-:Y:S02]  /*149e0*/  IADD3 R23, P0, R44.reuse, 0x20, RZ ;  /* 0x000000202c177810 */ /* 0x040fe40007f1e0ff */
[----:B------:R-:W-:Y:S02]  /*149f0*/  MOV R30, R30 ;  /* 0x0000001e001e7202 */ /* 0x000fe40000000f00 */
[----:B------:R-:W-:Y:S02]  /*14a00*/  LOP3.LUT R6, R23, 0x380, RZ, 0xc0, !PT ;  /* 0x0000038017067812 */ /* 0x000fe400078ec0ff */
[----:B------:R-:W-:Y:S02]  /*14a10*/  IADD3 R53, P1, R44, 0x2060, RZ ;  /* 0x000020602c357810 */ /* 0x000fe40007f3e0ff */
[----:B------:R-:W-:-:S02]  /*14a20*/  SHF.R.U64 R6, R6, 0x3, RZ ;  /* 0x0000000306067819 */ /* 0x000fc400000012ff */
[----:B------:R-:W-:Y:S02]  /*14a30*/  LOP3.LUT R52, R53, 0x380, RZ, 0xc0, !PT ;  /* 0x0000038035347812 */ /* 0x000fe400078ec0ff */
[----:B------:R-:W-:Y:S02]  /*14a40*/  IADD3 R57, P2, R44, 0x4000, RZ ;  /* 0x000040002c397810 */ /* 0x000fe40007f5e0ff */
[----:B------:R-:W-:Y:S01]  /*14a50*/  SHF.R.U64 R52, R52, 0x3, RZ ;  /* 0x0000000334347819 */ /* 0x000fe200000012ff */
[----:B------:R0:W-:Y:S03]  /*14a60*/  STSM.16.M88.4 [R30], R8 ;  /* 0x000000081e007844 */ /* 0x0001e60000000200 */
[----:B------:R-:W-:Y:S01]  /*14a70*/  LOP3.LUT R52, R52, R53, RZ, 0x3c, !PT ;  /* 0x0000003534347212 */ /* 0x000fe200078e3cff */
[--C-:B------:R-:W-:Y:S01]  /*14a80*/  IMAD.X R53, RZ, RZ, R45.reuse, P1 ;  /* 0x000000ffff357224 */ /* 0x100fe200008e062d */
[----:B------:R-:W-:Y:S01]  /*14a90*/  LOP3.LUT R56, R57, 0x380, RZ, 0xc0, !PT ;  /* 0x0000038039387812 */ /* 0x000fe200078ec0ff */
[----:B0-----:R-:W-:Y:S01]  /*14aa0*/  IMAD.X R9, RZ, RZ, R45, P0 ;  /* 0x000000ffff097224 */ /* 0x001fe200000e062d */
[----:B------:R-:W-:-:S02]  /*14ab0*/  LOP3.LUT R8, R6, R23, RZ, 0x3c, !PT ;  /* 0x0000001706087212 */ /* 0x000fc400078e3cff */
[----:B------:R-:W-:Y:S02]  /*14ac0*/  F2FP.BF16.F32.PACK_AB R6, R14, R152 ;  /* 0x000000980e06723e */ /* 0x000fe400000010ff */
[----:B------:R-:W-:-:S05]  /*14ad0*/  MOV R12, R8 ;  /* 0x00000008000c7202 */ /* 0x000fca0000000f00 */
[----:B------:R0:W-:Y:S01]  /*14ae0*/  STSM.16.M88.4 [R12], R4 ;  /* 0x000000040c007844 */ /* 0x0001e20000000200 */
[C---:B------:R-:W-:Y:S02]  /*14af0*/  IADD3 R9, P3, R44.reuse, 0x40, RZ ;  /* 0x000000402c097810 */ /* 0x040fe40007f7e0ff */
[----:B------:R-:W-:Y:S02]  /*14b00*/  IADD3 R31, P5, R44, 0x2000, RZ ;  /* 0x000020002c1f7810 */ /* 0x000fe40007fbe0ff */
[----:B------:R-:W-:Y:S02]  /*14b10*/  SHF.R.U64 R56, R56, 0x3, RZ ;  /* 0x0000000338387819 */ /* 0x000fe400000012ff */
[C---:B------:R-:W-:Y:S02]  /*14b20*/  IADD3 R11, P4, R44.reuse, 0x60, RZ ;  /* 0x000000602c0b7810 */ /* 0x040fe40007f9e0ff */
[----:B------:R-:W-:Y:S02]  /*14b30*/  LOP3.LUT R8, R9, 0x380, RZ, 0xc0, !PT ;  /* 0x0000038009087812 */ /* 0x000fe400078ec0ff */
[----:B0-----:R-:W-:-:S04]  /*14b40*/  IADD3 R4, P1, R44, 0x6040, RZ ;  /* 0x000060402c047810 */ /* 0x001fc80007f3e0ff */
[----:B------:R-:W-:Y:S02]  /*14b50*/  LOP3.LUT R5, R4, 0x380, RZ, 0xc0, !PT ;  /* 0x0000038004057812 */ /* 0x000fe400078ec0ff */
[----:B------:R-:W-:Y:S02]  /*14b60*/  LOP3.LUT R30, R31, 0x380, RZ, 0xc0, !PT ;  /* 0x000003801f1e7812 */ /* 0x000fe400078ec0ff */
[----:B------:R-:W-:Y:S01]  /*14b70*/  LOP3.LUT R56, R56, R57, RZ, 0x3c, !PT ;  /* 0x0000003938387212 */ /* 0x000fe200078e3cff */
[----:B------:R-:W-:Y:S01]  /*14b80*/  IMAD.X R57, RZ, RZ, R45, P2 ;  /* 0x000000ffff397224 */ /* 0x000fe200010e062d */
[----:B------:R-:W-:Y:S02]  /*14b90*/  LOP3.LUT R10, R11, 0x380, RZ, 0xc0, !PT ;  /* 0x000003800b0a7812 */ /* 0x000fe400078ec0ff */
[----:B------:R-:W-:Y:S02]  /*14ba0*/  SHF.R.U64 R5, R5, 0x3, RZ ;  /* 0x0000000305057819 */ /* 0x000fe400000012ff */
[----:B------:R-:W-:-:S02]  /*14bb0*/  IADD3 R6, P2, R44, 0x6060, RZ ;  /* 0x000060602c067810 */ /* 0x000fc40007f5e0ff */
[----:B------:R-:W-:Y:S02]  /*14bc0*/  SHF.R.U64 R8, R8, 0x3, RZ ;  /* 0x0000000308087819 */ /* 0x000fe400000012ff */
[----:B------:R-:W-:Y:S02]  /*14bd0*/  IADD3 R39, P6, R44, 0x2020, RZ ;  /* 0x000020202c277810 */ /* 0x000fe40007fde0ff */
[----:B------:R-:W-:Y:S02]  /*14be0*/  SHF.R.U64 R30, R30, 0x3, RZ ;  /* 0x000000031e1e7819 */ /* 0x000fe400000012ff */
[----:B------:R-:W-:Y:S02]  /*14bf0*/  SHF.R.U64 R10, R10, 0x3, RZ ;  /* 0x000000030a0a7819 */ /* 0x000fe400000012ff */
[----:B------:R-:W-:Y:S02]  /*14c00*/  IADD3 R49, P0, R44, 0x2040, RZ ;  /* 0x000020402c317810 */ /* 0x000fe40007f1e0ff */
[----:B------:R-:W-:-:S02]  /*14c10*/  LOP3.LUT R4, R5, R4, RZ, 0x3c, !PT ;  /* 0x0000000405047212 */ /* 0x000fc400078e3cff */
[----:B------:R-:W-:Y:S02]  /*14c20*/  LOP3.LUT R5, R6, 0x380, RZ, 0xc0, !PT ;  /* 0x0000038006057812 */ /* 0x000fe400078ec0ff */
[----:B------:R-:W-:Y:S01]  /*14c30*/  LOP3.LUT R8, R8, R9, RZ, 0x3c, !PT ;  /* 0x0000000908087212 */ /* 0x000fe200078e3cff */
[--C-:B------:R-:W-:Y:S01]  /*14c40*/  IMAD.X R9, RZ, RZ, R45.reuse, P3 ;  /* 0x000000ffff097224 */ /* 0x100fe200018e062d */
[----:B------:R-:W-:Y:S02]  /*14c50*/  LOP3.LUT R38, R39, 0x380, RZ, 0xc0, !PT ;  /* 0x0000038027267812 */ /* 0x000fe400078ec0ff */
[----:B------:R-:W-:Y:S01]  /*14c60*/  LOP3.LUT R30, R30, R31, RZ, 0x3c, !PT ;  /* 0x0000001f1e1e7212 */ /* 0x000fe200078e3cff */
[--C-:B------:R-:W-:Y:S01]  /*14c70*/  IMAD.X R31, RZ, RZ, R45.reuse, P5 ;  /* 0x000000ffff1f7224 */ /* 0x100fe200028e062d */
[----:B------:R-:W-:Y:S01]  /*14c80*/  LOP3.LUT R10, R10, R11, RZ, 0x3c, !PT ;  /* 0x0000000b0a0a7212 */ /* 0x000fe200078e3cff */
[----:B------:R-:W-:Y:S01]  /*14c90*/  IMAD.X R11, RZ, RZ, R45, P4 ;  /* 0x000000ffff0b7224 */ /* 0x000fe200020e062d */
[----:B------:R-:W-:-:S02]  /*14ca0*/  LOP3.LUT R48, R49, 0x380, RZ, 0xc0, !PT ;  /* 0x0000038031307812 */ /* 0x000fc400078ec0ff */
[C---:B------:R-:W-:Y:S02]  /*14cb0*/  IADD3 R61, P3, R44.reuse, 0x4020, RZ ;  /* 0x000040202c3d7810 */ /* 0x040fe40007f7e0ff */
[----:B------:R-:W-:Y:S02]  /*14cc0*/  SHF.R.U64 R5, R5, 0x3, RZ ;  /* 0x0000000305057819 */ /* 0x000fe400000012ff */
[----:B------:R-:W-:Y:S02]  /*14cd0*/  IADD3 R65, P4, R44, 0x4040, RZ ;  /* 0x000040402c417810 */ /* 0x000fe40007f9e0ff */
[----:B------:R-:W-:Y:S02]  /*14ce0*/  SHF.R.U64 R38, R38, 0x3, RZ ;  /* 0x0000000326267819 */ /* 0x000fe400000012ff */
[----:B------:R-:W-:Y:S02]  /*14cf0*/  IADD3 R68, P5, R44, 0x4060, RZ ;  /* 0x000040602c447810 */ /* 0x000fe40007fbe0ff */
[----:B------:R-:W-:Y:S01]  /*14d00*/  SHF.R.U64 R48, R48, 0x3, RZ ;  /* 0x0000000330307819 */ /* 0x000fe200000012ff */
[----:B------:R-:W-:Y:S01]  /*14d10*/  IMAD.X R7, RZ, RZ, R45, P2 ;  /* 0x000000ffff077224 */ /* 0x000fe200010e062d */
[----:B------:R-:W-:-:S02]  /*14d20*/  LOP3.LUT R60, R61, 0x380, RZ, 0xc0, !PT ;  /* 0x000003803d3c7812 */ /* 0x000fc400078ec0ff */
[----:B------:R-:W-:Y:S01]  /*14d30*/  LOP3.LUT R6, R5, R6, RZ, 0x3c, !PT ;  /* 0x0000000605067212 */ /* 0x000fe200078e3cff */
[----:B------:R-:W-:Y:S01]  /*14d40*/  IMAD.X R5, RZ, RZ, R45, P1 ;  /* 0x000000ffff057224 */ /* 0x000fe200008e062d */
[----:B------:R-:W-:Y:S02]  /*14d50*/  MOV R23, R30 ;  /* 0x0000001e00177202 */ /* 0x000fe40000000f00 */
[----:B------:R-:W-:Y:S02]  /*14d60*/  LOP3.LUT R64, R65, 0x380, RZ, 0xc0, !PT ;  /* 0x0000038041407812 */ /* 0x000fe400078ec0ff */
[----:B------:R-:W-:Y:S02]  /*14d70*/  MOV R8, R8 ;  /* 0x0000000800087202 */ /* 0x000fe40000000f00 */
[----:B------:R-:W-:Y:S02]  /*14d80*/  F2FP.BF16.F32.PACK_AB R30, R170, R173 ;  /* 0x000000adaa1e723e */ /* 0x000fe400000010ff */
[----:B------:R-:W-:-:S02]  /*14d90*/  F2FP.BF16.F32.PACK_AB R31, R47, R46 ;  /* 0x0000002e2f1f723e */ /* 0x000fc400000010ff */
[----:B------:R-:W-:Y:S01]  /*14da0*/  LOP3.LUT R38, R38, R39, RZ, 0x3c, !PT ;  /* 0x0000002726267212 */ /* 0x000fe200078e3cff */
[--C-:B------:R-:W-:Y:S01]  /*14db0*/  IMAD.X R39, RZ, RZ, R45.reuse, P6 ;  /* 0x000000ffff277224 */ /* 0x100fe200030e062d */
[----:B------:R-:W-:Y:S02]  /*14dc0*/  LOP3.LUT R69, R68, 0x380, RZ, 0xc0, !PT ;  /* 0x0000038044457812 */ /* 0x000fe400078ec0ff */
[----:B------:R-:W-:Y:S02]  /*14dd0*/  MOV R10, R10 ;  /* 0x0000000a000a7202 */ /* 0x000fe40000000f00 */
[----:B------:R-:W-:Y:S01]  /*14de0*/  LOP3.LUT R48, R48, R49, RZ, 0x3c, !PT ;  /* 0x0000003130307212 */ /* 0x000fe200078e3cff */
[----:B------:R-:W-:Y:S01]  /*14df0*/  IMAD.X R49, RZ, RZ, R45, P0 ;  /* 0x000000ffff317224 */ /* 0x000fe200000e062d */
[----:B------:R-:W-:Y:S01]  /*14e00*/  SHF.R.U64 R60, R60, 0x3, RZ ;  /* 0x000000033c3c7819 */ /* 0x000fe200000012ff */
[----:B------:R0:W-:Y:S01]  /*14e10*/  STSM.16.M88.4 [R8], R28 ;  /* 0x0000001c08007844 */ /* 0x0001e20000000200 */
[----:B------:R-:W-:-:S02]  /*14e20*/  SHF.R.U64 R64, R64, 0x3, RZ ;  /* 0x0000000340407819 */ /* 0x000fc400000012ff */
[C---:B------:R-:W-:Y:S02]  /*14e30*/  IADD3 R72, P6, R44.reuse, 0x6000, RZ ;  /* 0x000060002c487810 */ /* 0x040fe40007fde0ff */
[----:B------:R-:W-:Y:S01]  /*14e40*/  IADD3 R76, P0, R44, 0x6020, RZ ;  /* 0x000060202c4c7810 */ /* 0x000fe20007f1e0ff */
[----:B------:R1:W-:Y:S01]  /*14e50*/  STSM.16.M88.4 [R10], R32 ;  /* 0x000000200a007844 */ /* 0x0003e20000000200 */
[----:B------:R-:W-:Y:S02]  /*14e60*/  SHF.R.U64 R69, R69, 0x3, RZ ;  /* 0x0000000345457819 */ /* 0x000fe400000012ff */
[----:B---3--:R-:W-:Y:S02]  /*14e70*/  MOV R24, R4 ;  /* 0x0000000400187202 */ /* 0x008fe40000000f00 */
[----:B------:R-:W-:Y:S02]  /*14e80*/  MOV R44, R6 ;  /* 0x00000006002c7202 */ /* 0x000fe40000000f00 */
[----:B------:R-:W-:-:S02]  /*14e90*/  F2FP.BF16.F32.PACK_AB R4, R163, R166 ;  /* 0x000000a6a304723e */ /* 0x000fc400000010ff */
[----:B------:R-:W-:Y:S02]  /*14ea0*/  F2FP.BF16.F32.PACK_AB R5, R59, R58 ;  /* 0x0000003a3b05723e */ /* 0x000fe400000010ff */
[----:B------:R-:W-:Y:S02]  /*14eb0*/  F2FP.BF16.F32.PACK_AB R6, R161, R164 ;  /* 0x000000a4a106723e */ /* 0x000fe400000010ff */
[----:B------:R-:W-:Y:S02]  /*14ec0*/  F2FP.BF16.F32.PACK_AB R7, R63, R62 ;  /* 0x0000003e3f07723e */ /* 0x000fe400000010ff */
[----:B------:R-:W-:Y:S01]  /*14ed0*/  LOP3.LUT R60, R60, R61, RZ, 0x3c, !PT ;  /* 0x0000003d3c3c7212 */ /* 0x000fe200078e3cff */
[----:B------:R-:W-:Y:S01]  /*14ee0*/  IMAD.X R61, RZ, RZ, R45, P3 ;  /* 0x000000ffff3d7224 */ /* 0x000fe200018e062d */
[----:B------:R-:W-:Y:S02]  /*14ef0*/  MOV R38, R38 ;  /* 0x0000002600267202 */ /* 0x000fe40000000f00 */
[----:B0-----:R-:W-:-:S02]  /*14f00*/  F2FP.BF16.F32.PACK_AB R8, R159, R162 ;  /* 0x000000a29f08723e */ /* 0x001fc400000010ff */
[----:B------:R-:W-:Y:S02]  /*14f10*/  F2FP.BF16.F32.PACK_AB R9, R67, R66 ;  /* 0x000000424309723e */ /* 0x000fe400000010ff */
[----:B-1----:R-:W-:Y:S02]  /*14f20*/  F2FP.BF16.F32.PACK_AB R10, R157, R160 ;  /* 0x000000a09d0a723e */ /* 0x002fe400000010ff */
[----:B------:R-:W-:Y:S02]  /*14f30*/  F2FP.BF16.F32.PACK_AB R11, R71, R70 ;  /* 0x00000046470b723e */ /* 0x000fe400000010ff */
[----:B------:R-:W-:Y:S01]  /*14f40*/  LOP3.LUT R64, R64, R65, RZ, 0x3c, !PT ;  /* 0x0000004140407212 */ /* 0x000fe200078e3cff */
[--C-:B------:R-:W-:Y:S01]  /*14f50*/  IMAD.X R65, RZ, RZ, R45.reuse, P4 ;  /* 0x000000ffff417224 */ /* 0x100fe200020e062d */
[----:B------:R-:W-:Y:S01]  /*14f60*/  LOP3.LUT R68, R69, R68, RZ, 0x3c, !PT ;  /* 0x0000004445447212 */ /* 0x000fe200078e3cff */
[----:B------:R-:W-:Y:S01]  /*14f70*/  IMAD.X R69, RZ, RZ, R45, P5 ;  /* 0x000000ffff457224 */ /* 0x000fe200028e062d */
[----:B------:R-:W-:Y:S01]  /*14f80*/  LOP3.LUT R77, R76, 0x380, RZ, 0xc0, !PT ;  /* 0x000003804c4d7812 */ /* 0x000fe200078ec0ff */
[----:B------:R-:W-:Y:S01]  /*14f90*/  STSM.16.M88.4 [R23], R4 ;  /* 0x0000000417007844 */ /* 0x000fe20000000200 */
[----:B------:R-:W-:-:S02]  /*14fa0*/  LOP3.LUT R73, R72, 0x380, RZ, 0xc0, !PT ;  /* 0x0000038048497812 */ /* 0x000fc400078ec0ff */
[----:B------:R-:W-:Y:S02]  /*14fb0*/  MOV R48, R48 ;  /* 0x0000003000307202 */ /* 0x000fe40000000f00 */
[----:B------:R-:W-:Y:S02]  /*14fc0*/  F2FP.BF16.F32.PACK_AB R12, R155, R158 ;  /* 0x0000009e9b0c723e */ /* 0x000fe400000010ff */
[----:B------:R-:W-:Y:S01]  /*14fd0*/  F2FP.BF16.F32.PACK_AB R14, R154, R156 ;  /* 0x0000009c9a0e723e */ /* 0x000fe200000010ff */
[----:B------:R0:W-:Y:S01]  /*14fe0*/  STSM.16.M88.4 [R38], R8 ;  /* 0x0000000826007844 */ /* 0x0001e20000000200 */
[----:B------:R-:W-:Y:S02]  /*14ff0*/  MOV R52, R52 ;  /* 0x0000003400347202 */ /* 0x000fe40000000f00 */
[----:B------:R-:W-:Y:S02]  /*15000*/  F2FP.BF16.F32.PACK_AB R28, R81, R80 ;  /* 0x00000050511c723e */ /* 0x000fe400000010ff */
[----:B------:R-:W-:-:S02]  /*15010*/  F2FP.BF16.F32.PACK_AB R29, R83, R82 ;  /* 0x00000052531d723e */ /* 0x000fc400000010ff */
[----:B------:R-:W-:Y:S02]  /*15020*/  F2FP.BF16.F32.PACK_AB R30, R85, R84 ;  /* 0x00000054551e723e */ /* 0x000fe400000010ff */
[----:B------:R-:W-:Y:S02]  /*15030*/  F2FP.BF16.F32.PACK_AB R31, R87, R86 ;  /* 0x00000056571f723e */ /* 0x000fe400000010ff */
[----:B------:R-:W-:Y:S02]  /*15040*/  MOV R56, R56 ;  /* 0x0000003800387202 */ /* 0x000fe40000000f00 */
[----:B------:R-:W-:Y:S02]  /*15050*/  F2FP.BF16.F32.PACK_AB R32, R89, R88 ;  /* 0x000000585920723e */ /* 0x000fe400000010ff */
[----:B------:R-:W-:Y:S02]  /*15060*/  F2FP.BF16.F32.PACK_AB R33, R91, R90 ;  /* 0x0000005a5b21723e */ /* 0x000fe400000010ff */
[----:B------:R-:W-:-:S02]  /*15070*/  F2FP.BF16.F32.PACK_AB R34, R93, R92 ;  /* 0x0000005c5d22723e */ /* 0x000fc400000010ff */
[----:B------:R-:W-:Y:S02]  /*15080*/  F2FP.BF16.F32.PACK_AB R35, R95, R94 ;  /* 0x0000005e5f23723e */ /* 0x000fe400000010ff */
[----:B------:R-:W-:Y:S02]  /*15090*/  SHF.R.U64 R77, R77, 0x3, RZ ;  /* 0x000000034d4d7819 */ /* 0x000fe400000012ff */
[----:B------:R-:W-:Y:S02]  /*150a0*/  MOV R60, R60 ;  /* 0x0000003c003c7202 */ /* 0x000fe40000000f00 */
[----:B0-----:R-:W-:Y:S02]  /*150b0*/  F2FP.BF16.F32.PACK_AB R38, R101, R100 ;  /* 0x000000646526723e */ /* 0x001fe400000010ff */
[----:B------:R-:W-:Y:S01]  /*150c0*/  F2FP.BF16.F32.PACK_AB R39, R103, R102 ;  /* 0x000000666727723e */ /* 0x000fe200000010ff */
[----:B------:R-:W-:Y:S01]  /*150d0*/  STSM.16.M88.4 [R48], R12 ;  /* 0x0000000c30007844 */ /* 0x000fe20000000200 */
[----:B------:R-:W-:-:S02]  /*150e0*/  SHF.R.U64 R73, R73, 0x3, RZ ;  /* 0x0000000349497819 */ /* 0x000fc400000012ff */
[----:B------:R-:W-:Y:S01]  /*150f0*/  MOV R64, R64 ;  /* 0x0000004000407202 */ /* 0x000fe20000000f00 */
[----:B------:R0:W-:Y:S01]  /*15100*/  STSM.16.M88.4 [R52], R28 ;  /* 0x0000001c34007844 */ /* 0x0001e20000000200 */
[----:B------:R-:W-:Y:S02]  /*15110*/  MOV R68, R68 ;  /* 0x0000004400447202 */ /* 0x000fe40000000f00 */
[----:B------:R-:W-:Y:S02]  /*15120*/  F2FP.BF16.F32.PACK_AB R4, R113, R112 ;  /* 0x000000707104723e */ /* 0x000fe400000010ff */
[----:B------:R-:W-:Y:S02]  /*15130*/  F2FP.BF16.F32.PACK_AB R5, R115, R114 ;  /* 0x000000727305723e */ /* 0x000fe400000010ff */
[----:B------:R-:W-:Y:S02]  /*15140*/  F2FP.BF16.F32.PACK_AB R6, R117, R116 ;  /* 0x000000747506723e */ /* 0x000fe400000010ff */
[----:B------:R-:W-:Y:S01]  /*15150*/  F2FP.BF16.F32.PACK_AB R7, R119, R118 ;  /* 0x000000767707723e */ /* 0x000fe200000010ff */
[----:B------:R-:W-:Y:S01]  /*15160*/  STSM.16.M88.4 [R56], R32 ;  /* 0x0000002038007844 */ /* 0x000fe20000000200 */
[----:B------:R-:W-:Y:S01]  /*15170*/  LOP3.LUT R76, R77, R76, RZ, 0x3c, !PT ;  /* 0x0000004c4d4c7212 */ /* 0x000fe200078e3cff */
[--C-:B------:R-:W-:Y:S01]  /*15180*/  IMAD.X R77, RZ, RZ, R45.reuse, P0 ;  /* 0x000000ffff4d7224 */ /* 0x100fe200000e062d */
[----:B------:R-:W-:Y:S01]  /*15190*/  LOP3.LUT R72, R73, R72, RZ, 0x3c, !PT ;  /* 0x0000004849487212 */ /* 0x000fe200078e3cff */
[----:B------:R-:W-:Y:S01]  /*151a0*/  STSM.16.M88.4 [R60], R36 ;  /* 0x000000243c007844 */ /* 0x000fe20000000200 */
[----:B------:R-:W-:Y:S01]  /*151b0*/  IMAD.X R73, RZ, RZ, R45, P6 ;  /* 0x000000ffff497224 */ /* 0x000fe200030e062d */
[----:B------:R-:W-:Y:S01]  /*151c0*/  ISETP.NE.U32.AND P0, PT, RZ, UR4, PT ;  /* 0x00000004ff007c0c */ /* 0x000fe2000bf05070 */
[----:B0-----:R-:W2:Y:S01]  /*151d0*/  LDC.64 R28, c[0x0][0xc00] ;  /* 0x00030000ff1c7b82 */ /* 0x001ea20000000a00 */
[----:B------:R-:W-:Y:S04]  /*151e0*/  STSM.16.M88.4 [R64], R40 ;  /* 0x0000002840007844 */ /* 0x000fe80000000200 */
[----:B------:R0:W-:Y:S01]  /*151f0*/  STSM.16.M88.4 [R68], R4 ;  /* 0x0000000444007844 */ /* 0x0001e20000000200 */
[----:B------:R-:W-:Y:S01]  /*15200*/  ISETP.NE.AND.EX P0, PT, RZ, UR5, PT, P0 ;  /* 0x00000005ff007c0c */ /* 0x000fe2000bf05300 */
[----:B------:R-:W-:Y:S01]  /*15210*/  ULDC.64 UR4, c[0x0][0xc08] ;  /* 0x0003020000047ab9 */ /* 0x000fe20000000a00 */
[----:B------:R-:W-:-:S02]  /*15220*/  MOV R72, R72 ;  /* 0x0000004800487202 */ /* 0x000fc40000000f00 */
[----:B------:R-:W-:Y:S02]  /*15230*/  F2FP.BF16.F32.PACK_AB R8, R121, R120 ;  /* 0x000000787908723e */ /* 0x000fe400000010ff */
[----:B------:R-:W-:Y:S02]  /*15240*/  F2FP.BF16.F32.PACK_AB R9, R123, R122 ;  /* 0x0000007a7b09723e */ /* 0x000fe400000010ff */
[----:B------:R-:W-:Y:S02]  /*15250*/  F2FP.BF16.F32.PACK_AB R10, R125, R124 ;  /* 0x0000007c7d0a723e */ /* 0x000fe400000010ff */
[----:B------:R-:W-:Y:S01]  /*15260*/  F2FP.BF16.F32.PACK_AB R11, R127, R126 ;  /* 0x0000007e7f0b723e */ /* 0x000fe200000010ff */
[----:B0-----:R-:W-:Y:S01]  /*15270*/  IMAD R5, R98, 0x40, R208 ;  /* 0x0000004062057824 */ /* 0x001fe200078e02d0 */
[----:B------:R-:W-:-:S03]  /*15280*/  ISETP.NE.U32.AND P6, PT, RZ, UR4, PT ;  /* 0x00000004ff007c0c */ /* 0x000fc6000bfc5070 */
[----:B------:R-:W-:Y:S01]  /*15290*/  IMAD.WIDE R4, R5, 0x2, R20 ;  /* 0x0000000205047825 */ /* 0x000fe200078e0214 */
[----:B------:R0:W-:Y:S01]  /*152a0*/  STSM.16.M88.4 [R72], R8 ;  /* 0x0000000848007844 */ /* 0x0001e20000000200 */
[----:B------:R-:W-:Y:S02]  /*152b0*/  ISETP.NE.AND.EX P6, PT, RZ, UR5, PT, P6 ;  /* 0x00000005ff007c0c */ /* 0x000fe4000bfc5360 */
[----:B------:R-:W-:Y:S02]  /*152c0*/  MOV R76, R76 ;  /* 0x0000004c004c7202 */ /* 0x000fe40000000f00 */
[----:B------:R-:W-:Y:S02]  /*152d0*/  F2FP.BF16.F32.PACK_AB R12, R129, R128 ;  /* 0x00000080810c723e */ /* 0x000fe400000010ff */
[----:B0-----:R-:W-:-:S04]  /*152e0*/  IADD3 R11, P1, R4, 0x1000, RZ ;  /* 0x00001000040b7810 */ /* 0x001fc80007f3e0ff */
[----:B------:R-:W-:Y:S02]  /*152f0*/  LOP3.LUT R8, R11, 0x380, RZ, 0xc0, !PT ;  /* 0x000003800b087812 */ /* 0x000fe400078ec0ff */
[----:B------:R-:W-:Y:S02]  /*15300*/  F2FP.BF16.F32.PACK_AB R13, R131, R130 ;  /* 0x00000082830d723e */ /* 0x000fe400000010ff */
[----:B------:R-:W-:Y:S02]  /*15310*/  SHF.R.U64 R8, R8, 0x3, RZ ;  /* 0x0000000308087819 */ /* 0x000fe400000012ff */
[----:B------:R-:W-:Y:S02]  /*15320*/  F2FP.BF16.F32.PACK_AB R14, R133, R132 ;  /* 0x00000084850e723e */ /* 0x000fe400000010ff */
[----:B------:R-:W-:Y:S02]  /*15330*/  F2FP.BF16.F32.PACK_AB R15, R135, R134 ;  /* 0x00000086870f723e */ /* 0x000fe400000010ff */
[----:B------:R-:W-:-:S02]  /*15340*/  LOP3.LUT R8, R8, R11, RZ, 0x3c, !PT ;  /* 0x0000000b08087212 */ /* 0x000fc400078e3cff */
[----:B------:R-:W0:Y:S01]  /*15350*/  @P6 LDC.64 R10, c[0x0][0xc08] ;  /* 0x00030200ff0a6b82 */ /* 0x000e220000000a00 */
[----:B------:R1:W-:Y:S04]  /*15360*/  STSM.16.M88.4 [R76], R12 ;  /* 0x0000000c4c007844 */ /* 0x0003e80000000200 */
[----:B------:R-:W-:Y:S04]  /*15370*/  STSM.16.M88.4 [R24], R136 ;  /* 0x0000008818007844 */ /* 0x000fe80000000200 */
[----:B------:R3:W-:Y:S01]  /*15380*/  STSM.16.M88.4 [R44], R144 ;  /* 0x000000902c007844 */ /* 0x0007e20000000200 */
[----:B------:R-:W-:Y:S01]  /*15390*/  ULDC UR4, c[0x0][0xa88] ;  /* 0x0002a20000047ab9 */ /* 0x000fe20000000800 */
[----:B------:R-:W-:-:S02]  /*153a0*/  IMAD.MOV.U32 R80, RZ, RZ, RZ ;  /* 0x000000ffff507224 */ /* 0x000fc400078e00ff */
[----:B------:R-:W-:Y:S02]  /*153b0*/  IMAD.U32 R23, RZ, RZ, UR4 ;  /* 0x00000004ff177e24 */ /* 0x000fe4000f8e00ff */
[C---:B--2---:R-:W-:Y:S01]  /*153c0*/  IMAD.WIDE R6, R50.reuse, 0x4, R28 ;  /* 0x0000000432067825 */ /* 0x044fe200078e021c */
[----:B------:R-:W-:Y:S03]  /*153d0*/  BAR.SYNC.DEFER_BLOCKING 0x1, 0x100 ;  /* 0x0044000000007b1d */ /* 0x000fe60000010000 */
[----:B0-----:R-:W-:-:S03]  /*153e0*/  @P6 IMAD.WIDE R10, R50, 0x4, R10 ;  /* 0x00000004320a6825 */ /* 0x001fc600078e020a */
[----:B------:R0:W5:Y:S04]  /*153f0*/  @P0 LDG.E R80, desc[UR42][R6.64] ;  /* 0x0000002a06500981 */ /* 0x000168000c1e1900 */
[----:B------:R0:W5:Y:S01]  /*15400*/  @P6 LDG.E R23, desc[UR42][R10.64] ;  /* 0x0000002a0a176981 */ /* 0x000162000c1e1900 */
[C---:B------:R-:W-:Y:S02]  /*15410*/  IADD3 R9, P2, R4.reuse, 0x2000, RZ ;  /* 0x0000200004097810 */ /* 0x040fe40007f5e0ff */
[C---:B------:R-:W-:Y:S02]  /*15420*/  IADD3 R29, P3, R4.reuse, 0x3000, RZ ;  /* 0x00003000041d7810 */ /* 0x040fe40007f7e0ff */
[----:B------:R-:W-:Y:S02]  /*15430*/  IADD3 R33, P4, R4, 0x4000, RZ ;  /* 0x0000400004217810 */ /* 0x000fe40007f9e0ff */
[----:B-1----:R-:W-:-:S02]  /*15440*/  LOP3.LUT R12, R9, 0x380, RZ, 0xc0, !PT ;  /* 0x00000380090c7812 */ /* 0x002fc400078ec0ff */
[----:B------:R-:W-:Y:S02]  /*15450*/  LOP3.LUT R28, R29, 0x380, RZ, 0xc0, !PT ;  /* 0x000003801d1c7812 */ /* 0x000fe400078ec0ff */
[----:B------:R-:W-:Y:S02]  /*15460*/  LOP3.LUT R32, R33, 0x380, RZ, 0xc0, !PT ;  /* 0x0000038021207812 */ /* 0x000fe400078ec0ff */
[----:B------:R-:W-:Y:S02]  /*15470*/  SHF.R.U64 R12, R12, 0x3, RZ ;  /* 0x000000030c0c7819 */ /* 0x000fe400000012ff */
[----:B------:R-:W-:Y:S02]  /*15480*/  SHF.R.U64 R28, R28, 0x3, RZ ;  /* 0x000000031c1c7819 */ /* 0x000fe400000012ff */
[----:B------:R-:W-:Y:S01]  /*15490*/  SHF.R.U64 R32, R32, 0x3, RZ ;  /* 0x0000000320207819 */ /* 0x000fe200000012ff */
        /* <DEDUP_REMOVED lines=11> */
[----:B------:R-:W-:Y:S02]  /*15550*/  IADD3 R53, P4, R4, 0x9000, RZ ;  /* 0x0000900004357810 */ /* 0x000fe40007f9e0ff */
[----:B------:R-:W-:Y:S02]  /*15560*/  P2R R14, PR, RZ, 0x20 ;  /* 0x00000020ff0e7803 */ /* 0x000fe40000000000 */
[----:B------:R-:W-:-:S02]  /*15570*/  LOP3.LUT R36, R37, 0x380, RZ, 0xc0, !PT ;  /* 0x0000038025247812 */ /* 0x000fc400078ec0ff */
[----:B------:R-:W-:Y:S02]  /*15580*/  LOP3.LUT R40, R41, 0x380, RZ, 0xc0, !PT ;  /* 0x0000038029287812 */ /* 0x000fe400078ec0ff */
[----:B---3--:R-:W-:Y:S02]  /*15590*/  LOP3.LUT R44, R45, 0x380, RZ, 0xc0, !PT ;  /* 0x000003802d2c7812 */ /* 0x008fe400078ec0ff */
[----:B------:R-:W-:Y:S02]  /*155a0*/  LOP3.LUT R48, R49, 0x380, RZ, 0xc0, !PT ;  /* 0x0000038031307812 */ /* 0x000fe400078ec0ff */
[----:B------:R-:W-:Y:S02]  /*155b0*/  LOP3.LUT R52, R53, 0x380, RZ, 0xc0, !PT ;  /* 0x0000038035347812 */ /* 0x000fe400078ec0ff */
[----:B------:R-:W-:Y:S02]  /*155c0*/  IADD3 R57, P5, R4, 0xa000, RZ ;  /* 0x0000a00004397810 */ /* 0x000fe40007fbe0ff */
[----:B------:R-:W-:-:S02]  /*155d0*/  SHF.R.U64 R36, R36, 0x3, RZ ;  /* 0x0000000324247819 */ /* 0x000fc400000012ff */
[----:B------:R-:W-:Y:S02]  /*155e0*/  SHF.R.U64 R40, R40, 0x3, RZ ;  /* 0x0000000328287819 */ /* 0x000fe400000012ff */
[----:B------:R-:W-:Y:S02]  /*155f0*/  LOP3.LUT R56, R57, 0x380, RZ, 0xc0, !PT ;  /* 0x0000038039387812 */ /* 0x000fe400078ec0ff */
        /* <DEDUP_REMOVED lines=8> */
[----:B------:R-:W-:Y:S01]  /*15680*/  SHF.R.U64 R56, R56, 0x3, RZ ;  /* 0x0000000338387819 */ /* 0x000fe200000012ff */
[----:B0-----:R-:W-:Y:S06]  /*15690*/  @P6 BRA `(.L_x_2698) ;  /* 0x0000000000106947 */ /* 0x001fec0003800000 */
[----:B------:R-:W-:Y:S05]  /*156a0*/  @!P0 BRA `(.L_x_2698) ;  /* 0x00000000000c8947 */ /* 0x000fea0003800000 */
[----:B------:R-:W2:Y:S04]  /*156b0*/  LDG.E R10, desc[UR42][R6.64] ;  /* 0x0000002a060a7981 */ /* 0x000ea8000c1e1900 */
[----:B-----5:R-:W2:Y:S02]  /*156c0*/  LDG.E R23, desc[UR42][R6.64+0x4] ;  /* 0x0000042a06177981 */ /* 0x020ea4000c1e1900 */
[----:B--2---:R-:W-:-:S07]  /*156d0*/  IMAD.IADD R23, R23, 0x1, -R10 ;  /* 0x0000000117177824 */ /* 0x004fce00078e0a0a */
.L_x_2698:
[----:B------:R-:W2:Y:S01]  /*156e0*/  LDL R86, [R1+0x4c] ;  /* 0x00004c0001567983 */ /* 0x000ea20000100800 */
[----:B------:R-:W-:Y:S01]  /*156f0*/  ISETP.NE.AND P6, PT, R14, RZ, PT ;  /* 0x000000ff0e00720c */ /* 0x000fe20003fc5270 */
[----:B------:R-:W0:Y:S02]  /*15700*/  S2R R7, SR_TID.X ;  /* 0x0000000000077919 */ /* 0x000e240000002100 */
[----:B0-----:R-:W-:-:S05]  /*15710*/  VIADD R7, R7, 0xffffff80 ;  /* 0xffffff8007077836 */ /* 0x001fca0000000000 */
[----:B------:R-:W-:-:S04]  /*15720*/  SHF.R.S32.HI R6, RZ, 0x1f, R7 ;  /* 0x0000001fff067819 */ /* 0x000fc80000011407 */
[----:B------:R-:W-:-:S04]  /*15730*/  LEA.HI R6, R6, R7, RZ, 0x7 ;  /* 0x0000000706067211 */ /* 0x000fc800078f38ff */
[----:B------:R-:W-:-:S06]  /*15740*/  SHF.R.S32.HI R6, RZ, 0x7, R6 ;  /* 0x00000007ff067819 */ /* 0x000fcc0000011406 */
[----:B------:R-:W0:Y:S01]  /*15750*/  SHFL.IDX PT, R6, R6, RZ, 0x1f ;  /* 0x00001fff06067589 */ /* 0x000e2200000e0000 */
[--C-:B------:R-:W-:Y:S01]  /*15760*/  IMAD.X R53, RZ, RZ, R5.reuse, P4 ;  /* 0x000000ffff357224 */ /* 0x100fe200020e0605 */
[----:B------:R-:W-:Y:S01]  /*15770*/  LOP3.LUT R56, R56, R57, RZ, 0x3c, !PT ;  /* 0x0000003938387212 */ /* 0x000fe200078e3cff */
        /* <DEDUP_REMOVED lines=11> */
[----:B------:R-:W-:Y:S02]  /*15830*/  LOP3.LUT R64, R65, 0x380, RZ, 0xc0, !PT ;  /* 0x0000038041407812 */ /* 0x000fe400078ec0ff */
[----:B------:R-:W-:Y:S02]  /*15840*/  LOP3.LUT R68, R69, 0x380, RZ, 0xc0, !PT ;  /* 0x0000038045447812 */ /* 0x000fe400078ec0ff */
[----:B0-----:R-:W-:Y:S02]  /*15850*/  ISETP.NE.AND P4, PT, R6, RZ, PT ;  /* 0x000000ff0600720c */ /* 0x001fe40003f85270 */
        /* <DEDUP_REMOVED lines=9> */
[----:B------:R-:W-:Y:S01]  /*158f0*/  SHF.R.S32.HI R24, RZ, 0x1f, R50 ;  /* 0x0000001fff187819 */ /* 0x000fe20000011432 */
        /* <DEDUP_REMOVED lines=10> */
[----:B------:R-:W-:Y:S02]  /*159a0*/  LOP3.LUT R76, R6, R7, RZ, 0x3c, !PT ;  /* 0x00000007064c7212 */ /* 0x000fe400078e3cff */
[----:B------:R-:W-:Y:S02]  /*159b0*/  SEL R81, R50, RZ, !P0 ;  /* 0x000000ff32517207 */ /* 0x000fe40004000000 */
[----:B------:R-:W-:Y:S02]  /*159c0*/  SEL R24, R24, RZ, !P0 ;  /* 0x000000ff18187207 */ /* 0x000fe40004000000 */
[----:B-----5:R-:W-:Y:S02]  /*159d0*/  SHF.R.S32.HI R21, RZ, 0x1f, R80 ;  /* 0x0000001fff157819 */ /* 0x020fe40000011450 */
[----:B--2---:R-:W-:Y:S01]  /*159e0*/  SHF.R.S32.HI R82, RZ, 0x1f, R86 ;  /* 0x0000001fff527819 */ /* 0x004fe20000011456 */
[----:B------:R-:W-:Y:S06]  /*159f0*/  @P4 BRA `(.L_x_2699) ;  /* 0x0000000000b84947 */ /* 0x000fec0003800000 */
[----:B------:R-:W2:Y:S01]  /*15a00*/  LDL R10, [R1] ;  /* 0x00000000010a7983 */ /* 0x000ea20000100800 */
[----:B------:R-:W0:Y:S01]  /*15a10*/  LDC R30, c[0x0][0xbe8] ;  /* 0x0002fa00ff1e7b82 */ /* 0x000e220000000800 */
[----:B------:R-:W-:Y:S01]  /*15a20*/  ULDC.64 UR4, c[0x0][0xb90] ;  /* 0x0002e40000047ab9 */ /* 0x000fe20000000a00 */
[----:B------:R-:W-:Y:S02]  /*15a30*/  IMAD.MOV.U32 R20, RZ, RZ, R80 ;  /* 0x000000ffff147224 */ /* 0x000fe400078e0050 */
[----:B------:R-:W-:Y:S02]  /*15a40*/  IMAD.MOV R35, RZ, RZ, -R201 ;  /* 0x000000ffff237224 */ /* 0x000fe400078e0ac9 */
[----:B------:R-:W-:-:S04]  /*15a50*/  IMAD.WIDE.U32 R6, R86, UR4, R20 ;  /* 0x0000000456067c25 */ /* 0x000fc8000f8e0014 */
[----:B------:R-:W-:Y:S01]  /*15a60*/  IMAD.IADD R34, R198, 0x1, R199 ;  /* 0x00000001c6227824 */ /* 0x000fe200078e02c7 */
[----:B0-----:R-:W-:-:S13]  /*15a70*/  ISETP.NE.AND P0, PT, R30, 0x1, PT ;  /* 0x000000011e00780c */ /* 0x001fda0003f05270 */
[----:B------:R-:W0:Y:S08]  /*15a80*/  @P0 LDC R11, c[0x0][0xbec] ;  /* 0x0002fb00ff0b0b82 */ /* 0x000e300000000800 */
[----:B------:R-:W1:Y:S01]  /*15a90*/  @P0 LDC R31, c[0x0][0xbf0] ;  /* 0x0002fc00ff1f0b82 */ /* 0x000e620000000800 */
[----:B--2---:R-:W-:Y:S02]  /*15aa0*/  IMAD.IADD R14, R10, 0x1, R199 ;  /* 0x000000010a0e7824 */ /* 0x004fe400078e02c7 */
[----:B------:R-:W-:-:S04]  /*15ab0*/  IMAD R10, R82, UR4, RZ ;  /* 0x00000004520a7c24 */ /* 0x000fc8000f8e02ff */
[----:B------:R-:W-:Y:S01]  /*15ac0*/  IMAD R15, R86, UR5, R10 ;  /* 0x00000005560f7c24 */ /* 0x000fe2000f8e020a */
[----:B------:R-:W-:Y:S01]  /*15ad0*/  ULDC.64 UR4, c[0x0][0xb98] ;  /* 0x0002e60000047ab9 */ /* 0x000fe20000000a00 */
[----:B0-----:R-:W-:-:S04]  /*15ae0*/  @P0 IMAD.HI.U32 R10, R14, R11, RZ ;  /* 0x0000000b0e0a0227 */ /* 0x001fc800078e00ff */
[----:B------:R-:W-:Y:S01]  /*15af0*/  IMAD.MOV.U32 R11, RZ, RZ, R14 ;  /* 0x000000ffff0b7224 */ /* 0x000fe200078e000e */
[----:B-1----:R-:W-:Y:S01]  /*15b00*/  @P0 SHF.R.U32.HI R11, RZ, R31, R10 ;  /* 0x0000001fff0b0219 */ /* 0x002fe2000001160a */
        /* <DEDUP_REMOVED lines=26> */
[----:B------:R-:W1:Y:S06]  /*15cb0*/  SHFL.IDX PT, R11, R20, 0x1, 0x1c1f ;  /* 0x003c1f00140b7f89 */ /* 0x000e6c00000e0000 */
[----:B0-----:R0:W-:Y:S04]  /*15cc0*/  @!P1 ST.E desc[UR42][R6.64], R0 ;  /* 0x0000000006009985 */ /* 0x0011e8000c10192a */
[----:B-1----:R0:W-:Y:S02]  /*15cd0*/  @!P0 ST.E desc[UR42][R10.64], R3 ;  /* 0x000000030a008985 */ /* 0x0021e4000c10192a */
.L_x_2699:
[----:B------:R-:W1:Y:S01]  /*15ce0*/  LDC R84, c[0x0][0xbe8] ;  /* 0x0002fa00ff547b82 */ /* 0x000e620000000800 */
[----:B------:R-:W-:Y:S01]  /*15cf0*/  ULDC.64 UR4, c[0x0][0xaa0] ;  /* 0x0002a80000047ab9 */ /* 0x000fe20000000a00 */
[----:B0-----:R-:W5:Y:S01]  /*15d00*/  LD.E.128 R4, desc[UR42][R4.64] ;  /* 0x0000002a04047980 */ /* 0x001f62000c101d00 */
[----:B------:R-:W-:-:S03]  /*15d10*/  IMAD R21, R21, UR4, RZ ;  /* 0x0000000415157c24 */ /* 0x000fc6000f8e02ff */
[----:B------:R-:W5:Y:S01]  /*15d20*/  LD.E.128 R8, desc[UR42][R8.64] ;  /* 0x0000002a08087980 */ /* 0x000f62000c101d00 */
[C---:B------:R-:W-:Y:S02]  /*15d30*/  IMAD R3, R80.reuse, UR5, R21 ;  /* 0x0000000550037c24 */ /* 0x040fe4000f8e0215 */
[----:B------:R-:W-:Y:S01]  /*15d40*/  IMAD.WIDE.U32 R20, R80, UR4, RZ ;  /* 0x0000000450147c25 */ /* 0x000fe2000f8e00ff */
[----:B------:R-:W-:Y:S01]  /*15d50*/  SHF.R.S32.HI R0, RZ, 0x1f, R97 ;  /* 0x0000001fff007819 */ /* 0x000fe20000011461 */
[----:B------:R-:W-:Y:S01]  /*15d60*/  ULDC.64 UR4, c[0x0][0xae8] ;  /* 0x0002ba0000047ab9 */ /* 0x000fe20000000a00 */
[----:B------:R-:W5:Y:S04]  /*15d70*/  LD.E.128 R12, desc[UR42][R12.64] ;  /* 0x0000002a0c0c7980 */ /* 0x000f68000c101d00 */
[----:B------:R-:W5:Y:S04]  /*15d80*/  LD.E.128 R28, desc[UR42][R28.64] ;  /* 0x0000002a1c1c7980 */ /* 0x000f68000c101d00 */
[----:B------:R-:W5:Y:S01]  /*15d90*/  LD.E.128 R32, desc[UR42][R32.64] ;  /* 0x0000002a20207980 */ /* 0x000f62000c101d00 */
[----:B-1----:R-:W-:Y:S01]  /*15da0*/  ISETP.NE.AND P1, PT, R84, 0x1, PT ;  /* 0x000000015400780c */ /* 0x002fe20003f25270 */
[----:B------:R-:W-:-:S02]  /*15db0*/  IMAD.IADD R21, R21, 0x1, R3 ;  /* 0x0000000115157824 */ /* 0x000fc400078e0203 */
[----:B------:R-:W5:Y:S01]  /*15dc0*/  LD.E.128 R36, desc[UR42][R36.64] ;  /* 0x0000002a24247980 */ /* 0x000f62000c101d00 */
[----:B------:R-:W0:Y:S01]  /*15dd0*/  LDC R3, c[0x0][0xac8] ;  /* 0x0002b200ff037b82 */ /* 0x000e220000000800 */
[----:B------:R-:W-:Y:S02]  /*15de0*/  LEA.HI R0, R0, R97, RZ, 0x3 ;  /* 0x0000006100007211 */ /* 0x000fe400078f18ff */
[----:B------:R-:W5:Y:S04]  /*15df0*/  LD.E.128 R40, desc[UR42][R40.64] ;  /* 0x0000002a28287980 */ /* 0x000f68000c101d00 */
[----:B------:R-:W5:Y:S02]  /*15e00*/  LD.E.128 R44, desc[UR42][R44.64] ;  /* 0x0000002a2c2c7980 */ /* 0x000f64000c101d00 */
[----:B------:R-:W1:Y:S01]  /*15e10*/  @P1 LDC R85, c[0x0][0xbec] ;  /* 0x0002fb00ff551b82 */ /* 0x000e620000000800 */
[----:B------:R-:W-:Y:S01]  /*15e20*/  LOP3.LUT R0, R0, 0xfffffff8, RZ, 0xc0, !PT ;  /* 0xfffffff800007812 */ /* 0x000fe200078ec0ff */
[----:B------:R-:W5:Y:S04]  /*15e30*/  LD.E.128 R48, desc[UR42][R48.64] ;  /* 0x0000002a30307980 */ /* 0x000f68000c101d00 */
[----:B------:R-:W5:Y:S02]  /*15e40*/  LD.E.128 R52, desc[UR42][R52.64] ;  /* 0x0000002a34347980 */ /* 0x000f64000c101d00 */
[----:B------:R-:W2:Y:S01]  /*15e50*/  @P1 LDC R87, c[0x0][0xbf0] ;  /* 0x0002fc00ff571b82 */ /* 0x000ea20000000800 */
[----:B------:R-:W-:Y:S01]  /*15e60*/  IMAD.IADD R0, R97, 0x1, -R0 ;  /* 0x0000000161007824 */ /* 0x000fe200078e0a00 */
[----:B------:R-:W5:Y:S01]  /*15e70*/  LD.E.128 R56, desc[UR42][R56.64] ;  /* 0x0000002a38387980 */ /* 0x000f62000c101d00 */
[----:B------:R-:W-:-:S02]  /*15e80*/  IMAD R82, R82, UR4, RZ ;  /* 0x0000000452527c24 */ /* 0x000fc4000f8e02ff */
[----:B------:R-:W-:Y:S01]  /*15e90*/  IMAD R0, R0, 0x20, R98 ;  /* 0x0000002000007824 */ /* 0x000fe200078e0262 */
[----:B------:R-:W5:Y:S01]  /*15ea0*/  LD.E.128 R60, desc[UR42][R60.64] ;  /* 0x0000002a3c3c7980 */ /* 0x000f62000c101d00 */
[C---:B------:R-:W-:Y:S02]  /*15eb0*/  IMAD R83, R86.reuse, UR5, R82 ;  /* 0x0000000556537c24 */ /* 0x040fe4000f8e0252 */
[----:B------:R-:W-:Y:S01]  /*15ec0*/  IMAD.WIDE.U32 R20, R86, UR4, R20 ;  /* 0x0000000456147c25 */ /* 0x000fe2000f8e0014 */
[----:B------:R-:W-:Y:S01]  /*15ed0*/  ULDC.64 UR4, c[0x0][0xaf0] ;  /* 0x0002bc0000047ab9 */ /* 0x000fe20000000a00 */
[----:B------:R-:W5:Y:S02]  /*15ee0*/  LD.E.128 R64, desc[UR42][R64.64] ;  /* 0x0000002a40407980 */ /* 0x000f64000c101d00 */
[----:B------:R-:W-:Y:S02]  /*15ef0*/  VIADD R103, R208, 0x40 ;  /* 0x00000040d0677836 */ /* 0x000fe40000000000 */
[----:B------:R-:W-:Y:S01]  /*15f00*/  IMAD.IADD R80, R199, 0x1, R0 ;  /* 0x00000001c7507824 */ /* 0x000fe200078e0200 */
[----:B------:R-:W5:Y:S01]  /*15f10*/  LD.E.128 R68, desc[UR42][R68.64] ;  /* 0x0000002a44447980 */ /* 0x000f62000c101d00 */
[----:B------:R-:W-:Y:S01]  /*15f20*/  IMAD.IADD R21, R21, 0x1, R83 ;  /* 0x0000000115157824 */ /* 0x000fe200078e0253 */
[----:B0-----:R-:W-:Y:S01]  /*15f30*/  ISETP.GE.AND P0, PT, R103, R3, PT ;  /* 0x000000036700720c */ /* 0x001fe20003f06270 */
[----:B------:R-:W-:Y:S01]  /*15f40*/  IMAD R24, R24, UR4, RZ ;  /* 0x0000000418187c24 */ /* 0x000fe2000f8e02ff */
[----:B------:R-:W5:Y:S01]  /*15f50*/  LD.E.128 R72, desc[UR42][R72.64] ;  /* 0x0000002a48487980 */ /* 0x000f62000c101d00 */
[----:B-1----:R-:W-:-:S03]  /*15f60*/  @P1 IMAD.HI.U32 R0, R80, R85, RZ ;  /* 0x0000005550001227 */ /* 0x002fc600078e00ff */
[----:B------:R-:W5:Y:S01]  /*15f70*/  LD.E.128 R76, desc[UR42][R76.64] ;  /* 0x0000002a4c4c7980 */ /* 0x000f62000c101d00 */
[C---:B------:R-:W-:Y:S01]  /*15f80*/  VIADD R101, R208.reuse, 0x80 ;  /* 0x00000080d0657836 */ /* 0x040fe20000000000 */
[----:B------:R-:W-:Y:S01]  /*15f90*/  BSSY B1, `(.L_x_2700) ;  /* 0x0000073000017945 */ /* 0x000fe20003800000 */
[C---:B------:R-:W-:Y:S01]  /*15fa0*/  IMAD R83, R81.reuse, UR5, R24 ;  /* 0x0000000551537c24 */ /* 0x040fe2000f8e0218 */
[----:B------:R-:W-:Y:S01]  /*15fb0*/  SEL R24, RZ, 0xffffffff, P0 ;  /* 0xffffffffff187807 */ /* 0x000fe20000000000 */
[----:B------:R-:W-:Y:S01]  /*15fc0*/  IMAD.WIDE.U32 R20, R81, UR4, R20 ;  /* 0x0000000451147c25 */ /* 0x000fe2000f8e0014 */
[----:B------:R-:W-:Y:S01]  /*15fd0*/  ISETP.GE.AND P0, PT, R101, R3, PT ;  /* 0x000000036500720c */ /* 0x000fe20003f06270 */
[----:B------:R-:W-:Y:S01]  /*15fe0*/  ULDC.64 UR4, c[0x0][0xae0] ;  /* 0x0002b80000047ab9 */ /* 0x000fe20000000a00 */
[----:B------:R-:W-:Y:S01]  /*15ff0*/  @!PT LDS RZ, [RZ] ;  /* 0x00000000fffff984 */ /* 0x000fe20000000800 */
[----:B------:R-:W-:Y:S01]  /*16000*/  @!PT LDS RZ, [RZ] ;  /* 0x00000000fffff984 */ /* 0x000fe20000000800 */
[----:B------:R-:W-:Y:S01]  /*16010*/  @!PT LDS RZ, [RZ] ;  /* 0x00000000fffff984 */ /* 0x000fe20000000800 */
[----:B------:R-:W-:Y:S01]  /*16020*/  @!PT LDS RZ, [RZ] ;  /* 0x00000000fffff984 */ /* 0x000fe20000000800 */
[----:B------:R0:W-:Y:S06]  /*16030*/  MEMBAR.ALL.CTA ;  /* 0x0000000000007992 */ /* 0x0001ec0000008000 */
[----:B0-----:R-:W0:Y:S01]  /*16040*/  FENCE.VIEW.ASYNC.S ;  /* 0x00000000000073c6 */ /* 0x001e220000000000 */
[----:B------:R-:W-:Y:S01]  /*16050*/  IMAD.MOV.U32 R81, RZ, RZ, R80 ;  /* 0x000000ffff517224 */ /* 0x000fe200078e0050 */
[----:B--2---:R-:W-:Y:S01]  /*16060*/  @P1 SHF.R.U32.HI R81, RZ, R87, R0 ;  /* 0x00000057ff511219 */ /* 0x004fe20000011600 */
        /* <DEDUP_REMOVED lines=14> */
[C---:B------:R-:W-:Y:S01]  /*16150*/  VIADD R95, R208.reuse, 0x140 ;  /* 0x00000140d05f7836 */ /* 0x040fe20000000000 */
[----:B------:R-:W-:Y:S01]  /*16160*/  SHF.R.S32.HI R80, RZ, 0x1f, R81 ;  /* 0x0000001fff507819 */ /* 0x000fe20000011451 */
[----:B------:R-:W-:Y:S01]  /*16170*/  VIADD R93, R208, 0x180 ;  /* 0x00000180d05d7836 */ /* 0x000fe20000000000 */
[----:B------:R-:W-:Y:S01]  /*16180*/  LOP3.LUT R0, R85, 0x4, R0, 0xe2, !PT ;  /* 0x0000000455007812 */ /* 0x000fe200078ee200 */
[----:B------:R-:W-:Y:S01]  /*16190*/  IMAD.SHL.U32 R85, R24, 0x8, RZ ;  /* 0x0000000818557824 */ /* 0x000fe200078e00ff */
[----:B------:R-:W-:Y:S01]  /*161a0*/  SEL R24, RZ, 0xffffffff, P0 ;  /* 0xffffffffff187807 */ /* 0x000fe20000000000 */
[----:B------:R-:W-:Y:S01]  /*161b0*/  IMAD R80, R80, UR4, RZ ;  /* 0x0000000450507c24 */ /* 0x000fe2000f8e02ff */
[----:B------:R-:W-:Y:S01]  /*161c0*/  ISETP.GE.AND P0, PT, R95, R3, PT ;  /* 0x000000035f00720c */ /* 0x000fe20003f06270 */
[----:B------:R-:W-:Y:S01]  /*161d0*/  IMAD.WIDE.U32 R20, R81, UR4, R20 ;  /* 0x0000000451147c25 */ /* 0x000fe2000f8e0014 */
[----:B------:R-:W-:-:S03]  /*161e0*/  LOP3.LUT R0, R85, 0x8, R0, 0xe2, !PT ;  /* 0x0000000855007812 */ /* 0x000fc600078ee200 */
        /* <DEDUP_REMOVED lines=8> */
[----:B------:R-:W-:Y:S02]  /*16270*/  IMAD.IADD R21, R21, 0x1, R85 ;  /* 0x0000000115157824 */ /* 0x000fe400078e0255 */
[----:B------:R-:W-:Y:S01]  /*16280*/  IMAD R80, R80, UR4, RZ ;  /* 0x0000000450507c24 */ /* 0x000fe2000f8e02ff */
[----:B------:R-:W-:Y:S01]  /*16290*/  LOP3.LUT R0, R81, 0x20, R0, 0xe2, !PT ;  /* 0x0000002051007812 */ /* 0x000fe200078ee200 */
[----:B------:R-:W-:Y:S01]  /*162a0*/  IMAD R90, R23, R84, RZ ;  /* 0x00000054175a7224 */ /* 0x000fe200078e02ff */
[----:B------:R-:W-:Y:S01]  /*162b0*/  SEL R23, RZ, 0x40, P0 ;  /* 0x00000040ff177807 */ /* 0x000fe20000000000 */
[----:B------:R-:W-:-:S02]  /*162c0*/  IMAD.IADD R199, R98, 0x1, R199 ;  /* 0x0000000162c77824 */ /* 0x000fc400078e02c7 */
[C---:B------:R-:W-:Y:S01]  /*162d0*/  IMAD R81, R83.reuse, UR5, R80 ;  /* 0x0000000553517c24 */ /* 0x040fe2000f8e0250 */
[----:B------:R-:W-:Y:S01]  /*162e0*/  LOP3.LUT R23, R0, R23, RZ, 0xfc, !PT ;  /* 0x0000001700177212 */ /* 0x000fe200078efcff */
[----:B------:R-:W-:Y:S01]  /*162f0*/  IMAD.WIDE.U32 R20, R83, UR4, R20 ;  /* 0x0000000453147c25 */ /* 0x000fe2000f8e0014 */
[----:B------:R-:W-:Y:S01]  /*16300*/  ISETP.GE.AND P1, PT, R199, R90, PT ;  /* 0x0000005ac700720c */ /* 0x000fe20003f26270 */
[----:B------:R-:W-:Y:S02]  /*16310*/  ULDC.64 UR4, c[0x0][0xa80] ;  /* 0x0002a00000047ab9 */ /* 0x000fe40000000a00 */
[----:B------:R-:W-:Y:S01]  /*16320*/  VIADD R91, R208, 0x1c0 ;  /* 0x000001c0d05b7836 */ /* 0x000fe20000000000 */
[----:B------:R-:W-:Y:S01]  /*16330*/  LEA R88, P2, R20, UR4, 0x1 ;  /* 0x0000000414587c11 */ /* 0x000fe2000f8408ff */
[----:B------:R-:W-:Y:S02]  /*16340*/  IMAD.IADD R21, R21, 0x1, R81 ;  /* 0x0000000115157824 */ /* 0x000fe400078e0251 */
        /* <DEDUP_REMOVED lines=11> */
[----:B------:R0:W1:Y:S01]  /*16400*/  SHFL.IDX PT, R20, R88, RZ, 0x181f ;  /* 0x00181fff58147589 */ /* 0x00006200000e0000 */
[C---:B------:R-:W-:Y:S01]  /*16410*/  VIADD R102, R208.reuse, 0x80 ;  /* 0x00000080d0667836 */ /* 0x040fe20000000000 */
[----:B------:R-:W-:Y:S01]  /*16420*/  LOP3.LUT R24, R23, R24, RZ, 0xfc, !PT ;  /* 0x0000001817187212 */ /* 0x000fe200078efcff */
[----:B------:R-:W-:Y:S01]  /*16430*/  VIADD R104, R208, 0x40 ;  /* 0x00000040d0687836 */ /* 0x000fe20000000000 */
[----:B------:R0:W2:Y:S01]  /*16440*/  SHFL.IDX PT, R21, R89, RZ, 0x181f ;  /* 0x00181fff59157589 */ /* 0x0000a200000e0000 */
        /* <DEDUP_REMOVED lines=12> */
[CC--:B-1----:R-:W-:Y:S02]  /*16510*/  @!P1 LEA R80, P2, R103.reuse, R20.reuse, 0x1 ;  /* 0x0000001467509211 */ /* 0x0c2fe400078408ff */
[----:B--2---:R-:W-:Y:S02]  /*16520*/  @!P0 IMAD.WIDE R82, R208, 0x2, R20 ;  /* 0x00000002d0528825 */ /* 0x004fe400078e0214 */
[----:B------:R-:W-:Y:S02]  /*16530*/  @!P1 LEA.HI.X R81, R103, R21, R104, 0x1, P2 ;  /* 0x0000001567519211 */ /* 0x000fe400010f0c68 */
[-C--:B------:R-:W-:Y:S01]  /*16540*/  ISETP.GE.AND P2, PT, R97, R3.reuse, PT ;  /* 0x000000036100720c */ /* 0x080fe20003f46270 */
[----:B-----5:R0:W-:Y:S01]  /*16550*/  @!P0 ST.E.128 desc[UR42][R82.64], R4 ;  /* 0x0000000452008985 */ /* 0x0201e2000c101d2a */
[----:B------:R-:W-:Y:S02]  /*16560*/  @!P5 LEA R86, P4, R101, R20, 0x1 ;  /* 0x000000146556d211 */ /* 0x000fe400078808ff */
[----:B------:R-:W-:Y:S01]  /*16570*/  LOP3.LUT P0, RZ, R23, 0x40, RZ, 0xc0, !PT ;  /* 0x0000004017ff7812 */ /* 0x000fe2000780c0ff */
[----:B------:R1:W-:Y:S01]  /*16580*/  @!P1 ST.E.128 desc[UR42][R80.64], R12 ;  /* 0x0000000c50009985 */ /* 0x0003e2000c101d2a */
[----:B------:R-:W-:-:S02]  /*16590*/  ISETP.GE.AND P1, PT, R95, R3, PT ;  /* 0x000000035f00720c */ /* 0x000fc40003f26270 */
[-C--:B------:R-:W-:Y:S02]  /*165a0*/  @!P5 LEA.HI.X R87, R101, R21.reuse, R102, 0x1, P4 ;  /* 0x000000156557d211 */ /* 0x080fe400020f0c66 */
[----:B------:R-:W-:Y:S02]  /*165b0*/  LOP3.LUT P4, RZ, R24, 0x80, RZ, 0xc0, !PT ;  /* 0x0000008018ff7812 */ /* 0x000fe4000788c0ff */
[CC--:B------:R-:W-:Y:S01]  /*165c0*/  @!P3 LEA R84, P6, R99.reuse, R20.reuse, 0x1 ;  /* 0x000000146354b211 */ /* 0x0c0fe200078c08ff */
[----:B------:R3:W-:Y:S03]  /*165d0*/  @!P5 ST.E.128 desc[UR42][R86.64], R32 ;  /* 0x000000205600d985 */ /* 0x0007e6000c101d2a */
[----:B------:R-:W-:Y:S02]  /*165e0*/  @!P3 LEA.HI.X R85, R99, R21, R100, 0x1, P6 ;  /* 0x000000156355b211 */ /* 0x000fe400030f0c64 */
[----:B0-----:R-:W-:-:S03]  /*165f0*/  @!P2 LEA R4, P5, R97, R20, 0x1 ;  /* 0x000000146104a211 */ /* 0x001fc600078a08ff */
[----:B------:R3:W-:Y:S01]  /*16600*/  @!P3 ST.E.128 desc[UR42][R84.64], R40 ;  /* 0x000000285400b985 */ /* 0x0007e2000c101d2a */
[-C--:B------:R-:W-:Y:S02]  /*16610*/  @!P1 LEA R6, P6, R95, R20.reuse, 0x1 ;  /* 0x000000145f069211 */ /* 0x080fe400078c08ff */
[-C--:B-1----:R-:W-:Y:S02]  /*16620*/  @P0 LEA R12, P3, R93, R20.reuse, 0x1 ;  /* 0x000000145d0c0211 */ /* 0x082fe400078608ff */
        /* <DEDUP_REMOVED lines=9> */
.L_x_2701:
[----:B------:R-:W-:Y:S05]  /*166c0*/  BSYNC B1 ;  /* 0x0000000000017941 */ /* 0x000fea0003800000 */
.L_x_2700:
[----:B------:R-:W-:Y:S01]  /*166d0*/  VIADD R0, R199, 0x20 ;  /* 0x00000020c7007836 */ /* 0x000fe20000000000 */
[----:B---3-5:R0:W3:Y:S04]  /*166e0*/  SHFL.IDX PT, R7, R89, 0x1, 0x181f ;  /* 0x00381f0059077f89 */ /* 0x0280e800000e0000 */
[----:B------:R-:W-:Y:S01]  /*166f0*/  ISETP.GE.AND P0, PT, R0, R90, PT ;  /* 0x0000005a0000720c */ /* 0x000fe20003f06270 */
[----:B------:R0:W4:-:S12]  /*16700*/  SHFL.IDX PT, R6, R88, 0x1, 0x181f ;  /* 0x00381f0058067f89 */ /* 0x00011800000e0000 */
[----:B0-----:R-:W-:Y:S05]  /*16710*/  @P0 BRA `(.L_x_2702) ;  /* 0x0000001000580947 */ /* 0x001fea0003800000 */
[-C--:B------:R-:W-:Y:S02]  /*16720*/  ISETP.GE.AND P5, PT, R103, R3.reuse, PT ;  /* 0x000000036700720c */ /* 0x080fe40003fa6270 */
[-C--:B------:R-:W-:Y:S02]  /*16730*/  ISETP.GE.AND P6, PT, R208, R3.reuse, PT ;  /* 0x00000003d000720c */ /* 0x080fe40003fc6270 */
[-C--:B------:R-:W-:Y:S02]  /*16740*/  ISETP.GE.AND P3, PT, R101, R3.reuse, PT ;  /* 0x000000036500720c */ /* 0x080fe40003f66270 */
[-C--:B------:R-:W-:Y:S02]  /*16750*/  ISETP.GE.AND P2, PT, R99, R3.reuse, PT ;  /* 0x000000036300720c */ /* 0x080fe40003f46270 */
[-C--:B------:R-:W-:Y:S02]  /*16760*/  ISETP.GE.AND P1, PT, R97, R3.reuse, PT ;  /* 0x000000036100720c */ /* 0x080fe40003f26270 */
[----:B------:R-:W-:-:S03]  /*16770*/  ISETP.GE.AND P0, PT, R95, R3, PT ;  /* 0x000000035f00720c */ /* 0x000fc60003f06270 */
[CC--:B----4-:R-:W-:Y:S02]  /*16780*/  @!P5 LEA R12, P4, R103.reuse, R6.reuse, 0x1 ;  /* 0x00000006670cd211 */ /* 0x0d0fe400078808ff */
[----:B---3--:R-:W-:Y:S02]  /*16790*/  @!P6 IMAD.WIDE R4, R208, 0x2, R6 ;  /* 0x00000002d004e825 */ /* 0x008fe400078e0206 */
[----:B------:R-:W-:Y:S02]  /*167a0*/  @!P5 LEA.HI.X R13, R103, R7, R104, 0x1, P4 ;  /* 0x00000007670dd211 */ /* 0x000fe400020f0c68 */
[----:B------:R-:W-:Y:S01]  /*167b0*/  LOP3.LUT P4, RZ, R23, 0x40, RZ, 0xc0, !PT ;  /* 0x0000004017ff7812 */ /* 0x000fe2000788c0ff */
[----:B------:R0:W-:Y:S01]  /*167c0*/  @!P6 ST.E.128 desc[UR42][R4.64], R8 ;  /* 0x000000080400e985 */ /* 0x0001e2000c101d2a */
[----:B------:R-:W-:-:S03]  /*167d0*/  @!P3 LEA R14, P6, R101, R6, 0x1 ;  /* 0x00000006650eb211 */ /* 0x000fc600078c08ff */
[----:B------:R3:W-:Y:S01]  /*167e0*/  @!P5 ST.E.128 desc[UR42][R12.64], R28 ;  /* 0x0000001c0c00d985 */ /* 0x0007e2000c101d2a */
[-C--:B------:R-:W-:Y:S02]  /*167f0*/  @!P3 LEA.HI.X R15, R101, R7.reuse, R102, 0x1, P6 ;  /* 0x00000007650fb211 */ /* 0x080fe400030f0c66 */
[-C--:B-1----:R-:W-:Y:S02]  /*16800*/  @!P2 LEA R20, P5, R99, R6.reuse, 0x1 ;  /* 0x000000066314a211 */ /* 0x082fe400078a08ff */
[-C--:B------:R-:W-:Y:S01]  /*16810*/  @!P1 LEA R32, P6, R97, R6.reuse, 0x1 ;  /* 0x0000000661209211 */ /* 0x080fe200078c08ff */
[----:B------:R3:W-:Y:S01]  /*16820*/  @!P3 ST.E.128 desc[UR42][R14.64], R36 ;  /* 0x000000240e00b985 */ /* 0x0007e2000c101d2a */
[----:B------:R-:W-:Y:S02]  /*16830*/  @!P0 LEA R34, P3, R95, R6, 0x1 ;  /* 0x000000065f228211 */ /* 0x000fe400078608ff */
[-C--:B--2---:R-:W-:Y:S02]  /*16840*/  @!P2 LEA.HI.X R21, R99, R7.reuse, R100, 0x1, P5 ;  /* 0x000000076315a211 */ /* 0x084fe400028f0c64 */
        /* <DEDUP_REMOVED lines=14> */
.L_x_2697:
[----:B------:R-:W4:Y:S01]  /*16930*/  LDL R9, [R1+0x50] ;  /* 0x0000500001097983 */ /* 0x000f220000100800 */
[----:B------:R-:W-:Y:S01]  /*16940*/  ULDC.64 UR4, c[0x0][0xc00] ;  /* 0x0003000000047ab9 */ /* 0x000fe20000000a00 */
[----:B------:R-:W4:Y:S01]  /*16950*/  LDC.64 R4, c[0x0][0xc00] ;  /* 0x00030000ff047b82 */ /* 0x000f220000000a00 */
[----:B------:R-:W-:Y:S01]  /*16960*/  ISETP.NE.U32.AND P0, PT, RZ, UR4, PT ;  /* 0x00000004ff007c0c */ /* 0x000fe2000bf05070 */
[----:B------:R-:W-:-:S03]  /*16970*/  IMAD.MOV.U32 R3, RZ, RZ, RZ ;  /* 0x000000ffff037224 */ /* 0x000fc600078e00ff */
[----:B------:R-:W-:Y:S01]  /*16980*/  ISETP.NE.AND.EX P0, PT, RZ, UR5, PT, P0 ;  /* 0x00000005ff007c0c */ /* 0x000fe2000bf05300 */
[----:B------:R-:W-:Y:S02]  /*16990*/  ULDC.64 UR4, c[0x0][0xc08] ;  /* 0x0003020000047ab9 */ /* 0x000fe40000000a00 */
[----:B------:R-:W-:Y:S01]  /*169a0*/  ISETP.NE.U32.AND P1, PT, RZ, UR4, PT ;  /* 0x00000004ff007c0c */ /* 0x000fe2000bf25070 */
[----:B---3--:R-:W3:Y:S01]  /*169b0*/  S2R R24, SR_TID.X ;  /* 0x0000000000187919 */ /* 0x008ee20000002100 */
[----:B------:R-:W0:Y:S02]  /*169c0*/  LDC R21, c[0x0][0xbe8] ;  /* 0x0002fa00ff157b82 */ /* 0x000e240000000800 */
[----:B------:R-:W-:-:S13]  /*169d0*/  ISETP.NE.AND.EX P1, PT, RZ, UR5, PT, P1 ;  /* 0x00000005ff007c0c */ /* 0x000fda000bf25310 */
[----:B------:R-:W1:Y:S01]  /*169e0*/  @P1 LDC.64 R6, c[0x0][0xc08] ;  /* 0x00030200ff061b82 */ /* 0x000e620000000a00 */
[----:B------:R-:W-:Y:S02]  /*169f0*/  ULDC UR4, c[0x0][0xa88] ;  /* 0x0002a20000047ab9 */ /* 0x000fe40000000800 */
[----:B------:R-:W-:Y:S02]  /*16a00*/  IMAD.U32 R0, RZ, RZ, UR4 ;  /* 0x00000004ff007e24 */ /* 0x000fe4000f8e00ff */
[----:B----4-:R-:W-:-:S04]  /*16a10*/  IMAD.WIDE R4, R9, 0x4, R4 ;  /* 0x0000000409047825 */ /* 0x010fc800078e0204 */
[----:B-1----:R-:W-:Y:S01]  /*16a20*/  @P1 IMAD.WIDE R6, R9, 0x4, R6 ;  /* 0x0000000409061825 */ /* 0x002fe200078e0206 */
[----:B------:R1:W5:Y:S03]  /*16a30*/  @P0 LDG.E R3, desc[UR42][R4.64] ;  /* 0x0000002a04030981 */ /* 0x000366000c1e1900 */
[----:B---3--:R-:W-:Y:S01]  /*16a40*/  VIADD R24, R24, 0xffffff80 ;  /* 0xffffff8018187836 */ /* 0x008fe20000000000 */
[----:B------:R1:W5:Y:S01]  /*16a50*/  @P1 LDG.E R0, desc[UR42][R6.64] ;  /* 0x0000002a06001981 */ /* 0x000362000c1e1900 */
[----:B------:R-:W-:-:S03]  /*16a60*/  SHF.R.S32.HI R8, RZ, 0x1f, R9 ;  /* 0x0000001fff087819 */ /* 0x000fc60000011409 */
[----:B------:R-:W-:Y:S01]  /*16a70*/  ISETP.GE.AND P2, PT, R24, 0x40, PT ;  /* 0x000000401800780c */ /* 0x000fe20003f46270 */
[----:B0-----:R-:W-:-:S12]  /*16a80*/  @P1 BRA `(.L_x_2703) ;  /* 0x0000000000101947 */ /* 0x001fd80003800000 */
[----:B------:R-:W-:Y:S05]  /*16a90*/  @!P0 BRA `(.L_x_2703) ;  /* 0x00000000000c8947 */ /* 0x000fea0003800000 */
[----:B-1----:R-:W3:Y:S04]  /*16aa0*/  LDG.E R7, desc[UR42][R4.64] ;  /* 0x0000002a04077981 */ /* 0x002ee8000c1e1900 */
[----:B-----5:R-:W3:Y:S02]  /*16ab0*/  LDG.E R0, desc[UR42][R4.64+0x4] ;  /* 0x0000042a04007981 */ /* 0x020ee4000c1e1900 */
[----:B---3--:R-:W-:-:S07]  /*16ac0*/  IMAD.IADD R0, R0, 0x1, -R7 ;  /* 0x0000000100007824 */ /* 0x008fce00078e0a07 */
.L_x_2703:
[----:B------:R-:W3:Y:S01]  /*16ad0*/  LDL R28, [R1+0x4c] ;  /* 0x00004c00011c7983 */ /* 0x000ee20000100800 */
[----:B------:R-:W-:Y:S01]  /*16ae0*/  BSSY B1, `(.L_x_2704) ;  /* 0x000002d000017945 */ /* 0x000fe20003800000 */
[----:B------:R-:W-:Y:S02]  /*16af0*/  SEL R13, R9, RZ, !P0 ;  /* 0x000000ff090d7207 */ /* 0x000fe40004000000 */
[----:B------:R-:W-:Y:S02]  /*16b00*/  SEL R14, R8, RZ, !P0 ;  /* 0x000000ff080e7207 */ /* 0x000fe40004000000 */
[----:B-----5:R-:W-:Y:S02]  /*16b10*/  SHF.R.S32.HI R10, RZ, 0x1f, R3 ;  /* 0x0000001fff0a7819 */ /* 0x020fe40000011403 */
[----:B---3--:R-:W-:Y:S01]  /*16b20*/  SHF.R.S32.HI R12, RZ, 0x1f, R28 ;  /* 0x0000001fff0c7819 */ /* 0x008fe2000001141c */
[----:B------:R-:W-:Y:S06]  /*16b30*/  @P2 BRA `(.L_x_2705) ;  /* 0x00000000009c2947 */ /* 0x000fec0003800000 */
[----:B-1----:R-:W0:Y:S01]  /*16b40*/  S2R R6, SR_TID.X ;  /* 0x0000000000067919 */ /* 0x002e220000002100 */
[----:B------:R-:W1:Y:S02]  /*16b50*/  LDC R20, c[0x0][0xbe8] ;  /* 0x0002fa00ff147b82 */ /* 0x000e640000000800 */
[----:B-1----:R-:W-:Y:S01]  /*16b60*/  IMAD R4, R0, R20, RZ ;  /* 0x0000001400047224 */ /* 0x002fe200078e02ff */
[----:B0-----:R-:W-:-:S04]  /*16b70*/  IADD3 R11, R199, -0x80, R6 ;  /* 0xffffff80c70b7810 */ /* 0x001fc80007ffe006 */
        /* <DEDUP_REMOVED lines=9> */
[----:B------:R-:W0:Y:S01]  /*16c10*/  @P0 LDC R6, c[0x0][0xbec] ;  /* 0x0002fb00ff060b82 */ /* 0x000e220000000800 */
[----:B------:R-:W-:Y:S01]  /*16c20*/  IMAD R9, R28, UR5, R8 ;  /* 0x000000051c097c24 */ /* 0x000fe2000f8e0208 */
[----:B------:R-:W-:-:S03]  /*16c30*/  ULDC.64 UR4, c[0x0][0xb98] ;  /* 0x0002e60000047ab9 */ /* 0x000fc60000000a00 */
[----:B------:R-:W-:-:S03]  /*16c40*/  IMAD.IADD R5, R5, 0x1, R9 ;  /* 0x0000000105057824 */ /* 0x000fc600078e0209 */
[----:B------:R-:W1:Y:S01]  /*16c50*/  @P0 LDC R15, c[0x0][0xbf0] ;  /* 0x0002fc00ff0f0b82 */ /* 0x000e620000000800 */
[----:B------:R-:W-:-:S04]  /*16c60*/  IMAD.WIDE.U32 R4, R13, UR4, R4 ;  /* 0x000000040d047c25 */ /* 0x000fc8000f8e0004 */
[----:B0-----:R-:W-:-:S05]  /*16c70*/  @P0 IMAD.HI.U32 R6, R11, R6, RZ ;  /* 0x000000060b060227 */ /* 0x001fca00078e00ff */
[----:B-1----:R-:W-:Y:S01]  /*16c80*/  @P0 SHF.R.U32.HI R7, RZ, R15, R6 ;  /* 0x0000000fff070219 */ /* 0x002fe20000011606 */
[----:B------:R-:W-:-:S03]  /*16c90*/  IMAD R6, R14, UR4, RZ ;  /* 0x000000040e067c24 */ /* 0x000fc6000f8e02ff */
[----:B------:R-:W-:Y:S01]  /*16ca0*/  IADD3 R4, P0, R7, R4, RZ ;  /* 0x0000000407047210 */ /* 0x000fe20007f1e0ff */
[----:B------:R-:W-:Y:S02]  /*16cb0*/  IMAD.MOV R9, RZ, RZ, -R7 ;  /* 0x000000ffff097224 */ /* 0x000fe400078e0a07 */
[----:B------:R-:W-:Y:S01]  /*16cc0*/  IMAD R8, R13, UR5, R6 ;  /* 0x000000050d087c24 */ /* 0x000fe2000f8e0206 */
[----:B------:R-:W-:Y:S01]  /*16cd0*/  ULDC.64 UR4, c[0x0][0xb88] ;  /* 0x0002e20000047ab9 */ /* 0x000fe20000000a00 */
[----:B------:R-:W-:Y:S01]  /*16ce0*/  IMAD R9, R20, R9, R11 ;  /* 0x0000000914097224 */ /* 0x000fe200078e020b */
[----:B------:R-:W-:-:S04]  /*16cf0*/  SHF.R.S32.HI R11, RZ, 0x1f, R7 ;  /* 0x0000001fff0b7819 */ /* 0x000fc80000011407 */
        /* <DEDUP_REMOVED lines=11> */
.L_x_2705:
[----:B------:R-:W-:Y:S05]  /*16db0*/  BSYNC B1 ;  /* 0x0000000000017941 */ /* 0x000fea0003800000 */
.L_x_2704:
[----:B------:R-:W-:Y:S01]  /*16dc0*/  ISETP.NE.AND P0, PT, R21, 0x1, PT ;  /* 0x000000011500780c */ /* 0x000fe20003f05270 */
[----:B------:R-:W3:Y:S01]  /*16dd0*/  LDC R23, c[0x0][0xac8] ;  /* 0x0002b200ff177b82 */ /* 0x000ee20000000800 */
[----:B------:R-:W-:Y:S01]  /*16de0*/  ULDC.64 UR4, c[0x0][0xaa0] ;  /* 0x0002a80000047ab9 */ /* 0x000fe20000000a00 */
[--C-:B------:R-:W-:Y:S01]  /*16df0*/  SHF.R.S32.HI R8, RZ, 0x1f, R24.reuse ;  /* 0x0000001fff087819 */ /* 0x100fe20000011418 */
[----:B01----:R-:W-:Y:S01]  /*16e00*/  IMAD R6, R10, UR4, RZ ;  /* 0x000000040a067c24 */ /* 0x003fe2000f8e02ff */
[----:B------:R-:W-:Y:S01]  /*16e10*/  SHF.R.S32.HI R15, RZ, 0x1f, R24 ;  /* 0x0000001fff0f7819 */ /* 0x000fe20000011418 */
[----:B------:R-:W-:Y:S01]  /*16e20*/  IMAD.WIDE.U32 R4, R3, UR4, RZ ;  /* 0x0000000403047c25 */ /* 0x000fe2000f8e00ff */
        /* <DEDUP_REMOVED lines=12> */
[----:B------:R-:W1:Y:S01]  /*16ef0*/  @P0 LDC R9, c[0x0][0xbf0] ;  /* 0x0002fc00ff090b82 */ /* 0x000e620000000800 */
[C---:B------:R-:W-:Y:S02]  /*16f00*/  IMAD R3, R28.reuse, UR5, R3 ;  /* 0x000000051c037c24 */ /* 0x040fe4000f8e0203 */
[----:B------:R-:W-:Y:S01]  /*16f10*/  IMAD.WIDE.U32 R4, R28, UR4, R4 ;  /* 0x000000041c047c25 */ /* 0x000fe2000f8e0004 */
[-C--:B---3--:R-:W-:Y:S01]  /*16f20*/  ISETP.GE.AND P1, PT, R42, R23.reuse, PT ;  /* 0x000000172a00720c */ /* 0x088fe20003f26270 */
[----:B------:R-:W-:Y:S01]  /*16f30*/  ULDC.64 UR4, c[0x0][0xaf0] ;  /* 0x0002bc0000047ab9 */ /* 0x000fe20000000a00 */
[----:B------:R-:W-:Y:S01]  /*16f40*/  ISETP.GE.AND P2, PT, R208, R23, PT ;  /* 0x00000017d000720c */ /* 0x000fe20003f46270 */
[----:B------:R-:W-:Y:S01]  /*16f50*/  IMAD R6, R8, 0x20, R15 ;  /* 0x0000002008067824 */ /* 0x000fe200078e020f */
[----:B------:R-:W-:Y:S01]  /*16f60*/  SEL R10, RZ, 0xffffffff, P1 ;  /* 0xffffffffff0a7807 */ /* 0x000fe20000800000 */
[----:B------:R-:W-:-:S02]  /*16f70*/  IMAD.IADD R5, R5, 0x1, R3 ;  /* 0x0000000105057824 */ /* 0x000fc400078e0203 */
[----:B------:R-:W-:Y:S02]  /*16f80*/  IMAD R3, R14, UR4, RZ ;  /* 0x000000040e037c24 */ /* 0x000fe4000f8e02ff */
[----:B------:R-:W-:Y:S02]  /*16f90*/  IMAD.IADD R8, R199, 0x1, R6 ;  /* 0x00000001c7087824 */ /* 0x000fe400078e0206 */
        /* <DEDUP_REMOVED lines=11> */
[----:B-1----:R-:W-:Y:S01]  /*17050*/  @P0 SHF.R.U32.HI R3, RZ, R9, R6 ;  /* 0x00000009ff030219 */ /* 0x002fe20000011606 */
[----:B------:R-:W-:Y:S01]  /*17060*/  VIADD R36, R208, 0x100 ;  /* 0x00000100d0247836 */ /* 0x000fe20000000000 */
[----:B------:R-:W-:Y:S01]  /*17070*/  LOP3.LUT R9, R10, 0x2, R7, 0xe2, !PT ;  /* 0x000000020a097812 */ /* 0x000fe200078ee207 */
[----:B------:R-:W-:Y:S01]  /*17080*/  IMAD R29, R0, R21, RZ ;  /* 0x00000015001d7224 */ /* 0x000fe200078e02ff */
[----:B------:R-:W-:Y:S01]  /*17090*/  ISETP.GE.AND P1, PT, R38, R23, PT ;  /* 0x000000172600720c */ /* 0x000fe20003f26270 */
[--C-:B------:R-:W-:Y:S01]  /*170a0*/  IMAD.MOV R7, RZ, RZ, -R3.reuse ;  /* 0x000000ffff077224 */ /* 0x100fe200078e0a03 */
[----:B------:R-:W-:Y:S01]  /*170b0*/  SEL R10, RZ, 0xffffffff, P2 ;  /* 0xffffffffff0a7807 */ /* 0x000fe20001000000 */
[----:B------:R-:W-:Y:S01]  /*170c0*/  VIADD R34, R208, 0x140 ;  /* 0x00000140d0227836 */ /* 0x000fe20000000000 */
[----:B------:R-:W-:Y:S01]  /*170d0*/  SHF.R.S32.HI R6, RZ, 0x1f, R3 ;  /* 0x0000001fff067819 */ /* 0x000fe20000011403 */
[----:B------:R-:W-:Y:S01]  /*170e0*/  IMAD R7, R21, R7, R8 ;  /* 0x0000000715077224 */ /* 0x000fe200078e0208 */
[----:B------:R-:W-:Y:S01]  /*170f0*/  SEL R11, RZ, 0xffffffff, P1 ;  /* 0xffffffffff0b7807 */ /* 0x000fe20000800000 */
[----:B------:R-:W-:Y:S01]  /*17100*/  IMAD.SHL.U32 R10, R10, 0x4, RZ ;  /* 0x000000040a0a7824 */ /* 0x000fe200078e00ff */
[----:B------:R-:W-:Y:S01]  /*17110*/  ISETP.GE.AND P0, PT, R36, R23, PT ;  /* 0x000000172400720c */ /* 0x000fe20003f06270 */
[----:B------:R-:W-:-:S02]  /*17120*/  IMAD R6, R6, UR4, RZ ;  /* 0x0000000406067c24 */ /* 0x000fc4000f8e02ff */
[----:B------:R-:W-:Y:S01]  /*17130*/  IMAD.SHL.U32 R11, R11, 0x8, RZ ;  /* 0x000000080b0b7824 */ /* 0x000fe200078e00ff */
[----:B------:R-:W-:Y:S01]  /*17140*/  LOP3.LUT R0, R10, 0x4, R9, 0xe2, !PT ;  /* 0x000000040a007812 */ /* 0x000fe200078ee209 */
[C---:B------:R-:W-:Y:S01]  /*17150*/  IMAD R9, R3.reuse, UR5, R6 ;  /* 0x0000000503097c24 */ /* 0x040fe2000f8e0206 */
[----:B------:R-:W-:Y:S01]  /*17160*/  SEL R6, RZ, 0xffffffff, P0 ;  /* 0xffffffffff067807 */ /* 0x000fe20000000000 */
[----:B------:R-:W-:Y:S01]  /*17170*/  IMAD.WIDE.U32 R4, R3, UR4, R4 ;  /* 0x0000000403047c25 */ /* 0x000fe2000f8e0004 */
[----:B------:R-:W-:Y:S01]  /*17180*/  LOP3.LUT R3, R11, 0x8, R0, 0xe2, !PT ;  /* 0x000000080b037812 */ /* 0x000fe200078ee200 */
[----:B------:R-:W-:Y:S01]  /*17190*/  ULDC.64 UR4, c[0x0][0xad8] ;  /* 0x0002b60000047ab9 */ /* 0x000fe20000000a00 */
[----:B------:R-:W-:Y:S01]  /*171a0*/  SHF.R.S32.HI R0, RZ, 0x1f, R7 ;  /* 0x0000001fff007819 */ /* 0x000fe20000011407 */
[----:B------:R-:W-:Y:S01]  /*171b0*/  VIADD R32, R208, 0x180 ;  /* 0x00000180d0207836 */ /* 0x000fe20000000000 */
[----:B------:R-:W-:Y:S01]  /*171c0*/  ISETP.GE.AND P0, PT, R34, R23, PT ;  /* 0x000000172200720c */ /* 0x000fe20003f06270 */
[----:B------:R-:W-:-:S02]  /*171d0*/  IMAD.SHL.U32 R6, R6, 0x10, RZ ;  /* 0x0000001006067824 */ /* 0x000fc400078e00ff */
[----:B------:R-:W-:Y:S01]  /*171e0*/  IMAD.IADD R5, R5, 0x1, R9 ;  /* 0x0000000105057824 */ /* 0x000fe200078e0209 */
[----:B------:R-:W-:Y:S01]  /*171f0*/  SEL R8, RZ, 0xffffffff, P0 ;  /* 0xffffffffff087807 */ /* 0x000fe20000000000 */
[----:B------:R-:W-:Y:S01]  /*17200*/  IMAD R0, R0, UR4, RZ ;  /* 0x0000000400007c24 */ /* 0x000fe2000f8e02ff */
[----:B------:R-:W-:Y:S01]  /*17210*/  ISETP.GE.AND P0, PT, R32, R23, PT ;  /* 0x000000172000720c */ /* 0x000fe20003f06270 */
[----:B------:R-:W-:Y:S01]  /*17220*/  IMAD.IADD R28, R15, 0x1, R199 ;  /* 0x000000010f1c7824 */ /* 0x000fe200078e02c7 */
[----:B------:R-:W-:Y:S01]  /*17230*/  LOP3.LUT R6, R6, 0x10, R3, 0xe2, !PT ;  /* 0x0000001006067812 */ /* 0x000fe200078ee203 */
[C---:B------:R-:W-:Y:S02]  /*17240*/  IMAD R3, R7.reuse, UR5, R0 ;  /* 0x0000000507037c24 */ /* 0x040fe4000f8e0200 */
        /* <DEDUP_REMOVED lines=18> */
[----:B------:R0:W1:Y:S01]  /*17370*/  SHFL.IDX PT, R6, R20, RZ, 0x181f ;  /* 0x00181fff14067589 */ /* 0x00006200000e0000 */
        /* <DEDUP_REMOVED lines=16> */
[-C--:B-1----:R-:W-:Y:S02]  /*17480*/  @!P2 LEA R8, P0, R42, R6.reuse, 0x1 ;  /* 0x000000062a08a211 */ /* 0x082fe400078008ff */
        /* <DEDUP_REMOVED lines=26> */
.L_x_2707:
[----:B------:R-:W-:Y:S05]  /*17630*/  BSYNC B1 ;  /* 0x0000000000017941 */ /* 0x000fea0003800000 */
.L_x_2706:
[----:B------:R-:W-:Y:S01]  /*17640*/  VIADD R0, R28, 0x20 ;  /* 0x000000201c007836 */ /* 0x000fe20000000000 */
[----:B---34-:R0:W3:Y:S04]  /*17650*/  SHFL.IDX PT, R7, R3, 0x1, 0x181f ;  /* 0x00381f0003077f89 */ /* 0x0180e800000e0000 */
[----:B------:R-:W-:Y:S01]  /*17660*/  ISETP.GE.AND P0, PT, R0, R29, PT ;  /* 0x0000001d0000720c */ /* 0x000fe20003f06270 */
[----:B-1----:R0:W1:-:S12]  /*17670*/  SHFL.IDX PT, R6, R20, 0x1, 0x181f ;  /* 0x00381f0014067f89 */ /* 0x00205800000e0000 */
[----:B0-----:R-:W-:Y:S05]  /*17680*/  @P0 BRA `(.L_x_2702) ;  /* 0x00000000007c0947 */ /* 0x001fea0003800000 */
[-C--:B------:R-:W-:Y:S02]  /*17690*/  ISETP.GE.AND P6, PT, R208, R23.reuse, PT ;  /* 0x00000017d000720c */ /* 0x080fe40003fc6270 */
[-C--:B------:R-:W-:Y:S02]  /*176a0*/  ISETP.GE.AND P5, PT, R42, R23.reuse, PT ;  /* 0x000000172a00720c */ /* 0x080fe40003fa6270 */
[-C--:B------:R-:W-:Y:S02]  /*176b0*/  ISETP.GE.AND P4, PT, R40, R23.reuse, PT ;  /* 0x000000172800720c */ /* 0x080fe40003f86270 */
[-C--:B------:R-:W-:Y:S02]  /*176c0*/  ISETP.GE.AND P3, PT, R38, R23.reuse, PT ;  /* 0x000000172600720c */ /* 0x080fe40003f66270 */
[-C--:B------:R-:W-:Y:S02]  /*176d0*/  ISETP.GE.AND P2, PT, R36, R23.reuse, PT ;  /* 0x000000172400720c */ /* 0x080fe40003f46270 */
[----:B------:R-:W-:-:S03]  /*176e0*/  ISETP.GE.AND P1, PT, R34, R23, PT ;  /* 0x000000172200720c */ /* 0x000fc60003f26270 */
[----:B-1-3--:R-:W-:Y:S02]  /*176f0*/  @!P6 IMAD.WIDE R4, R208, 0x2, R6 ;  /* 0x00000002d004e825 */ /* 0x00afe400078e0206 */
        /* <DEDUP_REMOVED lines=24> */
.L_x_2702:
[----:B------:R-:W-:Y:S05]  /*17880*/  BSYNC B0 ;  /* 0x0000000000007941 */ /* 0x000fea0003800000 */
.L_x_2696:
[----:B------:R-:W-:Y:S02]  /*17890*/  ULDC UR4, c[0x0][0xc3c] ;  /* 0x00030f0000047ab9 */ /* 0x000fe40000000800 */
[----:B------:R-:W-:-:S13]  /*178a0*/  ISETP.GE.AND P0, PT, R27, UR4, PT ;  /* 0x000000041b007c0c */ /* 0x000fda000bf06270 */
[----:B------:R-:W-:Y:S05]  /*178b0*/  @!P0 BRA `(.L_x_2708) ;  /* 0xfffffe9c00348947 */ /* 0x000fea000383ffff */
[----:B------:R-:W-:Y:S05]  /*178c0*/  BRA `(.L_x_2489) ;  /* 0x0000007c00007947 */ /* 0x000fea0003800000 */
.L_x_2487:
        /* <DEDUP_REMOVED lines=16> */
.L_x_2709:
        /* <DEDUP_REMOVED lines=41> */
.L_x_2715:
        /* <DEDUP_REMOVED lines=12> */
.L_x_2714:
[----:B------:R-:W-:Y:S05]  /*17d20*/  BSYNC B0 ;  /* 0x0000000000007941 */ /* 0x000fea0003800000 */
.L_x_2713:
        /* <DEDUP_REMOVED lines=20> */
.L_x_2711:
        /* <DEDUP_REMOVED lines=20> */
.L_x_2716:
[----:B---3--:R-:W-:Y:S01]  /*17fb0*/  IMAD R16, R16, UR5, R13 ;  /* 0x0000000510107c24 */ /* 0x008fe2000f8e020d */
[----:B------:R-:W-:Y:S01]  /*17fc0*/  IABS R2, R6 ;  /* 0x0000000600027213 */ /* 0x000fe20000000000 */
[----:B01----:R-:W-:-:S03]  /*17fd0*/  IMAD.MOV R11, RZ, RZ, -R3 ;  /* 0x000000ffff0b7224 */ /* 0x003fc600078e0a03 */
[----:B--2---:R-:W-:Y:S01]  /*17fe0*/  IADD3 R9, -R16, UR6, RZ ;  /* 0x0000000610097c10 */ /* 0x004fe2000fffe1ff */
        /* <DEDUP_REMOVED lines=22> */
[----:B------:R-:W-:Y:S02]  /*18150*/  IMAD R6, R6, R2, R9 ;  /* 0x0000000206067224 */ /* 0x000fe400078e0209 */
[----:B------:R-:W-:Y:S01]  /*18160*/  IMAD.MOV.U32 R2, RZ, RZ, RZ ;  /* 0x000000ffff027224 */ /* 0x000fe200078e00ff */
[----:B------:R-:W-:Y:S02]  /*18170*/  VIADDMNMX R15, R8, UR5, R7, PT ;  /* 0x00000005080f7c46 */ /* 0x000fe4000b800107 */
[----:B------:R-:W-:-:S02]  /*18180*/  IABS R11, R6 ;  /* 0x00000006000b7213 */ /* 0x000fc40000000000 */
[----:B------:R-:W-:Y:S01]  /*18190*/  IABS R8, R15 ;  /* 0x0000000f00087213 */ /* 0x000fe20000000000 */
[----:B------:R-:W-:-:S03]  /*181a0*/  IMAD.MOV R18, RZ, RZ, -R15 ;  /* 0x000000ffff127224 */ /* 0x000fc600078e0a0f */
[----:B------:R-:W0:Y:S08]  /*181b0*/  I2F.RP R7, R8 ;  /* 0x0000000800077306 */ /* 0x000e300000209400 */
[----:B0-----:R-:W0:Y:S02]  /*181c0*/  MUFU.RCP R7, R7 ;  /* 0x0000000700077308 */ /* 0x001e240000001000 */
[----:B0-----:R-:W-:-:S06]  /*181d0*/  VIADD R3, R7, 0xffffffe ;  /* 0x0ffffffe07037836 */ /* 0x001fcc0000000000 */
[----:B------:R-:W0:Y:S02]  /*181e0*/  F2I.FTZ.U32.TRUNC.NTZ R3, R3 ;  /* 0x0000000300037305 */ /* 0x000e24000021f000 */
[----:B0-----:R-:W-:-:S04]  /*181f0*/  IMAD.MOV R10, RZ, RZ, -R3 ;  /* 0x000000ffff0a7224 */ /* 0x001fc800078e0a03 */
[----:B------:R-:W-:Y:S01]  /*18200*/  IMAD.MOV.U32 R9, RZ, RZ, R10 ;  /* 0x000000ffff097224 */ /* 0x000fe200078e000a */
[----:B------:R-:W-:-:S03]  /*18210*/  IABS R10, R15 ;  /* 0x0000000f000a7213 */ /* 0x000fc60000000000 */
        /* <DEDUP_REMOVED lines=20> */
.L_x_2712:
[----:B------:R-:W-:Y:S02]  /*18360*/  IMAD.MOV.U32 R17, RZ, RZ, RZ ;  /* 0x000000ffff117224 */ /* 0x000fe400078e00ff */
[----:B------:R-:W-:Y:S02]  /*18370*/  IMAD.U32 R16, RZ, RZ, UR6 ;  /* 0x00000006ff107e24 */ /* 0x000fe4000f8e00ff */
[----:B------:R-:W-:-:S07]  /*18380*/  IMAD.MOV.U32 R18, RZ, RZ, RZ ;  /* 0x000000ffff127224 */ /* 0x000fce00078e00ff */
.L_x_2717:
[----:B------:R-:W-:-:S13]  /*18390*/  ISETP.NE.AND P0, PT, R5, RZ, PT ;  /* 0x000000ff0500720c */ /* 0x000fda0003f05270 */
[----:B------:R-:W0:Y:S01]  /*183a0*/  @!P0 S2R R3, SR_CgaCtaId ;  /* 0x0000000000038919 */ /* 0x000e220000008800 */
[----:B------:R-:W-:-:S04]  /*183b0*/  @!P0 MOV R2, 0x400 ;  /* 0x0000040000028802 */ /* 0x000fc80000000f00 */
[----:B0-----:R-:W-:-:S05]  /*183c0*/  @!P0 LEA R2, R3, R2, 0x18 ;  /* 0x0000000203028211 */ /* 0x001fca00078ec0ff */
[----:B------:R0:W-:Y:S01]  /*183d0*/  @!P0 STS.128 [R2+0x28cd0], R16 ;  /* 0x028cd01002008388 */ /* 0x0001e20000000c00 */
[----:B------:R-:W-:Y:S06]  /*183e0*/  BAR.ARV 0x5, 0x180 ;  /* 0x0146000000007b1d */ /* 0x000fec0000002000 */
.L_x_2710:
        /* <DEDUP_REMOVED lines=8> */
[----:B------:R-:W-:Y:S01]  /*18470*/  LOP3.LUT R4, R0, 0x7f, RZ, 0xc0, !PT ;  /* 0x0000007f00047812 */ /* 0x000fe200078ec0ff */
[----:B------:R-:W-:Y:S01]  /*18480*/  UMOV UR4, 0x400 ;  /* 0x0000040000047882 */ /* 0x000fe20000000000 */
[----:B------:R0:W-:Y:S01]  /*18490*/  STL [R1+0x1c], RZ ;  /* 0x00001cff01007387 */ /* 0x0001e20000100800 */
[----:B------:R-:W-:Y:S01]  /*184a0*/  BSSY B8, `(.L_x_2718) ;  /* 0x00006cb000087945 */ /* 0x000fe20003800000 */
[----:B------:R-:W-:Y:S01]  /*184b0*/  LOP3.LUT R3, R2, 0x1f8, RZ, 0xc0, !PT ;  /* 0x000001f802037812 */ /* 0x000fe200078ec0ff */
[----:B------:R-:W-:Y:S01]  /*184c0*/  IMAD.SHL.U32 R36, R4, 0x8, RZ ;  /* 0x0000000804247824 */ /* 0x000fe200078e00ff */
[----:B------:R-:W-:Y:S01]  /*184d0*/  LOP3.LUT R2, R2, 0x38, RZ, 0xc0, !PT ;  /* 0x0000003802027812 */ /* 0x000fe200078ec0ff */
[----:B------:R-:W-:Y:S01]  /*184e0*/  IMAD.MOV.U32 R28, RZ, RZ, 0x1 ;  /* 0x00000001ff1c7424 */ /* 0x000fe200078e00ff */
[----:B------:R-:W-:Y:S01]  /*184f0*/  LOP3.LUT R3, R3, 0x38, R0, 0x78, !PT ;  /* 0x0000003803037812 */ /* 0x000fe200078e7800 */
[----:B------:R-:W-:Y:S01]  /*18500*/  IMAD.SHL.U32 R0, R0, 0x10, RZ ;  /* 0x0000001000007824 */ /* 0x000fe200078e00ff */
[----:B------:R-:W-:Y:S01]  /*18510*/  CS2R R24, SRZ ;  /* 0x0000000000187805 */ /* 0x000fe2000001ff00 */
[----:B------:R-:W-:Y:S01]  /*18520*/  IMAD.MOV.U32 R26, RZ, RZ, 0x1 ;  /* 0x00000001ff1a7424 */ /* 0x000fe200078e00ff */
[----:B------:R-:W-:Y:S01]  /*18530*/  LOP3.LUT R36, R3, 0x200, R36, 0xf8, !PT ;  /* 0x0000020003247812 */ /* 0x000fe200078ef824 */
[----:B------:R-:W-:Y:S01]  /*18540*/  ULDC.64 UR40, c[0x0][0x198] ;  /* 0x0000660000287ab9 */ /* 0x000fe20000000a00 */
[----:B------:R-:W-:Y:S01]  /*18550*/  SHF.R.U32.HI R3, RZ, 0x3, R4 ;  /* 0x00000003ff037819 */ /* 0x000fe20000011604 */
[----:B------:R-:W-:Y:S01]  /*18560*/  ULOP3.LUT UR38, UR36, 0x2, URZ, 0xfc, !UPT ;  /* 0x0000000224267892 */ /* 0x000fe2000f8efc3f */
[----:B------:R-:W-:Y:S01]  /*18570*/  LOP3.LUT R4, R2, 0x80, RZ, 0xfc, !PT ;  /* 0x0000008002047812 */ /* 0x000fe200078efcff */
[----:B------:R-:W-:Y:S01]  /*18580*/  ULDC UR37, c[0x0][0xc] ;  /* 0x0000030000257ab9 */ /* 0x000fe20000000800 */
[----:B------:R-:W-:-:S02]  /*18590*/  LOP3.LUT R0, R3, 0x70, R0, 0xf8, !PT ;  /* 0x0000007003007812 */ /* 0x000fc400078ef800 */
[C---:B------:R-:W-:Y:S01]  /*185a0*/  LOP3.LUT R0, R2.reuse, 0xc0, RZ, 0xfc, !PT ;  /* 0x000000c002007812 */ /* 0x040fe200078efcff */
[----:B-1----:R-:W-:Y:S01]  /*185b0*/  ULEA UR4, UR5, UR4, 0x18 ;  /* 0x0000000405047291 */ /* 0x002fe2000f8ec03f */
[C---:B------:R-:W-:Y:S02]  /*185c0*/  LOP3.LUT R0, R2.reuse, 0x140, RZ, 0xfc, !PT ;  /* 0x0000014002007812 */ /* 0x040fe400078efcff */
[C---:B------:R-:W-:Y:S02]  /*185d0*/  LOP3.LUT R3, R2.reuse, 0x40, RZ, 0xfc, !PT ;  /* 0x0000004002037812 */ /* 0x040fe400078efcff */
[C---:B------:R-:W-:Y:S01]  /*185e0*/  LOP3.LUT R3, R2.reuse, 0x100, RZ, 0xfc, !PT ;  /* 0x0000010002037812 */ /* 0x040fe200078efcff */
[----:B------:R-:W-:Y:S01]  /*185f0*/  IMAD.U32 R23, RZ, RZ, UR4 ;  /* 0x00000004ff177e24 */ /* 0x000fe2000f8e00ff */
[C---:B------:R-:W-:Y:S02]  /*18600*/  LOP3.LUT R3, R2.reuse, 0x180, RZ, 0xfc, !PT ;  /* 0x0000018002037812 */ /* 0x040fe400078efcff */
[----:B------:R-:W-:Y:S01]  /*18610*/  LOP3.LUT R2, R2, 0x1c0, RZ, 0xfc, !PT ;  /* 0x000001c002027812 */ /* 0x000fe200078efcff */
[----:B------:R-:W-:-:S05]  /*18620*/  IMAD R0, R36, 0x2, R23 ;  /* 0x0000000224007824 */ /* 0x000fca00078e0217 */
[----:B------:R0:W-:Y:S02]  /*18630*/  STL [R1+0x34], R0 ;  /* 0x0000340001007387 */ /* 0x0001e40000100800 */
.L_x_2841:
[----:B------:R-:W-:Y:S05]  /*18640*/  YIELD ;  /* 0x0000000000007946 */ /* 0x000fea0003800000 */
[----:B------:R-:W-:Y:S01]  /*18650*/  ULDC.64 UR4, c[0x0][0xa28] ;  /* 0x00028a0000047ab9 */ /* 0x000fe20000000a00 */
[----:B------:R-:W-:Y:S01]  /*18660*/  IMAD.MOV.U32 R33, RZ, RZ, RZ ;  /* 0x000000ffff217224 */ /* 0x000fe200078e00ff */
[----:B------:R-:W-:Y:S01]  /*18670*/  ISETP.NE.U32.AND P0, PT, RZ, UR4, PT ;  /* 0x00000004ff007c0c */ /* 0x000fe2000bf05070 */
[----:B-1----:R-:W1:Y:S01]  /*18680*/  LDC.64 R4, c[0x0][0xa00] ;  /* 0x00028000ff047b82 */ /* 0x002e620000000a00 */
[----:B------:R-:W-:Y:S02]  /*18690*/  ULDC.64 UR6, c[0x0][0xa10] ;  /* 0x0002840000067ab9 */ /* 0x000fe40000000a00 */
[----:B------:R-:W-:Y:S01]  /*186a0*/  ISETP.NE.AND.EX P0, PT, RZ, UR5, PT, P0 ;  /* 0x00000005ff007c0c */ /* 0x000fe2000bf05300 */
[----:B------:R-:W-:-:S12]  /*186b0*/  ULDC.64 UR4, c[0x0][0xa18] ;  /* 0x0002860000047ab9 */ /* 0x000fd80000000a00 */
[----:B--2---:R-:W2:Y:S02]  /*186c0*/  @P0 LDC.64 R2, c[0x0][0xa28] ;  /* 0x00028a00ff020b82 */ /* 0x004ea40000000a00 */
[----:B--2---:R-:W-:-:S05]  /*186d0*/  @P0 IMAD.WIDE R2, R19, 0x4, R2 ;  /* 0x0000000413020825 */ /* 0x004fca00078e0202 */
[----:B------:R2:W5:Y:S01]  /*186e0*/  @P0 LDG.E R33, desc[UR42][R2.64] ;  /* 0x0000002a02210981 */ /* 0x000562000c1e1900 */
[----:B------:R-:W-:Y:S01]  /*186f0*/  ISETP.NE.U32.AND P0, PT, RZ, UR4, PT ;  /* 0x00000004ff007c0c */ /* 0x000fe2000bf05070 */
[----:B------:R-:W-:Y:S01]  /*18700*/  IMAD.MOV.U32 R31, RZ, RZ, RZ ;  /* 0x000000ffff1f7224 */ /* 0x000fe200078e00ff */
[----:B------:R-:W-:Y:S01]  /*18710*/  ISETP.NE.U32.AND P1, PT, RZ, UR6, PT ;  /* 0x00000006ff007c0c */ /* 0x000fe2000bf25070 */
[----:B0-----:R-:W-:Y:S01]  /*18720*/  IMAD.MOV.U32 R0, RZ, RZ, RZ ;  /* 0x000000ffff007224 */ /* 0x001fe200078e00ff */
[----:B------:R-:W-:Y:S01]  /*18730*/  ISETP.NE.AND.EX P2, PT, RZ, UR5, PT, P0 ;  /* 0x00000005ff007c0c */ /* 0x000fe2000bf45300 */
[----:B------:R-:W-:Y:S01]  /*18740*/  ULDC.64 UR4, c[0x0][0xa00] ;  /* 0x0002800000047ab9 */ /* 0x000fe20000000a00 */
[----:B------:R-:W-:Y:S01]  /*18750*/  ISETP.NE.AND.EX P1, PT, RZ, UR7, PT, P1 ;  /* 0x00000007ff007c0c */ /* 0x000fe2000bf25310 */
[----:B-1----:R-:W-:Y:S01]  /*18760*/  IMAD.WIDE R4, R19, 0x4, R4 ;  /* 0x0000000413047825 */ /* 0x002fe200078e0204 */
[----:B------:R-:W-:Y:S01]  /*18770*/  ISETP.NE.U32.AND P0, PT, RZ, UR4, PT ;  /* 0x00000004ff007c0c */ /* 0x000fe2000bf05070 */
[----:B--2---:R-:W0:Y:S08]  /*18780*/  LDC.64 R2, c[0x0][0xa10] ;  /* 0x00028400ff027b82 */ /* 0x004e300000000a00 */
[----:B---3--:R-:W1:Y:S01]  /*18790*/  @P2 LDC.64 R6, c[0x0][0xa18] ;  /* 0x00028600ff062b82 */ /* 0x008e620000000a00 */
[----:B------:R-:W-:Y:S01]  /*187a0*/  ULDC UR4, c[0x0][0x288] ;  /* 0x0000a20000047ab9 */ /* 0x000fe20000000800 */
[----:B------:R-:W-:Y:S01]  /*187b0*/  ISETP.NE.AND.EX P0, PT, RZ, UR5, PT, P0 ;  /* 0x00000005ff007c0c */ /* 0x000fe2000bf05300 */
[----:B------:R-:W-:Y:S01]  /*187c0*/  IMAD.U32 R8, RZ, RZ, UR4 ;  /* 0x00000004ff087e24 */ /* 0x000fe2000f8e00ff */
[----:B------:R-:W-:-:S11]  /*187d0*/  ULDC.64 UR4, c[0x0][0x418] ;  /* 0x0001060000047ab9 */ /* 0x000fd60000000a00 */
[----:B------:R-:W5:Y:S01]  /*187e0*/  @P0 LDG.E R31, desc[UR42][R4.64] ;  /* 0x0000002a041f0981 */ /* 0x000f62000c1e1900 */
[----:B0-----:R-:W-:-:S05]  /*187f0*/  IMAD.WIDE R2, R19, 0x4, R2 ;  /* 0x0000000413027825 */ /* 0x001fca00078e0202 */
[----:B------:R-:W5:Y:S01]  /*18800*/  @P1 LDG.E R0, desc[UR42][R2.64] ;  /* 0x0000002a02001981 */ /* 0x000f62000c1e1900 */
[----:B-1----:R-:W-:-:S05]  /*18810*/  @P2 IMAD.WIDE R6, R19, 0x4, R6 ;  /* 0x0000000413062825 */ /* 0x002fca00078e0206 */
        /* <DEDUP_REMOVED lines=11> */
[----:B------:R-:W-:Y:S01]  /*188d0*/  IMAD.MOV.U32 R12, RZ, RZ, R8 ;  /* 0x000000ffff0c7224 */ /* 0x000fe200078e0008 */
[----:B----4-:R-:W-:Y:S06]  /*188e0*/  @P2 BRA `(.L_x_2719) ;  /* 0x0000000000142947 */ /* 0x010fec0003800000 */
[----:B------:R-:W-:Y:S05]  /*188f0*/  @!P0 BRA `(.L_x_2719) ;  /* 0x0000000000108947 */ /* 0x000fea0003800000 */
[----:B------:R-:W2:Y:S04]  /*18900*/  LDG.E R9, desc[UR42][R4.64] ;  /* 0x0000002a04097981 */ /* 0x000ea8000c1e1900 */
[----:B------:R-:W2:Y:S02]  /*18910*/  LDG.E R6, desc[UR42][R4.64+0x4] ;  /* 0x0000042a04067981 */ /* 0x000ea4000c1e1900 */
[----:B--2---:R-:W-:-:S05]  /*18920*/  IMAD.IADD R12, R6, 0x1, -R9 ;  /* 0x00000001060c7824 */ /* 0x004fca00078e0a09 */
[----:B------:R1:W-:Y:S02]  /*18930*/  STL [R1+0x4], R12 ;  /* 0x0000040c01007387 */ /* 0x0003e40000100800 */
.L_x_2719:
[----:B------:R-:W-:Y:S02]  /*18940*/  ULDC.64 UR4, c[0x0][0xa20] ;  /* 0x0002880000047ab9 */ /* 0x000fe40000000a00 */
[----:B------:R-:W-:-:S04]  /*18950*/  ISETP.NE.U32.AND P0, PT, RZ, UR4, PT ;  /* 0x00000004ff007c0c */ /* 0x000fc8000bf05070 */
[----:B------:R-:W-:-:S13]  /*18960*/  ISETP.NE.AND.EX P0, PT, RZ, UR5, PT, P0 ;  /* 0x00000005ff007c0c */ /* 0x000fda000bf05300 */
[----:B------:R-:W-:Y:S05]  /*18970*/  @!P0 BRA `(.L_x_2720) ;  /* 0x0000000000108947 */ /* 0x000fea0003800000 */
[----:B------:R-:W2:Y:S02]  /*18980*/  LDC.64 R4, c[0x0][0xa20] ;  /* 0x00028800ff047b82 */ /* 0x000ea40000000a00 */
[----:B--2---:R-:W-:-:S05]  /*18990*/  IMAD.WIDE R4, R19, 0x4, R4 ;  /* 0x0000000413047825 */ /* 0x004fca00078e0204 */
[----:B------:R2:W5:Y:S01]  /*189a0*/  LDG.E R10, desc[UR42][R4.64] ;  /* 0x0000002a040a7981 */ /* 0x000562000c1e1900 */
[----:B------:R-:W-:Y:S05]  /*189b0*/  BRA `(.L_x_2721) ;  /* 0x0000000000247947 */ /* 0x000fea0003800000 */
.L_x_2720:
[----:B------:R-:W-:Y:S02]  /*189c0*/  ULDC.64 UR4, c[0x0][0xa08] ;  /* 0x0002820000047ab9 */ /* 0x000fe40000000a00 */
[----:B------:R-:W-:-:S04]  /*189d0*/  ISETP.NE.U32.AND P0, PT, RZ, UR4, PT ;  /* 0x00000004ff007c0c */ /* 0x000fc8000bf05070 */
[----:B------:R-:W-:-:S13]  /*189e0*/  ISETP.NE.AND.EX P0, PT, RZ, UR5, PT, P0 ;  /* 0x00000005ff007c0c */ /* 0x000fda000bf05300 */
[----:B------:R-:W-:Y:S05]  /*189f0*/  @!P0 BRA `(.L_x_2721) ;  /* 0x0000000000148947 */ /* 0x000fea0003800000 */
[----:B------:R-:W2:Y:S02]  /*18a00*/  LDC.64 R4, c[0x0][0xa08] ;  /* 0x00028200ff047b82 */ /* 0x000ea40000000a00 */
[----:B--2---:R-:W-:-:S05]  /*18a10*/  IMAD.WIDE R4, R19, 0x4, R4 ;  /* 0x0000000413047825 */ /* 0x004fca00078e0204 */
[----:B------:R-:W2:Y:S04]  /*18a20*/  LDG.E R10, desc[UR42][R4.64] ;  /* 0x0000002a040a7981 */ /* 0x000ea8000c1e1900 */
[----:B------:R-:W2:Y:S02]  /*18a30*/  LDG.E R9, desc[UR42][R4.64+0x4] ;  /* 0x0000042a04097981 */ /* 0x000ea4000c1e1900 */
[----:B--2---:R-:W-:-:S07]  /*18a40*/  IMAD.IADD R10, R9, 0x1, -R10 ;  /* 0x00000001090a7824 */ /* 0x004fce00078e0a0a */
.L_x_2721:
[----:B--2---:R-:W2:Y:S01]  /*18a50*/  @P1 LDG.E R4, desc[UR42][R2.64] ;  /* 0x0000002a02041981 */ /* 0x004ea2000c1e1900 */
[----:B------:R-:W3:Y:S03]  /*18a60*/  LDC R5, c[0x0][0x448] ;  /* 0x00011200ff057b82 */ /* 0x000ee60000000800 */
[----:B------:R-:W2:Y:S01]  /*18a70*/  @P1 LDG.E R9, desc[UR42][R2.64+0x4] ;  /* 0x0000042a02091981 */ /* 0x000ea2000c1e1900 */
[----:B-----5:R-:W-:Y:S02]  /*18a80*/  IMAD.IADD R10, R10, 0x1, -R33 ;  /* 0x000000010a0a7824 */ /* 0x020fe400078e0a21 */
[----:B------:R-:W-:-:S04]  /*18a90*/  IMAD.SHL.U32 R32, R17, 0x40, RZ ;  /* 0x0000004011207824 */ /* 0x000fc800078e00ff */
[----:B0-----:R-:W-:Y:S01]  /*18aa0*/  VIADD R8, R32, 0x3f ;  /* 0x0000003f20087836 */ /* 0x001fe20000000000 */
[----:B---3--:R-:W-:-:S13]  /*18ab0*/  ISETP.NE.AND P2, PT, R5, 0x1, PT ;  /* 0x000000010500780c */ /* 0x008fda0003f45270 */
[----:B------:R-:W0:Y:S08]  /*18ac0*/  @P2 LDC R6, c[0x0][0x44c] ;  /* 0x00011300ff062b82 */ /* 0x000e300000000800 */
[----:B------:R-:W3:Y:S01]  /*18ad0*/  @P2 LDC R5, c[0x0][0x450] ;  /* 0x00011400ff052b82 */ /* 0x000ee20000000800 */
[----:B0-----:R-:W-:-:S05]  /*18ae0*/  @P2 IMAD.HI.U32 R6, R8, R6, RZ ;  /* 0x0000000608062227 */ /* 0x001fca00078e00ff */
[----:B---3--:R-:W-:Y:S01]  /*18af0*/  @P2 SHF.R.U32.HI R8, RZ, R5, R6 ;  /* 0x00000005ff082219 */ /* 0x008fe20000011606 */
[----:B--2---:R-:W-:-:S04]  /*18b00*/  @P1 IMAD.IADD R7, R9, 0x1, -R4 ;  /* 0x0000000109071824 */ /* 0x004fc800078e0a04 */
[----:B------:R-:W-:-:S04]  /*18b10*/  IMAD.IADD R17, R10, 0x1, R7 ;  /* 0x000000010a117824 */ /* 0x000fc800078e0207 */
[C---:B------:R-:W-:Y:S01]  /*18b20*/  VIADD R9, R17.reuse, 0x3f ;  /* 0x0000003f11097836 */ /* 0x040fe20000000000 */
[----:B------:R-:W-:-:S04]  /*18b30*/  IADD3 R6, R17, 0x1, -R12 ;  /* 0x0000000111067810 */ /* 0x000fc80007ffe80c */
[----:B------:R-:W-:Y:S01]  /*18b40*/  SHF.R.S32.HI R2, RZ, 0x1f, R9 ;  /* 0x0000001fff027819 */ /* 0x000fe20000011409 */
[----:B------:R-:W-:-:S03]  /*18b50*/  IMAD.IADD R8, R6, 0x1, R8 ;  /* 0x0000000106087824 */ /* 0x000fc600078e0208 */
[----:B------:R-:W-:Y:S02]  /*18b60*/  LEA.HI R9, R2, R9, RZ, 0x6 ;  /* 0x0000000902097211 */ /* 0x000fe400078f30ff */
[----:B------:R-:W0:Y:S02]  /*18b70*/  LDC.64 R2, c[0x0][0x9e0] ;  /* 0x00027800ff027b82 */ /* 0x000e240000000a00 */
[----:B------:R-:W-:Y:S02]  /*18b80*/  SHF.R.S32.HI R9, RZ, 0x6, R9 ;  /* 0x00000006ff097819 */ /* 0x000fe40000011409 */
[----:B0-----:R-:W-:Y:S01]  /*18b90*/  ISETP.GE.AND P3, PT, R3, 0x1, PT ;  /* 0x000000010300780c */ /* 0x001fe20003f66270 */
[----:B------:R-:W-:-:S12]  /*18ba0*/  IMAD.IADD R2, R8, 0x1, R2 ;  /* 0x0000000108027824 */ /* 0x000fd800078e0202 */
[----:B------:R-:W-:Y:S05]  /*18bb0*/  @!P3 BRA `(.L_x_2722) ;  /* 0x000000000048b947 */ /* 0x000fea0003800000 */
        /* <DEDUP_REMOVED lines=11> */
.L_x_2724:
[----:B------:R-:W-:-:S13]  /*18c70*/  ISETP.NE.AND P0, PT, R3, 0x1, PT ;  /* 0x000000010300780c */ /* 0x000fda0003f05270 */
[----:B------:R-:W0:Y:S02]  /*18c80*/  @P0 LDC.64 R4, c[0x0][0x9e8] ;  /* 0x00027a00ff040b82 */ /* 0x000e240000000a00 */
[----:B0-----:R-:W-:-:S05]  /*18c90*/  @P0 IMAD.HI.U32 R4, R11, R4, RZ ;  /* 0x000000040b040227 */ /* 0x001fca00078e00ff */
[----:B------:R-:W-:-:S07]  /*18ca0*/  @P0 SHF.R.U32.HI R11, RZ, R5, R4 ;  /* 0x00000005ff0b0219 */ /* 0x000fce0000011604 */
.L_x_2725:
[----:B------:R-:W-:Y:S05]  /*18cb0*/  BSYNC B0 ;  /* 0x0000000000007941 */ /* 0x000fea0003800000 */
.L_x_2723:
[----:B------:R-:W-:-:S05]  /*18cc0*/  IMAD R11, R11, R3, R3 ;  /* 0x000000030b0b7224 */ /* 0x000fca00078e0203 */
[----:B------:R-:W-:-:S07]  /*18cd0*/  VIMNMX R2, R2, R11, PT ;  /* 0x0000000b02027248 */ /* 0x000fce0003fe0100 */
.L_x_2722:
[----:B------:R-:W0:Y:S01]  /*18ce0*/  @P2 LDC R8, c[0x0][0x44c] ;  /* 0x00011300ff082b82 */ /* 0x000e220000000800 */
[----:B------:R-:W-:Y:S01]  /*18cf0*/  IMAD.MOV.U32 R4, RZ, RZ, R32 ;  /* 0x000000ffff047224 */ /* 0x000fe200078e0020 */
[----:B------:R-:W-:-:S06]  /*18d00*/  ULDC UR4, c[0x0][0x9dc] ;  /* 0x0002770000047ab9 */ /* 0x000fcc0000000800 */
[----:B------:R-:W2:Y:S01]  /*18d10*/  @P2 LDC R5, c[0x0][0x450] ;  /* 0x00011400ff052b82 */ /* 0x000ea20000000800 */
[----:B0-----:R-:W-:-:S05]  /*18d20*/  @P2 IMAD.HI.U32 R8, R32, R8, RZ ;  /* 0x0000000820082227 */ /* 0x001fca00078e00ff */
[----:B--2---:R-:W-:Y:S01]  /*18d30*/  @P2 SHF.R.U32.HI R4, RZ, R5, R8 ;  /* 0x00000005ff042219 */ /* 0x004fe20000011608 */
[----:B------:R-:W-:-:S04]  /*18d40*/  IMAD.IADD R8, R17, 0x1, -R12 ;  /* 0x0000000111087824 */ /* 0x000fc800078e0a0c */
[----:B-1----:R-:W-:-:S04]  /*18d50*/  IMAD.IADD R12, R8, 0x1, R4 ;  /* 0x00000001080c7824 */ /* 0x002fc800078e0204 */
        /* <DEDUP_REMOVED lines=12> */
.L_x_2728:
[----:B------:R-:W-:-:S13]  /*18e20*/  ISETP.NE.AND P0, PT, R3, 0x1, PT ;  /* 0x000000010300780c */ /* 0x000fda0003f05270 */
[----:B------:R-:W0:Y:S02]  /*18e30*/  @P0 LDC.64 R4, c[0x0][0x9e8] ;  /* 0x00027a00ff040b82 */ /* 0x000e240000000a00 */
[----:B0-----:R-:W-:-:S05]  /*18e40*/  @P0 IMAD.HI.U32 R4, R12, R4, RZ ;  /* 0x000000040c040227 */ /* 0x001fca00078e00ff */
[----:B------:R-:W-:-:S07]  /*18e50*/  @P0 SHF.R.U32.HI R12, RZ, R5, R4 ;  /* 0x00000005ff0c0219 */ /* 0x000fce0000011604 */
.L_x_2729:
[----:B------:R-:W-:Y:S05]  /*18e60*/  BSYNC B0 ;  /* 0x0000000000007941 */ /* 0x000fea0003800000 */
.L_x_2727:
[----:B------:R-:W-:-:S05]  /*18e70*/  IMAD R3, R12, R3, RZ ;  /* 0x000000030c037224 */ /* 0x000fca00078e02ff */
[----:B------:R-:W-:-:S07]  /*18e80*/  VIMNMX R11, R11, R3, !PT ;  /* 0x000000030b0b7248 */ /* 0x000fce0007fe0100 */
.L_x_2726:
[----:B------:R-:W-:Y:S01]  /*18e90*/  VIADD R2, R2, 0x3f ;  /* 0x0000003f02027836 */ /* 0x000fe20000000000 */
[----:B------:R-:W-:Y:S04]  /*18ea0*/  BSSY B0, `(.L_x_2730) ;  /* 0x00001af000007945 */ /* 0x000fe80003800000 */
[----:B------:R-:W-:-:S04]  /*18eb0*/  SHF.R.S32.HI R3, RZ, 0x1f, R2 ;  /* 0x0000001fff037819 */ /* 0x000fc80000011402 */
[----:B------:R-:W-:Y:S02]  /*18ec0*/  LEA.HI R3, R3, R2, RZ, 0x6 ;  /* 0x0000000203037211 */ /* 0x000fe400078f30ff */
[----:B------:R-:W-:Y:S02]  /*18ed0*/  SHF.R.S32.HI R2, RZ, 0x1f, R11 ;  /* 0x0000001fff027819 */ /* 0x000fe4000001140b */
[----:B------:R-:W-:Y:S02]  /*18ee0*/  SHF.R.S32.HI R3, RZ, 0x6, R3 ;  /* 0x00000006ff037819 */ /* 0x000fe40000011403 */
[----:B------:R-:W-:Y:S02]  /*18ef0*/  LEA.HI R2, R2, R11, RZ, 0x6 ;  /* 0x0000000b02027211 */ /* 0x000fe400078f30ff */
[----:B------:R-:W-:Y:S02]  /*18f00*/  VIMNMX R3, R9, R3, PT ;  /* 0x0000000309037248 */ /* 0x000fe40003fe0100 */
[----:B------:R-:W-:-:S04]  /*18f10*/  SHF.R.S32.HI R2, RZ, 0x6, R2 ;  /* 0x00000006ff027819 */ /* 0x000fc80000011402 */
[----:B------:R-:W-:-:S05]  /*18f20*/  VIMNMX R2, RZ, R2, !PT ;  /* 0x00000002ff027248 */ /* 0x000fca0007fe0100 */
[--C-:B------:R-:W-:Y:S02]  /*18f30*/  IMAD R2, R2, 0x40, -R10.reuse ;  /* 0x0000004002027824 */ /* 0x100fe400078e0a0a */
[----:B------:R-:W-:-:S03]  /*18f40*/  IMAD R10, R3, 0x40, -R10 ;  /* 0x00000040030a7824 */ /* 0x000fc600078e0a0a */
[----:B------:R-:W-:Y:S02]  /*18f50*/  VIMNMX R4, RZ, R2, !PT ;  /* 0x00000002ff047248 */ /* 0x000fe40007fe0100 */
[----:B------:R-:W-:-:S04]  /*18f60*/  VIMNMX R7, R10, R7, PT ;  /* 0x000000070a077248 */ /* 0x000fc80003fe0100 */
[----:B------:R-:W-:Y:S02]  /*18f70*/  ISETP.GT.AND P0, PT, R7, R4, PT ;  /* 0x000000040700720c */ /* 0x000fe40003f04270 */
[----:B------:R-:W-:-:S11]  /*18f80*/  SHF.R.U32.HI R4, RZ, 0x6, R4 ;  /* 0x00000006ff047819 */ /* 0x000fd60000011604 */
[----:B------:R-:W-:Y:S02]  /*18f90*/  @P0 VIADD R2, R7, 0x3f ;  /* 0x0000003f07020836 */ /* 0x000fe40000000000 */
[----:B------:R-:W-:-:S03]  /*18fa0*/  IMAD.MOV.U32 R7, RZ, RZ, R4 ;  /* 0x000000ffff077224 */ /* 0x000fc600078e0004 */
[----:B------:R-:W-:-:S04]  /*18fb0*/  @P0 SHF.R.S32.HI R3, RZ, 0x1f, R2 ;  /* 0x0000001fff030819 */ /* 0x000fc80000011402 */
[----:B------:R-:W-:-:S04]  /*18fc0*/  @P0 LEA.HI R3, R3, R2, RZ, 0x6 ;  /* 0x0000000203030211 */ /* 0x000fc800078f30ff */
[----:B------:R-:W-:Y:S02]  /*18fd0*/  @P0 SHF.R.S32.HI R7, RZ, 0x6, R3 ;  /* 0x00000006ff070819 */ /* 0x000fe40000011403 */
[----:B------:R-:W-:Y:S02]  /*18fe0*/  PLOP3.LUT P0, PT, PT, PT, PT, 0x80, 0x0 ;  /* 0x000000000000781c */ /* 0x000fe40003f0f070 */
[----:B------:R-:W-:-:S13]  /*18ff0*/  ISETP.GT.AND P2, PT, R7, R4, PT ;  /* 0x000000040700720c */ /* 0x000fda0003f44270 */
[----:B------:R-:W-:Y:S05]  /*19000*/  @!P2 BRA `(.L_x_2731) ;  /* 0x000000180060a947 */ /* 0x000fea0003800000 */
[----:B------:R-:W-:Y:S01]  /*19010*/  UMOV UR4, 0xffffffff ;  /* 0xffffffff00047882 */ /* 0x000fe20000000000 */
[----:B------:R-:W-:Y:S02]  /*19020*/  SEL R5, R19, RZ, !P1 ;  /* 0x000000ff13057207 */ /* 0x000fe40004800000 */
[----:B------:R-:W-:Y:S05]  /*19030*/  BRA.DIV UR4, `(.L_x_2732) ;  /* 0x0000007604907947 */ /* 0x000fea000b800000 */
[----:B------:R-:W0:Y:S02]  /*19040*/  S2R R2, SR_TID.X ;  /* 0x0000000000027919 */ /* 0x000e240000002100 */
[----:B0-----:R-:W-:-:S04]  /*19050*/  SHF.R.U32.HI R2, RZ, 0x5, R2 ;  /* 0x00000005ff027819 */ /* 0x001fc80000011602 */
[----:B------:R-:W-:-:S05]  /*19060*/  LOP3.LUT R2, R2, 0x3, RZ, 0xc0, !PT ;  /* 0x0000000302027812 */ /* 0x000fca00078ec0ff */
[----:B------:R0:W1:Y:S02]  /*19070*/  SHFL.IDX PT, R14, R2, RZ, 0x1f ;  /* 0x00001fff020e7589 */ /* 0x00006400000e0000 */
.L_x_2896:
[----:B-1----:R-:W-:Y:S02]  /*19080*/  ISETP.NE.AND P0, PT, R14, RZ, PT ;  /* 0x000000ff0e00720c */ /* 0x002fe40003f05270 */
[----:B------:R-:W-:-:S11]  /*19090*/  PLOP3.LUT P6, PT, PT, PT, PT, 0x8, 0x0 ;  /* 0x000000000000781c */ /* 0x000fd60003fce170 */
[----:B------:R-:W-:Y:S05]  /*190a0*/  @P0 BRA `(.L_x_2733) ;  /* 0x00000000000c0947 */ /* 0x000fea0003800000 */
[----:B------:R-:W-:-:S03]  /*190b0*/  UMOV UR4, 0xffffffff ;  /* 0xffffffff00047882 */ /* 0x000fc60000000000 */
[----:B------:R-:W-:Y:S05]  /*190c0*/  BRA.DIV UR4, `(.L_x_2734) ;  /* 0x0000007604a07947 */ /* 0x000fea000b800000 */
[----:B------:R-:W-:-:S13]  /*190d0*/  ELECT P6, URZ, PT ;  /* 0x00000000003f782f */ /* 0x000fda00038c0000 */
.L_x_2733:
[----:B0-----:R-:W2:Y:S01]  /*190e0*/  LDL R2, [R1+0x1c] ;  /* 0x00001c0001027983 */ /* 0x001ea20000100800 */
[----:B------:R-:W-:Y:S01]  /*190f0*/  BSSY B1, `(.L_x_2735) ;  /* 0x0000008000017945 */ /* 0x000fe20003800000 */
[----:B--2---:R-:W-:-:S05]  /*19100*/  VIADD R2, R2, 0x1 ;  /* 0x0000000102027836 */ /* 0x004fca0000000000 */
[----:B------:R-:W-:-:S04]  /*19110*/  LEA.HI R3, R2, R2, RZ, 0x1 ;  /* 0x0000000202037211 */ /* 0x000fc800078f08ff */
[----:B------:R-:W-:-:S05]  /*19120*/  LOP3.LUT R3, R3, 0xfffffffe, RZ, 0xc0, !PT ;  /* 0xfffffffe03037812 */ /* 0x000fca00078ec0ff */
[----:B------:R-:W-:-:S05]  /*19130*/  IMAD.IADD R2, R2, 0x1, -R3 ;  /* 0x0000000102027824 */ /* 0x000fca00078e0a03 */
[----:B------:R-:W-:-:S04]  /*19140*/  SHF.L.U32 R2, R2, 0x1f, RZ ;  /* 0x0000001f02027819 */ /* 0x000fc800000006ff */
[----:B------:R-:W0:Y:S02]  /*19150*/  SYNCS.PHASECHK.TRANS64.TRYWAIT P0, [R23+URZ+0x28c20], R2 ;  /* 0x028c2002170075a7 */ /* 0x000e24000800017f */
[----:B0-----:R-:W-:Y:S05]  /*19160*/  @!P0 BRA `(.L_x_2736) ;  /* 0x0000007400988947 */ /* 0x001fea0003800000 */
.L_x_2899:
[----:B------:R-:W-:Y:S05]  /*19170*/  BSYNC B1 ;  /* 0x0000000000017941 */ /* 0x000fea0003800000 */
.L_x_2735:
[----:B------:R-:W-:Y:S04]  /*19180*/  BSSY B1, `(.L_x_2737) ;  /* 0x00000b7000017945 */ /* 0x000fe80003800000 */
[----:B------:R-:W-:Y:S05]  /*19190*/  @!P6 BRA `(.L_x_2738) ;  /* 0x0000000800d4e947 */ /* 0x000fea0003800000 */
[----:B------:R-:W-:Y:S01]  /*191a0*/  IMAD R12, R24, 0x8, R23 ;  /* 0x00000008180c7824 */ /* 0x000fe200078e0217 */
[----:B0-----:R-:W-:Y:S01]  /*191b0*/  SHF.L.U32 R2, R28, 0x1f, RZ ;  /* 0x0000001f1c027819 */ /* 0x001fe200000006ff */
[----:B------:R-:W0:Y:S01]  /*191c0*/  S2R R3, SR_TID.X ;  /* 0x0000000000037919 */ /* 0x000e220000002100 */
[----:B------:R-:W-:Y:S02]  /*191d0*/  BSSY B2, `(.L_x_2739) ;  /* 0x0000005000027945 */ /* 0x000fe40003800000 */
[----:B------:R-:W1:Y:S01]  /*191e0*/  SYNCS.PHASECHK.TRANS64.TRYWAIT P0, [R12+URZ+0x28ca0], R2 ;  /* 0x028ca0020c0075a7 */ /* 0x000e62000800017f */
[----:B0-----:R-:W-:-:S04]  /*191f0*/  LOP3.LUT R3, R3, 0x7f, RZ, 0xc0, !PT ;  /* 0x0000007f03037812 */ /* 0x001fc800078ec0ff */
[----:B------:R-:W-:Y:S01]  /*19200*/  ISETP.NE.AND P1, PT, R3, RZ, PT ;  /* 0x000000ff0300720c */ /* 0x000fe20003f25270 */
[----:B-1----:R-:W-:-:S12]  /*19210*/  @!P0 BRA `(.L_x_2740) ;  /* 0x0000007400808947 */ /* 0x002fd80003800000 */
.L_x_2900:
[----:B------:R-:W-:Y:S05]  /*19220*/  BSYNC B2 ;  /* 0x0000000000027941 */ /* 0x000fea0003800000 */
.L_x_2739:
[----:B------:R-:W-:Y:S04]  /*19230*/  BSSY B2, `(.L_x_2741) ;  /* 0x0000009000027945 */ /* 0x000fe80003800000 */
[----:B------:R-:W-:Y:S05]  /*19240*/  @P1 BRA `(.L_x_2742) ;  /* 0x00000000001c1947 */ /* 0x000fea0003800000 */
[----:B------:R-:W1:Y:S01]  /*19250*/  S2R R10, SR_TID.X ;  /* 0x00000000000a7919 */ /* 0x000e620000002100 */
[----:B------:R-:W-:-:S04]  /*19260*/  IMAD.MOV.U32 R3, RZ, RZ, 0x2000 ;  /* 0x00002000ff037424 */ /* 0x000fc800078e00ff */
[----:B------:R2:W-:Y:S01]  /*19270*/  SYNCS.ARRIVE.TRANS64 RZ, [R12+URZ+0x28c90], R3 ;  /* 0x028c90030cff79a7 */ /* 0x0005e2000800003f */
[----:B-1----:R-:W-:-:S04]  /*19280*/  LOP3.LUT R10, R10, 0x1f, RZ, 0xc0, !PT ;  /* 0x0000001f0a0a7812 */ /* 0x002fc800078ec0ff */
[----:B------:R-:W-:-:S13]  /*19290*/  ISETP.NE.AND P0, PT, R10, RZ, PT ;  /* 0x000000ff0a00720c */ /* 0x000fda0003f05270 */
[----:B--2---:R-:W-:Y:S05]  /*192a0*/  @!P0 BRA `(.L_x_2742) ;  /* 0x0000000000048947 */ /* 0x004fea0003800000 */
[----:B------:R-:W-:Y:S01]  /*192b0*/  BPT.TRAP 0x1 ;  /* 0x000000040000795c */ /* 0x000fe20000300000 */
.L_x_2742:
[----:B------:R-:W-:Y:S05]  /*192c0*/  BSYNC B2 ;  /* 0x0000000000027941 */ /* 0x000fea0003800000 */
.L_x_2741:
[----:B------:R-:W-:Y:S01]  /*192d0*/  IMAD.MOV.U32 R11, RZ, RZ, RZ ;  /* 0x000000ffff0b7224 */ /* 0x000fe200078e00ff */
[----:B------:R-:W-:Y:S01]  /*192e0*/  UIADD3 UR4, UP0, UR40, 0x570, URZ ;  /* 0x0000057028047890 */ /* 0x000fe2000ff1e03f */
[----:B------:R-:W-:Y:S01]  /*192f0*/  IMAD R10, R7, 0x40, R0 ;  /* 0x00000040070a7824 */ /* 0x000fe200078e0200 */
[----:B------:R-:W-:Y:S01]  /*19300*/  PLOP3.LUT P0, PT, PT, PT, PT, 0x80, 0x0 ;  /* 0x000000000000781c */ /* 0x000fe20003f0f070 */
[----:B------:R-:W-:Y:S01]  /*19310*/  IMAD R3, R24, 0x2000, R23 ;  /* 0x0000200018037824 */ /* 0x000fe200078e0217 */
[----:B------:R-:W-:Y:S01]  /*19320*/  R2UR UR10, R11 ;  /* 0x000000000b0a72ca */ /* 0x000fe200000e0000 */
[----:B------:R-:W-:Y:S01]  /*19330*/  VIADD R10, R10, 0xffffffc0 ;  /* 0xffffffc00a0a7836 */ /* 0x000fe20000000000 */
[----:B------:R-:W-:Y:S01]  /*19340*/  UIADD3.X UR5, URZ, UR41, URZ, UP0, !UPT ;  /* 0x000000293f057290 */ /* 0x000fe200087fe43f */
[----:B------:R-:W-:Y:S01]  /*19350*/  VIADD R3, R3, 0x22400 ;  /* 0x0002240003037836 */ /* 0x000fe20000000000 */
[----:B------:R-:W-:Y:S01]  /*19360*/  UMOV UR6, 0x0 ;  /* 0x0000000000067882 */ /* 0x000fe20000000000 */
[----:B------:R-:W-:Y:S01]  /*19370*/  VIADD R13, R12, 0x28c90 ;  /* 0x00028c900c0d7836 */ /* 0x000fe20000000000 */
[----:B------:R-:W-:-:S09]  /*19380*/  UMOV UR7, 0x12f00000 ;  /* 0x12f0000000077882 */ /* 0x000fd20000000000 */
.L_x_2743:
        /* <DEDUP_REMOVED lines=9> */
[----:B-1----:R-:W-:Y:S05]  /*19420*/  @P0 BRA.U.ANY `(.L_x_2743) ;  /* 0xfffffffd00d80947 */ /* 0x002fea000393ffff */
[----:B------:R-:W1:Y:S01]  /*19430*/  SYNCS.PHASECHK.TRANS64.TRYWAIT P0, [R12+URZ+0x28cc0], R2 ;  /* 0x028cc0020c0075a7 */ /* 0x000e62000800017f */
[----:B------:R-:W-:Y:S04]  /*19440*/  BSSY B2, `(.L_x_2744) ;  /* 0x0000002000027945 */ /* 0x000fe80003800000 */
[----:B-1----:R-:W-:Y:S05]  /*19450*/  @!P0 BRA `(.L_x_2745) ;  /* 0x0000007400048947 */ /* 0x002fea0003800000 */
.L_x_2901:
[----:B------:R-:W-:Y:S05]  /*19460*/  BSYNC B2 ;  /* 0x0000000000027941 */ /* 0x000fea0003800000 */
.L_x_2744:
        /* <DEDUP_REMOVED lines=11> */
.L_x_2747:
[----:B------:R-:W-:Y:S05]  /*19520*/  BSYNC B2 ;  /* 0x0000000000027941 */ /* 0x000fea0003800000 */
.L_x_2746:
[----:B------:R-:W-:Y:S01]  /*19530*/  R2UR UR6, R2 ;  /* 0x00000000020672ca */ /* 0x000fe200000e0000 */
[----:B------:R-:W-:Y:S01]  /*19540*/  UIADD3 UR4, UP0, UR40, 0x670, URZ ;  /* 0x0000067028047890 */ /* 0x000fe2000ff1e03f */
[----:B------:R-:W-:Y:S01]  /*19550*/  R2UR UR7, R3 ;  /* 0x00000000030772ca */ /* 0x000fe200000e0000 */
[----:B------:R-:W-:Y:S01]  /*19560*/  VIADD R12, R12, 0x28cb0 ;  /* 0x00028cb00c0c7836 */ /* 0x000fe20000000000 */
[----:B------:R-:W-:Y:S01]  /*19570*/  R2UR UR10, R11 ;  /* 0x000000000b0a72ca */ /* 0x000fe200000e0000 */
[----:B------:R-:W-:Y:S01]  /*19580*/  IMAD R11, R24, 0x10000, R23 ;  /* 0x00010000180b7824 */ /* 0x000fe200078e0217 */
[----:B------:R-:W-:Y:S01]  /*19590*/  PLOP3.LUT P0, PT, PT, PT, PT, 0x80, 0x0 ;  /* 0x000000000000781c */ /* 0x000fe20003f0f070 */
[----:B------:R-:W-:Y:S02]  /*195a0*/  UIADD3.X UR5, URZ, UR41, URZ, UP0, !UPT ;  /* 0x000000293f057290 */ /* 0x000fe400087fe43f */
[----:B------:R-:W-:-:S10]  /*195b0*/  VIADD R13, R11, 0x400 ;  /* 0x000004000b0d7836 */ /* 0x000fd40000000000 */
.L_x_2748:
        /* <DEDUP_REMOVED lines=15> */
.L_x_2749:
        /* <DEDUP_REMOVED lines=15> */
.L_x_2750:
        /* <DEDUP_REMOVED lines=15> */
.L_x_2751:
        /* <DEDUP_REMOVED lines=15> */
.L_x_2752:
        /* <DEDUP_REMOVED lines=15> */
.L_x_2753:
        /* <DEDUP_REMOVED lines=15> */
.L_x_2754:
        /* <DEDUP_REMOVED lines=15> */
.L_x_2755:
        /* <DEDUP_REMOVED lines=10> */
.L_x_2738:
[----:B------:R-:W-:Y:S05]  /*19cf0*/  BSYNC B1 ;  /* 0x0000000000017941 */ /* 0x000fea0003800000 */
.L_x_2737:
[----:B------:R-:W-:Y:S01]  /*19d00*/  VIADD R11, R7, 0xfffffffe ;  /* 0xfffffffe070b7836 */ /* 0x000fe20000000000 */
[----:B------:R-:W-:Y:S01]  /*19d10*/  PLOP3.LUT P0, PT, PT, PT, PT, 0x8, 0x0 ;  /* 0x000000000000781c */ /* 0x000fe20003f0e170 */
[----:B------:R-:W-:-:S03]  /*19d20*/  VIADD R24, R24, 0x1 ;  /* 0x0000000118187836 */ /* 0x000fc60000000000 */
[----:B------:R-:W-:Y:S02]  /*19d30*/  ISETP.GE.AND P2, PT, R11, R4, PT ;  /* 0x000000040b00720c */ /* 0x000fe40003f46270 */
[----:B------:R-:W-:-:S04]  /*19d40*/  ISETP.NE.AND P1, PT, R24, 0x2, PT ;  /* 0x000000021800780c */ /* 0x000fc80003f25270 */
[----:B0-----:R-:W-:Y:S02]  /*19d50*/  SEL R2, RZ, 0x1, P1 ;  /* 0x00000001ff027807 */ /* 0x001fe40000800000 */
[----:B------:R-:W-:Y:S02]  /*19d60*/  SEL R24, R24, RZ, P1 ;  /* 0x000000ff18187207 */ /* 0x000fe40000800000 */
[----:B------:R-:W-:-:S03]  /*19d70*/  LOP3.LUT R28, R28, R2, RZ, 0x3c, !PT ;  /* 0x000000021c1c7212 */ /* 0x000fc600078e3cff */
[----:B------:R-:W-:Y:S05]  /*19d80*/  @!P2 BRA `(.L_x_2731) ;  /* 0x0000000c0000a947 */ /* 0x000fea0003800000 */
.L_x_2775:
[----:B------:R-:W-:Y:S05]  /*19d90*/  YIELD ;  /* 0x0000000000007946 */ /* 0x000fea0003800000 */
[----:B------:R-:W-:Y:S04]  /*19da0*/  BSSY B1, `(.L_x_2756) ;  /* 0x00000b6000017945 */ /* 0x000fe80003800000 */
[----:B------:R-:W-:Y:S05]  /*19db0*/  @!P6 BRA `(.L_x_2757) ;  /* 0x0000000800d0e947 */ /* 0x000fea0003800000 */
[----:B------:R-:W-:Y:S01]  /*19dc0*/  IMAD R10, R24, 0x8, R23 ;  /* 0x00000008180a7824 */ /* 0x000fe200078e0217 */
[----:B------:R-:W-:Y:S01]  /*19dd0*/  SHF.L.U32 R2, R28, 0x1f, RZ ;  /* 0x0000001f1c027819 */ /* 0x000fe200000006ff */
[----:B------:R-:W0:Y:S01]  /*19de0*/  S2R R3, SR_TID.X ;  /* 0x0000000000037919 */ /* 0x000e220000002100 */
[----:B------:R-:W-:Y:S02]  /*19df0*/  BSSY B2, `(.L_x_2758) ;  /* 0x0000005000027945 */ /* 0x000fe40003800000 */
[----:B------:R-:W1:Y:S01]  /*19e00*/  SYNCS.PHASECHK.TRANS64.TRYWAIT P1, [R10+URZ+0x28ca0], R2 ;  /* 0x028ca0020a0075a7 */ /* 0x000e62000802017f */
[----:B0-----:R-:W-:-:S04]  /*19e10*/  LOP3.LUT R3, R3, 0x7f, RZ, 0xc0, !PT ;  /* 0x0000007f03037812 */ /* 0x001fc800078ec0ff */
[----:B------:R-:W-:Y:S01]  /*19e20*/  ISETP.NE.AND P2, PT, R3, RZ, PT ;  /* 0x000000ff0300720c */ /* 0x000fe20003f45270 */
[----:B-1----:R-:W-:-:S12]  /*19e30*/  @!P1 BRA `(.L_x_2759) ;  /* 0x0000006800a09947 */ /* 0x002fd80003800000 */
.L_x_2902:
[----:B------:R-:W-:Y:S05]  /*19e40*/  BSYNC B2 ;  /* 0x0000000000027941 */ /* 0x000fea0003800000 */
.L_x_2758:
        /* <DEDUP_REMOVED lines=9> */
.L_x_2761:
[----:B------:R-:W-:Y:S05]  /*19ee0*/  BSYNC B2 ;  /* 0x0000000000027941 */ /* 0x000fea0003800000 */
.L_x_2760:
        /* <DEDUP_REMOVED lines=10> */
[----:B------:R-:W-:-:S10]  /*19f90*/  UMOV UR7, 0x12f00000 ;  /* 0x12f0000000077882 */ /* 0x000fd40000000000 */
.L_x_2762:
        /* <DEDUP_REMOVED lines=13> */
.L_x_2903:
[----:B------:R-:W-:Y:S05]  /*1a070*/  BSYNC B2 ;  /* 0x0000000000027941 */ /* 0x000fea0003800000 */
.L_x_2763:
        /* <DEDUP_REMOVED lines=11> */
.L_x_2766:
[----:B------:R-:W-:Y:S05]  /*1a130*/  BSYNC B2 ;  /* 0x0000000000027941 */ /* 0x000fea0003800000 */
.L_x_2765:
        /* <DEDUP_REMOVED lines=9> */
.L_x_2767:
        /* <DEDUP_REMOVED lines=15> */
.L_x_2768:
        /* <DEDUP_REMOVED lines=15> */
.L_x_2769:
        /* <DEDUP_REMOVED lines=15> */
.L_x_2770:
        /* <DEDUP_REMOVED lines=15> */
.L_x_2771:
        /* <DEDUP_REMOVED lines=15> */
.L_x_2772:
        /* <DEDUP_REMOVED lines=15> */
.L_x_2773:
        /* <DEDUP_REMOVED lines=15> */
.L_x_2774:
        /* <DEDUP_REMOVED lines=10> */
.L_x_2757:
[----:B------:R-:W-:Y:S05]  /*1a900*/  BSYNC B1 ;  /* 0x0000000000017941 */ /* 0x000fea0003800000 */
.L_x_2756:
        /* <DEDUP_REMOVED lines=8> */
.L_x_2731:
[----:B------:R-:W-:Y:S05]  /*1a990*/  BSYNC B0 ;  /* 0x0000000000007941 */ /* 0x000fea0003800000 */
.L_x_2730:
[----:B------:R-:W0:Y:S01]  /*1a9a0*/  LDC R0, c[0x0][0x448] ;  /* 0x00011200ff007b82 */ /* 0x000e220000000800 */
[----:B------:R-:W-:Y:S01]  /*1a9b0*/  VIADD R3, R32, 0x3f ;  /* 0x0000003f20037836 */ /* 0x000fe20000000000 */
[----:B------:R-:W-:Y:S06]  /*1a9c0*/  @!P0 WARPSYNC.ALL ;  /* 0x0000000000008948 */ /* 0x000fec0003800000 */
[----:B------:R-:W-:Y:S01]  /*1a9d0*/  @!P0 BAR.SYNC.DEFER_BLOCKING 0xc, 0x180 ;  /* 0x0306000000008b1d */ /* 0x000fe20000010000 */
[----:B0-----:R-:W-:-:S13]  /*1a9e0*/  ISETP.NE.AND P1, PT, R0, 0x1, PT ;  /* 0x000000010000780c */ /* 0x001fda0003f25270 */
[----:B------:R-:W0:Y:S08]  /*1a9f0*/  @P1 LDC R2, c[0x0][0x44c] ;  /* 0x00011300ff021b82 */ /* 0x000e300000000800 */
[----:B------:R-:W1:Y:S01]  /*1aa00*/  @P1 LDC R0, c[0x0][0x450] ;  /* 0x00011400ff001b82 */ /* 0x000e620000000800 */
[----:B0-----:R-:W-:-:S05]  /*1aa10*/  @P1 IMAD.HI.U32 R5, R3, R2, RZ ;  /* 0x0000000203051227 */ /* 0x001fca00078e00ff */
[----:B-1----:R-:W-:-:S05]  /*1aa20*/  @P1 SHF.R.U32.HI R3, RZ, R0, R5 ;  /* 0x00000000ff031219 */ /* 0x002fca0000011605 */
[----:B------:R-:W-:Y:S02]  /*1aa30*/  IMAD.IADD R6, R6, 0x1, R3 ;  /* 0x0000000106067824 */ /* 0x000fe400078e0203 */
[----:B------:R-:W0:Y:S02]  /*1aa40*/  LDC.64 R2, c[0x0][0x9e0] ;  /* 0x00027800ff027b82 */ /* 0x000e240000000a00 */
        /* <DEDUP_REMOVED lines=14> */
.L_x_2778:
[----:B------:R-:W-:-:S13]  /*1ab30*/  ISETP.NE.AND P0, PT, R3, 0x1, PT ;  /* 0x000000010300780c */ /* 0x000fda0003f05270 */
[----:B------:R-:W0:Y:S02]  /*1ab40*/  @P0 LDC.64 R4, c[0x0][0x9e8] ;  /* 0x00027a00ff040b82 */ /* 0x000e240000000a00 */
[----:B0-----:R-:W-:-:S05]  /*1ab50*/  @P0 IMAD.HI.U32 R4, R0, R4, RZ ;  /* 0x0000000400040227 */ /* 0x001fca00078e00ff */
[----:B------:R-:W-:-:S07]  /*1ab60*/  @P0 SHF.R.U32.HI R0, RZ, R5, R4 ;  /* 0x00000005ff000219 */ /* 0x000fce0000011604 */
.L_x_2779:
[----:B------:R-:W-:Y:S05]  /*1ab70*/  BSYNC B0 ;  /* 0x0000000000007941 */ /* 0x000fea0003800000 */
.L_x_2777:
[----:B------:R-:W-:-:S05]  /*1ab80*/  IMAD R5, R0, R3, R3 ;  /* 0x0000000300057224 */ /* 0x000fca00078e0203 */
[----:B------:R-:W-:-:S07]  /*1ab90*/  VIMNMX R2, R2, R5, PT ;  /* 0x0000000502027248 */ /* 0x000fce0003fe0100 */
.L_x_2776:
[----:B------:R-:W-:Y:S01]  /*1aba0*/  VIADD R2, R2, 0x3f ;  /* 0x0000003f02027836 */ /* 0x000fe20000000000 */
[----:B------:R-:W0:Y:S01]  /*1abb0*/  @P1 LDC R7, c[0x0][0x450] ;  /* 0x00011400ff071b82 */ /* 0x000e220000000800 */
[----:B------:R-:W-:-:S03]  /*1abc0*/  ULDC UR4, c[0x0][0x9dc] ;  /* 0x0002770000047ab9 */ /* 0x000fc60000000800 */
[----:B------:R-:W-:-:S04]  /*1abd0*/  SHF.R.S32.HI R5, RZ, 0x1f, R2 ;  /* 0x0000001fff057819 */ /* 0x000fc80000011402 */
[----:B------:R-:W-:-:S04]  /*1abe0*/  LEA.HI R5, R5, R2, RZ, 0x6 ;  /* 0x0000000205057211 */ /* 0x000fc800078f30ff */
[----:B------:R-:W-:Y:S02]  /*1abf0*/  SHF.R.S32.HI R0, RZ, 0x6, R5 ;  /* 0x00000006ff007819 */ /* 0x000fe40000011405 */
[----:B------:R-:W1:Y:S02]  /*1ac00*/  @P1 LDC R5, c[0x0][0x44c] ;  /* 0x00011300ff051b82 */ /* 0x000e640000000800 */
[----:B------:R-:W-:-:S05]  /*1ac10*/  VIMNMX R29, R9, R0, PT ;  /* 0x00000000091d7248 */ /* 0x000fca0003fe0100 */
[----:B------:R2:W-:Y:S01]  /*1ac20*/  STL [R1+0x18], R29 ;  /* 0x0000181d01007387 */ /* 0x0005e20000100800 */
[----:B-1----:R-:W-:-:S04]  /*1ac30*/  @P1 IMAD.HI.U32 R0, R32, R5, RZ ;  /* 0x0000000520001227 */ /* 0x002fc800078e00ff */
[----:B------:R-:W-:Y:S01]  /*1ac40*/  IMAD.MOV.U32 R5, RZ, RZ, R32 ;  /* 0x000000ffff057224 */ /* 0x000fe200078e0020 */
[----:B0-----:R-:W-:-:S05]  /*1ac50*/  @P1 SHF.R.U32.HI R5, RZ, R7, R0 ;  /* 0x00000007ff051219 */ /* 0x001fca0000011600 */
[----:B------:R-:W-:-:S04]  /*1ac60*/  IMAD.IADD R2, R8, 0x1, R5 ;  /* 0x0000000108027824 */ /* 0x000fc800078e0205 */
[----:B------:R-:W-:Y:S01]  /*1ac70*/  VIADD R0, R2, -UR4 ;  /* 0x8000000402007c36 */ /* 0x000fe20008000000 */
[----:B--2---:R-:W-:Y:S06]  /*1ac80*/  @!P2 BRA `(.L_x_2780) ;  /* 0x000000000044a947 */ /* 0x004fec0003800000 */
        /* <DEDUP_REMOVED lines=10> */
.L_x_2782:
[----:B------:R-:W-:-:S13]  /*1ad30*/  ISETP.NE.AND P0, PT, R3, 0x1, PT ;  /* 0x000000010300780c */ /* 0x000fda0003f05270 */
[----:B------:R-:W0:Y:S02]  /*1ad40*/  @P0 LDC.64 R4, c[0x0][0x9e8] ;  /* 0x00027a00ff040b82 */ /* 0x000e240000000a00 */
[----:B0-----:R-:W-:-:S05]  /*1ad50*/  @P0 IMAD.HI.U32 R4, R2, R4, RZ ;  /* 0x0000000402040227 */ /* 0x001fca00078e00ff */
[----:B------:R-:W-:-:S07]  /*1ad60*/  @P0 SHF.R.U32.HI R2, RZ, R5, R4 ;  /* 0x00000005ff020219 */ /* 0x000fce0000011604 */
.L_x_2783:
[----:B------:R-:W-:Y:S05]  /*1ad70*/  BSYNC B0 ;  /* 0x0000000000007941 */ /* 0x000fea0003800000 */
.L_x_2781:
[----:B------:R-:W-:-:S05]  /*1ad80*/  IMAD R3, R2, R3, RZ ;  /* 0x0000000302037224 */ /* 0x000fca00078e02ff */
[----:B------:R-:W-:-:S07]  /*1ad90*/  VIMNMX R0, R0, R3, !PT ;  /* 0x0000000300007248 */ /* 0x000fce0007fe0100 */
.L_x_2780:
[----:B------:R-:W-:Y:S01]  /*1ada0*/  SHF.R.S32.HI R3, RZ, 0x1f, R0 ;  /* 0x0000001fff037819 */ /* 0x000fe20000011400 */
[----:B------:R-:W-:Y:S03]  /*1adb0*/  BSSY B7, `(.L_x_2784) ;  /* 0x0000378000077945 */ /* 0x000fe60003800000 */
[----:B------:R-:W-:-:S04]  /*1adc0*/  LEA.HI R3, R3, R0, RZ, 0x6 ;  /* 0x0000000003037211 */ /* 0x000fc800078f30ff */
[----:B------:R-:W-:-:S04]  /*1add0*/  SHF.R.S32.HI R3, RZ, 0x6, R3 ;  /* 0x00000006ff037819 */ /* 0x000fc80000011403 */
[----:B------:R-:W-:-:S04]  /*1ade0*/  VIMNMX R34, RZ, R3, !PT ;  /* 0x00000003ff227248 */ /* 0x000fc80007fe0100 */
[----:B------:R-:W-:-:S13]  /*1adf0*/  ISETP.GT.AND P0, PT, R29, R34, PT ;  /* 0x000000221d00720c */ /* 0x000fda0003f04270 */
        /* <DEDUP_REMOVED lines=8> */
[----:B------:R-:W0:Y:S02]  /*1ae80*/  FLO.U32 R0, UR4 ;  /* 0x0000000400007d00 */ /* 0x000e2400080e0000 */
[----:B0-----:R-:W-:-:S06]  /*1ae90*/  ISETP.EQ.U32.AND P0, PT, R0, R5, PT ;  /* 0x000000050000720c */ /* 0x001fcc0003f02070 */
[----:B------:R-:W1:Y:S07]  /*1aea0*/  POPC R5, UR4 ;  /* 0x0000000400057d09 */ /* 0x000e6e0008000000 */
[----:B-1----:R-:W2:Y:S01]  /*1aeb0*/  @P0 ATOMG.E.ADD.STRONG.GPU PT, R3, desc[UR42][R2.64], R5 ;  /* 0x00000005020309a8 */ /* 0x002ea200081ee1ea */
[----:B------:R-:W0:Y:S02]  /*1aec0*/  S2R R4, SR_LTMASK ;  /* 0x0000000000047919 */ /* 0x000e240000003900 */
[----:B0-----:R-:W-:-:S04]  /*1aed0*/  LOP3.LUT R4, R4, UR4, RZ, 0xc0, !PT ;  /* 0x0000000404047c12 */ /* 0x001fc8000f8ec0ff */
[----:B------:R-:W0:Y:S01]  /*1aee0*/  POPC R7, R4 ;  /* 0x0000000400077309 */ /* 0x000e220000000000 */
[----:B--2---:R-:W0:Y:S02]  /*1aef0*/  SHFL.IDX PT, R0, R3, R0, 0x1f ;  /* 0x00001f0003007589 */ /* 0x004e2400000e0000 */
[----:B0-----:R-:W-:Y:S01]  /*1af00*/  IADD3 R16, R0, UR37, R7 ;  /* 0x0000002500107c10 */ /* 0x001fe2000fffe007 */
[----:B------:R-:W-:Y:S06]  /*1af10*/  BRA `(.L_x_2786) ;  /* 0x0000003400847947 */ /* 0x000fec0003800000 */
.L_x_2785:
        /* <DEDUP_REMOVED lines=20> */
.L_x_2788:
[----:B------:R-:W-:Y:S05]  /*1b060*/  BSYNC B6 ;  /* 0x0000000000067941 */ /* 0x000fea0003800000 */
.L_x_2787:
        /* <DEDUP_REMOVED lines=20> */
.L_x_2791:
        /* <DEDUP_REMOVED lines=15> */
.L_x_2790:
[----:B------:R-:W-:Y:S05]  /*1b2a0*/  BSYNC B6 ;  /* 0x0000000000067941 */ /* 0x000fea0003800000 */
.L_x_2789:
[----:B------:R-:W-:Y:S01]  /*1b2b0*/  ULDC.64 UR4, c[0x0][0x9f8] ;  /* 0x00027e0000047ab9 */ /* 0x000fe20000000a00 */
[----:B------:R-:W-:Y:S01]  /*1b2c0*/  IMAD.MOV.U32 R30, RZ, RZ, R19 ;  /* 0x000000ffff1e7224 */ /* 0x000fe200078e0013 */
[----:B------:R-:W-:Y:S01]  /*1b2d0*/  ISETP.NE.U32.AND P0, PT, RZ, UR4, PT ;  /* 0x00000004ff007c0c */ /* 0x000fe2000bf05070 */
[----:B------:R-:W0:Y:S01]  /*1b2e0*/  S2R R20, SR_TID.X ;  /* 0x0000000000147919 */ /* 0x000e220000002100 */
[----:B------:R-:W1:Y:S01]  /*1b2f0*/  LDC R11, c[0x0][0x430] ;  /* 0x00010c00ff0b7b82 */ /* 0x000e620000000800 */
[----:B------:R-:W-:Y:S01]  /*1b300*/  ULDC UR4, c[0x0][0x320] ;  /* 0x0000c80000047ab9 */ /* 0x000fe20000000800 */
[----:B------:R-:W-:-:S13]  /*1b310*/  ISETP.NE.AND.EX P0, PT, RZ, UR5, PT, P0 ;  /* 0x00000005ff007c0c */ /* 0x000fda000bf05300 */
[----:B------:R-:W2:Y:S01]  /*1b320*/  @P0 LDC.64 R2, c[0x0][0x9f8] ;  /* 0x00027e00ff020b82 */ /* 0x000ea20000000a00 */
[----:B0-----:R-:W-:Y:S01]  /*1b330*/  LOP3.LUT R20, R20, 0x7f, RZ, 0xc0, !PT ;  /* 0x0000007f14147812 */ /* 0x001fe200078ec0ff */
[----:B--2---:R-:W-:-:S05]  /*1b340*/  @P0 IMAD.WIDE R2, R19, 0x4, R2 ;  /* 0x0000000413020825 */ /* 0x004fca00078e0202 */
[----:B------:R0:W2:Y:S01]  /*1b350*/  @P0 LDG.E R30, desc[UR42][R2.64] ;  /* 0x0000002a021e0981 */ /* 0x0000a2000c1e1900 */
[----:B------:R-:W-:Y:S01]  /*1b360*/  SHF.R.U32.HI R21, RZ, 0x3, R20 ;  /* 0x00000003ff157819 */ /* 0x000fe20000011614 */
[----:B------:R-:W-:Y:S01]  /*1b370*/  IMAD.MOV.U32 R37, RZ, RZ, RZ ;  /* 0x000000ffff257224 */ /* 0x000fe200078e00ff */
[----:B-1----:R-:W-:Y:S01]  /*1b380*/  ISETP.NE.AND P1, PT, R11, 0x1, PT ;  /* 0x000000010b00780c */ /* 0x002fe20003f25270 */
[----:B------:R-:W1:Y:S01]  /*1b390*/  S2R R20, SR_TID.X ;  /* 0x0000000000147919 */ /* 0x000e620000002100 */
[----:B------:R-:W-:Y:S02]  /*1b3a0*/  LEA R0, R29, 0xffffffc0, 0x6 ;  /* 0xffffffc01d007811 */ /* 0x000fe400078e30ff */
[----:B------:R-:W-:Y:S01]  /*1b3b0*/  LOP3.LUT R22, R22, 0xffffffbf, RZ, 0xc0, !PT ;  /* 0xffffffbf16167812 */ /* 0x000fe200078ec0ff */
[----:B------:R-:W3:Y:S08]  /*1b3c0*/  S2R R12, SR_TID.X ;  /* 0x00000000000c7919 */ /* 0x000ef00000002100 */
[----:B0-----:R-:W0:Y:S08]  /*1b3d0*/  @P1 LDC R3, c[0x0][0x434] ;  /* 0x00010d00ff031b82 */ /* 0x001e300000000800 */
[----:B------:R-:W4:Y:S01]  /*1b3e0*/  @P1 LDC R2, c[0x0][0x438] ;  /* 0x00010e00ff021b82 */ /* 0x000f220000000800 */
[----:B-1----:R-:W-:-:S02]  /*1b3f0*/  IMAD.SHL.U32 R20, R20, 0x10, RZ ;  /* 0x0000001014147824 */ /* 0x002fc400078e00ff */
[----:B---3--:R-:W-:-:S03]  /*1b400*/  IMAD.SHL.U32 R12, R12, 0x8, RZ ;  /* 0x000000080c0c7824 */ /* 0x008fc600078e00ff */
[----:B------:R-:W-:Y:S02]  /*1b410*/  LOP3.LUT R20, R21, 0x70, R20, 0xf8, !PT ;  /* 0x0000007015147812 */ /* 0x000fe400078ef814 */
[----:B------:R-:W1:Y:S01]  /*1b420*/  S2R R21, SR_TID.X ;  /* 0x0000000000157919 */ /* 0x000e620000002100 */
[----:B------:R-:W-:Y:S02]  /*1b430*/  LOP3.LUT R12, R12, 0x38, RZ, 0xc0, !PT ;  /* 0x000000380c0c7812 */ /* 0x000fe400078ec0ff */
[----:B------:R-:W-:-:S04]  /*1b440*/  IMAD.IADD R4, R20, 0x1, R0 ;  /* 0x0000000114047824 */ /* 0x000fc800078e0200 */
[C---:B------:R-:W-:Y:S01]  /*1b450*/  IMAD.IADD R9, R4.reuse, 0x1, R33 ;  /* 0x0000000104097824 */ /* 0x040fe200078e0221 */
[----:B------:R-:W-:-:S03]  /*1b460*/  ISETP.GE.AND P0, PT, R4, R17, PT ;  /* 0x000000110400720c */ /* 0x000fc60003f06270 */
[----:B0-----:R-:W-:Y:S01]  /*1b470*/  @P1 IMAD.HI.U32 R3, R9, R3, RZ ;  /* 0x0000000309031227 */ /* 0x001fe200078e00ff */
[----:B------:R-:W-:-:S03]  /*1b480*/  ISETP.GT.U32.OR P0, PT, R20, 0x3f, P0 ;  /* 0x0000003f1400780c */ /* 0x000fc60000704470 */
[----:B------:R-:W-:Y:S01]  /*1b490*/  IMAD.MOV.U32 R8, RZ, RZ, R9 ;  /* 0x000000ffff087224 */ /* 0x000fe200078e0009 */
[----:B----4-:R-:W-:Y:S02]  /*1b4a0*/  @P1 SHF.R.U32.HI R8, RZ, R2, R3 ;  /* 0x00000002ff081219 */ /* 0x010fe40000011603 */
[----:B------:R-:W-:-:S04]  /*1b4b0*/  ISETP.GE.AND P1, PT, R12, UR4, PT ;  /* 0x000000040c007c0c */ /* 0x000fc8000bf26270 */
[----:B------:R-:W-:-:S03]  /*1b4c0*/  SEL R4, RZ, 0x1, P1 ;  /* 0x00000001ff047807 */ /* 0x000fc60000800000 */
[----:B------:R-:W0:Y:S01]  /*1b4d0*/  @!P0 LDC.64 R2, c[0x0][0x428] ;  /* 0x00010a00ff028b82 */ /* 0x000e220000000a00 */
[----:B-1----:R-:W-:-:S05]  /*1b4e0*/  IMAD.SHL.U32 R21, R21, 0x8, RZ ;  /* 0x0000000815157824 */ /* 0x002fca00078e00ff */
[----:B------:R-:W-:-:S04]  /*1b4f0*/  LOP3.LUT R21, R21, 0x38, RZ, 0xc0, !PT ;  /* 0x0000003815157812 */ /* 0x000fc800078ec0ff */
[----:B------:R-:W-:-:S04]  /*1b500*/  LOP3.LUT R21, R21, 0x40, RZ, 0xfc, !PT ;  /* 0x0000004015157812 */ /* 0x000fc800078efcff */
[----:B------:R-:W-:Y:S02]  /*1b510*/  ISETP.GE.AND P2, PT, R21, UR4, PT ;  /* 0x0000000415007c0c */ /* 0x000fe4000bf46270 */
[----:B------:R-:W1:Y:S02]  /*1b520*/  S2R R21, SR_TID.X ;  /* 0x0000000000157919 */ /* 0x000e640000002100 */
[----:B------:R-:W-:-:S05]  /*1b530*/  SEL R10, RZ, 0xffffffff, P2 ;  /* 0xffffffffff0a7807 */ /* 0x000fca0001000000 */
[----:B------:R-:W-:-:S04]  /*1b540*/  IMAD.SHL.U32 R10, R10, 0x2, RZ ;  /* 0x000000020a0a7824 */ /* 0x000fc800078e00ff */
[----:B------:R-:W-:Y:S02]  /*1b550*/  @P2 LOP3.LUT R22, R22, 0x40, RZ, 0xfc, !PT ;  /* 0x0000004016162812 */ /* 0x000fe400078efcff */
[----:B------:R-:W-:Y:S02]  /*1b560*/  LOP3.LUT R10, R10, 0x2, R4, 0xe2, !PT ;  /* 0x000000020a0a7812 */ /* 0x000fe400078ee204 */
[----:B------:R-:W-:Y:S01]  /*1b570*/  LOP3.LUT R22, R22, 0xffffff7f, RZ, 0xc0, !PT ;  /* 0xffffff7f16167812 */ /* 0x000fe200078ec0ff */
[----:B------:R-:W3:Y:S03]  /*1b580*/  @!P0 LDC.64 R4, c[0x0][0x418] ;  /* 0x00010600ff048b82 */ /* 0x000ee60000000a00 */
[----:B------:R-:W-:-:S04]  /*1b590*/  @P1 LOP3.LUT R22, R22, 0x80, RZ, 0xfc, !PT ;  /* 0x0000008016161812 */ /* 0x000fc800078efcff */
[----:B------:R-:W-:Y:S01]  /*1b5a0*/  LOP3.LUT R22, R22, 0xffffffdf, RZ, 0xc0, !PT ;  /* 0xffffffdf16167812 */ /* 0x000fe200078ec0ff */
[----:B-1----:R-:W-:-:S05]  /*1b5b0*/  IMAD.SHL.U32 R21, R21, 0x8, RZ ;  /* 0x0000000815157824 */ /* 0x002fca00078e00ff */
[----:B------:R-:W-:-:S04]  /*1b5c0*/  LOP3.LUT R21, R21, 0x38, RZ, 0xc0, !PT ;  /* 0x0000003815157812 */ /* 0x000fc800078ec0ff */
[C---:B------:R-:W-:Y:S02]  /*1b5d0*/  LOP3.LUT R27, R21.reuse, 0x80, RZ, 0xfc, !PT ;  /* 0x00000080151b7812 */ /* 0x040fe400078efcff */
[----:B------:R-:W-:Y:S02]  /*1b5e0*/  LOP3.LUT R21, R21, 0xc0, RZ, 0xfc, !PT ;  /* 0x000000c015157812 */ /* 0x000fe400078efcff */
[----:B------:R-:W-:Y:S02]  /*1b5f0*/  ISETP.GE.AND P2, PT, R27, UR4, PT ;  /* 0x000000041b007c0c */ /* 0x000fe4000bf46270 */
[----:B------:R-:W-:Y:S02]  /*1b600*/  ISETP.GE.AND P1, PT, R21, UR4, PT ;  /* 0x0000000415007c0c */ /* 0x000fe4000bf26270 */
[----:B------:R-:W1:Y:S01]  /*1b610*/  S2R R21, SR_TID.X ;  /* 0x0000000000157919 */ /* 0x000e620000002100 */
[----:B------:R-:W-:Y:S02]  /*1b620*/  SEL R6, RZ, 0x4, P2 ;  /* 0x00000004ff067807 */ /* 0x000fe40001000000 */
[----:B------:R-:W-:-:S04]  /*1b630*/  SEL R7, RZ, 0x8, P1 ;  /* 0x00000008ff077807 */ /* 0x000fc80000800000 */
[----:B------:R-:W-:Y:S01]  /*1b640*/  LOP3.LUT R10, R7, R10, R6, 0xfe, !PT ;  /* 0x0000000a070a7212 */ /* 0x000fe200078efe06 */
[--C-:B------:R-:W-:Y:S01]  /*1b650*/  @!P0 IMAD.MOV.U32 R6, RZ, RZ, R8.reuse ;  /* 0x000000ffff068224 */ /* 0x100fe200078e0008 */
[----:B------:R-:W-:Y:S02]  /*1b660*/  @!P0 SHF.R.S32.HI R7, RZ, 0x1f, R8 ;  /* 0x0000001fff078819 */ /* 0x000fe40000011408 */
[----:B------:R-:W-:-:S04]  /*1b670*/  @P2 LOP3.LUT R22, R22, 0x20, RZ, 0xfc, !PT ;  /* 0x0000002016162812 */ /* 0x000fc800078efcff */
[----:B------:R-:W-:-:S04]  /*1b680*/  LOP3.LUT R22, R22, 0xffffffef, RZ, 0xc0, !PT ;  /* 0xffffffef16167812 */ /* 0x000fc800078ec0ff */
[----:B------:R-:W-:Y:S01]  /*1b690*/  @P1 LOP3.LUT R22, R22, 0x10, RZ, 0xfc, !PT ;  /* 0x0000001016161812 */ /* 0x000fe200078efcff */
[----:B-1----:R-:W-:-:S05]  /*1b6a0*/  IMAD.SHL.U32 R21, R21, 0x8, RZ ;  /* 0x0000000815157824 */ /* 0x002fca00078e00ff */
[----:B------:R-:W-:-:S04]  /*1b6b0*/  LOP3.LUT R21, R21, 0x38, RZ, 0xc0, !PT ;  /* 0x0000003815157812 */ /* 0x000fc800078ec0ff */
[----:B------:R-:W-:Y:S02]  /*1b6c0*/  LOP3.LUT R13, R21, 0x180, RZ, 0xfc, !PT ;  /* 0x00000180150d7812 */ /* 0x000fe400078efcff */
[----:B------:R-:W-:Y:S02]  /*1b6d0*/  LOP3.LUT R14, R12, 0x1c0, RZ, 0xfc, !PT ;  /* 0x000001c00c0e7812 */ /* 0x000fe400078efcff */
[----:B------:R-:W-:Y:S02]  /*1b6e0*/  LOP3.LUT R22, R22, 0xfffffff7, RZ, 0xc0, !PT ;  /* 0xfffffff716167812 */ /* 0x000fe400078ec0ff */
[----:B--2---:R-:W-:Y:S01]  /*1b6f0*/  SHF.R.S32.HI R35, RZ, 0x1f, R30 ;  /* 0x0000001fff237819 */ /* 0x004fe2000001141e */
[----:B0-----:R-:W-:-:S04]  /*1b700*/  @!P0 IMAD.WIDE.U32 R6, R30, R2, R6 ;  /* 0x000000021e068225 */ /* 0x001fc800078e0006 */
[----:B------:R-:W-:Y:S01]  /*1b710*/  @!P0 IMAD R2, R35, R2, RZ ;  /* 0x0000000223028224 */ /* 0x000fe200078e02ff */
[----:B---3--:R-:W-:-:S03]  /*1b720*/  @!P0 LEA R4, P1, R6, R4, 0x2 ;  /* 0x0000000406048211 */ /* 0x008fc600078210ff */
[----:B------:R-:W-:-:S04]  /*1b730*/  @!P0 IMAD R3, R30, R3, R2 ;  /* 0x000000031e038224 */ /* 0x000fc800078e0202 */
[----:B------:R-:W-:-:S05]  /*1b740*/  @!P0 IMAD.IADD R3, R7, 0x1, R3 ;  /* 0x0000000107038824 */ /* 0x000fca00078e0203 */
[----:B------:R-:W-:-:S05]  /*1b750*/  @!P0 LEA.HI.X R5, R6, R5, R3, 0x2, P1 ;  /* 0x0000000506058211 */ /* 0x000fca00008f1403 */
[----:B------:R0:W5:Y:S01]  /*1b760*/  @!P0 LDG.E R37, desc[UR42][R4.64] ;  /* 0x0000002a04258981 */ /* 0x000162000c1e1900 */
[----:B------:R-:W-:Y:S02]  /*1b770*/  ISETP.GE.AND P0, PT, R13, UR4, PT ;  /* 0x000000040d007c0c */ /* 0x000fe4000bf06270 */
[C---:B------:R-:W-:Y:S02]  /*1b780*/  LOP3.LUT R13, R12.reuse, 0x100, RZ, 0xfc, !PT ;  /* 0x000001000c0d7812 */ /* 0x040fe400078efcff */
[----:B------:R-:W-:Y:S02]  /*1b790*/  LOP3.LUT R12, R12, 0x140, RZ, 0xfc, !PT ;  /* 0x000001400c0c7812 */ /* 0x000fe400078efcff */
[----:B------:R-:W-:Y:S02]  /*1b7a0*/  ISETP.GE.AND P3, PT, R13, UR4, PT ;  /* 0x000000040d007c0c */ /* 0x000fe4000bf66270 */
[----:B------:R-:W-:Y:S02]  /*1b7b0*/  ISETP.GE.AND P2, PT, R12, UR4, PT ;  /* 0x000000040c007c0c */ /* 0x000fe4000bf46270 */
[----:B0-----:R-:W-:-:S02]  /*1b7c0*/  SEL R4, RZ, 0x10, P3 ;  /* 0x00000010ff047807 */ /* 0x001fc40001800000 */
[----:B------:R-:W-:Y:S02]  /*1b7d0*/  SEL R5, RZ, 0x20, P2 ;  /* 0x00000020ff057807 */ /* 0x000fe40001000000 */
[----:B------:R-:W-:Y:S02]  /*1b7e0*/  SEL R3, RZ, 0x40, P0 ;  /* 0x00000040ff037807 */ /* 0x000fe40000000000 */
[----:B------:R-:W-:Y:S02]  /*1b7f0*/  LOP3.LUT R4, R5, R10, R4, 0xfe, !PT ;  /* 0x0000000a05047212 */ /* 0x000fe400078efe04 */
[----:B------:R-:W-:Y:S01]  /*1b800*/  ISETP.GE.AND P0, PT, R14, UR4, PT ;  /* 0x000000040e007c0c */ /* 0x000fe2000bf06270 */
[----:B------:R-:W-:Y:S01]  /*1b810*/  UMOV UR4, 0xffffffff ;  /* 0xffffffff00047882 */ /* 0x000fe20000000000 */
[----:B------:R-:W-:Y:S01]  /*1b820*/  LOP3.LUT R6, R4, R3, RZ, 0xfc, !PT ;  /* 0x0000000304067212 */ /* 0x000fe200078efcff */
[----:B------:R-:W-:Y:S01]  /*1b830*/  IMAD.MOV R3, RZ, RZ, -R8 ;  /* 0x000000ffff037224 */ /* 0x000fe200078e0a08 */
[----:B------:R-:W-:-:S02]  /*1b840*/  @P3 LOP3.LUT R22, R22, 0x8, RZ, 0xfc, !PT ;  /* 0x0000000816163812 */ /* 0x000fc400078efcff */
[----:B------:R-:W-:Y:S01]  /*1b850*/  SEL R2, RZ, 0x80, P0 ;  /* 0x00000080ff027807 */ /* 0x000fe20000000000 */
[----:B------:R-:W-:Y:S01]  /*1b860*/  IMAD R3, R11, R3, R9 ;  /* 0x000000030b037224 */ /* 0x000fe200078e0209 */
[----:B------:R0:W-:Y:S01]  /*1b870*/  STL [R1+0x2c], R6 ;  /* 0x00002c0601007387 */ /* 0x0001e20000100800 */
[----:B------:R-:W-:-:S03]  /*1b880*/  LOP3.LUT R22, R22, 0xfffffffb, RZ, 0xc0, !PT ;  /* 0xfffffffb16167812 */ /* 0x000fc600078ec0ff */
[----:B------:R0:W-:Y:S01]  /*1b890*/  STL [R1], R3 ;  /* 0x0000000301007387 */ /* 0x0001e20000100800 */
[----:B------:R-:W-:Y:S01]  /*1b8a0*/  @P2 LOP3.LUT R22, R22, 0x4, RZ, 0xfc, !PT ;  /* 0x0000000416162812 */ /* 0x000fe200078efcff */
[----:B------:R-:W-:Y:S06]  /*1b8b0*/  BRA.DIV UR4, `(.L_x_2792) ;  /* 0x0000005204287947 */ /* 0x000fec000b800000 */
.L_x_2906:
[----:B0-----:R-:W-:Y:S01]  /*1b8c0*/  IMAD.U32 R3, RZ, RZ, UR38 ;  /* 0x00000026ff037e24 */ /* 0x001fe2000f8e00ff */
[----:B------:R-:W-:Y:S02]  /*1b8d0*/  LOP3.LUT R2, R6, R2, RZ, 0xfc, !PT ;  /* 0x0000000206027212 */ /* 0x000fe400078efcff */
[----:B------:R-:W-:Y:S02]  /*1b8e0*/  ISETP.GT.U32.AND P1, PT, R20, 0x3f, PT ;  /* 0x0000003f1400780c */ /* 0x000fe40003f24070 */
[----:B------:R-:W-:Y:S01]  /*1b8f0*/  ISETP.NE.AND P0, PT, R3, 0x3, PT ;  /* 0x000000030300780c */ /* 0x000fe20003f05270 */
[----:B------:R0:W-:Y:S01]  /*1b900*/  STL [R1+0xc], R2 ;  /* 0x00000c0201007387 */ /* 0x0001e20000100800 */
[----:B------:R-:W-:Y:S02]  /*1b910*/  LOP3.LUT R22, R22, 0xfffffbff, RZ, 0xc0, !PT ;  /* 0xfffffbff16167812 */ /* 0x000fe400078ec0ff */
[----:B------:R-:W-:-:S09]  /*1b920*/  SHF.R.S32.HI R29, RZ, 0x1f, R18 ;  /* 0x0000001fff1d7819 */ /* 0x000fd20000011412 */
[----:B------:R-:W-:-:S04]  /*1b930*/  @P0 LOP3.LUT R22, R22, 0x400, RZ, 0xfc, !PT ;  /* 0x0000040016160812 */ /* 0x000fc800078efcff */
[----:B------:R-:W-:-:S04]  /*1b940*/  LOP3.LUT R22, R22, 0xfffffffe, RZ, 0xc0, !PT ;  /* 0xfffffffe16167812 */ /* 0x000fc800078ec0ff */
[----:B------:R-:W-:Y:S01]  /*1b950*/  @P1 LOP3.LUT R22, R22, 0x1, RZ, 0xfc, !PT ;  /* 0x0000000116161812 */ /* 0x000fe200078efcff */
[----:B0-----:R-:W-:Y:S06]  /*1b960*/  @!P0 BRA `(.L_x_2793) ;  /* 0x0000000000048947 */ /* 0x001fec0003800000 */
[----:B------:R-:W-:Y:S01]  /*1b970*/  BPT.TRAP 0x1 ;  /* 0x000000040000795c */ /* 0x000fe20000300000 */
.L_x_2793:
[----:B------:R-:W0:Y:S01]  /*1b980*/  S2R R2, SR_TID.X ;  /* 0x0000000000027919 */ /* 0x000e220000002100 */
[----:B------:R-:W-:Y:S01]  /*1b990*/  IMAD R27, R25, 0x8, R23 ;  /* 0x00000008191b7824 */ /* 0x000fe200078e0217 */
[----:B------:R-:W-:Y:S01]  /*1b9a0*/  BSSY B0, `(.L_x_2794) ;  /* 0x0000007000007945 */ /* 0x000fe20003800000 */
[----:B0-----:R-:W-:-:S04]  /*1b9b0*/  LOP3.LUT R2, R2, 0x7f, RZ, 0xc0, !PT ;  /* 0x0000007f02027812 */ /* 0x001fc800078ec0ff */
[----:B------:R-:W-:-:S04]  /*1b9c0*/  SHF.R.U32.HI R2, RZ, 0x3, R2 ;  /* 0x00000003ff027819 */ /* 0x000fc80000011602 */
[----:B------:R-:W-:Y:S02]  /*1b9d0*/  IADD3 R17, -R2, R17, -R0 ;  /* 0x0000001102117210 */ /* 0x000fe40007ffe900 */
[----:B------:R-:W-:-:S04]  /*1b9e0*/  SHF.L.U32 R0, R26, 0x1f, RZ ;  /* 0x0000001f1a007819 */ /* 0x000fc800000006ff */
[----:B------:R-:W0:Y:S02]  /*1b9f0*/  SYNCS.PHASECHK.TRANS64.TRYWAIT P0, [R27+URZ+0x28c40], R0 ;  /* 0x028c40001b0075a7 */ /* 0x000e24000800017f */
[----:B0-----:R-:W-:Y:S05]  /*1ba00*/  @!P0 BRA `(.L_x_2795) ;  /* 0x0000005000088947 */ /* 0x001fea0003800000 */
.L_x_2907:
[----:B------:R-:W-:Y:S05]  /*1ba10*/  BSYNC B0 ;  /* 0x0000000000007941 */ /* 0x000fea0003800000 */
.L_x_2794:
[----:B------:R-:W0:Y:S01]  /*1ba20*/  LDL R2, [R1] ;  /* 0x0000000001027983 */ /* 0x000e220000100800 */
[----:B------:R-:W-:Y:S01]  /*1ba30*/  ULDC.64 UR4, c[0x0][0x300] ;  /* 0x0000c00000047ab9 */ /* 0x000fe20000000a00 */
[----:B-----5:R-:W-:Y:S01]  /*1ba40*/  SHF.R.S32.HI R4, RZ, 0x1f, R37 ;  /* 0x0000001fff047819 */ /* 0x020fe20000011425 */
[----:B------:R-:W-:Y:S01]  /*1ba50*/  IMAD R5, R25, 0x1000, R36 ;  /* 0x0000100019057824 */ /* 0x000fe200078e0224 */
[----:B------:R-:W1:Y:S01]  /*1ba60*/  S2R R7, SR_TID.X ;  /* 0x0000000000077919 */ /* 0x000e620000002100 */
[----:B------:R-:W-:Y:S01]  /*1ba70*/  LOP3.LUT R22, R22, 0xfffffffd, RZ, 0xc0, !PT ;  /* 0xfffffffd16167812 */ /* 0x000fe200078ec0ff */
        /* <DEDUP_REMOVED lines=60> */
.L_x_2917:
        /* <DEDUP_REMOVED lines=10> */
.L_x_2797:
        /* <DEDUP_REMOVED lines=11> */
.L_x_2798:
[----:B------:R1:W5:Y:S01]  /*1bf90*/  LDL R4, [R1+0xc] ;  /* 0x00000c0001047983 */ /* 0x0003620000100800 */
[----:B------:R1:W-:Y:S02]  /*1bfa0*/  SYNCS.ARRIVE.TRANS64.A1T0 RZ, [R27+URZ+0x28c30], RZ ;  /* 0x028c30ff1bff79a7 */ /* 0x0003e4000810003f */
[----:B------:R-:W-:Y:S05]  /*1bfb0*/  WARPSYNC.ALL ;  /* 0x0000000000007948 */ /* 0x000fea0003800000 */
[----:B------:R-:W-:Y:S01]  /*1bfc0*/  ULDC.64 UR4, c[0x0][0xa00] ;  /* 0x0002800000047ab9 */ /* 0x000fe20000000a00 */
[----:B------:R-:W-:Y:S01]  /*1bfd0*/  VIADD R0, R23, 0x20400 ;  /* 0x0002040017007836 */ /* 0x000fe20000000000 */
[----:B------:R-:W-:Y:S01]  /*1bfe0*/  BAR.SYNC.DEFER_BLOCKING 0x8, 0x100 ;  /* 0x0204000000007b1d */ /* 0x000fe20000010000 */
[----:B------:R-:W-:Y:S02]  /*1bff0*/  ISETP.NE.U32.AND P0, PT, RZ, UR4, PT ;  /* 0x00000004ff007c0c */ /* 0x000fe4000bf05070 */
[----:B0-----:R-:W-:-:S02]  /*1c000*/  SHF.R.S32.HI R2, RZ, 0x1f, R19 ;  /* 0x0000001fff027819 */ /* 0x001fc40000011413 */
[----:B------:R-:W-:Y:S01]  /*1c010*/  ISETP.NE.AND.EX P0, PT, RZ, UR5, PT, P0 ;  /* 0x00000005ff007c0c */ /* 0x000fe2000bf05300 */
[----:B------:R-:W-:Y:S01]  /*1c020*/  ULDC.64 UR4, c[0x0][0x298] ;  /* 0x0000a60000047ab9 */ /* 0x000fe20000000a00 */
[----:B------:R-:W-:Y:S01]  /*1c030*/  LOP3.LUT P1, RZ, R0, 0x3ff, RZ, 0xc0, !PT ;  /* 0x000003ff00ff7812 */ /* 0x000fe2000782c0ff */
[----:B------:R-:W-:Y:S01]  /*1c040*/  BSSY B6, `(.L_x_2799) ;  /* 0x000001f000067945 */ /* 0x000fe20003800000 */
[----:B------:R-:W-:Y:S02]  /*1c050*/  SHF.R.S32.HI R0, RZ, 0x1f, R31 ;  /* 0x0000001fff007819 */ /* 0x000fe4000001141f */
[----:B------:R-:W-:Y:S02]  /*1c060*/  SEL R3, R2, RZ, !P0 ;  /* 0x000000ff02037207 */ /* 0x000fe40004000000 */
[----:B------:R-:W-:Y:S01]  /*1c070*/  SEL R2, R19, RZ, !P0 ;  /* 0x000000ff13027207 */ /* 0x000fe20004000000 */
[----:B------:R-:W-:Y:S02]  /*1c080*/  IMAD R0, R0, UR4, RZ ;  /* 0x0000000400007c24 */ /* 0x000fe4000f8e02ff */
[----:B------:R-:W-:Y:S02]  /*1c090*/  STL [R1+0x3c], R3 ;  /* 0x00003c0301007387 */ /* 0x000fe40000100800 */
[----:B------:R-:W-:-:S02]  /*1c0a0*/  IMAD R0, R31, UR5, R0 ;  /* 0x000000051f007c24 */ /* 0x000fc4000f8e0200 */
[----:B------:R0:W-:Y:S02]  /*1c0b0*/  STL [R1+0x20], R2 ;  /* 0x0000200201007387 */ /* 0x0001e40000100800 */
[----:B0-----:R-:W-:-:S04]  /*1c0c0*/  IMAD.WIDE.U32 R2, R31, UR4, RZ ;  /* 0x000000041f027c25 */ /* 0x001fc8000f8e00ff */
[----:B------:R-:W-:Y:S01]  /*1c0d0*/  IMAD.IADD R0, R3, 0x1, R0 ;  /* 0x0000000103007824 */ /* 0x000fe200078e0200 */
[----:B------:R0:W-:Y:S04]  /*1c0e0*/  STL.64 [R1+0x10], R2 ;  /* 0x0000100201007387 */ /* 0x0001e80000100a00 */
[----:B------:R0:W-:Y:S01]  /*1c0f0*/  STL [R1+0x38], R0 ;  /* 0x0000380001007387 */ /* 0x0001e20000100800 */
[----:B-----5:R-:W-:-:S04]  /*1c100*/  PRMT R31, R4, 0x8880, RZ ;  /* 0x00008880041f7816 */ /* 0x020fc800000000ff */
[----:B------:R-:W-:Y:S01]  /*1c110*/  PRMT R31, R31, 0x7710, RZ ;  /* 0x000077101f1f7816 */ /* 0x000fe200000000ff */
[----:B------:R-:W-:Y:S06]  /*1c120*/  @!P1 BRA `(.L_x_2800) ;  /* 0x0000000000409947 */ /* 0x000fec0003800000 */
        /* <DEDUP_REMOVED lines=16> */
.L_x_2800:
[----:B------:R-:W-:Y:S05]  /*1c230*/  BSYNC B6 ;  /* 0x0000000000067941 */ /* 0x000fea0003800000 */
.L_x_2799:
[----:B0-----:R-:W2:Y:S01]  /*1c240*/  LDL.LU R0, [R1+0x38] ;  /* 0x0000380001007983 */ /* 0x001ea20000300800 */
        /* <DEDUP_REMOVED lines=27> */
[----:B------:R-:W-:Y:S02]  /*1c400*/  IMAD.IADD R0, R20, 0x1, R32 ;  /* 0x0000000114007824 */ /* 0x000fe400078e0220 */
        /* <DEDUP_REMOVED lines=31> */
[----:B------:R-:W-:Y:S01]  /*1c600*/  IMAD.IADD R32, R10, 0x1, R32 ;  /* 0x000000010a207824 */ /* 0x000fe200078e0220 */
        /* <DEDUP_REMOVED lines=31> */
.L_x_2926:
        /* <DEDUP_REMOVED lines=10> */
.L_x_2802:
        /* <DEDUP_REMOVED lines=18> */
.L_x_2927:
[----:B------:R-:W-:Y:S05]  /*1c9c0*/  BSYNC B0 ;  /* 0x0000000000007941 */ /* 0x000fea0003800000 */
.L_x_2803:
[----:B------:R-:W-:-:S05]  /*1c9d0*/  IMAD.U32 R2, RZ, RZ, UR38 ;  /* 0x00000026ff027e24 */ /* 0x000fca000f8e00ff */
[----:B------:R-:W-:-:S13]  /*1c9e0*/  ISETP.NE.AND P0, PT, R2, 0x3, PT ;  /* 0x000000030200780c */ /* 0x000fda0003f05270 */
[----:B------:R-:W-:Y:S05]  /*1c9f0*/  @!P0 BRA `(.L_x_2805) ;  /* 0x0000000000048947 */ /* 0x000fea0003800000 */
[----:B------:R-:W-:Y:S01]  /*1ca00*/  BPT.TRAP 0x1 ;  /* 0x000000040000795c */ /* 0x000fe20000300000 */
.L_x_2805:
[----:B0-----:R-:W-:Y:S01]  /*1ca10*/  SHF.L.U32 R0, R26, 0x1f, RZ ;  /* 0x0000001f1a007819 */ /* 0x001fe200000006ff */
[----:B------:R-:W-:Y:S03]  /*1ca20*/  BSSY B0, `(.L_x_2806) ;  /* 0x0000003000007945 */ /* 0x000fe60003800000 */
[----:B------:R-:W0:Y:S02]  /*1ca30*/  SYNCS.PHASECHK.TRANS64.TRYWAIT P0, [R27+URZ+0x28c60], R0 ;  /* 0x028c60001b0075a7 */ /* 0x000e24000800017f */
[----:B0-----:R-:W-:Y:S05]  /*1ca40*/  @!P0 BRA `(.L_x_2807) ;  /* 0x0000004800b48947 */ /* 0x001fea0003800000 */
.L_x_2928:
[----:B------:R-:W-:Y:S05]  /*1ca50*/  BSYNC B0 ;  /* 0x0000000000007941 */ /* 0x000fea0003800000 */
.L_x_2806:
        /* <DEDUP_REMOVED lines=29> */
[C---:B------:R-:W-:Y:S01]  /*1cc30*/  LOP3.LUT P3, RZ, R31.reuse, 0x8, RZ, 0xc0, !PT ;  /* 0x000000081fff7812 */ /* 0x040fe2000786c0ff */
        /* <DEDUP_REMOVED lines=82> */
.L_x_2938:
        /* <DEDUP_REMOVED lines=34> */
.L_x_2809:
        /* <DEDUP_REMOVED lines=11> */
.L_x_2810:
[----:B------:R-:W2:Y:S01]  /*1d430*/  LDL.LU R2, [R1+0x18] ;  /* 0x0000180001027983 */ /* 0x000ea20000300800 */
[----:B------:R1:W-:Y:S01]  /*1d440*/  SYNCS.ARRIVE.TRANS64.A1T0 RZ, [R27+URZ+0x28c50], RZ ;  /* 0x028c50ff1bff79a7 */ /* 0x0003e2000810003f */
[----:B------:R-:W-:Y:S01]  /*1d450*/  BSSY B0, `(.L_x_2811) ;  /* 0x00000f6000007945 */ /* 0x000fe20003800000 */
[----:B--2---:R-:W-:-:S05]  /*1d460*/  VIADD R7, R2, 0xfffffffe ;  /* 0xfffffffe02077836 */ /* 0x004fca0000000000 */
[----:B------:R-:W-:-:S13]  /*1d470*/  ISETP.GE.AND P0, PT, R7, R34, PT ;  /* 0x000000220700720c */ /* 0x000fda0003f06270 */
[----:B-1----:R-:W-:Y:S05]  /*1d480*/  @!P0 BRA `(.L_x_2812) ;  /* 0x0000000c00c88947 */ /* 0x002fea0003800000 */
[----:B------:R-:W2:Y:S04]  /*1d490*/  LDL.LU R3, [R1+0x2c] ;  /* 0x00002c0001037983 */ /* 0x000ea80000300800 */
[----:B------:R-:W3:Y:S01]  /*1d4a0*/  LDL.LU R2, [R1+0xc] ;  /* 0x00000c0001027983 */ /* 0x000ee20000300800 */
[----:B--2---:R-:W-:Y:S02]  /*1d4b0*/  LOP3.LUT R32, R3, 0x40, RZ, 0xc0, !PT ;  /* 0x0000004003207812 */ /* 0x004fe400078ec0ff */
[----:B---3--:R-:W-:Y:S02]  /*1d4c0*/  LOP3.LUT R31, R2, 0x80, RZ, 0xc0, !PT ;  /* 0x00000080021f7812 */ /* 0x008fe400078ec0ff */
[----:B------:R-:W-:Y:S02]  /*1d4d0*/  SHF.R.U32.HI R32, RZ, 0x2, R32 ;  /* 0x00000002ff207819 */ /* 0x000fe40000011620 */
[----:B------:R-:W-:-:S07]  /*1d4e0*/  SHF.R.U32.HI R31, RZ, 0x3, R31 ;  /* 0x00000003ff1f7819 */ /* 0x000fce000001161f */
.L_x_2825:
[----:B-1----:R-:W1:Y:S01]  /*1d4f0*/  S2R R2, SR_TID.X ;  /* 0x0000000000027919 */ /* 0x002e620000002100 */
[----:B0-----:R-:W0:Y:S01]  /*1d500*/  LDC R5, c[0x0][0x430] ;  /* 0x00010c00ff057b82 */ /* 0x001e220000000800 */
[----:B------:R-:W-:Y:S01]  /*1d510*/  IMAD R4, R7, 0x40, R33 ;  /* 0x0000004007047824 */ /* 0x000fe200078e0221 */
[----:B--2---:R-:W2:Y:S01]  /*1d520*/  S2R R8, SR_TID.X ;  /* 0x0000000000087919 */ /* 0x004ea20000002100 */
[----:B------:R-:W-:Y:S02]  /*1d530*/  IMAD.U32 R10, RZ, RZ, UR38 ;  /* 0x00000026ff0a7e24 */ /* 0x000fe4000f8e00ff */
        /* <DEDUP_REMOVED lines=34> */
[----:B------:R-:W-:Y:S01]  /*1d760*/  ISETP.GT.AND P3, PT, R2, R34, PT ;  /* 0x000000220200720c */ /* 0x000fe20003f64270 */
[----:B0-----:R-:W-:-:S12]  /*1d770*/  @!P1 BRA `(.L_x_2813) ;  /* 0x0000000000049947 */ /* 0x001fd80003800000 */
[----:B------:R-:W-:Y:S01]  /*1d780*/  BPT.TRAP 0x1 ;  /* 0x000000040000795c */ /* 0x000fe20000300000 */
.L_x_2813:
[----:B------:R-:W-:Y:S01]  /*1d790*/  IMAD R6, R25, 0x8, R23 ;  /* 0x0000000819067824 */ /* 0x000fe200078e0217 */
[----:B------:R-:W-:Y:S01]  /*1d7a0*/  SHF.L.U32 R17, R26, 0x1f, RZ ;  /* 0x0000001f1a117819 */ /* 0x000fe200000006ff */
[----:B------:R-:W-:Y:S01]  /*1d7b0*/  BSSY B1, `(.L_x_2814) ;  /* 0x0000004000017945 */ /* 0x000fe20003800000 */
[----:B------:R-:W-:Y:S02]  /*1d7c0*/  SHF.R.S32.HI R9, RZ, 0x1f, R5 ;  /* 0x0000001fff097819 */ /* 0x000fe40000011405 */
[----:B------:R-:W0:Y:S02]  /*1d7d0*/  SYNCS.PHASECHK.TRANS64.TRYWAIT P0, [R6+URZ+0x28c40], R17 ;  /* 0x028c4011060075a7 */ /* 0x000e24000800017f */
[----:B0-----:R-:W-:Y:S05]  /*1d7e0*/  @!P0 BRA `(.L_x_2815) ;  /* 0x00000044008c8947 */ /* 0x001fea0003800000 */
.L_x_2939:
[----:B------:R-:W-:Y:S05]  /*1d7f0*/  BSYNC B1 ;  /* 0x0000000000017941 */ /* 0x000fea0003800000 */
.L_x_2814:
        /* <DEDUP_REMOVED lines=42> */
.L_x_2949:
        /* <DEDUP_REMOVED lines=8> */
.L_x_2817:
        /* <DEDUP_REMOVED lines=11> */
.L_x_2818:
[----:B------:R2:W-:Y:S01]  /*1dbd0*/  SYNCS.ARRIVE.TRANS64.A1T0 RZ, [R6+URZ+0x28c30], RZ ;  /* 0x028c30ff06ff79a7 */ /* 0x0005e2000810003f */
[----:B------:R-:W-:Y:S05]  /*1dbe0*/  @!P2 BRA `(.L_x_2819) ;  /* 0x000000000004a947 */ /* 0x000fea0003800000 */
[----:B------:R-:W-:Y:S01]  /*1dbf0*/  BPT.TRAP 0x1 ;  /* 0x000000040000795c */ /* 0x000fe20000300000 */
.L_x_2819:
[----:B------:R-:W3:Y:S01]  /*1dc00*/  SYNCS.PHASECHK.TRANS64.TRYWAIT P0, [R6+URZ+0x28c60], R17 ;  /* 0x028c6011060075a7 */ /* 0x000ee2000800017f */
[----:B------:R-:W-:Y:S04]  /*1dc10*/  BSSY B1, `(.L_x_2820) ;  /* 0x0000002000017945 */ /* 0x000fe80003800000 */
[----:B---3--:R-:W-:Y:S05]  /*1dc20*/  @!P0 BRA `(.L_x_2821) ;  /* 0x0000004400ac8947 */ /* 0x008fea0003800000 */
.L_x_2950:
[----:B------:R-:W-:Y:S05]  /*1dc30*/  BSYNC B1 ;  /* 0x0000000000017941 */ /* 0x000fea0003800000 */
.L_x_2820:
        /* <DEDUP_REMOVED lines=81> */
.L_x_2960:
        /* <DEDUP_REMOVED lines=25> */
.L_x_2823:
        /* <DEDUP_REMOVED lines=11> */
.L_x_2824:
[----:B------:R3:W-:Y:S01]  /*1e390*/  SYNCS.ARRIVE.TRANS64.A1T0 RZ, [R6+URZ+0x28c50], RZ ;  /* 0x028c50ff06ff79a7 */ /* 0x0007e2000810003f */
[----:B------:R-:W-:Y:S05]  /*1e3a0*/  @P3 BRA `(.L_x_2825) ;  /* 0xfffffff000503947 */ /* 0x000fea000383ffff */
.L_x_2812:
[----:B------:R-:W-:Y:S05]  /*1e3b0*/  BSYNC B0 ;  /* 0x0000000000007941 */ /* 0x000fea0003800000 */
.L_x_2811:
        /* <DEDUP_REMOVED lines=21> */
.L_x_2827:
[----:B------:R-:W-:Y:S05]  /*1e510*/  BSYNC B0 ;  /* 0x0000000000007941 */ /* 0x000fea0003800000 */
.L_x_2826:
[----:B------:R-:W-:-:S07]  /*1e520*/  SEL R25, R25, RZ, P0 ;  /* 0x000000ff19197207 */ /* 0x000fce0000000000 */
.L_x_2786:
[----:B------:R-:W-:Y:S05]  /*1e530*/  BSYNC B7 ;  /* 0x0000000000077941 */ /* 0x000fea0003800000 */
.L_x_2784:
        /* <DEDUP_REMOVED lines=11> */
.L_x_2828:
[----:B------:R-:W4:Y:S01]  /*1e5f0*/  S2R R8, SR_TID.X ;  /* 0x0000000000087919 */ /* 0x000f220000002100 */
[----:B------:R-:W-:Y:S01]  /*1e600*/  UMOV UR4, 0xffffffff ;  /* 0xffffffff00047882 */ /* 0x000fe20000000000 */
[----:B----4-:R-:W-:-:S04]  /*1e610*/  LOP3.LUT R8, R8, 0x1f, RZ, 0xc0, !PT ;  /* 0x0000001f08087812 */ /* 0x010fc800078ec0ff */
[----:B------:R-:W-:Y:S01]  /*1e620*/  ISETP.NE.AND P0, PT, R8, 0x1f, PT ;  /* 0x0000001f0800780c */ /* 0x000fe20003f05270 */
[----:B------:R-:W-:-:S12]  /*1e630*/  BRA.DIV UR4, `(.L_x_2830) ;  /* 0x0000004604187947 */ /* 0x000fd8000b800000 */
[----:B0-----:R-:W-:Y:S01]  /*1e640*/  IMAD.IADD R5, R19, 0x1, R8 ;  /* 0x0000000113057824 */ /* 0x001fe200078e0208 */
        /* <DEDUP_REMOVED lines=14> */
[----:B0-----:R-:W-:-:S05]  /*1e730*/  SEL R4, R14, RZ, P1 ;  /* 0x000000ff0e047207 */ /* 0x001fca0000800000 */
[----:B------:R-:W-:-:S05]  /*1e740*/  IMAD.IADD R4, R17, 0x1, R4 ;  /* 0x0000000111047824 */ /* 0x000fca00078e0204 */
        /* <DEDUP_REMOVED lines=14> */
.L_x_2970:
[----:B------:R-:W-:Y:S02]  /*1e830*/  ULDC UR4, c[0x0][0xc38] ;  /* 0x00030e0000047ab9 */ /* 0x000fe40000000800 */
[----:B------:R-:W-:-:S04]  /*1e840*/  IMAD.U32 R4, RZ, RZ, UR4 ;  /* 0x00000004ff047e24 */ /* 0x000fc8000f8e00ff */
[----:B--2---:R-:W-:-:S04]  /*1e850*/  IMAD R14, R14, R4, RZ ;  /* 0x000000040e0e7224 */ /* 0x004fc800078e02ff */
[----:B------:R-:W-:-:S05]  /*1e860*/  IMAD.IADD R5, R5, 0x1, R14 ;  /* 0x0000000105057824 */ /* 0x000fca00078e020e */
[----:B------:R-:W-:-:S13]  /*1e870*/  ISETP.GT.AND P6, PT, R5, R0, PT ;  /* 0x000000000500720c */ /* 0x000fda0003fc4270 */
[----:B------:R-:W-:Y:S05]  /*1e880*/  @P6 BRA `(.L_x_2831) ;  /* 0x00000000009c6947 */ /* 0x000fea0003800000 */
.L_x_2836:
[----:B------:R-:W2:Y:S01]  /*1e890*/  LDC R2, c[0x0][0xc3c] ;  /* 0x00030f00ff027b82 */ /* 0x000ea20000000800 */
[----:B------:R-:W-:-:S05]  /*1e8a0*/  VIADD R19, R19, 0x1f ;  /* 0x0000001f13137836 */ /* 0x000fca0000000000 */
[----:B--2---:R-:W-:-:S13]  /*1e8b0*/  ISETP.GE.AND P6, PT, R19, R2, PT ;  /* 0x000000021300720c */ /* 0x004fda0003fc6270 */
[----:B------:R-:W-:Y:S05]  /*1e8c0*/  @P6 BRA `(.L_x_2832) ;  /* 0x0000000400d06947 */ /* 0x000fea0003800000 */
[----:B0-----:R-:W0:Y:S01]  /*1e8d0*/  S2R R3, SR_TID.X ;  /* 0x0000000000037919 */ /* 0x001e220000002100 */
        /* <DEDUP_REMOVED lines=9> */
.L_x_2834:
[----:B------:R-:W-:Y:S05]  /*1e970*/  BSYNC B0 ;  /* 0x0000000000007941 */ /* 0x000fea0003800000 */
.L_x_2833:
        /* <DEDUP_REMOVED lines=18> */
.L_x_2978:
[----:B------:R-:W-:Y:S02]  /*1eaa0*/  ULDC UR4, c[0x0][0xc38] ;  /* 0x00030e0000047ab9 */ /* 0x000fe40000000800 */
[----:B------:R-:W-:-:S04]  /*1eab0*/  IMAD.U32 R4, RZ, RZ, UR4 ;  /* 0x00000004ff047e24 */ /* 0x000fc8000f8e00ff */
[----:B--2---:R-:W-:-:S04]  /*1eac0*/  IMAD R14, R14, R4, RZ ;  /* 0x000000040e0e7224 */ /* 0x004fc800078e02ff */
[----:B------:R-:W-:-:S05]  /*1ead0*/  IMAD.IADD R5, R14, 0x1, R5 ;  /* 0x000000010e057824 */ /* 0x000fca00078e0205 */
[----:B------:R-:W-:-:S13]  /*1eae0*/  ISETP.GT.AND P6, PT, R5, R0, PT ;  /* 0x000000000500720c */ /* 0x000fda0003fc4270 */
[----:B------:R-:W-:Y:S05]  /*1eaf0*/  @!P6 BRA `(.L_x_2836) ;  /* 0xfffffffc0064e947 */ /* 0x000fea000383ffff */
.L_x_2831:
        /* <DEDUP_REMOVED lines=8> */
.L_x_2982:
[----:B------:R-:W-:Y:S01]  /*1eb80*/  ISETP.NE.AND P0, PT, R2, RZ, PT ;  /* 0x000000ff0200720c */ /* 0x000fe20003f05270 */
[----:B------:R-:W-:-:S12]  /*1eb90*/  IMAD.MOV.U32 R14, RZ, RZ, RZ ;  /* 0x000000ffff0e7224 */ /* 0x000fd800078e00ff */
[----:B------:R-:W-:Y:S05]  /*1eba0*/  @!P0 BRA `(.L_x_2838) ;  /* 0x0000000000108947 */ /* 0x000fea0003800000 */
[----:B------:R-:W-:Y:S01]  /*1ebb0*/  UMOV UR4, 0xffffffff ;  /* 0xffffffff00047882 */ /* 0x000fe20000000000 */
[----:B------:R-:W-:Y:S02]  /*1ebc0*/  VIADD R12, R6, 0xffffffff ;  /* 0xffffffff060c7836 */ /* 0x000fe40000000000 */
[----:B------:R-:W-:Y:S05]  /*1ebd0*/  BRA.DIV UR4, `(.L_x_2839) ;  /* 0x0000004604d87947 */ /* 0x000fea000b800000 */
[----:B------:R4:W0:Y:S02]  /*1ebe0*/  SHFL.IDX PT, R14, R3, R12, 0x1f ;  /* 0x00001f0c030e7589 */ /* 0x00082400000e0000 */
.L_x_2838:
[----:B0---4-:R-:W0:Y:S01]  /*1ebf0*/  LDC.64 R2, c[0x0][0xc90] ;  /* 0x00032400ff027b82 */ /* 0x011e220000000a00 */
[----:B------:R-:W-:-:S04]  /*1ec00*/  IMAD.IADD R19, R6, 0x1, R19 ;  /* 0x0000000106137824 */ /* 0x000fc800078e0213 */
[----:B0-----:R-:W-:-:S05]  /*1ec10*/  IMAD.WIDE R2, R19, 0x4, R2 ;  /* 0x0000000413027825 */ /* 0x001fca00078e0202 */
[----:B--2---:R0:W3:Y:S01]  /*1ec20*/  LDG.E R6, desc[UR42][R2.64] ;  /* 0x0000002a02067981 */ /* 0x0040e2000c1e1900 */
[----:B------:R-:W-:-:S04]  /*1ec30*/  IMAD R16, R14, R4, R16 ;  /* 0x000000040e107224 */ /* 0x000fc800078e0210 */
[----:B------:R-:W-:Y:S02]  /*1ec40*/  IMAD.IADD R0, R0, 0x1, -R16 ;  /* 0x0000000100007824 */ /* 0x000fe400078e0a10 */
[----:B0-----:R-:W-:Y:S02]  /*1ec50*/  IMAD.MOV.U32 R2, RZ, RZ, RZ ;  /* 0x000000ffff027224 */ /* 0x001fe400078e00ff */
[----:B---3--:R-:W-:-:S05]  /*1ec60*/  IMAD R5, R17, R6, RZ ;  /* 0x0000000611057224 */ /* 0x008fca00078e02ff */
[----:B------:R-:W-:-:S04]  /*1ec70*/  IABS R7, R5 ;  /* 0x0000000500077213 */ /* 0x000fc80000000000 */
[----:B------:R-:W0:Y:S08]  /*1ec80*/  I2F.RP R8, R7 ;  /* 0x0000000700087306 */ /* 0x000e300000209400 */
[----:B0-----:R-:W0:Y:S02]  /*1ec90*/  MUFU.RCP R8, R8 ;  /* 0x0000000800087308 */ /* 0x001e240000001000 */
[----:B0-----:R-:W-:Y:S01]  /*1eca0*/  VIADD R9, R8, 0xffffffe ;  /* 0x0ffffffe08097836 */ /* 0x001fe20000000000 */
[----:B------:R-:W-:-:S05]  /*1ecb0*/  IABS R8, R5 ;  /* 0x0000000500087213 */ /* 0x000fca0000000000 */
[----:B------:R-:W0:Y:S01]  /*1ecc0*/  F2I.FTZ.U32.TRUNC.NTZ R3, R9 ;  /* 0x0000000900037305 */ /* 0x000e22000021f000 */
[----:B------:R-:W-:Y:S02]  /*1ecd0*/  IMAD.MOV R8, RZ, RZ, -R8 ;  /* 0x000000ffff087224 */ /* 0x000fe400078e0a08 */
[----:B0-----:R-:W-:-:S04]  /*1ece0*/  IMAD.MOV R10, RZ, RZ, -R3 ;  /* 0x000000ffff0a7224 */ /* 0x001fc800078e0a03 */
[----:B------:R-:W-:-:S04]  /*1ecf0*/  IMAD R11, R10, R7, RZ ;  /* 0x000000070a0b7224 */ /* 0x000fc800078e02ff */
[----:B------:R-:W-:Y:S01]  /*1ed00*/  IMAD.HI.U32 R2, R3, R11, R2 ;  /* 0x0000000b03027227 */ /* 0x000fe200078e0002 */
[----:B------:R-:W-:-:S05]  /*1ed10*/  IABS R3, R0 ;  /* 0x0000000000037213 */ /* 0x000fca0000000000 */
        /* <DEDUP_REMOVED lines=16> */
[----:B------:R-:W-:-:S04]  /*1ee20*/  VIADDMNMX R4, R3, R4, R6, PT ;  /* 0x0000000403047246 */ /* 0x000fc80003800106 */
[----:B------:R-:W-:-:S04]  /*1ee30*/  IABS R6, R4 ;  /* 0x0000000400067213 */ /* 0x000fc80000000000 */
[----:B------:R-:W0:Y:S08]  /*1ee40*/  I2F.RP R8, R6 ;  /* 0x0000000600087306 */ /* 0x000e300000209400 */
[----:B0-----:R-:W0:Y:S02]  /*1ee50*/  MUFU.RCP R8, R8 ;  /* 0x0000000800087308 */ /* 0x001e240000001000 */
[----:B0-----:R-:W-:Y:S01]  /*1ee60*/  VIADD R2, R8, 0xffffffe ;  /* 0x0ffffffe08027836 */ /* 0x001fe20000000000 */
[----:B------:R-:W-:-:S05]  /*1ee70*/  IABS R8, R0 ;  /* 0x0000000000087213 */ /* 0x000fca0000000000 */
[----:B------:R0:W2:Y:S02]  /*1ee80*/  F2I.FTZ.U32.TRUNC.NTZ R3, R2 ;  /* 0x0000000200037305 */ /* 0x0000a4000021f000 */
[----:B0-----:R-:W-:Y:S02]  /*1ee90*/  IMAD.MOV.U32 R2, RZ, RZ, RZ ;  /* 0x000000ffff027224 */ /* 0x001fe400078e00ff */
[----:B--2---:R-:W-:-:S04]  /*1eea0*/  IMAD.MOV R5, RZ, RZ, -R3 ;  /* 0x000000ffff057224 */ /* 0x004fc800078e0a03 */
[----:B------:R-:W-:-:S04]  /*1eeb0*/  IMAD R5, R5, R6, RZ ;  /* 0x0000000605057224 */ /* 0x000fc800078e02ff */
[----:B------:R-:W-:Y:S01]  /*1eec0*/  IMAD.HI.U32 R3, R3, R5, R2 ;  /* 0x0000000503037227 */ /* 0x000fe200078e0002 */
[-C--:B------:R-:W-:Y:S02]  /*1eed0*/  IABS R5, R4.reuse ;  /* 0x0000000400057213 */ /* 0x080fe40000000000 */
[C---:B------:R-:W-:Y:S01]  /*1eee0*/  LOP3.LUT R2, R0.reuse, R4, RZ, 0x3c, !PT ;  /* 0x0000000400027212 */ /* 0x040fe200078e3cff */
[----:B------:R-:W-:Y:S02]  /*1eef0*/  IMAD.IADD R0, R0, 0x1, R7 ;  /* 0x0000000100007824 */ /* 0x000fe400078e0207 */
[----:B------:R-:W-:Y:S01]  /*1ef00*/  IMAD.MOV R5, RZ, RZ, -R5 ;  /* 0x000000ffff057224 */ /* 0x000fe200078e0a05 */
[----:B------:R-:W-:Y:S01]  /*1ef10*/  ISETP.GE.AND P2, PT, R2, RZ, PT ;  /* 0x000000ff0200720c */ /* 0x000fe20003f46270 */
[----:B------:R-:W-:-:S04]  /*1ef20*/  IMAD.HI.U32 R3, R3, R8, RZ ;  /* 0x0000000803037227 */ /* 0x000fc800078e00ff */
        /* <DEDUP_REMOVED lines=14> */
.L_x_2832:
[----:B------:R-:W-:Y:S01]  /*1f010*/  UMOV UR4, URZ ;  /* 0x0000003f00047c82 */ /* 0x000fe20008000000 */
[----:B------:R-:W-:Y:S01]  /*1f020*/  UMOV UR5, URZ ;  /* 0x0000003f00057c82 */ /* 0x000fe20008000000 */
[----:B------:R-:W-:Y:S01]  /*1f030*/  ULDC UR6, c[0x0][0xc3c] ;  /* 0x00030f0000067ab9 */ /* 0x000fe20000000800 */
[----:B------:R-:W-:Y:S02]  /*1f040*/  IMAD.MOV.U32 R16, RZ, RZ, R0 ;  /* 0x000000ffff107224 */ /* 0x000fe400078e0000 */
[----:B------:R-:W-:Y:S02]  /*1f050*/  IMAD.U32 R17, RZ, RZ, UR4 ;  /* 0x00000004ff117e24 */ /* 0x000fe4000f8e00ff */
[----:B------:R-:W-:Y:S02]  /*1f060*/  IMAD.U32 R18, RZ, RZ, UR5 ;  /* 0x00000005ff127e24 */ /* 0x000fe4000f8e00ff */
[----:B------:R-:W-:-:S07]  /*1f070*/  IMAD.U32 R19, RZ, RZ, UR6 ;  /* 0x00000006ff137e24 */ /* 0x000fce000f8e00ff */
.L_x_2840:
[----:B------:R-:W2:Y:S01]  /*1f080*/  S2R R0, SR_TID.X ;  /* 0x0000000000007919 */ /* 0x000ea20000002100 */
[----:B------:R-:W-:Y:S05]  /*1f090*/  WARPSYNC.ALL ;  /* 0x0000000000007948 */ /* 0x000fea0003800000 */
[----:B------:R-:W-:Y:S01]  /*1f0a0*/  BAR.SYNC.DEFER_BLOCKING 0x4, 0x180 ;  /* 0x0106000000007b1d */ /* 0x000fe20000010000 */
[----:B--2---:R-:W-:-:S04]  /*1f0b0*/  LOP3.LUT R0, R0, 0x1f, RZ, 0xc0, !PT ;  /* 0x0000001f00007812 */ /* 0x004fc800078ec0ff */
[----:B------:R-:W-:-:S13]  /*1f0c0*/  ISETP.NE.AND P0, PT, R0, RZ, PT ;  /* 0x000000ff0000720c */ /* 0x000fda0003f05270 */
[----:B0-----:R-:W0:Y:S01]  /*1f0d0*/  @!P0 S2R R3, SR_CgaCtaId ;  /* 0x0000000000038919 */ /* 0x001e220000008800 */
[----:B------:R-:W-:-:S04]  /*1f0e0*/  @!P0 MOV R0, 0x400 ;  /* 0x0000040000008802 */ /* 0x000fc80000000f00 */
[----:B0-----:R-:W-:-:S05]  /*1f0f0*/  @!P0 LEA R23, R3, R0, 0x18 ;  /* 0x0000000003178211 */ /* 0x001fca00078ec0ff */
[----:B------:R0:W-:Y:S01]  /*1f100*/  @!P0 STS.128 [R23+0x28cd0], R16 ;  /* 0x028cd01017008388 */ /* 0x0001e20000000c00 */
[----:B------:R-:W-:Y:S06]  /*1f110*/  BAR.ARV 0x5, 0x180 ;  /* 0x0146000000007b1d */ /* 0x000fec0000002000 */
.L_x_2829:
[----:B------:R-:W-:Y:S02]  /*1f120*/  ULDC UR4, c[0x0][0xc3c] ;  /* 0x00030f0000047ab9 */ /* 0x000fe40000000800 */
[----:B0-----:R-:W-:-:S13]  /*1f130*/  ISETP.GE.AND P0, PT, R19, UR4, PT ;  /* 0x0000000413007c0c */ /* 0x001fda000bf06270 */
[----:B------:R-:W-:Y:S05]  /*1f140*/  @!P0 BRA `(.L_x_2841) ;  /* 0xffffff94003c8947 */ /* 0x000fea000383ffff */
[----:B------:R-:W-:Y:S05]  /*1f150*/  BSYNC B8 ;  /* 0x0000000000087941 */ /* 0x000fea0003800000 */
.L_x_2718:
        /* <DEDUP_REMOVED lines=12> */
.L_x_2985:
[----:B------:R-:W-:Y:S05]  /*1f220*/  BSYNC B0 ;  /* 0x0000000000007941 */ /* 0x000fea0003800000 */
.L_x_2842:
[----:B------:R-:W-:-:S03]  /*1f230*/  UMOV UR4, 0xffffffff ;  /* 0xffffffff00047882 */ /* 0x000fc60000000000 */
[----:B------:R-:W-:Y:S05]  /*1f240*/  BRA.DIV UR4, `(.L_x_2844) ;  /* 0x0000004204747947 */ /* 0x000fea000b800000 */
[----:B0-----:R-:W0:Y:S02]  /*1f250*/  S2R R0, SR_TID.X ;  /* 0x0000000000007919 */ /* 0x001e240000002100 */
[----:B0-----:R-:W-:-:S04]  /*1f260*/  SHF.R.U32.HI R0, RZ, 0x5, R0 ;  /* 0x00000005ff007819 */ /* 0x001fc80000011600 */
[----:B------:R-:W-:-:S05]  /*1f270*/  LOP3.LUT R0, R0, 0x3, RZ, 0xc0, !PT ;  /* 0x0000000300007812 */ /* 0x000fca00078ec0ff */
[----:B------:R0:W1:Y:S02]  /*1f280*/  SHFL.IDX PT, R14, R0, RZ, 0x1f ;  /* 0x00001fff000e7589 */ /* 0x00006400000e0000 */
.L_x_2988:
[----:B-1----:R-:W-:-:S13]  /*1f290*/  ISETP.NE.AND P0, PT, R14, RZ, PT ;  /* 0x000000ff0e00720c */ /* 0x002fda0003f05270 */
[----:B------:R-:W-:Y:S05]  /*1f2a0*/  @P0 BRA `(.L_x_2489) ;  /* 0x0000000000880947 */ /* 0x000fea0003800000 */
[----:B------:R-:W-:-:S03]  /*1f2b0*/  UMOV UR4, 0xffffffff ;  /* 0xffffffff00047882 */ /* 0x000fc60000000000 */
[----:B------:R-:W-:Y:S05]  /*1f2c0*/  BRA.DIV UR4, `(.L_x_2845) ;  /* 0x0000004204887947 */ /* 0x000fea000b800000 */
[----:B------:R-:W-:-:S13]  /*1f2d0*/  ELECT P6, URZ, PT ;  /* 0x00000000003f782f */ /* 0x000fda00038c0000 */
.L_x_2991:
[----:B------:R-:W-:Y:S05]  /*1f2e0*/  @!P6 BRA `(.L_x_2489) ;  /* 0x000000000078e947 */ /* 0x000fea0003800000 */
[----:B------:R-:W-:-:S06]  /*1f2f0*/  ULOP3.LUT UR4, UR36, 0x2, URZ, 0xfc, !UPT ;  /* 0x0000000224047892 */ /* 0x000fcc000f8efc3f */
[----:B0-----:R-:W-:-:S05]  /*1f300*/  IMAD.U32 R0, RZ, RZ, UR4 ;  /* 0x00000004ff007e24 */ /* 0x001fca000f8e00ff */
[----:B------:R-:W-:-:S13]  /*1f310*/  ISETP.NE.AND P0, PT, R0, 0x3, PT ;  /* 0x000000030000780c */ /* 0x000fda0003f05270 */
[----:B------:R-:W-:Y:S05]  /*1f320*/  @!P0 BRA `(.L_x_2846) ;  /* 0x0000000000048947 */ /* 0x000fea0003800000 */
[----:B------:R-:W-:Y:S01]  /*1f330*/  BPT.TRAP 0x1 ;  /* 0x000000040000795c */ /* 0x000fe20000300000 */
.L_x_2846:
[C---:B------:R-:W-:Y:S01]  /*1f340*/  IMAD R5, R25.reuse, 0x8, R4 ;  /* 0x0000000819057824 */ /* 0x040fe200078e0204 */
[----:B------:R-:W-:Y:S01]  /*1f350*/  SHF.L.U32 R0, R26, 0x1f, RZ ;  /* 0x0000001f1a007819 */ /* 0x000fe200000006ff */
[----:B------:R-:W-:-:S03]  /*1f360*/  VIADD R25, R25, 0x1 ;  /* 0x0000000119197836 */ /* 0x000fc60000000000 */
[----:B------:R-:W0:Y:S02]  /*1f370*/  SYNCS.PHASECHK.TRANS64.TRYWAIT P1, [R5+URZ+0x28c40], R0 ;  /* 0x028c4000050075a7 */ /* 0x000e24000802017f */
[----:B------:R-:W-:-:S04]  /*1f380*/  ISETP.NE.AND P2, PT, R25, 0x2, PT ;  /* 0x000000021900780c */ /* 0x000fc80003f45270 */
[----:B------:R-:W-:Y:S01]  /*1f390*/  SEL R3, RZ, 0x1, P2 ;  /* 0x00000001ff037807 */ /* 0x000fe20001000000 */
[----:B0-----:R-:W-:Y:S08]  /*1f3a0*/  @!P1 BRA `(.L_x_2847) ;  /* 0x0000004000709947 */ /* 0x001ff00003800000 */
.L_x_2992:
[----:B------:R-:W-:Y:S02]  /*1f3b0*/  SEL R25, R25, RZ, P2 ;  /* 0x000000ff19197207 */ /* 0x000fe40001000000 */
[----:B------:R-:W-:Y:S01]  /*1f3c0*/  LOP3.LUT R2, R26, R3, RZ, 0x3c, !PT ;  /* 0x000000031a027212 */ /* 0x000fe200078e3cff */
[----:B------:R-:W-:Y:S06]  /*1f3d0*/  @!P0 BRA `(.L_x_2848) ;  /* 0x0000000000048947 */ /* 0x000fec0003800000 */
[----:B------:R-:W-:Y:S01]  /*1f3e0*/  BPT.TRAP 0x1 ;  /* 0x000000040000795c */ /* 0x000fe20000300000 */
.L_x_2848:
[----:B------:R-:W-:Y:S01]  /*1f3f0*/  IMAD R25, R25, 0x8, R4 ;  /* 0x0000000819197824 */ /* 0x000fe200078e0204 */
[----:B------:R-:W-:-:S04]  /*1f400*/  SHF.L.U32 R2, R2, 0x1f, RZ ;  /* 0x0000001f02027819 */ /* 0x000fc800000006ff */
[----:B------:R-:W1:Y:S02]  /*1f410*/  SYNCS.PHASECHK.TRANS64.TRYWAIT P1, [R25+URZ+0x28c40], R2 ;  /* 0x028c4002190075a7 */ /* 0x000e64000802017f */
[----:B-1----:R-:W-:Y:S05]  /*1f420*/  @!P1 BRA `(.L_x_2849) ;  /* 0x0000004000649947 */ /* 0x002fea0003800000 */
.L_x_2993:
[----:B------:R-:W-:Y:S05]  /*1f430*/  @!P0 BRA `(.L_x_2850) ;  /* 0x0000000000048947 */ /* 0x000fea0003800000 */
[----:B------:R-:W-:Y:S01]  /*1f440*/  BPT.TRAP 0x1 ;  /* 0x000000040000795c */ /* 0x000fe20000300000 */
.L_x_2850:
[----:B------:R-:W5:Y:S02]  /*1f450*/  SYNCS.PHASECHK.TRANS64.TRYWAIT P1, [R5+URZ+0x28c60], R0 ;  /* 0x028c6000050075a7 */ /* 0x000f64000802017f */
[----:B-----5:R-:W-:Y:S05]  /*1f460*/  @!P1 BRA `(.L_x_2851) ;  /* 0x0000004000689947 */ /* 0x020fea0003800000 */
.L_x_2994:
[----:B------:R-:W-:Y:S05]  /*1f470*/  @!P0 BRA `(.L_x_2852) ;  /* 0x0000000000048947 */ /* 0x000fea0003800000 */
[----:B------:R-:W-:Y:S01]  /*1f480*/  BPT.TRAP 0x1 ;  /* 0x000000040000795c */ /* 0x000fe20000300000 */
.L_x_2852:
[----:B------:R0:W0:Y:S02]  /*1f490*/  SYNCS.PHASECHK.TRANS64.TRYWAIT P0, [R25+URZ+0x28c60], R2 ;  /* 0x028c6002190075a7 */ /* 0x000024000800017f */
[----:B0-----:R-:W-:Y:S05]  /*1f4a0*/  @!P0 NANOSLEEP.SYNCS 0x989680 ;  /* 0x009896800000895d */ /* 0x001fea0003900000 */
[----:B------:R-:W0:Y:S02]  /*1f4b0*/  @!P0 SYNCS.PHASECHK.TRANS64 P0, [R25+URZ+0x28c60], R2 ;  /* 0x028c6002190085a7 */ /* 0x000e24000800007f */
[----:B0-----:R-:W-:Y:S05]  /*1f4c0*/  @!P0 BRA `(.L_x_2852) ;  /* 0xfffffffc00f08947 */ /* 0x001fea000383ffff */
.L_x_2489:
[----:B------:R-:W-:Y:S05]  /*1f4d0*/  BSYNC B9 ;  /* 0x0000000000097941 */ /* 0x000fea0003800000 */
.L_x_2486:
[----:B------:R-:W-:Y:S05]  /*1f4e0*/  EXIT ;  /* 0x000000000000794d */ /* 0x000fea0003800000 */
.L_x_2513:
[----:B0-----:R0:W1:Y:S02]  /*1f4f0*/  SYNCS.PHASECHK.TRANS64.TRYWAIT P6, [R62+URZ+0x28c90], R69 ;  /* 0x028c90453e0075a7 */ /* 0x00106400080c017f */
[----:B-1----:R-:W-:Y:S05]  /*1f500*/  @!P6 NANOSLEEP.SYNCS 0x989680 ;  /* 0x009896800000e95d */ /* 0x002fea0003900000 */
[----:B------:R-:W1:Y:S02]  /*1f510*/  @!P6 SYNCS.PHASECHK.TRANS64 P6, [R62+URZ+0x28c90], R69 ;  /* 0x028c90453e00e5a7 */ /* 0x000e6400080c007f */
[----:B-1----:R-:W-:Y:S05]  /*1f520*/  @!P6 BRA `(.L_x_2513) ;  /* 0xfffffffc00f0e947 */ /* 0x002fea000383ffff */
[----:B------:R-:W-:Y:S05]  /*1f530*/  BRA `(.L_x_2853) ;  /* 0xfffffe38004c7947 */ /* 0x000fea000383ffff */
.L_x_2514:
        /* <DEDUP_REMOVED lines=8> */
.L_x_2855:
[----:B------:R-:W-:Y:S05]  /*1f5c0*/  BSYNC B1 ;  /* 0x0000000000017941 */ /* 0x000fea0003800000 */
.L_x_2854:
        /* <DEDUP_REMOVED lines=8> */
.L_x_2856:
[----:B------:R-:W-:Y:S05]  /*1f650*/  BRA `(.L_x_2857) ;  /* 0xfffffe3800187947 */ /* 0x000fea000383ffff */
.L_x_2524:
[----:B0-----:R0:W1:Y:S02]  /*1f660*/  SYNCS.PHASECHK.TRANS64.TRYWAIT P6, [R62+URZ+0x28c90], R69 ;  /* 0x028c90453e0075a7 */ /* 0x00106400080c017f */
[----:B-1----:R-:W-:Y:S05]  /*1f670*/  @!P6 NANOSLEEP.SYNCS 0x989680 ;  /* 0x009896800000e95d */ /* 0x002fea0003900000 */
[----:B------:R-:W1:Y:S02]  /*1f680*/  @!P6 SYNCS.PHASECHK.TRANS64 P6, [R62+URZ+0x28c90], R69 ;  /* 0x028c90453e00e5a7 */ /* 0x000e6400080c007f */
[----:B-1----:R-:W-:Y:S05]  /*1f690*/  @!P6 BRA `(.L_x_2524) ;  /* 0xfffffffc00f0e947 */ /* 0x002fea000383ffff */
[----:B------:R-:W-:Y:S05]  /*1f6a0*/  BRA `(.L_x_2858) ;  /* 0xfffffe4000947947 */ /* 0x000fea000383ffff */
.L_x_2525:
        /* <DEDUP_REMOVED lines=8> */
.L_x_2860:
[----:B------:R-:W-:Y:S05]  /*1f730*/  BSYNC B1 ;  /* 0x0000000000017941 */ /* 0x000fea0003800000 */
.L_x_2859:
        /* <DEDUP_REMOVED lines=8> */
.L_x_2861:
[----:B------:R-:W-:Y:S01]  /*1f7c0*/  IMAD.MOV.U32 R68, RZ, RZ, R14 ;  /* 0x000000ffff447224 */ /* 0x000fe200078e000e */
[----:B------:R-:W-:Y:S06]  /*1f7d0*/  BRA `(.L_x_2862) ;  /* 0xfffffe40005c7947 */ /* 0x000fec000383ffff */
.L_x_2530:
[----:B0-----:R0:W1:Y:S02]  /*1f7e0*/  SYNCS.PHASECHK.TRANS64.TRYWAIT P0, [R62+URZ+0x28c90], R69 ;  /* 0x028c90453e0075a7 */ /* 0x001064000800017f */
[----:B-1----:R-:W-:Y:S05]  /*1f7f0*/  @!P0 NANOSLEEP.SYNCS 0x989680 ;  /* 0x009896800000895d */ /* 0x002fea0003900000 */
[----:B------:R-:W1:Y:S02]  /*1f800*/  @!P0 SYNCS.PHASECHK.TRANS64 P0, [R62+URZ+0x28c90], R69 ;  /* 0x028c90453e0085a7 */ /* 0x000e64000800007f */
[----:B-1----:R-:W-:Y:S05]  /*1f810*/  @!P0 BRA `(.L_x_2530) ;  /* 0xfffffffc00f08947 */ /* 0x002fea000383ffff */
[----:B------:R-:W-:Y:S05]  /*1f820*/  BRA `(.L_x_2863) ;  /* 0xfffffe4800787947 */ /* 0x000fea000383ffff */
.L_x_2531:
[----:B------:R-:W-:Y:S01]  /*1f830*/  BSSY B1, `(.L_x_2864) ;  /* 0x0000007000017945 */ /* 0x000fe20003800000 */
[----:B------:R-:W-:Y:S02]  /*1f840*/  IMAD.MOV.U32 R12, RZ, RZ, RZ ;  /* 0x000000ffff0c7224 */ /* 0x000fe400078e00ff */
[----:B------:R-:W-:Y:S02]  /*1f850*/  IMAD.MOV.U32 R11, RZ, RZ, 0x1c1f ;  /* 0x00001c1fff0b7424 */ /* 0x000fe400078e00ff */
[----:B------:R-:W-:-:S07]  /*1f860*/  IMAD.MOV.U32 R15, RZ, RZ, -0x1 ;  /* 0xffffffffff0f7424 */ /* 0x000fce00078e00ff */
[----:B0-----:R-:W-:Y:S05]  /*1f870*/  WARPSYNC.COLLECTIVE R15, `(.L_x_2865) ;  /* 0x000000000f087348 */ /* 0x001fea0003c00000 */
[----:B------:R1:W2:Y:S02]  /*1f880*/  SHFL.IDX P6, R14, R13, R12, R11 ;  /* 0x0000000c0d0e7389 */ /* 0x0002a400000c000b */
[----:B012---:R-:W-:Y:S01]  /*1f890*/  ENDCOLLECTIVE ;  /* 0x000000000000791b */ /* 0x007fe20003800000 */
.L_x_2865:
[----:B------:R-:W-:Y:S05]  /*1f8a0*/  BSYNC B1 ;  /* 0x0000000000017941 */ /* 0x000fea0003800000 */
.L_x_2864:
        /* <DEDUP_REMOVED lines=8> */
.L_x_2866:
[----:B------:R-:W-:Y:S05]  /*1f930*/  BRA `(.L_x_2867) ;  /* 0xfffffe4800a07947 */ /* 0x000fea000383ffff */
.L_x_2535:
[----:B--2---:R2:W4:Y:S02]  /*1f940*/  SYNCS.PHASECHK.TRANS64.TRYWAIT P5, [R62+URZ+0x28cb0], R69 ;  /* 0x028cb0453e0075a7 */ /* 0x00452400080a017f */
[----:B----4-:R-:W-:Y:S05]  /*1f950*/  @!P5 NANOSLEEP.SYNCS 0x989680 ;  /* 0x009896800000d95d */ /* 0x010fea0003900000 */
[----:B------:R-:W4:Y:S02]  /*1f960*/  @!P5 SYNCS.PHASECHK.TRANS64 P5, [R62+URZ+0x28cb0], R69 ;  /* 0x028cb0453e00d5a7 */ /* 0x000f2400080a007f */
[----:B----4-:R-:W-:Y:S05]  /*1f970*/  @!P5 BRA `(.L_x_2535) ;  /* 0xfffffffc00f0d947 */ /* 0x010fea000383ffff */
[----:B------:R-:W-:Y:S05]  /*1f980*/  BRA `(.L_x_2868) ;  /* 0xfffffe4c002c7947 */ /* 0x000fea000383ffff */
.L_x_2554:
[----:B0-----:R0:W1:Y:S02]  /*1f990*/  SYNCS.PHASECHK.TRANS64.TRYWAIT P1, [R3+URZ+0x28c50], R10 ;  /* 0x028c500a030075a7 */ /* 0x001064000802017f */
[----:B-1----:R-:W-:Y:S05]  /*1f9a0*/  @!P1 NANOSLEEP.SYNCS 0x989680 ;  /* 0x009896800000995d */ /* 0x002fea0003900000 */
[----:B------:R-:W1:Y:S02]  /*1f9b0*/  @!P1 SYNCS.PHASECHK.TRANS64 P1, [R3+URZ+0x28c50], R10 ;  /* 0x028c500a030095a7 */ /* 0x000e64000802007f */
[----:B-1----:R-:W-:Y:S05]  /*1f9c0*/  @!P1 BRA `(.L_x_2554) ;  /* 0xfffffffc00f09947 */ /* 0x002fea000383ffff */
[----:B------:R-:W-:Y:S05]  /*1f9d0*/  BRA `(.L_x_2869) ;  /* 0xfffffe60002c7947 */ /* 0x000fea000383ffff */
.L_x_2562:
[----:B-1----:R1:W2:Y:S02]  /*1f9e0*/  SYNCS.PHASECHK.TRANS64.TRYWAIT P1, [R7+URZ+0x28c50], R14 ;  /* 0x028c500e070075a7 */ /* 0x0022a4000802017f */
[----:B--2---:R-:W-:Y:S05]  /*1f9f0*/  @!P1 NANOSLEEP.SYNCS 0x989680 ;  /* 0x009896800000995d */ /* 0x004fea0003900000 */
[----:B------:R-:W2:Y:S02]  /*1fa00*/  @!P1 SYNCS.PHASECHK.TRANS64 P1, [R7+URZ+0x28c50], R14 ;  /* 0x028c500e070095a7 */ /* 0x000ea4000802007f */
[----:B--2---:R-:W-:Y:S05]  /*1fa10*/  @!P1 BRA `(.L_x_2562) ;  /* 0xfffffffc00f09947 */ /* 0x004fea000383ffff */
[----:B------:R-:W-:Y:S05]  /*1fa20*/  BRA `(.L_x_2561) ;  /* 0xfffffe6c00547947 */ /* 0x000fea000383ffff */
.L_x_2584:
        /* <DEDUP_REMOVED lines=8> */
.L_x_2871:
[----:B------:R-:W-:Y:S05]  /*1fab0*/  BSYNC B1 ;  /* 0x0000000000017941 */ /* 0x000fea0003800000 */
.L_x_2870:
        /* <DEDUP_REMOVED lines=8> */
.L_x_2872:
[----:B------:R-:W-:Y:S02]  /*1fb40*/  IMAD.MOV.U32 R13, RZ, RZ, R8 ;  /* 0x000000ffff0d7224 */ /* 0x000fe400078e0008 */
[----:B------:R-:W-:-:S07]  /*1fb50*/  IMAD.MOV.U32 R0, RZ, RZ, R14 ;  /* 0x000000ffff007224 */ /* 0x000fce00078e000e */
[----:B------:R-:W-:Y:S05]  /*1fb60*/  WARPSYNC.COLLECTIVE R15, `(.L_x_2873) ;  /* 0x000000000f087348 */ /* 0x000fea0003c00000 */
[----:B------:R0:W1:Y:S02]  /*1fb70*/  SHFL.IDX P6, R14, R13, R12, R11 ;  /* 0x0000000c0d0e7389 */ /* 0x00006400000c000b */
[----:B01----:R-:W-:Y:S01]  /*1fb80*/  ENDCOLLECTIVE ;  /* 0x000000000000791b */ /* 0x003fe20003800000 */
.L_x_2873:
[----:B------:R-:W-:Y:S02]  /*1fb90*/  IMAD.MOV.U32 R13, RZ, RZ, R7 ;  /* 0x000000ffff0d7224 */ /* 0x000fe400078e0007 */
[----:B------:R-:W-:-:S07]  /*1fba0*/  IMAD.MOV.U32 R5, RZ, RZ, R14 ;  /* 0x000000ffff057224 */ /* 0x000fce00078e000e */
[----:B------:R-:W-:Y:S05]  /*1fbb0*/  WARPSYNC.COLLECTIVE R15, `(.L_x_2874) ;  /* 0x000000000f087348 */ /* 0x000fea0003c00000 */
[----:B------:R0:W1:Y:S02]  /*1fbc0*/  SHFL.IDX P6, R14, R13, R12, R11 ;  /* 0x0000000c0d0e7389 */ /* 0x00006400000c000b */
[----:B01----:R-:W-:Y:S01]  /*1fbd0*/  ENDCOLLECTIVE ;  /* 0x000000000000791b */ /* 0x003fe20003800000 */
.L_x_2874:
[----:B------:R-:W-:Y:S05]  /*1fbe0*/  BRA `(.L_x_2875) ;  /* 0xfffffe8800287947 */ /* 0x000fea000383ffff */
.L_x_2587:
[----:B------:R-:W-:Y:S01]  /*1fbf0*/  BSSY B1, `(.L_x_2876) ;  /* 0x0000008000017945 */ /* 0x000fe20003800000 */
[----:B------:R-:W-:Y:S02]  /*1fc00*/  IMAD.MOV.U32 R13, RZ, RZ, R6 ;  /* 0x000000ffff0d7224 */ /* 0x000fe400078e0006 */
[----:B------:R-:W-:Y:S02]  /*1fc10*/  IMAD.MOV.U32 R12, RZ, RZ, 0x1 ;  /* 0x00000001ff0c7424 */ /* 0x000fe400078e00ff */
[----:B------:R-:W-:Y:S02]  /*1fc20*/  IMAD.MOV.U32 R11, RZ, RZ, 0x1c1f ;  /* 0x00001c1fff0b7424 */ /* 0x000fe400078e00ff */
[----:B------:R-:W-:-:S07]  /*1fc30*/  IMAD.MOV.U32 R15, RZ, RZ, -0x1 ;  /* 0xffffffffff0f7424 */ /* 0x000fce00078e00ff */
[----:B0---4-:R-:W-:Y:S05]  /*1fc40*/  WARPSYNC.COLLECTIVE R15, `(.L_x_2877) ;  /* 0x000000000f087348 */ /* 0x011fea0003c00000 */
[----:B----4-:R1:W2:Y:S02]  /*1fc50*/  SHFL.IDX P6, R14, R13, R12, R11 ;  /* 0x0000000c0d0e7389 */ /* 0x0102a400000c000b */
[----:B012---:R-:W-:Y:S01]  /*1fc60*/  ENDCOLLECTIVE ;  /* 0x000000000000791b */ /* 0x007fe20003800000 */
.L_x_2877:
[----:B------:R-:W-:Y:S05]  /*1fc70*/  BSYNC B1 ;  /* 0x0000000000017941 */ /* 0x000fea0003800000 */
.L_x_2876:
[----:B------:R-:W-:Y:S02]  /*1fc80*/  IMAD.MOV.U32 R13, RZ, RZ, R4 ;  /* 0x000000ffff0d7224 */ /* 0x000fe400078e0004 */
[----:B------:R-:W-:Y:S02]  /*1fc90*/  IMAD.MOV.U32 R12, RZ, RZ, 0x1 ;  /* 0x00000001ff0c7424 */ /* 0x000fe400078e00ff */
[----:B------:R-:W-:Y:S02]  /*1fca0*/  IMAD.MOV.U32 R11, RZ, RZ, 0x1c1f ;  /* 0x00001c1fff0b7424 */ /* 0x000fe400078e00ff */
[----:B------:R-:W-:Y:S02]  /*1fcb0*/  IMAD.MOV.U32 R15, RZ, RZ, -0x1 ;  /* 0xffffffffff0f7424 */ /* 0x000fe400078e00ff */
[----:B------:R-:W-:-:S07]  /*1fcc0*/  IMAD.MOV.U32 R3, RZ, RZ, R14 ;  /* 0x000000ffff037224 */ /* 0x000fce00078e000e */
[----:B------:R-:W-:Y:S05]  /*1fcd0*/  WARPSYNC.COLLECTIVE R15, `(.L_x_2878) ;  /* 0x000000000f087348 */ /* 0x000fea0003c00000 */
[----:B------:R0:W1:Y:S02]  /*1fce0*/  SHFL.IDX P6, R14, R13, R12, R11 ;  /* 0x0000000c0d0e7389 */ /* 0x00006400000c000b */
[----:B01----:R-:W-:Y:S01]  /*1fcf0*/  ENDCOLLECTIVE ;  /* 0x000000000000791b */ /* 0x003fe20003800000 */
.L_x_2878:
[----:B------:R-:W-:Y:S02]  /*1fd00*/  IMAD.MOV.U32 R13, RZ, RZ, R8 ;  /* 0x000000ffff0d7224 */ /* 0x000fe400078e0008 */
[----:B------:R-:W-:-:S07]  /*1fd10*/  IMAD.MOV.U32 R0, RZ, RZ, R14 ;  /* 0x000000ffff007224 */ /* 0x000fce00078e000e */
[----:B------:R-:W-:Y:S05]  /*1fd20*/  WARPSYNC.COLLECTIVE R15, `(.L_x_2879) ;  /* 0x000000000f087348 */ /* 0x000fea0003c00000 */
[----:B------:R0:W1:Y:S02]  /*1fd30*/  SHFL.IDX P6, R14, R13, R12, R11 ;  /* 0x0000000c0d0e7389 */ /* 0x00006400000c000b */
[----:B01----:R-:W-:Y:S01]  /*1fd40*/  ENDCOLLECTIVE ;  /* 0x000000000000791b */ /* 0x003fe20003800000 */
.L_x_2879:
[----:B------:R-:W-:Y:S02]  /*1fd50*/  IMAD.MOV.U32 R13, RZ, RZ, R7 ;  /* 0x000000ffff0d7224 */ /* 0x000fe400078e0007 */
[----:B------:R-:W-:-:S07]  /*1fd60*/  IMAD.MOV.U32 R5, RZ, RZ, R14 ;  /* 0x000000ffff057224 */ /* 0x000fce00078e000e */
[----:B------:R-:W-:Y:S05]  /*1fd70*/  WARPSYNC.COLLECTIVE R15, `(.L_x_2880) ;  /* 0x000000000f087348 */ /* 0x000fea0003c00000 */
[----:B------:R0:W1:Y:S02]  /*1fd80*/  SHFL.IDX P6, R14, R13, R12, R11 ;  /* 0x0000000c0d0e7389 */ /* 0x00006400000c000b */
[----:B01----:R-:W-:Y:S01]  /*1fd90*/  ENDCOLLECTIVE ;  /* 0x000000000000791b */ /* 0x003fe20003800000 */
.L_x_2880:
[----:B------:R-:W-:Y:S05]  /*1fda0*/  BRA `(.L_x_2881) ;  /* 0xfffffe8800847947 */ /* 0x000fea000383ffff */
.L_x_2591:
[----:B0-----:R0:W1:Y:S02]  /*1fdb0*/  SYNCS.PHASECHK.TRANS64.TRYWAIT P0, [R2+URZ+0x28c00], R35 ;  /* 0x028c0023020075a7 */ /* 0x001064000800017f */
[----:B-1----:R-:W-:Y:S05]  /*1fdc0*/  @!P0 NANOSLEEP.SYNCS 0x989680 ;  /* 0x009896800000895d */ /* 0x002fea0003900000 */
[----:B------:R-:W1:Y:S02]  /*1fdd0*/  @!P0 SYNCS.PHASECHK.TRANS64 P0, [R2+URZ+0x28c00], R35 ;  /* 0x028c0023020085a7 */ /* 0x000e64000800007f */
[----:B-1----:R-:W-:Y:S05]  /*1fde0*/  @!P0 BRA `(.L_x_2591) ;  /* 0xfffffffc00f08947 */ /* 0x002fea000383ffff */
[----:B------:R-:W-:Y:S05]  /*1fdf0*/  BRA `(.L_x_2882) ;  /* 0xfffffe8c00887947 */ /* 0x000fea000383ffff */
.L_x_2599:
[----:B------:R-:W0:Y:S01]  /*1fe00*/  LDC R37, c[0x0][0x3f4] ;  /* 0x0000fd00ff257b82 */ /* 0x000e220000000800 */
        /* <DEDUP_REMOVED lines=8> */
.L_x_2884:
[----:B------:R-:W-:Y:S05]  /*1fe90*/  BSYNC B1 ;  /* 0x0000000000017941 */ /* 0x000fea0003800000 */
.L_x_2883:
[----:B------:R-:W-:Y:S01]  /*1fea0*/  IMAD.MOV.U32 R13, RZ, RZ, R25 ;  /* 0x000000ffff0d7224 */ /* 0x000fe200078e0019 */
[----:B------:R-:W-:Y:S01]  /*1feb0*/  ISETP.GE.AND P0, PT, R16, R37, PT ;  /* 0x000000251000720c */ /* 0x000fe20003f06270 */
[----:B------:R-:W-:Y:S02]  /*1fec0*/  IMAD.MOV.U32 R12, RZ, RZ, RZ ;  /* 0x000000ffff0c7224 */ /* 0x000fe400078e00ff */
[----:B------:R-:W-:Y:S02]  /*1fed0*/  IMAD.MOV.U32 R11, RZ, RZ, 0x1c1f ;  /* 0x00001c1fff0b7424 */ /* 0x000fe400078e00ff */
[----:B------:R-:W-:Y:S02]  /*1fee0*/  IMAD.MOV.U32 R15, RZ, RZ, -0x1 ;  /* 0xffffffffff0f7424 */ /* 0x000fe400078e00ff */
[----:B------:R-:W-:Y:S02]  /*1fef0*/  IMAD.MOV.U32 R0, RZ, RZ, R14 ;  /* 0x000000ffff007224 */ /* 0x000fe400078e000e */
[----:B------:R-:W-:-:S07]  /*1ff00*/  IMAD R34, R23, R34, RZ ;  /* 0x0000002217227224 */ /* 0x000fce00078e02ff */
[----:B------:R-:W-:Y:S05]  /*1ff10*/  WARPSYNC.COLLECTIVE R15, `(.L_x_2885) ;  /* 0x000000000f087348 */ /* 0x000fea0003c00000 */
[----:B------:R0:W1:Y:S02]  /*1ff20*/  SHFL.IDX P6, R14, R13, R12, R11 ;  /* 0x0000000c0d0e7389 */ /* 0x00006400000c000b */
[----:B01----:R-:W-:Y:S01]  /*1ff30*/  ENDCOLLECTIVE ;  /* 0x000000000000791b */ /* 0x003fe20003800000 */
.L_x_2885:
[----:B------:R-:W-:Y:S01]  /*1ff40*/  ISETP.GE.OR P1, PT, R39, R34, P0 ;  /* 0x000000222700720c */ /* 0x000fe20000726670 */
[----:B------:R-:W-:-:S12]  /*1ff50*/  IMAD.MOV.U32 R13, RZ, RZ, R24 ;  /* 0x000000ffff0d7224 */ /* 0x000fd800078e0018 */
[C---:B------:R-:W-:Y:S01]  /*1ff60*/  @!P1 IMAD.SHL.U32 R5, R16.reuse, 0x2, RZ ;  /* 0x0000000210059824 */ /* 0x040fe200078e00ff */
[----:B------:R-:W-:Y:S01]  /*1ff70*/  @!P1 SHF.L.U64.HI R21, R16, 0x1, R17 ;  /* 0x0000000110159819 */ /* 0x000fe20000010211 */
[----:B------:R-:W-:-:S07]  /*1ff80*/  IMAD.MOV.U32 R3, RZ, RZ, R14 ;  /* 0x000000ffff037224 */ /* 0x000fce00078e000e */
[----:B------:R-:W-:Y:S05]  /*1ff90*/  WARPSYNC.COLLECTIVE R15, `(.L_x_2886) ;  /* 0x000000000f087348 */ /* 0x000fea0003c00000 */
[----:B------:R0:W1:Y:S02]  /*1ffa0*/  SHFL.IDX P6, R14, R13, R12, R11 ;  /* 0x0000000c0d0e7389 */ /* 0x00006400000c000b */
[----:B01----:R-:W-:Y:S01]  /*1ffb0*/  ENDCOLLECTIVE ;  /* 0x000000000000791b */ /* 0x003fe20003800000 */
.L_x_2886:
[----:B------:R-:W-:-:S05]  /*1ffc0*/  @!P1 IADD3 R6, P2, R3, R5, RZ ;  /* 0x0000000503069210 */ /* 0x000fca0007f5e0ff */
[----:B------:R-:W-:Y:S02]  /*1ffd0*/  @!P1 IMAD.X R7, R0, 0x1, R21, P2 ;  /* 0x0000000100079824 */ /* 0x000fe400010e0615 */
[----:B------:R-:W-:Y:S02]  /*1ffe0*/  IMAD.MOV.U32 R13, RZ, RZ, R27 ;  /* 0x000000ffff0d7224 */ /* 0x000fe400078e001b */
[----:B------:R-:W-:-:S07]  /*1fff0*/  IMAD.MOV.U32 R4, RZ, RZ, R14 ;  /* 0x000000ffff047224 */ /* 0x000fce00078e000e */
[----:B------:R-:W-:Y:S05]  /*20000*/  WARPSYNC.COLLECTIVE R15, `(.L_x_2887) ;  /* 0x000000000f087348 */ /* 0x000fea0003c00000 */
[----:B------:R0:W1:Y:S02]  /*20010*/  SHFL.IDX P6, R14, R13, R12, R11 ;  /* 0x0000000c0d0e7389 */ /* 0x00006400000c000b */
[----:B01----:R-:W-:Y:S01]  /*20020*/  ENDCOLLECTIVE ;  /* 0x000000000000791b */ /* 0x003fe20003800000 */
.L_x_2887:
[----:B------:R-:W2:Y:S01]  /*20030*/  @!P1 LD.E.128 R8, desc[UR42][R6.64] ;  /* 0x0000002a06089980 */ /* 0x000ea2000c101d00 */
[----:B------:R-:W-:-:S05]  /*20040*/  @!P1 IADD3 R14, P2, R14, R5, RZ ;  /* 0x000000050e0e9210 */ /* 0x000fca0007f5e0ff */
[----:B------:R-:W-:-:S04]  /*20050*/  @!P1 IMAD.X R3, R4, 0x1, R21, P2 ;  /* 0x0000000104039824 */ /* 0x000fc800010e0615 */
[----:B------:R-:W-:-:S05]  /*20060*/  @!P1 IMAD.MOV.U32 R15, RZ, RZ, R3 ;  /* 0x000000ffff0f9224 */ /* 0x000fca00078e0003 */
[----:B------:R0:W5:Y:S01]  /*20070*/  @!P1 LD.E.128 R4, desc[UR42][R14.64] ;  /* 0x0000002a0e049980 */ /* 0x000162000c101d00 */
[----:B------:R-:W-:Y:S01]  /*20080*/  CS2R R32, SRZ ;  /* 0x0000000000207805 */ /* 0x000fe2000001ff00 */
[----:B------:R-:W-:Y:S01]  /*20090*/  IMAD.MOV.U32 R13, RZ, RZ, R26 ;  /* 0x000000ffff0d7224 */ /* 0x000fe200078e001a */
[----:B------:R-:W-:Y:S01]  /*200a0*/  CS2R R30, SRZ ;  /* 0x00000000001e7805 */ /* 0x000fe2000001ff00 */
[----:B------:R-:W-:Y:S01]  /*200b0*/  IMAD.MOV.U32 R12, RZ, RZ, 0x1 ;  /* 0x00000001ff0c7424 */ /* 0x000fe200078e00ff */
[----:B------:R-:W-:Y:S02]  /*200c0*/  CS2R R28, SRZ ;  /* 0x00000000001c7805 */ /* 0x000fe4000001ff00 */
[----:B------:R-:W-:Y:S01]  /*200d0*/  CS2R R20, SRZ ;  /* 0x0000000000147805 */ /* 0x000fe2000001ff00 */
[----:B0-----:R-:W-:Y:S02]  /*200e0*/  IMAD.MOV.U32 R15, RZ, RZ, -0x1 ;  /* 0xffffffffff0f7424 */ /* 0x001fe400078e00ff */
[----:B--2---:R-:W-:-:S02]  /*200f0*/  @!P1 IMAD.MOV.U32 R33, RZ, RZ, R11 ;  /* 0x000000ffff219224 */ /* 0x004fc400078e000b */
[----:B------:R-:W-:Y:S02]  /*20100*/  IMAD.MOV.U32 R11, RZ, RZ, 0x1c1f ;  /* 0x00001c1fff0b7424 */ /* 0x000fe400078e00ff */
[----:B------:R-:W-:Y:S02]  /*20110*/  @!P1 IMAD.MOV.U32 R30, RZ, RZ, R8 ;  /* 0x000000ffff1e9224 */ /* 0x000fe400078e0008 */
[----:B------:R-:W-:-:S07]  /*20120*/  @!P1 IMAD.MOV.U32 R31, RZ, RZ, R9 ;  /* 0x000000ffff1f9224 */ /* 0x000fce00078e0009 */
[----:B-----5:R-:W-:Y:S05]  /*20130*/  WARPSYNC.COLLECTIVE R15, `(.L_x_2888) ;  /* 0x000000000f087348 */ /* 0x020fea0003c00000 */
[----:B------:R0:W1:Y:S02]  /*20140*/  SHFL.IDX P6, R14, R13, R12, R11 ;  /* 0x0000000c0d0e7389 */ /* 0x00006400000c000b */
[----:B01---5:R-:W-:Y:S01]  /*20150*/  ENDCOLLECTIVE ;  /* 0x000000000000791b */ /* 0x023fe20003800000 */
.L_x_2888:
[----:B------:R-:W-:Y:S02]  /*20160*/  IMAD.MOV.U32 R0, RZ, RZ, R30 ;  /* 0x000000ffff007224 */ /* 0x000fe400078e001e */
[----:B------:R-:W-:Y:S02]  /*20170*/  IMAD.MOV.U32 R3, RZ, RZ, R31 ;  /* 0x000000ffff037224 */ /* 0x000fe400078e001f */
[----:B------:R-:W-:Y:S01]  /*20180*/  @!P1 IMAD.MOV.U32 R32, RZ, RZ, R10 ;  /* 0x000000ffff209224 */ /* 0x000fe200078e000a */
[----:B------:R-:W-:Y:S01]  /*20190*/  PRMT R36, R36, 0x5410, R0 ;  /* 0x0000541024247816 */ /* 0x000fe20000000000 */
[----:B------:R-:W-:Y:S01]  /*201a0*/  IMAD.MOV.U32 R9, RZ, RZ, R33 ;  /* 0x000000ffff097224 */ /* 0x000fe200078e0021 */
[----:B------:R-:W-:Y:S01]  /*201b0*/  PRMT R46, R46, 0x5410, R3 ;  /* 0x000054102e2e7816 */ /* 0x000fe20000000003 */
[----:B------:R-:W-:-:S03]  /*201c0*/  IMAD.MOV.U32 R8, RZ, RZ, R32 ;  /* 0x000000ffff087224 */ /* 0x000fc600078e0020 */
[----:B------:R-:W-:Y:S01]  /*201d0*/  PRMT R36, R9, 0x7610, R36 ;  /* 0x0000761009247816 */ /* 0x000fe20000000024 */
[----:B------:R-:W-:Y:S01]  /*201e0*/  IMAD.MOV.U32 R13, RZ, RZ, R25 ;  /* 0x000000ffff0d7224 */ /* 0x000fe200078e0019 */
[----:B------:R-:W-:Y:S01]  /*201f0*/  PRMT R35, R8, 0x7610, R35 ;  /* 0x0000761008237816 */ /* 0x000fe20000000023 */
[----:B------:R-:W-:Y:S02]  /*20200*/  @!P1 IMAD.MOV.U32 R28, RZ, RZ, R4 ;  /* 0x000000ffff1c9224 */ /* 0x000fe400078e0004 */
[----:B------:R-:W-:Y:S02]  /*20210*/  @!P1 IMAD.MOV.U32 R29, RZ, RZ, R5 ;  /* 0x000000ffff1d9224 */ /* 0x000fe400078e0005 */
[----:B------:R-:W-:Y:S02]  /*20220*/  @!P1 IMAD.MOV.U32 R21, RZ, RZ, R7 ;  /* 0x000000ffff159224 */ /* 0x000fe400078e0007 */
[----:B------:R-:W-:Y:S02]  /*20230*/  @!P1 IMAD.MOV.U32 R20, RZ, RZ, R6 ;  /* 0x000000ffff149224 */ /* 0x000fe400078e0006 */
[----:B------:R-:W-:-:S07]  /*20240*/  IMAD.MOV.U32 R0, RZ, RZ, R14 ;  /* 0x000000ffff007224 */ /* 0x000fce00078e000e */
[----:B------:R-:W-:Y:S05]  /*20250*/  WARPSYNC.COLLECTIVE R15, `(.L_x_2889) ;  /* 0x000000000f087348 */ /* 0x000fea0003c00000 */
[----:B------:R0:W1:Y:S02]  /*20260*/  SHFL.IDX P6, R14, R13, R12, R11 ;  /* 0x0000000c0d0e7389 */ /* 0x00006400000c000b */
[----:B01----:R-:W-:Y:S01]  /*20270*/  ENDCOLLECTIVE ;  /* 0x000000000000791b */ /* 0x003fe20003800000 */
.L_x_2889:
[----:B------:R-:W-:Y:S02]  /*20280*/  IMAD.MOV.U32 R4, RZ, RZ, R28 ;  /* 0x000000ffff047224 */ /* 0x000fe400078e001c */
[----:B------:R-:W-:Y:S02]  /*20290*/  IMAD.MOV.U32 R5, RZ, RZ, R29 ;  /* 0x000000ffff057224 */ /* 0x000fe400078e001d */
[----:B------:R-:W-:Y:S01]  /*202a0*/  IMAD.MOV.U32 R7, RZ, RZ, R21 ;  /* 0x000000ffff077224 */ /* 0x000fe200078e0015 */
[----:B------:R-:W-:Y:S01]  /*202b0*/  PRMT R35, R35, 0x5410, R4 ;  /* 0x0000541023237816 */ /* 0x000fe20000000004 */
[----:B------:R-:W-:-:S03]  /*202c0*/  IMAD.MOV.U32 R6, RZ, RZ, R20 ;  /* 0x000000ffff067224 */ /* 0x000fc600078e0014 */
[----:B------:R-:W-:Y:S02]  /*202d0*/  PRMT R41, R7, 0x5410, R5 ;  /* 0x0000541007297816 */ /* 0x000fe40000000005 */
[----:B------:R-:W-:Y:S02]  /*202e0*/  CS2R R4, SRZ ;  /* 0x0000000000047805 */ /* 0x000fe4000001ff00 */
[----:B------:R-:W-:Y:S01]  /*202f0*/  PRMT R43, R43, 0x5410, R6 ;  /* 0x000054102b2b7816 */ /* 0x000fe20000000006 */
[----:B------:R-:W-:Y:S02]  /*20300*/  IMAD.MOV.U32 R13, RZ, RZ, R24 ;  /* 0x000000ffff0d7224 */ /* 0x000fe400078e0018 */
[----:B------:R-:W-:-:S07]  /*20310*/  IMAD.MOV.U32 R3, RZ, RZ, R14 ;  /* 0x000000ffff037224 */ /* 0x000fce00078e000e */
[----:B------:R-:W-:Y:S05]  /*20320*/  WARPSYNC.COLLECTIVE R15, `(.L_x_2890) ;  /* 0x000000000f087348 */ /* 0x000fea0003c00000 */
[----:B------:R0:W1:Y:S02]  /*20330*/  SHFL.IDX P6, R14, R13, R12, R11 ;  /* 0x0000000c0d0e7389 */ /* 0x00006400000c000b */
[----:B01----:R-:W-:Y:S01]  /*20340*/  ENDCOLLECTIVE ;  /* 0x000000000000791b */ /* 0x003fe20003800000 */
.L_x_2890:
[----:B------:R-:W-:Y:S02]  /*20350*/  IMAD.MOV.U32 R13, RZ, RZ, R27 ;  /* 0x000000ffff0d7224 */ /* 0x000fe400078e001b */
[----:B------:R-:W-:-:S07]  /*20360*/  IMAD.MOV.U32 R24, RZ, RZ, R14 ;  /* 0x000000ffff187224 */ /* 0x000fce00078e000e */
[----:B------:R-:W-:Y:S05]  /*20370*/  WARPSYNC.COLLECTIVE R15, `(.L_x_2891) ;  /* 0x000000000f087348 */ /* 0x000fea0003c00000 */
[----:B------:R0:W1:Y:S02]  /*20380*/  SHFL.IDX P6, R14, R13, R12, R11 ;  /* 0x0000000c0d0e7389 */ /* 0x00006400000c000b */
[----:B01----:R-:W-:Y:S01]  /*20390*/  ENDCOLLECTIVE ;  /* 0x000000000000791b */ /* 0x003fe20003800000 */
.L_x_2891:
[----:B------:R-:W-:Y:S05]  /*203a0*/  BRA `(.L_x_2892) ;  /* 0xfffffe9800ac7947 */ /* 0x000fea000383ffff */
.L_x_2603:
[----:B0-----:R0:W1:Y:S02]  /*203b0*/  SYNCS.PHASECHK.TRANS64.TRYWAIT P1, [R2+URZ+0x28c00], R13 ;  /* 0x028c000d020075a7 */ /* 0x001064000802017f */
[----:B-1----:R-:W-:Y:S05]  /*203c0*/  @!P1 NANOSLEEP.SYNCS 0x989680 ;  /* 0x009896800000995d */ /* 0x002fea0003900000 */
[----:B------:R-:W1:Y:S02]  /*203d0*/  @!P1 SYNCS.PHASECHK.TRANS64 P1, [R2+URZ+0x28c00], R13 ;  /* 0x028c000d020095a7 */ /* 0x000e64000802007f */
[----:B-1----:R-:W-:Y:S05]  /*203e0*/  @!P1 BRA `(.L_x_2603) ;  /* 0xfffffffc00f09947 */ /* 0x002fea000383ffff */
[----:B------:R-:W-:Y:S05]  /*203f0*/  BRA `(.L_x_2893) ;  /* 0xfffffe9c004c7947 */ /* 0x000fea000383ffff */
.L_x_2609:
[----:B0-----:R0:W2:Y:S02]  /*20400*/  SYNCS.PHASECHK.TRANS64.TRYWAIT P1, [R15+URZ+0x28c30], R56 ;  /* 0x028c30380f0075a7 */ /* 0x0010a4000802017f */
[----:B--2---:R-:W-:Y:S05]  /*20410*/  @!P1 NANOSLEEP.SYNCS 0x989680 ;  /* 0x009896800000995d */ /* 0x004fea0003900000 */
[----:B------:R-:W2:Y:S02]  /*20420*/  @!P1 SYNCS.PHASECHK.TRANS64 P1, [R15+URZ+0x28c30], R56 ;  /* 0x028c30380f0095a7 */ /* 0x000ea4000802007f */
[----:B--2---:R-:W-:Y:S05]  /*20430*/  @!P1 BRA `(.L_x_2609) ;  /* 0xfffffffc00f09947 */ /* 0x004fea000383ffff */
[----:B------:R-:W-:Y:S05]  /*20440*/  BRA `(.L_x_2608) ;  /* 0xfffffeac00207947 */ /* 0x000fea000383ffff */
.L_x_2623:
[----:B--2---:R2:W3:Y:S02]  /*20450*/  SYNCS.PHASECHK.TRANS64.TRYWAIT P1, [R15+URZ+0x28c50], R56 ;  /* 0x028c50380f0075a7 */ /* 0x0044e4000802017f */
[----:B---3--:R-:W-:Y:S05]  /*20460*/  @!P1 NANOSLEEP.SYNCS 0x989680 ;  /* 0x009896800000995d */ /* 0x008fea0003900000 */
[----:B------:R-:W3:Y:S02]  /*20470*/  @!P1 SYNCS.PHASECHK.TRANS64 P1, [R15+URZ+0x28c50], R56 ;  /* 0x028c50380f0095a7 */ /* 0x000ee4000802007f */
[----:B---3--:R-:W-:Y:S05]  /*20480*/  @!P1 BRA `(.L_x_2623) ;  /* 0xfffffffc00f09947 */ /* 0x008fea000383ffff */
[----:B------:R-:W-:Y:S05]  /*20490*/  BRA `(.L_x_2622) ;  /* 0xfffffec400f87947 */ /* 0x000fea000383ffff */
.L_x_2636:
[----:B-1----:R1:W2:Y:S02]  /*204a0*/  SYNCS.PHASECHK.TRANS64.TRYWAIT P1, [R209+URZ+0x28c30], R210 ;  /* 0x028c30d2d10075a7 */ /* 0x0022a4000802017f */
[----:B--2---:R-:W-:Y:S05]  /*204b0*/  @!P1 NANOSLEEP.SYNCS 0x989680 ;  /* 0x009896800000995d */ /* 0x004fea0003900000 */
[----:B------:R-:W2:Y:S02]  /*204c0*/  @!P1 SYNCS.PHASECHK.TRANS64 P1, [R209+URZ+0x28c30], R210 ;  /* 0x028c30d2d10095a7 */ /* 0x000ea4000802007f */
[----:B--2---:R-:W-:Y:S05]  /*204d0*/  @!P1 BRA `(.L_x_2636) ;  /* 0xfffffffc00f09947 */ /* 0x004fea000383ffff */
[----:B------:R-:W-:Y:S05]  /*204e0*/  BRA `(.L_x_2635) ;  /* 0xfffffecc00847947 */ /* 0x000fea000383ffff */
.L_x_2650:
[----:B---3--:R3:W4:Y:S02]  /*204f0*/  SYNCS.PHASECHK.TRANS64.TRYWAIT P1, [R209+URZ+0x28c50], R210 ;  /* 0x028c50d2d10075a7 */ /* 0x008724000802017f */
[----:B----4-:R-:W-:Y:S05]  /*20500*/  @!P1 NANOSLEEP.SYNCS 0x989680 ;  /* 0x009896800000995d */ /* 0x010fea0003900000 */
[----:B------:R-:W4:Y:S02]  /*20510*/  @!P1 SYNCS.PHASECHK.TRANS64 P1, [R209+URZ+0x28c50], R210 ;  /* 0x028c50d2d10095a7 */ /* 0x000f24000802007f */
[----:B----4-:R-:W-:Y:S05]  /*20520*/  @!P1 BRA `(.L_x_2650) ;  /* 0xfffffffc00f09947 */ /* 0x010fea000383ffff */
[----:B------:R-:W-:Y:S05]  /*20530*/  BRA `(.L_x_2649) ;  /* 0xfffffef000147947 */ /* 0x000fea000383ffff */
.L_x_2664:
[----:B-1----:R1:W2:Y:S02]  /*20540*/  SYNCS.PHASECHK.TRANS64.TRYWAIT P2, [R15+URZ+0x28c30], R210 ;  /* 0x028c30d20f0075a7 */ /* 0x0022a4000804017f */
[----:B--2---:R-:W-:Y:S05]  /*20550*/  @!P2 NANOSLEEP.SYNCS 0x989680 ;  /* 0x009896800000a95d */ /* 0x004fea0003900000 */
[----:B------:R-:W2:Y:S02]  /*20560*/  @!P2 SYNCS.PHASECHK.TRANS64 P2, [R15+URZ+0x28c30], R210 ;  /* 0x028c30d20f00a5a7 */ /* 0x000ea4000804007f */
[----:B--2---:R-:W-:Y:S05]  /*20570*/  @!P2 BRA `(.L_x_2664) ;  /* 0xfffffffc00f0a947 */ /* 0x004fea000383ffff */
[----:B------:R-:W-:Y:S05]  /*20580*/  BRA `(.L_x_2663) ;  /* 0xfffffef400e47947 */ /* 0x000fea000383ffff */
.L_x_2670:
[----:B----4-:R4:W0:Y:S02]  /*20590*/  SYNCS.PHASECHK.TRANS64.TRYWAIT P2, [R15+URZ+0x28c50], R210 ;  /* 0x028c50d20f0075a7 */ /* 0x010824000804017f */
[----:B0-----:R-:W-:Y:S05]  /*205a0*/  @!P2 NANOSLEEP.SYNCS 0x989680 ;  /* 0x009896800000a95d */ /* 0x001fea0003900000 */
[----:B------:R-:W0:Y:S02]  /*205b0*/  @!P2 SYNCS.PHASECHK.TRANS64 P2, [R15+URZ+0x28c50], R210 ;  /* 0x028c50d20f00a5a7 */ /* 0x000e24000804007f */
[----:B0-----:R-:W-:Y:S05]  /*205c0*/  @!P2 BRA `(.L_x_2670) ;  /* 0xfffffffc00f0a947 */ /* 0x001fea000383ffff */
[----:B------:R-:W-:Y:S05]  /*205d0*/  BRA `(.L_x_2669) ;  /* 0xffffff0c00487947 */ /* 0x000fea000383ffff */
.L_x_2679:
[----:B--2---:R2:W3:Y:S02]  /*205e0*/  SYNCS.PHASECHK.TRANS64.TRYWAIT P1, [R20+URZ+0x28c30], R184 ;  /* 0x028c30b8140075a7 */ /* 0x0044e4000802017f */
[----:B---3--:R-:W-:Y:S05]  /*205f0*/  @!P1 NANOSLEEP.SYNCS 0x989680 ;  /* 0x009896800000995d */ /* 0x008fea0003900000 */
[----:B------:R-:W3:Y:S02]  /*20600*/  @!P1 SYNCS.PHASECHK.TRANS64 P1, [R20+URZ+0x28c30], R184 ;  /* 0x028c30b8140095a7 */ /* 0x000ee4000802007f */
[----:B---3--:R-:W-:Y:S05]  /*20610*/  @!P1 BRA `(.L_x_2679) ;  /* 0xfffffffc00f09947 */ /* 0x008fea000383ffff */
[----:B------:R-:W-:Y:S05]  /*20620*/  BRA `(.L_x_2678) ;  /* 0xffffff1000687947 */ /* 0x000fea000383ffff */
.L_x_2693:
[----:B---3--:R3:W0:Y:S02]  /*20630*/  SYNCS.PHASECHK.TRANS64.TRYWAIT P1, [R20+URZ+0x28c50], R184 ;  /* 0x028c50b8140075a7 */ /* 0x008624000802017f */
[----:B0-----:R-:W-:Y:S05]  /*20640*/  @!P1 NANOSLEEP.SYNCS 0x989680 ;  /* 0x009896800000995d */ /* 0x001fea0003900000 */
[----:B------:R-:W0:Y:S02]  /*20650*/  @!P1 SYNCS.PHASECHK.TRANS64 P1, [R20+URZ+0x28c50], R184 ;  /* 0x028c50b8140095a7 */ /* 0x000e24000802007f */
[----:B0-----:R-:W-:Y:S05]  /*20660*/  @!P1 BRA `(.L_x_2693) ;  /* 0xfffffffc00f09947 */ /* 0x001fea000383ffff */
[----:B------:R-:W-:Y:S05]  /*20670*/  BRA `(.L_x_2692) ;  /* 0xffffff3000807947 */ /* 0x000fea000383ffff */
.L_x_2732:
[----:B------:R-:W0:Y:S01]  /*20680*/  S2R R12, SR_TID.X ;  /* 0x00000000000c7919 */ /* 0x000e220000002100 */
[----:B------:R-:W-:Y:S01]  /*20690*/  BSSY B1, `(.L_x_2894) ;  /* 0x000000a000017945 */ /* 0x000fe20003800000 */
[----:B------:R-:W-:Y:S02]  /*206a0*/  IMAD.MOV.U32 R11, RZ, RZ, 0x1f ;  /* 0x0000001fff0b7424 */ /* 0x000fe400078e00ff */
[----:B------:R-:W-:Y:S01]  /*206b0*/  IMAD.MOV.U32 R15, RZ, RZ, -0x1 ;  /* 0xffffffffff0f7424 */ /* 0x000fe200078e00ff */
[----:B0-----:R-:W-:-:S04]  /*206c0*/  SHF.R.U32.HI R12, RZ, 0x5, R12 ;  /* 0x00000005ff0c7819 */ /* 0x001fc8000001160c */
[----:B------:R-:W-:-:S05]  /*206d0*/  LOP3.LUT R12, R12, 0x3, RZ, 0xc0, !PT ;  /* 0x000000030c0c7812 */ /* 0x000fca00078ec0ff */
[----:B------:R-:W-:Y:S02]  /*206e0*/  IMAD.MOV.U32 R13, RZ, RZ, R12 ;  /* 0x000000ffff0d7224 */ /* 0x000fe400078e000c */
[----:B------:R-:W-:-:S07]  /*206f0*/  IMAD.MOV.U32 R12, RZ, RZ, RZ ;  /* 0x000000ffff0c7224 */ /* 0x000fce00078e00ff */
[----:B------:R-:W-:Y:S05]  /*20700*/  WARPSYNC.COLLECTIVE R15, `(.L_x_2895) ;  /* 0x000000000f087348 */ /* 0x000fea0003c00000 */
[----:B------:R0:W1:Y:S02]  /*20710*/  SHFL.IDX P6, R14, R13, R12, R11 ;  /* 0x0000000c0d0e7389 */ /* 0x00006400000c000b */
[----:B01----:R-:W-:Y:S01]  /*20720*/  ENDCOLLECTIVE ;  /* 0x000000000000791b */ /* 0x003fe20003800000 */
.L_x_2895:
[----:B------:R-:W-:Y:S05]  /*20730*/  BSYNC B1 ;  /* 0x0000000000017941 */ /* 0x000fea0003800000 */
.L_x_2894:
[----:B------:R-:W-:Y:S05]  /*20740*/  BRA `(.L_x_2896) ;  /* 0xffffff88004c7947 */ /* 0x000fea000383ffff */
.L_x_2734:
[----:B------:R-:W-:Y:S01]  /*20750*/  BSSY B1, `(.L_x_2897) ;  /* 0x0000006000017945 */ /* 0x000fe20003800000 */
[----:B------:R-:W-:-:S07]  /*20760*/  IMAD.MOV.U32 R15, RZ, RZ, -0x1 ;  /* 0xffffffffff0f7424 */ /* 0x000fce00078e00ff */
[----:B0-----:R-:W-:Y:S05]  /*20770*/  WARPSYNC.COLLECTIVE R15, `(.L_x_2898) ;  /* 0x000000000f0c7348 */ /* 0x001fea0003c00000 */
[----:B------:R-:W-:Y:S02]  /*20780*/  ELECT P6, UR62, PT ;  /* 0x00000000003e782f */ /* 0x000fe400038c0000 */
[----:B------:R-:W-:Y:S01]  /*20790*/  MOV R14, UR62 ;  /* 0x0000003e000e7c02 */ /* 0x000fe20008000f00 */
[----:B0-----:R-:W-:Y:S10]  /*207a0*/  ENDCOLLECTIVE ;  /* 0x000000000000791b */ /* 0x001ff40003800000 */
.L_x_2898:
[----:B------:R-:W-:Y:S05]  /*207b0*/  BSYNC B1 ;  /* 0x0000000000017941 */ /* 0x000fea0003800000 */
.L_x_2897:
[----:B------:R-:W-:Y:S05]  /*207c0*/  BRA `(.L_x_2733) ;  /* 0xffffff8800447947 */ /* 0x000fea000383ffff */
.L_x_2736:
[----:B0-----:R0:W1:Y:S02]  /*207d0*/  SYNCS.PHASECHK.TRANS64.TRYWAIT P0, [R23+URZ+0x28c20], R2 ;  /* 0x028c2002170075a7 */ /* 0x001064000800017f */
[----:B-1----:R-:W-:Y:S05]  /*207e0*/  @!P0 NANOSLEEP.SYNCS 0x989680 ;  /* 0x009896800000895d */ /* 0x002fea0003900000 */
[----:B------:R-:W1:Y:S02]  /*207f0*/  @!P0 SYNCS.PHASECHK.TRANS64 P0, [R23+URZ+0x28c20], R2 ;  /* 0x028c2002170085a7 */ /* 0x000e64000800007f */
[----:B-1----:R-:W-:Y:S05]  /*20800*/  @!P0 BRA `(.L_x_2736) ;  /* 0xfffffffc00f08947 */ /* 0x002fea000383ffff */
[----:B------:R-:W-:Y:S05]  /*20810*/  BRA `(.L_x_2899) ;  /* 0xffffff8800547947 */ /* 0x000fea000383ffff */
.L_x_2740:
[----:B0-----:R0:W1:Y:S02]  /*20820*/  SYNCS.PHASECHK.TRANS64.TRYWAIT P0, [R12+URZ+0x28ca0], R2 ;  /* 0x028ca0020c0075a7 */ /* 0x001064000800017f */
[----:B-1----:R-:W-:Y:S05]  /*20830*/  @!P0 NANOSLEEP.SYNCS 0x989680 ;  /* 0x009896800000895d */ /* 0x002fea0003900000 */
[----:B------:R-:W1:Y:S02]  /*20840*/  @!P0 SYNCS.PHASECHK.TRANS64 P0, [R12+URZ+0x28ca0], R2 ;  /* 0x028ca0020c0085a7 */ /* 0x000e64000800007f */
[----:B-1----:R-:W-:Y:S05]  /*20850*/  @!P0 BRA `(.L_x_2740) ;  /* 0xfffffffc00f08947 */ /* 0x002fea000383ffff */
[----:B------:R-:W-:Y:S05]  /*20860*/  BRA `(.L_x_2900) ;  /* 0xffffff88006c7947 */ /* 0x000fea000383ffff */
.L_x_2745:
[----:B-1----:R1:W2:Y:S02]  /*20870*/  SYNCS.PHASECHK.TRANS64.TRYWAIT P0, [R12+URZ+0x28cc0], R2 ;  /* 0x028cc0020c0075a7 */ /* 0x0022a4000800017f */
[----:B--2---:R-:W-:Y:S05]  /*20880*/  @!P0 NANOSLEEP.SYNCS 0x989680 ;  /* 0x009896800000895d */ /* 0x004fea0003900000 */
[----:B------:R-:W2:Y:S02]  /*20890*/  @!P0 SYNCS.PHASECHK.TRANS64 P0, [R12+URZ+0x28cc0], R2 ;  /* 0x028cc0020c0085a7 */ /* 0x000ea4000800007f */
[----:B--2---:R-:W-:Y:S05]  /*208a0*/  @!P0 BRA `(.L_x_2745) ;  /* 0xfffffffc00f08947 */ /* 0x004fea000383ffff */
[----:B------:R-:W-:Y:S05]  /*208b0*/  BRA `(.L_x_2901) ;  /* 0xffffff8800e87947 */ /* 0x000fea000383ffff */
.L_x_2759:
[----:B0-----:R0:W1:Y:S02]  /*208c0*/  SYNCS.PHASECHK.TRANS64.TRYWAIT P1, [R10+URZ+0x28ca0], R2 ;  /* 0x028ca0020a0075a7 */ /* 0x001064000802017f */
[----:B-1----:R-:W-:Y:S05]  /*208d0*/  @!P1 NANOSLEEP.SYNCS 0x989680 ;  /* 0x009896800000995d */ /* 0x002fea0003900000 */
[----:B------:R-:W1:Y:S02]  /*208e0*/  @!P1 SYNCS.PHASECHK.TRANS64 P1, [R10+URZ+0x28ca0], R2 ;  /* 0x028ca0020a0095a7 */ /* 0x000e64000802007f */
[----:B-1----:R-:W-:Y:S05]  /*208f0*/  @!P1 BRA `(.L_x_2759) ;  /* 0xfffffffc00f09947 */ /* 0x002fea000383ffff */
[----:B------:R-:W-:Y:S05]  /*20900*/  BRA `(.L_x_2902) ;  /* 0xffffff94004c7947 */ /* 0x000fea000383ffff */
.L_x_2764:
[----:B-1----:R1:W2:Y:S02]  /*20910*/  SYNCS.PHASECHK.TRANS64.TRYWAIT P1, [R10+URZ+0x28cc0], R2 ;  /* 0x028cc0020a0075a7 */ /* 0x0022a4000802017f */
[----:B--2---:R-:W-:Y:S05]  /*20920*/  @!P1 NANOSLEEP.SYNCS 0x989680 ;  /* 0x009896800000995d */ /* 0x004fea0003900000 */
[----:B------:R-:W2:Y:S02]  /*20930*/  @!P1 SYNCS.PHASECHK.TRANS64 P1, [R10+URZ+0x28cc0], R2 ;  /* 0x028cc0020a0095a7 */ /* 0x000ea4000802007f */
[----:B--2---:R-:W-:Y:S05]  /*20940*/  @!P1 BRA `(.L_x_2764) ;  /* 0xfffffffc00f09947 */ /* 0x004fea000383ffff */
[----:B------:R-:W-:Y:S05]  /*20950*/  BRA `(.L_x_2903) ;  /* 0xffffff9400c47947 */ /* 0x000fea000383ffff */
.L_x_2792:
[----:B------:R-:W1:Y:S01]  /*20960*/  S2R R12, SR_TID.X ;  /* 0x00000000000c7919 */ /* 0x000e620000002100 */
[----:B------:R-:W-:Y:S01]  /*20970*/  BSSY B0, `(.L_x_2904) ;  /* 0x000000a000007945 */ /* 0x000fe20003800000 */
[----:B------:R-:W-:Y:S02]  /*20980*/  IMAD.MOV.U32 R11, RZ, RZ, 0x1f ;  /* 0x0000001fff0b7424 */ /* 0x000fe400078e00ff */
[----:B------:R-:W-:Y:S01]  /*20990*/  IMAD.MOV.U32 R15, RZ, RZ, -0x1 ;  /* 0xffffffffff0f7424 */ /* 0x000fe200078e00ff */
[----:B-1----:R-:W-:-:S04]  /*209a0*/  SHF.R.U32.HI R12, RZ, 0x5, R12 ;  /* 0x00000005ff0c7819 */ /* 0x002fc8000001160c */
[----:B------:R-:W-:-:S05]  /*209b0*/  LOP3.LUT R12, R12, 0x3, RZ, 0xc0, !PT ;  /* 0x000000030c0c7812 */ /* 0x000fca00078ec0ff */
[----:B------:R-:W-:Y:S02]  /*209c0*/  IMAD.MOV.U32 R13, RZ, RZ, R12 ;  /* 0x000000ffff0d7224 */ /* 0x000fe400078e000c */
[----:B------:R-:W-:-:S07]  /*209d0*/  IMAD.MOV.U32 R12, RZ, RZ, RZ ;  /* 0x000000ffff0c7224 */ /* 0x000fce00078e00ff */
[----:B0----5:R-:W-:Y:S05]  /*209e0*/  WARPSYNC.COLLECTIVE R15, `(.L_x_2905) ;  /* 0x000000000f087348 */ /* 0x021fea0003c00000 */
[----:B------:R1:W2:Y:S02]  /*209f0*/  SHFL.IDX P6, R14, R13, R12, R11 ;  /* 0x0000000c0d0e7389 */ /* 0x0002a400000c000b */
[----:B012--5:R-:W-:Y:S01]  /*20a00*/  ENDCOLLECTIVE ;  /* 0x000000000000791b */ /* 0x027fe20003800000 */
.L_x_2905:
[----:B------:R-:W-:Y:S05]  /*20a10*/  BSYNC B0 ;  /* 0x0000000000007941 */ /* 0x000fea0003800000 */
.L_x_2904:
[----:B------:R-:W-:Y:S05]  /*20a20*/  BRA `(.L_x_2906) ;  /* 0xffffffac00a47947 */ /* 0x000fea000383ffff */
.L_x_2795:
[----:B0-----:R0:W1:Y:S02]  /*20a30*/  SYNCS.PHASECHK.TRANS64.TRYWAIT P0, [R27+URZ+0x28c40], R0 ;  /* 0x028c40001b0075a7 */ /* 0x001064000800017f */
[----:B-1----:R-:W-:Y:S05]  /*20a40*/  @!P0 NANOSLEEP.SYNCS 0x989680 ;  /* 0x009896800000895d */ /* 0x002fea0003900000 */
[----:B------:R-:W1:Y:S02]  /*20a50*/  @!P0 SYNCS.PHASECHK.TRANS64 P0, [R27+URZ+0x28c40], R0 ;  /* 0x028c40001b0085a7 */ /* 0x000e64000800007f */
[----:B-1----:R-:W-:Y:S05]  /*20a60*/  @!P0 BRA `(.L_x_2795) ;  /* 0xfffffffc00f08947 */ /* 0x002fea000383ffff */
[----:B------:R-:W-:Y:S05]  /*20a70*/  BRA `(.L_x_2907) ;  /* 0xffffffac00e47947 */ /* 0x000fea000383ffff */
.L_x_2796:
        /* <DEDUP_REMOVED lines=8> */
.L_x_2909:
[----:B------:R-:W-:Y:S05]  /*20b00*/  BSYNC B0 ;  /* 0x0000000000007941 */ /* 0x000fea0003800000 */
.L_x_2908:
        /* <DEDUP_REMOVED lines=9> */
.L_x_2910:
[----:B------:R-:W-:Y:S02]  /*20ba0*/  IMAD.MOV.U32 R13, RZ, RZ, R4 ;  /* 0x000000ffff0d7224 */ /* 0x000fe400078e0004 */
[----:B------:R-:W-:Y:S02]  /*20bb0*/  IMAD.MOV.U32 R12, RZ, RZ, 0x1 ;  /* 0x00000001ff0c7424 */ /* 0x000fe400078e00ff */
[----:B------:R-:W-:-:S07]  /*20bc0*/  IMAD.MOV.U32 R3, RZ, RZ, R14 ;  /* 0x000000ffff037224 */ /* 0x000fce00078e000e */
[----:B------:R-:W-:Y:S05]  /*20bd0*/  WARPSYNC.COLLECTIVE R15, `(.L_x_2911) ;  /* 0x000000000f087348 */ /* 0x000fea0003c00000 */
[----:B------:R0:W1:Y:S02]  /*20be0*/  SHFL.IDX P6, R14, R13, R12, R11 ;  /* 0x0000000c0d0e7389 */ /* 0x00006400000c000b */
[----:B01----:R-:W-:Y:S01]  /*20bf0*/  ENDCOLLECTIVE ;  /* 0x000000000000791b */ /* 0x003fe20003800000 */
.L_x_2911:
        /* <DEDUP_REMOVED lines=15> */
.L_x_2912:
[----:B------:R-:W-:Y:S02]  /*20cf0*/  @P0 IMAD R6, R5, 0x2, R23 ;  /* 0x0000000205060824 */ /* 0x000fe400078e0217 */
[----:B------:R-:W-:Y:S02]  /*20d00*/  IMAD.MOV.U32 R13, RZ, RZ, R4 ;  /* 0x000000ffff0d7224 */ /* 0x000fe400078e0004 */
[----:B------:R-:W-:Y:S02]  /*20d10*/  IMAD.MOV.U32 R12, RZ, RZ, 0x2 ;  /* 0x00000002ff0c7424 */ /* 0x000fe400078e00ff */
[----:B------:R-:W-:-:S07]  /*20d20*/  IMAD.MOV.U32 R3, RZ, RZ, R14 ;  /* 0x000000ffff037224 */ /* 0x000fce00078e000e */
[----:B------:R-:W-:Y:S05]  /*20d30*/  WARPSYNC.COLLECTIVE R15, `(.L_x_2913) ;  /* 0x000000000f087348 */ /* 0x000fea0003c00000 */
[----:B------:R0:W1:Y:S02]  /*20d40*/  SHFL.IDX P6, R14, R13, R12, R11 ;  /* 0x0000000c0d0e7389 */ /* 0x00006400000c000b */
[----:B01----:R-:W-:Y:S01]  /*20d50*/  ENDCOLLECTIVE ;  /* 0x000000000000791b */ /* 0x003fe20003800000 */
.L_x_2913:
        /* <DEDUP_REMOVED lines=15> */
.L_x_2914:
[----:B------:R-:W-:Y:S02]  /*20e50*/  @P0 IMAD R6, R5, 0x2, R23 ;  /* 0x0000000205060824 */ /* 0x000fe400078e0217 */
[----:B------:R-:W-:Y:S02]  /*20e60*/  IMAD.MOV.U32 R13, RZ, RZ, R4 ;  /* 0x000000ffff0d7224 */ /* 0x000fe400078e0004 */
[----:B------:R-:W-:Y:S02]  /*20e70*/  IMAD.MOV.U32 R12, RZ, RZ, 0x3 ;  /* 0x00000003ff0c7424 */ /* 0x000fe400078e00ff */
[----:B------:R-:W-:-:S07]  /*20e80*/  IMAD.MOV.U32 R3, RZ, RZ, R14 ;  /* 0x000000ffff037224 */ /* 0x000fce00078e000e */
[----:B------:R-:W-:Y:S05]  /*20e90*/  WARPSYNC.COLLECTIVE R15, `(.L_x_2915) ;  /* 0x000000000f087348 */ /* 0x000fea0003c00000 */
[----:B------:R0:W1:Y:S02]  /*20ea0*/  SHFL.IDX P6, R14, R13, R12, R11 ;  /* 0x0000000c0d0e7389 */ /* 0x00006400000c000b */
[----:B01----:R-:W-:Y:S01]  /*20eb0*/  ENDCOLLECTIVE ;  /* 0x000000000000791b */ /* 0x003fe20003800000 */
.L_x_2915:
        /* <DEDUP_REMOVED lines=10> */
.L_x_2916:
[----:B------:R-:W-:Y:S01]  /*20f60*/  @!PT LDS RZ, [RZ] ;  /* 0x00000000fffff984 */ /* 0x000fe20000000800 */
[----:B------:R-:W-:Y:S01]  /*20f70*/  @!PT LDS RZ, [RZ] ;  /* 0x00000000fffff984 */ /* 0x000fe20000000800 */
[----:B------:R-:W-:Y:S01]  /*20f80*/  @!PT LDS RZ, [RZ] ;  /* 0x00000000fffff984 */ /* 0x000fe20000000800 */
[----:B------:R0:W-:Y:S01]  /*20f90*/  @P0 LDGSTS.E.BYPASS.LTC128B.128 [R6+0x23400], desc[UR42][R2.64], !P2 ;  /* 0x2340000002060fae */ /* 0x0001e2000d101d6a */
[----:B------:R-:W-:Y:S01]  /*20fa0*/  IMAD.MOV.U32 R0, RZ, RZ, R14 ;  /* 0x000000ffff007224 */ /* 0x000fe200078e000e */
[----:B------:R-:W-:Y:S06]  /*20fb0*/  BRA `(.L_x_2917) ;  /* 0xffffffac00a07947 */ /* 0x000fec000383ffff */
.L_x_2801:
[----:B------:R-:W-:Y:S02]  /*20fc0*/  IMAD.MOV.U32 R13, RZ, RZ, R2 ;  /* 0x000000ffff0d7224 */ /* 0x000fe400078e0002 */
[----:B------:R-:W-:Y:S02]  /*20fd0*/  IMAD.MOV.U32 R12, RZ, RZ, RZ ;  /* 0x000000ffff0c7224 */ /* 0x000fe400078e00ff */
[----:B------:R-:W-:Y:S02]  /*20fe0*/  IMAD.MOV.U32 R11, RZ, RZ, 0x181f ;  /* 0x0000181fff0b7424 */ /* 0x000fe400078e00ff */
[----:B------:R-:W-:Y:S02]  /*20ff0*/  IMAD.MOV.U32 R15, RZ, RZ, -0x1 ;  /* 0xffffffffff0f7424 */ /* 0x000fe400078e00ff */
[----:B-----5:R-:W-:Y:S02]  /*21000*/  IMAD R3, R20, R7, RZ ;  /* 0x0000000714037224 */ /* 0x020fe400078e02ff */
[----:B------:R-:W-:-:S07]  /*21010*/  IMAD.IADD R32, R10, 0x1, R32 ;  /* 0x000000010a207824 */ /* 0x000fce00078e0220 */
[----:B------:R-:W-:Y:S05]  /*21020*/  WARPSYNC.COLLECTIVE R15, `(.L_x_2918) ;  /* 0x000000000f087348 */ /* 0x000fea0003c00000 */
[----:B------:R0:W1:Y:S02]  /*21030*/  SHFL.IDX P6, R14, R13, R12, R11 ;  /* 0x0000000c0d0e7389 */ /* 0x00006400000c000b */
[----:B01----:R-:W-:Y:S01]  /*21040*/  ENDCOLLECTIVE ;  /* 0x000000000000791b */ /* 0x003fe20003800000 */
.L_x_2918:
[C---:B------:R-:W-:Y:S01]  /*21050*/  VIADD R6, R32.reuse, 0x10 ;  /* 0x0000001020067836 */ /* 0x040fe20000000000 */
[----:B------:R-:W-:Y:S01]  /*21060*/  ISETP.GE.AND P0, PT, R32, R3, PT ;  /* 0x000000032000720c */ /* 0x000fe20003f06270 */
[----:B------:R-:W-:Y:S02]  /*21070*/  IMAD.MOV.U32 R13, RZ, RZ, R0 ;  /* 0x000000ffff0d7224 */ /* 0x000fe400078e0000 */
[----:B------:R-:W-:-:S10]  /*21080*/  IMAD.MOV.U32 R4, RZ, RZ, R14 ;  /* 0x000000ffff047224 */ /* 0x000fd400078e000e */
[----:B------:R-:W-:Y:S05]  /*21090*/  WARPSYNC.COLLECTIVE R15, `(.L_x_2919) ;  /* 0x000000000f087348 */ /* 0x000fea0003c00000 */
[----:B------:R0:W1:Y:S02]  /*210a0*/  SHFL.IDX P6, R14, R13, R12, R11 ;  /* 0x0000000c0d0e7389 */ /* 0x00006400000c000b */
[----:B01----:R-:W-:Y:S01]  /*210b0*/  ENDCOLLECTIVE ;  /* 0x000000000000791b */ /* 0x003fe20003800000 */
.L_x_2919:
[----:B------:R-:W-:Y:S02]  /*210c0*/  IMAD.MOV.U32 R13, RZ, RZ, R2 ;  /* 0x000000ffff0d7224 */ /* 0x000fe400078e0002 */
[----:B------:R-:W-:Y:S02]  /*210d0*/  IMAD.MOV.U32 R12, RZ, RZ, 0x1 ;  /* 0x00000001ff0c7424 */ /* 0x000fe400078e00ff */
[----:B------:R-:W-:-:S07]  /*210e0*/  IMAD.MOV.U32 R5, RZ, RZ, R14 ;  /* 0x000000ffff057224 */ /* 0x000fce00078e000e */
[----:B------:R-:W-:Y:S05]  /*210f0*/  WARPSYNC.COLLECTIVE R15, `(.L_x_2920) ;  /* 0x000000000f087348 */ /* 0x000fea0003c00000 */
[----:B------:R0:W1:Y:S02]  /*21100*/  SHFL.IDX P6, R14, R13, R12, R11 ;  /* 0x0000000c0d0e7389 */ /* 0x00006400000c000b */
[----:B01----:R-:W-:Y:S01]  /*21110*/  ENDCOLLECTIVE ;  /* 0x000000000000791b */ /* 0x003fe20003800000 */
.L_x_2920:
        /* <DEDUP_REMOVED lines=15> */
.L_x_2921:
[----:B------:R-:W-:Y:S02]  /*21210*/  IMAD.MOV.U32 R13, RZ, RZ, R2 ;  /* 0x000000ffff0d7224 */ /* 0x000fe400078e0002 */
[----:B------:R-:W-:Y:S02]  /*21220*/  IMAD.MOV.U32 R12, RZ, RZ, 0x2 ;  /* 0x00000002ff0c7424 */ /* 0x000fe400078e00ff */
[----:B------:R-:W-:-:S07]  /*21230*/  IMAD.MOV.U32 R5, RZ, RZ, R14 ;  /* 0x000000ffff057224 */ /* 0x000fce00078e000e */
[----:B------:R-:W-:Y:S05]  /*21240*/  WARPSYNC.COLLECTIVE R15, `(.L_x_2922) ;  /* 0x000000000f087348 */ /* 0x000fea0003c00000 */
[----:B------:R0:W1:Y:S02]  /*21250*/  SHFL.IDX P6, R14, R13, R12, R11 ;  /* 0x0000000c0d0e7389 */ /* 0x00006400000c000b */
[----:B01----:R-:W-:Y:S01]  /*21260*/  ENDCOLLECTIVE ;  /* 0x000000000000791b */ /* 0x003fe20003800000 */
.L_x_2922:
        /* <DEDUP_REMOVED lines=16> */
.L_x_2923:
[----:B------:R-:W-:Y:S02]  /*21370*/  IMAD.MOV.U32 R13, RZ, RZ, R2 ;  /* 0x000000ffff0d7224 */ /* 0x000fe400078e0002 */
[----:B------:R-:W-:Y:S02]  /*21380*/  IMAD.MOV.U32 R12, RZ, RZ, 0x3 ;  /* 0x00000003ff0c7424 */ /* 0x000fe400078e00ff */
[----:B------:R-:W-:-:S07]  /*21390*/  IMAD.MOV.U32 R5, RZ, RZ, R14 ;  /* 0x000000ffff057224 */ /* 0x000fce00078e000e */
[----:B------:R-:W-:Y:S05]  /*213a0*/  WARPSYNC.COLLECTIVE R15, `(.L_x_2924) ;  /* 0x000000000f087348 */ /* 0x000fea0003c00000 */
[----:B------:R0:W1:Y:S02]  /*213b0*/  SHFL.IDX P6, R14, R13, R12, R11 ;  /* 0x0000000c0d0e7389 */ /* 0x00006400000c000b */
[----:B01----:R-:W-:Y:S01]  /*213c0*/  ENDCOLLECTIVE ;  /* 0x000000000000791b */ /* 0x003fe20003800000 */
.L_x_2924:
        /* <DEDUP_REMOVED lines=14> */
.L_x_2925:
[----:B------:R-:W-:Y:S01]  /*214b0*/  IMAD.MOV.U32 R0, RZ, RZ, R14 ;  /* 0x000000ffff007224 */ /* 0x000fe200078e000e */
[----:B------:R-:W-:Y:S06]  /*214c0*/  BRA `(.L_x_2926) ;  /* 0xffffffb000cc7947 */ /* 0x000fec000383ffff */
.L_x_2804:
[----:B0-----:R0:W1:Y:S02]  /*214d0*/  SYNCS.PHASECHK.TRANS64.TRYWAIT P0, [R23+URZ+0x28c20], R0 ;  /* 0x028c2000170075a7 */ /* 0x001064000800017f */
[----:B-1----:R-:W-:Y:S05]  /*214e0*/  @!P0 NANOSLEEP.SYNCS 0x989680 ;  /* 0x009896800000895d */ /* 0x002fea0003900000 */
[----:B------:R-:W1:Y:S02]  /*214f0*/  @!P0 SYNCS.PHASECHK.TRANS64 P0, [R23+URZ+0x28c20], R0 ;  /* 0x028c2000170085a7 */ /* 0x000e64000800007f */
[----:B-1----:R-:W-:Y:S05]  /*21500*/  @!P0 BRA `(.L_x_2804) ;  /* 0xfffffffc00f08947 */ /* 0x002fea000383ffff */
[----:B------:R-:W-:Y:S05]  /*21510*/  BRA `(.L_x_2927) ;  /* 0xffffffb400287947 */ /* 0x000fea000383ffff */
.L_x_2807:
[----:B0-----:R0:W1:Y:S02]  /*21520*/  SYNCS.PHASECHK.TRANS64.TRYWAIT P0, [R27+URZ+0x28c60], R0 ;  /* 0x028c60001b0075a7 */ /* 0x001064000800017f */
[----:B-1----:R-:W-:Y:S05]  /*21530*/  @!P0 NANOSLEEP.SYNCS 0x989680 ;  /* 0x009896800000895d */ /* 0x002fea0003900000 */
[----:B------:R-:W1:Y:S02]  /*21540*/  @!P0 SYNCS.PHASECHK.TRANS64 P0, [R27+URZ+0x28c60], R0 ;  /* 0x028c60001b0085a7 */ /* 0x000e64000800007f */
[----:B-1----:R-:W-:Y:S05]  /*21550*/  @!P0 BRA `(.L_x_2807) ;  /* 0xfffffffc00f08947 */ /* 0x002fea000383ffff */
[----:B------:R-:W-:Y:S05]  /*21560*/  BRA `(.L_x_2928) ;  /* 0xffffffb400387947 */ /* 0x000fea000383ffff */
.L_x_2808:
        /* <DEDUP_REMOVED lines=8> */
.L_x_2930:
[----:B------:R-:W-:Y:S05]  /*215f0*/  BSYNC B0 ;  /* 0x0000000000007941 */ /* 0x000fea0003800000 */
.L_x_2929:
        /* <DEDUP_REMOVED lines=15> */
.L_x_2931:
[----:B------:R-:W-:Y:S01]  /*216f0*/  LOP3.LUT P2, RZ, R31, 0x10, RZ, 0xc0, !PT ;  /* 0x000000101fff7812 */ /* 0x000fe2000784c0ff */
        /* <DEDUP_REMOVED lines=39> */
.L_x_2932:
[----:B------:R-:W-:Y:S02]  /*21970*/  IMAD.MOV.U32 R13, RZ, RZ, R5 ;  /* 0x000000ffff0d7224 */ /* 0x000fe400078e0005 */
[----:B------:R-:W-:-:S07]  /*21980*/  IMAD.MOV.U32 R3, RZ, RZ, R14 ;  /* 0x000000ffff037224 */ /* 0x000fce00078e000e */
[----:B------:R-:W-:Y:S05]  /*21990*/  WARPSYNC.COLLECTIVE R15, `(.L_x_2933) ;  /* 0x000000000f087348 */ /* 0x000fea0003c00000 */
[----:B------:R0:W1:Y:S02]  /*219a0*/  SHFL.IDX P6, R14, R13, R12, R11 ;  /* 0x0000000c0d0e7389 */ /* 0x00006400000c000b */
[----:B01----:R-:W-:Y:S01]  /*219b0*/  ENDCOLLECTIVE ;  /* 0x000000000000791b */ /* 0x003fe20003800000 */
.L_x_2933:
        /* <DEDUP_REMOVED lines=29> */
.L_x_2934:
[----:B------:R-:W-:Y:S02]  /*21b90*/  IMAD.MOV.U32 R13, RZ, RZ, R5 ;  /* 0x000000ffff0d7224 */ /* 0x000fe400078e0005 */
[----:B------:R-:W-:-:S07]  /*21ba0*/  IMAD.MOV.U32 R7, RZ, RZ, R14 ;  /* 0x000000ffff077224 */ /* 0x000fce00078e000e */
[----:B------:R-:W-:Y:S05]  /*21bb0*/  WARPSYNC.COLLECTIVE R15, `(.L_x_2935) ;  /* 0x000000000f087348 */ /* 0x000fea0003c00000 */
[----:B------:R0:W1:Y:S02]  /*21bc0*/  SHFL.IDX P6, R14, R13, R12, R11 ;  /* 0x0000000c0d0e7389 */ /* 0x00006400000c000b */
[----:B01----:R-:W-:Y:S01]  /*21bd0*/  ENDCOLLECTIVE ;  /* 0x000000000000791b */ /* 0x003fe20003800000 */
.L_x_2935:
        /* <DEDUP_REMOVED lines=29> */
.L_x_2936:
[----:B------:R-:W-:Y:S02]  /*21db0*/  IMAD.MOV.U32 R13, RZ, RZ, R5 ;  /* 0x000000ffff0d7224 */ /* 0x000fe400078e0005 */
[----:B------:R-:W-:-:S07]  /*21dc0*/  IMAD.MOV.U32 R6, RZ, RZ, R14 ;  /* 0x000000ffff067224 */ /* 0x000fce00078e000e */
[----:B------:R-:W-:Y:S05]  /*21dd0*/  WARPSYNC.COLLECTIVE R15, `(.L_x_2937) ;  /* 0x000000000f087348 */ /* 0x000fea0003c00000 */
[----:B------:R0:W1:Y:S02]  /*21de0*/  SHFL.IDX P6, R14, R13, R12, R11 ;  /* 0x0000000c0d0e7389 */ /* 0x00006400000c000b */
[----:B01----:R-:W-:Y:S01]  /*21df0*/  ENDCOLLECTIVE ;  /* 0x000000000000791b */ /* 0x003fe20003800000 */
.L_x_2937:
[----:B------:R-:W-:Y:S01]  /*21e00*/  IMAD.MOV.U32 R2, RZ, RZ, R14 ;  /* 0x000000ffff027224 */ /* 0x000fe200078e000e */
[----:B------:R-:W-:Y:S06]  /*21e10*/  BRA `(.L_x_2938) ;  /* 0xffffffb000d07947 */ /* 0x000fec000383ffff */
.L_x_2815:
[----:B0-----:R0:W1:Y:S02]  /*21e20*/  SYNCS.PHASECHK.TRANS64.TRYWAIT P0, [R6+URZ+0x28c40], R17 ;  /* 0x028c4011060075a7 */ /* 0x001064000800017f */
[----:B-1----:R-:W-:Y:S05]  /*21e30*/  @!P0 NANOSLEEP.SYNCS 0x989680 ;  /* 0x009896800000895d */ /* 0x002fea0003900000 */
[----:B------:R-:W1:Y:S02]  /*21e40*/  @!P0 SYNCS.PHASECHK.TRANS64 P0, [R6+URZ+0x28c40], R17 ;  /* 0x028c4011060085a7 */ /* 0x000e64000800007f */
[----:B-1----:R-:W-:Y:S05]  /*21e50*/  @!P0 BRA `(.L_x_2815) ;  /* 0xfffffffc00f08947 */ /* 0x002fea000383ffff */
[----:B------:R-:W-:Y:S05]  /*21e60*/  BRA `(.L_x_2939) ;  /* 0xffffffb800607947 */ /* 0x000fea000383ffff */
.L_x_2816:
        /* <DEDUP_REMOVED lines=8> */
.L_x_2941:
[----:B------:R-:W-:Y:S05]  /*21ef0*/  BSYNC B1 ;  /* 0x0000000000017941 */ /* 0x000fea0003800000 */
.L_x_2940:
        /* <DEDUP_REMOVED lines=9> */
.L_x_2942:
[----:B------:R-:W-:Y:S02]  /*21f90*/  IMAD.MOV.U32 R13, RZ, RZ, R27 ;  /* 0x000000ffff0d7224 */ /* 0x000fe400078e001b */
[----:B------:R-:W-:Y:S02]  /*21fa0*/  IMAD.MOV.U32 R12, RZ, RZ, 0x1 ;  /* 0x00000001ff0c7424 */ /* 0x000fe400078e00ff */
[----:B------:R-:W-:-:S07]  /*21fb0*/  IMAD.MOV.U32 R2, RZ, RZ, R14 ;  /* 0x000000ffff027224 */ /* 0x000fce00078e000e */
[----:B------:R-:W-:Y:S05]  /*21fc0*/  WARPSYNC.COLLECTIVE R15, `(.L_x_2943) ;  /* 0x000000000f087348 */ /* 0x000fea0003c00000 */
[----:B------:R0:W1:Y:S02]  /*21fd0*/  SHFL.IDX P6, R14, R13, R12, R11 ;  /* 0x0000000c0d0e7389 */ /* 0x00006400000c000b */
[----:B01----:R-:W-:Y:S01]  /*21fe0*/  ENDCOLLECTIVE ;  /* 0x000000000000791b */ /* 0x003fe20003800000 */
.L_x_2943:
        /* <DEDUP_REMOVED lines=11> */
.L_x_2944:
[----:B------:R-:W-:Y:S02]  /*220a0*/  IMAD.MOV.U32 R13, RZ, RZ, R27 ;  /* 0x000000ffff0d7224 */ /* 0x000fe400078e001b */
[----:B------:R-:W-:Y:S02]  /*220b0*/  IMAD.MOV.U32 R12, RZ, RZ, 0x2 ;  /* 0x00000002ff0c7424 */ /* 0x000fe400078e00ff */
[----:B------:R-:W-:-:S07]  /*220c0*/  IMAD.MOV.U32 R2, RZ, RZ, R14 ;  /* 0x000000ffff027224 */ /* 0x000fce00078e000e */
[----:B------:R-:W-:Y:S05]  /*220d0*/  WARPSYNC.COLLECTIVE R15, `(.L_x_2945) ;  /* 0x000000000f087348 */ /* 0x000fea0003c00000 */
[----:B------:R0:W1:Y:S02]  /*220e0*/  SHFL.IDX P6, R14, R13, R12, R11 ;  /* 0x0000000c0d0e7389 */ /* 0x00006400000c000b */
[----:B01----:R-:W-:Y:S01]  /*220f0*/  ENDCOLLECTIVE ;  /* 0x000000000000791b */ /* 0x003fe20003800000 */
.L_x_2945:
        /* <DEDUP_REMOVED lines=11> */
.L_x_2946:
[----:B------:R-:W-:Y:S02]  /*221b0*/  IMAD.MOV.U32 R13, RZ, RZ, R27 ;  /* 0x000000ffff0d7224 */ /* 0x000fe400078e001b */
[----:B------:R-:W-:Y:S02]  /*221c0*/  IMAD.MOV.U32 R12, RZ, RZ, 0x3 ;  /* 0x00000003ff0c7424 */ /* 0x000fe400078e00ff */
[----:B------:R-:W-:-:S07]  /*221d0*/  IMAD.MOV.U32 R2, RZ, RZ, R14 ;  /* 0x000000ffff027224 */ /* 0x000fce00078e000e */
[----:B------:R-:W-:Y:S05]  /*221e0*/  WARPSYNC.COLLECTIVE R15, `(.L_x_2947) ;  /* 0x000000000f087348 */ /* 0x000fea0003c00000 */
[----:B------:R0:W1:Y:S02]  /*221f0*/  SHFL.IDX P6, R14, R13, R12, R11 ;  /* 0x0000000c0d0e7389 */ /* 0x00006400000c000b */
[----:B01----:R-:W-:Y:S01]  /*22200*/  ENDCOLLECTIVE ;  /* 0x000000000000791b */ /* 0x003fe20003800000 */
.L_x_2947:
        /* <DEDUP_REMOVED lines=11> */
.L_x_2948:
[----:B------:R-:W-:Y:S01]  /*222c0*/  IMAD.MOV.U32 R2, RZ, RZ, R14 ;  /* 0x000000ffff027224 */ /* 0x000fe200078e000e */
[----:B------:R-:W-:Y:S06]  /*222d0*/  BRA `(.L_x_2949) ;  /* 0xffffffb400f07947 */ /* 0x000fec000383ffff */
.L_x_2821:
[----:B---3--:R3:W4:Y:S02]  /*222e0*/  SYNCS.PHASECHK.TRANS64.TRYWAIT P0, [R6+URZ+0x28c60], R17 ;  /* 0x028c6011060075a7 */ /* 0x008724000800017f */
[----:B----4-:R-:W-:Y:S05]  /*222f0*/  @!P0 NANOSLEEP.SYNCS 0x989680 ;  /* 0x009896800000895d */ /* 0x010fea0003900000 */
[----:B------:R-:W4:Y:S02]  /*22300*/  @!P0 SYNCS.PHASECHK.TRANS64 P0, [R6+URZ+0x28c60], R17 ;  /* 0x028c6011060085a7 */ /* 0x000f24000800007f */
[----:B----4-:R-:W-:Y:S05]  /*22310*/  @!P0 BRA `(.L_x_2821) ;  /* 0xfffffffc00f08947 */ /* 0x010fea000383ffff */
[----:B------:R-:W-:Y:S05]  /*22320*/  BRA `(.L_x_2950) ;  /* 0xffffffb800407947 */ /* 0x000fea000383ffff */
.L_x_2822:
        /* <DEDUP_REMOVED lines=8> */
.L_x_2952:
[----:B------:R-:W-:Y:S05]  /*223b0*/  BSYNC B1 ;  /* 0x0000000000017941 */ /* 0x000fea0003800000 */
.L_x_2951:
        /* <DEDUP_REMOVED lines=13> */
.L_x_2953:
        /* <DEDUP_REMOVED lines=17> */
.L_x_2954:
        /* <DEDUP_REMOVED lines=16> */
.L_x_2955:
        /* <DEDUP_REMOVED lines=19> */
.L_x_2956:
        /* <DEDUP_REMOVED lines=14> */
.L_x_2957:
        /* <DEDUP_REMOVED lines=16> */
.L_x_2958:
        /* <DEDUP_REMOVED lines=14> */
.L_x_2959:
[----:B------:R-:W-:Y:S05]  /*22a90*/  BRA `(.L_x_2960) ;  /* 0xffffffb400ac7947 */ /* 0x000fea000383ffff */
.L_x_2830:
        /* <DEDUP_REMOVED lines=8> */
.L_x_2962:
[----:B------:R-:W-:Y:S05]  /*22b20*/  BSYNC B0 ;  /* 0x0000000000007941 */ /* 0x000fea0003800000 */
.L_x_2961:
        /* <DEDUP_REMOVED lines=9> */
.L_x_2963:
        /* <DEDUP_REMOVED lines=18> */
.L_x_2964:
[----:B------:R-:W-:Y:S01]  /*22ce0*/  IMAD.MOV.U32 R12, RZ, RZ, 0x2 ;  /* 0x00000002ff0c7424 */ /* 0x000fe200078e00ff */
[----:B------:R-:W-:-:S05]  /*22cf0*/  SEL R4, R14, RZ, P1 ;  /* 0x000000ff0e047207 */ /* 0x000fca0000800000 */
[----:B------:R-:W-:-:S04]  /*22d00*/  IMAD.IADD R4, R17, 0x1, R4 ;  /* 0x0000000111047824 */ /* 0x000fc800078e0204 */
[----:B------:R-:W-:-:S07]  /*22d10*/  IMAD.MOV.U32 R13, RZ, RZ, R4 ;  /* 0x000000ffff0d7224 */ /* 0x000fce00078e0004 */
[----:B------:R-:W-:Y:S05]  /*22d20*/  WARPSYNC.COLLECTIVE R15, `(.L_x_2965) ;  /* 0x000000000f087348 */ /* 0x000fea0003c00000 */
[----:B------:R0:W1:Y:S02]  /*22d30*/  SHFL.UP P6, R14, R13, R12, R11 ;  /* 0x0400000c0d0e7389 */ /* 0x00006400000c000b */
[----:B01----:R-:W-:Y:S01]  /*22d40*/  ENDCOLLECTIVE ;  /* 0x000000000000791b */ /* 0x003fe20003800000 */
.L_x_2965:
[----:B------:R-:W-:Y:S01]  /*22d50*/  IMAD.MOV.U32 R12, RZ, RZ, 0x4 ;  /* 0x00000004ff0c7424 */ /* 0x000fe200078e00ff */
[----:B------:R-:W-:-:S05]  /*22d60*/  SEL R3, R14, RZ, P2 ;  /* 0x000000ff0e037207 */ /* 0x000fca0001000000 */
[----:B------:R-:W-:-:S04]  /*22d70*/  IMAD.IADD R6, R4, 0x1, R3 ;  /* 0x0000000104067824 */ /* 0x000fc800078e0203 */
[----:B------:R-:W-:-:S07]  /*22d80*/  IMAD.MOV.U32 R13, RZ, RZ, R6 ;  /* 0x000000ffff0d7224 */ /* 0x000fce00078e0006 */
[----:B------:R-:W-:Y:S05]  /*22d90*/  WARPSYNC.COLLECTIVE R15, `(.L_x_2966) ;  /* 0x000000000f087348 */ /* 0x000fea0003c00000 */
[----:B------:R0:W1:Y:S02]  /*22da0*/  SHFL.UP P6, R14, R13, R12, R11 ;  /* 0x0400000c0d0e7389 */ /* 0x00006400000c000b */
[----:B01----:R-:W-:Y:S01]  /*22db0*/  ENDCOLLECTIVE ;  /* 0x000000000000791b */ /* 0x003fe20003800000 */
.L_x_2966:
[----:B------:R-:W-:Y:S01]  /*22dc0*/  IMAD.MOV.U32 R12, RZ, RZ, 0x8 ;  /* 0x00000008ff0c7424 */ /* 0x000fe200078e00ff */
[----:B------:R-:W-:-:S05]  /*22dd0*/  SEL R3, R14, RZ, P3 ;  /* 0x000000ff0e037207 */ /* 0x000fca0001800000 */
[----:B------:R-:W-:-:S04]  /*22de0*/  IMAD.IADD R2, R6, 0x1, R3 ;  /* 0x0000000106027824 */ /* 0x000fc800078e0203 */
[----:B------:R-:W-:-:S07]  /*22df0*/  IMAD.MOV.U32 R13, RZ, RZ, R2 ;  /* 0x000000ffff0d7224 */ /* 0x000fce00078e0002 */
[----:B------:R-:W-:Y:S05]  /*22e00*/  WARPSYNC.COLLECTIVE R15, `(.L_x_2967) ;  /* 0x000000000f087348 */ /* 0x000fea0003c00000 */
[----:B------:R0:W1:Y:S02]  /*22e10*/  SHFL.UP P6, R14, R13, R12, R11 ;  /* 0x0400000c0d0e7389 */ /* 0x00006400000c000b */
[----:B01----:R-:W-:Y:S01]  /*22e20*/  ENDCOLLECTIVE ;  /* 0x000000000000791b */ /* 0x003fe20003800000 */
.L_x_2967:
[----:B------:R-:W-:Y:S01]  /*22e30*/  IMAD.MOV.U32 R12, RZ, RZ, 0x10 ;  /* 0x00000010ff0c7424 */ /* 0x000fe200078e00ff */
[----:B------:R-:W-:-:S05]  /*22e40*/  SEL R3, R14, RZ, P4 ;  /* 0x000000ff0e037207 */ /* 0x000fca0002000000 */
[----:B------:R-:W-:-:S04]  /*22e50*/  IMAD.IADD R3, R2, 0x1, R3 ;  /* 0x0000000102037824 */ /* 0x000fc800078e0203 */
[----:B------:R-:W-:-:S07]  /*22e60*/  IMAD.MOV.U32 R13, RZ, RZ, R3 ;  /* 0x000000ffff0d7224 */ /* 0x000fce00078e0003 */
[----:B------:R-:W-:Y:S05]  /*22e70*/  WARPSYNC.COLLECTIVE R15, `(.L_x_2968) ;  /* 0x000000000f087348 */ /* 0x000fea0003c00000 */
[----:B------:R0:W1:Y:S02]  /*22e80*/  SHFL.UP P6, R14, R13, R12, R11 ;  /* 0x0400000c0d0e7389 */ /* 0x00006400000c000b */
[----:B01----:R-:W-:Y:S01]  /*22e90*/  ENDCOLLECTIVE ;  /* 0x000000000000791b */ /* 0x003fe20003800000 */
.L_x_2968:
        /* <DEDUP_REMOVED lines=8> */
.L_x_2969:
[----:B------:R-:W-:Y:S05]  /*22f20*/  BRA `(.L_x_2970) ;  /* 0xffffffb800407947 */ /* 0x000fea000383ffff */
.L_x_2835:
        /* <DEDUP_REMOVED lines=8> */
.L_x_2972:
[----:B------:R-:W-:Y:S05]  /*22fb0*/  BSYNC B0 ;  /* 0x0000000000007941 */ /* 0x000fea0003800000 */
.L_x_2971:
        /* <DEDUP_REMOVED lines=8> */
.L_x_2973:
[----:B------:R-:W-:Y:S01]  /*23040*/  IMAD.MOV.U32 R12, RZ, RZ, 0x4 ;  /* 0x00000004ff0c7424 */ /* 0x000fe200078e00ff */
[----:B------:R-:W-:-:S05]  /*23050*/  SEL R2, R14, RZ, P2 ;  /* 0x000000ff0e027207 */ /* 0x000fca0001000000 */
[----:B------:R-:W-:-:S04]  /*23060*/  IMAD.IADD R2, R13, 0x1, R2 ;  /* 0x000000010d027824 */ /* 0x000fc800078e0202 */
[----:B------:R-:W-:-:S07]  /*23070*/  IMAD.MOV.U32 R13, RZ, RZ, R2 ;  /* 0x000000ffff0d7224 */ /* 0x000fce00078e0002 */
[----:B------:R-:W-:Y:S05]  /*23080*/  WARPSYNC.COLLECTIVE R15, `(.L_x_2974) ;  /* 0x000000000f087348 */ /* 0x000fea0003c00000 */
[----:B------:R0:W1:Y:S02]  /*23090*/  SHFL.UP P6, R14, R13, R12, R11 ;  /* 0x0400000c0d0e7389 */ /* 0x00006400000c000b */
[----:B01----:R-:W-:Y:S01]  /*230a0*/  ENDCOLLECTIVE ;  /* 0x000000000000791b */ /* 0x003fe20003800000 */
.L_x_2974:
[----:B------:R-:W-:Y:S01]  /*230b0*/  IMAD.MOV.U32 R12, RZ, RZ, 0x8 ;  /* 0x00000008ff0c7424 */ /* 0x000fe200078e00ff */
[----:B------:R-:W-:-:S05]  /*230c0*/  SEL R3, R14, RZ, P3 ;  /* 0x000000ff0e037207 */ /* 0x000fca0001800000 */
[----:B------:R-:W-:-:S04]  /*230d0*/  IMAD.IADD R3, R2, 0x1, R3 ;  /* 0x0000000102037824 */ /* 0x000fc800078e0203 */
[----:B------:R-:W-:-:S07]  /*230e0*/  IMAD.MOV.U32 R13, RZ, RZ, R3 ;  /* 0x000000ffff0d7224 */ /* 0x000fce00078e0003 */
[----:B------:R-:W-:Y:S05]  /*230f0*/  WARPSYNC.COLLECTIVE R15, `(.L_x_2975) ;  /* 0x000000000f087348 */ /* 0x000fea0003c00000 */
[----:B------:R0:W1:Y:S02]  /*23100*/  SHFL.UP P6, R14, R13, R12, R11 ;  /* 0x0400000c0d0e7389 */ /* 0x00006400000c000b */
[----:B01----:R-:W-:Y:S01]  /*23110*/  ENDCOLLECTIVE ;  /* 0x000000000000791b */ /* 0x003fe20003800000 */
.L_x_2975:
[----:B------:R-:W-:Y:S01]  /*23120*/  IMAD.MOV.U32 R12, RZ, RZ, 0x10 ;  /* 0x00000010ff0c7424 */ /* 0x000fe200078e00ff */
[----:B------:R-:W-:-:S05]  /*23130*/  SEL R4, R14, RZ, P4 ;  /* 0x000000ff0e047207 */ /* 0x000fca0002000000 */
[----:B------:R-:W-:-:S04]  /*23140*/  IMAD.IADD R4, R3, 0x1, R4 ;  /* 0x0000000103047824 */ /* 0x000fc800078e0204 */
[----:B------:R-:W-:-:S07]  /*23150*/  IMAD.MOV.U32 R13, RZ, RZ, R4 ;  /* 0x000000ffff0d7224 */ /* 0x000fce00078e0004 */
[----:B------:R-:W-:Y:S05]  /*23160*/  WARPSYNC.COLLECTIVE R15, `(.L_x_2976) ;  /* 0x000000000f087348 */ /* 0x000fea0003c00000 */
[----:B------:R0:W1:Y:S02]  /*23170*/  SHFL.UP P6, R14, R13, R12, R11 ;  /* 0x0400000c0d0e7389 */ /* 0x00006400000c000b */
[----:B01----:R-:W-:Y:S01]  /*23180*/  ENDCOLLECTIVE ;  /* 0x000000000000791b */ /* 0x003fe20003800000 */
.L_x_2976:
        /* <DEDUP_REMOVED lines=8> */
.L_x_2977:
[----:B------:R-:W-:Y:S05]  /*23210*/  BRA `(.L_x_2978) ;  /* 0xffffffb800207947 */ /* 0x000fea000383ffff */
.L_x_2837:
[----:B------:R-:W-:Y:S01]  /*23220*/  BSSY B0, `(.L_x_2979) ;  /* 0x0000006000007945 */ /* 0x000fe20003800000 */
[----:B------:R-:W-:Y:S01]  /*23230*/  PLOP3.LUT P6, PT, P6, PT, PT, 0x8, 0x0 ;  /* 0x000000000000781c */ /* 0x000fe200037ce170 */
[----:B------:R-:W-:-:S12]  /*23240*/  IMAD.MOV.U32 R15, RZ, RZ, -0x1 ;  /* 0xffffffffff0f7424 */ /* 0x000fd800078e00ff */
[----:B01----:R-:W-:Y:S05]  /*23250*/  WARPSYNC.COLLECTIVE R15, `(.L_x_2980) ;  /* 0x000000000f087348 */ /* 0x003fea0003c00000 */
[----:B------:R-:W-:Y:S01]  /*23260*/  VOTE.ANY R14, PT, P6 ;  /* 0x00000000000e7806 */ /* 0x000fe200030e0100 */
[----:B01----:R-:W-:Y:S06]  /*23270*/  ENDCOLLECTIVE ;  /* 0x000000000000791b */ /* 0x003fec0003800000 */
.L_x_2980:
[----:B------:R-:W-:Y:S05]  /*23280*/  BSYNC B0 ;  /* 0x0000000000007941 */ /* 0x000fea0003800000 */
.L_x_2979:
        /* <DEDUP_REMOVED lines=9> */
.L_x_2981:
[----:B------:R-:W-:Y:S01]  /*23320*/  IMAD.MOV.U32 R17, RZ, RZ, R14 ;  /* 0x000000ffff117224 */ /* 0x000fe200078e000e */
[----:B------:R-:W-:Y:S06]  /*23330*/  BRA `(.L_x_2982) ;  /* 0xffffffb800107947 */ /* 0x000fec000383ffff */
.L_x_2839:
[----:B------:R-:W-:Y:S01]  /*23340*/  BSSY B0, `(.L_x_2983) ;  /* 0x0000007000007945 */ /* 0x000fe20003800000 */
[----:B------:R-:W-:Y:S02]  /*23350*/  IMAD.MOV.U32 R13, RZ, RZ, R3 ;  /* 0x000000ffff0d7224 */ /* 0x000fe400078e0003 */
[----:B------:R-:W-:Y:S02]  /*23360*/  IMAD.MOV.U32 R11, RZ, RZ, 0x1f ;  /* 0x0000001fff0b7424 */ /* 0x000fe400078e00ff */
[----:B------:R-:W-:-:S07]  /*23370*/  IMAD.MOV.U32 R15, RZ, RZ, -0x1 ;  /* 0xffffffffff0f7424 */ /* 0x000fce00078e00ff */
[----:B0123--:R-:W-:Y:S05]  /*23380*/  WARPSYNC.COLLECTIVE R15, `(.L_x_2984) ;  /* 0x000000000f087348 */ /* 0x00ffea0003c00000 */
[----:B------:R4:W0:Y:S02]  /*23390*/  SHFL.IDX P6, R14, R13, R12, R11 ;  /* 0x0000000c0d0e7389 */ /* 0x00082400000c000b */
[----:B01234-:R-:W-:Y:S01]  /*233a0*/  ENDCOLLECTIVE ;  /* 0x000000000000791b */ /* 0x01ffe20003800000 */
.L_x_2984:
[----:B------:R-:W-:Y:S05]  /*233b0*/  BSYNC B0 ;  /* 0x0000000000007941 */ /* 0x000fea0003800000 */
.L_x_2983:
[----:B------:R-:W-:Y:S05]  /*233c0*/  BRA `(.L_x_2838) ;  /* 0xffffffb800087947 */ /* 0x000fea000383ffff */
.L_x_2843:
[----:B0-----:R0:W1:Y:S02]  /*233d0*/  SYNCS.PHASECHK.TRANS64.TRYWAIT P0, [R4+URZ+0x28c20], R0 ;  /* 0x028c2000040075a7 */ /* 0x001064000800017f */
[----:B-1----:R-:W-:Y:S05]  /*233e0*/  @!P0 NANOSLEEP.SYNCS 0x989680 ;  /* 0x009896800000895d */ /* 0x002fea0003900000 */
[----:B------:R-:W1:Y:S02]  /*233f0*/  @!P0 SYNCS.PHASECHK.TRANS64 P0, [R4+URZ+0x28c20], R0 ;  /* 0x028c2000040085a7 */ /* 0x000e64000800007f */
[----:B-1----:R-:W-:Y:S05]  /*23400*/  @!P0 BRA `(.L_x_2843) ;  /* 0xfffffffc00f08947 */ /* 0x002fea000383ffff */
[----:B------:R-:W-:Y:S05]  /*23410*/  BRA `(.L_x_2985) ;  /* 0xffffffbc00807947 */ /* 0x000fea000383ffff */
.L_x_2844:
        /* <DEDUP_REMOVED lines=11> */
.L_x_2987:
[----:B------:R-:W-:Y:S05]  /*234d0*/  BSYNC B0 ;  /* 0x0000000000007941 */ /* 0x000fea0003800000 */
.L_x_2986:
[----:B------:R-:W-:Y:S05]  /*234e0*/  BRA `(.L_x_2988) ;  /* 0xffffffbc00687947 */ /* 0x000fea000383ffff */
.L_x_2845:
[----:B------:R-:W-:Y:S01]  /*234f0*/  BSSY B0, `(.L_x_2989) ;  /* 0x0000006000007945 */ /* 0x000fe20003800000 */
[----:B------:R-:W-:-:S07]  /*23500*/  IMAD.MOV.U32 R15, RZ, RZ, -0x1 ;  /* 0xffffffffff0f7424 */ /* 0x000fce00078e00ff */
[----:B0-234-:R-:W-:Y:S05]  /*23510*/  WARPSYNC.COLLECTIVE R15, `(.L_x_2990) ;  /* 0x000000000f0c7348 */ /* 0x01dfea0003c00000 */
[----:B------:R-:W-:Y:S02]  /*23520*/  ELECT P6, UR62, PT ;  /* 0x00000000003e782f */ /* 0x000fe400038c0000 */
[----:B------:R-:W-:Y:S01]  /*23530*/  MOV R14, UR62 ;  /* 0x0000003e000e7c02 */ /* 0x000fe20008000f00 */
[----:B0-234-:R-:W-:Y:S10]  /*23540*/  ENDCOLLECTIVE ;  /* 0x000000000000791b */ /* 0x01dff40003800000 */
.L_x_2990:
[----:B------:R-:W-:Y:S05]  /*23550*/  BSYNC B0 ;  /* 0x0000000000007941 */ /* 0x000fea0003800000 */
.L_x_2989:
[----:B------:R-:W-:Y:S05]  /*23560*/  BRA `(.L_x_2991) ;  /* 0xffffffbc005c7947 */ /* 0x000fea000383ffff */
.L_x_2847:
[----:B0-----:R0:W1:Y:S02]  /*23570*/  SYNCS.PHASECHK.TRANS64.TRYWAIT P1, [R5+URZ+0x28c40], R0 ;  /* 0x028c4000050075a7 */ /* 0x001064000802017f */
[----:B-1----:R-:W-:Y:S05]  /*23580*/  @!P1 NANOSLEEP.SYNCS 0x989680 ;  /* 0x009896800000995d */ /* 0x002fea0003900000 */
[----:B------:R-:W1:Y:S02]  /*23590*/  @!P1 SYNCS.PHASECHK.TRANS64 P1, [R5+URZ+0x28c40], R0 ;  /* 0x028c4000050095a7 */ /* 0x000e64000802007f */
[----:B-1----:R-:W-:Y:S05]  /*235a0*/  @!P1 BRA `(.L_x_2847) ;  /* 0xfffffffc00f09947 */ /* 0x002fea000383ffff */
[----:B------:R-:W-:Y:S05]  /*235b0*/  BRA `(.L_x_2992) ;  /* 0xffffffbc007c7947 */ /* 0x000fea000383ffff */
.L_x_2849:
[----:B-1----:R1:W0:Y:S02]  /*235c0*/  SYNCS.PHASECHK.TRANS64.TRYWAIT P1, [R25+URZ+0x28c40], R2 ;  /* 0x028c4002190075a7 */ /* 0x002224000802017f */
[----:B0-----:R-:W-:Y:S05]  /*235d0*/  @!P1 NANOSLEEP.SYNCS 0x989680 ;  /* 0x009896800000995d */ /* 0x001fea0003900000 */
[----:B------:R-:W0:Y:S02]  /*235e0*/  @!P1 SYNCS.PHASECHK.TRANS64 P1, [R25+URZ+0x28c40], R2 ;  /* 0x028c4002190095a7 */ /* 0x000e24000802007f */
[----:B0-----:R-:W-:Y:S05]  /*235f0*/  @!P1 BRA `(.L_x_2849) ;  /* 0xfffffffc00f09947 */ /* 0x001fea000383ffff */
[----:B------:R-:W-:Y:S05]  /*23600*/  BRA `(.L_x_2993) ;  /* 0xffffffbc00887947 */ /* 0x000fea000383ffff */
.L_x_2851:
[----:B------:R0:W0:Y:S02]  /*23610*/  SYNCS.PHASECHK.TRANS64.TRYWAIT P1, [R5+URZ+0x28c60], R0 ;  /* 0x028c6000050075a7 */ /* 0x000024000802017f */
[----:B0-----:R-:W-:Y:S05]  /*23620*/  @!P1 NANOSLEEP.SYNCS 0x989680 ;  /* 0x009896800000995d */ /* 0x001fea0003900000 */
[----:B------:R-:W0:Y:S02]  /*23630*/  @!P1 SYNCS.PHASECHK.TRANS64 P1, [R5+URZ+0x28c60], R0 ;  /* 0x028c6000050095a7 */ /* 0x000e24000802007f */
[----:B0-----:R-:W-:Y:S05]  /*23640*/  @!P1 BRA `(.L_x_2851) ;  /* 0xfffffffc00f09947 */ /* 0x001fea000383ffff */
[----:B------:R-:W-:Y:S05]  /*23650*/  BRA `(.L_x_2994) ;  /* 0xffffffbc00847947 */ /* 0x000fea000383ffff */
.L_x_2995:
        /* <DEDUP_REMOVED lines=10> */
.L_x_5642:


//--------------------- .text._ZN7cutlass13device_kernelIN5flash11enable_sm90INS1_16FlashAttnFwdSm90INS1_25CollectiveMainloopFwdSm90ILi2EN4cute5tupleIJNS5_1CILi1EEES8_S8_EEENS6_IJNS7_ILi64EEESA_SA_EEELi512ENS_10bfloat16_tEfNS_4arch4Sm90ELb0ELb1ELb0ELb1ELb1ELb0ELb1ELb0ELb0ELb1ELb0ELb0EEENS1_21CollectiveEpilogueFwdINS6_IJSA_NS7_ILi512EEESA_EEES9_SC_SE_Li256ELb1ELb1ELb0ELb0EEENS1_36VarlenDynamicPersistentTileSchedulerILi64ELi64ELi256ELi128ELb0ELb1ELb1ELb1ELb0ELb1EEEEEEEEEvNT_6ParamsE --------------------------
	.section	.text._ZN7cutlass13device_kernelIN5flash11enable_sm90INS1_16FlashAttnFwdSm90INS1_25CollectiveMainloopFwdSm90ILi2EN4cute5tupleIJNS5_1CILi1EEES8_S8_EEENS6_IJNS7_ILi64EEESA_SA_EEELi512ENS_10bfloat16_tEfNS_4arch4Sm90ELb0ELb1ELb0ELb1ELb1ELb0ELb1ELb0ELb0ELb1ELb0ELb0EEENS1_21CollectiveEpilogueFwdINS6_IJSA_NS7_ILi512EEESA_EEES9_SC_SE_Li256ELb1ELb1ELb0ELb0EEENS1_36VarlenDynamicPersistentTileSchedulerILi64ELi64ELi256ELi128ELb0ELb1ELb1ELb1ELb0ELb1EEEEEEEEEvNT_6ParamsE,"ax",@progbits
	.align	128
.text._ZN7cutlass13device_kernelIN5flash11enable_sm90INS1_16FlashAttnFwdSm90INS1_25CollectiveMainloopFwdSm90ILi2EN4cute5tupleIJNS5_1CILi1EEES8_S8_EEENS6_IJNS7_ILi64EEESA_SA_EEELi512ENS_10bfloat16_tEfNS_4arch4Sm90ELb0ELb1ELb0ELb1ELb1ELb0ELb1ELb0ELb0ELb1ELb0ELb0EEENS1_21CollectiveEpilogueFwdINS6_IJSA_NS7_ILi512EEESA_EEES9_SC_SE_Li256ELb1ELb1ELb0ELb0EEENS1_36VarlenDynamicPersistentTileSchedulerILi64ELi64ELi256ELi128ELb0ELb1ELb1ELb1ELb0ELb1EEEEEEEEEvNT_6ParamsE:
        .type           _ZN7cutlass13device_kernelIN5flash11enable_sm90INS1_16FlashAttnFwdSm90INS1_25CollectiveMainloopFwdSm90ILi2EN4cute5tupleIJNS5_1CILi1EEES8_S8_EEENS6_IJNS7_ILi64EEESA_SA_EEELi512ENS_10bfloat16_tEfNS_4arch4Sm90ELb0ELb1ELb0ELb1ELb1ELb0ELb1ELb0ELb0ELb1ELb0ELb0EEENS1_21CollectiveEpilogueFwdINS6_IJSA_NS7_ILi512EEESA_EEES9_SC_SE_Li256ELb1ELb1ELb0ELb0EEENS1_36VarlenDynamicPersistentTileSchedulerILi64ELi64ELi256ELi128ELb0ELb1ELb1ELb1ELb0ELb1EEEEEEEEEvNT_6ParamsE,@function
        .size           _ZN7cutlass13device_kernelIN5flash11enable_sm90INS1_16FlashAttnFwdSm90INS1_25CollectiveMainloopFwdSm90ILi2EN4cute5tupleIJNS5_1CILi1EEES8_S8_EEENS6_IJNS7_ILi64EEESA_SA_EEELi512ENS_10bfloat16_tEfNS_4arch4Sm90ELb0ELb1ELb0ELb1ELb1ELb0ELb1ELb0ELb0ELb1ELb0ELb0EEENS1_21CollectiveEpilogueFwdINS6_IJSA_NS7_ILi512EEESA_EEES9_SC_SE_Li256ELb1ELb1ELb0ELb0EEENS1_36VarlenDynamicPersistentTileSchedulerILi64ELi64ELi256ELi128ELb0ELb1ELb1ELb1ELb0ELb1EEEEEEEEEvNT_6ParamsE,(.L_x_5643 - _ZN7cutlass13device_kernelIN5flash11enable_sm90INS1_16FlashAttnFwdSm90INS1_25CollectiveMainloopFwdSm90ILi2EN4cute5tupleIJNS5_1CILi1EEES8_S8_EEENS6_IJNS7_ILi64EEESA_SA_EEELi512ENS_10bfloat16_tEfNS_4arch4Sm90ELb0ELb1ELb0ELb1ELb1ELb0ELb1ELb0ELb0ELb1ELb0ELb0EEENS1_21CollectiveEpilogueFwdINS6_IJSA_NS7_ILi512EEESA_EEES9_SC_SE_Li256ELb1ELb1ELb0ELb0EEENS1_36VarlenDynamicPersistentTileSchedulerILi64ELi64ELi256ELi128ELb0ELb1ELb1ELb1ELb0ELb1EEEEEEEEEvNT_6ParamsE)
        .other          _ZN7cutlass13device_kernelIN5flash11enable_sm90INS1_16FlashAttnFwdSm90INS1_25CollectiveMainloopFwdSm90ILi2EN4cute5tupleIJNS5_1CILi1EEES8_S8_EEENS6_IJNS7_ILi64EEESA_SA_EEELi512ENS_10bfloat16_tEfNS_4arch4Sm90ELb0ELb1ELb0ELb1ELb1ELb0ELb1ELb0ELb0ELb1ELb0ELb0EEENS1_21CollectiveEpilogueFwdINS6_IJSA_NS7_ILi512EEESA_EEES9_SC_SE_Li256ELb1ELb1ELb0ELb0EEENS1_36VarlenDynamicPersistentTileSchedulerILi64ELi64ELi256ELi128ELb0ELb1ELb1ELb1ELb0ELb1EEEEEEEEEvNT_6ParamsE,@"STO_CUDA_ENTRY STV_DEFAULT"
_ZN7cutlass13device_kernelIN5flash11enable_sm90INS1_16FlashAttnFwdSm90INS1_25CollectiveMainloopFwdSm90ILi2EN4cute5tupleIJNS5_1CILi1EEES8_S8_EEENS6_IJNS7_ILi64EEESA_SA_EEELi512ENS_10bfloat16_tEfNS_4arch4Sm90ELb0ELb1ELb0ELb1ELb1ELb0ELb1ELb0ELb0ELb1ELb0ELb0EEENS1_21CollectiveEpilogueFwdINS6_IJSA_NS7_ILi512EEESA_EEES9_SC_SE_Li256ELb1ELb1ELb0ELb0EEENS1_36VarlenDynamicPersistentTileSchedulerILi64ELi64ELi256ELi128ELb0ELb1ELb1ELb1ELb0ELb1EEEEEEEEEvNT_6ParamsE:
        /* <DEDUP_REMOVED lines=44> */
.L_x_2996:
        /* <DEDUP_REMOVED lines=22> */
.L_x_2997:
        /* <DEDUP_REMOVED lines=18> */
.L_x_2998:
        /* <DEDUP_REMOVED lines=22> */
.L_x_2999:
        /* <DEDUP_REMOVED lines=22> */
.L_x_3000:
[----:B------:R-:W-:Y:S01]  /*0800*/  IMAD.MOV.U32 R3, RZ, RZ, 0x1 ;  /* 0x00000001ff037424 */ /* 0x000fe200078e00ff */
[----:B------:R-:W-:Y:S01]  /*0810*/  ISETP.NE.AND P0, PT, R4, RZ, PT ;  /* 0x000000ff0400720c */ /* 0x000fe20003f05270 */
[----:B------:R-:W-:Y:S01]  /*0820*/  NOP ;  /* 0x0000000000007918 */ /* 0x000fe20000000000 */
[----:B------:R-:W-:Y:S02]  /*0830*/  ULDC.64 UR40, c[0x0][0x208] ;  /* 0x0000820000287ab9 */ /* 0x000fe40000000a00 */
[----:B------:R-:W-:-:S05]  /*0840*/  SEL R3, R3, 0x2, !P0 ;  /* 0x0000000203037807 */ /* 0x000fca0004000000 */
[----:B------:R0:W-:Y:S02]  /*0850*/  STL [R1], R3 ;  /* 0x0000000301007387 */ /* 0x0001e40000100800 */
[----:B01234-:R-:W-:Y:S06]  /*0860*/  BAR.SYNC.DEFER_BLOCKING 0x0 ;  /* 0x0000000000007b1d */ /* 0x01ffec0000010000 */
[----:B------:R-:W-:Y:S05]  /*0870*/  @!P0 BRA `(.L_x_3001) ;  /* 0x0000013000688947 */ /* 0x000fea0003800000 */
.L_x_3002:
        /* <DEDUP_REMOVED lines=18> */
[----:B------:R-:W2:Y:S01]  /*09a0*/  LDL.LU R18, [R1] ;  /* 0x0000000001127983 */ /* 0x000ea20000300800 */
[----:B------:R-:W-:Y:S01]  /*09b0*/  VIADD R208, R0, 0xffffff80 ;  /* 0xffffff8000d07836 */ /* 0x000fe20000000000 */
[----:B------:R-:W-:Y:S01]  /*09c0*/  UMOV UR36, URZ ;  /* 0x0000003f00247c82 */ /* 0x000fe20008000000 */
[----:B------:R-:W-:Y:S02]  /*09d0*/  IMAD.MOV.U32 R188, RZ, RZ, 0x40 ;  /* 0x00000040ffbc7424 */ /* 0x000fe400078e00ff */
[----:B------:R-:W-:Y:S01]  /*09e0*/  IMAD.MOV.U32 R202, RZ, RZ, RZ ;  /* 0x000000ffffca7224 */ /* 0x000fe200078e00ff */
[----:B------:R-:W-:-:S04]  /*09f0*/  SHF.R.S32.HI R3, RZ, 0x1f, R208 ;  /* 0x0000001fff037819 */ /* 0x000fc800000114d0 */
[CC--:B------:R-:W-:Y:S02]  /*0a00*/  LEA.HI R0, R3.reuse, R208.reuse, RZ, 0x4 ;  /* 0x000000d003007211 */ /* 0x0c0fe400078f20ff */
[-C--:B------:R-:W-:Y:S02]  /*0a10*/  LEA.HI R9, R3, R208.reuse, RZ, 0x2 ;  /* 0x000000d003097211 */ /* 0x080fe400078f10ff */
[----:B------:R-:W-:Y:S02]  /*0a20*/  SHF.R.S32.HI R5, RZ, 0x4, R0 ;  /* 0x00000004ff057819 */ /* 0x000fe40000011400 */
[----:B------:R-:W-:Y:S02]  /*0a30*/  LOP3.LUT R11, R9, 0xfffffffc, RZ, 0xc0, !PT ;  /* 0xfffffffc090b7812 */ /* 0x000fe400078ec0ff */
[----:B------:R-:W-:Y:S02]  /*0a40*/  LEA.HI R2, R0, R5, RZ, 0x1 ;  /* 0x0000000500027211 */ /* 0x000fe400078f08ff */
[----:B------:R-:W-:Y:S01]  /*0a50*/  LEA.HI R8, R3, R208, RZ, 0x7 ;  /* 0x000000d003087211 */ /* 0x000fe200078f38ff */
[----:B------:R-:W-:Y:S01]  /*0a60*/  IMAD.IADD R12, R208, 0x1, -R11 ;  /* 0x00000001d00c7824 */ /* 0x000fe200078e0a0b */
[----:B------:R-:W-:-:S02]  /*0a70*/  LOP3.LUT R4, R2, 0x1ffffffe, RZ, 0xc0, !PT ;  /* 0x1ffffffe02047812 */ /* 0x000fc400078ec0ff */
[----:B------:R-:W-:Y:S02]  /*0a80*/  LEA.HI R2, R3, R208, RZ, 0x5 ;  /* 0x000000d003027211 */ /* 0x000fe400078f28ff */
[----:B------:R-:W-:Y:S01]  /*0a90*/  LOP3.LUT R9, R8, 0xffffff80, RZ, 0xc0, !PT ;  /* 0xffffff8008097812 */ /* 0x000fe200078ec0ff */
[----:B------:R-:W-:Y:S01]  /*0aa0*/  IMAD.IADD R6, R5, 0x1, -R4 ;  /* 0x0000000105067824 */ /* 0x000fe200078e0a04 */
[----:B------:R-:W-:Y:S02]  /*0ab0*/  LOP3.LUT R5, R0, 0xfffffff0, RZ, 0xc0, !PT ;  /* 0xfffffff000057812 */ /* 0x000fe400078ec0ff */
[--C-:B------:R-:W-:Y:S01]  /*0ac0*/  SHF.R.S32.HI R4, RZ, 0x5, R2.reuse ;  /* 0x00000005ff047819 */ /* 0x100fe20000011402 */
[C---:B------:R-:W-:Y:S01]  /*0ad0*/  IMAD.IADD R9, R208.reuse, 0x1, -R9 ;  /* 0x00000001d0097824 */ /* 0x040fe200078e0a09 */
[----:B------:R-:W-:Y:S01]  /*0ae0*/  SHF.R.S32.HI R7, RZ, 0x1f, R2 ;  /* 0x0000001fff077819 */ /* 0x000fe20000011402 */
[----:B------:R-:W-:Y:S01]  /*0af0*/  IMAD.IADD R0, R208, 0x1, -R5 ;  /* 0x00000001d0007824 */ /* 0x000fe200078e0a05 */
[----:B------:R-:W-:Y:S01]  /*0b00*/  LEA.HI R11, R12, R12, RZ, 0x1 ;  /* 0x0000000c0c0b7211 */ /* 0x000fe200078f08ff */
[----:B------:R-:W-:Y:S01]  /*0b10*/  IMAD.SHL.U32 R6, R6, 0x8, RZ ;  /* 0x0000000806067824 */ /* 0x000fe200078e00ff */
[----:B------:R-:W-:-:S02]  /*0b20*/  LEA.HI R7, R7, R4, RZ, 0x2 ;  /* 0x0000000407077211 */ /* 0x000fc400078f10ff */
[----:B------:R-:W-:Y:S02]  /*0b30*/  SHF.R.S32.HI R5, RZ, 0x1f, R0 ;  /* 0x0000001fff057819 */ /* 0x000fe40000011400 */
[----:B------:R-:W-:Y:S02]  /*0b40*/  SHF.R.S32.HI R203, RZ, 0x7, R8 ;  /* 0x00000007ffcb7819 */ /* 0x000fe40000011408 */
[----:B------:R-:W-:Y:S02]  /*0b50*/  LEA.HI R10, R5, R0, RZ, 0x3 ;  /* 0x00000000050a7211 */ /* 0x000fe400078f18ff */
[----:B------:R-:W-:Y:S01]  /*0b60*/  LOP3.LUT R7, R7, 0x3ffffc, RZ, 0xc0, !PT ;  /* 0x003ffffc07077812 */ /* 0x000fe200078ec0ff */
[----:B------:R-:W-:Y:S01]  /*0b70*/  IMAD R16, R203, 0x100, R0 ;  /* 0x00000100cb107824 */ /* 0x000fe200078e0200 */
[----:B------:R-:W-:Y:S02]  /*0b80*/  LOP3.LUT R17, R11, 0x1ffffffe, RZ, 0xc0, !PT ;  /* 0x1ffffffe0b117812 */ /* 0x000fe400078ec0ff */
[----:B------:R-:W-:Y:S01]  /*0b90*/  LOP3.LUT R11, R10, 0xfffffff8, RZ, 0xc0, !PT ;  /* 0xfffffff80a0b7812 */ /* 0x000fe200078ec0ff */
[----:B------:R-:W-:Y:S01]  /*0ba0*/  IMAD.IADD R7, R4, 0x1, -R7 ;  /* 0x0000000104077824 */ /* 0x000fe200078e0a07 */
[----:B------:R-:W-:Y:S01]  /*0bb0*/  SHF.R.S32.HI R2, RZ, 0x1f, R9 ;  /* 0x0000001fff027819 */ /* 0x000fe20000011409 */
[----:B------:R-:W-:Y:S01]  /*0bc0*/  IMAD.IADD R17, R12, 0x1, -R17 ;  /* 0x000000010c117824 */ /* 0x000fe200078e0a11 */
[----:B------:R-:W-:Y:S01]  /*0bd0*/  LEA.HI R3, R3, R208, RZ, 0x3 ;  /* 0x000000d003037211 */ /* 0x000fe200078f18ff */
[----:B------:R-:W-:Y:S01]  /*0be0*/  IMAD.IADD R11, R0, 0x1, -R11 ;  /* 0x00000001000b7824 */ /* 0x000fe200078e0a0b */
[CC--:B------:R-:W-:Y:S01]  /*0bf0*/  LEA.HI R5, R2.reuse, R9.reuse, RZ, 0x2 ;  /* 0x0000000902057211 */ /* 0x0c0fe200078f10ff */
[----:B------:R-:W-:Y:S01]  /*0c00*/  IMAD R207, R7, 0x10, R16 ;  /* 0x0000001007cf7824 */ /* 0x000fe200078e0210 */
[----:B------:R-:W-:Y:S01]  /*0c10*/  LEA.HI R2, R2, R9, RZ, 0x5 ;  /* 0x0000000902027211 */ /* 0x000fe200078f28ff */
[----:B------:R-:W-:Y:S01]  /*0c20*/  IMAD.SHL.U32 R7, R11, 0x40, RZ ;  /* 0x000000400b077824 */ /* 0x000fe200078e00ff */
[----:B------:R-:W-:Y:S01]  /*0c30*/  LOP3.LUT R12, R5, 0x7ffffffc, RZ, 0xc0, !PT ;  /* 0x7ffffffc050c7812 */ /* 0x000fe200078ec0ff */
[----:B------:R-:W-:Y:S01]  /*0c40*/  IMAD.SHL.U32 R10, R10, 0x40, RZ ;  /* 0x000000400a0a7824 */ /* 0x000fe200078e00ff */
[----:B------:R-:W-:Y:S01]  /*0c50*/  SHF.R.S32.HI R0, RZ, 0x2, R5 ;  /* 0x00000002ff007819 */ /* 0x000fe20000011405 */
[----:B------:R-:W-:Y:S01]  /*0c60*/  IMAD.U32 R207, R207, 0x40, R6 ;  /* 0x00000040cfcf7824 */ /* 0x000fe200078e0006 */
[----:B------:R-:W-:Y:S01]  /*0c70*/  LOP3.LUT R7, R7, 0x1c0, RZ, 0xc0, !PT ;  /* 0x000001c007077812 */ /* 0x000fe200078ec0ff */
[----:B------:R-:W-:Y:S01]  /*0c80*/  IMAD.IADD R12, R9, 0x1, -R12 ;  /* 0x00000001090c7824 */ /* 0x000fe200078e0a0c */
[----:B------:R-:W-:-:S02]  /*0c90*/  LOP3.LUT R9, R10, 0x7ffffe00, RZ, 0xc0, !PT ;  /* 0x7ffffe000a097812 */ /* 0x000fc400078ec0ff */
[----:B------:R-:W-:Y:S01]  /*0ca0*/  LOP3.LUT R6, R7, 0x8, R6, 0xf8, !PT ;  /* 0x0000000807067812 */ /* 0x000fe200078ef806 */
[----:B------:R-:W-:Y:S01]  /*0cb0*/  IMAD.SHL.U32 R19, R12, 0x2, RZ ;  /* 0x000000020c137824 */ /* 0x000fe200078e00ff */
[----:B------:R-:W-:Y:S01]  /*0cc0*/  SHF.R.U32.HI R7, RZ, 0x3, R7 ;  /* 0x00000003ff077819 */ /* 0x000fe20000011607 */
[----:B------:R-:W-:Y:S01]  /*0cd0*/  IMAD R9, R4, 0x400, R9 ;  /* 0x0000040004097824 */ /* 0x000fe200078e0209 */
[----:B------:R-:W-:Y:S02]  /*0ce0*/  SHF.R.S32.HI R5, RZ, 0x1f, R5 ;  /* 0x0000001fff057819 */ /* 0x000fe40000011405 */
[----:B------:R-:W-:Y:S01]  /*0cf0*/  LOP3.LUT R6, R6, R7, RZ, 0x3c, !PT ;  /* 0x0000000706067212 */ /* 0x000fe200078e3cff */
[----:B------:R-:W-:Y:S01]  /*0d00*/  IMAD.MOV.U32 R7, RZ, RZ, R15 ;  /* 0x000000ffff077224 */ /* 0x000fe200078e000f */
[----:B------:R-:W-:Y:S02]  /*0d10*/  R2P PR, R11, 0x6 ;  /* 0x000000060b007804 */ /* 0x000fe40000000000 */
[----:B------:R-:W-:Y:S01]  /*0d20*/  LOP3.LUT R11, R3, 0xfffffff8, RZ, 0xc0, !PT ;  /* 0xfffffff8030b7812 */ /* 0x000fe200078ec0ff */
[----:B------:R-:W-:Y:S01]  /*0d30*/  IMAD.IADD R9, R9, 0x1, R6 ;  /* 0x0000000109097824 */ /* 0x000fe200078e0206 */
[----:B------:R-:W-:Y:S01]  /*0d40*/  LEA.HI R5, R5, R0, RZ, 0x3 ;  /* 0x0000000005057211 */ /* 0x000fe200078f18ff */
[----:B------:R-:W-:Y:S01]  /*0d50*/  IMAD.MOV.U32 R6, RZ, RZ, R14 ;  /* 0x000000ffff067224 */ /* 0x000fe200078e000e */
[----:B------:R-:W-:Y:S01]  /*0d60*/  LEA.HI R8, R8, R203, RZ, 0x1 ;  /* 0x000000cb08087211 */ /* 0x000fe200078f08ff */
[----:B------:R-:W-:Y:S01]  /*0d70*/  IMAD.IADD R200, R208, 0x1, -R11 ;  /* 0x00000001d0c87824 */ /* 0x000fe200078e0a0b */
[----:B------:R-:W-:-:S02]  /*0d80*/  LOP3.LUT R5, R5, 0xfffffff8, RZ, 0xc0, !PT ;  /* 0xfffffff805057812 */ /* 0x000fc400078ec0ff */
[----:B------:R-:W-:Y:S01]  /*0d90*/  LEA R186, R9, UR38, 0x1 ;  /* 0x0000002609ba7c11 */ /* 0x000fe2000f8e08ff */
[----:B------:R-:W-:Y:S01]  /*0da0*/  IMAD.SHL.U32 R190, R200, 0x8, RZ ;  /* 0x00000008c8be7824 */ /* 0x000fe200078e00ff */
[----:B------:R-:W-:Y:S01]  /*0db0*/  SHF.R.S32.HI R2, RZ, 0x5, R2 ;  /* 0x00000005ff027819 */ /* 0x000fe20000011402 */
[----:B------:R-:W-:Y:S01]  /*0dc0*/  IMAD.IADD R5, R0, 0x1, -R5 ;  /* 0x0000000100057824 */ /* 0x000fe200078e0a05 */
[----:B------:R-:W-:Y:S01]  /*0dd0*/  LOP3.LUT R8, R8, 0xfffffe, RZ, 0xc0, !PT ;  /* 0x00fffffe08087812 */ /* 0x000fe200078ec0ff */
[----:B------:R-:W-:Y:S01]  /*0de0*/  VIADD R189, R186, 0x36400 ;  /* 0x00036400babd7836 */ /* 0x000fe20000000000 */
[----:B------:R-:W-:Y:S01]  /*0df0*/  SEL R188, R188, 0xffffffc0, !P2 ;  /* 0xffffffc0bcbc7807 */ /* 0x000fe20005000000 */
[C---:B------:R-:W-:Y:S01]  /*0e00*/  VIADD R199, R190.reuse, 0x40 ;  /* 0x00000040bec77836 */ /* 0x040fe20000000000 */
[----:B------:R-:W-:Y:S01]  /*0e10*/  SHF.R.S32.HI R201, RZ, 0x3, R3 ;  /* 0x00000003ffc97819 */ /* 0x000fe20000011403 */
[C---:B------:R-:W-:Y:S02]  /*0e20*/  VIADD R198, R190.reuse, 0x80 ;  /* 0x00000080bec67836 */ /* 0x040fe40000000000 */
        /* <DEDUP_REMOVED lines=14> */
[----:B------:R-:W-:-:S02]  /*0f10*/  IMAD.IADD R8, R203, 0x1, -R8 ;  /* 0x00000001cb087824 */ /* 0x000fc400078e0a08 */
[C---:B------:R-:W-:Y:S02]  /*0f20*/  @P1 VIADD R187, R189.reuse, 0xffffffe0 ;  /* 0xffffffe0bdbb1836 */ /* 0x040fe40000000000 */
[----:B------:R-:W-:Y:S02]  /*0f30*/  IMAD.IADD R189, R189, 0x1, R188 ;  /* 0x00000001bdbd7824 */ /* 0x000fe400078e02bc */
[----:B------:R-:W-:Y:S02]  /*0f40*/  IMAD.MOV.U32 R5, RZ, RZ, R13 ;  /* 0x000000ffff057224 */ /* 0x000fe400078e000d */
[----:B------:R-:W-:Y:S02]  /*0f50*/  IMAD.MOV.U32 R2, RZ, RZ, RZ ;  /* 0x000000ffff027224 */ /* 0x000fe400078e00ff */
[----:B------:R-:W-:Y:S02]  /*0f60*/  IMAD.SHL.U32 R185, R8, 0x100, RZ ;  /* 0x0000010008b97824 */ /* 0x000fe400078e00ff */
[----:B------:R-:W-:-:S02]  /*0f70*/  IMAD R191, R17, 0x8, R22 ;  /* 0x0000000811bf7824 */ /* 0x000fc400078e0216 */
[----:B------:R-:W-:Y:S01]  /*0f80*/  IMAD.IADD R188, R188, 0x1, R187 ;  /* 0x00000001bcbc7824 */ /* 0x000fe200078e02bb */
[----:B--2---:R-:W-:-:S07]  /*0f90*/  LOP3.LUT R23, R18, 0x1, RZ, 0xfc, !PT ;  /* 0x0000000112177812 */ /* 0x004fce00078efcff */
.L_x_3115:
[----:B0-23--:R-:W0:Y:S01]  /*0fa0*/  LDC.64 R8, c[0x0][0xb20] ;  /* 0x0002c800ff087b82 */ /* 0x00de220000000a00 */
[----:B------:R-:W-:Y:S01]  /*0fb0*/  IMAD.MOV.U32 R0, RZ, RZ, RZ ;  /* 0x000000ffff007224 */ /* 0x000fe200078e00ff */
[----:B------:R-:W-:Y:S01]  /*0fc0*/  ULDC.64 UR4, c[0x0][0x418] ;  /* 0x0001060000047ab9 */ /* 0x000fe20000000a00 */
[----:B------:R-:W-:-:S05]  /*0fd0*/  ULDC.64 UR6, c[0x0][0xb18] ;  /* 0x0002c60000067ab9 */ /* 0x000fca0000000a00 */
[----:B-1--4-:R-:W1:Y:S01]  /*0fe0*/  LDC.64 R10, c[0x0][0xb10] ;  /* 0x0002c400ff0a7b82 */ /* 0x012e620000000a00 */
[----:B0-----:R-:W-:-:S04]  /*0ff0*/  ISETP.NE.U32.AND P0, PT, R8, RZ, PT ;  /* 0x000000ff0800720c */ /* 0x001fc80003f05070 */
[----:B------:R-:W-:Y:S02]  /*1000*/  ISETP.NE.AND.EX P0, PT, R9, RZ, PT, P0 ;  /* 0x000000ff0900720c */ /* 0x000fe40003f05300 */
[----:B-1----:R-:W-:-:S04]  /*1010*/  ISETP.NE.U32.AND P1, PT, R10, RZ, PT ;  /* 0x000000ff0a00720c */ /* 0x002fc80003f25070 */
[----:B------:R-:W-:-:S07]  /*1020*/  ISETP.NE.AND.EX P1, PT, R11, RZ, PT, P1 ;  /* 0x000000ff0b00720c */ /* 0x000fce0003f25310 */
[----:B------:R-:W0:Y:S08]  /*1030*/  @P0 LDC.64 R8, c[0x0][0xb20] ;  /* 0x0002c800ff080b82 */ /* 0x000e300000000a00 */
[----:B------:R-:W1:Y:S01]  /*1040*/  @P1 LDC.64 R10, c[0x0][0xb10] ;  /* 0x0002c400ff0a1b82 */ /* 0x000e620000000a00 */
[----:B0-----:R-:W-:-:S05]  /*1050*/  @P0 IMAD.WIDE R8, R7, 0x4, R8 ;  /* 0x0000000407080825 */ /* 0x001fca00078e0208 */
[----:B------:R0:W5:Y:S01]  /*1060*/  @P0 LDG.E R0, desc[UR40][R8.64] ;  /* 0x0000002808000981 */ /* 0x000162000c1e1900 */
[----:B-1----:R-:W-:-:S05]  /*1070*/  @P1 IMAD.WIDE R10, R7, 0x4, R10 ;  /* 0x00000004070a1825 */ /* 0x002fca00078e020a */
[----:B------:R0:W5:Y:S01]  /*1080*/  @P1 LDG.E R18, desc[UR40][R10.64] ;  /* 0x000000280a121981 */ /* 0x000162000c1e1900 */
[----:B------:R-:W-:Y:S01]  /*1090*/  UISETP.NE.U32.AND UP0, UPT, UR4, URZ, UPT ;  /* 0x0000003f0400728c */ /* 0x000fe2000bf05070 */
[----:B------:R-:W-:Y:S01]  /*10a0*/  ISETP.NE.U32.AND P2, PT, RZ, UR6, PT ;  /* 0x00000006ff007c0c */ /* 0x000fe2000bf45070 */
[----:B------:R-:W-:Y:S01]  /*10b0*/  IMAD.MOV.U32 R193, RZ, RZ, R6 ;  /* 0x000000ffffc17224 */ /* 0x000fe200078e0006 */
[----:B------:R-:W-:Y:S01]  /*10c0*/  ULDC UR4, c[0x0][0x424] ;  /* 0x0001090000047ab9 */ /* 0x000fe20000000800 */
[----:B------:R-:W-:Y:S01]  /*10d0*/  UISETP.NE.AND.EX UP0, UPT, UR5, URZ, UPT, UP0 ;  /* 0x0000003f0500728c */ /* 0x000fe2000bf05300 */
[----:B------:R-:W-:Y:S02]  /*10e0*/  ISETP.NE.AND.EX P2, PT, RZ, UR7, PT, P2 ;  /* 0x00000007ff007c0c */ /* 0x000fe4000bf45320 */
[----:B------:R-:W-:Y:S01]  /*10f0*/  ULDC UR5, c[0x0][0x2f0] ;  /* 0x0000bc0000057ab9 */ /* 0x000fe20000000800 */
[----:B------:R-:W-:-:S04]  /*1100*/  USEL UR4, UR4, 0x1, UP0 ;  /* 0x0000000104047887 */ /* 0x000fc80008000000 */
[----:B------:R-:W-:Y:S01]  /*1110*/  UIMAD UR4, UR4, UR5, URZ ;  /* 0x00000005040472a4 */ /* 0x000fe2000f8e023f */
[----:B0-----:R-:W-:Y:S11]  /*1120*/  @P1 BRA `(.L_x_3003) ;  /* 0x0000000000281947 */ /* 0x001ff60003800000 */
[----:B------:R-:W-:Y:S01]  /*1130*/  ULDC.64 UR6, c[0x0][0xaf8] ;  /* 0x0002be0000067ab9 */ /* 0x000fe20000000a00 */
[----:B-----5:R-:W0:Y:S01]  /*1140*/  LDC R18, c[0x0][0x288] ;  /* 0x0000a200ff127b82 */ /* 0x020e220000000800 */
[----:B------:R-:W-:-:S04]  /*1150*/  ISETP.NE.U32.AND P0, PT, RZ, UR6, PT ;  /* 0x00000006ff007c0c */ /* 0x000fc8000bf05070 */
[----:B------:R-:W-:-:S13]  /*1160*/  ISETP.NE.AND.EX P0, PT, RZ, UR7, PT, P0 ;  /* 0x00000007ff007c0c */ /* 0x000fda000bf05300 */
[----:B------:R-:W-:Y:S05]  /*1170*/  @!P0 BRA `(.L_x_3003) ;  /* 0x0000000000148947 */ /* 0x000fea0003800000 */
[----:B------:R-:W1:Y:S02]  /*1180*/  LDC.64 R8, c[0x0][0xaf8] ;  /* 0x0002be00ff087b82 */ /* 0x000e640000000a00 */
[----:B-1----:R-:W-:-:S05]  /*1190*/  IMAD.WIDE R8, R7, 0x4, R8 ;  /* 0x0000000407087825 */ /* 0x002fca00078e0208 */
[----:B0-----:R-:W2:Y:S04]  /*11a0*/  LDG.E R18, desc[UR40][R8.64] ;  /* 0x0000002808127981 */ /* 0x001ea8000c1e1900 */
[----:B------:R-:W2:Y:S02]  /*11b0*/  LDG.E R3, desc[UR40][R8.64+0x4] ;  /* 0x0000042808037981 */ /* 0x000ea4000c1e1900 */
[----:B--2---:R-:W-:-:S07]  /*11c0*/  IMAD.IADD R18, R3, 0x1, -R18 ;  /* 0x0000000103127824 */ /* 0x004fce00078e0a12 */
.L_x_3003:
[----:B------:R-:W-:Y:S02]  /*11d0*/  IMAD.U32 R17, RZ, RZ, UR4 ;  /* 0x00000004ff117e24 */ /* 0x000fe4000f8e00ff */
[----:B------:R-:W-:Y:S01]  /*11e0*/  IMAD.MOV.U32 R194, RZ, RZ, R7 ;  /* 0x000000ffffc27224 */ /* 0x000fe200078e0007 */
[----:B------:R-:W-:Y:S06]  /*11f0*/  @!P2 BRA `(.L_x_3004) ;  /* 0x000000000010a947 */ /* 0x000fec0003800000 */
[----:B------:R-:W1:Y:S02]  /*1200*/  LDC.64 R8, c[0x0][0xb18] ;  /* 0x0002c600ff087b82 */ /* 0x000e640000000a00 */
[----:B-1----:R-:W-:-:S05]  /*1210*/  IMAD.WIDE R6, R7, 0x4, R8 ;  /* 0x0000000407067825 */ /* 0x002fca00078e0208 */
[----:B------:R1:W5:Y:S01]  /*1220*/  LDG.E R17, desc[UR40][R6.64] ;  /* 0x0000002806117981 */ /* 0x000362000c1e1900 */
[----:B------:R-:W-:Y:S05]  /*1230*/  BRA `(.L_x_3005) ;  /* 0x0000000000247947 */ /* 0x000fea0003800000 */
.L_x_3004:
[----:B------:R-:W-:Y:S02]  /*1240*/  ULDC.64 UR4, c[0x0][0xb00] ;  /* 0x0002c00000047ab9 */ /* 0x000fe40000000a00 */
[----:B------:R-:W-:-:S04]  /*1250*/  ISETP.NE.U32.AND P0, PT, RZ, UR4, PT ;  /* 0x00000004ff007c0c */ /* 0x000fc8000bf05070 */
[----:B------:R-:W-:-:S13]  /*1260*/  ISETP.NE.AND.EX P0, PT, RZ, UR5, PT, P0 ;  /* 0x00000005ff007c0c */ /* 0x000fda000bf05300 */
[----:B------:R-:W-:Y:S05]  /*1270*/  @!P0 BRA `(.L_x_3005) ;  /* 0x0000000000148947 */ /* 0x000fea0003800000 */
[----:B------:R-:W1:Y:S02]  /*1280*/  LDC.64 R8, c[0x0][0xb00] ;  /* 0x0002c000ff087b82 */ /* 0x000e640000000a00 */
[----:B-1----:R-:W-:-:S05]  /*1290*/  IMAD.WIDE R6, R7, 0x4, R8 ;  /* 0x0000000407067825 */ /* 0x002fca00078e0208 */
[----:B------:R-:W2:Y:S04]  /*12a0*/  LDG.E R17, desc[UR40][R6.64] ;  /* 0x0000002806117981 */ /* 0x000ea8000c1e1900 */
[----:B------:R-:W2:Y:S02]  /*12b0*/  LDG.E R4, desc[UR40][R6.64+0x4] ;  /* 0x0000042806047981 */ /* 0x000ea4000c1e1900 */
[----:B--2---:R-:W-:-:S07]  /*12c0*/  IMAD.IADD R17, R4, 0x1, -R17 ;  /* 0x0000000104117824 */ /* 0x004fce00078e0a11 */
.L_x_3005:
[----:B------:R-:W2:Y:S01]  /*12d0*/  LDL R4, [R1+0x8] ;  /* 0x0000080001047983 */ /* 0x000ea20000100800 */
[----:B-----5:R-:W-:Y:S02]  /*12e0*/  IMAD.IADD R17, R17, 0x1, -R0 ;  /* 0x0000000111117824 */ /* 0x020fe400078e0a00 */
[----:B------:R-:W-:Y:S02]  /*12f0*/  IMAD.SHL.U32 R184, R5, 0x40, RZ ;  /* 0x0000004005b87824 */ /* 0x000fe400078e00ff */
[----:B------:R-:W-:-:S05]  /*1300*/  VIADD R0, R17, 0x3f ;  /* 0x0000003f11007836 */ /* 0x000fca0000000000 */
[----:B------:R-:W-:-:S04]  /*1310*/  SHF.R.S32.HI R3, RZ, 0x1f, R0 ;  /* 0x0000001fff037819 */ /* 0x000fc80000011400 */
[----:B------:R-:W-:-:S04]  /*1320*/  LEA.HI R3, R3, R0, RZ, 0x6 ;  /* 0x0000000003037211 */ /* 0x000fc800078f30ff */
[----:B------:R-:W-:Y:S02]  /*1330*/  SHF.R.S32.HI R168, RZ, 0x6, R3 ;  /* 0x00000006ffa87819 */ /* 0x000fe40000011403 */
[----:B--2---:R-:W-:-:S13]  /*1340*/  ISETP.NE.AND P0, PT, R4, 0x1, PT ;  /* 0x000000010400780c */ /* 0x004fda0003f05270 */
[----:B------:R-:W-:Y:S05]  /*1350*/  @!P0 BRA `(.L_x_3006) ;  /* 0x0000001c00e08947 */ /* 0x000fea0003800000 */
[----:B------:R-:W2:Y:S01]  /*1360*/  LDC R0, c[0x0][0x448] ;  /* 0x00011200ff007b82 */ /* 0x000ea20000000800 */
[----:B0-----:R-:W-:-:S07]  /*1370*/  IADD3 R5, R17, 0x1, -R18 ;  /* 0x0000000111057810 */ /* 0x001fce0007ffe812 */
[----:B-1----:R-:W0:Y:S01]  /*1380*/  LDC.64 R6, c[0x0][0xad8] ;  /* 0x0002b600ff067b82 */ /* 0x002e220000000a00 */
[----:B--2---:R-:W-:Y:S01]  /*1390*/  ISETP.NE.AND P1, PT, R0, 0x1, PT ;  /* 0x000000010000780c */ /* 0x004fe20003f25270 */
[----:B------:R-:W-:Y:S01]  /*13a0*/  VIADD R0, R184, 0x3f ;  /* 0x0000003fb8007836 */ /* 0x000fe20000000000 */
[----:B0-----:R-:W-:-:S11]  /*13b0*/  ISETP.GE.AND P2, PT, R7, 0x1, PT ;  /* 0x000000010700780c */ /* 0x001fd60003f46270 */
[----:B------:R-:W0:Y:S08]  /*13c0*/  @P1 LDC R3, c[0x0][0x44c] ;  /* 0x00011300ff031b82 */ /* 0x000e300000000800 */
[----:B------:R-:W1:Y:S01]  /*13d0*/  @P1 LDC R4, c[0x0][0x450] ;  /* 0x00011400ff041b82 */ /* 0x000e620000000800 */
        /* <DEDUP_REMOVED lines=15> */
.L_x_3008:
[----:B------:R-:W-:-:S13]  /*14d0*/  ISETP.NE.AND P0, PT, R7, 0x1, PT ;  /* 0x000000010700780c */ /* 0x000fda0003f05270 */
[----:B------:R-:W0:Y:S02]  /*14e0*/  @P0 LDC.64 R4, c[0x0][0xae0] ;  /* 0x0002b800ff040b82 */ /* 0x000e240000000a00 */
[----:B0-----:R-:W-:-:S05]  /*14f0*/  @P0 IMAD.HI.U32 R4, R3, R4, RZ ;  /* 0x0000000403040227 */ /* 0x001fca00078e00ff */
[----:B------:R-:W-:-:S07]  /*1500*/  @P0 SHF.R.U32.HI R3, RZ, R5, R4 ;  /* 0x00000005ff030219 */ /* 0x000fce0000011604 */
.L_x_3009:
[----:B------:R-:W-:-:S05]  /*1510*/  IMAD R3, R3, R7, R7 ;  /* 0x0000000703037224 */ /* 0x000fca00078e0207 */
[----:B------:R-:W-:-:S07]  /*1520*/  VIMNMX R0, R0, R3, PT ;  /* 0x0000000300007248 */ /* 0x000fce0003fe0100 */
.L_x_3007:
[----:B------:R-:W0:Y:S01]  /*1530*/  @P1 LDC R5, c[0x0][0x44c] ;  /* 0x00011300ff051b82 */ /* 0x000e220000000800 */
[----:B------:R-:W-:Y:S01]  /*1540*/  VIADD R0, R0, 0x3f ;  /* 0x0000003f00007836 */ /* 0x000fe20000000000 */
[----:B------:R-:W-:Y:S01]  /*1550*/  ULDC UR4, c[0x0][0xad4] ;  /* 0x0002b50000047ab9 */ /* 0x000fe20000000800 */
[----:B------:R-:W-:-:S03]  /*1560*/  IMAD.MOV.U32 R4, RZ, RZ, R184 ;  /* 0x000000ffff047224 */ /* 0x000fc600078e00b8 */
[----:B------:R-:W-:Y:S02]  /*1570*/  SHF.R.S32.HI R3, RZ, 0x1f, R0 ;  /* 0x0000001fff037819 */ /* 0x000fe40000011400 */
[----:B------:R-:W1:Y:S02]  /*1580*/  @P1 LDC R6, c[0x0][0x450] ;  /* 0x00011400ff061b82 */ /* 0x000e640000000800 */
[----:B------:R-:W-:-:S04]  /*1590*/  LEA.HI R3, R3, R0, RZ, 0x6 ;  /* 0x0000000003037211 */ /* 0x000fc800078f30ff */
[----:B------:R-:W-:Y:S01]  /*15a0*/  SHF.R.S32.HI R3, RZ, 0x6, R3 ;  /* 0x00000006ff037819 */ /* 0x000fe20000011403 */
[----:B0-----:R-:W-:-:S05]  /*15b0*/  @P1 IMAD.HI.U32 R5, R184, R5, RZ ;  /* 0x00000005b8051227 */ /* 0x001fca00078e00ff */
[----:B-1----:R-:W-:-:S04]  /*15c0*/  @P1 SHF.R.U32.HI R4, RZ, R6, R5 ;  /* 0x00000006ff041219 */ /* 0x002fc80000011605 */
[----:B------:R-:W-:Y:S02]  /*15d0*/  IADD3 R17, R4, R17, -R18 ;  /* 0x0000001104117210 */ /* 0x000fe40007ffe812 */
        /* <DEDUP_REMOVED lines=12> */
.L_x_3011:
[----:B------:R-:W-:-:S13]  /*16a0*/  ISETP.NE.AND P0, PT, R7, 0x1, PT ;  /* 0x000000010700780c */ /* 0x000fda0003f05270 */
[----:B------:R-:W0:Y:S02]  /*16b0*/  @P0 LDC.64 R8, c[0x0][0xae0] ;  /* 0x0002b800ff080b82 */ /* 0x000e240000000a00 */
[----:B0-----:R-:W-:-:S05]  /*16c0*/  @P0 IMAD.HI.U32 R6, R17, R8, RZ ;  /* 0x0000000811060227 */ /* 0x001fca00078e00ff */
[----:B------:R-:W-:-:S07]  /*16d0*/  @P0 SHF.R.U32.HI R17, RZ, R9, R6 ;  /* 0x00000009ff110219 */ /* 0x000fce0000011606 */
.L_x_3012:
[----:B------:R-:W-:-:S05]  /*16e0*/  IMAD R17, R17, R7, RZ ;  /* 0x0000000711117224 */ /* 0x000fca00078e02ff */
[----:B------:R-:W-:-:S07]  /*16f0*/  VIMNMX R0, R0, R17, !PT ;  /* 0x0000001100007248 */ /* 0x000fce0007fe0100 */
.L_x_3010:
        /* <DEDUP_REMOVED lines=70> */
[----:B------:R-:W-:Y:S01]  /*1b60*/  CS2R R176, SRZ ;  /* 0x0000000000b07805 */ /* 0x000fe2000001ff00 */
[----:B------:R-:W-:Y:S01]  /*1b70*/  IMAD.MOV.U32 R27, RZ, RZ, RZ ;  /* 0x000000ffff1b7224 */ /* 0x000fe200078e00ff */
[----:B------:R-:W-:Y:S01]  /*1b80*/  CS2R R8, SRZ ;  /* 0x0000000000087805 */ /* 0x000fe2000001ff00 */
        /* <DEDUP_REMOVED lines=50> */
.L_x_3014:
[----:B------:R-:W-:Y:S01]  /*1eb0*/  ULEA UR6, UR36, UR38, 0x3 ;  /* 0x0000002624067291 */ /* 0x000fe2000f8e183f */
[----:B------:R-:W-:-:S03]  /*1ec0*/  VIADD R3, R4, 0xfffffffe ;  /* 0xfffffffe04037836 */ /* 0x000fc60000000000 */
[----:B------:R-:W-:Y:S02]  /*1ed0*/  UIADD3 UR6, UR6, 0x38860, URZ ;  /* 0x0003886006067890 */ /* 0x000fe4000fffe03f */
[----:B------:R-:W-:Y:S02]  /*1ee0*/  ISETP.GE.AND P0, PT, R3, R0, PT ;  /* 0x000000000300720c */ /* 0x000fe40003f06270 */
[----:B------:R-:W-:-:S09]  /*1ef0*/  UPRMT UR6, UR39, 0x654, UR6 ;  /* 0x0000065427067896 */ /* 0x000fd20008000006 */
[----:B------:R-:W-:Y:S02]  /*1f00*/  SYNCS.ARRIVE.TRANS64.RED.A1T0 RZ, [UR6], RZ ;  /* 0x000000ffffff79a7 */ /* 0x000fe40008100406 */
[----:B------:R-:W-:Y:S05]  /*1f10*/  @!P0 BRA `(.L_x_3015) ;  /* 0x0000000800b08947 */ /* 0x000fea0003800000 */
.L_x_3017:
        /* <DEDUP_REMOVED lines=167> */
.L_x_3016:
[----:B------:R-:W-:-:S04]  /*2990*/  ULEA UR6, UR36, UR38, 0x3 ;  /* 0x0000002624067291 */ /* 0x000fc8000f8e183f */
[----:B------:R-:W-:-:S04]  /*29a0*/  UIADD3 UR6, UR6, 0x38860, URZ ;  /* 0x0003886006067890 */ /* 0x000fc8000fffe03f */
[----:B------:R-:W-:-:S09]  /*29b0*/  UPRMT UR6, UR39, 0x654, UR6 ;  /* 0x0000065427067896 */ /* 0x000fd20008000006 */
[----:B------:R-:W-:Y:S01]  /*29c0*/  SYNCS.ARRIVE.TRANS64.RED.A1T0 RZ, [UR6], RZ ;  /* 0x000000ffffff79a7 */ /* 0x000fe20008100406 */
[----:B------:R-:W-:Y:S05]  /*29d0*/  @P0 BRA `(.L_x_3017) ;  /* 0xfffffff400500947 */ /* 0x000fea000383ffff */
.L_x_3015:
[----:B------:R-:W-:Y:S01]  /*29e0*/  BAR.SYNC.DEFER_BLOCKING 0xe, 0x100 ;  /* 0x0384000000007b1d */ /* 0x000fe20000010000 */
[----:B------:R-:W-:Y:S01]  /*29f0*/  IMAD.U32 R3, RZ, RZ, UR36 ;  /* 0x00000024ff037e24 */ /* 0x000fe2000f8e00ff */
[----:B------:R-:W-:Y:S01]  /*2a00*/  UIADD3 UR36, UR36, 0x1, URZ ;  /* 0x0000000124247890 */ /* 0x000fe2000fffe03f */
[----:B------:R-:W-:Y:S01]  /*2a10*/  PLOP3.LUT P0, PT, PT, PT, PT, 0x8, 0x0 ;  /* 0x000000000000781c */ /* 0x000fe20003f0e170 */
        /* <DEDUP_REMOVED lines=140> */
.L_x_3006:
[----:B------:R-:W2:Y:S01]  /*32e0*/  LDC R206, c[0x0][0x448] ;  /* 0x00011200ffce7b82 */ /* 0x000ea20000000800 */
[----:B------:R-:W-:Y:S01]  /*32f0*/  VIADD R0, R184, 0x3f ;  /* 0x0000003fb8007836 */ /* 0x000fe20000000000 */
[----:B------:R-:W-:Y:S02]  /*3300*/  LOP3.LUT R16, R16, 0xfffffffd, RZ, 0xc0, !PT ;  /* 0xfffffffd10107812 */ /* 0x000fe400078ec0ff */
[----:B0-----:R-:W-:-:S04]  /*3310*/  IADD3 R5, R17, 0x1, -R18 ;  /* 0x0000000111057810 */ /* 0x001fc80007ffe812 */
[----:B-1----:R-:W0:Y:S01]  /*3320*/  LDC.64 R6, c[0x0][0xad8] ;  /* 0x0002b600ff067b82 */ /* 0x002e220000000a00 */
[----:B--2---:R-:W-:Y:S02]  /*3330*/  ISETP.NE.AND P2, PT, R206, 0x1, PT ;  /* 0x00000001ce00780c */ /* 0x004fe40003f45270 */
[----:B0-----:R-:W-:-:S11]  /*3340*/  ISETP.GE.AND P1, PT, R7, 0x1, PT ;  /* 0x000000010700780c */ /* 0x001fd60003f26270 */
[----:B------:R-:W0:Y:S01]  /*3350*/  @P2 LDC R3, c[0x0][0x44c] ;  /* 0x00011300ff032b82 */ /* 0x000e220000000800 */
[----:B------:R-:W-:-:S04]  /*3360*/  @P2 LOP3.LUT R16, R16, 0x2, RZ, 0xfc, !PT ;  /* 0x0000000210102812 */ /* 0x000fc800078efcff */
[----:B------:R-:W-:-:S03]  /*3370*/  LOP3.LUT R16, R16, 0xfffffffe, RZ, 0xc0, !PT ;  /* 0xfffffffe10107812 */ /* 0x000fc600078ec0ff */
[----:B------:R-:W1:Y:S01]  /*3380*/  @P2 LDC R4, c[0x0][0x450] ;  /* 0x00011400ff042b82 */ /* 0x000e620000000800 */
        /* <DEDUP_REMOVED lines=16> */
.L_x_3019:
[----:B------:R-:W-:-:S13]  /*3490*/  ISETP.NE.AND P0, PT, R7, 0x1, PT ;  /* 0x000000010700780c */ /* 0x000fda0003f05270 */
[----:B------:R-:W0:Y:S02]  /*34a0*/  @P0 LDC.64 R4, c[0x0][0xae0] ;  /* 0x0002b800ff040b82 */ /* 0x000e240000000a00 */
[----:B0-----:R-:W-:-:S05]  /*34b0*/  @P0 IMAD.HI.U32 R4, R3, R4, RZ ;  /* 0x0000000403040227 */ /* 0x001fca00078e00ff */
[----:B------:R-:W-:-:S07]  /*34c0*/  @P0 SHF.R.U32.HI R3, RZ, R5, R4 ;  /* 0x00000005ff030219 */ /* 0x000fce0000011604 */
.L_x_3020:
[----:B------:R-:W-:-:S05]  /*34d0*/  IMAD R3, R3, R7, R7 ;  /* 0x0000000703037224 */ /* 0x000fca00078e0207 */
[----:B------:R-:W-:-:S07]  /*34e0*/  VIMNMX R0, R0, R3, PT ;  /* 0x0000000300007248 */ /* 0x000fce0003fe0100 */
.L_x_3018:
[----:B------:R-:W0:Y:S01]  /*34f0*/  @P2 LDC R5, c[0x0][0x44c] ;  /* 0x00011300ff052b82 */ /* 0x000e220000000800 */
[----:B------:R-:W-:Y:S01]  /*3500*/  VIADD R0, R0, 0x3f ;  /* 0x0000003f00007836 */ /* 0x000fe20000000000 */
[----:B------:R-:W-:Y:S01]  /*3510*/  ULDC UR4, c[0x0][0xad4] ;  /* 0x0002b50000047ab9 */ /* 0x000fe20000000800 */
[----:B------:R-:W-:-:S03]  /*3520*/  IMAD.IADD R178, R17, 0x1, -R18 ;  /* 0x0000000111b27824 */ /* 0x000fc600078e0a12 */
[----:B------:R-:W-:Y:S02]  /*3530*/  SHF.R.S32.HI R3, RZ, 0x1f, R0 ;  /* 0x0000001fff037819 */ /* 0x000fe40000011400 */
[----:B------:R-:W1:Y:S02]  /*3540*/  @P2 LDC R9, c[0x0][0x450] ;  /* 0x00011400ff092b82 */ /* 0x000e640000000800 */
[----:B------:R-:W-:-:S04]  /*3550*/  LEA.HI R3, R3, R0, RZ, 0x6 ;  /* 0x0000000003037211 */ /* 0x000fc800078f30ff */
[----:B------:R-:W-:-:S04]  /*3560*/  SHF.R.S32.HI R3, RZ, 0x6, R3 ;  /* 0x00000006ff037819 */ /* 0x000fc80000011403 */
[----:B------:R-:W-:Y:S01]  /*3570*/  VIMNMX R168, R168, R3, PT ;  /* 0x00000003a8a87248 */ /* 0x000fe20003fe0100 */
[----:B0-----:R-:W-:-:S04]  /*3580*/  @P2 IMAD.HI.U32 R4, R184, R5, RZ ;  /* 0x00000005b8042227 */ /* 0x001fc800078e00ff */
[----:B------:R-:W-:Y:S01]  /*3590*/  IMAD.MOV.U32 R5, RZ, RZ, R184 ;  /* 0x000000ffff057224 */ /* 0x000fe200078e00b8 */
        /* <DEDUP_REMOVED lines=13> */
.L_x_3022:
[----:B------:R-:W-:-:S13]  /*3670*/  ISETP.NE.AND P0, PT, R7, 0x1, PT ;  /* 0x000000010700780c */ /* 0x000fda0003f05270 */
[----:B------:R-:W0:Y:S02]  /*3680*/  @P0 LDC.64 R8, c[0x0][0xae0] ;  /* 0x0002b800ff080b82 */ /* 0x000e240000000a00 */
[----:B0-----:R-:W-:-:S05]  /*3690*/  @P0 IMAD.HI.U32 R6, R0, R8, RZ ;  /* 0x0000000800060227 */ /* 0x001fca00078e00ff */
[----:B------:R-:W-:-:S07]  /*36a0*/  @P0 SHF.R.U32.HI R0, RZ, R9, R6 ;  /* 0x00000009ff000219 */ /* 0x000fce0000011606 */
.L_x_3023:
[----:B------:R-:W-:-:S05]  /*36b0*/  IMAD R3, R0, R7, RZ ;  /* 0x0000000700037224 */ /* 0x000fca00078e02ff */
[----:B------:R-:W-:-:S07]  /*36c0*/  VIMNMX R4, R4, R3, !PT ;  /* 0x0000000304047248 */ /* 0x000fce0007fe0100 */
.L_x_3021:
        /* <DEDUP_REMOVED lines=104> */
.L_x_3024:
[----:B------:R-:W-:Y:S02]  /*3d50*/  LEA.HI R0, R202, R202, RZ, 0x1 ;  /* 0x000000caca007211 */ /* 0x000fe400078f08ff */
[----:B------:R-:W-:Y:S02]  /*3d60*/  ISETP.NE.AND P0, PT, R23, 0x3, PT ;  /* 0x000000031700780c */ /* 0x000fe40003f05270 */
[----:B------:R-:W-:-:S05]  /*3d70*/  LOP3.LUT R3, R0, 0xfffffffe, RZ, 0xc0, !PT ;  /* 0xfffffffe00037812 */ /* 0x000fca00078ec0ff */
[----:B------:R-:W-:-:S05]  /*3d80*/  IMAD.IADD R0, R202, 0x1, -R3 ;  /* 0x00000001ca007824 */ /* 0x000fca00078e0a03 */
[----:B------:R-:W-:-:S04]  /*3d90*/  SHF.L.U32 R0, R0, 0x1f, RZ ;  /* 0x0000001f00007819 */ /* 0x000fc800000006ff */
[----:B------:R-:W0:Y:S02]  /*3da0*/  SYNCS.PHASECHK.TRANS64.TRYWAIT P1, [UR38+0x38800], R0 ;  /* 0x03880000ff0075a7 */ /* 0x000e240008020166 */
[----:B0-----:R-:W-:Y:S05]  /*3db0*/  @!P1 BRA `(.L_x_3025) ;  /* 0x0000016400c49947 */ /* 0x001fea0003800000 */
.L_x_3214:
[----:B------:R-:W-:Y:S05]  /*3dc0*/  @!P0 BRA `(.L_x_3026) ;  /* 0x0000000000048947 */ /* 0x000fea0003800000 */
[----:B------:R-:W-:Y:S01]  /*3dd0*/  BPT.TRAP 0x1 ;  /* 0x000000040000795c */ /* 0x000fe20000300000 */
.L_x_3026:
[----:B------:R-:W-:Y:S01]  /*3de0*/  IMAD.U32 R8, RZ, RZ, UR36 ;  /* 0x00000024ff087e24 */ /* 0x000fe2000f8e00ff */
[----:B0-----:R-:W-:-:S04]  /*3df0*/  SHF.L.U32 R3, R2, 0x1f, RZ ;  /* 0x0000001f02037819 */ /* 0x001fc800000006ff */
[----:B------:R-:W-:-:S04]  /*3e00*/  LEA R8, R8, UR38, 0x3 ;  /* 0x0000002608087c11 */ /* 0x000fc8000f8e18ff */
[----:B------:R0:W1:Y:S01]  /*3e10*/  SYNCS.PHASECHK.TRANS64.TRYWAIT P1, [R8+URZ+0x38830], R3 ;  /* 0x03883003080075a7 */ /* 0x000062000802017f */
[----:B------:R-:W-:Y:S05]  /*3e20*/  @!P0 BRA `(.L_x_3027) ;  /* 0x0000000000048947 */ /* 0x000fea0003800000 */
[----:B------:R-:W-:Y:S01]  /*3e30*/  BPT.TRAP 0x1 ;  /* 0x000000040000795c */ /* 0x000fe20000300000 */
.L_x_3027:
[----:B-1----:R-:W-:Y:S05]  /*3e40*/  @P1 BRA `(.L_x_3028) ;  /* 0x0000000000081947 */ /* 0x002fea0003800000 */
[----:B------:R-:W1:Y:S02]  /*3e50*/  SYNCS.PHASECHK.TRANS64.TRYWAIT P1, [R8+URZ+0x38830], R3 ;  /* 0x03883003080075a7 */ /* 0x000e64000802017f */
[----:B-1----:R-:W-:Y:S05]  /*3e60*/  @!P1 BRA `(.L_x_3029) ;  /* 0x0000016400b09947 */ /* 0x002fea0003800000 */
.L_x_3028:
        /* <DEDUP_REMOVED lines=40> */
.L_x_3215:
[----:B------:R-:W-:Y:S05]  /*40f0*/  @!P0 BRA `(.L_x_3031) ;  /* 0x0000000000048947 */ /* 0x000fea0003800000 */
[----:B------:R-:W-:Y:S01]  /*4100*/  BPT.TRAP 0x1 ;  /* 0x000000040000795c */ /* 0x000fe20000300000 */
.L_x_3031:
[----:B------:R3:W4:Y:S01]  /*4110*/  SYNCS.PHASECHK.TRANS64.TRYWAIT P1, [R8+URZ+0x38850], R3 ;  /* 0x03885003080075a7 */ /* 0x000722000802017f */
[----:B------:R-:W-:Y:S05]  /*4120*/  @!P0 BRA `(.L_x_3032) ;  /* 0x0000000000048947 */ /* 0x000fea0003800000 */
[----:B------:R-:W-:Y:S01]  /*4130*/  BPT.TRAP 0x1 ;  /* 0x000000040000795c */ /* 0x000fe20000300000 */
.L_x_3032:
[----:B----4-:R-:W-:Y:S05]  /*4140*/  @P1 BRA `(.L_x_3033) ;  /* 0x0000000000081947 */ /* 0x010fea0003800000 */
[----:B------:R-:W4:Y:S02]  /*4150*/  SYNCS.PHASECHK.TRANS64.TRYWAIT P1, [R8+URZ+0x38850], R3 ;  /* 0x03885003080075a7 */ /* 0x000f24000802017f */
[----:B----4-:R-:W-:Y:S05]  /*4160*/  @!P1 BRA `(.L_x_3034) ;  /* 0x00000164001c9947 */ /* 0x010fea0003800000 */
.L_x_3033:
        /* <DEDUP_REMOVED lines=275> */
.L_x_3035:
[----:B------:R-:W-:Y:S01]  /*52a0*/  ISETP.NE.AND P2, PT, R206, 0x1, PT ;  /* 0x00000001ce00780c */ /* 0x000fe20003f45270 */
[----:B------:R-:W-:Y:S01]  /*52b0*/  IMAD.IADD R0, R191, 0x1, R184 ;  /* 0x00000001bf007824 */ /* 0x000fe200078e02b8 */
[----:B------:R-:W-:Y:S01]  /*52c0*/  R2UR UR5, R8 ;  /* 0x00000000080572ca */ /* 0x000fe200000e0000 */
[----:B------:R-:W-:Y:S01]  /*52d0*/  ULDC UR11, c[0x0][0xad4] ;  /* 0x0002b500000b7ab9 */ /* 0x000fe20000000800 */
[----:B------:R-:W-:Y:S01]  /*52e0*/  LOP3.LUT P1, RZ, R16, 0x1, RZ, 0xc0, !PT ;  /* 0x0000000110ff7812 */ /* 0x000fe2000782c0ff */
[----:B------:R-:W-:Y:S01]  /*52f0*/  ULDC UR7, c[0x0][0xad8] ;  /* 0x0002b60000077ab9 */ /* 0x000fe20000000800 */
[----:B------:R-:W-:-:S04]  /*5300*/  LEA R10, R168, 0xffffffc0, 0x6 ;  /* 0xffffffc0a80a7811 */ /* 0x000fc800078e30ff */
[----:B------:R-:W-:-:S03]  /*5310*/  IADD3 R9, -R19, R17, -R10 ;  /* 0x0000001113097210 */ /* 0x000fc60007ffe90a */
[----:B01-34-:R-:W0:Y:S02]  /*5320*/  @P2 LDC R3, c[0x0][0x44c] ;  /* 0x00011300ff032b82 */ /* 0x01be240000000800 */
[----:B------:R-:W-:-:S04]  /*5330*/  UIADD3 UR5, UR5, 0x38840, URZ ;  /* 0x0003884005057890 */ /* 0x000fc8000fffe03f */
[----:B------:R-:W-:Y:S02]  /*5340*/  UPRMT UR5, UR39, 0x654, UR5 ;  /* 0x0000065427057896 */ /* 0x000fe40008000005 */
[----:B------:R-:W1:Y:S07]  /*5350*/  @P2 LDC R6, c[0x0][0x450] ;  /* 0x00011400ff062b82 */ /* 0x000e6e0000000800 */
[----:B------:R-:W-:Y:S01]  /*5360*/  SYNCS.ARRIVE.TRANS64.RED.A1T0 RZ, [UR5], RZ ;  /* 0x000000ffffff79a7 */ /* 0x000fe20008100405 */
[----:B------:R-:W-:Y:S01]  /*5370*/  ULOP3.LUT UR5, URZ, UR11, URZ, 0x33, !UPT ;  /* 0x0000000b3f057292 */ /* 0x000fe2000f8e333f */
[----:B0-----:R-:W-:-:S05]  /*5380*/  @P2 IMAD.HI.U32 R3, R0, R3, RZ ;  /* 0x0000000300032227 */ /* 0x001fca00078e00ff */
[----:B-1----:R-:W-:Y:S01]  /*5390*/  @P2 SHF.R.U32.HI R0, RZ, R6, R3 ;  /* 0x00000006ff002219 */ /* 0x002fe20000011603 */
[----:B------:R-:W-:-:S04]  /*53a0*/  IMAD.MOV.U32 R3, RZ, RZ, -0x40 ;  /* 0xffffffc0ff037424 */ /* 0x000fc800078e00ff */
[----:B------:R-:W0:Y:S01]  /*53b0*/  SHFL.IDX PT, R14, R0, RZ, 0x1c1f ;  /* 0x001c1fff000e7589 */ /* 0x000e2200000e0000 */
[----:B------:R-:W-:-:S04]  /*53c0*/  IMAD R6, R168, R3, 0x41 ;  /* 0x00000041a8067424 */ /* 0x000fc800078e0203 */
[----:B------:R-:W-:Y:S01]  /*53d0*/  VIADD R13, R6, 0xffffffff ;  /* 0xffffffff060d7836 */ /* 0x000fe20000000000 */
[----:B------:R-:W-:-:S05]  /*53e0*/  IADD3 R3, -R19, R6, R17 ;  /* 0x0000000613037210 */ /* 0x000fca0007ffe111 */
[----:B------:R-:W-:-:S04]  /*53f0*/  IMAD.IADD R3, R3, 0x1, -R18 ;  /* 0x0000000103037824 */ /* 0x000fc800078e0a12 */
[C---:B------:R-:W-:Y:S02]  /*5400*/  VIADD R12, R3.reuse, UR7 ;  /* 0x00000007030c7c36 */ /* 0x040fe40008000000 */
[----:B------:R-:W-:-:S03]  /*5410*/  VIADD R11, R3, UR5 ;  /* 0x00000005030b7c36 */ /* 0x000fc60008000000 */
[----:B0-----:R-:W-:Y:S01]  /*5420*/  VIADDMNMX R3, R14, R12, R9, PT ;  /* 0x0000000c0e037246 */ /* 0x001fe20003800109 */
[----:B------:R-:W-:Y:S01]  /*5430*/  IMAD.IADD R5, R11, 0x1, R14 ;  /* 0x000000010b057824 */ /* 0x000fe200078e020e */
        /* <DEDUP_REMOVED lines=14> */
.L_x_3038:
[----:B------:R-:W-:Y:S02]  /*5520*/  ULDC UR5, c[0x0][0xadc] ;  /* 0x0002b70000057ab9 */ /* 0x000fe40000000800 */
[----:B------:R-:W-:-:S05]  /*5530*/  IMAD.U32 R14, RZ, RZ, UR5 ;  /* 0x00000005ff0e7e24 */ /* 0x000fca000f8e00ff */
[----:B------:R-:W-:-:S13]  /*5540*/  ISETP.NE.AND P1, PT, R14, 0x1, PT ;  /* 0x000000010e00780c */ /* 0x000fda0003f25270 */
[----:B------:R-:W0:Y:S02]  /*5550*/  @P1 LDC.64 R20, c[0x0][0xae0] ;  /* 0x0002b800ff141b82 */ /* 0x000e240000000a00 */
[----:B0-----:R-:W-:-:S05]  /*5560*/  @P1 IMAD.HI.U32 R6, R7, R20, RZ ;  /* 0x0000001407061227 */ /* 0x001fca00078e00ff */
[----:B------:R-:W-:-:S07]  /*5570*/  @P1 SHF.R.U32.HI R7, RZ, R21, R6 ;  /* 0x00000015ff071219 */ /* 0x000fce0000011606 */
.L_x_3039:
[----:B------:R-:W-:Y:S05]  /*5580*/  BSYNC B0 ;  /* 0x0000000000007941 */ /* 0x000fea0003800000 */
.L_x_3037:
[----:B------:R-:W-:-:S04]  /*5590*/  IMAD R6, R7, R14, -R10 ;  /* 0x0000000e07067224 */ /* 0x000fc800078e0a0a */
[----:B------:R-:W-:-:S05]  /*55a0*/  IMAD.IADD R6, R6, 0x1, -R19 ;  /* 0x0000000106067824 */ /* 0x000fca00078e0a13 */
[----:B------:R-:W-:Y:S02]  /*55b0*/  VIADDMNMX R3, R6, R14, R3, PT ;  /* 0x0000000e06037246 */ /* 0x000fe40003800103 */
[----:B------:R-:W-:-:S07]  /*55c0*/  VIMNMX R5, R5, R6, !PT ;  /* 0x0000000605057248 */ /* 0x000fce0007fe0100 */
.L_x_3036:
        /* <DEDUP_REMOVED lines=93> */
.L_x_3042:
[----:B------:R-:W-:Y:S02]  /*5ba0*/  ULDC UR5, c[0x0][0xadc] ;  /* 0x0002b70000057ab9 */ /* 0x000fe40000000800 */
[----:B------:R-:W-:-:S05]  /*5bb0*/  IMAD.U32 R6, RZ, RZ, UR5 ;  /* 0x00000005ff067e24 */ /* 0x000fca000f8e00ff */
[----:B------:R-:W-:-:S13]  /*5bc0*/  ISETP.NE.AND P4, PT, R6, 0x1, PT ;  /* 0x000000010600780c */ /* 0x000fda0003f85270 */
[----:B------:R-:W0:Y:S02]  /*5bd0*/  @P4 LDC.64 R12, c[0x0][0xae0] ;  /* 0x0002b800ff0c4b82 */ /* 0x000e240000000a00 */
[----:B0-----:R-:W-:-:S05]  /*5be0*/  @P4 IMAD.HI.U32 R0, R5, R12, RZ ;  /* 0x0000000c05004227 */ /* 0x001fca00078e00ff */
[----:B------:R-:W-:-:S07]  /*5bf0*/  @P4 SHF.R.U32.HI R5, RZ, R13, R0 ;  /* 0x0000000dff054219 */ /* 0x000fce0000011600 */
.L_x_3043:
[----:B------:R-:W-:Y:S05]  /*5c00*/  BSYNC B0 ;  /* 0x0000000000007941 */ /* 0x000fea0003800000 */
.L_x_3041:
[----:B------:R-:W-:-:S04]  /*5c10*/  IMAD R0, R5, R6, -R10 ;  /* 0x0000000605007224 */ /* 0x000fc800078e0a0a */
[----:B------:R-:W-:-:S05]  /*5c20*/  IMAD.IADD R0, R0, 0x1, -R19 ;  /* 0x0000000100007824 */ /* 0x000fca00078e0a13 */
[----:B------:R-:W-:Y:S02]  /*5c30*/  VIADDMNMX R3, R0, R6, R3, PT ;  /* 0x0000000600037246 */ /* 0x000fe40003800103 */
[----:B------:R-:W-:-:S07]  /*5c40*/  VIMNMX R7, R7, R0, !PT ;  /* 0x0000000007077248 */ /* 0x000fce0007fe0100 */
.L_x_3040:
[----:B------:R-:W-:Y:S01]  /*5c50*/  FMNMX.FTZ R0, R24, R14, !PT ;  /* 0x0000000e18007209 */ /* 0x000fe20007810000 */
[----:B------:R-:W-:Y:S01]  /*5c60*/  ULDC UR5, c[0x0][0xa80] ;  /* 0x0002a00000057ab9 */ /* 0x000fe20000000800 */
[----:B------:R-:W-:Y:S01]  /*5c70*/  ISETP.GT.AND P1, PT, R7, 0x1, !P1 ;  /* 0x000000010700780c */ /* 0x000fe20004f24270 */
[----:B------:R-:W-:Y:S01]  /*5c80*/  IMAD.U32 R6, RZ, RZ, UR5 ;  /* 0x00000005ff067e24 */ /* 0x000fe2000f8e00ff */
[----:B------:R-:W-:Y:S01]  /*5c90*/  FMNMX.FTZ R0, R28, R0, !PT ;  /* 0x000000001c007209 */ /* 0x000fe20007810000 */
[----:B------:R-:W-:Y:S01]  /*5ca0*/  ULEA UR10, UR36, UR37, 0xc ;  /* 0x00000025240a7291 */ /* 0x000fe2000f8e603f */
[----:B------:R-:W-:Y:S01]  /*5cb0*/  ISETP.LT.OR P1, PT, R3, 0x2, P1 ;  /* 0x000000020300780c */ /* 0x000fe20000f21670 */
[----:B------:R-:W-:Y:S01]  /*5cc0*/  UMOV UR15, 0x40000040 ;  /* 0x40000040000f7882 */ /* 0x000fe20000000000 */
[----:B------:R-:W-:Y:S02]  /*5cd0*/  FMNMX.FTZ R0, R20, R0, !PT ;  /* 0x0000000014007209 */ /* 0x000fe40007810000 */
[----:B------:R-:W-:-:S02]  /*5ce0*/  FSEL R27, R27, -INF , !P1 ;  /* 0xff8000001b1b7808 */ /* 0x000fc40004800000 */
[----:B------:R-:W-:Y:S01]  /*5cf0*/  ISETP.NE.AND P1, PT, R15, RZ, PT ;  /* 0x000000ff0f00720c */ /* 0x000fe20003f25270 */
[----:B------:R-:W-:Y:S01]  /*5d00*/  UMOV UR14, UR10 ;  /* 0x0000000a000e7c82 */ /* 0x000fe20008000000 */
[----:B------:R-:W-:Y:S01]  /*5d10*/  FMNMX.FTZ R0, R32, R0, !PT ;  /* 0x0000000020007209 */ /* 0x000fe20007810000 */
[----:B------:R-:W-:Y:S01]  /*5d20*/  BAR.SYNC.DEFER_BLOCKING 0xf, 0x100 ;  /* 0x03c4000000007b1d */ /* 0x000fe20000010000 */
[----:B------:R-:W-:Y:S02]  /*5d30*/  ISETP.GT.AND P1, PT, R7, 0x9, !P1 ;  /* 0x000000090700780c */ /* 0x000fe40004f24270 */
[----:B------:R-:W-:Y:S02]  /*5d40*/  FMNMX.FTZ R0, R56, R0, !PT ;  /* 0x0000000038007209 */ /* 0x000fe40007810000 */
[----:B------:R-:W-:Y:S02]  /*5d50*/  ISETP.LT.OR P1, PT, R3, 0xa, P1 ;  /* 0x0000000a0300780c */ /* 0x000fe40000f21670 */
[----:B------:R-:W-:-:S02]  /*5d60*/  FMNMX.FTZ R0, R36, R0, !PT ;  /* 0x0000000024007209 */ /* 0x000fc40007810000 */
[----:B------:R-:W-:Y:S02]  /*5d70*/  FSEL R31, R31, -INF , !P1 ;  /* 0xff8000001f1f7808 */ /* 0x000fe40004800000 */
[----:B------:R-:W-:Y:S02]  /*5d80*/  ISETP.NE.AND P1, PT, R21, RZ, PT ;  /* 0x000000ff1500720c */ /* 0x000fe40003f25270 */
[----:B------:R-:W-:Y:S02]  /*5d90*/  FMNMX.FTZ R0, R58, R0, !PT ;  /* 0x000000003a007209 */ /* 0x000fe40007810000 */
[C---:B------:R-:W-:Y:S02]  /*5da0*/  ISETP.GT.AND P2, PT, R7.reuse, 0x8, !P2 ;  /* 0x000000080700780c */ /* 0x040fe40005744270 */
[----:B------:R-:W-:Y:S02]  /*5db0*/  ISETP.GT.AND P1, PT, R7, 0x10, !P1 ;  /* 0x000000100700780c */ /* 0x000fe40004f24270 */
[----:B------:R-:W-:-:S02]  /*5dc0*/  FMNMX.FTZ R0, R40, R0, !PT ;  /* 0x0000000028007209 */ /* 0x000fc40007810000 */
[C---:B------:R-:W-:Y:S02]  /*5dd0*/  ISETP.LT.OR P2, PT, R3.reuse, 0x9, P2 ;  /* 0x000000090300780c */ /* 0x040fe40001741670 */
[----:B------:R-:W-:Y:S02]  /*5de0*/  ISETP.LT.OR P1, PT, R3, 0x11, P1 ;  /* 0x000000110300780c */ /* 0x000fe40000f21670 */
[----:B------:R-:W-:Y:S02]  /*5df0*/  FMNMX.FTZ R0, R60, R0, !PT ;  /* 0x000000003c007209 */ /* 0x000fe40007810000 */
[----:B------:R-:W-:Y:S02]  /*5e00*/  ISETP.NE.AND P4, PT, R29, RZ, PT ;  /* 0x000000ff1d00720c */ /* 0x000fe40003f85270 */
[----:B------:R-:W-:Y:S02]  /*5e10*/  FSEL R29, R30, -INF , !P2 ;  /* 0xff8000001e1d7808 */ /* 0x000fe40005000000 */
[----:B------:R-:W-:-:S02]  /*5e20*/  ISETP.NE.AND P2, PT, R33, RZ, PT ;  /* 0x000000ff2100720c */ /* 0x000fc40003f45270 */
        /* <DEDUP_REMOVED lines=14> */
[----:B------:R-:W-:Y:S01]  /*5f10*/  ISETP.GT.AND P6, PT, R7, RZ, !P6 ;  /* 0x000000ff0700720c */ /* 0x000fe200077c4270 */
[----:B------:R-:W0:Y:S01]  /*5f20*/  SHFL.BFLY PT, R0, R9, 0x2, 0x1f ;  /* 0x0c401f0009007f89 */ /* 0x000e2200000e0000 */
[----:B------:R-:W-:Y:S02]  /*5f30*/  FSEL R37, R38, -INF , !P1 ;  /* 0xff80000026257808 */ /* 0x000fe40004800000 */
[----:B------:R-:W-:Y:S02]  /*5f40*/  ISETP.NE.AND P1, PT, R59, RZ, PT ;  /* 0x000000ff3b00720c */ /* 0x000fe40003f25270 */
[----:B------:R-:W-:-:S02]  /*5f50*/  ISETP.LT.OR P6, PT, R3, 0x1, P6 ;  /* 0x000000010300780c */ /* 0x000fc400037c1670 */
[----:B------:R-:W-:Y:S02]  /*5f60*/  ISETP.GT.AND P1, PT, R7, 0x19, !P1 ;  /* 0x000000190700780c */ /* 0x000fe40004f24270 */
[----:B------:R-:W-:Y:S02]  /*5f70*/  FSEL R25, R26, -INF , !P6 ;  /* 0xff8000001a197808 */ /* 0x000fe40007000000 */
[----:B------:R-:W-:Y:S02]  /*5f80*/  ISETP.LT.OR P1, PT, R3, 0x1a, P1 ;  /* 0x0000001a0300780c */ /* 0x000fe40000f21670 */
[----:B------:R-:W-:Y:S02]  /*5f90*/  ISETP.GT.AND P3, PT, R7, 0x38, !P3 ;  /* 0x000000380700780c */ /* 0x000fe40005f64270 */
[----:B------:R-:W-:Y:S02]  /*5fa0*/  FSEL R39, R39, -INF , !P1 ;  /* 0xff80000027277808 */ /* 0x000fe40004800000 */
[----:B------:R-:W-:-:S02]  /*5fb0*/  ISETP.NE.AND P1, PT, R61, RZ, PT ;  /* 0x000000ff3d00720c */ /* 0x000fc40003f25270 */
[C---:B------:R-:W-:Y:S02]  /*5fc0*/  ISETP.GT.AND P5, PT, R7.reuse, 0x39, !P5 ;  /* 0x000000390700780c */ /* 0x040fe40006fa4270 */
[----:B------:R-:W-:Y:S02]  /*5fd0*/  ISETP.GT.AND P1, PT, R7, 0x20, !P1 ;  /* 0x000000200700780c */ /* 0x000fe40004f24270 */
[C---:B------:R-:W-:Y:S02]  /*5fe0*/  ISETP.LT.OR P3, PT, R3.reuse, 0x39, P3 ;  /* 0x000000390300780c */ /* 0x040fe40001f61670 */
        /* <DEDUP_REMOVED lines=9> */
[----:B------:R-:W-:-:S02]  /*6080*/  FSEL R55, R55, -INF , !P5 ;  /* 0xff80000037377808 */ /* 0x000fc40006800000 */
[----:B------:R-:W-:Y:S02]  /*6090*/  FSEL R43, R43, -INF , !P1 ;  /* 0xff8000002b2b7808 */ /* 0x000fe40004800000 */
[----:B------:R-:W-:Y:S02]  /*60a0*/  ISETP.GT.AND P1, PT, R7, 0x28, !P2 ;  /* 0x000000280700780c */ /* 0x000fe40005724270 */
[----:B------:R-:W-:Y:S02]  /*60b0*/  ISETP.NE.AND P2, PT, R63, RZ, PT ;  /* 0x000000ff3f00720c */ /* 0x000fe40003f45270 */
[----:B------:R-:W-:-:S04]  /*60c0*/  ISETP.LT.OR P1, PT, R3, 0x29, P1 ;  /* 0x000000290300780c */ /* 0x000fc80000f21670 */
[----:B------:R-:W-:Y:S02]  /*60d0*/  FSEL R45, R46, -INF , !P1 ;  /* 0xff8000002e2d7808 */ /* 0x000fe40004800000 */
[----:B------:R-:W-:Y:S02]  /*60e0*/  ISETP.GT.AND P1, PT, R7, 0x29, !P4 ;  /* 0x000000290700780c */ /* 0x000fe40006724270 */
[----:B0-----:R-:W-:Y:S02]  /*60f0*/  FMNMX.FTZ R5, R10, R5, !PT ;  /* 0x000000050a057209 */ /* 0x001fe40007810000 */
[----:B------:R-:W-:Y:S02]  /*6100*/  ISETP.LT.OR P1, PT, R3, 0x2a, P1 ;  /* 0x0000002a0300780c */ /* 0x000fe40000f21670 */
[----:B------:R-:W-:Y:S01]  /*6110*/  ISETP.NE.AND P4, PT, R64, RZ, PT ;  /* 0x000000ff4000720c */ /* 0x000fe20003f85270 */
[----:B------:R-:W-:Y:S01]  /*6120*/  FMUL.FTZ R0, R5, R6 ;  /* 0x0000000605007220 */ /* 0x000fe20000410000 */
[----:B------:R-:W-:-:S02]  /*6130*/  FSEL R47, R47, -INF , !P1 ;  /* 0xff8000002f2f7808 */ /* 0x000fc40004800000 */
[----:B------:R-:W-:-:S04]  /*6140*/  FSETP.NEU.FTZ.AND P1, PT, R5, -INF , PT ;  /* 0xff8000000500780b */ /* 0x000fc80003f3d000 */
[----:B------:R-:W-:Y:S02]  /*6150*/  FSEL R57, R0, RZ, P1 ;  /* 0x000000ff00397208 */ /* 0x000fe40000800000 */
[----:B------:R-:W-:Y:S02]  /*6160*/  FMNMX.FTZ R0, R25, R27, !PT ;  /* 0x0000001b19007209 */ /* 0x000fe40007810000 */
[----:B------:R-:W-:Y:S01]  /*6170*/  ISETP.GT.AND P1, PT, R7, 0x30, !P2 ;  /* 0x000000300700780c */ /* 0x000fe20005724270 */
[--C-:B------:R-:W-:Y:S01]  /*6180*/  FFMA.FTZ R11, R14, R6, -R57.reuse ;  /* 0x000000060e0b7223 */ /* 0x100fe20000010839 */
[----:B------:R-:W-:Y:S01]  /*6190*/  FMNMX.FTZ R0, R29, R0, !PT ;  /* 0x000000001d007209 */ /* 0x000fe20007810000 */
[-CC-:B------:R-:W-:Y:S01]  /*61a0*/  FFMA.FTZ R21, R32, R6.reuse, -R57.reuse ;  /* 0x0000000620157223 */ /* 0x180fe20000010839 */
[----:B------:R-:W-:Y:S01]  /*61b0*/  ISETP.GT.AND P2, PT, R7, 0x31, !P4 ;  /* 0x000000310700780c */ /* 0x000fe20006744270 */
[--C-:B------:R-:W-:Y:S01]  /*61c0*/  FFMA.FTZ R7, R24, R6, -R57.reuse ;  /* 0x0000000618077223 */ /* 0x100fe20000010839 */
[----:B------:R-:W-:Y:S01]  /*61d0*/  FMNMX.FTZ R0, R31, R0, !PT ;  /* 0x000000001f007209 */ /* 0x000fe20007810000 */
[-CC-:B------:R-:W-:Y:S01]  /*61e0*/  FFMA.FTZ R9, R28, R6.reuse, -R57.reuse ;  /* 0x000000061c097223 */ /* 0x180fe20000010839 */
[----:B------:R-:W-:Y:S01]  /*61f0*/  ISETP.LT.OR P1, PT, R3, 0x31, P1 ;  /* 0x000000310300780c */ /* 0x000fe20000f21670 */
[--C-:B------:R-:W-:Y:S01]  /*6200*/  FFMA.FTZ R12, R56, R6, -R57.reuse ;  /* 0x00000006380c7223 */ /* 0x100fe20000010839 */
[----:B------:R-:W-:Y:S01]  /*6210*/  FMNMX.FTZ R0, R33, R0, !PT ;  /* 0x0000000021007209 */ /* 0x000fe20007810000 */
[-CC-:B------:R-:W-:Y:S01]  /*6220*/  FFMA.FTZ R13, R36, R6.reuse, -R57.reuse ;  /* 0x00000006240d7223 */ /* 0x180fe20000010839 */
[----:B------:R-:W-:Y:S01]  /*6230*/  ISETP.LT.OR P2, PT, R3, 0x32, P2 ;  /* 0x000000320300780c */ /* 0x000fe20001741670 */
[--C-:B------:R-:W-:Y:S01]  /*6240*/  FFMA.FTZ R14, R58, R6, -R57.reuse ;  /* 0x000000063a0e7223 */ /* 0x100fe20000010839 */
[----:B------:R-:W-:Y:S01]  /*6250*/  FMNMX.FTZ R0, R35, R0, !PT ;  /* 0x0000000023007209 */ /* 0x000fe20007810000 */
[----:B------:R-:W-:Y:S01]  /*6260*/  MUFU.EX2 R3, R11 ;  /* 0x0000000b00037308 */ /* 0x000fe20000000800 */
[----:B------:R-:W-:Y:S01]  /*6270*/  FSEL R49, R50, -INF , !P1 ;  /* 0xff80000032317808 */ /* 0x000fe20004800000 */
[--C-:B------:R-:W-:Y:S01]  /*6280*/  FFMA.FTZ R15, R40, R6, -R57.reuse ;  /* 0x00000006280f7223 */ /* 0x100fe20000010839 */
[----:B------:R-:W-:Y:S01]  /*6290*/  FMNMX.FTZ R0, R37, R0, !PT ;  /* 0x0000000025007209 */ /* 0x000fe20007810000 */
[-CC-:B------:R-:W-:Y:S01]  /*62a0*/  FFMA.FTZ R170, R170, R6.reuse, -R57.reuse ;  /* 0x00000006aaaa7223 */ /* 0x180fe20000010839 */
[----:B------:R-:W-:Y:S01]  /*62b0*/  FSEL R51, R51, -INF , !P2 ;  /* 0xff80000033337808 */ /* 0x000fe20005000000 */
[--C-:B------:R-:W-:Y:S01]  /*62c0*/  FFMA.FTZ R169, R48, R6, -R57.reuse ;  /* 0x0000000630a97223 */ /* 0x100fe20000010839 */
[----:B------:R-:W-:Y:S01]  /*62d0*/  FMNMX.FTZ R0, R39, R0, !PT ;  /* 0x0000000027007209 */ /* 0x000fe20007810000 */
[----:B------:R0:W-:Y:S01]  /*62e0*/  MUFU.EX2 R11, R21 ;  /* 0x00000015000b7308 */ /* 0x0001e20000000800 */
[-CC-:B------:R-:W-:Y:S01]  /*62f0*/  FFMA.FTZ R172, R172, R6.reuse, -R57.reuse ;  /* 0x00000006acac7223 */ /* 0x180fe20000010839 */
[--C-:B------:R-:W-:Y:S01]  /*6300*/  FFMA.FTZ R171, R52, R6, -R57.reuse ;  /* 0x0000000634ab7223 */ /* 0x100fe20000010839 */
[----:B------:R-:W-:Y:S01]  /*6310*/  FMNMX.FTZ R0, R41, R0, !PT ;  /* 0x0000000029007209 */ /* 0x000fe20007810000 */
[----:B------:R-:W-:-:S03]  /*6320*/  FFMA.FTZ R174, R174, R6, -R57 ;  /* 0x00000006aeae7223 */ /* 0x000fc60000010839 */
[----:B------:R-:W-:Y:S01]  /*6330*/  FMNMX.FTZ R0, R43, R0, !PT ;  /* 0x000000002b007209 */ /* 0x000fe20007810000 */
[----:B------:R-:W-:Y:S01]  /*6340*/  MUFU.EX2 R9, R9 ;  /* 0x0000000900097308 */ /* 0x000fe20000000800 */
[----:B0-----:R-:W-:Y:S02]  /*6350*/  FFMA.FTZ R21, R44, R6, -R57 ;  /* 0x000000062c157223 */ /* 0x001fe40000010839 */
[----:B------:R-:W-:-:S04]  /*6360*/  FMNMX.FTZ R10, R45, R0, !PT ;  /* 0x000000002d0a7209 */ /* 0x000fc80007810000 */
[----:B------:R-:W-:Y:S01]  /*6370*/  FMNMX.FTZ R10, R47, R10, !PT ;  /* 0x0000000a2f0a7209 */ /* 0x000fe20007810000 */
[----:B------:R0:W1:Y:S03]  /*6380*/  MUFU.EX2 R0, R7 ;  /* 0x0000000700007308 */ /* 0x0000660000000800 */
[----:B------:R-:W-:-:S04]  /*6390*/  FMNMX.FTZ R10, R49, R10, !PT ;  /* 0x0000000a310a7209 */ /* 0x000fc80007810000 */
[----:B------:R-:W-:Y:S01]  /*63a0*/  FMNMX.FTZ R10, R51, R10, !PT ;  /* 0x0000000a330a7209 */ /* 0x000fe20007810000 */
[----:B------:R-:W2:Y:S03]  /*63b0*/  MUFU.EX2 R12, R12 ;  /* 0x0000000c000c7308 */ /* 0x000ea60000000800 */
[----:B------:R-:W-:-:S04]  /*63c0*/  FMNMX.FTZ R10, R53, R10, !PT ;  /* 0x0000000a350a7209 */ /* 0x000fc80007810000 */
[----:B0-----:R-:W-:Y:S01]  /*63d0*/  FMNMX.FTZ R7, R55, R10, !PT ;  /* 0x0000000a37077209 */ /* 0x001fe20007810000 */
[----:B------:R-:W-:Y:S01]  /*63e0*/  FFMA.FTZ R10, R20, R6, -R57 ;  /* 0x00000006140a7223 */ /* 0x000fe20000010839 */
[----:B------:R-:W-:Y:S01]  /*63f0*/  MUFU.EX2 R13, R13 ;  /* 0x0000000d000d7308 */ /* 0x000fe20000000800 */
[----:B-1----:R-:W-:Y:S01]  /*6400*/  F2FP.BF16.F32.PACK_AB R152, R3, R0 ;  /* 0x000000000398723e */ /* 0x002fe200000010ff */
[----:B------:R-:W-:Y:S01]  /*6410*/  FADD.FTZ R0, R0, R3 ;  /* 0x0000000300007221 */ /* 0x000fe20000010000 */
[----:B------:R-:W0:Y:S05]  /*6420*/  SHFL.BFLY PT, R20, R7, 0x2, 0x1f ;  /* 0x0c401f0007147f89 */ /* 0x000e2a00000e0000 */
[----:B------:R-:W1:Y:S01]  /*6430*/  MUFU.EX2 R10, R10 ;  /* 0x0000000a000a7308 */ /* 0x000e620000000800 */
[----:B--2---:R-:W-:-:S07]  /*6440*/  F2FP.BF16.F32.PACK_AB R156, R12, R11 ;  /* 0x0000000b0c9c723e */ /* 0x004fce00000010ff */
[----:B------:R-:W2:Y:S08]  /*6450*/  MUFU.EX2 R14, R14 ;  /* 0x0000000e000e7308 */ /* 0x000eb00000000800 */
[----:B------:R-:W-:Y:S01]  /*6460*/  MUFU.EX2 R15, R15 ;  /* 0x0000000f000f7308 */ /* 0x000fe20000000800 */
[----:B-1----:R-:W-:Y:S01]  /*6470*/  F2FP.BF16.F32.PACK_AB R154, R10, R9 ;  /* 0x000000090a9a723e */ /* 0x002fe200000010ff */
[----:B------:R-:W-:Y:S01]  /*6480*/  FADD.FTZ R9, R9, R0 ;  /* 0x0000000009097221 */ /* 0x000fe20000010000 */
[----:B0-----:R-:W-:Y:S01]  /*6490*/  FMNMX.FTZ R24, R7, R20, !PT ;  /* 0x0000001407187209 */ /* 0x001fe20007810000 */
[----:B------:R-:W-:-:S02]  /*64a0*/  FFMA.FTZ R20, R60, R6, -R57 ;  /* 0x000000063c147223 */ /* 0x000fc40000010839 */
[----:B------:R-:W-:Y:S02]  /*64b0*/  FADD.FTZ R10, R10, R9 ;  /* 0x000000090a0a7221 */ /* 0x000fe40000010000 */
[----:B------:R-:W0:Y:S01]  /*64c0*/  SHFL.BFLY PT, R7, R24, 0x1, 0x1f ;  /* 0x0c201f0018077f89 */ /* 0x000e2200000e0000 */
[----:B------:R-:W-:Y:S01]  /*64d0*/  MUFU.EX2 R21, R21 ;  /* 0x0000001500157308 */ /* 0x000fe20000000800 */
[----:B--2---:R-:W-:Y:S01]  /*64e0*/  F2FP.BF16.F32.PACK_AB R158, R14, R13 ;  /* 0x0000000d0e9e723e */ /* 0x004fe200000010ff */
[----:B------:R-:W-:-:S04]  /*64f0*/  FADD.FTZ R11, R11, R10 ;  /* 0x0000000a0b0b7221 */ /* 0x000fc80000010000 */
[----:B------:R-:W-:Y:S02]  /*6500*/  FADD.FTZ R12, R12, R11 ;  /* 0x0000000b0c0c7221 */ /* 0x000fe40000010000 */
[----:B------:R-:W1:Y:S02]  /*6510*/  MUFU.EX2 R20, R20 ;  /* 0x0000001400147308 */ /* 0x000e640000000800 */
[----:B------:R-:W-:-:S04]  /*6520*/  FADD.FTZ R13, R13, R12 ;  /* 0x0000000c0d0d7221 */ /* 0x000fc80000010000 */
[----:B------:R-:W-:Y:S02]  /*6530*/  FADD.FTZ R14, R14, R13 ;  /* 0x0000000d0e0e7221 */ /* 0x000fe40000010000 */
[----:B------:R-:W2:Y:S01]  /*6540*/  MUFU.EX2 R170, R170 ;  /* 0x000000aa00aa7308 */ /* 0x000ea20000000800 */
[----:B0-----:R-:W-:-:S07]  /*6550*/  FMNMX.FTZ R7, R24, R7, !PT ;  /* 0x0000000718077209 */ /* 0x001fce0007810000 */
[----:B------:R-:W-:Y:S01]  /*6560*/  MUFU.EX2 R169, R169 ;  /* 0x000000a900a97308 */ /* 0x000fe20000000800 */
[C---:B-1----:R-:W-:Y:S01]  /*6570*/  F2FP.BF16.F32.PACK_AB R160, R20.reuse, R15 ;  /* 0x0000000f14a0723e */ /* 0x042fe200000010ff */
[----:B------:R-:W-:Y:S01]  /*6580*/  FADD.FTZ R15, R15, R14 ;  /* 0x0000000e0f0f7221 */ /* 0x000fe20000010000 */
[C---:B------:R-:W-:Y:S01]  /*6590*/  FSETP.NEU.FTZ.AND P1, PT, R7.reuse, -INF , PT ;  /* 0xff8000000700780b */ /* 0x040fe20003f3d000 */
[----:B------:R-:W-:Y:S02]  /*65a0*/  FMUL.FTZ R24, R7, R6 ;  /* 0x0000000607187220 */ /* 0x000fe40000410000 */
[----:B------:R-:W-:Y:S02]  /*65b0*/  FADD.FTZ R20, R20, R15 ;  /* 0x0000000f14147221 */ /* 0x000fe40000010000 */
[----:B------:R-:W0:Y:S01]  /*65c0*/  MUFU.EX2 R172, R172 ;  /* 0x000000ac00ac7308 */ /* 0x000e220000000800 */
[----:B------:R-:W-:Y:S02]  /*65d0*/  FSEL R24, R24, RZ, P1 ;  /* 0x000000ff18187208 */ /* 0x000fe40000800000 */
[----:B--2---:R-:W-:Y:S01]  /*65e0*/  F2FP.BF16.F32.PACK_AB R162, R170, R21 ;  /* 0x00000015aaa2723e */ /* 0x004fe200000010ff */
[----:B------:R-:W-:-:S02]  /*65f0*/  FADD.FTZ R21, R21, R20 ;  /* 0x0000001415157221 */ /* 0x000fc40000010000 */
        /* <DEDUP_REMOVED lines=17> */
[----:B0-----:R-:W-:Y:S01]  /*6710*/  F2FP.BF16.F32.PACK_AB R164, R172, R169 ;  /* 0x000000a9aca4723e */ /* 0x001fe200000010ff */
[----:B------:R-:W-:-:S04]  /*6720*/  FADD.FTZ R170, R170, R21 ;  /* 0x00000015aaaa7221 */ /* 0x000fc80000010000 */
[----:B------:R-:W-:Y:S02]  /*6730*/  FADD.FTZ R169, R169, R170 ;  /* 0x000000aaa9a97221 */ /* 0x000fe40000010000 */
[----:B------:R-:W0:Y:S02]  /*6740*/  MUFU.EX2 R176, R176 ;  /* 0x000000b000b07308 */ /* 0x000e240000000800 */
[----:B------:R-:W-:-:S06]  /*6750*/  FADD.FTZ R172, R172, R169 ;  /* 0x000000a9acac7221 */ /* 0x000fcc0000010000 */
        /* <DEDUP_REMOVED lines=74> */
.L_x_3044:
[----:B------:R-:W-:Y:S02]  /*6c00*/  ISETP.NE.AND P2, PT, R206, 0x1, PT ;  /* 0x00000001ce00780c */ /* 0x000fe40003f45270 */
[----:B------:R-:W-:Y:S02]  /*6c10*/  R2UR UR5, R8 ;  /* 0x00000000080572ca */ /* 0x000fe400000e0000 */
[----:B------:R-:W-:-:S09]  /*6c20*/  LOP3.LUT P1, RZ, R16, 0x1, RZ, 0xc0, !PT ;  /* 0x0000000110ff7812 */ /* 0x000fd2000782c0ff */
[----:B------:R-:W0:Y:S02]  /*6c30*/  @P2 LDC R9, c[0x0][0x44c] ;  /* 0x00011300ff092b82 */ /* 0x000e240000000800 */
[----:B------:R-:W-:-:S04]  /*6c40*/  UIADD3 UR5, UR5, 0x38860, URZ ;  /* 0x0003886005057890 */ /* 0x000fc8000fffe03f */
[----:B------:R-:W-:Y:S02]  /*6c50*/  UPRMT UR5, UR39, 0x654, UR5 ;  /* 0x0000065427057896 */ /* 0x000fe40008000005 */
[----:B------:R-:W1:Y:S07]  /*6c60*/  @P2 LDC R11, c[0x0][0x450] ;  /* 0x00011400ff0b2b82 */ /* 0x000e6e0000000800 */
[----:B------:R-:W-:Y:S01]  /*6c70*/  SYNCS.ARRIVE.TRANS64.RED.A1T0 RZ, [UR5], RZ ;  /* 0x000000ffffff79a7 */ /* 0x000fe20008100405 */
[----:B0-----:R-:W-:-:S04]  /*6c80*/  @P2 IMAD.HI.U32 R8, R184, R9, RZ ;  /* 0x00000009b8082227 */ /* 0x001fc800078e00ff */
[----:B------:R-:W-:Y:S01]  /*6c90*/  IMAD.MOV.U32 R9, RZ, RZ, R184 ;  /* 0x000000ffff097224 */ /* 0x000fe200078e00b8 */
[----:B-1----:R-:W-:-:S05]  /*6ca0*/  @P2 SHF.R.U32.HI R9, RZ, R11, R8 ;  /* 0x0000000bff092219 */ /* 0x002fca0000011608 */
[----:B------:R-:W-:Y:S02]  /*6cb0*/  IMAD.IADD R178, R178, 0x1, R9 ;  /* 0x00000001b2b27824 */ /* 0x000fe400078e0209 */
[----:B------:R-:W-:Y:S02]  /*6cc0*/  VIADD R9, R168, 0xfffffffe ;  /* 0xfffffffea8097836 */ /* 0x000fe40000000000 */
        /* <DEDUP_REMOVED lines=13> */
.L_x_3046:
[----:B------:R-:W0:Y:S02]  /*6da0*/  LDC R12, c[0x0][0xadc] ;  /* 0x0002b700ff0c7b82 */ /* 0x000e240000000800 */
[----:B0-----:R-:W-:-:S13]  /*6db0*/  ISETP.NE.AND P1, PT, R12, 0x1, PT ;  /* 0x000000010c00780c */ /* 0x001fda0003f25270 */
[----:B------:R-:W0:Y:S02]  /*6dc0*/  @P1 LDC.64 R10, c[0x0][0xae0] ;  /* 0x0002b800ff0a1b82 */ /* 0x000e240000000a00 */
[----:B0-----:R-:W-:-:S05]  /*6dd0*/  @P1 IMAD.HI.U32 R10, R13, R10, RZ ;  /* 0x0000000a0d0a1227 */ /* 0x001fca00078e00ff */
[----:B------:R-:W-:-:S07]  /*6de0*/  @P1 SHF.R.U32.HI R13, RZ, R11, R10 ;  /* 0x0000000bff0d1219 */ /* 0x000fce000001160a */
.L_x_3047:
[----:B------:R-:W-:-:S05]  /*6df0*/  IMAD R13, R13, R12, R12 ;  /* 0x0000000c0d0d7224 */ /* 0x000fca00078e020c */
[----:B------:R-:W-:-:S07]  /*6e00*/  VIMNMX R8, R8, R13, PT ;  /* 0x0000000d08087248 */ /* 0x000fce0003fe0100 */
.L_x_3045:
        /* <DEDUP_REMOVED lines=9> */
.L_x_3067:
[----:B------:R-:W-:-:S04]  /*6ea0*/  UIADD3 UR36, UR7, 0x1, URZ ;  /* 0x0000000107247890 */ /* 0x000fc8000fffe03f */
[----:B------:R-:W-:-:S04]  /*6eb0*/  UISETP.NE.AND UP0, UPT, UR36, 0x2, UPT ;  /* 0x000000022400788c */ /* 0x000fc8000bf05270 */
[----:B------:R-:W-:Y:S02]  /*6ec0*/  USEL UR5, URZ, 0x1, UP0 ;  /* 0x000000013f057887 */ /* 0x000fe40008000000 */
[----:B------:R-:W-:-:S04]  /*6ed0*/  USEL UR36, UR36, URZ, UP0 ;  /* 0x0000003f24247287 */ /* 0x000fc80008000000 */
[----:B------:R-:W-:Y:S01]  /*6ee0*/  LOP3.LUT R2, R2, UR5, RZ, 0x3c, !PT ;  /* 0x0000000502027c12 */ /* 0x000fe2000f8e3cff */
[----:B------:R-:W-:Y:S07]  /*6ef0*/  @!P0 BRA `(.L_x_3049) ;  /* 0x0000000000048947 */ /* 0x000fee0003800000 */
[----:B------:R-:W-:Y:S01]  /*6f00*/  BPT.TRAP 0x1 ;  /* 0x000000040000795c */ /* 0x000fe20000300000 */
.L_x_3049:
[----:B------:R-:W-:Y:S01]  /*6f10*/  ULEA UR5, UR36, UR38, 0x3 ;  /* 0x0000002624057291 */ /* 0x000fe2000f8e183f */
[----:B------:R-:W-:-:S08]  /*6f20*/  SHF.L.U32 R5, R2, 0x1f, RZ ;  /* 0x0000001f02057819 */ /* 0x000fd000000006ff */
[----:B------:R0:W1:Y:S01]  /*6f30*/  SYNCS.PHASECHK.TRANS64.TRYWAIT P1, [UR5+0x38830], R5 ;  /* 0x03883005ff0075a7 */ /* 0x0000620008020145 */
[----:B------:R-:W-:Y:S05]  /*6f40*/  @!P0 BRA `(.L_x_3050) ;  /* 0x0000000000048947 */ /* 0x000fea0003800000 */
[----:B------:R-:W-:Y:S01]  /*6f50*/  BPT.TRAP 0x1 ;  /* 0x000000040000795c */ /* 0x000fe20000300000 */
.L_x_3050:
[----:B-1----:R-:W-:Y:S05]  /*6f60*/  @P1 BRA `(.L_x_3051) ;  /* 0x0000000000081947 */ /* 0x002fea0003800000 */
[----:B------:R-:W1:Y:S02]  /*6f70*/  SYNCS.PHASECHK.TRANS64.TRYWAIT P1, [UR5+0x38830], R5 ;  /* 0x03883005ff0075a7 */ /* 0x000e640008020145 */
[----:B-1----:R-:W-:Y:S05]  /*6f80*/  @!P1 BRA `(.L_x_3052) ;  /* 0x0000013400a89947 */ /* 0x002fea0003800000 */
.L_x_3051:
        /* <DEDUP_REMOVED lines=23> */
.L_x_3053:
[----:B------:R2:W3:Y:S01]  /*7100*/  SYNCS.PHASECHK.TRANS64.TRYWAIT P1, [UR5+0x38850], R5 ;  /* 0x03885005ff0075a7 */ /* 0x0004e20008020145 */
[----:B------:R-:W-:Y:S05]  /*7110*/  @!P0 BRA `(.L_x_3054) ;  /* 0x0000000000048947 */ /* 0x000fea0003800000 */
[----:B------:R-:W-:Y:S01]  /*7120*/  BPT.TRAP 0x1 ;  /* 0x000000040000795c */ /* 0x000fe20000300000 */
.L_x_3054:
[----:B---3--:R-:W-:Y:S05]  /*7130*/  @P1 BRA `(.L_x_3055) ;  /* 0x0000000000081947 */ /* 0x008fea0003800000 */
[----:B------:R-:W3:Y:S02]  /*7140*/  SYNCS.PHASECHK.TRANS64.TRYWAIT P1, [UR5+0x38850], R5 ;  /* 0x03885005ff0075a7 */ /* 0x000ee40008020145 */
[----:B---3--:R-:W-:Y:S05]  /*7150*/  @!P1 BRA `(.L_x_3056) ;  /* 0x00000134004c9947 */ /* 0x008fea0003800000 */
.L_x_3055:
        /* <DEDUP_REMOVED lines=265> */
.L_x_3057:
[----:B------:R-:W-:Y:S01]  /*81f0*/  ISETP.NE.AND P1, PT, R206, 0x1, PT ;  /* 0x00000001ce00780c */ /* 0x000fe20003f25270 */
[----:B------:R-:W-:Y:S01]  /*8200*/  IMAD.IADD R216, R191, 0x1, R184 ;  /* 0x00000001bfd87824 */ /* 0x000fe200078e02b8 */
[----:B------:R-:W-:Y:S01]  /*8210*/  UIADD3 UR10, UR5, 0x38840, URZ ;  /* 0x00038840050a7890 */ /* 0x000fe2000fffe03f */
[----:B------:R-:W-:Y:S01]  /*8220*/  IMAD.SHL.U32 R12, R9, 0x40, RZ ;  /* 0x00000040090c7824 */ /* 0x000fe200078e00ff */
[----:B------:R-:W-:Y:S01]  /*8230*/  LOP3.LUT P5, RZ, R16, 0x1, RZ, 0xc0, !PT ;  /* 0x0000000110ff7812 */ /* 0x000fe200078ac0ff */
        /* <DEDUP_REMOVED lines=8> */
[----:B-1----:R-:W-:Y:S02]  /*82c0*/  @P1 SHF.R.U32.HI R216, RZ, R6, R5 ;  /* 0x00000006ffd81219 */ /* 0x002fe40000011605 */
[----:B------:R-:W-:-:S03]  /*82d0*/  IADD3 R5, -R19, 0x1, -R12 ;  /* 0x0000000113057810 */ /* 0x000fc60007ffe90c */
[----:B------:R-:W0:Y:S01]  /*82e0*/  SHFL.IDX PT, R13, R216, RZ, 0x1c1f ;  /* 0x001c1fffd80d7589 */ /* 0x000e2200000e0000 */
[----:B------:R-:W-:-:S05]  /*82f0*/  IADD3 R5, -R18, R5, R17 ;  /* 0x0000000512057210 */ /* 0x000fca0007ffe111 */
[C---:B------:R-:W-:Y:S02]  /*8300*/  VIADD R20, R5.reuse, UR14 ;  /* 0x0000000e05147c36 */ /* 0x040fe40008000000 */
[----:B------:R-:W-:Y:S01]  /*8310*/  VIADD R15, R5, UR10 ;  /* 0x0000000a050f7c36 */ /* 0x000fe20008000000 */
[----:B------:R-:W-:Y:S01]  /*8320*/  ULDC UR10, c[0x0][0xadc] ;  /* 0x0002b700000a7ab9 */ /* 0x000fe20000000800 */
[----:B0-----:R-:W-:Y:S02]  /*8330*/  IMAD.IADD R14, R20, 0x1, R13 ;  /* 0x00000001140e7824 */ /* 0x001fe400078e020d */
[----:B------:R-:W-:Y:S01]  /*8340*/  IMAD.IADD R5, R13, 0x1, R15 ;  /* 0x000000010d057824 */ /* 0x000fe200078e020f */
[----:B------:R-:W-:Y:S06]  /*8350*/  @!P5 BRA `(.L_x_3058) ;  /* 0x000000000058d947 */ /* 0x000fec0003800000 */
[----:B------:R-:W-:Y:S01]  /*8360*/  IADD3 R13, -R18, R17, R13 ;  /* 0x00000011120d7210 */ /* 0x000fe20007ffe10d */
[----:B------:R-:W-:Y:S03]  /*8370*/  BSSY B0, `(.L_x_3059) ;  /* 0x0000010000007945 */ /* 0x000fe60003800000 */
        /* <DEDUP_REMOVED lines=10> */
.L_x_3060:
[----:B------:R-:W-:-:S05]  /*8420*/  IMAD.U32 R21, RZ, RZ, UR10 ;  /* 0x0000000aff157e24 */ /* 0x000fca000f8e00ff */
[----:B------:R-:W-:-:S13]  /*8430*/  ISETP.NE.AND P1, PT, R21, 0x1, PT ;  /* 0x000000011500780c */ /* 0x000fda0003f25270 */
[----:B------:R-:W0:Y:S02]  /*8440*/  @P1 LDC.64 R6, c[0x0][0xae0] ;  /* 0x0002b800ff061b82 */ /* 0x000e240000000a00 */
[----:B0-----:R-:W-:-:S05]  /*8450*/  @P1 IMAD.HI.U32 R6, R13, R6, RZ ;  /* 0x000000060d061227 */ /* 0x001fca00078e00ff */
[----:B------:R-:W-:-:S07]  /*8460*/  @P1 SHF.R.U32.HI R13, RZ, R7, R6 ;  /* 0x00000007ff0d1219 */ /* 0x000fce0000011606 */
.L_x_3061:
[----:B------:R-:W-:Y:S05]  /*8470*/  BSYNC B0 ;  /* 0x0000000000007941 */ /* 0x000fea0003800000 */
.L_x_3059:
[----:B------:R-:W-:-:S04]  /*8480*/  IMAD R6, R13, R21, -R12 ;  /* 0x000000150d067224 */ /* 0x000fc800078e0a0c */
[----:B------:R-:W-:-:S05]  /*8490*/  IMAD.IADD R6, R6, 0x1, -R19 ;  /* 0x0000000106067824 */ /* 0x000fca00078e0a13 */
[----:B------:R-:W-:Y:S02]  /*84a0*/  VIADDMNMX R14, R6, R21, R14, PT ;  /* 0x00000015060e7246 */ /* 0x000fe4000380010e */
[----:B------:R-:W-:-:S07]  /*84b0*/  VIMNMX R5, R5, R6, !PT ;  /* 0x0000000605057248 */ /* 0x000fce0007fe0100 */
.L_x_3058:
        /* <DEDUP_REMOVED lines=13> */
[----:B0-----:R-:W-:Y:S01]  /*8590*/  IMAD.IADD R20, R20, 0x1, R216 ;  /* 0x0000000114147824 */ /* 0x001fe200078e02d8 */
        /* <DEDUP_REMOVED lines=33> */
[----:B------:R-:W-:Y:S01]  /*87b0*/  ISETP.LT.OR P3, PT, R14, 0x3a, P3 ;  /* 0x0000003a0e00780c */ /* 0x000fe20001f61670 */
[----:B------:R-:W-:Y:S01]  /*87c0*/  IMAD.IADD R14, R15, 0x1, R216 ;  /* 0x000000010f0e7824 */ /* 0x000fe200078e02d8 */
        /* <DEDUP_REMOVED lines=16> */
.L_x_3064:
[----:B------:R-:W-:-:S05]  /*88d0*/  IMAD.U32 R152, RZ, RZ, UR10 ;  /* 0x0000000aff987e24 */ /* 0x000fca000f8e00ff */
[----:B------:R-:W-:-:S13]  /*88e0*/  ISETP.NE.AND P2, PT, R152, 0x1, PT ;  /* 0x000000019800780c */ /* 0x000fda0003f45270 */
[----:B------:R-:W0:Y:S02]  /*88f0*/  @P2 LDC.64 R6, c[0x0][0xae0] ;  /* 0x0002b800ff062b82 */ /* 0x000e240000000a00 */
[----:B0-----:R-:W-:-:S05]  /*8900*/  @P2 IMAD.HI.U32 R6, R5, R6, RZ ;  /* 0x0000000605062227 */ /* 0x001fca00078e00ff */
[----:B------:R-:W-:-:S07]  /*8910*/  @P2 SHF.R.U32.HI R5, RZ, R7, R6 ;  /* 0x00000007ff052219 */ /* 0x000fce0000011606 */
.L_x_3065:
[----:B------:R-:W-:Y:S05]  /*8920*/  BSYNC B0 ;  /* 0x0000000000007941 */ /* 0x000fea0003800000 */
.L_x_3063:
[----:B------:R-:W-:-:S04]  /*8930*/  IMAD R12, R5, R152, -R12 ;  /* 0x00000098050c7224 */ /* 0x000fc800078e0a0c */
[----:B------:R-:W-:-:S05]  /*8940*/  IMAD.IADD R5, R12, 0x1, -R19 ;  /* 0x000000010c057824 */ /* 0x000fca00078e0a13 */
[----:B------:R-:W-:Y:S02]  /*8950*/  VIADDMNMX R20, R5, R152, R20, PT ;  /* 0x0000009805147246 */ /* 0x000fe40003800114 */
[----:B------:R-:W-:-:S07]  /*8960*/  VIMNMX R14, R14, R5, !PT ;  /* 0x000000050e0e7248 */ /* 0x000fce0007fe0100 */
.L_x_3062:
[----:B------:R-:W-:Y:S01]  /*8970*/  FMNMX.FTZ R6, R13, R10, !PT ;  /* 0x0000000a0d067209 */ /* 0x000fe20007810000 */
[----:B------:R-:W-:Y:S01]  /*8980*/  ULEA UR10, UR36, UR37, 0xc ;  /* 0x00000025240a7291 */ /* 0x000fe2000f8e603f */
[----:B------:R-:W-:Y:S01]  /*8990*/  ISETP.GT.AND P2, PT, R14, 0x1, P1 ;  /* 0x000000010e00780c */ /* 0x000fe20000f44270 */
[----:B------:R-:W-:Y:S01]  /*89a0*/  UMOV UR15, 0x40000040 ;  /* 0x40000040000f7882 */ /* 0x000fe20000000000 */
[----:B------:R-:W-:Y:S02]  /*89b0*/  FMNMX.FTZ R6, R153, R6, !PT ;  /* 0x0000000699067209 */ /* 0x000fe40007810000 */
[----:B------:R-:W-:Y:S02]  /*89c0*/  ISETP.LT.OR P4, PT, R20, 0x2, P2 ;  /* 0x000000021400780c */ /* 0x000fe40001781670 */
[----:B------:R-:W-:Y:S01]  /*89d0*/  FMNMX.FTZ R6, R21, R6, !PT ;  /* 0x0000000615067209 */ /* 0x000fe20007810000 */
[----:B------:R-:W-:Y:S01]  /*89e0*/  UMOV UR14, UR10 ;  /* 0x0000000a000e7c82 */ /* 0x000fe20008000000 */
[----:B------:R-:W-:-:S02]  /*89f0*/  FSEL R155, R155, -INF , !P4 ;  /* 0xff8000009b9b7808 */ /* 0x000fc40006000000 */
[----:B------:R-:W-:Y:S02]  /*8a00*/  FMNMX.FTZ R6, R157, R6, !PT ;  /* 0x000000069d067209 */ /* 0x000fe40007810000 */
[----:B------:R-:W-:Y:S02]  /*8a10*/  ISETP.GT.AND P4, PT, R14, RZ, P1 ;  /* 0x000000ff0e00720c */ /* 0x000fe40000f84270 */
[----:B------:R-:W-:Y:S02]  /*8a20*/  FMNMX.FTZ R6, R217, R6, !PT ;  /* 0x00000006d9067209 */ /* 0x000fe40007810000 */
[----:B------:R-:W-:Y:S02]  /*8a30*/  ISETP.LT.OR P4, PT, R20, 0x1, P4 ;  /* 0x000000011400780c */ /* 0x000fe40002781670 */
[----:B------:R-:W-:Y:S02]  /*8a40*/  FMNMX.FTZ R6, R161, R6, !PT ;  /* 0x00000006a1067209 */ /* 0x000fe40007810000 */
[----:B------:R-:W-:-:S02]  /*8a50*/  ISETP.GT.AND P3, PT, R14, 0x8, P1 ;  /* 0x000000080e00780c */ /* 0x000fc40000f64270 */
[----:B------:R-:W-:Y:S02]  /*8a60*/  FMNMX.FTZ R6, R219, R6, !PT ;  /* 0x00000006db067209 */ /* 0x000fe40007810000 */
[----:B------:R-:W-:Y:S02]  /*8a70*/  FSEL R154, R154, -INF , !P4 ;  /* 0xff8000009a9a7808 */ /* 0x000fe40006000000 */
        /* <DEDUP_REMOVED lines=25> */
[----:B------:R-:W-:Y:S02]  /*8c10*/  ISETP.LT.OR P3, PT, R20, 0x1a, P3 ;  /* 0x0000001a1400780c */ /* 0x000fe40001f61670 */
[----:B------:R-:W-:Y:S02]  /*8c20*/  FSEL R166, R166, -INF , !P4 ;  /* 0xff800000a6a67808 */ /* 0x000fe40006000000 */
[----:B------:R-:W-:Y:S02]  /*8c30*/  ISETP.GT.AND P4, PT, R14, 0x21, P1 ;  /* 0x000000210e00780c */ /* 0x000fe40000f84270 */
[----:B------:R-:W-:-:S02]  /*8c40*/  ISETP.LT.OR P2, PT, R20, 0x21, P2 ;  /* 0x000000211400780c */ /* 0x000fc40001741670 */
[----:B------:R-:W-:Y:S02]  /*8c50*/  FSEL R167, R167, -INF , !P3 ;  /* 0xff800000a7a77808 */ /* 0x000fe40005800000 */
[----:B------:R-:W-:Y:S02]  /*8c60*/  ISETP.GT.AND P3, PT, R14, 0x28, P1 ;  /* 0x000000280e00780c */ /* 0x000fe40000f64270 */
[----:B------:R-:W-:Y:S02]  /*8c70*/  ISETP.LT.OR P4, PT, R20, 0x22, P4 ;  /* 0x000000221400780c */ /* 0x000fe40002781670 */
[----:B0-----:R-:W-:Y:S02]  /*8c80*/  FMNMX.FTZ R7, R6, R5, !PT ;  /* 0x0000000506077209 */ /* 0x001fe40007810000 */
[----:B------:R-:W0:Y:S01]  /*8c90*/  LDC R6, c[0x0][0xa80] ;  /* 0x0002a000ff067b82 */ /* 0x000e220000000800 */
[----:B------:R-:W-:Y:S02]  /*8ca0*/  FSEL R170, R170, -INF , !P2 ;  /* 0xff800000aaaa7808 */ /* 0x000fe40005000000 */
[----:B------:R-:W1:Y:S01]  /*8cb0*/  SHFL.BFLY PT, R12, R7, 0x1, 0x1f ;  /* 0x0c201f00070c7f89 */ /* 0x000e6200000e0000 */
[----:B------:R-:W-:-:S02]  /*8cc0*/  ISETP.GT.AND P2, PT, R14, 0x29, P1 ;  /* 0x000000290e00780c */ /* 0x000fc40000f44270 */
[----:B------:R-:W-:Y:S02]  /*8cd0*/  ISETP.LT.OR P3, PT, R20, 0x29, P3 ;  /* 0x000000291400780c */ /* 0x000fe40001f61670 */
[----:B------:R-:W-:Y:S02]  /*8ce0*/  FSEL R152, R171, -INF , !P4 ;  /* 0xff800000ab987808 */ /* 0x000fe40006000000 */
[----:B------:R-:W-:Y:S02]  /*8cf0*/  ISETP.GT.AND P4, PT, R14, 0x30, P1 ;  /* 0x000000300e00780c */ /* 0x000fe40000f84270 */
[----:B------:R-:W-:Y:S02]  /*8d00*/  ISETP.LT.OR P2, PT, R20, 0x2a, P2 ;  /* 0x0000002a1400780c */ /* 0x000fe40001741670 */
[----:B------:R-:W-:Y:S02]  /*8d10*/  FSEL R174, R174, -INF , !P3 ;  /* 0xff800000aeae7808 */ /* 0x000fe40005800000 */
[----:B------:R-:W-:-:S02]  /*8d20*/  ISETP.LT.OR P4, PT, R20, 0x31, P4 ;  /* 0x000000311400780c */ /* 0x000fc40002781670 */
[----:B------:R-:W-:Y:S02]  /*8d30*/  FSEL R158, R175, -INF , !P2 ;  /* 0xff800000af9e7808 */ /* 0x000fe40005000000 */
[----:B------:R-:W-:Y:S02]  /*8d40*/  ISETP.GT.AND P2, PT, R14, 0x31, P1 ;  /* 0x000000310e00780c */ /* 0x000fe40000f44270 */
[----:B------:R-:W-:Y:S02]  /*8d50*/  FSEL R178, R178, -INF , !P4 ;  /* 0xff800000b2b27808 */ /* 0x000fe40006000000 */
[----:B------:R-:W-:Y:S02]  /*8d60*/  ISETP.GT.AND P4, PT, R14, 0x38, P1 ;  /* 0x000000380e00780c */ /* 0x000fe40000f84270 */
[----:B------:R-:W-:Y:S02]  /*8d70*/  ISETP.LT.OR P2, PT, R20, 0x32, P2 ;  /* 0x000000321400780c */ /* 0x000fe40001741670 */
[----:B-1----:R-:W-:-:S02]  /*8d80*/  FMNMX.FTZ R5, R7, R12, !PT ;  /* 0x0000000c07057209 */ /* 0x002fc40007810000 */
[----:B------:R-:W-:Y:S02]  /*8d90*/  FMNMX.FTZ R12, R154, R11, !PT ;  /* 0x0000000b9a0c7209 */ /* 0x000fe40007810000 */
[C---:B------:R-:W-:Y:S01]  /*8da0*/  FSETP.NEU.FTZ.AND P3, PT, R5.reuse, -INF , PT ;  /* 0xff8000000500780b */ /* 0x040fe20003f7d000 */
[----:B0-----:R-:W-:Y:S01]  /*8db0*/  FMUL.FTZ R156, R5, R6 ;  /* 0x00000006059c7220 */ /* 0x001fe20000410000 */
[----:B------:R-:W-:Y:S02]  /*8dc0*/  FMNMX.FTZ R12, R155, R12, !PT ;  /* 0x0000000c9b0c7209 */ /* 0x000fe40007810000 */
[----:B------:R-:W-:Y:S02]  /*8dd0*/  ISETP.GT.AND P1, PT, R14, 0x39, P1 ;  /* 0x000000390e00780c */ /* 0x000fe40000f24270 */
[----:B------:R-:W-:Y:S02]  /*8de0*/  FMNMX.FTZ R12, R227, R12, !PT ;  /* 0x0000000ce30c7209 */ /* 0x000fe40007810000 */
[----:B------:R-:W-:-:S02]  /*8df0*/  FSEL R156, R156, RZ, P3 ;  /* 0x000000ff9c9c7208 */ /* 0x000fc40001800000 */
[----:B------:R-:W-:Y:S02]  /*8e00*/  FMNMX.FTZ R12, R159, R12, !PT ;  /* 0x0000000c9f0c7209 */ /* 0x000fe40007810000 */
[C---:B------:R-:W-:Y:S01]  /*8e10*/  ISETP.LT.OR P4, PT, R20.reuse, 0x39, P4 ;  /* 0x000000391400780c */ /* 0x040fe20002781670 */
[--C-:B------:R-:W-:Y:S01]  /*8e20*/  FFMA.FTZ R162, R21, R6, -R156.reuse ;  /* 0x0000000615a27223 */ /* 0x100fe2000001089c */
[----:B------:R-:W-:Y:S01]  /*8e30*/  FMNMX.FTZ R12, R229, R12, !PT ;  /* 0x0000000ce50c7209 */ /* 0x000fe20007810000 */
[-CC-:B------:R-:W-:Y:S01]  /*8e40*/  FFMA.FTZ R21, R157, R6.reuse, -R156.reuse ;  /* 0x000000069d157223 */ /* 0x180fe2000001089c */
[----:B------:R-:W-:Y:S01]  /*8e50*/  ISETP.LT.OR P1, PT, R20, 0x3a, P1 ;  /* 0x0000003a1400780c */ /* 0x000fe20000f21670 */
[--C-:B------:R-:W-:Y:S01]  /*8e60*/  FFMA.FTZ R13, R13, R6, -R156.reuse ;  /* 0x000000060d0d7223 */ /* 0x100fe2000001089c */
[----:B------:R-:W-:Y:S01]  /*8e70*/  FMNMX.FTZ R7, R163, R12, !PT ;  /* 0x0000000ca3077209 */ /* 0x000fe20007810000 */
[-CC-:B------:R-:W-:Y:S01]  /*8e80*/  FFMA.FTZ R171, R161, R6.reuse, -R156.reuse ;  /* 0x00000006a1ab7223 */ /* 0x180fe2000001089c */
[----:B------:R-:W-:Y:S01]  /*8e90*/  FSEL R182, R182, -INF , !P4 ;  /* 0xff800000b6b67808 */ /* 0x000fe20006000000 */
[-CC-:B------:R-:W-:Y:S01]  /*8ea0*/  FFMA.FTZ R168, R219, R6.reuse, -R156.reuse ;  /* 0x00000006dba87223 */ /* 0x180fe2000001089c */
[----:B------:R-:W-:Y:S01]  /*8eb0*/  FMNMX.FTZ R12, R166, R7, !PT ;  /* 0x00000007a60c7209 */ /* 0x000fe20007810000 */
[-CC-:B------:R-:W-:Y:S01]  /*8ec0*/  FFMA.FTZ R175, R165, R6.reuse, -R156.reuse ;  /* 0x00000006a5af7223 */ /* 0x180fe2000001089c */
[----:B------:R-:W-:Y:S01]  /*8ed0*/  FSEL R183, R183, -INF , !P1 ;  /* 0xff800000b7b77808 */ /* 0x000fe20004800000 */
[--C-:B------:R-:W-:Y:S01]  /*8ee0*/  FFMA.FTZ R172, R221, R6, -R156.reuse ;  /* 0x00000006ddac7223 */ /* 0x100fe2000001089c */
[----:B------:R-:W-:Y:S01]  /*8ef0*/  FMNMX.FTZ R7, R167, R12, !PT ;  /* 0x0000000ca7077209 */ /* 0x000fe20007810000 */
[-CC-:B------:R-:W-:Y:S01]  /*8f00*/  FFMA.FTZ R12, R153, R6.reuse, -R156.reuse ;  /* 0x00000006990c7223 */ /* 0x180fe2000001089c */
[----:B------:R-:W-:Y:S01]  /*8f10*/  FSEL R153, R179, -INF , !P2 ;  /* 0xff800000b3997808 */ /* 0x000fe20005000000 */
[-CC-:B------:R-:W-:Y:S01]  /*8f20*/  FFMA.FTZ R169, R169, R6.reuse, -R156.reuse ;  /* 0x00000006a9a97223 */ /* 0x180fe2000001089c */
[----:B------:R-:W-:Y:S01]  /*8f30*/  FMNMX.FTZ R7, R170, R7, !PT ;  /* 0x00000007aa077209 */ /* 0x000fe20007810000 */
[-CC-:B------:R-:W-:Y:S01]  /*8f40*/  FFMA.FTZ R176, R223, R6.reuse, -R156.reuse ;  /* 0x00000006dfb07223 */ /* 0x180fe2000001089c */
[----:B------:R-:W-:Y:S01]  /*8f50*/  FSEL R157, R5, RZ, P3 ;  /* 0x000000ff059d7208 */ /* 0x000fe20001800000 */
[-CC-:B------:R-:W-:Y:S01]  /*8f60*/  FFMA.FTZ R173, R173, R6.reuse, -R156.reuse ;  /* 0x00000006adad7223 */ /* 0x180fe2000001089c */
[----:B------:R-:W-:Y:S01]  /*8f70*/  FMNMX.FTZ R7, R152, R7, !PT ;  /* 0x0000000798077209 */ /* 0x000fe20007810000 */
[-CC-:B------:R-:W-:Y:S01]  /*8f80*/  FFMA.FTZ R179, R225, R6.reuse, -R156.reuse ;  /* 0x00000006e1b37223 */ /* 0x180fe2000001089c */
[-CC-:B------:R-:W-:Y:S01]  /*8f90*/  FFMA.FTZ R180, R177, R6.reuse, -R156.reuse ;  /* 0x00000006b1b47223 */ /* 0x180fe2000001089c */
[-CC-:B------:R-:W-:Y:S01]  /*8fa0*/  FFMA.FTZ R15, R15, R6.reuse, -R156.reuse ;  /* 0x000000060f0f7223 */ /* 0x180fe2000001089c */
[----:B------:R-:W-:Y:S01]  /*8fb0*/  FMNMX.FTZ R7, R174, R7, !PT ;  /* 0x00000007ae077209 */ /* 0x000fe20007810000 */
[----:B------:R-:W-:Y:S01]  /*8fc0*/  FFMA.FTZ R216, R181, R6, -R156 ;  /* 0x00000006b5d87223 */ /* 0x000fe2000001089c */
[----:B------:R-:W-:Y:S01]  /*8fd0*/  FADD.FTZ R157, -R157, R10 ;  /* 0x0000000a9d9d7221 */ /* 0x000fe20000010100 */
[----:B------:R-:W-:Y:S01]  /*8fe0*/  MUFU.EX2 R13, R13 ;  /* 0x0000000d000d7308 */ /* 0x000fe20000000800 */
[----:B------:R-:W-:-:S02]  /*8ff0*/  FMNMX.FTZ R7, R158, R7, !PT ;  /* 0x000000079e077209 */ /* 0x000fc40007810000 */
[----:B------:R-:W-:Y:S02]  /*9000*/  FMUL.FTZ R10, R157, R6 ;  /* 0x000000069d0a7220 */ /* 0x000fe40000410000 */
[----:B------:R-:W-:-:S03]  /*9010*/  FMNMX.FTZ R14, R178, R7, !PT ;  /* 0x00000007b20e7209 */ /* 0x000fc60007810000 */
[----:B------:R-:W-:Y:S01]  /*9020*/  MUFU.EX2 R12, R12 ;  /* 0x0000000c000c7308 */ /* 0x000fe20000000800 */
[----:B------:R-:W-:-:S04]  /*9030*/  FMNMX.FTZ R7, R153, R14, !PT ;  /* 0x0000000e99077209 */ /* 0x000fc80007810000 */
[----:B------:R-:W-:-:S03]  /*9040*/  FMNMX.FTZ R20, R182, R7, !PT ;  /* 0x00000007b6147209 */ /* 0x000fc60007810000 */
[----:B------:R-:W0:Y:S01]  /*9050*/  MUFU.EX2 R10, R10 ;  /* 0x0000000a000a7308 */ /* 0x000e220000000800 */
[----:B------:R-:W-:Y:S01]  /*9060*/  FMNMX.FTZ R7, R183, R20, !PT ;  /* 0x00000014b7077209 */ /* 0x000fe20007810000 */
[----:B------:R-:W-:-:S04]  /*9070*/  FFMA.FTZ R20, R217, R6, -R156 ;  /* 0x00000006d9147223 */ /* 0x000fc8000001089c */
[----:B------:R-:W1:Y:S02]  /*9080*/  SHFL.BFLY PT, R160, R7, 0x2, 0x1f ;  /* 0x0c401f0007a07f89 */ /* 0x000e6400000e0000 */
[----:B------:R-:W-:Y:S08]  /*9090*/  MUFU.EX2 R14, R162 ;  /* 0x000000a2000e7308 */ /* 0x000ff00000000800 */
[----:B------:R-:W2:Y:S01]  /*90a0*/  MUFU.EX2 R21, R21 ;  /* 0x0000001500157308 */ /* 0x000ea20000000800 */
        /* <DEDUP_REMOVED lines=42> */
[----:B0-----:R-:W-:Y:S01]  /*9350*/  FMNMX.FTZ R7, R160, R7, !PT ;  /* 0x00000007a0077209 */ /* 0x001fe20007810000 */
[-C--:B------:R-:W-:Y:S01]  /*9360*/  FMUL.FTZ R93, R93, R10.reuse ;  /* 0x0000000a5d5d7220 */ /* 0x080fe20000410000 */
[-C--:B------:R-:W-:Y:S01]  /*9370*/  FMUL.FTZ R96, R96, R10.reuse ;  /* 0x0000000a60607220 */ /* 0x080fe20000410000 */
[----:B------:R-:W-:Y:S01]  /*9380*/  FMUL.FTZ R97, R97, R10 ;  /* 0x0000000a61617220 */ /* 0x000fe20000410000 */
[C---:B------:R-:W-:Y:S01]  /*9390*/  FSETP.NEU.FTZ.AND P2, PT, R7.reuse, -INF , PT ;  /* 0xff8000000700780b */ /* 0x040fe20003f5d000 */
[----:B------:R-:W-:Y:S01]  /*93a0*/  FMUL.FTZ R156, R7, R6 ;  /* 0x00000006079c7220 */ /* 0x000fe20000410000 */
[----:B------:R-:W0:Y:S01]  /*93b0*/  MUFU.EX2 R169, R169 ;  /* 0x000000a900a97308 */ /* 0x000e220000000800 */
[-C--:B------:R-:W-:Y:S01]  /*93c0*/  FMUL.FTZ R100, R100, R10.reuse ;  /* 0x0000000a64647220 */ /* 0x080fe20000410000 */
[-C--:B------:R-:W-:Y:S01]  /*93d0*/  FMUL.FTZ R101, R101, R10.reuse ;  /* 0x0000000a65657220 */ /* 0x080fe20000410000 */
[-C--:B------:R-:W-:Y:S01]  /*93e0*/  FMUL.FTZ R104, R104, R10.reuse ;  /* 0x0000000a68687220 */ /* 0x080fe20000410000 */
[----:B------:R-:W-:Y:S01]  /*93f0*/  FSEL R157, R156, RZ, P2 ;  /* 0x000000ff9c9d7208 */ /* 0x000fe20001000000 */
[-C--:B------:R-:W-:Y:S01]  /*9400*/  FMUL.FTZ R105, R105, R10.reuse ;  /* 0x0000000a69697220 */ /* 0x080fe20000410000 */
[-C--:B------:R-:W-:Y:S01]  /*9410*/  FMUL.FTZ R108, R108, R10.reuse ;  /* 0x0000000a6c6c7220 */ /* 0x080fe20000410000 */
[----:B------:R-:W-:Y:S01]  /*9420*/  FMUL.FTZ R109, R109, R10 ;  /* 0x0000000a6d6d7220 */ /* 0x000fe20000410000 */
[----:B------:R-:W-:Y:S01]  /*9430*/  MUFU.EX2 R176, R176 ;  /* 0x000000b000b07308 */ /* 0x000fe20000000800 */
[----:B------:R-:W-:Y:S01]  /*9440*/  FFMA.FTZ R218, R154, R6, -R157 ;  /* 0x000000069ada7223 */ /* 0x000fe2000001089d */
[----:B------:R-:W-:-:S02]  /*9450*/  IMAD.MOV R154, RZ, RZ, -R185 ;  /* 0x000000ffff9a7224 */ /* 0x000fc400078e0ab9 */
[-CC-:B------:R-:W-:Y:S01]  /*9460*/  FFMA.FTZ R177, R155, R6.reuse, -R157.reuse ;  /* 0x000000069bb17223 */ /* 0x180fe2000001089d */
[----:B------:R-:W-:Y:S02]  /*9470*/  IMAD.U32 R155, RZ, RZ, UR7 ;  /* 0x00000007ff9b7e24 */ /* 0x000fe4000f8e00ff */
[-CC-:B------:R-:W-:Y:S01]  /*9480*/  FFMA.FTZ R181, R227, R6.reuse, -R157.reuse ;  /* 0x00000006e3b57223 */ /* 0x180fe2000001089d */
[--C-:B------:R-:W-:Y:S01]  /*9490*/  FFMA.FTZ R220, R159, R6, -R157.reuse ;  /* 0x000000069fdc7223 */ /* 0x100fe2000001089d */
[----:B------:R-:W-:Y:S01]  /*94a0*/  ISETP.NE.AND P1, PT, R19, R154, PT ;  /* 0x0000009a1300720c */ /* 0x000fe20003f25270 */
[-CC-:B------:R-:W-:Y:S01]  /*94b0*/  FFMA.FTZ R217, R229, R6.reuse, -R157.reuse ;  /* 0x00000006e5d97223 */ /* 0x180fe2000001089d */
[----:B------:R-:W-:Y:S01]  /*94c0*/  FSEL R154, R7, RZ, P2 ;  /* 0x000000ff079a7208 */ /* 0x000fe20001000000 */
[-CC-:B------:R-:W-:Y:S01]  /*94d0*/  FFMA.FTZ R219, R152, R6.reuse, -R157.reuse ;  /* 0x0000000698db7223 */ /* 0x180fe2000001089d */
[-CC-:B------:R-:W-:Y:S01]  /*94e0*/  FFMA.FTZ R221, R158, R6.reuse, -R157.reuse ;  /* 0x000000069edd7223 */ /* 0x180fe2000001089d */
[-CC-:B------:R-:W-:Y:S01]  /*94f0*/  FFMA.FTZ R163, R163, R6.reuse, -R157.reuse ;  /* 0x00000006a3a37223 */ /* 0x180fe2000001089d */
[-C--:B------:R-:W-:Y:S01]  /*9500*/  FFMA.FTZ R166, R166, R6.reuse, -R157 ;  /* 0x00000006a6a67223 */ /* 0x080fe2000001089d */
[----:B------:R-:W-:Y:S01]  /*9510*/  FADD.FTZ R11, -R154, R11 ;  /* 0x0000000b9a0b7221 */ /* 0x000fe20000010100 */
[-CC-:B------:R-:W-:Y:S01]  /*9520*/  FFMA.FTZ R167, R167, R6.reuse, -R157.reuse ;  /* 0x00000006a7a77223 */ /* 0x180fe2000001089d */
[-CC-:B------:R-:W-:Y:S01]  /*9530*/  FFMA.FTZ R222, R178, R6.reuse, -R157.reuse ;  /* 0x00000006b2de7223 */ /* 0x180fe2000001089d */
[-CC-:B------:R-:W-:Y:S01]  /*9540*/  FFMA.FTZ R223, R153, R6.reuse, -R157.reuse ;  /* 0x0000000699df7223 */ /* 0x180fe2000001089d */
[-C--:B------:R-:W-:Y:S01]  /*9550*/  FMUL.FTZ R11, R11, R6.reuse ;  /* 0x000000060b0b7220 */ /* 0x080fe20000410000 */
[----:B------:R-:W-:Y:S01]  /*9560*/  FFMA.FTZ R224, R182, R6, -R157 ;  /* 0x00000006b6e07223 */ /* 0x000fe2000001089d */
[----:B------:R-:W-:-:S02]  /*9570*/  @!P1 IMAD R154, R155, 0x40, R22 ;  /* 0x000000409b9a9824 */ /* 0x000fc400078e0216 */
[-CC-:B------:R-:W-:Y:S01]  /*9580*/  FFMA.FTZ R225, R183, R6.reuse, -R157.reuse ;  /* 0x00000006b7e17223 */ /* 0x180fe2000001089d */
[-CC-:B------:R-:W-:Y:S01]  /*9590*/  FFMA.FTZ R156, R170, R6.reuse, -R157.reuse ;  /* 0x00000006aa9c7223 */ /* 0x180fe2000001089d */
[----:B------:R-:W-:Y:S01]  /*95a0*/  FFMA.FTZ R159, R174, R6, -R157 ;  /* 0x00000006ae9f7223 */ /* 0x000fe2000001089d */
[----:B------:R-:W3:Y:S01]  /*95b0*/  MUFU.EX2 R11, R11 ;  /* 0x0000000b000b7308 */ /* 0x000ee20000000800 */
[----:B------:R-:W-:Y:S01]  /*95c0*/  @!P1 LEA R155, R154, UR38, 0x2 ;  /* 0x000000269a9b9c11 */ /* 0x000fe2000f8e10ff */
[-C--:B------:R-:W-:Y:S01]  /*95d0*/  FMUL.FTZ R112, R112, R10.reuse ;  /* 0x0000000a70707220 */ /* 0x080fe20000410000 */
[----:B------:R-:W-:Y:S01]  /*95e0*/  F2FP.BF16.F32.PACK_AB R152, R12, R13 ;  /* 0x0000000d0c98723e */ /* 0x000fe200000010ff */
[----:B------:R-:W-:Y:S01]  /*95f0*/  FMUL.FTZ R113, R113, R10 ;  /* 0x0000000a71717220 */ /* 0x000fe20000410000 */
[----:B--2---:R-:W-:Y:S01]  /*9600*/  F2FP.BF16.F32.PACK_AB R154, R21, R14 ;  /* 0x0000000e159a723e */ /* 0x004fe200000010ff */
[----:B------:R-:W-:Y:S01]  /*9610*/  @!P1 STS [R155+0x38400], R10 ;  /* 0x0384000a9b009388 */ /* 0x000fe20000000800 */
[----:B-1----:R-:W-:Y:S01]  /*9620*/  F2FP.BF16.F32.PACK_AB R158, R175, R168 ;  /* 0x000000a8af9e723e */ /* 0x002fe200000010ff */
[----:B------:R-:W-:Y:S01]  /*9630*/  MUFU.EX2 R218, R218 ;  /* 0x000000da00da7308 */ /* 0x000fe20000000800 */
        /* <DEDUP_REMOVED lines=8> */
[----:B---3--:R1:W-:Y:S01]  /*96c0*/  @!P1 STS [R155+0x38420], R11 ;  /* 0x0384200b9b009388 */ /* 0x0083e20000000800 */
        /* <DEDUP_REMOVED lines=89> */
[----:B--2---:R-:W-:Y:S01]  /*9c60*/  F2FP.BF16.F32.PACK_AB R161, R219, R178 ;  /* 0x000000b2dba1723e */ /* 0x004fe200000010ff */
[-C--:B------:R-:W-:Y:S01]  /*9c70*/  FMUL.FTZ R143, R143, R11.reuse ;  /* 0x0000000b8f8f7220 */ /* 0x080fe20000410000 */
[-C--:B------:R-:W-:Y:S01]  /*9c80*/  FMUL.FTZ R146, R146, R11.reuse ;  /* 0x0000000b92927220 */ /* 0x080fe20000410000 */
[-C--:B------:R-:W-:Y:S01]  /*9c90*/  FMUL.FTZ R147, R147, R11.reuse ;  /* 0x0000000b93937220 */ /* 0x080fe20000410000 */
[-C--:B------:R-:W-:Y:S01]  /*9ca0*/  FMUL.FTZ R150, R150, R11.reuse ;  /* 0x0000000b96967220 */ /* 0x080fe20000410000 */
[----:B------:R-:W-:Y:S01]  /*9cb0*/  MUFU.EX2 R179, R179 ;  /* 0x000000b300b37308 */ /* 0x000fe20000000800 */
[----:B------:R-:W-:Y:S01]  /*9cc0*/  FMUL.FTZ R151, R151, R11 ;  /* 0x0000000b97977220 */ /* 0x000fe20000410000 */
[----:B------:R0:W-:Y:S01]  /*9cd0*/  STSM.16.M88.4 [R186+0x36400], R152 ;  /* 0x03640098ba007844 */ /* 0x0001e20000000200 */
[----:B------:R-:W-:Y:S01]  /*9ce0*/  FFMA.FTZ R13, R10, R0, R13 ;  /* 0x000000000a0d7223 */ /* 0x000fe2000001000d */
[----:B------:R-:W-:-:S02]  /*9cf0*/  FFMA.FTZ R218, R11, R3, R218 ;  /* 0x000000030bda7223 */ /* 0x000fc400000100da */
[----:B------:R0:W-:Y:S01]  /*9d00*/  STSM.16.M88.4 [R187], R156 ;  /* 0x0000009cbb007844 */ /* 0x0001e20000000200 */
[----:B------:R-:W-:Y:S01]  /*9d10*/  FADD.FTZ R13, R12, R13 ;  /* 0x0000000d0c0d7221 */ /* 0x000fe20000010000 */
[----:B------:R-:W2:Y:S01]  /*9d20*/  MUFU.EX2 R180, R180 ;  /* 0x000000b400b47308 */ /* 0x000ea20000000800 */
[----:B-1----:R-:W-:Y:S01]  /*9d30*/  F2FP.BF16.F32.PACK_AB R163, R221, R182 ;  /* 0x000000b6dda3723e */ /* 0x002fe200000010ff */
        /* <DEDUP_REMOVED lines=9> */
[----:B------:R-:W1:Y:S01]  /*9dd0*/  MUFU.EX2 R216, R216 ;  /* 0x000000d800d87308 */ /* 0x000e620000000800 */
        /* <DEDUP_REMOVED lines=19> */
[----:B------:R-:W-:Y:S02]  /*9f10*/  FADD.FTZ R179, R179, R176 ;  /* 0x000000b0b3b37221 */ /* 0x000fe40000010000 */
[----:B------:R-:W1:Y:S01]  /*9f20*/  MUFU.EX2 R225, R225 ;  /* 0x000000e100e17308 */ /* 0x000e620000000800 */
[----:B--2---:R-:W-:Y:S01]  /*9f30*/  F2FP.BF16.F32.PACK_AB R165, R223, R222 ;  /* 0x000000dedfa5723e */ /* 0x004fe200000010ff */
[----:B------:R-:W-:Y:S01]  /*9f40*/  FADD.FTZ R222, R222, R221 ;  /* 0x000000dddede7221 */ /* 0x000fe20000010000 */
[----:B------:R-:W-:-:S03]  /*9f50*/  FADD.FTZ R180, R180, R179 ;  /* 0x000000b3b4b47221 */ /* 0x000fc60000010000 */
[----:B------:R-:W-:Y:S01]  /*9f60*/  FADD.FTZ R223, R223, R222 ;  /* 0x000000dedfdf7221 */ /* 0x000fe20000010000 */
[----:B------:R-:W-:-:S04]  /*9f70*/  FADD.FTZ R15, R15, R180 ;  /* 0x000000b40f0f7221 */ /* 0x000fc80000010000 */
[----:B------:R-:W-:Y:S01]  /*9f80*/  FADD.FTZ R0, R216, R15 ;  /* 0x0000000fd8007221 */ /* 0x000fe20000010000 */
[----:B-1----:R-:W-:Y:S01]  /*9f90*/  F2FP.BF16.F32.PACK_AB R167, R225, R224 ;  /* 0x000000e0e1a7723e */ /* 0x002fe200000010ff */
[----:B------:R-:W-:-:S04]  /*9fa0*/  FADD.FTZ R224, R224, R223 ;  /* 0x000000dfe0e07221 */ /* 0x000fc80000010000 */
        /* <DEDUP_REMOVED lines=34> */
.L_x_3066:
        /* <DEDUP_REMOVED lines=9> */
.L_x_3048:
[----:B------:R-:W-:Y:S01]  /*a260*/  ISETP.NE.AND P2, PT, R206, 0x1, PT ;  /* 0x00000001ce00780c */ /* 0x000fe20003f45270 */
[----:B------:R-:W-:Y:S01]  /*a270*/  VIADD R8, R184, 0x3f ;  /* 0x0000003fb8087836 */ /* 0x000fe20000000000 */
[----:B------:R-:W-:Y:S02]  /*a280*/  LOP3.LUT P1, RZ, R16, 0x1, RZ, 0xc0, !PT ;  /* 0x0000000110ff7812 */ /* 0x000fe4000782c0ff */
[----:B------:R-:W-:-:S09]  /*a290*/  IADD3 R13, R17, 0x1, -R18 ;  /* 0x00000001110d7810 */ /* 0x000fd20007ffe812 */
        /* <DEDUP_REMOVED lines=17> */
.L_x_3069:
[----:B------:R-:W0:Y:S02]  /*a3b0*/  LDC R15, c[0x0][0xadc] ;  /* 0x0002b700ff0f7b82 */ /* 0x000e240000000800 */
[----:B0-----:R-:W-:-:S13]  /*a3c0*/  ISETP.NE.AND P1, PT, R15, 0x1, PT ;  /* 0x000000010f00780c */ /* 0x001fda0003f25270 */
[----:B------:R-:W0:Y:S02]  /*a3d0*/  @P1 LDC.64 R10, c[0x0][0xae0] ;  /* 0x0002b800ff0a1b82 */ /* 0x000e240000000a00 */
[----:B0-----:R-:W-:-:S05]  /*a3e0*/  @P1 IMAD.HI.U32 R10, R8, R10, RZ ;  /* 0x0000000a080a1227 */ /* 0x001fca00078e00ff */
[----:B------:R-:W-:-:S07]  /*a3f0*/  @P1 SHF.R.U32.HI R8, RZ, R11, R10 ;  /* 0x0000000bff081219 */ /* 0x000fce000001160a */
.L_x_3070:
[----:B------:R-:W-:-:S05]  /*a400*/  IMAD R11, R8, R15, RZ ;  /* 0x0000000f080b7224 */ /* 0x000fca00078e02ff */
[----:B------:R-:W-:-:S07]  /*a410*/  VIMNMX R12, R12, R11, !PT ;  /* 0x0000000b0c0c7248 */ /* 0x000fce0007fe0100 */
.L_x_3068:
        /* <DEDUP_REMOVED lines=10> */
.L_x_3082:
        /* <DEDUP_REMOVED lines=10> */
.L_x_3072:
[----:B------:R-:W-:Y:S01]  /*a560*/  ULEA UR5, UR36, UR38, 0x3 ;  /* 0x0000002624057291 */ /* 0x000fe2000f8e183f */
[----:B------:R-:W-:-:S08]  /*a570*/  SHF.L.U32 R5, R2, 0x1f, RZ ;  /* 0x0000001f02057819 */ /* 0x000fd000000006ff */
[----:B------:R0:W1:Y:S01]  /*a580*/  SYNCS.PHASECHK.TRANS64.TRYWAIT P2, [UR5+0x38830], R5 ;  /* 0x03883005ff0075a7 */ /* 0x0000620008040145 */
[----:B------:R-:W-:Y:S05]  /*a590*/  @!P0 BRA `(.L_x_3073) ;  /* 0x0000000000048947 */ /* 0x000fea0003800000 */
[----:B------:R-:W-:Y:S01]  /*a5a0*/  BPT.TRAP 0x1 ;  /* 0x000000040000795c */ /* 0x000fe20000300000 */
.L_x_3073:
[----:B-1----:R-:W-:Y:S05]  /*a5b0*/  @P2 BRA `(.L_x_3074) ;  /* 0x0000000000082947 */ /* 0x002fea0003800000 */
[----:B------:R-:W1:Y:S02]  /*a5c0*/  SYNCS.PHASECHK.TRANS64.TRYWAIT P2, [UR5+0x38830], R5 ;  /* 0x03883005ff0075a7 */ /* 0x000e640008040145 */
[----:B-1----:R-:W-:Y:S05]  /*a5d0*/  @!P2 BRA `(.L_x_3075) ;  /* 0x000001000044a947 */ /* 0x002fea0003800000 */
.L_x_3074:
        /* <DEDUP_REMOVED lines=23> */
.L_x_3076:
[----:B------:R2:W3:Y:S01]  /*a750*/  SYNCS.PHASECHK.TRANS64.TRYWAIT P2, [UR5+0x38850], R5 ;  /* 0x03885005ff0075a7 */ /* 0x0004e20008040145 */
[----:B------:R-:W-:Y:S05]  /*a760*/  @!P0 BRA `(.L_x_3077) ;  /* 0x0000000000048947 */ /* 0x000fea0003800000 */
[----:B------:R-:W-:Y:S01]  /*a770*/  BPT.TRAP 0x1 ;  /* 0x000000040000795c */ /* 0x000fe20000300000 */
.L_x_3077:
[----:B---3--:R-:W-:Y:S05]  /*a780*/  @P2 BRA `(.L_x_3078) ;  /* 0x0000000000082947 */ /* 0x008fea0003800000 */
[----:B------:R-:W3:Y:S02]  /*a790*/  SYNCS.PHASECHK.TRANS64.TRYWAIT P2, [UR5+0x38850], R5 ;  /* 0x03885005ff0075a7 */ /* 0x000ee40008040145 */
[----:B---3--:R-:W-:Y:S05]  /*a7a0*/  @!P2 BRA `(.L_x_3079) ;  /* 0x000000fc00e8a947 */ /* 0x008fea0003800000 */
.L_x_3078:
        /* <DEDUP_REMOVED lines=265> */
.L_x_3080:
[----:B------:R-:W-:Y:S01]  /*b840*/  FMNMX.FTZ R6, R152, R10, !PT ;  /* 0x0000000a98067209 */ /* 0x000fe20007810000 */
[----:B------:R-:W-:Y:S01]  /*b850*/  UIADD3 UR10, UR5, 0x38840, URZ ;  /* 0x00038840050a7890 */ /* 0x000fe2000fffe03f */
[----:B------:R-:W-:Y:S01]  /*b860*/  FMNMX.FTZ R12, R154, R216, !PT ;  /* 0x000000d89a0c7209 */ /* 0x000fe20007810000 */
[----:B------:R-:W-:Y:S01]  /*b870*/  UMOV UR11, 0x40000040 ;  /* 0x40000040000b7882 */ /* 0x000fe20000000000 */
[----:B------:R-:W-:Y:S01]  /*b880*/  FMNMX.FTZ R5, R153, R6, !PT ;  /* 0x0000000699057209 */ /* 0x000fe20007810000 */
[----:B------:R-:W-:Y:S01]  /*b890*/  UPRMT UR10, UR39, 0x654, UR10 ;  /* 0x00000654270a7896 */ /* 0x000fe2000800000a */
[----:B------:R-:W-:Y:S02]  /*b8a0*/  UMOV UR15, 0x40000040 ;  /* 0x40000040000f7882 */ /* 0x000fe40000000000 */
[----:B------:R-:W-:-:S04]  /*b8b0*/  FMNMX.FTZ R6, R156, R5, !PT ;  /* 0x000000059c067209 */ /* 0x000fc80007810000 */
[----:B------:R-:W-:Y:S02]  /*b8c0*/  FMNMX.FTZ R5, R157, R6, !PT ;  /* 0x000000069d057209 */ /* 0x000fe40007810000 */
[----:B------:R-:W-:Y:S01]  /*b8d0*/  SYNCS.ARRIVE.TRANS64.RED.A1T0 RZ, [UR10], RZ ;  /* 0x000000ffffff79a7 */ /* 0x000fe2000810040a */
[----:B------:R-:W-:Y:S01]  /*b8e0*/  ULEA UR10, UR36, UR37, 0xc ;  /* 0x00000025240a7291 */ /* 0x000fe2000f8e603f */
[----:B------:R-:W-:-:S03]  /*b8f0*/  FMNMX.FTZ R6, R160, R5, !PT ;  /* 0x00000005a0067209 */ /* 0x000fc60007810000 */
[----:B------:R-:W-:Y:S01]  /*b900*/  UIADD3 UR14, UR10, 0x80, URZ ;  /* 0x000000800a0e7890 */ /* 0x000fe2000fffe03f */
        /* <DEDUP_REMOVED lines=15> */
[----:B------:R-:W-:-:S04]  /*ba00*/  FMNMX.FTZ R12, R162, R7, !PT ;  /* 0x00000007a20c7209 */ /* 0x000fc80007810000 */
[----:B------:R-:W-:Y:S02]  /*ba10*/  FMNMX.FTZ R7, R163, R12, !PT ;  /* 0x0000000ca3077209 */ /* 0x000fe40007810000 */
[----:B0-----:R-:W-:Y:S02]  /*ba20*/  FMNMX.FTZ R13, R11, R6, !PT ;  /* 0x000000060b0d7209 */ /* 0x001fe40007810000 */
[----:B------:R-:W0:Y:S03]  /*ba30*/  LDC R6, c[0x0][0xa80] ;  /* 0x0002a000ff067b82 */ /* 0x000e260000000800 */
[----:B------:R-:W1:Y:S02]  /*ba40*/  SHFL.BFLY PT, R14, R13, 0x1, 0x1f ;  /* 0x0c201f000d0e7f89 */ /* 0x000e6400000e0000 */
[----:B-1----:R-:W-:-:S05]  /*ba50*/  FMNMX.FTZ R5, R13, R14, !PT ;  /* 0x0000000e0d057209 */ /* 0x002fca0007810000 */
[C---:B------:R-:W-:Y:S01]  /*ba60*/  FADD.FTZ R15, -R5.reuse, R10 ;  /* 0x0000000a050f7221 */ /* 0x040fe20000010100 */
[----:B------:R-:W-:Y:S01]  /*ba70*/  FMNMX.FTZ R10, R166, R7, !PT ;  /* 0x00000007a60a7209 */ /* 0x000fe20007810000 */
[-C--:B0-----:R-:W-:Y:S02]  /*ba80*/  FMUL.FTZ R219, R5, R6.reuse ;  /* 0x0000000605db7220 */ /* 0x081fe40000410000 */
[----:B------:R-:W-:Y:S01]  /*ba90*/  FMUL.FTZ R15, R15, R6 ;  /* 0x000000060f0f7220 */ /* 0x000fe20000410000 */
[----:B------:R-:W-:Y:S01]  /*baa0*/  FMNMX.FTZ R7, R167, R10, !PT ;  /* 0x0000000aa7077209 */ /* 0x000fe20007810000 */
[-CC-:B------:R-:W-:Y:S01]  /*bab0*/  FFMA.FTZ R11, R156, R6.reuse, -R219.reuse ;  /* 0x000000069c0b7223 */ /* 0x180fe200000108db */
[-CC-:B------:R-:W-:Y:S01]  /*bac0*/  FFMA.FTZ R21, R168, R6.reuse, -R219.reuse ;  /* 0x00000006a8157223 */ /* 0x180fe200000108db */
[-CC-:B------:R-:W-:Y:S01]  /*bad0*/  FFMA.FTZ R168, R169, R6.reuse, -R219.reuse ;  /* 0x00000006a9a87223 */ /* 0x180fe200000108db */
[----:B------:R-:W-:Y:S01]  /*bae0*/  FMNMX.FTZ R10, R170, R7, !PT ;  /* 0x00000007aa0a7209 */ /* 0x000fe20007810000 */
[-CC-:B------:R-:W-:Y:S01]  /*baf0*/  FFMA.FTZ R169, R172, R6.reuse, -R219.reuse ;  /* 0x00000006aca97223 */ /* 0x180fe200000108db */
[-CC-:B------:R-:W-:Y:S01]  /*bb00*/  FFMA.FTZ R172, R173, R6.reuse, -R219.reuse ;  /* 0x00000006adac7223 */ /* 0x180fe200000108db */
[--C-:B------:R-:W-:Y:S01]  /*bb10*/  FFMA.FTZ R173, R176, R6, -R219.reuse ;  /* 0x00000006b0ad7223 */ /* 0x100fe200000108db */
[----:B------:R-:W-:Y:S01]  /*bb20*/  FMNMX.FTZ R7, R171, R10, !PT ;  /* 0x0000000aab077209 */ /* 0x000fe20007810000 */
[-CC-:B------:R-:W-:Y:S01]  /*bb30*/  FFMA.FTZ R10, R153, R6.reuse, -R219.reuse ;  /* 0x00000006990a7223 */ /* 0x180fe200000108db */
[-CC-:B------:R-:W-:Y:S01]  /*bb40*/  FFMA.FTZ R176, R177, R6.reuse, -R219.reuse ;  /* 0x00000006b1b07223 */ /* 0x180fe200000108db */
[-CC-:B------:R-:W-:Y:S01]  /*bb50*/  FFMA.FTZ R177, R180, R6.reuse, -R219.reuse ;  /* 0x00000006b4b17223 */ /* 0x180fe200000108db */
[----:B------:R-:W-:Y:S01]  /*bb60*/  FMNMX.FTZ R12, R174, R7, !PT ;  /* 0x00000007ae0c7209 */ /* 0x000fe20007810000 */
[-CC-:B------:R-:W-:Y:S01]  /*bb70*/  FFMA.FTZ R152, R152, R6.reuse, -R219.reuse ;  /* 0x0000000698987223 */ /* 0x180fe200000108db */
[----:B------:R0:W1:Y:S01]  /*bb80*/  MUFU.EX2 R217, R15 ;  /* 0x0000000f00d97308 */ /* 0x0000620000000800 */
[--C-:B------:R-:W-:Y:S01]  /*bb90*/  FFMA.FTZ R13, R160, R6, -R219.reuse ;  /* 0x00000006a00d7223 */ /* 0x100fe200000108db */
[----:B------:R-:W-:Y:S01]  /*bba0*/  FMNMX.FTZ R7, R175, R12, !PT ;  /* 0x0000000caf077209 */ /* 0x000fe20007810000 */
[----:B------:R-:W-:-:S03]  /*bbb0*/  FFMA.FTZ R20, R165, R6, -R219 ;  /* 0x00000006a5147223 */ /* 0x000fc600000108db */
[----:B------:R-:W-:Y:S02]  /*bbc0*/  FMNMX.FTZ R12, R178, R7, !PT ;  /* 0x00000007b20c7209 */ /* 0x000fe40007810000 */
[----:B------:R-:W2:Y:S01]  /*bbd0*/  MUFU.EX2 R152, R152 ;  /* 0x0000009800987308 */ /* 0x000ea20000000800 */
[--C-:B0-----:R-:W-:Y:S01]  /*bbe0*/  FFMA.FTZ R15, R164, R6, -R219.reuse ;  /* 0x00000006a40f7223 */ /* 0x101fe200000108db */
[----:B------:R-:W-:Y:S01]  /*bbf0*/  FMNMX.FTZ R7, R179, R12, !PT ;  /* 0x0000000cb3077209 */ /* 0x000fe20007810000 */
[----:B------:R-:W-:-:S03]  /*bc00*/  FFMA.FTZ R12, R157, R6, -R219 ;  /* 0x000000069d0c7223 */ /* 0x000fc600000108db */
[----:B------:R-:W-:Y:S02]  /*bc10*/  FMNMX.FTZ R14, R182, R7, !PT ;  /* 0x00000007b60e7209 */ /* 0x000fe40007810000 */
[----:B------:R-:W-:Y:S01]  /*bc20*/  MUFU.EX2 R10, R10 ;  /* 0x0000000a000a7308 */ /* 0x000fe20000000800 */
[-C--:B-1----:R-:W-:Y:S01]  /*bc30*/  FMUL.FTZ R24, R24, R217.reuse ;  /* 0x000000d918187220 */ /* 0x082fe20000410000 */
[----:B------:R-:W-:Y:S01]  /*bc40*/  FMNMX.FTZ R7, R183, R14, !PT ;  /* 0x0000000eb7077209 */ /* 0x000fe20007810000 */
[--C-:B------:R-:W-:Y:S01]  /*bc50*/  FFMA.FTZ R14, R161, R6, -R219.reuse ;  /* 0x00000006a10e7223 */ /* 0x100fe200000108db */
        /* <DEDUP_REMOVED lines=57> */
[-C--:B------:R-:W-:Y:S01]  /*bff0*/  FFMA.FTZ R156, R181, R6.reuse, -R219 ;  /* 0x00000006b59c7223 */ /* 0x080fe200000108db */
[-C--:B------:R-:W-:Y:S01]  /*c000*/  FMUL.FTZ R117, R117, R217.reuse ;  /* 0x000000d975757220 */ /* 0x080fe20000410000 */
[-C--:B------:R-:W-:Y:S01]  /*c010*/  FMUL.FTZ R120, R120, R217.reuse ;  /* 0x000000d978787220 */ /* 0x080fe20000410000 */
[----:B------:R-:W-:Y:S01]  /*c020*/  MUFU.EX2 R168, R168 ;  /* 0x000000a800a87308 */ /* 0x000fe20000000800 */
[----:B------:R-:W-:Y:S01]  /*c030*/  FADD.FTZ R153, -R7, R216 ;  /* 0x000000d807997221 */ /* 0x000fe20000010100 */
[-C--:B------:R-:W-:Y:S01]  /*c040*/  FMUL.FTZ R121, R121, R217.reuse ;  /* 0x000000d979797220 */ /* 0x080fe20000410000 */
[-C--:B------:R-:W-:Y:S01]  /*c050*/  FMUL.FTZ R124, R124, R217.reuse ;  /* 0x000000d97c7c7220 */ /* 0x080fe20000410000 */
[-C--:B------:R-:W-:Y:S01]  /*c060*/  FMUL.FTZ R125, R125, R217.reuse ;  /* 0x000000d97d7d7220 */ /* 0x080fe20000410000 */
[-C--:B------:R-:W-:Y:S01]  /*c070*/  FMUL.FTZ R180, R153, R6.reuse ;  /* 0x0000000699b47220 */ /* 0x080fe20000410000 */
[-C--:B------:R-:W-:Y:S01]  /*c080*/  FMUL.FTZ R153, R7, R6.reuse ;  /* 0x0000000607997220 */ /* 0x080fe20000410000 */
[-C--:B------:R-:W-:Y:S01]  /*c090*/  FMUL.FTZ R128, R128, R217.reuse ;  /* 0x000000d980807220 */ /* 0x080fe20000410000 */
[----:B------:R-:W-:Y:S01]  /*c0a0*/  MUFU.EX2 R169, R169 ;  /* 0x000000a900a97308 */ /* 0x000fe20000000800 */
[----:B------:R-:W-:Y:S01]  /*c0b0*/  FMUL.FTZ R129, R129, R217 ;  /* 0x000000d981817220 */ /* 0x000fe20000410000 */
[----:B------:R-:W-:Y:S01]  /*c0c0*/  FFMA.FTZ R181, R154, R6, -R153 ;  /* 0x000000069ab57223 */ /* 0x000fe20000010899 */
[----:B------:R-:W-:-:S02]  /*c0d0*/  IMAD.MOV R154, RZ, RZ, -R185 ;  /* 0x000000ffff9a7224 */ /* 0x000fc400078e0ab9 */
[-CC-:B------:R-:W-:Y:S01]  /*c0e0*/  FFMA.FTZ R218, R155, R6.reuse, -R153.reuse ;  /* 0x000000069bda7223 */ /* 0x180fe20000010899 */
[----:B------:R-:W-:Y:S02]  /*c0f0*/  IMAD.U32 R155, RZ, RZ, UR7 ;  /* 0x00000007ff9b7e24 */ /* 0x000fe4000f8e00ff */
[-CC-:B------:R-:W-:Y:S01]  /*c100*/  FFMA.FTZ R219, R158, R6.reuse, -R153.reuse ;  /* 0x000000069edb7223 */ /* 0x180fe20000010899 */
[--C-:B------:R-:W-:Y:S01]  /*c110*/  FFMA.FTZ R220, R159, R6, -R153.reuse ;  /* 0x000000069fdc7223 */ /* 0x100fe20000010899 */
[----:B------:R-:W-:Y:S01]  /*c120*/  ISETP.NE.AND P2, PT, R19, R154, PT ;  /* 0x0000009a1300720c */ /* 0x000fe20003f45270 */
        /* <DEDUP_REMOVED lines=12> */
[----:B------:R-:W-:-:S02]  /*c1f0*/  @!P2 IMAD R154, R155, 0x40, R22 ;  /* 0x000000409b9aa824 */ /* 0x000fc400078e0216 */
[----:B------:R-:W-:Y:S01]  /*c200*/  FFMA.FTZ R153, R183, R6, -R153 ;  /* 0x00000006b7997223 */ /* 0x000fe20000010899 */
[----:B------:R-:W-:Y:S01]  /*c210*/  MUFU.EX2 R181, R181 ;  /* 0x000000b500b57308 */ /* 0x000fe20000000800 */
[----:B--2---:R-:W-:Y:S01]  /*c220*/  FFMA.FTZ R183, R217, R0, R152 ;  /* 0x00000000d9b77223 */ /* 0x004fe20000010098 */
[-C--:B------:R-:W-:Y:S01]  /*c230*/  FMUL.FTZ R132, R132, R217.reuse ;  /* 0x000000d984847220 */ /* 0x080fe20000410000 */
[----:B------:R-:W-:Y:S01]  /*c240*/  @!P2 LEA R154, R154, UR38, 0x2 ;  /* 0x000000269a9aac11 */ /* 0x000fe2000f8e10ff */
[-C--:B------:R-:W-:Y:S01]  /*c250*/  FMUL.FTZ R133, R133, R217.reuse ;  /* 0x000000d985857220 */ /* 0x080fe20000410000 */
[-C--:B------:R-:W-:Y:S01]  /*c260*/  FMUL.FTZ R136, R136, R217.reuse ;  /* 0x000000d988887220 */ /* 0x080fe20000410000 */
[-C--:B------:R-:W-:Y:S01]  /*c270*/  FMUL.FTZ R137, R137, R217.reuse ;  /* 0x000000d989897220 */ /* 0x080fe20000410000 */
[-C--:B------:R-:W-:Y:S01]  /*c280*/  FMUL.FTZ R140, R140, R217.reuse ;  /* 0x000000d98c8c7220 */ /* 0x080fe20000410000 */
[----:B------:R-:W-:Y:S01]  /*c290*/  @!P2 STS [R154+0x38400], R217 ;  /* 0x038400d99a00a388 */ /* 0x000fe20000000800 */
[----:B------:R-:W-:Y:S01]  /*c2a0*/  MUFU.EX2 R218, R218 ;  /* 0x000000da00da7308 */ /* 0x000fe20000000800 */
[-C--:B------:R-:W-:Y:S01]  /*c2b0*/  FMUL.FTZ R141, R141, R217.reuse ;  /* 0x000000d98d8d7220 */ /* 0x080fe20000410000 */
[-C--:B------:R-:W-:Y:S01]  /*c2c0*/  FMUL.FTZ R144, R144, R217.reuse ;  /* 0x000000d990907220 */ /* 0x080fe20000410000 */
[----:B0-----:R0:W-:Y:S01]  /*c2d0*/  @!P2 STS [R154+0x38420], R180 ;  /* 0x038420b49a00a388 */ /* 0x0011e20000000800 */
[-C--:B------:R-:W-:Y:S01]  /*c2e0*/  FMUL.FTZ R145, R145, R217.reuse ;  /* 0x000000d991917220 */ /* 0x080fe20000410000 */
[-C--:B------:R-:W-:Y:S01]  /*c2f0*/  FMUL.FTZ R148, R148, R217.reuse ;  /* 0x000000d994947220 */ /* 0x080fe20000410000 */
[----:B------:R-:W-:Y:S01]  /*c300*/  FMUL.FTZ R149, R149, R217 ;  /* 0x000000d995957220 */ /* 0x000fe20000410000 */
[----:B------:R-:W-:Y:S01]  /*c310*/  F2FP.BF16.F32.PACK_AB R152, R10, R152 ;  /* 0x000000980a98723e */ /* 0x000fe200000010ff */
[----:B------:R-:W-:Y:S01]  /*c320*/  MUFU.EX2 R219, R219 ;  /* 0x000000db00db7308 */ /* 0x000fe20000000800 */
[----:B------:R-:W-:Y:S01]  /*c330*/  F2FP.BF16.F32.PACK_AB R158, R20, R15 ;  /* 0x0000000f149e723e */ /* 0x000fe200000010ff */
[-C--:B------:R-:W-:Y:S01]  /*c340*/  FMUL.FTZ R26, R26, R180.reuse ;  /* 0x000000b41a1a7220 */ /* 0x080fe20000410000 */
[----:B------:R-:W-:Y:S01]  /*c350*/  F2FP.BF16.F32.PACK_AB R160, R168, R21 ;  /* 0x00000015a8a0723e */ /* 0x000fe200000010ff */
[-C--:B------:R-:W-:Y:S01]  /*c360*/  FMUL.FTZ R27, R27, R180.reuse ;  /* 0x000000b41b1b7220 */ /* 0x080fe20000410000 */
[----:B0-----:R-:W-:Y:S01]  /*c370*/  F2FP.BF16.F32.PACK_AB R154, R12, R11 ;  /* 0x0000000b0c9a723e */ /* 0x001fe200000010ff */
        /* <DEDUP_REMOVED lines=76> */
[----:B------:R-:W-:Y:S01]  /*c840*/  FMUL.FTZ R151, R151, R180 ;  /* 0x000000b497977220 */ /* 0x000fe20000410000 */
[----:B------:R-:W-:Y:S01]  /*c850*/  FFMA.FTZ R3, R180, R3, R181 ;  /* 0x00000003b4037223 */ /* 0x000fe200000100b5 */
[----:B------:R-:W-:-:S04]  /*c860*/  FADD.FTZ R10, R10, R183 ;  /* 0x000000b70a0a7221 */ /* 0x000fc80000010000 */
[----:B------:R-:W-:Y:S01]  /*c870*/  MUFU.EX2 R173, R173 ;  /* 0x000000ad00ad7308 */ /* 0x000fe20000000800 */
[----:B------:R-:W-:-:S04]  /*c880*/  FADD.FTZ R11, R11, R10 ;  /* 0x0000000a0b0b7221 */ /* 0x000fc80000010000 */
[----:B------:R-:W-:-:S03]  /*c890*/  FADD.FTZ R12, R12, R11 ;  /* 0x0000000b0c0c7221 */ /* 0x000fc60000010000 */
[----:B------:R-:W0:Y:S01]  /*c8a0*/  MUFU.EX2 R176, R176 ;  /* 0x000000b000b07308 */ /* 0x000e220000000800 */
[----:B-1----:R-:W-:-:S07]  /*c8b0*/  F2FP.BF16.F32.PACK_AB R163, R175, R174 ;  /* 0x000000aeafa3723e */ /* 0x002fce00000010ff */
[----:B------:R-:W-:Y:S08]  /*c8c0*/  MUFU.EX2 R177, R177 ;  /* 0x000000b100b17308 */ /* 0x000ff00000000800 */
[----:B------:R1:W2:Y:S01]  /*c8d0*/  MUFU.EX2 R216, R156 ;  /* 0x0000009c00d87308 */ /* 0x0002a20000000800 */
[----:B0-----:R-:W-:-:S07]  /*c8e0*/  F2FP.BF16.F32.PACK_AB R164, R176, R173 ;  /* 0x000000adb0a4723e */ /* 0x001fce00000010ff */
[----:B------:R-:W-:Y:S01]  /*c8f0*/  MUFU.EX2 R178, R178 ;  /* 0x000000b200b27308 */ /* 0x000fe20000000800 */
[----:B-1----:R-:W-:Y:S01]  /*c900*/  F2FP.BF16.F32.PACK_AB R156, R14, R13 ;  /* 0x0000000d0e9c723e */ /* 0x002fe200000010ff */
[----:B------:R-:W-:-:S04]  /*c910*/  FADD.FTZ R13, R13, R12 ;  /* 0x0000000c0d0d7221 */ /* 0x000fc80000010000 */
[----:B------:R-:W-:Y:S02]  /*c920*/  FADD.FTZ R14, R14, R13 ;  /* 0x0000000d0e0e7221 */ /* 0x000fe40000010000 */
[----:B------:R-:W0:Y:S01]  /*c930*/  MUFU.EX2 R179, R179 ;  /* 0x000000b300b37308 */ /* 0x000e220000000800 */
[----:B--2---:R-:W-:Y:S01]  /*c940*/  F2FP.BF16.F32.PACK_AB R166, R216, R177 ;  /* 0x000000b1d8a6723e */ /* 0x004fe200000010ff */
[----:B------:R-:W-:-:S04]  /*c950*/  FADD.FTZ R15, R15, R14 ;  /* 0x0000000e0f0f7221 */ /* 0x000fc80000010000 */
[----:B------:R-:W-:Y:S02]  /*c960*/  FADD.FTZ R20, R20, R15 ;  /* 0x0000000f14147221 */ /* 0x000fe40000010000 */
[----:B------:R-:W-:Y:S02]  /*c970*/  MUFU.EX2 R182, R182 ;  /* 0x000000b600b67308 */ /* 0x000fe40000000800 */
[----:B------:R-:W-:-:S04]  /*c980*/  FADD.FTZ R21, R21, R20 ;  /* 0x0000001415157221 */ /* 0x000fc80000010000 */
[----:B------:R-:W-:Y:S02]  /*c990*/  FADD.FTZ R168, R168, R21 ;  /* 0x00000015a8a87221 */ /* 0x000fe40000010000 */
[----:B------:R1:W2:Y:S01]  /*c9a0*/  MUFU.EX2 R217, R153 ;  /* 0x0000009900d97308 */ /* 0x0002a20000000800 */
[----:B0-----:R-:W-:Y:S01]  /*c9b0*/  F2FP.BF16.F32.PACK_AB R165, R179, R178 ;  /* 0x000000b2b3a5723e */ /* 0x001fe200000010ff */
[----:B------:R-:W-:-:S04]  /*c9c0*/  FADD.FTZ R169, R169, R168 ;  /* 0x000000a8a9a97221 */ /* 0x000fc80000010000 */
[----:B------:R-:W-:Y:S01]  /*c9d0*/  FADD.FTZ R172, R172, R169 ;  /* 0x000000a9acac7221 */ /* 0x000fe20000010000 */
[C---:B-1----:R-:W-:Y:S01]  /*c9e0*/  F2FP.BF16.F32.PACK_AB R153, R218.reuse, R181 ;  /* 0x000000b5da99723e */ /* 0x042fe200000010ff */
[----:B------:R-:W-:Y:S01]  /*c9f0*/  BAR.SYNC.DEFER_BLOCKING 0xf, 0x100 ;  /* 0x03c4000000007b1d */ /* 0x000fe20000010000 */
[----:B------:R-:W-:Y:S01]  /*ca00*/  FADD.FTZ R218, R218, R3 ;  /* 0x00000003dada7221 */ /* 0x000fe20000010000 */
[----:B------:R-:W-:-:S03]  /*ca10*/  FADD.FTZ R173, R173, R172 ;  /* 0x000000acadad7221 */ /* 0x000fc60000010000 */
[----:B------:R-:W-:Y:S01]  /*ca20*/  FADD.FTZ R219, R219, R218 ;  /* 0x000000dadbdb7221 */ /* 0x000fe20000010000 */
[----:B------:R-:W-:Y:S01]  /*ca30*/  FADD.FTZ R176, R176, R173 ;  /* 0x000000adb0b07221 */ /* 0x000fe20000010000 */
[----:B--2---:R-:W-:Y:S02]  /*ca40*/  F2FP.BF16.F32.PACK_AB R167, R217, R182 ;  /* 0x000000b6d9a7723e */ /* 0x004fe400000010ff */
[----:B------:R-:W-:Y:S01]  /*ca50*/  FADD.FTZ R220, R220, R219 ;  /* 0x000000dbdcdc7221 */ /* 0x000fe20000010000 */
[----:B------:R-:W-:-:S03]  /*ca60*/  FADD.FTZ R177, R177, R176 ;  /* 0x000000b0b1b17221 */ /* 0x000fc60000010000 */
[----:B------:R-:W-:Y:S01]  /*ca70*/  FADD.FTZ R221, R221, R220 ;  /* 0x000000dcdddd7221 */ /* 0x000fe20000010000 */
[----:B------:R-:W-:-:S03]  /*ca80*/  FADD.FTZ R0, R216, R177 ;  /* 0x000000b1d8007221 */ /* 0x000fc60000010000 */
[----:B------:R-:W-:-:S04]  /*ca90*/  FADD.FTZ R222, R222, R221 ;  /* 0x000000dddede7221 */ /* 0x000fc80000010000 */
[----:B------:R-:W-:Y:S01]  /*caa0*/  FADD.FTZ R223, R223, R222 ;  /* 0x000000dedfdf7221 */ /* 0x000fe20000010000 */
[----:B------:R0:W-:Y:S03]  /*cab0*/  STSM.16.M88.4 [R186+0x36400], R152 ;  /* 0x03640098ba007844 */ /* 0x0001e60000000200 */
[----:B------:R-:W-:Y:S01]  /*cac0*/  FADD.FTZ R223, R224, R223 ;  /* 0x000000dfe0df7221 */ /* 0x000fe20000010000 */
[----:B------:R0:W-:Y:S03]  /*cad0*/  STSM.16.M88.4 [R187], R156 ;  /* 0x0000009cbb007844 */ /* 0x0001e60000000200 */
[----:B------:R-:W-:Y:S01]  /*cae0*/  FADD.FTZ R170, R170, R223 ;  /* 0x000000dfaaaa7221 */ /* 0x000fe20000010000 */
[----:B------:R0:W-:Y:S03]  /*caf0*/  STSM.16.M88.4 [R189], R160 ;  /* 0x000000a0bd007844 */ /* 0x0001e60000000200 */
[----:B------:R-:W-:Y:S01]  /*cb00*/  FADD.FTZ R171, R171, R170 ;  /* 0x000000aaabab7221 */ /* 0x000fe20000010000 */
[----:B------:R0:W-:Y:S01]  /*cb10*/  STSM.16.M88.4 [R188], R164 ;  /* 0x000000a4bc007844 */ /* 0x0001e20000000200 */
[----:B------:R-:W-:-:S02]  /*cb20*/  WARPGROUP.ARRIVE ;  /* 0x00000000000079c5 */ /* 0x000fc40000000000 */
[----:B------:R-:W-:-:S04]  /*cb30*/  FADD.FTZ R174, R174, R171 ;  /* 0x000000abaeae7221 */ /* 0x000fc80000010000 */
[----:B------:R-:W-:Y:S01]  /*cb40*/  FADD.FTZ R175, R175, R174 ;  /* 0x000000aeafaf7221 */ /* 0x000fe20000010000 */
[----:B------:R-:W-:Y:S01]  /*cb50*/  HGMMA.64x256x16.F32.BF16 R24, R152, gdesc[UR8].tnspB, R24, gsb0 ;  /* 0x43e0000898187df0 */ /* 0x000fe20008001818 */
[----:B------:R-:W-:Y:S02]  /*cb60*/  UMOV UR11, 0x40000040 ;  /* 0x40000040000b7882 */ /* 0x000fe40000000000 */
[----:B------:R-:W-:-:S04]  /*cb70*/  FADD.FTZ R178, R178, R175 ;  /* 0x000000afb2b27221 */ /* 0x000fc80000010000 */
[----:B------:R-:W-:-:S04]  /*cb80*/  FADD.FTZ R179, R179, R178 ;  /* 0x000000b2b3b37221 */ /* 0x000fc80000010000 */
[----:B------:R-:W-:-:S04]  /*cb90*/  FADD.FTZ R182, R182, R179 ;  /* 0x000000b3b6b67221 */ /* 0x000fc80000010000 */
[----:B------:R-:W-:Y:S01]  /*cba0*/  FADD.FTZ R3, R217, R182 ;  /* 0x000000b6d9037221 */ /* 0x000fe20000010000 */
[----:B------:R-:W-:Y:S02]  /*cbb0*/  WARPGROUP.DEPBAR.LE gsb0, 0x0 ;  /* 0x00008000000079c5 */ /* 0x000fe40000010000 */
[----:B------:R-:W-:-:S10]  /*cbc0*/  WARPGROUP.ARRIVE ;  /* 0x00000000000079c5 */ /* 0x000fd40000000000 */
        /* <DEDUP_REMOVED lines=23> */
.L_x_3081:
[----:B------:R-:W-:Y:S01]  /*cd40*/  UIADD3 UR5, UR5, 0x38860, URZ ;  /* 0x0003886005057890 */ /* 0x000fe2000fffe03f */
[----:B------:R-:W-:Y:S01]  /*cd50*/  IMAD.MOV.U32 R216, RZ, RZ, R7 ;  /* 0x000000ffffd87224 */ /* 0x000fe200078e0007 */
[----:B------:R-:W-:Y:S01]  /*cd60*/  UMOV UR7, UR36 ;  /* 0x0000002400077c82 */ /* 0x000fe20008000000 */
[----:B------:R-:W-:Y:S01]  /*cd70*/  IMAD.MOV.U32 R10, RZ, RZ, R5 ;  /* 0x000000ffff0a7224 */ /* 0x000fe200078e0005 */
[----:B------:R-:W-:-:S09]  /*cd80*/  UPRMT UR5, UR39, 0x654, UR5 ;  /* 0x0000065427057896 */ /* 0x000fd20008000005 */
[----:B------:R-:W-:Y:S01]  /*cd90*/  SYNCS.ARRIVE.TRANS64.RED.A1T0 RZ, [UR5], RZ ;  /* 0x000000ffffff79a7 */ /* 0x000fe20008100405 */
[----:B------:R-:W-:Y:S05]  /*cda0*/  @P1 BRA `(.L_x_3082) ;  /* 0xffffffd400c41947 */ /* 0x000fea000383ffff */
.L_x_3071:
[----:B------:R-:W-:-:S13]  /*cdb0*/  ISETP.GE.AND P1, PT, R9, R192, PT ;  /* 0x000000c00900720c */ /* 0x000fda0003f26270 */
[----:B------:R-:W-:Y:S05]  /*cdc0*/  @!P1 BRA `(.L_x_3083) ;  /* 0x0000003000f09947 */ /* 0x000fea0003800000 */
[----:B------:R-:W-:Y:S01]  /*cdd0*/  IMAD.MOV.U32 R10, RZ, RZ, R7 ;  /* 0x000000ffff0a7224 */ /* 0x000fe200078e0007 */
[----:B------:R-:W-:Y:S01]  /*cde0*/  UMOV UR5, UR36 ;  /* 0x0000002400057c82 */ /* 0x000fe20008000000 */
[----:B------:R-:W-:-:S07]  /*cdf0*/  IMAD.MOV.U32 R8, RZ, RZ, R5 ;  /* 0x000000ffff087224 */ /* 0x000fce00078e0005 */
.L_x_3102:
[----:B------:R-:W-:-:S04]  /*ce00*/  UIADD3 UR36, UR5, 0x1, URZ ;  /* 0x0000000105247890 */ /* 0x000fc8000fffe03f */
[----:B------:R-:W-:-:S04]  /*ce10*/  UISETP.NE.AND UP0, UPT, UR36, 0x2, UPT ;  /* 0x000000022400788c */ /* 0x000fc8000bf05270 */
[----:B------:R-:W-:Y:S02]  /*ce20*/  USEL UR7, URZ, 0x1, UP0 ;  /* 0x000000013f077887 */ /* 0x000fe40008000000 */
[----:B------:R-:W-:-:S04]  /*ce30*/  USEL UR36, UR36, URZ, UP0 ;  /* 0x0000003f24247287 */ /* 0x000fc80008000000 */
[----:B------:R-:W-:Y:S01]  /*ce40*/  LOP3.LUT R2, R2, UR7, RZ, 0x3c, !PT ;  /* 0x0000000702027c12 */ /* 0x000fe2000f8e3cff */
[----:B------:R-:W-:Y:S07]  /*ce50*/  @!P0 BRA `(.L_x_3084) ;  /* 0x0000000000048947 */ /* 0x000fee0003800000 */
[----:B------:R-:W-:Y:S01]  /*ce60*/  BPT.TRAP 0x1 ;  /* 0x000000040000795c */ /* 0x000fe20000300000 */
.L_x_3084:
[----:B------:R-:W-:Y:S01]  /*ce70*/  ULEA UR7, UR36, UR38, 0x3 ;  /* 0x0000002624077291 */ /* 0x000fe2000f8e183f */
[----:B------:R-:W-:-:S08]  /*ce80*/  SHF.L.U32 R5, R2, 0x1f, RZ ;  /* 0x0000001f02057819 */ /* 0x000fd000000006ff */
[----:B------:R0:W1:Y:S01]  /*ce90*/  SYNCS.PHASECHK.TRANS64.TRYWAIT P1, [UR7+0x38830], R5 ;  /* 0x03883005ff0075a7 */ /* 0x0000620008020147 */
[----:B------:R-:W-:Y:S05]  /*cea0*/  @!P0 BRA `(.L_x_3085) ;  /* 0x0000000000048947 */ /* 0x000fea0003800000 */
[----:B------:R-:W-:Y:S01]  /*ceb0*/  BPT.TRAP 0x1 ;  /* 0x000000040000795c */ /* 0x000fe20000300000 */
.L_x_3085:
[----:B-1----:R-:W-:Y:S05]  /*cec0*/  @P1 BRA `(.L_x_3086) ;  /* 0x0000000000081947 */ /* 0x002fea0003800000 */
[----:B------:R-:W1:Y:S02]  /*ced0*/  SYNCS.PHASECHK.TRANS64.TRYWAIT P1, [UR7+0x38830], R5 ;  /* 0x03883005ff0075a7 */ /* 0x000e640008020147 */
[----:B-1----:R-:W-:Y:S05]  /*cee0*/  @!P1 BRA `(.L_x_3087) ;  /* 0x000000d800309947 */ /* 0x002fea0003800000 */
.L_x_3086:
        /* <DEDUP_REMOVED lines=23> */
.L_x_3088:
[----:B------:R2:W3:Y:S01]  /*d060*/  SYNCS.PHASECHK.TRANS64.TRYWAIT P1, [UR7+0x38850], R5 ;  /* 0x03885005ff0075a7 */ /* 0x0004e20008020147 */
[----:B------:R-:W-:Y:S05]  /*d070*/  @!P0 BRA `(.L_x_3089) ;  /* 0x0000000000048947 */ /* 0x000fea0003800000 */
[----:B------:R-:W-:Y:S01]  /*d080*/  BPT.TRAP 0x1 ;  /* 0x000000040000795c */ /* 0x000fe20000300000 */
.L_x_3089:
[----:B---3--:R-:W-:Y:S05]  /*d090*/  @P1 BRA `(.L_x_3090) ;  /* 0x0000000000081947 */ /* 0x008fea0003800000 */
[----:B------:R-:W3:Y:S02]  /*d0a0*/  SYNCS.PHASECHK.TRANS64.TRYWAIT P1, [UR7+0x38850], R5 ;  /* 0x03885005ff0075a7 */ /* 0x000ee40008020147 */
[----:B---3--:R-:W-:Y:S05]  /*d0b0*/  @!P1 BRA `(.L_x_3091) ;  /* 0x000000d400d49947 */ /* 0x008fea0003800000 */
.L_x_3090:
        /* <DEDUP_REMOVED lines=265> */
.L_x_3092:
[----:B------:R-:W-:Y:S01]  /*e150*/  ISETP.NE.AND P1, PT, R206, 0x1, PT ;  /* 0x00000001ce00780c */ /* 0x000fe20003f25270 */
[----:B------:R-:W-:Y:S01]  /*e160*/  IMAD.IADD R218, R191, 0x1, R184 ;  /* 0x00000001bfda7824 */ /* 0x000fe200078e02b8 */
[----:B------:R-:W-:Y:S01]  /*e170*/  UIADD3 UR10, UR7, 0x38840, URZ ;  /* 0x00038840070a7890 */ /* 0x000fe2000fffe03f */
[----:B------:R-:W-:Y:S01]  /*e180*/  IMAD.SHL.U32 R12, R9, 0x40, RZ ;  /* 0x00000040090c7824 */ /* 0x000fe200078e00ff */
[----:B------:R-:W-:Y:S01]  /*e190*/  LOP3.LUT P5, RZ, R16, 0x1, RZ, 0xc0, !PT ;  /* 0x0000000110ff7812 */ /* 0x000fe200078ac0ff */
[----:B------:R-:W-:Y:S01]  /*e1a0*/  ULDC UR11, c[0x0][0xad8] ;  /* 0x0002b600000b7ab9 */ /* 0x000fe20000000800 */
[----:B------:R-:W-:-:S07]  /*e1b0*/  UPRMT UR10, UR39, 0x654, UR10 ;  /* 0x00000654270a7896 */ /* 0x000fce000800000a */
[----:B------:R-:W0:Y:S08]  /*e1c0*/  @P1 LDC R5, c[0x0][0x44c] ;  /* 0x00011300ff051b82 */ /* 0x000e300000000800 */
[----:B------:R-:W1:Y:S01]  /*e1d0*/  @P1 LDC R6, c[0x0][0x450] ;  /* 0x00011400ff061b82 */ /* 0x000e620000000800 */
[----:B------:R-:W-:Y:S01]  /*e1e0*/  SYNCS.ARRIVE.TRANS64.RED.A1T0 RZ, [UR10], RZ ;  /* 0x000000ffffff79a7 */ /* 0x000fe2000810040a */
[----:B------:R-:W-:-:S02]  /*e1f0*/  ULDC UR10, c[0x0][0xad4] ;  /* 0x0002b500000a7ab9 */ /* 0x000fc40000000800 */
        /* <DEDUP_REMOVED lines=9> */
[--C-:B0-----:R-:W-:Y:S02]  /*e290*/  IMAD.IADD R5, R14, 0x1, R11.reuse ;  /* 0x000000010e057824 */ /* 0x101fe400078e020b */
        /* <DEDUP_REMOVED lines=14> */
.L_x_3095:
[----:B------:R-:W-:-:S05]  /*e380*/  IMAD.U32 R13, RZ, RZ, UR10 ;  /* 0x0000000aff0d7e24 */ /* 0x000fca000f8e00ff */
[----:B------:R-:W-:-:S13]  /*e390*/  ISETP.NE.AND P1, PT, R13, 0x1, PT ;  /* 0x000000010d00780c */ /* 0x000fda0003f25270 */
[----:B------:R-:W0:Y:S02]  /*e3a0*/  @P1 LDC.64 R6, c[0x0][0xae0] ;  /* 0x0002b800ff061b82 */ /* 0x000e240000000a00 */
[----:B0-----:R-:W-:-:S05]  /*e3b0*/  @P1 IMAD.HI.U32 R6, R11, R6, RZ ;  /* 0x000000060b061227 */ /* 0x001fca00078e00ff */
[----:B------:R-:W-:-:S07]  /*e3c0*/  @P1 SHF.R.U32.HI R11, RZ, R7, R6 ;  /* 0x00000007ff0b1219 */ /* 0x000fce0000011606 */
.L_x_3096:
[----:B------:R-:W-:Y:S05]  /*e3d0*/  BSYNC B0 ;  /* 0x0000000000007941 */ /* 0x000fea0003800000 */
.L_x_3094:
[----:B------:R-:W-:-:S04]  /*e3e0*/  IMAD R6, R11, R13, -R12 ;  /* 0x0000000d0b067224 */ /* 0x000fc800078e0a0c */
[----:B------:R-:W-:-:S05]  /*e3f0*/  IMAD.IADD R6, R6, 0x1, -R19 ;  /* 0x0000000106067824 */ /* 0x000fca00078e0a13 */
[----:B------:R-:W-:Y:S02]  /*e400*/  VIADDMNMX R5, R6, R13, R5, PT ;  /* 0x0000000d06057246 */ /* 0x000fe40003800105 */
[----:B------:R-:W-:-:S07]  /*e410*/  VIMNMX R216, R216, R6, !PT ;  /* 0x00000006d8d87248 */ /* 0x000fce0007fe0100 */
.L_x_3093:
        /* <DEDUP_REMOVED lines=65> */
.L_x_3099:
[----:B------:R-:W-:-:S05]  /*e830*/  IMAD.U32 R152, RZ, RZ, UR10 ;  /* 0x0000000aff987e24 */ /* 0x000fca000f8e00ff */
[----:B------:R-:W-:-:S13]  /*e840*/  ISETP.NE.AND P2, PT, R152, 0x1, PT ;  /* 0x000000019800780c */ /* 0x000fda0003f45270 */
[----:B------:R-:W0:Y:S02]  /*e850*/  @P2 LDC.64 R6, c[0x0][0xae0] ;  /* 0x0002b800ff062b82 */ /* 0x000e240000000a00 */
[----:B0-----:R-:W-:-:S05]  /*e860*/  @P2 IMAD.HI.U32 R6, R5, R6, RZ ;  /* 0x0000000605062227 */ /* 0x001fca00078e00ff */
[----:B------:R-:W-:-:S07]  /*e870*/  @P2 SHF.R.U32.HI R5, RZ, R7, R6 ;  /* 0x00000007ff052219 */ /* 0x000fce0000011606 */
.L_x_3100:
[----:B------:R-:W-:Y:S05]  /*e880*/  BSYNC B0 ;  /* 0x0000000000007941 */ /* 0x000fea0003800000 */
.L_x_3098:
[----:B------:R-:W-:-:S04]  /*e890*/  IMAD R12, R5, R152, -R12 ;  /* 0x00000098050c7224 */ /* 0x000fc800078e0a0c */
[----:B------:R-:W-:-:S05]  /*e8a0*/  IMAD.IADD R5, R12, 0x1, -R19 ;  /* 0x000000010c057824 */ /* 0x000fca00078e0a13 */
[----:B------:R-:W-:Y:S02]  /*e8b0*/  VIADDMNMX R14, R5, R152, R14, PT ;  /* 0x00000098050e7246 */ /* 0x000fe4000380010e */
[----:B------:R-:W-:-:S07]  /*e8c0*/  VIMNMX R20, R20, R5, !PT ;  /* 0x0000000514147248 */ /* 0x000fce0007fe0100 */
.L_x_3097:
[----:B------:R-:W-:Y:S01]  /*e8d0*/  FMNMX.FTZ R6, R11, R8, !PT ;  /* 0x000000080b067209 */ /* 0x000fe20007810000 */
[----:B------:R-:W-:Y:S01]  /*e8e0*/  ULEA UR10, UR36, UR37, 0xc ;  /* 0x00000025240a7291 */ /* 0x000fe2000f8e603f */
[----:B------:R-:W-:Y:S01]  /*e8f0*/  ISETP.GT.AND P2, PT, R20, 0x1, P1 ;  /* 0x000000011400780c */ /* 0x000fe20000f44270 */
[----:B------:R-:W-:Y:S01]  /*e900*/  UMOV UR11, 0x40000040 ;  /* 0x40000040000b7882 */ /* 0x000fe20000000000 */
[----:B------:R-:W-:Y:S01]  /*e910*/  FMNMX.FTZ R6, R153, R6, !PT ;  /* 0x0000000699067209 */ /* 0x000fe20007810000 */
[----:B------:R-:W-:Y:S01]  /*e920*/  UIADD3 UR14, UR10, 0x80, URZ ;  /* 0x000000800a0e7890 */ /* 0x000fe2000fffe03f */
[----:B------:R-:W-:Y:S01]  /*e930*/  ISETP.LT.OR P4, PT, R14, 0x2, P2 ;  /* 0x000000020e00780c */ /* 0x000fe20001781670 */
[----:B------:R-:W-:Y:S01]  /*e940*/  UMOV UR15, 0x40000040 ;  /* 0x40000040000f7882 */ /* 0x000fe20000000000 */
[----:B------:R-:W-:Y:S02]  /*e950*/  FMNMX.FTZ R6, R13, R6, !PT ;  /* 0x000000060d067209 */ /* 0x000fe40007810000 */
        /* <DEDUP_REMOVED lines=37> */
[----:B------:R-:W-:-:S02]  /*ebb0*/  FSEL R167, R167, -INF , !P3 ;  /* 0xff800000a7a77808 */ /* 0x000fc40005800000 */
[----:B------:R-:W-:Y:S02]  /*ebc0*/  ISETP.LT.OR P2, PT, R14, 0x21, P2 ;  /* 0x000000210e00780c */ /* 0x000fe40001741670 */
[----:B------:R-:W-:Y:S02]  /*ebd0*/  ISETP.GT.AND P3, PT, R20, 0x28, P1 ;  /* 0x000000281400780c */ /* 0x000fe40000f64270 */
[----:B------:R-:W-:Y:S02]  /*ebe0*/  ISETP.LT.OR P4, PT, R14, 0x22, P4 ;  /* 0x000000220e00780c */ /* 0x000fe40002781670 */
[----:B0-----:R-:W-:Y:S02]  /*ebf0*/  FMNMX.FTZ R7, R6, R5, !PT ;  /* 0x0000000506077209 */ /* 0x001fe40007810000 */
[----:B------:R-:W0:Y:S01]  /*ec00*/  LDC R6, c[0x0][0xa80] ;  /* 0x0002a000ff067b82 */ /* 0x000e220000000800 */
[----:B------:R-:W-:Y:S02]  /*ec10*/  FSEL R170, R170, -INF , !P2 ;  /* 0xff800000aaaa7808 */ /* 0x000fe40005000000 */
[----:B------:R-:W1:Y:S01]  /*ec20*/  SHFL.BFLY PT, R12, R7, 0x1, 0x1f ;  /* 0x0c201f00070c7f89 */ /* 0x000e6200000e0000 */
[----:B------:R-:W-:-:S02]  /*ec30*/  ISETP.LT.OR P3, PT, R14, 0x29, P3 ;  /* 0x000000290e00780c */ /* 0x000fc40001f61670 */
[----:B------:R-:W-:Y:S02]  /*ec40*/  ISETP.GT.AND P2, PT, R20, 0x29, P1 ;  /* 0x000000291400780c */ /* 0x000fe40000f44270 */
[----:B------:R-:W-:Y:S02]  /*ec50*/  FSEL R171, R171, -INF , !P4 ;  /* 0xff800000abab7808 */ /* 0x000fe40006000000 */
        /* <DEDUP_REMOVED lines=22> */
[----:B------:R-:W-:Y:S01]  /*edc0*/  FSEL R153, R179, -INF , !P2 ;  /* 0xff800000b3997808 */ /* 0x000fe20005000000 */
[--C-:B------:R-:W-:Y:S01]  /*edd0*/  FFMA.FTZ R11, R11, R6, -R152.reuse ;  /* 0x000000060b0b7223 */ /* 0x100fe20000010898 */
[----:B------:R-:W-:Y:S01]  /*ede0*/  FMNMX.FTZ R7, R163, R12, !PT ;  /* 0x0000000ca3077209 */ /* 0x000fe20007810000 */
[-CC-:B------:R-:W-:Y:S01]  /*edf0*/  FFMA.FTZ R13, R13, R6.reuse, -R152.reuse ;  /* 0x000000060d0d7223 */ /* 0x180fe20000010898 */
[----:B------:R-:W-:Y:S01]  /*ee00*/  ISETP.LT.OR P1, PT, R14, 0x3a, P1 ;  /* 0x0000003a0e00780c */ /* 0x000fe20000f21670 */
        /* <DEDUP_REMOVED lines=16> */
[----:B------:R-:W-:Y:S01]  /*ef10*/  FFMA.FTZ R216, R181, R6, -R152 ;  /* 0x00000006b5d87223 */ /* 0x000fe20000010898 */
[----:B------:R-:W-:Y:S01]  /*ef20*/  FMNMX.FTZ R12, R174, R7, !PT ;  /* 0x00000007ae0c7209 */ /* 0x000fe20007810000 */
[----:B------:R-:W-:Y:S03]  /*ef30*/  MUFU.EX2 R11, R11 ;  /* 0x0000000b000b7308 */ /* 0x000fe60000000800 */
[----:B------:R-:W-:-:S04]  /*ef40*/  FMNMX.FTZ R7, R175, R12, !PT ;  /* 0x0000000caf077209 */ /* 0x000fc80007810000 */
[----:B------:R-:W-:Y:S01]  /*ef50*/  FMNMX.FTZ R20, R178, R7, !PT ;  /* 0x00000007b2147209 */ /* 0x000fe20007810000 */
[----:B------:R0:W-:Y:S03]  /*ef60*/  MUFU.EX2 R12, R154 ;  /* 0x0000009a000c7308 */ /* 0x0001e60000000800 */
[----:B------:R-:W-:Y:S01]  /*ef70*/  FMNMX.FTZ R7, R153, R20, !PT ;  /* 0x0000001499077209 */ /* 0x000fe20007810000 */
[----:B------:R-:W-:-:S03]  /*ef80*/  FFMA.FTZ R20, R161, R6, -R152 ;  /* 0x00000006a1147223 */ /* 0x000fc60000010898 */
[----:B------:R-:W-:Y:S01]  /*ef90*/  FMNMX.FTZ R14, R182, R7, !PT ;  /* 0x00000007b60e7209 */ /* 0x000fe20007810000 */
[----:B------:R-:W-:Y:S03]  /*efa0*/  MUFU.EX2 R13, R13 ;  /* 0x0000000d000d7308 */ /* 0x000fe60000000800 */
[----:B------:R-:W-:-:S05]  /*efb0*/  FMNMX.FTZ R7, R183, R14, !PT ;  /* 0x0000000eb7077209 */ /* 0x000fca0007810000 */
[----:B0-----:R-:W0:Y:S01]  /*efc0*/  SHFL.BFLY PT, R154, R7, 0x2, 0x1f ;  /* 0x0c401f00079a7f89 */ /* 0x001e2200000e0000 */
[----:B------:R1:W-:Y:S08]  /*efd0*/  MUFU.EX2 R14, R157 ;  /* 0x0000009d000e7308 */ /* 0x0003f00000000800 */
[----:B------:R-:W-:Y:S01]  /*efe0*/  MUFU.EX2 R15, R15 ;  /* 0x0000000f000f7308 */ /* 0x000fe20000000800 */
[----:B-1----:R-:W-:-:S05]  /*eff0*/  FSEL R157, R5, RZ, P4 ;  /* 0x000000ff059d7208 */ /* 0x002fca0002000000 */
[----:B------:R-:W-:Y:S02]  /*f000*/  FADD.FTZ R157, -R157, R8 ;  /* 0x000000089d9d7221 */ /* 0x000fe40000010100 */
[----:B------:R-:W1:Y:S02]  /*f010*/  MUFU.EX2 R20, R20 ;  /* 0x0000001400147308 */ /* 0x000e640000000800 */
[----:B------:R-:W-:Y:S01]  /*f020*/  FMUL.FTZ R8, R157, R6 ;  /* 0x000000069d087220 */ /* 0x000fe20000410000 */
[----:B------:R-:W-:Y:S01]  /*f030*/  IMAD.U32 R157, RZ, RZ, UR5 ;  /* 0x00000005ff9d7e24 */ /* 0x000fe2000f8e00ff */
[----:B0-----:R-:W-:-:S04]  /*f040*/  FMNMX.FTZ R154, R7, R154, !PT ;  /* 0x0000009a079a7209 */ /* 0x001fc80007810000 */
[----:B------:R-:W0:Y:S01]  /*f050*/  MUFU.EX2 R8, R8 ;  /* 0x0000000800087308 */ /* 0x000e220000000800 */
[----:B------:R-:W2:Y:S07]  /*f060*/  SHFL.BFLY PT, R7, R154, 0x1, 0x1f ;  /* 0x0c201f009a077f89 */ /* 0x000eae00000e0000 */
[----:B------:R-:W-:Y:S01]  /*f070*/  MUFU.EX2 R21, R21 ;  /* 0x0000001500157308 */ /* 0x000fe20000000800 */
[----:B-1----:R-:W-:-:S07]  /*f080*/  F2FP.BF16.F32.PACK_AB R156, R20, R15 ;  /* 0x0000000f149c723e */ /* 0x002fce00000010ff */
        /* <DEDUP_REMOVED lines=12> */
[----:B--2---:R-:W-:Y:S01]  /*f150*/  FMNMX.FTZ R7, R154, R7, !PT ;  /* 0x000000079a077209 */ /* 0x004fe20007810000 */
[----:B------:R-:W-:-:S02]  /*f160*/  IMAD.MOV R154, RZ, RZ, -R185 ;  /* 0x000000ffff9a7224 */ /* 0x000fc400078e0ab9 */
[-C--:B------:R-:W-:Y:S01]  /*f170*/  FMUL.FTZ R44, R44, R8.reuse ;  /* 0x000000082c2c7220 */ /* 0x080fe20000410000 */
[----:B------:R-:W-:Y:S01]  /*f180*/  FMUL.FTZ R45, R45, R8 ;  /* 0x000000082d2d7220 */ /* 0x000fe20000410000 */
[C---:B------:R-:W-:Y:S01]  /*f190*/  FSETP.NEU.FTZ.AND P1, PT, R7.reuse, -INF , PT ;  /* 0xff8000000700780b */ /* 0x040fe20003f3d000 */
[----:B------:R-:W-:Y:S01]  /*f1a0*/  FMUL.FTZ R152, R7, R6 ;  /* 0x0000000607987220 */ /* 0x000fe20000410000 */
[----:B------:R-:W-:Y:S01]  /*f1b0*/  ISETP.NE.AND P2, PT, R19, R154, PT ;  /* 0x0000009a1300720c */ /* 0x000fe20003f45270 */
[----:B------:R-:W-:Y:S01]  /*f1c0*/  MUFU.EX2 R169, R169 ;  /* 0x000000a900a97308 */ /* 0x000fe20000000800 */
[-C--:B------:R-:W-:Y:S01]  /*f1d0*/  FMUL.FTZ R48, R48, R8.reuse ;  /* 0x0000000830307220 */ /* 0x080fe20000410000 */
[-C--:B------:R-:W-:Y:S01]  /*f1e0*/  FMUL.FTZ R49, R49, R8.reuse ;  /* 0x0000000831317220 */ /* 0x080fe20000410000 */
[----:B------:R-:W-:Y:S01]  /*f1f0*/  FSEL R152, R152, RZ, P1 ;  /* 0x000000ff98987208 */ /* 0x000fe20000800000 */
[-C--:B------:R-:W-:Y:S01]  /*f200*/  FMUL.FTZ R52, R52, R8.reuse ;  /* 0x0000000834347220 */ /* 0x080fe20000410000 */
[-C--:B------:R-:W-:Y:S01]  /*f210*/  FMUL.FTZ R53, R53, R8.reuse ;  /* 0x0000000835357220 */ /* 0x080fe20000410000 */
[-C--:B------:R-:W-:Y:S01]  /*f220*/  FMUL.FTZ R56, R56, R8.reuse ;  /* 0x0000000838387220 */ /* 0x080fe20000410000 */
[----:B------:R-:W-:Y:S01]  /*f230*/  FMUL.FTZ R57, R57, R8 ;  /* 0x0000000839397220 */ /* 0x000fe20000410000 */
[-CC-:B------:R-:W-:Y:S01]  /*f240*/  FFMA.FTZ R181, R155, R6.reuse, -R152.reuse ;  /* 0x000000069bb57223 */ /* 0x180fe20000010898 */
[----:B------:R-:W-:Y:S01]  /*f250*/  FSEL R155, R7, RZ, P1 ;  /* 0x000000ff079b7208 */ /* 0x000fe20000800000 */
[-CC-:B------:R-:W-:Y:S01]  /*f260*/  FFMA.FTZ R159, R159, R6.reuse, -R152.reuse ;  /* 0x000000069f9f7223 */ /* 0x180fe20000010898 */
[----:B------:R-:W-:Y:S01]  /*f270*/  FFMA.FTZ R218, R227, R6, -R152 ;  /* 0x00000006e3da7223 */ /* 0x000fe20000010898 */
[----:B------:R-:W-:-:S02]  /*f280*/  @!P2 IMAD R154, R157, 0x40, R22 ;  /* 0x000000409d9aa824 */ /* 0x000fc400078e0216 */
[-C--:B------:R-:W-:Y:S01]  /*f290*/  FFMA.FTZ R217, R225, R6.reuse, -R152 ;  /* 0x00000006e1d97223 */ /* 0x080fe20000010898 */
[----:B------:R-:W-:Y:S01]  /*f2a0*/  FADD.FTZ R155, -R155, R10 ;  /* 0x0000000a9b9b7221 */ /* 0x000fe20000010100 */
[-CC-:B------:R-:W-:Y:S01]  /*f2b0*/  FFMA.FTZ R221, R175, R6.reuse, -R152.reuse ;  /* 0x00000006afdd7223 */ /* 0x180fe20000010898 */
[----:B------:R0:W-:Y:S01]  /*f2c0*/  MUFU.EX2 R10, R159 ;  /* 0x0000009f000a7308 */ /* 0x0001e20000000800 */
[----:B------:R-:W-:Y:S01]  /*f2d0*/  @!P2 LEA R157, R154, UR38, 0x2 ;  /* 0x000000269a9dac11 */ /* 0x000fe2000f8e10ff */
[-C--:B------:R-:W-:Y:S01]  /*f2e0*/  FMUL.FTZ R155, R155, R6.reuse ;  /* 0x000000069b9b7220 */ /* 0x080fe20000410000 */
        /* <DEDUP_REMOVED lines=8> */
[-CC-:B------:R-:W-:Y:S01]  /*f370*/  FFMA.FTZ R225, R183, R6.reuse, -R152.reuse ;  /* 0x00000006b7e17223 */ /* 0x180fe20000010898 */
[----:B------:R-:W-:Y:S01]  /*f380*/  @!P2 STS [R157+0x38400], R8 ;  /* 0x038400089d00a388 */ /* 0x000fe20000000800 */
[-CC-:B------:R-:W-:Y:S01]  /*f390*/  FFMA.FTZ R158, R170, R6.reuse, -R152.reuse ;  /* 0x00000006aa9e7223 */ /* 0x180fe20000010898 */
[-CC-:B0-----:R-:W-:Y:S01]  /*f3a0*/  FFMA.FTZ R159, R171, R6.reuse, -R152.reuse ;  /* 0x00000006ab9f7223 */ /* 0x181fe20000010898 */
[----:B------:R-:W-:Y:S01]  /*f3b0*/  FFMA.FTZ R160, R174, R6, -R152 ;  /* 0x00000006aea07223 */ /* 0x000fe20000010898 */
[----:B------:R-:W-:Y:S01]  /*f3c0*/  MUFU.EX2 R218, R218 ;  /* 0x000000da00da7308 */ /* 0x000fe20000000800 */
[----:B------:R-:W-:Y:S01]  /*f3d0*/  F2FP.BF16.F32.PACK_AB R152, R12, R11 ;  /* 0x0000000b0c98723e */ /* 0x000fe200000010ff */
[-C--:B------:R-:W-:Y:S01]  /*f3e0*/  FMUL.FTZ R60, R60, R8.reuse ;  /* 0x000000083c3c7220 */ /* 0x080fe20000410000 */
[----:B------:R-:W-:Y:S01]  /*f3f0*/  F2FP.BF16.F32.PACK_AB R154, R14, R13 ;  /* 0x0000000d0e9a723e */ /* 0x000fe200000010ff */
[-C--:B------:R-:W-:Y:S01]  /*f400*/  FMUL.FTZ R61, R61, R8.reuse ;  /* 0x000000083d3d7220 */ /* 0x080fe20000410000 */
[-C--:B------:R-:W-:Y:S01]  /*f410*/  FMUL.FTZ R64, R64, R8.reuse ;  /* 0x0000000840407220 */ /* 0x080fe20000410000 */
[-C--:B------:R-:W-:Y:S01]  /*f420*/  FMUL.FTZ R65, R65, R8.reuse ;  /* 0x0000000841417220 */ /* 0x080fe20000410000 */
[-C--:B------:R-:W-:Y:S01]  /*f430*/  FMUL.FTZ R68, R68, R8.reuse ;  /* 0x0000000844447220 */ /* 0x080fe20000410000 */
[----:B------:R-:W0:Y:S01]  /*f440*/  MUFU.EX2 R181, R181 ;  /* 0x000000b500b57308 */ /* 0x000e220000000800 */
[----:B-1----:R1:W-:Y:S01]  /*f450*/  @!P2 STS [R157+0x38420], R219 ;  /* 0x038420db9d00a388 */ /* 0x0023e20000000800 */
        /* <DEDUP_REMOVED lines=22> */
[----:B------:R-:W1:Y:S01]  /*f5c0*/  MUFU.EX2 R171, R163 ;  /* 0x000000a300ab7308 */ /* 0x000e620000000800 */
[----:B--2---:R-:W-:Y:S01]  /*f5d0*/  F2FP.BF16.F32.PACK_AB R155, R10, R217 ;  /* 0x000000d90a9b723e */ /* 0x004fe200000010ff */
        /* <DEDUP_REMOVED lines=107> */
[----:B0-----:R-:W-:Y:S01]  /*fc90*/  F2FP.BF16.F32.PACK_AB R164, R180, R179 ;  /* 0x000000b3b4a4723e */ /* 0x001fe200000010ff */
[----:B------:R0:W-:Y:S01]  /*fca0*/  STSM.16.M88.4 [R186+0x36400], R152 ;  /* 0x03640098ba007844 */ /* 0x0001e20000000200 */
[----:B------:R-:W-:Y:S01]  /*fcb0*/  FFMA.FTZ R11, R8, R0, R11 ;  /* 0x00000000080b7223 */ /* 0x000fe2000001000b */
[----:B------:R-:W2:Y:S01]  /*fcc0*/  MUFU.EX2 R223, R223 ;  /* 0x000000df00df7308 */ /* 0x000ea20000000800 */
[----:B-1----:R-:W-:Y:S01]  /*fcd0*/  F2FP.BF16.F32.PACK_AB R166, R216, R177 ;  /* 0x000000b1d8a6723e */ /* 0x002fe200000010ff */
[----:B------:R0:W-:Y:S01]  /*fce0*/  STSM.16.M88.4 [R187], R156 ;  /* 0x0000009cbb007844 */ /* 0x0001e20000000200 */
[----:B------:R-:W-:Y:S01]  /*fcf0*/  FFMA.FTZ R218, R219, R3, R218 ;  /* 0x00000003dbda7223 */ /* 0x000fe200000100da */
[----:B------:R-:W-:-:S02]  /*fd00*/  FADD.FTZ R12, R12, R11 ;  /* 0x0000000b0c0c7221 */ /* 0x000fc40000010000 */
        /* <DEDUP_REMOVED lines=17> */
[----:B-1----:R-:W-:Y:S02]  /*fe20*/  F2FP.BF16.F32.PACK_AB R167, R225, R222 ;  /* 0x000000dee1a7723e */ /* 0x002fe400000010ff */
        /* <DEDUP_REMOVED lines=8> */
[----:B------:R-:W-:Y:S01]  /*feb0*/  UMOV UR11, 0x40000040 ;  /* 0x40000040000b7882 */ /* 0x000fe20000000000 */
[----:B------:R-:W-:Y:S01]  /*fec0*/  FADD.FTZ R182, R182, R183 ;  /* 0x000000b7b6b67221 */ /* 0x000fe20000010000 */
[----:B------:R-:W-:-:S03]  /*fed0*/  FADD.FTZ R176, R173, R176 ;  /* 0x000000b0adb07221 */ /* 0x000fc60000010000 */
        /* <DEDUP_REMOVED lines=9> */
[----:B------:R-:W-:Y:S02]  /*ff70*/  WARPGROUP.DEPBAR.LE gsb0, 0x0 ;  /* 0x00008000000079c5 */ /* 0x000fe40000010000 */
[----:B------:R-:W-:-:S06]  /*ff80*/  WARPGROUP.ARRIVE ;  /* 0x00000000000079c5 */ /* 0x000fcc0000000000 */
        /* <DEDUP_REMOVED lines=23> */
.L_x_3101:
        /* <DEDUP_REMOVED lines=9> */
.L_x_3083:
[----:B------:R-:W0:Y:S01]  /*10190*/  SHFL.BFLY PT, R9, R0, 0x2, 0x1f ;  /* 0x0c401f0000097f89 */ /* 0x000e2200000e0000 */
[----:B------:R-:W-:Y:S02]  /*101a0*/  IMAD.MOV R12, RZ, RZ, -R185 ;  /* 0x000000ffff0c7224 */ /* 0x000fe400078e0ab9 */
[----:B------:R-:W-:Y:S01]  /*101b0*/  IMAD.MOV.U32 R20, RZ, RZ, -0x800000 ;  /* 0xff800000ff147424 */ /* 0x000fe200078e00ff */
[----:B------:R-:W1:Y:S01]  /*101c0*/  SHFL.BFLY PT, R4, R3, 0x2, 0x1f ;  /* 0x0c401f0003047f89 */ /* 0x000e6200000e0000 */
[----:B------:R-:W-:Y:S01]  /*101d0*/  VIADD R202, R202, 0x1 ;  /* 0x00000001caca7836 */ /* 0x000fe20000000000 */
[----:B------:R-:W-:Y:S08]  /*101e0*/  BAR.ARV 0x8, 0x100 ;  /* 0x0204000000007b1d */ /* 0x000ff00000002000 */
[----:B------:R-:W-:Y:S01]  /*101f0*/  BAR.SYNC.DEFER_BLOCKING 0xf, 0x100 ;  /* 0x03c4000000007b1d */ /* 0x000fe20000010000 */
[----:B------:R-:W-:Y:S01]  /*10200*/  ISETP.NE.AND P0, PT, R19, R12, PT ;  /* 0x0000000c1300720c */ /* 0x000fe20003f05270 */
[----:B0-----:R-:W-:Y:S01]  /*10210*/  FADD.FTZ R8, R9, R0 ;  /* 0x0000000009087221 */ /* 0x001fe20000010000 */
[----:B------:R-:W-:-:S02]  /*10220*/  IMAD.MOV.U32 R0, RZ, RZ, RZ ;  /* 0x000000ffff007224 */ /* 0x000fc400078e00ff */
[----:B-1----:R-:W-:Y:S02]  /*10230*/  FADD.FTZ R10, R4, R3 ;  /* 0x00000003040a7221 */ /* 0x002fe40000010000 */
[----:B------:R-:W0:Y:S01]  /*10240*/  SHFL.BFLY PT, R9, R8, 0x1, 0x1f ;  /* 0x0c201f0008097f89 */ /* 0x000e2200000e0000 */
[----:B------:R-:W-:-:S03]  /*10250*/  IMAD.MOV.U32 R4, RZ, RZ, RZ ;  /* 0x000000ffff047224 */ /* 0x000fc600078e00ff */
[----:B------:R-:W1:Y:S01]  /*10260*/  SHFL.BFLY PT, R11, R10, 0x1, 0x1f ;  /* 0x0c201f000a0b7f89 */ /* 0x000e6200000e0000 */
[----:B0-----:R-:W-:Y:S01]  /*10270*/  FADD.FTZ R3, R8, R9 ;  /* 0x0000000908037221 */ /* 0x001fe20000010000 */
[----:B-1----:R-:W-:-:S04]  /*10280*/  FADD.FTZ R9, R10, R11 ;  /* 0x0000000b0a097221 */ /* 0x002fc80000010000 */
[----:B------:R-:W-:Y:S01]  /*10290*/  FSETP.NE.FTZ.AND P1, PT, R3, RZ, PT ;  /* 0x000000ff0300720b */ /* 0x000fe20003f35000 */
[----:B------:R-:W-:Y:S01]  /*102a0*/  IMAD.U32 R11, RZ, RZ, UR36 ;  /* 0x00000024ff0b7e24 */ /* 0x000fe2000f8e00ff */
[----:B------:R-:W-:Y:S01]  /*102b0*/  UIADD3 UR36, UR36, 0x1, URZ ;  /* 0x0000000124247890 */ /* 0x000fe2000fffe03f */
[----:B------:R-:W-:Y:S02]  /*102c0*/  FSETP.NE.FTZ.AND P2, PT, R9, RZ, PT ;  /* 0x000000ff0900720b */ /* 0x000fe40003f55000 */
[----:B------:R-:W-:Y:S01]  /*102d0*/  @!P0 IMAD R11, R11, 0x40, R22 ;  /* 0x000000400b0b8824 */ /* 0x000fe200078e0216 */
[----:B------:R-:W-:-:S04]  /*102e0*/  UISETP.NE.AND UP0, UPT, UR36, 0x2, UPT ;  /* 0x000000022400788c */ /* 0x000fc8000bf05270 */
[----:B------:R-:W-:Y:S01]  /*102f0*/  @!P0 LEA R11, R11, UR38, 0x2 ;  /* 0x000000260b0b8c11 */ /* 0x000fe2000f8e10ff */
[----:B------:R-:W-:Y:S02]  /*10300*/  USEL UR4, URZ, 0x1, UP0 ;  /* 0x000000013f047887 */ /* 0x000fe40008000000 */
[----:B------:R-:W0:Y:S01]  /*10310*/  @P1 MUFU.RCP R4, R3 ;  /* 0x0000000300041308 */ /* 0x000e220000001000 */
[----:B------:R-:W-:-:S03]  /*10320*/  USEL UR36, UR36, URZ, UP0 ;  /* 0x0000003f24247287 */ /* 0x000fc60008000000 */
[----:B------:R-:W-:-:S04]  /*10330*/  LOP3.LUT R2, R2, UR4, RZ, 0x3c, !PT ;  /* 0x0000000402027c12 */ /* 0x000fc8000f8e3cff */
        /* <DEDUP_REMOVED lines=73> */
[----:B------:R-:W-:Y:S01]  /*107d0*/  FMUL.FTZ R21, R91, R0 ;  /* 0x000000005b157220 */ /* 0x000fe20000410000 */
[----:B------:R-:W-:-:S02]  /*107e0*/  IMAD.MOV.U32 R3, RZ, RZ, -0x800000 ;  /* 0xff800000ff037424 */ /* 0x000fc400078e00ff */
[-C--:B------:R-:W-:Y:S01]  /*107f0*/  FMUL.FTZ R13, R42, R0.reuse ;  /* 0x000000002a0d7220 */ /* 0x080fe20000410000 */
        /* <DEDUP_REMOVED lines=66> */
.L_x_3013:
[----:B------:R-:W0:Y:S08]  /*10c20*/  S2UR UR39, SR_CgaCtaId ;  /* 0x00000000002779c3 */ /* 0x000e300000008800 */
[----:B------:R-:W-:Y:S06]  /*10c30*/  BAR.SYNC.DEFER_BLOCKING 0x5, 0x180 ;  /* 0x0146000000007b1d */ /* 0x000fec0000010000 */
[----:B------:R-:W-:Y:S01]  /*10c40*/  UMOV UR38, 0x400 ;  /* 0x0000040000267882 */ /* 0x000fe20000000000 */
[----:B------:R-:W-:Y:S01]  /*10c50*/  BSSY B0, `(.L_x_3103) ;  /* 0x00002d8000007945 */ /* 0x000fe20003800000 */
[----:B0-----:R-:W-:-:S09]  /*10c60*/  ULEA UR38, UR39, UR38, 0x18 ;  /* 0x0000002627267291 */ /* 0x001fd2000f8ec03f */
[----:B------:R-:W0:Y:S01]  /*10c70*/  LDS.128 R4, [UR38+0x388d0] ;  /* 0x0388d026ff047984 */ /* 0x000e220008000c00 */
[----:B------:R-:W-:Y:S06]  /*10c80*/  BAR.ARV 0x4, 0x180 ;  /* 0x0106000000007b1d */ /* 0x000fec0000002000 */
[----:B------:R-:W-:Y:S05]  /*10c90*/  @P0 BRA `(.L_x_3104) ;  /* 0x0000001c00f80947 */ /* 0x000fea0003800000 */
[----:B------:R-:W1:Y:S08]  /*10ca0*/  S2UR UR6, SR_SWINHI ;  /* 0x00000000000679c3 */ /* 0x000e700000002f00 */
        /* <DEDUP_REMOVED lines=17> */
[----:B------:R-:W-:Y:S01]  /*10dc0*/  IMAD.U32 R179, RZ, RZ, UR5 ;  /* 0x00000005ffb37e24 */ /* 0x000fe2000f8e00ff */
[----:B------:R-:W-:-:S02]  /*10dd0*/  F2FP.BF16.F32.PACK_AB R32, R32, R163 ;  /* 0x000000a32020723e */ /* 0x000fc400000010ff */
[----:B------:R-:W-:Y:S01]  /*10de0*/  F2FP.BF16.F32.PACK_AB R33, R67, R33 ;  /* 0x000000214321723e */ /* 0x000fe200000010ff */
[----:B------:R-:W-:Y:S01]  /*10df0*/  IMAD.WIDE R122, R207, 0x2, R178 ;  /* 0x00000002cf7a7825 */ /* 0x000fe200078e02b2 */
[----:B------:R-:W-:Y:S02]  /*10e00*/  F2FP.BF16.F32.PACK_AB R88, R89, R88 ;  /* 0x000000585958723e */ /* 0x000fe400000010ff */
[----:B------:R-:W-:Y:S02]  /*10e10*/  F2FP.BF16.F32.PACK_AB R89, R21, R90 ;  /* 0x0000005a1559723e */ /* 0x000fe400000010ff */
[C---:B------:R-:W-:Y:S02]  /*10e20*/  IADD3 R52, P3, R122.reuse, 0x2000, RZ ;  /* 0x000020007a347810 */ /* 0x040fe40007f7e0ff */
[C---:B------:R-:W-:Y:S02]  /*10e30*/  IADD3 R44, P0, R122.reuse, 0x40, RZ ;  /* 0x000000407a2c7810 */ /* 0x040fe40007f1e0ff */
[----:B------:R-:W-:Y:S01]  /*10e40*/  IADD3 R40, P1, R122, 0x20, RZ ;  /* 0x000000207a287810 */ /* 0x000fe20007f3e0ff */
[--C-:B------:R-:W-:Y:S01]  /*10e50*/  IMAD.X R53, RZ, RZ, R123.reuse, P3 ;  /* 0x000000ffff357224 */ /* 0x100fe200018e067b */
[----:B------:R-:W-:Y:S01]  /*10e60*/  LOP3.LUT R219, R52, 0x380, RZ, 0xc0, !PT ;  /* 0x0000038034db7812 */ /* 0x000fe200078ec0ff */
[--C-:B------:R-:W-:Y:S01]  /*10e70*/  IMAD.X R45, RZ, RZ, R123.reuse, P0 ;  /* 0x000000ffff2d7224 */ /* 0x100fe200000e067b */
[----:B------:R-:W-:Y:S01]  /*10e80*/  LOP3.LUT R183, R44, 0x380, RZ, 0xc0, !PT ;  /* 0x000003802cb77812 */ /* 0x000fe200078ec0ff */
[----:B------:R-:W-:Y:S01]  /*10e90*/  IMAD.X R41, RZ, RZ, R123, P1 ;  /* 0x000000ffff297224 */ /* 0x000fe200008e067b */
[----:B------:R-:W-:-:S02]  /*10ea0*/  SHF.R.U64 R219, R219, 0x3, RZ ;  /* 0x00000003dbdb7819 */ /* 0x000fc400000012ff */
[C---:B------:R-:W-:Y:S02]  /*10eb0*/  IADD3 R68, P1, R122.reuse, 0x4000, RZ ;  /* 0x000040007a447810 */ /* 0x040fe40007f3e0ff */
[----:B------:R-:W-:Y:S02]  /*10ec0*/  SHF.R.U64 R183, R183, 0x3, RZ ;  /* 0x00000003b7b77819 */ /* 0x000fe400000012ff */
[C---:B------:R-:W-:Y:S01]  /*10ed0*/  LOP3.LUT R37, R122.reuse, 0x380, RZ, 0xc0, !PT ;  /* 0x000003807a257812 */ /* 0x040fe200078ec0ff */
[--C-:B------:R-:W-:Y:S01]  /*10ee0*/  IMAD.X R69, RZ, RZ, R123.reuse, P1 ;  /* 0x000000ffff457224 */ /* 0x100fe200008e067b */
[C---:B------:R-:W-:Y:S02]  /*10ef0*/  IADD3 R48, P4, R122.reuse, 0x60, RZ ;  /* 0x000000607a307810 */ /* 0x040fe40007f9e0ff */
[C---:B------:R-:W-:Y:S02]  /*10f00*/  IADD3 R60, P5, R122.reuse, 0x2040, RZ ;  /* 0x000020407a3c7810 */ /* 0x040fe40007fbe0ff */
[C---:B------:R-:W-:Y:S01]  /*10f10*/  IADD3 R56, P6, R122.reuse, 0x2020, RZ ;  /* 0x000020207a387810 */ /* 0x040fe20007fde0ff */
[--C-:B------:R-:W-:Y:S01]  /*10f20*/  IMAD.X R49, RZ, RZ, R123.reuse, P4 ;  /* 0x000000ffff317224 */ /* 0x100fe200020e067b */
[----:B------:R-:W-:Y:S01]  /*10f30*/  IADD3 R64, P2, R122, 0x2060, RZ ;  /* 0x000020607a407810 */ /* 0x000fe20007f5e0ff */
[--C-:B------:R-:W-:Y:S01]  /*10f40*/  IMAD.X R61, RZ, RZ, R123.reuse, P5 ;  /* 0x000000ffff3d7224 */ /* 0x100fe200028e067b */
[----:B------:R-:W-:Y:S01]  /*10f50*/  LOP3.LUT R181, R40, 0x380, RZ, 0xc0, !PT ;  /* 0x0000038028b57812 */ /* 0x000fe200078ec0ff */
[--C-:B------:R-:W-:Y:S01]  /*10f60*/  IMAD.X R57, RZ, RZ, R123.reuse, P6 ;  /* 0x000000ffff397224 */ /* 0x100fe200030e067b */
[----:B------:R-:W-:Y:S01]  /*10f70*/  LOP3.LUT R52, R219, R52, RZ, 0x3c, !PT ;  /* 0x00000034db347212 */ /* 0x000fe200078e3cff */
[----:B------:R-:W-:Y:S01]  /*10f80*/  IMAD.X R65, RZ, RZ, R123, P2 ;  /* 0x000000ffff417224 */ /* 0x000fe200010e067b */
[----:B------:R-:W-:-:S02]  /*10f90*/  LOP3.LUT R44, R183, R44, RZ, 0x3c, !PT ;  /* 0x0000002cb72c7212 */ /* 0x000fc400078e3cff */
[----:B------:R-:W-:Y:S02]  /*10fa0*/  LOP3.LUT R219, R68, 0x380, RZ, 0xc0, !PT ;  /* 0x0000038044db7812 */ /* 0x000fe400078ec0ff */
[----:B------:R-:W-:Y:S02]  /*10fb0*/  SHF.R.U64 R37, R37, 0x3, RZ ;  /* 0x0000000325257819 */ /* 0x000fe400000012ff */
[----:B------:R-:W-:Y:S02]  /*10fc0*/  LOP3.LUT R217, R48, 0x380, RZ, 0xc0, !PT ;  /* 0x0000038030d97812 */ /* 0x000fe400078ec0ff */
[----:B------:R-:W-:Y:S02]  /*10fd0*/  LOP3.LUT R183, R60, 0x380, RZ, 0xc0, !PT ;  /* 0x000003803cb77812 */ /* 0x000fe400078ec0ff */
[----:B------:R-:W-:Y:S02]  /*10fe0*/  SHF.R.U64 R181, R181, 0x3, RZ ;  /* 0x00000003b5b57819 */ /* 0x000fe400000012ff */
[----:B------:R-:W-:-:S02]  /*10ff0*/  IADD3 R18, P0, R122, 0x4020, RZ ;  /* 0x000040207a127810 */ /* 0x000fc40007f1e0ff */
[C---:B------:R-:W-:Y:S02]  /*11000*/  IADD3 R30, P4, R122.reuse, 0x4040, RZ ;  /* 0x000040407a1e7810 */ /* 0x040fe40007f9e0ff */
[C---:B------:R-:W-:Y:S01]  /*11010*/  IADD3 R36, P3, R122.reuse, 0x4060, RZ ;  /* 0x000040607a247810 */ /* 0x040fe20007f7e0ff */
[--C-:B------:R-:W-:Y:S01]  /*11020*/  IMAD.X R73, RZ, RZ, R123.reuse, P0 ;  /* 0x000000ffff497224 */ /* 0x100fe200000e067b */
[C---:B------:R-:W-:Y:S01]  /*11030*/  IADD3 R26, P6, R122.reuse, 0x6000, RZ ;  /* 0x000060007a1a7810 */ /* 0x040fe20007fde0ff */
[--C-:B------:R-:W-:Y:S01]  /*11040*/  IMAD.X R103, RZ, RZ, R123.reuse, P4 ;  /* 0x000000ffff677224 */ /* 0x100fe200020e067b */
[C---:B------:R-:W-:Y:S01]  /*11050*/  IADD3 R0, P5, R122.reuse, 0x6020, RZ ;  /* 0x000060207a007810 */ /* 0x040fe20007fbe0ff */
[--C-:B------:R-:W-:Y:S01]  /*11060*/  IMAD.X R107, RZ, RZ, R123.reuse, P3 ;  /* 0x000000ffff6b7224 */ /* 0x100fe200018e067b */
[C---:B------:R-:W-:Y:S01]  /*11070*/  IADD3 R17, P2, R122.reuse, 0x6040, RZ ;  /* 0x000060407a117810 */ /* 0x040fe20007f5e0ff */
[--C-:B------:R-:W-:Y:S01]  /*11080*/  IMAD.X R111, RZ, RZ, R123.reuse, P6 ;  /* 0x000000ffff6f7224 */ /* 0x100fe200030e067b */
[----:B0-----:R-:W-:Y:S01]  /*11090*/  IADD3 R4, P1, R122, 0x6060, RZ ;  /* 0x000060607a047810 */ /* 0x001fe20007f3e0ff */
[--C-:B------:R-:W-:Y:S01]  /*110a0*/  IMAD.X R115, RZ, RZ, R123.reuse, P5 ;  /* 0x000000ffff737224 */ /* 0x100fe200028e067b */
[----:B------:R-:W-:Y:S01]  /*110b0*/  SHF.R.U64 R219, R219, 0x3, RZ ;  /* 0x00000003dbdb7819 */ /* 0x000fe200000012ff */
[--C-:B------:R-:W-:Y:S01]  /*110c0*/  IMAD.X R119, RZ, RZ, R123.reuse, P2 ;  /* 0x000000ffff777224 */ /* 0x100fe200010e067b */
[----:B------:R-:W-:Y:S01]  /*110d0*/  LOP3.LUT R122, R37, R122, RZ, 0x3c, !PT ;  /* 0x0000007a257a7212 */ /* 0x000fe200078e3cff */
[----:B------:R-:W-:Y:S01]  /*110e0*/  IMAD.X R37, RZ, RZ, R123, P1 ;  /* 0x000000ffff257224 */ /* 0x000fe200008e067b */
[----:B------:R-:W-:-:S02]  /*110f0*/  SHF.R.U64 R217, R217, 0x3, RZ ;  /* 0x00000003d9d97819 */ /* 0x000fc400000012ff */
[----:B------:R-:W-:Y:S02]  /*11100*/  SHF.R.U64 R183, R183, 0x3, RZ ;  /* 0x00000003b7b77819 */ /* 0x000fe400000012ff */
[----:B------:R-:W-:Y:S02]  /*11110*/  LOP3.LUT R40, R181, R40, RZ, 0x3c, !PT ;  /* 0x00000028b5287212 */ /* 0x000fe400078e3cff */
[----:B------:R-:W-:Y:S02]  /*11120*/  LOP3.LUT R181, R56, 0x380, RZ, 0xc0, !PT ;  /* 0x0000038038b57812 */ /* 0x000fe400078ec0ff */
[----:B------:R-:W-:Y:S02]  /*11130*/  LOP3.LUT R68, R219, R68, RZ, 0x3c, !PT ;  /* 0x00000044db447212 */ /* 0x000fe400078e3cff */
[----:B------:R-:W-:Y:S02]  /*11140*/  LOP3.LUT R48, R217, R48, RZ, 0x3c, !PT ;  /* 0x00000030d9307212 */ /* 0x000fe400078e3cff */
[----:B------:R-:W-:-:S02]  /*11150*/  LOP3.LUT R60, R183, R60, RZ, 0x3c, !PT ;  /* 0x0000003cb73c7212 */ /* 0x000fc400078e3cff */
[----:B------:R-:W-:Y:S02]  /*11160*/  LOP3.LUT R219, R26, 0x380, RZ, 0xc0, !PT ;  /* 0x000003801adb7812 */ /* 0x000fe400078ec0ff */
[----:B------:R-:W-:Y:S02]  /*11170*/  MOV R122, R122 ;  /* 0x0000007a007a7202 */ /* 0x000fe40000000f00 */
[----:B------:R-:W-:Y:S02]  /*11180*/  LOP3.LUT R27, R0, 0x380, RZ, 0xc0, !PT ;  /* 0x00000380001b7812 */ /* 0x000fe400078ec0ff */
[----:B------:R-:W-:Y:S01]  /*11190*/  LOP3.LUT R217, R64, 0x380, RZ, 0xc0, !PT ;  /* 0x0000038040d97812 */ /* 0x000fe200078ec0ff */
[----:B------:R0:W-:Y:S01]  /*111a0*/  STSM.16.M88.4 [R122], R8 ;  /* 0x000000087a007844 */ /* 0x0001e20000000200 */
[----:B------:R-:W-:Y:S02]  /*111b0*/  LOP3.LUT R183, R30, 0x380, RZ, 0xc0, !PT ;  /* 0x000003801eb77812 */ /* 0x000fe400078ec0ff */
[----:B------:R-:W-:-:S02]  /*111c0*/  SHF.R.U64 R181, R181, 0x3, RZ ;  /* 0x00000003b5b57819 */ /* 0x000fc400000012ff */
[----:B------:R-:W-:Y:S02]  /*111d0*/  SHF.R.U64 R219, R219, 0x3, RZ ;  /* 0x00000003dbdb7819 */ /* 0x000fe400000012ff */
[----:B------:R-:W-:Y:S02]  /*111e0*/  SHF.R.U64 R27, R27, 0x3, RZ ;  /* 0x000000031b1b7819 */ /* 0x000fe400000012ff */
[----:B------:R-:W-:Y:S02]  /*111f0*/  SHF.R.U64 R217, R217, 0x3, RZ ;  /* 0x00000003d9d97819 */ /* 0x000fe400000012ff */
[----:B------:R-:W-:Y:S02]  /*11200*/  SHF.R.U64 R183, R183, 0x3, RZ ;  /* 0x00000003b7b77819 */ /* 0x000fe400000012ff */
[----:B------:R-:W-:Y:S02]  /*11210*/  MOV R40, R40 ;  /* 0x0000002800287202 */ /* 0x000fe40000000f00 */
[----:B------:R-:W-:-:S02]  /*11220*/  LOP3.LUT R56, R181, R56, RZ, 0x3c, !PT ;  /* 0x00000038b5387212 */ /* 0x000fc400078e3cff */
[----:B0-----:R-:W-:Y:S02]  /*11230*/  F2FP.BF16.F32.PACK_AB R8, R173, R175 ;  /* 0x000000afad08723e */ /* 0x001fe400000010ff */
[----:B------:R-:W-:Y:S02]  /*11240*/  F2FP.BF16.F32.PACK_AB R9, R35, R34 ;  /* 0x000000222309723e */ /* 0x000fe400000010ff */
[----:B------:R-:W-:Y:S02]  /*11250*/  F2FP.BF16.F32.PACK_AB R10, R171, R174 ;  /* 0x000000aeab0a723e */ /* 0x000fe400000010ff */
[----:B------:R-:W-:Y:S02]  /*11260*/  F2FP.BF16.F32.PACK_AB R11, R39, R38 ;  /* 0x00000026270b723e */ /* 0x000fe400000010ff */
[----:B------:R-:W-:Y:S02]  /*11270*/  MOV R44, R44 ;  /* 0x0000002c002c7202 */ /* 0x000fe40000000f00 */
[----:B------:R-:W-:Y:S01]  /*11280*/  LOP3.LUT R110, R219, R26, RZ, 0x3c, !PT ;  /* 0x0000001adb6e7212 */ /* 0x000fe200078e3cff */
[----:B------:R0:W-:Y:S01]  /*11290*/  STSM.16.M88.4 [R40], R8 ;  /* 0x0000000828007844 */ /* 0x0001e20000000200 */
[----:B------:R-:W-:-:S02]  /*112a0*/  LOP3.LUT R114, R27, R0, RZ, 0x3c, !PT ;  /* 0x000000001b727212 */ /* 0x000fc400078e3cff */
[----:B------:R-:W-:Y:S01]  /*112b0*/  LOP3.LUT R64, R217, R64, RZ, 0x3c, !PT ;  /* 0x00000040d9407212 */ /* 0x000fe200078e3cff */
[----:B------:R-:W-:Y:S01]  /*112c0*/  STSM.16.M88.4 [R44], R12 ;  /* 0x0000000c2c007844 */ /* 0x000fe20000000200 */
[----:B------:R-:W-:Y:S02]  /*112d0*/  LOP3.LUT R102, R183, R30, RZ, 0x3c, !PT ;  /* 0x0000001eb7667212 */ /* 0x000fe400078e3cff */
[----:B------:R-:W-:Y:S02]  /*112e0*/  MOV R48, R48 ;  /* 0x0000003000307202 */ /* 0x000fe40000000f00 */
[----:B------:R-:W-:Y:S02]  /*112f0*/  F2FP.BF16.F32.PACK_AB R26, R165, R167 ;  /* 0x000000a7a51a723e */ /* 0x000fe400000010ff */
[----:B------:R-:W-:Y:S02]  /*11300*/  F2FP.BF16.F32.PACK_AB R27, R55, R54 ;  /* 0x00000036371b723e */ /* 0x000fe400000010ff */
[----:B------:R-:W-:-:S02]  /*11310*/  MOV R52, R52 ;  /* 0x0000003400347202 */ /* 0x000fc40000000f00 */
[----:B------:R-:W-:Y:S01]  /*11320*/  F2FP.BF16.F32.PACK_AB R30, R162, R164 ;  /* 0x000000a4a21e723e */ /* 0x000fe200000010ff */
[----:B------:R1:W-:Y:S01]  /*11330*/  STSM.16.M88.4 [R48], R24 ;  /* 0x0000001830007844 */ /* 0x0003e20000000200 */
[----:B------:R-:W-:Y:S02]  /*11340*/  MOV R56, R56 ;  /* 0x0000003800387202 */ /* 0x000fe40000000f00 */
[----:B------:R-:W-:Y:S01]  /*11350*/  F2FP.BF16.F32.PACK_AB R34, R159, R161 ;  /* 0x000000a19f22723e */ /* 0x000fe200000010ff */
[----:B------:R-:W-:Y:S01]  /*11360*/  STSM.16.M88.4 [R52], R28 ;  /* 0x0000001c34007844 */ /* 0x000fe20000000200 */
[----:B------:R-:W-:Y:S02]  /*11370*/  F2FP.BF16.F32.PACK_AB R35, R71, R70 ;  /* 0x000000464723723e */ /* 0x000fe400000010ff */
[----:B------:R-:W-:Y:S02]  /*11380*/  MOV R60, R60 ;  /* 0x0000003c003c7202 */ /* 0x000fe40000000f00 */
[----:B0-----:R-:W-:Y:S01]  /*11390*/  F2FP.BF16.F32.PACK_AB R8, R152, R160 ;  /* 0x000000a09808723e */ /* 0x001fe200000010ff */
[----:B------:R-:W-:Y:S01]  /*113a0*/  STSM.16.M88.4 [R56], R32 ;  /* 0x0000002038007844 */ /* 0x000fe20000000200 */
[----:B------:R-:W-:-:S02]  /*113b0*/  F2FP.BF16.F32.PACK_AB R9, R75, R74 ;  /* 0x0000004a4b09723e */ /* 0x000fc400000010ff */
[----:B------:R-:W-:Y:S02]  /*113c0*/  F2FP.BF16.F32.PACK_AB R10, R77, R158 ;  /* 0x0000009e4d0a723e */ /* 0x000fe400000010ff */
[----:B------:R-:W-:Y:S01]  /*113d0*/  F2FP.BF16.F32.PACK_AB R11, R79, R78 ;  /* 0x0000004e4f0b723e */ /* 0x000fe200000010ff */
[----:B-1----:R-:W0:Y:S01]  /*113e0*/  LDC.64 R24, c[0x0][0xd00] ;  /* 0x00034000ff187b82 */ /* 0x002e220000000a00 */
[----:B------:R-:W-:Y:S02]  /*113f0*/  MOV R64, R64 ;  /* 0x0000004000407202 */ /* 0x000fe40000000f00 */
[----:B------:R-:W-:Y:S01]  /*11400*/  F2FP.BF16.F32.PACK_AB R12, R81, R80 ;  /* 0x00000050510c723e */ /* 0x000fe200000010ff */
[----:B------:R1:W-:Y:S01]  /*11410*/  STSM.16.M88.4 [R60], R8 ;  /* 0x000000083c007844 */ /* 0x0003e20000000200 */
[----:B------:R-:W-:Y:S02]  /*11420*/  F2FP.BF16.F32.PACK_AB R13, R83, R82 ;  /* 0x00000052530d723e */ /* 0x000fe400000010ff */
[----:B------:R-:W-:-:S02]  /*11430*/  F2FP.BF16.F32.PACK_AB R14, R85, R84 ;  /* 0x00000054550e723e */ /* 0x000fc400000010ff */
[----:B------:R-:W-:Y:S02]  /*11440*/  F2FP.BF16.F32.PACK_AB R15, R87, R86 ;  /* 0x00000056570f723e */ /* 0x000fe400000010ff */
[----:B------:R-:W-:Y:S02]  /*11450*/  LOP3.LUT R181, R18, 0x380, RZ, 0xc0, !PT ;  /* 0x0000038012b57812 */ /* 0x000fe400078ec0ff */
[----:B------:R-:W-:Y:S01]  /*11460*/  LOP3.LUT R217, R36, 0x380, RZ, 0xc0, !PT ;  /* 0x0000038024d97812 */ /* 0x000fe200078ec0ff */
[----:B------:R2:W-:Y:S01]  /*11470*/  STSM.16.M88.4 [R64], R12 ;  /* 0x0000000c40007844 */ /* 0x0005e20000000200 */
[----:B------:R-:W-:Y:S02]  /*11480*/  SHF.R.U64 R181, R181, 0x3, RZ ;  /* 0x00000003b5b57819 */ /* 0x000fe400000012ff */
[----:B------:R-:W-:Y:S02]  /*11490*/  LOP3.LUT R123, R4, 0x380, RZ, 0xc0, !PT ;  /* 0x00000380047b7812 */ /* 0x000fe400078ec0ff */
[----:B------:R-:W-:Y:S01]  /*114a0*/  SHF.R.U64 R217, R217, 0x3, RZ ;  /* 0x00000003d9d97819 */ /* 0x000fe200000012ff */
[----:B-1----:R-:W1:Y:S01]  /*114b0*/  LDC.64 R8, c[0x0][0xd00] ;  /* 0x00034000ff087b82 */ /* 0x002e620000000a00 */
[----:B------:R-:W-:-:S02]  /*114c0*/  LOP3.LUT R72, R181, R18, RZ, 0x3c, !PT ;  /* 0x00000012b5487212 */ /* 0x000fc400078e3cff */
[----:B------:R-:W-:Y:S02]  /*114d0*/  LOP3.LUT R18, R17, 0x380, RZ, 0xc0, !PT ;  /* 0x0000038011127812 */ /* 0x000fe400078ec0ff */
[----:B------:R-:W-:Y:S02]  /*114e0*/  SHF.R.U64 R123, R123, 0x3, RZ ;  /* 0x000000037b7b7819 */ /* 0x000fe400000012ff */
[----:B------:R-:W-:Y:S02]  /*114f0*/  LOP3.LUT R106, R217, R36, RZ, 0x3c, !PT ;  /* 0x00000024d96a7212 */ /* 0x000fe400078e3cff */
[----:B------:R-:W-:Y:S01]  /*11500*/  SHF.R.U64 R18, R18, 0x3, RZ ;  /* 0x0000000312127819 */ /* 0x000fe200000012ff */
[----:B--2---:R-:W2:Y:S01]  /*11510*/  LDC.64 R12, c[0x0][0xd08] ;  /* 0x00034200ff0c7b82 */ /* 0x004ea20000000a00 */
[----:B------:R-:W-:Y:S02]  /*11520*/  F2FP.BF16.F32.PACK_AB R96, R97, R96 ;  /* 0x000000606160723e */ /* 0x000fe400000010ff */
[----:B------:R-:W-:-:S02]  /*11530*/  LOP3.LUT R36, R123, R4, RZ, 0x3c, !PT ;  /* 0x000000047b247212 */ /* 0x000fc400078e3cff */
[----:B------:R-:W-:Y:S02]  /*11540*/  MOV R68, R68 ;  /* 0x0000004400447202 */ /* 0x000fe40000000f00 */
[----:B------:R-:W-:Y:S02]  /*11550*/  F2FP.BF16.F32.PACK_AB R90, R93, R92 ;  /* 0x0000005c5d5a723e */ /* 0x000fe400000010ff */
[----:B------:R-:W-:Y:S02]  /*11560*/  F2FP.BF16.F32.PACK_AB R91, R95, R91 ;  /* 0x0000005b5f5b723e */ /* 0x000fe400000010ff */
[----:B------:R-:W-:Y:S02]  /*11570*/  F2FP.BF16.F32.PACK_AB R97, R99, R98 ;  /* 0x000000626361723e */ /* 0x000fe400000010ff */
[----:B------:R-:W-:Y:S01]  /*11580*/  MOV R72, R72 ;  /* 0x0000004800487202 */ /* 0x000fe20000000f00 */
[----:B-1----:R-:W-:Y:S01]  /*11590*/  IMAD.WIDE R10, R194, 0x4, R8 ;  /* 0x00000004c20a7825 */ /* 0x002fe200078e0208 */
[----:B------:R-:W-:Y:S01]  /*115a0*/  MOV R4, R106 ;  /* 0x0000006a00047202 */ /* 0x000fe20000000f00 */
[----:B------:R-:W-:Y:S01]  /*115b0*/  STSM.16.M88.4 [R68], R88 ;  /* 0x0000005844007844 */ /* 0x000fe20000000200 */
[----:B------:R-:W-:-:S02]  /*115c0*/  F2FP.BF16.F32.PACK_AB R98, R101, R100 ;  /* 0x000000646562723e */ /* 0x000fc400000010ff */
[----:B------:R-:W-:Y:S02]  /*115d0*/  F2FP.BF16.F32.PACK_AB R104, R105, R104 ;  /* 0x000000686968723e */ /* 0x000fe400000010ff */
[----:B------:R-:W-:Y:S02]  /*115e0*/  LOP3.LUT R118, R18, R17, RZ, 0x3c, !PT ;  /* 0x0000001112767212 */ /* 0x000fe400078e3cff */
[----:B------:R-:W-:Y:S02]  /*115f0*/  MOV R102, R102 ;  /* 0x0000006600667202 */ /* 0x000fe40000000f00 */
[----:B--2---:R-:W-:Y:S01]  /*11600*/  ISETP.NE.U32.AND P6, PT, R12, RZ, PT ;  /* 0x000000ff0c00720c */ /* 0x004fe20003fc5070 */
[----:B------:R-:W-:Y:S01]  /*11610*/  IMAD R9, R201, 0x40, R190 ;  /* 0x00000040c9097824 */ /* 0x000fe200078e02be */
[----:B------:R-:W-:Y:S02]  /*11620*/  F2FP.BF16.F32.PACK_AB R99, R46, R42 ;  /* 0x0000002a2e63723e */ /* 0x000fe400000010ff */
[----:B------:R-:W-:-:S02]  /*11630*/  ISETP.NE.AND.EX P6, PT, R13, RZ, PT, P6 ;  /* 0x000000ff0d00720c */ /* 0x000fc40003fc5360 */
[----:B------:R-:W-:Y:S01]  /*11640*/  MOV R0, R114 ;  /* 0x0000007200007202 */ /* 0x000fe20000000f00 */
[----:B------:R-:W-:Y:S01]  /*11650*/  STSM.16.M88.4 [R72], R96 ;  /* 0x0000006048007844 */ /* 0x000fe20000000200 */
[----:B------:R-:W-:Y:S02]  /*11660*/  F2FP.BF16.F32.PACK_AB R105, R58, R50 ;  /* 0x000000323a69723e */ /* 0x000fe400000010ff */
[----:B------:R-:W-:Y:S02]  /*11670*/  F2FP.BF16.F32.PACK_AB R106, R109, R108 ;  /* 0x0000006c6d6a723e */ /* 0x000fe400000010ff */
[----:B------:R-:W-:Y:S02]  /*11680*/  F2FP.BF16.F32.PACK_AB R107, R76, R66 ;  /* 0x000000424c6b723e */ /* 0x000fe400000010ff */
[----:B------:R-:W-:Y:S02]  /*11690*/  F2FP.BF16.F32.PACK_AB R112, R113, R112 ;  /* 0x000000707170723e */ /* 0x000fe400000010ff */
[----:B------:R-:W-:Y:S01]  /*116a0*/  F2FP.BF16.F32.PACK_AB R113, R153, R94 ;  /* 0x0000005e9971723e */ /* 0x000fe200000010ff */
[----:B------:R-:W-:Y:S01]  /*116b0*/  STSM.16.M88.4 [R102], R104 ;  /* 0x0000006866007844 */ /* 0x000fe20000000200 */
[----:B------:R-:W-:-:S02]  /*116c0*/  F2FP.BF16.F32.PACK_AB R114, R117, R116 ;  /* 0x000000747572723e */ /* 0x000fc400000010ff */
[----:B------:R-:W-:Y:S02]  /*116d0*/  F2FP.BF16.F32.PACK_AB R115, R155, R154 ;  /* 0x0000009a9b73723e */ /* 0x000fe400000010ff */
[----:B------:R-:W-:Y:S02]  /*116e0*/  F2FP.BF16.F32.PACK_AB R120, R121, R120 ;  /* 0x000000787978723e */ /* 0x000fe400000010ff */
[----:B------:R-:W-:Y:S02]  /*116f0*/  F2FP.BF16.F32.PACK_AB R128, R129, R128 ;  /* 0x000000808180723e */ /* 0x000fe400000010ff */
[----:B------:R-:W-:Y:S02]  /*11700*/  MOV R110, R110 ;  /* 0x0000006e006e7202 */ /* 0x000fe40000000f00 */
[----:B------:R-:W-:Y:S02]  /*11710*/  F2FP.BF16.F32.PACK_AB R122, R125, R124 ;  /* 0x0000007c7d7a723e */ /* 0x000fe400000010ff */
[----:B------:R-:W-:-:S02]  /*11720*/  F2FP.BF16.F32.PACK_AB R123, R127, R126 ;  /* 0x0000007e7f7b723e */ /* 0x000fc400000010ff */
[----:B------:R-:W-:Y:S02]  /*11730*/  F2FP.BF16.F32.PACK_AB R136, R137, R136 ;  /* 0x000000888988723e */ /* 0x000fe400000010ff */
[----:B------:R-:W-:Y:S01]  /*11740*/  F2FP.BF16.F32.PACK_AB R144, R145, R144 ;  /* 0x000000909190723e */ /* 0x000fe200000010ff */
[----:B------:R-:W-:Y:S01]  /*11750*/  IMAD.WIDE R178, R9, 0x2, R178 ;  /* 0x0000000209b27825 */ /* 0x000fe200078e02b2 */
[----:B------:R-:W-:Y:S01]  /*11760*/  F2FP.BF16.F32.PACK_AB R121, R157, R156 ;  /* 0x0000009c9d79723e */ /* 0x000fe200000010ff */
[----:B------:R1:W-:Y:S01]  /*11770*/  STSM.16.M88.4 [R4], R112 ;  /* 0x0000007004007844 */ /* 0x0003e20000000200 */
[----:B------:R-:W-:Y:S01]  /*11780*/  F2FP.BF16.F32.PACK_AB R129, R131, R130 ;  /* 0x000000828381723e */ /* 0x000fe200000010ff */
[----:B------:R-:W2:Y:S01]  /*11790*/  @P6 LDC.64 R8, c[0x0][0xd08] ;  /* 0x00034200ff086b82 */ /* 0x000ea20000000a00 */
[----:B------:R-:W-:Y:S01]  /*117a0*/  F2FP.BF16.F32.PACK_AB R130, R133, R132 ;  /* 0x000000848582723e */ /* 0x000fe200000010ff */
[----:B------:R-:W-:Y:S01]  /*117b0*/  STSM.16.M88.4 [R110], R120 ;  /* 0x000000786e007844 */ /* 0x000fe20000000200 */
[----:B------:R-:W-:-:S02]  /*117c0*/  F2FP.BF16.F32.PACK_AB R131, R135, R134 ;  /* 0x000000868783723e */ /* 0x000fc400000010ff */
[----:B------:R-:W-:Y:S02]  /*117d0*/  F2FP.BF16.F32.PACK_AB R137, R139, R138 ;  /* 0x0000008a8b89723e */ /* 0x000fe400000010ff */
[----:B------:R-:W-:Y:S01]  /*117e0*/  MOV R118, R118 ;  /* 0x0000007600767202 */ /* 0x000fe20000000f00 */
[----:B------:R3:W-:Y:S01]  /*117f0*/  STSM.16.M88.4 [R0], R128 ;  /* 0x0000008000007844 */ /* 0x0007e20000000200 */
[----:B------:R-:W-:Y:S02]  /*11800*/  F2FP.BF16.F32.PACK_AB R138, R141, R140 ;  /* 0x0000008c8d8a723e */ /* 0x000fe400000010ff */
[----:B------:R-:W-:Y:S02]  /*11810*/  F2FP.BF16.F32.PACK_AB R139, R143, R142 ;  /* 0x0000008e8f8b723e */ /* 0x000fe400000010ff */
[----:B------:R-:W-:Y:S01]  /*11820*/  F2FP.BF16.F32.PACK_AB R145, R147, R146 ;  /* 0x000000929391723e */ /* 0x000fe200000010ff */
[----:B------:R-:W-:Y:S01]  /*11830*/  ULDC UR4, c[0x0][0xb88] ;  /* 0x0002e20000047ab9 */ /* 0x000fe20000000800 */
[----:B------:R-:W-:Y:S01]  /*11840*/  MOV R36, R36 ;  /* 0x0000002400247202 */ /* 0x000fe20000000f00 */
[----:B------:R-:W-:Y:S01]  /*11850*/  STSM.16.M88.4 [R118], R136 ;  /* 0x0000008876007844 */ /* 0x000fe20000000200 */
[----:B------:R-:W-:Y:S01]  /*11860*/  F2FP.BF16.F32.PACK_AB R146, R149, R148 ;  /* 0x000000949592723e */ /* 0x000fe200000010ff */
[----:B-1----:R-:W-:Y:S01]  /*11870*/  IMAD.MOV.U32 R4, RZ, RZ, RZ ;  /* 0x000000ffff047224 */ /* 0x002fe200078e00ff */
[----:B------:R-:W-:-:S02]  /*11880*/  F2FP.BF16.F32.PACK_AB R147, R151, R150 ;  /* 0x000000969793723e */ /* 0x000fc400000010ff */
[----:B0-----:R-:W-:-:S03]  /*11890*/  ISETP.NE.U32.AND P0, PT, R24, RZ, PT ;  /* 0x000000ff1800720c */ /* 0x001fc60003f05070 */
[----:B------:R0:W-:Y:S01]  /*118a0*/  STSM.16.M88.4 [R36], R144 ;  /* 0x0000009024007844 */ /* 0x0001e20000000200 */
[----:B------:R-:W-:Y:S01]  /*118b0*/  BAR.SYNC.DEFER_BLOCKING 0x1, 0x100 ;  /* 0x0044000000007b1d */ /* 0x000fe20000010000 */
[----:B------:R-:W-:Y:S01]  /*118c0*/  ISETP.NE.AND.EX P0, PT, R25, RZ, PT, P0 ;  /* 0x000000ff1900720c */ /* 0x000fe20003f05300 */
[----:B---3--:R-:W-:Y:S02]  /*118d0*/  IMAD.U32 R0, RZ, RZ, UR4 ;  /* 0x00000004ff007e24 */ /* 0x008fe4000f8e00ff */
[----:B--2---:R-:W-:-:S10]  /*118e0*/  @P6 IMAD.WIDE R8, R194, 0x4, R8 ;  /* 0x00000004c2086825 */ /* 0x004fd400078e0208 */
[----:B------:R1:W5:Y:S01]  /*118f0*/  @P0 LDG.E R4, desc[UR40][R10.64] ;  /* 0x000000280a040981 */ /* 0x000362000c1e1900 */
[C---:B------:R-:W-:Y:S02]  /*11900*/  IADD3 R13, P1, R178.reuse, 0x1000, RZ ;  /* 0x00001000b20d7810 */ /* 0x040fe40007f3e0ff */
[C---:B------:R-:W-:Y:S01]  /*11910*/  IADD3 R25, P2, R178.reuse, 0x2000, RZ ;  /* 0x00002000b2197810 */ /* 0x040fe20007f5e0ff */
[----:B------:R1:W5:Y:S01]  /*11920*/  @P6 LDG.E R0, desc[UR40][R8.64] ;  /* 0x0000002808006981 */ /* 0x000362000c1e1900 */
        /* <DEDUP_REMOVED lines=18> */
[C---:B------:R-:W-:Y:S02]  /*11a50*/  IADD3 R37, P5, R178.reuse, 0x5000, RZ ;  /* 0x00005000b2257810 */ /* 0x040fe40007fbe0ff */
[----:B------:R-:W-:-:S02]  /*11a60*/  IADD3 R41, P1, R178, 0x6000, RZ ;  /* 0x00006000b2297810 */ /* 0x000fc40007f3e0ff */
[C---:B------:R-:W-:Y:S02]  /*11a70*/  IADD3 R45, P2, R178.reuse, 0x7000, RZ ;  /* 0x00007000b22d7810 */ /* 0x040fe40007f5e0ff */
[C---:B------:R-:W-:Y:S02]  /*11a80*/  IADD3 R49, P3, R178.reuse, 0x8000, RZ ;  /* 0x00008000b2317810 */ /* 0x040fe40007f7e0ff */
[----:B------:R-:W-:Y:S02]  /*11a90*/  IADD3 R53, P4, R178, 0x9000, RZ ;  /* 0x00009000b2357810 */ /* 0x000fe40007f9e0ff */
[----:B------:R-:W-:Y:S02]  /*11aa0*/  P2R R14, PR, RZ, 0x20 ;  /* 0x00000020ff0e7803 */ /* 0x000fe40000000000 */
[----:B0-----:R-:W-:Y:S02]  /*11ab0*/  LOP3.LUT R36, R37, 0x380, RZ, 0xc0, !PT ;  /* 0x0000038025247812 */ /* 0x001fe400078ec0ff */
[----:B------:R-:W-:-:S02]  /*11ac0*/  LOP3.LUT R40, R41, 0x380, RZ, 0xc0, !PT ;  /* 0x0000038029287812 */ /* 0x000fc400078ec0ff */
[----:B------:R-:W-:Y:S02]  /*11ad0*/  LOP3.LUT R44, R45, 0x380, RZ, 0xc0, !PT ;  /* 0x000003802d2c7812 */ /* 0x000fe400078ec0ff */
[----:B------:R-:W-:Y:S02]  /*11ae0*/  LOP3.LUT R48, R49, 0x380, RZ, 0xc0, !PT ;  /* 0x0000038031307812 */ /* 0x000fe400078ec0ff */
[----:B------:R-:W-:Y:S02]  /*11af0*/  LOP3.LUT R52, R53, 0x380, RZ, 0xc0, !PT ;  /* 0x0000038035347812 */ /* 0x000fe400078ec0ff */
[----:B------:R-:W-:Y:S02]  /*11b00*/  IADD3 R57, P5, R178, 0xa000, RZ ;  /* 0x0000a000b2397810 */ /* 0x000fe40007fbe0ff */
[----:B------:R-:W-:Y:S02]  /*11b10*/  SHF.R.U64 R36, R36, 0x3, RZ ;  /* 0x0000000324247819 */ /* 0x000fe400000012ff */
[----:B------:R-:W-:-:S02]  /*11b20*/  SHF.R.U64 R40, R40, 0x3, RZ ;  /* 0x0000000328287819 */ /* 0x000fc400000012ff */
[----:B------:R-:W-:Y:S02]  /*11b30*/  SHF.R.U64 R44, R44, 0x3, RZ ;  /* 0x000000032c2c7819 */ /* 0x000fe400000012ff */
[----:B------:R-:W-:Y:S02]  /*11b40*/  SHF.R.U64 R48, R48, 0x3, RZ ;  /* 0x0000000330307819 */ /* 0x000fe400000012ff */
[----:B------:R-:W-:Y:S02]  /*11b50*/  SHF.R.U64 R52, R52, 0x3, RZ ;  /* 0x0000000334347819 */ /* 0x000fe400000012ff */
[----:B------:R-:W-:Y:S02]  /*11b60*/  LOP3.LUT R56, R57, 0x380, RZ, 0xc0, !PT ;  /* 0x0000038039387812 */ /* 0x000fe400078ec0ff */
[----:B------:R-:W-:Y:S02]  /*11b70*/  LOP3.LUT R36, R36, R37, RZ, 0x3c, !PT ;  /* 0x0000002524247212 */ /* 0x000fe400078e3cff */
[----:B------:R-:W-:-:S02]  /*11b80*/  LOP3.LUT R40, R40, R41, RZ, 0x3c, !PT ;  /* 0x0000002928287212 */ /* 0x000fc400078e3cff */
[----:B------:R-:W-:Y:S02]  /*11b90*/  LOP3.LUT R44, R44, R45, RZ, 0x3c, !PT ;  /* 0x0000002d2c2c7212 */ /* 0x000fe400078e3cff */
[----:B------:R-:W-:Y:S02]  /*11ba0*/  LOP3.LUT R48, R48, R49, RZ, 0x3c, !PT ;  /* 0x0000003130307212 */ /* 0x000fe400078e3cff */
[----:B------:R-:W-:Y:S02]  /*11bb0*/  LOP3.LUT R52, R52, R53, RZ, 0x3c, !PT ;  /* 0x0000003534347212 */ /* 0x000fe400078e3cff */
[----:B------:R-:W-:Y:S01]  /*11bc0*/  SHF.R.U64 R56, R56, 0x3, RZ ;  /* 0x0000000338387819 */ /* 0x000fe200000012ff */
[----:B-1----:R-:W-:Y:S06]  /*11bd0*/  @P6 BRA `(.L_x_3105) ;  /* 0x0000000000106947 */ /* 0x002fec0003800000 */
[----:B------:R-:W-:Y:S05]  /*11be0*/  @!P0 BRA `(.L_x_3105) ;  /* 0x00000000000c8947 */ /* 0x000fea0003800000 */
[----:B------:R-:W2:Y:S04]  /*11bf0*/  LDG.E R9, desc[UR40][R10.64] ;  /* 0x000000280a097981 */ /* 0x000ea8000c1e1900 */
[----:B-----5:R-:W2:Y:S02]  /*11c00*/  LDG.E R0, desc[UR40][R10.64+0x4] ;  /* 0x000004280a007981 */ /* 0x020ea4000c1e1900 */
[----:B--2---:R-:W-:-:S07]  /*11c10*/  IMAD.IADD R0, R0, 0x1, -R9 ;  /* 0x0000000100007824 */ /* 0x004fce00078e0a09 */
.L_x_3105:
[----:B------:R-:W0:Y:S01]  /*11c20*/  SHFL.IDX PT, R8, R203, RZ, 0x1f ;  /* 0x00001fffcb087589 */ /* 0x000e2200000e0000 */
[----:B------:R-:W-:Y:S01]  /*11c30*/  ISETP.NE.AND P6, PT, R14, RZ, PT ;  /* 0x000000ff0e00720c */ /* 0x000fe20003fc5270 */
        /* <DEDUP_REMOVED lines=17> */
[----:B------:R-:W-:Y:S02]  /*11d50*/  LOP3.LUT R11, R178, 0x380, RZ, 0xc0, !PT ;  /* 0x00000380b20b7812 */ /* 0x000fe400078ec0ff */
[----:B0-----:R-:W-:-:S02]  /*11d60*/  ISETP.NE.AND P4, PT, R8, RZ, PT ;  /* 0x000000ff0800720c */ /* 0x001fc40003f85270 */
[----:B------:R-:W-:Y:S02]  /*11d70*/  LOP3.LUT R9, R10, 0x380, RZ, 0xc0, !PT ;  /* 0x000003800a097812 */ /* 0x000fe400078ec0ff */
[----:B------:R-:W-:Y:S02]  /*11d80*/  SHF.R.U64 R60, R60, 0x3, RZ ;  /* 0x000000033c3c7819 */ /* 0x000fe400000012ff */
[----:B------:R-:W-:Y:S02]  /*11d90*/  SHF.R.U64 R64, R64, 0x3, RZ ;  /* 0x0000000340407819 */ /* 0x000fe400000012ff */
[----:B------:R-:W-:Y:S02]  /*11da0*/  SHF.R.U64 R68, R68, 0x3, RZ ;  /* 0x0000000344447819 */ /* 0x000fe400000012ff */
[----:B------:R-:W-:Y:S02]  /*11db0*/  SHF.R.U64 R72, R72, 0x3, RZ ;  /* 0x0000000348487819 */ /* 0x000fe400000012ff */
[----:B------:R-:W-:-:S02]  /*11dc0*/  SHF.R.U64 R11, R11, 0x3, RZ ;  /* 0x000000030b0b7819 */ /* 0x000fc400000012ff */
[----:B------:R-:W-:Y:S02]  /*11dd0*/  SHF.R.U64 R9, R9, 0x3, RZ ;  /* 0x0000000309097819 */ /* 0x000fe400000012ff */
[----:B------:R-:W-:Y:S02]  /*11de0*/  SHF.R.S32.HI R8, RZ, 0x1f, R194 ;  /* 0x0000001fff087819 */ /* 0x000fe400000114c2 */
        /* <DEDUP_REMOVED lines=10> */
[----:B------:R-:W-:Y:S02]  /*11e90*/  SHF.R.S32.HI R18, RZ, 0x1f, R193 ;  /* 0x0000001fff127819 */ /* 0x000fe400000114c1 */
[----:B------:R-:W-:Y:S02]  /*11ea0*/  SEL R83, R194, RZ, !P0 ;  /* 0x000000ffc2537207 */ /* 0x000fe40004000000 */
[----:B------:R-:W-:Y:S02]  /*11eb0*/  SEL R80, R8, RZ, !P0 ;  /* 0x000000ff08507207 */ /* 0x000fe40004000000 */
[----:B-----5:R-:W-:Y:S01]  /*11ec0*/  SHF.R.S32.HI R81, RZ, 0x1f, R4 ;  /* 0x0000001fff517819 */ /* 0x020fe20000011404 */
[----:B------:R-:W-:Y:S06]  /*11ed0*/  @P4 BRA `(.L_x_3106) ;  /* 0x0000000000b84947 */ /* 0x000fec0003800000 */
[----:B------:R-:W0:Y:S01]  /*11ee0*/  LDC R21, c[0x0][0xce8] ;  /* 0x00033a00ff157b82 */ /* 0x000e220000000800 */
[----:B------:R-:W-:Y:S01]  /*11ef0*/  ULDC.64 UR4, c[0x0][0xc90] ;  /* 0x0003240000047ab9 */ /* 0x000fe20000000a00 */
[----:B------:R-:W-:Y:S02]  /*11f00*/  IMAD.IADD R26, R191, 0x1, R184 ;  /* 0x00000001bf1a7824 */ /* 0x000fe400078e02b8 */
[----:B------:R-:W-:Y:S02]  /*11f10*/  IMAD R10, R18, UR4, RZ ;  /* 0x00000004120a7c24 */ /* 0x000fe4000f8e02ff */
[----:B------:R-:W-:Y:S02]  /*11f20*/  IMAD.MOV.U32 R8, RZ, RZ, R4 ;  /* 0x000000ffff087224 */ /* 0x000fe400078e0004 */
[----:B------:R-:W-:Y:S02]  /*11f30*/  IMAD R15, R193, UR5, R10 ;  /* 0x00000005c10f7c24 */ /* 0x000fe4000f8e020a */
[----:B------:R-:W-:-:S02]  /*11f40*/  IMAD.MOV.U32 R9, RZ, RZ, R81 ;  /* 0x000000ffff097224 */ /* 0x000fc400078e0051 */
[----:B------:R-:W-:Y:S01]  /*11f50*/  IMAD.WIDE.U32 R8, R193, UR4, R8 ;  /* 0x00000004c1087c25 */ /* 0x000fe2000f8e0008 */
[----:B------:R-:W-:-:S03]  /*11f60*/  ULDC.64 UR4, c[0x0][0xc98] ;  /* 0x0003260000047ab9 */ /* 0x000fc60000000a00 */
[----:B------:R-:W-:Y:S02]  /*11f70*/  IMAD.IADD R9, R9, 0x1, R15 ;  /* 0x0000000109097824 */ /* 0x000fe400078e020f */
        /* <DEDUP_REMOVED lines=10> */
[----:B------:R-:W-:-:S03]  /*12020*/  IADD3 R8, P0, R11, R8, RZ ;  /* 0x000000080b087210 */ /* 0x000fc60007f1e0ff */
[----:B------:R-:W-:Y:S02]  /*12030*/  IMAD R15, R21, R14, R26 ;  /* 0x0000000e150f7224 */ /* 0x000fe400078e021a */
[----:B------:R-:W-:Y:S01]  /*12040*/  IMAD R14, R83, UR5, R10 ;  /* 0x00000005530e7c24 */ /* 0x000fe2000f8e020a */
[----:B------:R-:W-:Y:S01]  /*12050*/  ULDC.64 UR4, c[0x0][0xc88] ;  /* 0x0003220000047ab9 */ /* 0x000fe20000000a00 */
[----:B------:R-:W-:Y:S01]  /*12060*/  IMAD.IADD R26, R22, 0x1, R184 ;  /* 0x00000001161a7824 */ /* 0x000fe200078e02b8 */
[----:B------:R-:W-:Y:S01]  /*12070*/  SHF.R.S32.HI R10, RZ, 0x1f, R15 ;  /* 0x0000001fff0a7819 */ /* 0x000fe2000001140f */
[----:B------:R-:W-:Y:S01]  /*12080*/  IMAD R21, R0, R21, RZ ;  /* 0x0000001500157224 */ /* 0x000fe200078e02ff */
        /* <DEDUP_REMOVED lines=16> */
[----:B------:R-:W1:Y:S06]  /*12190*/  SHFL.IDX PT, R11, R17, 0x1, 0x1c1f ;  /* 0x003c1f00110b7f89 */ /* 0x000e6c00000e0000 */
[----:B0-----:R0:W-:Y:S04]  /*121a0*/  @!P1 ST.E desc[UR40][R8.64], R20 ;  /* 0x0000001408009985 */ /* 0x0011e8000c101928 */
[----:B-1----:R0:W-:Y:S02]  /*121b0*/  @!P0 ST.E desc[UR40][R10.64], R3 ;  /* 0x000000030a008985 */ /* 0x0021e4000c101928 */
.L_x_3106:
[----:B------:R-:W1:Y:S01]  /*121c0*/  LDC R85, c[0x0][0xce8] ;  /* 0x00033a00ff557b82 */ /* 0x000e620000000800 */
[----:B------:R-:W-:Y:S01]  /*121d0*/  ULDC.64 UR4, c[0x0][0xba0] ;  /* 0x0002e80000047ab9 */ /* 0x000fe20000000a00 */
[----:B------:R-:W-:Y:S01]  /*121e0*/  ULDC UR8, c[0x0][0xbc8] ;  /* 0x0002f20000087ab9 */ /* 0x000fe20000000800 */
[----:B0-----:R-:W-:Y:S01]  /*121f0*/  IMAD R3, R81, UR4, RZ ;  /* 0x0000000451037c24 */ /* 0x001fe2000f8e02ff */
[----:B------:R-:W-:Y:S01]  /*12200*/  ISETP.GE.AND P0, PT, R199, UR8, PT ;  /* 0x00000008c7007c0c */ /* 0x000fe2000bf06270 */
[----:B------:R-:W-:Y:S01]  /*12210*/  IMAD.WIDE.U32 R20, R4, UR4, RZ ;  /* 0x0000000404147c25 */ /* 0x000fe2000f8e00ff */
[----:B------:R-:W-:Y:S01]  /*12220*/  ISETP.GE.AND P1, PT, R190, UR8, PT ;  /* 0x00000008be007c0c */ /* 0x000fe2000bf26270 */
[----:B------:R0:W5:Y:S01]  /*12230*/  LD.E.128 R8, desc[UR40][R178.64] ;  /* 0x00000028b2087980 */ /* 0x000162000c101d00 */
[----:B------:R-:W-:Y:S01]  /*12240*/  ULDC.64 UR6, c[0x0][0xb80] ;  /* 0x0002e00000067ab9 */ /* 0x000fe20000000a00 */
[----:B------:R-:W-:Y:S01]  /*12250*/  IMAD R17, R4, UR5, R3 ;  /* 0x0000000504117c24 */ /* 0x000fe2000f8e0203 */
[----:B------:R-:W-:Y:S01]  /*12260*/  SEL R4, RZ, 0xffffffff, P0 ;  /* 0xffffffffff047807 */ /* 0x000fe20000000000 */
[----:B------:R-:W-:Y:S01]  /*12270*/  ULDC.64 UR4, c[0x0][0xbe8] ;  /* 0x0002fa0000047ab9 */ /* 0x000fe20000000a00 */
[----:B------:R-:W5:Y:S04]  /*12280*/  LD.E.128 R12, desc[UR40][R12.64] ;  /* 0x000000280c0c7980 */ /* 0x000f68000c101d00 */
[----:B------:R-:W5:Y:S04]  /*12290*/  LD.E.128 R24, desc[UR40][R24.64] ;  /* 0x0000002818187980 */ /* 0x000f68000c101d00 */
[----:B------:R-:W5:Y:S01]  /*122a0*/  LD.E.128 R28, desc[UR40][R28.64] ;  /* 0x000000281c1c7980 */ /* 0x000f62000c101d00 */
[----:B-1----:R-:W-:Y:S01]  /*122b0*/  ISETP.NE.AND P2, PT, R85, 0x1, PT ;  /* 0x000000015500780c */ /* 0x002fe20003f45270 */
[----:B------:R-:W-:Y:S01]  /*122c0*/  IMAD.SHL.U32 R4, R4, 0x2, RZ ;  /* 0x0000000204047824 */ /* 0x000fe200078e00ff */
[----:B------:R-:W-:Y:S01]  /*122d0*/  SEL R3, RZ, 0x1, P1 ;  /* 0x00000001ff037807 */ /* 0x000fe20000800000 */
[----:B------:R-:W5:Y:S01]  /*122e0*/  LD.E.128 R32, desc[UR40][R32.64] ;  /* 0x0000002820207980 */ /* 0x000f62000c101d00 */
[----:B------:R-:W-:-:S02]  /*122f0*/  ISETP.GE.AND P1, PT, R198, UR8, PT ;  /* 0x00000008c6007c0c */ /* 0x000fc4000bf26270 */
[----:B------:R-:W-:Y:S01]  /*12300*/  LOP3.LUT R3, R4, 0x2, R3, 0xe2, !PT ;  /* 0x0000000204037812 */ /* 0x000fe200078ee203 */
[----:B------:R-:W5:Y:S01]  /*12310*/  LD.E.128 R36, desc[UR40][R36.64] ;  /* 0x0000002824247980 */ /* 0x000f62000c101d00 */
[----:B------:R-:W-:-:S03]  /*12320*/  SEL R4, RZ, 0xffffffff, P1 ;  /* 0xffffffffff047807 */ /* 0x000fc60000800000 */
[----:B------:R-:W5:Y:S02]  /*12330*/  LD.E.128 R40, desc[UR40][R40.64] ;  /* 0x0000002828287980 */ /* 0x000f64000c101d00 */
[----:B------:R-:W1:Y:S01]  /*12340*/  @P2 LDC R87, c[0x0][0xcec] ;  /* 0x00033b00ff572b82 */ /* 0x000e620000000800 */
[----:B------:R-:W-:Y:S01]  /*12350*/  ISETP.GE.AND P0, PT, R197, UR8, PT ;  /* 0x00000008c5007c0c */ /* 0x000fe2000bf06270 */
[----:B------:R-:W-:Y:S01]  /*12360*/  IMAD.SHL.U32 R4, R4, 0x4, RZ ;  /* 0x0000000404047824 */ /* 0x000fe200078e00ff */
[----:B------:R-:W5:Y:S04]  /*12370*/  LD.E.128 R44, desc[UR40][R44.64] ;  /* 0x000000282c2c7980 */ /* 0x000f68000c101d00 */
[----:B------:R-:W5:Y:S01]  /*12380*/  LD.E.128 R48, desc[UR40][R48.64] ;  /* 0x0000002830307980 */ /* 0x000f62000c101d00 */
[----:B------:R-:W2:Y:S01]  /*12390*/  @P2 LDC R89, c[0x0][0xcf0] ;  /* 0x00033c00ff592b82 */ /* 0x000ea20000000800 */
[----:B------:R-:W-:Y:S01]  /*123a0*/  IMAD.IADD R21, R21, 0x1, R17 ;  /* 0x0000000115157824 */ /* 0x000fe200078e0211 */
[----:B------:R-:W-:Y:S01]  /*123b0*/  SEL R17, RZ, 0xffffffff, P0 ;  /* 0xffffffffff117807 */ /* 0x000fe20000000000 */
[----:B------:R-:W5:Y:S01]  /*123c0*/  LD.E.128 R52, desc[UR40][R52.64] ;  /* 0x0000002834347980 */ /* 0x000f62000c101d00 */
[----:B------:R-:W-:Y:S01]  /*123d0*/  LOP3.LUT R4, R4, 0x4, R3, 0xe2, !PT ;  /* 0x0000000404047812 */ /* 0x000fe200078ee203 */
[----:B------:R-:W-:Y:S01]  /*123e0*/  IMAD R3, R200, 0x20, R201 ;  /* 0x00000020c8037824 */ /* 0x000fe200078e02c9 */
[----:B------:R-:W-:Y:S01]  /*123f0*/  ISETP.GE.AND P0, PT, R196, UR8, PT ;  /* 0x00000008c4007c0c */ /* 0x000fe2000bf06270 */
[----:B------:R-:W-:Y:S01]  /*12400*/  IMAD R18, R18, UR4, RZ ;  /* 0x0000000412127c24 */ /* 0x000fe2000f8e02ff */
[----:B------:R-:W5:Y:S01]  /*12410*/  LD.E.128 R56, desc[UR40][R56.64] ;  /* 0x0000002838387980 */ /* 0x000f62000c101d00 */
[----:B------:R-:W-:-:S02]  /*12420*/  IMAD.SHL.U32 R17, R17, 0x8, RZ ;  /* 0x0000000811117824 */ /* 0x000fc400078e00ff */
[----:B------:R-:W-:Y:S01]  /*12430*/  IMAD.IADD R82, R184, 0x1, R3 ;  /* 0x00000001b8527824 */ /* 0x000fe200078e0203 */
[----:B------:R-:W5:Y:S01]  /*12440*/  LD.E.128 R60, desc[UR40][R60.64] ;  /* 0x000000283c3c7980 */ /* 0x000f62000c101d00 */
[C---:B------:R-:W-:Y:S01]  /*12450*/  IMAD R81, R193.reuse, UR5, R18 ;  /* 0x00000005c1517c24 */ /* 0x040fe2000f8e0212 */
[----:B------:R-:W-:Y:S01]  /*12460*/  SEL R18, RZ, 0xffffffff, P0 ;  /* 0xffffffffff127807 */ /* 0x000fe20000000000 */
[----:B------:R-:W-:Y:S01]  /*12470*/  IMAD.WIDE.U32 R20, R193, UR4, R20 ;  /* 0x00000004c1147c25 */ /* 0x000fe2000f8e0014 */
[----:B------:R-:W-:Y:S01]  /*12480*/  LOP3.LUT R17, R17, 0x8, R4, 0xe2, !PT ;  /* 0x0000000811117812 */ /* 0x000fe200078ee204 */
[----:B------:R-:W-:Y:S01]  /*12490*/  ULDC.64 UR4, c[0x0][0xbf0] ;  /* 0x0002fc0000047ab9 */ /* 0x000fe20000000a00 */
[----:B------:R-:W5:Y:S01]  /*124a0*/  LD.E.128 R64, desc[UR40][R64.64] ;  /* 0x0000002840407980 */ /* 0x000f62000c101d00 */
[----:B-1----:R-:W-:-:S03]  /*124b0*/  @P2 IMAD.HI.U32 R4, R82, R87, RZ ;  /* 0x0000005752042227 */ /* 0x002fc600078e00ff */
[----:B------:R-:W5:Y:S01]  /*124c0*/  LD.E.128 R68, desc[UR40][R68.64] ;  /* 0x0000002844447980 */ /* 0x000f62000c101d00 */
[----:B------:R-:W-:Y:S02]  /*124d0*/  IMAD.IADD R21, R21, 0x1, R81 ;  /* 0x0000000115157824 */ /* 0x000fe400078e0251 */
[----:B------:R-:W-:Y:S01]  /*124e0*/  IMAD R80, R80, UR4, RZ ;  /* 0x0000000450507c24 */ /* 0x000fe2000f8e02ff */
[----:B------:R-:W5:Y:S01]  /*124f0*/  LD.E.128 R72, desc[UR40][R72.64] ;  /* 0x0000002848487980 */ /* 0x000f62000c101d00 */
[----:B------:R-:W-:Y:S02]  /*12500*/  IMAD.SHL.U32 R18, R18, 0x10, RZ ;  /* 0x0000001012127824 */ /* 0x000fe400078e00ff */
[----:B------:R-:W-:Y:S01]  /*12510*/  IMAD.MOV.U32 R3, RZ, RZ, R82 ;  /* 0x000000ffff037224 */ /* 0x000fe200078e0052 */
[----:B--2---:R-:W-:Y:S01]  /*12520*/  @P2 SHF.R.U32.HI R3, RZ, R89, R4 ;  /* 0x00000059ff032219 */ /* 0x004fe20000011604 */
[----:B------:R-:W-:Y:S01]  /*12530*/  IMAD R81, R83, UR5, R80 ;  /* 0x0000000553517c24 */ /* 0x000fe2000f8e0250 */
[----:B------:R-:W-:Y:S01]  /*12540*/  ISETP.GE.AND P0, PT, R195, UR8, PT ;  /* 0x00000008c3007c0c */ /* 0x000fe2000bf06270 */
[----:B------:R-:W-:Y:S01]  /*12550*/  IMAD.WIDE.U32 R20, R83, UR4, R20 ;  /* 0x0000000453147c25 */ /* 0x000fe2000f8e0014 */
[----:B------:R-:W-:Y:S01]  /*12560*/  LOP3.LUT R4, R18, 0x10, R17, 0xe2, !PT ;  /* 0x0000001012047812 */ /* 0x000fe200078ee211 */
[----:B------:R-:W-:Y:S01]  /*12570*/  ULDC.64 UR4, c[0x0][0xbe0] ;  /* 0x0002f80000047ab9 */ /* 0x000fe20000000a00 */
[----:B------:R-:W-:Y:S01]  /*12580*/  SHF.R.S32.HI R17, RZ, 0x1f, R3 ;  /* 0x0000001fff117819 */ /* 0x000fe20000011403 */
[----:B------:R-:W-:Y:S01]  /*12590*/  IMAD.IADD R21, R21, 0x1, R81 ;  /* 0x0000000115157824 */ /* 0x000fe200078e0251 */
[----:B------:R-:W-:Y:S01]  /*125a0*/  SEL R18, RZ, 0xffffffff, P0 ;  /* 0xffffffffff127807 */ /* 0x000fe20000000000 */
[----:B------:R-:W-:Y:S01]  /*125b0*/  IMAD.MOV R81, RZ, RZ, -R3 ;  /* 0x000000ffff517224 */ /* 0x000fe200078e0a03 */
[----:B------:R-:W5:Y:S01]  /*125c0*/  LD.E.128 R76, desc[UR40][R76.64] ;  /* 0x000000284c4c7980 */ /* 0x000f62000c101d00 */
[----:B------:R-:W-:Y:S01]  /*125d0*/  IMAD R80, R17, UR4, RZ ;  /* 0x0000000411507c24 */ /* 0x000fe2000f8e02ff */
[----:B------:R-:W-:Y:S01]  /*125e0*/  ISETP.GE.AND P0, PT, R205, UR8, PT ;  /* 0x00000008cd007c0c */ /* 0x000fe2000bf06270 */
[----:B------:R-:W-:Y:S01]  /*125f0*/  IMAD R17, R85, R81, R82 ;  /* 0x0000005155117224 */ /* 0x000fe200078e0252 */
[----:B------:R-:W-:Y:S01]  /*12600*/  @!PT LDS RZ, [RZ] ;  /* 0x00000000fffff984 */ /* 0x000fe20000000800 */
[----:B------:R-:W-:Y:S01]  /*12610*/  @!PT LDS RZ, [RZ] ;  /* 0x00000000fffff984 */ /* 0x000fe20000000800 */
[----:B------:R-:W-:Y:S01]  /*12620*/  @!PT LDS RZ, [RZ] ;  /* 0x00000000fffff984 */ /* 0x000fe20000000800 */
[----:B------:R-:W-:Y:S01]  /*12630*/  @!PT LDS RZ, [RZ] ;  /* 0x00000000fffff984 */ /* 0x000fe20000000800 */
[----:B------:R1:W-:Y:S06]  /*12640*/  MEMBAR.ALL.CTA ;  /* 0x0000000000007992 */ /* 0x0003ec0000008000 */
[----:B-1----:R-:W1:Y:S01]  /*12650*/  FENCE.VIEW.ASYNC.S ;  /* 0x00000000000073c6 */ /* 0x002e620000000000 */
[----:B------:R-:W-:Y:S01]  /*12660*/  IMAD.SHL.U32 R83, R18, 0x20, RZ ;  /* 0x0000002012537824 */ /* 0x000fe200078e00ff */
[----:B------:R-:W-:Y:S01]  /*12670*/  BSSY B1, `(.L_x_3107) ;  /* 0x000003a000017945 */ /* 0x000fe20003800000 */
[C---:B------:R-:W-:Y:S01]  /*12680*/  IMAD R81, R3.reuse, UR5, R80 ;  /* 0x0000000503517c24 */ /* 0x040fe2000f8e0250 */
[----:B------:R-:W-:Y:S01]  /*12690*/  SHF.R.S32.HI R18, RZ, 0x1f, R17 ;  /* 0x0000001fff127819 */ /* 0x000fe20000011411 */
[----:B------:R-:W-:Y:S01]  /*126a0*/  IMAD.WIDE.U32 R20, R3, UR4, R20 ;  /* 0x0000000403147c25 */ /* 0x000fe2000f8e0014 */
[----:B------:R-:W-:Y:S01]  /*126b0*/  LOP3.LUT R4, R83, 0x20, R4, 0xe2, !PT ;  /* 0x0000002053047812 */ /* 0x000fe200078ee204 */
[----:B------:R-:W-:Y:S01]  /*126c0*/  ULDC.64 UR4, c[0x0][0xbd8] ;  /* 0x0002f60000047ab9 */ /* 0x000fe20000000a00 */
[----:B------:R-:W-:Y:S01]  /*126d0*/  SEL R3, RZ, 0x40, P0 ;  /* 0x00000040ff037807 */ /* 0x000fe20000000000 */
[----:B------:R-:W-:Y:S01]  /*126e0*/  IMAD.IADD R21, R21, 0x1, R81 ;  /* 0x0000000115157824 */ /* 0x000fe200078e0251 */
[----:B------:R-:W-:Y:S01]  /*126f0*/  ISETP.GE.AND P0, PT, R204, UR8, PT ;  /* 0x00000008cc007c0c */ /* 0x000fe2000bf06270 */
[----:B------:R-:W-:Y:S01]  /*12700*/  IMAD R18, R18, UR4, RZ ;  /* 0x0000000412127c24 */ /* 0x000fe2000f8e02ff */
[----:B------:R-:W-:Y:S01]  /*12710*/  LOP3.LUT R3, R4, R3, RZ, 0xfc, !PT ;  /* 0x0000000304037212 */ /* 0x000fe200078efcff */
[----:B------:R-:W-:Y:S01]  /*12720*/  IMAD R89, R0, R85, RZ ;  /* 0x0000005500597224 */ /* 0x000fe200078e02ff */
[----:B------:R-:W-:Y:S01]  /*12730*/  SEL R0, RZ, 0x80, P0 ;  /* 0x00000080ff007807 */ /* 0x000fe20000000000 */
[----:B------:R-:W-:-:S02]  /*12740*/  IMAD.IADD R4, R201, 0x1, R184 ;  /* 0x00000001c9047824 */ /* 0x000fc400078e02b8 */
[----:B------:R-:W-:Y:S01]  /*12750*/  IMAD R81, R17, UR5, R18 ;  /* 0x0000000511517c24 */ /* 0x000fe2000f8e0212 */
[----:B------:R-:W-:Y:S01]  /*12760*/  LOP3.LUT R0, R3, R0, RZ, 0xfc, !PT ;  /* 0x0000000003007212 */ /* 0x000fe200078efcff */
[----:B------:R-:W-:Y:S01]  /*12770*/  IMAD.WIDE.U32 R20, R17, UR4, R20 ;  /* 0x0000000411147c25 */ /* 0x000fe2000f8e0014 */
[----:B------:R-:W-:Y:S01]  /*12780*/  UIADD3 UR4, UR38, 0x38820, URZ ;  /* 0x0003882026047890 */ /* 0x000fe2000fffe03f */
[----:B------:R-:W-:Y:S02]  /*12790*/  ISETP.GE.AND P0, PT, R4, R89, PT ;  /* 0x000000590400720c */ /* 0x000fe40003f06270 */
[----:B------:R-:W-:Y:S01]  /*127a0*/  IMAD.IADD R17, R21, 0x1, R81 ;  /* 0x0000000115117824 */ /* 0x000fe200078e0251 */
[----:B------:R-:W-:Y:S01]  /*127b0*/  UPRMT UR4, URZ, 0x654, UR4 ;  /* 0x000006543f047896 */ /* 0x000fe20008000004 */
[----:B------:R-:W-:-:S04]  /*127c0*/  LEA R18, P1, R20, UR6, 0x1 ;  /* 0x0000000614127c11 */ /* 0x000fc8000f8208ff */
        /* <DEDUP_REMOVED lines=28> */
[----:B--2---:R-:W-:Y:S02]  /*12990*/  @P4 LEA R24, P5, R204, R80, 0x1 ;  /* 0x00000050cc184211 */ /* 0x004fe400078a08ff */
[-C--:B------:R-:W-:Y:S01]  /*129a0*/  @!P1 LEA.HI.X R11, R195, R81.reuse, R211, 0x1, P6 ;  /* 0x00000051c30b9211 */ /* 0x080fe200030f0cd3 */
[----:B------:R3:W-:Y:S01]  /*129b0*/  @!P2 ST.E.128 desc[UR40][R8.64], R48 ;  /* 0x000000300800a985 */ /* 0x0007e2000c101d28 */
[----:B------:R-:W-:-:S02]  /*129c0*/  @P0 LEA.HI.X R21, R205, R81, R210, 0x1, P3 ;  /* 0x00000051cd150211 */ /* 0x000fc400018f0cd2 */
[----:B------:R-:W-:Y:S01]  /*129d0*/  @P4 LEA.HI.X R25, R204, R81, R209, 0x1, P5 ;  /* 0x00000051cc194211 */ /* 0x000fe200028f0cd1 */
[----:B------:R3:W-:Y:S04]  /*129e0*/  @!P1 ST.E.128 desc[UR40][R10.64], R56 ;  /* 0x000000380a009985 */ /* 0x0007e8000c101d28 */
[----:B------:R3:W-:Y:S04]  /*129f0*/  @P0 ST.E.128 desc[UR40][R20.64], R64 ;  /* 0x0000004014000985 */ /* 0x0007e8000c101d28 */
[----:B------:R3:W-:Y:S02]  /*12a00*/  @P4 ST.E.128 desc[UR40][R24.64], R72 ;  /* 0x0000004818004985 */ /* 0x0007e4000c101d28 */
.L_x_3108:
[----:B------:R-:W-:Y:S05]  /*12a10*/  BSYNC B1 ;  /* 0x0000000000017941 */ /* 0x000fea0003800000 */
.L_x_3107:
[----:B------:R-:W-:Y:S01]  /*12a20*/  VIADD R4, R4, 0x20 ;  /* 0x0000002004047836 */ /* 0x000fe20000000000 */
[----:B---3-5:R3:W4:Y:S04]  /*12a30*/  SHFL.IDX PT, R11, R17, 0x1, 0x181f ;  /* 0x00381f00110b7f89 */ /* 0x02872800000e0000 */
        /* <DEDUP_REMOVED lines=22> */
[-C--:B------:R-:W-:Y:S02]  /*12ba0*/  @!P0 LEA R12, P3, R195, R10.reuse, 0x1 ;  /* 0x0000000ac30c8211 */ /* 0x080fe400078608ff */
        /* <DEDUP_REMOVED lines=13> */
.L_x_3104:
[----:B------:R-:W1:Y:S08]  /*12c80*/  LDC.64 R10, c[0x0][0xd00] ;  /* 0x00034000ff0a7b82 */ /* 0x000e700000000a00 */
[----:B------:R-:W2:Y:S01]  /*12c90*/  LDC.64 R8, c[0x0][0xd00] ;  /* 0x00034000ff087b82 */ /* 0x000ea20000000a00 */
[----:B------:R-:W-:Y:S01]  /*12ca0*/  ULDC UR4, c[0x0][0xb88] ;  /* 0x0002e20000047ab9 */ /* 0x000fe20000000800 */
[----:B------:R-:W-:-:S06]  /*12cb0*/  IMAD.MOV.U32 R3, RZ, RZ, RZ ;  /* 0x000000ffff037224 */ /* 0x000fcc00078e00ff */
[----:B------:R-:W3:Y:S01]  /*12cc0*/  LDC R27, c[0x0][0xce8] ;  /* 0x00033a00ff1b7b82 */ /* 0x000ee20000000800 */
[----:B-1----:R-:W-:-:S04]  /*12cd0*/  ISETP.NE.U32.AND P0, PT, R10, RZ, PT ;  /* 0x000000ff0a00720c */ /* 0x002fc80003f05070 */
[----:B------:R-:W-:-:S03]  /*12ce0*/  ISETP.NE.AND.EX P0, PT, R11, RZ, PT, P0 ;  /* 0x000000ff0b00720c */ /* 0x000fc60003f05300 */
[----:B------:R-:W1:Y:S01]  /*12cf0*/  LDC.64 R10, c[0x0][0xd08] ;  /* 0x00034200ff0a7b82 */ /* 0x000e620000000a00 */
[----:B--2---:R-:W-:-:S04]  /*12d00*/  IMAD.WIDE R8, R194, 0x4, R8 ;  /* 0x00000004c2087825 */ /* 0x004fc800078e0208 */
[----:B------:R-:W-:-:S05]  /*12d10*/  IMAD.U32 R0, RZ, RZ, UR4 ;  /* 0x00000004ff007e24 */ /* 0x000fca000f8e00ff */
[----:B------:R2:W5:Y:S01]  /*12d20*/  @P0 LDG.E R3, desc[UR40][R8.64] ;  /* 0x0000002808030981 */ /* 0x000562000c1e1900 */
[----:B-1----:R-:W-:-:S04]  /*12d30*/  ISETP.NE.U32.AND P1, PT, R10, RZ, PT ;  /* 0x000000ff0a00720c */ /* 0x002fc80003f25070 */
[----:B------:R-:W-:-:S13]  /*12d40*/  ISETP.NE.AND.EX P1, PT, R11, RZ, PT, P1 ;  /* 0x000000ff0b00720c */ /* 0x000fda0003f25310 */
[----:B------:R-:W1:Y:S02]  /*12d50*/  @P1 LDC.64 R10, c[0x0][0xd08] ;  /* 0x00034200ff0a1b82 */ /* 0x000e640000000a00 */
[----:B-1----:R-:W-:-:S05]  /*12d60*/  @P1 IMAD.WIDE R10, R194, 0x4, R10 ;  /* 0x00000004c20a1825 */ /* 0x002fca00078e020a */
[----:B------:R2:W5:Y:S01]  /*12d70*/  @P1 LDG.E R0, desc[UR40][R10.64] ;  /* 0x000000280a001981 */ /* 0x000562000c1e1900 */
[----:B------:R-:W-:Y:S02]  /*12d80*/  ISETP.GE.AND P2, PT, R208, 0x40, PT ;  /* 0x00000040d000780c */ /* 0x000fe40003f46270 */
[----:B0-----:R-:W-:Y:S01]  /*12d90*/  SHF.R.S32.HI R4, RZ, 0x1f, R194 ;  /* 0x0000001fff047819 */ /* 0x001fe200000114c2 */
[----:B---3--:R-:W-:Y:S10]  /*12da0*/  @P1 BRA `(.L_x_3110) ;  /* 0x0000000000101947 */ /* 0x008ff40003800000 */
[----:B------:R-:W-:Y:S05]  /*12db0*/  @!P0 BRA `(.L_x_3110) ;  /* 0x00000000000c8947 */ /* 0x000fea0003800000 */
[----:B--2---:R-:W2:Y:S04]  /*12dc0*/  LDG.E R11, desc[UR40][R8.64] ;  /* 0x00000028080b7981 */ /* 0x004ea8000c1e1900 */
[----:B-----5:R-:W2:Y:S02]  /*12dd0*/  LDG.E R0, desc[UR40][R8.64+0x4] ;  /* 0x0000042808007981 */ /* 0x020ea4000c1e1900 */
[----:B--2---:R-:W-:-:S07]  /*12de0*/  IMAD.IADD R0, R0, 0x1, -R11 ;  /* 0x0000000100007824 */ /* 0x004fce00078e0a0b */
.L_x_3110:
[----:B------:R-:W-:Y:S01]  /*12df0*/  BSSY B1, `(.L_x_3111) ;  /* 0x000002d000017945 */ /* 0x000fe20003800000 */
[----:B------:R-:W-:Y:S02]  /*12e00*/  SHF.R.S32.HI R17, RZ, 0x1f, R193 ;  /* 0x0000001fff117819 */ /* 0x000fe400000114c1 */
[----:B------:R-:W-:Y:S02]  /*12e10*/  SEL R21, R194, RZ, !P0 ;  /* 0x000000ffc2157207 */ /* 0x000fe40004000000 */
[----:B------:R-:W-:Y:S02]  /*12e20*/  SEL R18, R4, RZ, !P0 ;  /* 0x000000ff04127207 */ /* 0x000fe40004000000 */
[----:B-----5:R-:W-:Y:S01]  /*12e30*/  SHF.R.S32.HI R12, RZ, 0x1f, R3 ;  /* 0x0000001fff0c7819 */ /* 0x020fe20000011403 */
[----:B------:R-:W-:Y:S06]  /*12e40*/  @P2 BRA `(.L_x_3112) ;  /* 0x00000000009c2947 */ /* 0x000fec0003800000 */
[----:B--2---:R-:W0:Y:S01]  /*12e50*/  S2R R9, SR_TID.X ;  /* 0x0000000000097919 */ /* 0x004e220000002100 */
        /* <DEDUP_REMOVED lines=38> */
.L_x_3112:
[----:B------:R-:W-:Y:S05]  /*130c0*/  BSYNC B1 ;  /* 0x0000000000017941 */ /* 0x000fea0003800000 */
.L_x_3111:
[----:B------:R-:W-:Y:S01]  /*130d0*/  ISETP.NE.AND P0, PT, R27, 0x1, PT ;  /* 0x000000011b00780c */ /* 0x000fe20003f05270 */
[----:B------:R-:W-:Y:S01]  /*130e0*/  ULDC.64 UR4, c[0x0][0xba0] ;  /* 0x0002e80000047ab9 */ /* 0x000fe20000000a00 */
[----:B------:R-:W-:Y:S01]  /*130f0*/  ULDC UR6, c[0x0][0xbc8] ;  /* 0x0002f20000067ab9 */ /* 0x000fe20000000800 */
[----:B------:R-:W-:Y:S01]  /*13100*/  IMAD R4, R12, UR4, RZ ;  /* 0x000000040c047c24 */ /* 0x000fe2000f8e02ff */
[----:B------:R-:W-:Y:S01]  /*13110*/  ISETP.GE.AND P1, PT, R199, UR6, PT ;  /* 0x00000006c7007c0c */ /* 0x000fe2000bf26270 */
[C---:B0-2---:R-:W-:Y:S01]  /*13120*/  IMAD.WIDE.U32 R8, R3.reuse, UR4, RZ ;  /* 0x0000000403087c25 */ /* 0x045fe2000f8e00ff */
[----:B------:R-:W-:Y:S01]  /*13130*/  ISETP.GE.AND P2, PT, R190, UR6, PT ;  /* 0x00000006be007c0c */ /* 0x000fe2000bf46270 */
[----:B------:R-:W-:Y:S01]  /*13140*/  BSSY B1, `(.L_x_3113) ;  /* 0x0000064000017945 */ /* 0x000fe20003800000 */
[----:B------:R-:W-:Y:S01]  /*13150*/  SEL R10, RZ, 0xffffffff, P1 ;  /* 0xffffffffff0a7807 */ /* 0x000fe20000800000 */
[----:B------:R-:W-:Y:S01]  /*13160*/  IMAD R3, R3, UR5, R4 ;  /* 0x0000000503037c24 */ /* 0x000fe2000f8e0204 */
[----:B------:R-:W-:Y:S01]  /*13170*/  ULDC.64 UR4, c[0x0][0xbe8] ;  /* 0x0002fa0000047ab9 */ /* 0x000fe20000000a00 */
[----:B------:R-:W-:Y:S01]  /*13180*/  ISETP.GE.AND P1, PT, R198, UR6, PT ;  /* 0x00000006c6007c0c */ /* 0x000fe2000bf26270 */
[----:B------:R-:W-:Y:S01]  /*13190*/  IMAD R4, R17, UR4, RZ ;  /* 0x0000000411047c24 */ /* 0x000fe2000f8e02ff */
[----:B------:R-:W0:Y:S01]  /*131a0*/  @P0 LDC R13, c[0x0][0xcec] ;  /* 0x00033b00ff0d0b82 */ /* 0x000e220000000800 */
[----:B------:R-:W-:Y:S01]  /*131b0*/  IMAD.IADD R9, R9, 0x1, R3 ;  /* 0x0000000109097824 */ /* 0x000fe200078e0203 */
[----:B------:R-:W-:Y:S01]  /*131c0*/  SEL R12, RZ, 0xffffffff, P1 ;  /* 0xffffffffff0c7807 */ /* 0x000fe20000800000 */
[----:B------:R-:W-:Y:S01]  /*131d0*/  IMAD R3, R193, UR5, R4 ;  /* 0x00000005c1037c24 */ /* 0x000fe2000f8e0204 */
[----:B------:R-:W-:Y:S01]  /*131e0*/  SEL R4, RZ, 0x1, P2 ;  /* 0x00000001ff047807 */ /* 0x000fe20001000000 */
[----:B------:R-:W-:Y:S01]  /*131f0*/  IMAD.SHL.U32 R11, R10, 0x2, RZ ;  /* 0x000000020a0b7824 */ /* 0x000fe200078e00ff */
[----:B------:R-:W-:Y:S01]  /*13200*/  ISETP.GE.AND P1, PT, R197, UR6, PT ;  /* 0x00000006c5007c0c */ /* 0x000fe2000bf26270 */
[----:B------:R-:W-:Y:S01]  /*13210*/  IMAD.WIDE.U32 R8, R193, UR4, R8 ;  /* 0x00000004c1087c25 */ /* 0x000fe2000f8e0008 */
[----:B------:R-:W1:Y:S01]  /*13220*/  @P0 LDC R15, c[0x0][0xcf0] ;  /* 0x00033c00ff0f0b82 */ /* 0x000e620000000800 */
[----:B------:R-:W-:Y:S01]  /*13230*/  ULDC.64 UR4, c[0x0][0xbf0] ;  /* 0x0002fc0000047ab9 */ /* 0x000fe20000000a00 */
[----:B------:R-:W-:Y:S01]  /*13240*/  LOP3.LUT R4, R11, 0x2, R4, 0xe2, !PT ;  /* 0x000000020b047812 */ /* 0x000fe200078ee204 */
[----:B------:R-:W-:Y:S01]  /*13250*/  IMAD R11, R200, 0x20, R201 ;  /* 0x00000020c80b7824 */ /* 0x000fe200078e02c9 */
[----:B------:R-:W-:Y:S01]  /*13260*/  SEL R14, RZ, 0xffffffff, P1 ;  /* 0xffffffffff0e7807 */ /* 0x000fe20000800000 */
[----:B------:R-:W-:Y:S01]  /*13270*/  IMAD.SHL.U32 R17, R12, 0x4, RZ ;  /* 0x000000040c117824 */ /* 0x000fe200078e00ff */
[----:B------:R-:W-:Y:S01]  /*13280*/  ISETP.GE.AND P2, PT, R204, UR6, PT ;  /* 0x00000006cc007c0c */ /* 0x000fe2000bf46270 */
[----:B------:R-:W-:-:S02]  /*13290*/  IMAD.IADD R10, R184, 0x1, R11 ;  /* 0x00000001b80a7824 */ /* 0x000fc400078e020b */
[----:B------:R-:W-:Y:S01]  /*132a0*/  IMAD.IADD R9, R9, 0x1, R3 ;  /* 0x0000000109097824 */ /* 0x000fe200078e0203 */
[----:B------:R-:W-:Y:S01]  /*132b0*/  LOP3.LUT R12, R17, 0x4, R4, 0xe2, !PT ;  /* 0x00000004110c7812 */ /* 0x000fe200078ee204 */
[----:B------:R-:W-:Y:S02]  /*132c0*/  IMAD R3, R18, UR4, RZ ;  /* 0x0000000412037c24 */ /* 0x000fe4000f8e02ff */
        /* <DEDUP_REMOVED lines=23> */
[----:B------:R-:W-:Y:S01]  /*13440*/  IMAD R27, R0, R27, RZ ;  /* 0x0000001b001b7224 */ /* 0x000fe200078e02ff */
[----:B------:R-:W-:Y:S01]  /*13450*/  LOP3.LUT R12, R15, 0x10, R12, 0xe2, !PT ;  /* 0x000000100f0c7812 */ /* 0x000fe200078ee20c */
[----:B------:R-:W-:Y:S01]  /*13460*/  IMAD.IADD R9, R9, 0x1, R13 ;  /* 0x0000000109097824 */ /* 0x000fe200078e020d */
[----:B------:R-:W-:Y:S01]  /*13470*/  SEL R0, RZ, 0x80, P2 ;  /* 0x00000080ff007807 */ /* 0x000fe20001000000 */
[----:B------:R-:W-:-:S02]  /*13480*/  IMAD R4, R3, UR4, RZ ;  /* 0x0000000403047c24 */ /* 0x000fc4000f8e02ff */
[----:B------:R-:W-:Y:S02]  /*13490*/  IMAD.IADD R184, R201, 0x1, R184 ;  /* 0x00000001c9b87824 */ /* 0x000fe400078e02b8 */
[C---:B------:R-:W-:Y:S02]  /*134a0*/  IMAD R3, R11.reuse, UR5, R4 ;  /* 0x000000050b037c24 */ /* 0x040fe4000f8e0204 */
[----:B------:R-:W-:Y:S01]  /*134b0*/  IMAD.WIDE.U32 R8, R11, UR4, R8 ;  /* 0x000000040b087c25 */ /* 0x000fe2000f8e0008 */
        /* <DEDUP_REMOVED lines=32> */
[CC--:B------:R-:W-:Y:S01]  /*136c0*/  @!P2 LEA R8, P5, R196.reuse, R10.reuse, 0x1 ;  /* 0x0000000ac408a211 */ /* 0x0c0fe200078a08ff */
        /* <DEDUP_REMOVED lines=11> */
.L_x_3114:
[----:B------:R-:W-:Y:S05]  /*13780*/  BSYNC B1 ;  /* 0x0000000000017941 */ /* 0x000fea0003800000 */
.L_x_3113:
        /* <DEDUP_REMOVED lines=36> */
.L_x_3109:
[----:B------:R-:W-:Y:S05]  /*139d0*/  BSYNC B0 ;  /* 0x0000000000007941 */ /* 0x000fea0003800000 */
.L_x_3103:
[----:B------:R-:W-:Y:S02]  /*139e0*/  ULDC UR4, c[0x0][0xd3c] ;  /* 0x00034f0000047ab9 */ /* 0x000fe40000000800 */
[----:B------:R-:W-:-:S13]  /*139f0*/  ISETP.GE.AND P0, PT, R7, UR4, PT ;  /* 0x0000000407007c0c */ /* 0x000fda000bf06270 */
[----:B------:R-:W-:Y:S05]  /*13a00*/  @!P0 BRA `(.L_x_3115) ;  /* 0xfffffed400648947 */ /* 0x000fea000383ffff */
[----:B------:R-:W-:Y:S05]  /*13a10*/  EXIT ;  /* 0x000000000000794d */ /* 0x000fea0003800000 */
.L_x_3001:
        /* <DEDUP_REMOVED lines=16> */
.L_x_3116:
        /* <DEDUP_REMOVED lines=39> */
.L_x_3122:
        /* <DEDUP_REMOVED lines=12> */
.L_x_3121:
[----:B------:R-:W-:Y:S05]  /*13e50*/  BSYNC B0 ;  /* 0x0000000000007941 */ /* 0x000fea0003800000 */
.L_x_3120:
        /* <DEDUP_REMOVED lines=20> */
.L_x_3118:
        /* <DEDUP_REMOVED lines=20> */
.L_x_3123:
        /* <DEDUP_REMOVED lines=59> */
.L_x_3119:
[----:B------:R-:W-:Y:S01]  /*14490*/  ULDC UR4, c[0x0][0xd3c] ;  /* 0x00034f0000047ab9 */ /* 0x000fe20000000800 */
[----:B------:R-:W-:Y:S02]  /*144a0*/  IMAD.MOV.U32 R25, RZ, RZ, RZ ;  /* 0x000000ffff197224 */ /* 0x000fe400078e00ff */
[----:B------:R-:W-:Y:S02]  /*144b0*/  IMAD.U32 R24, RZ, RZ, UR6 ;  /* 0x00000006ff187e24 */ /* 0x000fe4000f8e00ff */
[----:B------:R-:W-:Y:S02]  /*144c0*/  IMAD.MOV.U32 R26, RZ, RZ, RZ ;  /* 0x000000ffff1a7224 */ /* 0x000fe400078e00ff */
[----:B------:R-:W-:-:S07]  /*144d0*/  IMAD.U32 R27, RZ, RZ, UR4 ;  /* 0x00000004ff1b7e24 */ /* 0x000fce000f8e00ff */
.L_x_3124:
[----:B------:R-:W-:-:S13]  /*144e0*/  ISETP.NE.AND P0, PT, R5, RZ, PT ;  /* 0x000000ff0500720c */ /* 0x000fda0003f05270 */
[----:B------:R-:W0:Y:S01]  /*144f0*/  @!P0 S2R R3, SR_CgaCtaId ;  /* 0x0000000000038919 */ /* 0x000e220000008800 */
[----:B------:R-:W-:-:S04]  /*14500*/  @!P0 MOV R2, 0x400 ;  /* 0x0000040000028802 */ /* 0x000fc80000000f00 */
[----:B0-----:R-:W-:-:S05]  /*14510*/  @!P0 LEA R2, R3, R2, 0x18 ;  /* 0x0000000203028211 */ /* 0x001fca00078ec0ff */
[----:B------:R0:W-:Y:S01]  /*14520*/  @!P0 STS.128 [R2+0x388d0], R24 ;  /* 0x0388d01802008388 */ /* 0x0001e20000000c00 */
[----:B------:R-:W-:Y:S06]  /*14530*/  BAR.ARV 0x5, 0x180 ;  /* 0x0146000000007b1d */ /* 0x000fec0000002000 */
.L_x_3117:
[----:B------:R2:W-:Y:S01]  /*14540*/  STL [R1+0x28], RZ ;  /* 0x000028ff01007387 */ /* 0x0005e20000100800 */
[----:B------:R-:W-:Y:S01]  /*14550*/  ULDC UR4, c[0x0][0xd3c] ;  /* 0x00034f0000047ab9 */ /* 0x000fe20000000800 */
[----:B------:R-:W-:Y:S01]  /*14560*/  IMAD.MOV.U32 R23, RZ, RZ, 0x1 ;  /* 0x00000001ff177424 */ /* 0x000fe200078e00ff */
[----:B-1----:R-:W-:Y:S01]  /*14570*/  ISETP.GE.AND P0, PT, R27, UR4, PT ;  /* 0x000000041b007c0c */ /* 0x002fe2000bf06270 */
[----:B------:R-:W-:-:S12]  /*14580*/  IMAD.MOV.U32 R18, RZ, RZ, RZ ;  /* 0x000000ffff127224 */ /* 0x000fd800078e00ff */
[----:B--2---:R-:W-:Y:S05]  /*14590*/  @P0 BRA `(.L_x_3125) ;  /* 0x0000005800e40947 */ /* 0x004fea0003800000 */
[----:B------:R-:W2:Y:S01]  /*145a0*/  LDL R5, [R1] ;  /* 0x0000000001057983 */ /* 0x000ea20000100800 */
[----:B------:R-:W1:Y:S01]  /*145b0*/  S2UR UR5, SR_CgaCtaId ;  /* 0x00000000000579c3 */ /* 0x000e620000008800 */
[C---:B0-----:R-:W-:Y:S01]  /*145c0*/  IMAD.SHL.U32 R2, R0.reuse, 0x8, RZ ;  /* 0x0000000800027824 */ /* 0x041fe200078e00ff */
[----:B------:R-:W-:Y:S01]  /*145d0*/  UMOV UR4, 0x400 ;  /* 0x0000040000047882 */ /* 0x000fe20000000000 */
[----:B------:R-:W-:Y:S01]  /*145e0*/  LOP3.LUT R4, R0, 0x7f, RZ, 0xc0, !PT ;  /* 0x0000007f00047812 */ /* 0x000fe200078ec0ff */
[----:B------:R-:W-:Y:S01]  /*145f0*/  BSSY B8, `(.L_x_3125) ;  /* 0x00005b3000087945 */ /* 0x000fe20003800000 */
[----:B------:R-:W-:Y:S01]  /*14600*/  IMAD.MOV.U32 R23, RZ, RZ, 0x1 ;  /* 0x00000001ff177424 */ /* 0x000fe200078e00ff */
[----:B------:R-:W-:Y:S01]  /*14610*/  LOP3.LUT R3, R2, 0x1f8, RZ, 0xc0, !PT ;  /* 0x000001f802037812 */ /* 0x000fe200078ec0ff */
[----:B------:R-:W-:Y:S01]  /*14620*/  IMAD.MOV.U32 R18, RZ, RZ, RZ ;  /* 0x000000ffff127224 */ /* 0x000fe200078e00ff */
[----:B------:R-:W-:Y:S02]  /*14630*/  ULDC UR36, c[0x0][0xc] ;  /* 0x0000030000247ab9 */ /* 0x000fe40000000800 */
[----:B------:R-:W-:Y:S01]  /*14640*/  LOP3.LUT R3, R3, 0x38, R0, 0x78, !PT ;  /* 0x0000003803037812 */ /* 0x000fe200078e7800 */
[----:B------:R-:W-:-:S03]  /*14650*/  IMAD.SHL.U32 R0, R0, 0x10, RZ ;  /* 0x0000001000007824 */ /* 0x000fc600078e00ff */
[----:B------:R-:W-:Y:S01]  /*14660*/  LOP3.LUT R35, R3, 0x200, R2, 0xf8, !PT ;  /* 0x0000020003237812 */ /* 0x000fe200078ef802 */
[----:B-1----:R-:W-:-:S06]  /*14670*/  ULEA UR4, UR5, UR4, 0x18 ;  /* 0x0000000405047291 */ /* 0x002fcc000f8ec03f */
[----:B------:R-:W-:-:S04]  /*14680*/  IMAD.U32 R17, RZ, RZ, UR4 ;  /* 0x00000004ff117e24 */ /* 0x000fc8000f8e00ff */
[----:B------:R-:W-:Y:S01]  /*14690*/  IMAD R19, R35, 0x2, R17 ;  /* 0x0000000223137824 */ /* 0x000fe200078e0211 */
[----:B--2---:R-:W-:-:S05]  /*146a0*/  LOP3.LUT R5, R5, 0x2, RZ, 0xfc, !PT ;  /* 0x0000000205057812 */ /* 0x004fca00078efcff */
[----:B------:R0:W-:Y:S04]  /*146b0*/  STL [R1+0x30], R5 ;  /* 0x0000300501007387 */ /* 0x0001e80000100800 */
[----:B------:R1:W-:Y:S01]  /*146c0*/  STL [R1+0x28], RZ ;  /* 0x000028ff01007387 */ /* 0x0003e20000100800 */
[----:B0-----:R-:W-:Y:S02]  /*146d0*/  SHF.R.U32.HI R5, RZ, 0x3, R4 ;  /* 0x00000003ff057819 */ /* 0x001fe40000011604 */
[----:B------:R-:W-:Y:S02]  /*146e0*/  LOP3.LUT R4, R2, 0x38, RZ, 0xc0, !PT ;  /* 0x0000003802047812 */ /* 0x000fe400078ec0ff */
[----:B------:R-:W-:Y:S02]  /*146f0*/  LOP3.LUT R2, R5, 0x70, R0, 0xf8, !PT ;  /* 0x0000007005027812 */ /* 0x000fe400078ef800 */
[----:B------:R-:W-:-:S02]  /*14700*/  LOP3.LUT R0, R4, 0x40, RZ, 0xfc, !PT ;  /* 0x0000004004007812 */ /* 0x000fc400078efcff */
[C---:B------:R-:W-:Y:S02]  /*14710*/  LOP3.LUT R3, R4.reuse, 0x80, RZ, 0xfc, !PT ;  /* 0x0000008004037812 */ /* 0x040fe400078efcff */
[C---:B------:R-:W-:Y:S02]  /*14720*/  LOP3.LUT R2, R4.reuse, 0xc0, RZ, 0xfc, !PT ;  /* 0x000000c004027812 */ /* 0x040fe400078efcff */
[C---:B------:R-:W-:Y:S02]  /*14730*/  LOP3.LUT R0, R4.reuse, 0x100, RZ, 0xfc, !PT ;  /* 0x0000010004007812 */ /* 0x040fe400078efcff */
[C---:B------:R-:W-:Y:S02]  /*14740*/  LOP3.LUT R3, R4.reuse, 0x140, RZ, 0xfc, !PT ;  /* 0x0000014004037812 */ /* 0x040fe400078efcff */
[C---:B------:R-:W-:Y:S02]  /*14750*/  LOP3.LUT R2, R4.reuse, 0x180, RZ, 0xfc, !PT ;  /* 0x0000018004027812 */ /* 0x040fe400078efcff */
[----:B-1----:R-:W-:-:S07]  /*14760*/  LOP3.LUT R0, R4, 0x1c0, RZ, 0xfc, !PT ;  /* 0x000001c004007812 */ /* 0x002fce00078efcff */
.L_x_3200:
[----:B------:R-:W-:Y:S05]  /*14770*/  YIELD ;  /* 0x0000000000007946 */ /* 0x000fea0003800000 */
[----:B------:R-:W-:Y:S01]  /*14780*/  ULDC.64 UR4, c[0x0][0xb20] ;  /* 0x0002c80000047ab9 */ /* 0x000fe20000000a00 */
[----:B------:R-:W-:Y:S01]  /*14790*/  IMAD.MOV.U32 R32, RZ, RZ, RZ ;  /* 0x000000ffff207224 */ /* 0x000fe200078e00ff */
[----:B------:R-:W-:-:S04]  /*147a0*/  ISETP.NE.U32.AND P0, PT, RZ, UR4, PT ;  /* 0x00000004ff007c0c */ /* 0x000fc8000bf05070 */
[----:B------:R-:W-:Y:S01]  /*147b0*/  ISETP.NE.AND.EX P0, PT, RZ, UR5, PT, P0 ;  /* 0x00000005ff007c0c */ /* 0x000fe2000bf05300 */
[----:B------:R-:W-:-:S12]  /*147c0*/  ULDC.64 UR4, c[0x0][0xb10] ;  /* 0x0002c40000047ab9 */ /* 0x000fd80000000a00 */
[----:B------:R-:W0:Y:S02]  /*147d0*/  @P0 LDC.64 R2, c[0x0][0xb20] ;  /* 0x0002c800ff020b82 */ /* 0x000e240000000a00 */
[----:B0-----:R-:W-:-:S05]  /*147e0*/  @P0 IMAD.WIDE R2, R27, 0x4, R2 ;  /* 0x000000041b020825 */ /* 0x001fca00078e0202 */
[----:B------:R0:W5:Y:S01]  /*147f0*/  @P0 LDG.E R32, desc[UR40][R2.64] ;  /* 0x0000002802200981 */ /* 0x000162000c1e1900 */
[----:B------:R-:W-:Y:S01]  /*14800*/  ISETP.NE.U32.AND P0, PT, RZ, UR4, PT ;  /* 0x00000004ff007c0c */ /* 0x000fe2000bf05070 */
[----:B------:R-:W-:Y:S01]  /*14810*/  IMAD.MOV.U32 R36, RZ, RZ, RZ ;  /* 0x000000ffff247224 */ /* 0x000fe200078e00ff */
[----:B------:R-:W-:Y:S02]  /*14820*/  LOP3.LUT R16, R16, 0xffffffbf, RZ, 0xc0, !PT ;  /* 0xffffffbf10107812 */ /* 0x000fe400078ec0ff */
[----:B------:R-:W-:Y:S01]  /*14830*/  ISETP.NE.AND.EX P1, PT, RZ, UR5, PT, P0 ;  /* 0x00000005ff007c0c */ /* 0x000fe2000bf25300 */
[----:B------:R-:W-:Y:S02]  /*14840*/  ULDC.64 UR4, c[0x0][0xaf8] ;  /* 0x0002be0000047ab9 */ /* 0x000fe40000000a00 */
[----:B------:R-:W-:Y:S01]  /*14850*/  ISETP.NE.U32.AND P0, PT, RZ, UR4, PT ;  /* 0x00000004ff007c0c */ /* 0x000fe2000bf05070 */
[----:B0-----:R-:W0:Y:S03]  /*14860*/  LDC.64 R2, c[0x0][0xaf8] ;  /* 0x0002be00ff027b82 */ /* 0x001e260000000a00 */
[----:B------:R-:W-:Y:S01]  /*14870*/  ISETP.NE.AND.EX P2, PT, RZ, UR5, PT, P0 ;  /* 0x00000005ff007c0c */ /* 0x000fe2000bf45300 */
[----:B------:R-:W-:-:S05]  /*14880*/  ULDC.64 UR4, c[0x0][0x418] ;  /* 0x0001060000047ab9 */ /* 0x000fca0000000a00 */
[----:B-1----:R-:W1:Y:S07]  /*14890*/  @P1 LDC.64 R4, c[0x0][0xb10] ;  /* 0x0002c400ff041b82 */ /* 0x002e6e0000000a00 */
[----:B------:R-:W-:Y:S01]  /*148a0*/  @P2 LOP3.LUT R16, R16, 0x40, RZ, 0xfc, !PT ;  /* 0x0000004010102812 */ /* 0x000fe200078efcff */
[----:B0-----:R-:W-:-:S05]  /*148b0*/  IMAD.WIDE R2, R27, 0x4, R2 ;  /* 0x000000041b027825 */ /* 0x001fca00078e0202 */
[----:B------:R0:W5:Y:S01]  /*148c0*/  @P2 LDG.E R36, desc[UR40][R2.64] ;  /* 0x0000002802242981 */ /* 0x000162000c1e1900 */
[----:B-1----:R-:W-:-:S05]  /*148d0*/  @P1 IMAD.WIDE R4, R27, 0x4, R4 ;  /* 0x000000041b041825 */ /* 0x002fca00078e0204 */
[----:B--2---:R-:W2:Y:S01]  /*148e0*/  @P1 LDG.E R0, desc[UR40][R4.64] ;  /* 0x0000002804001981 */ /* 0x004ea2000c1e1900 */
        /* <DEDUP_REMOVED lines=17> */
.L_x_3126:
[----:B------:R-:W-:Y:S02]  /*14a00*/  ULDC.64 UR4, c[0x0][0xb18] ;  /* 0x0002c60000047ab9 */ /* 0x000fe40000000a00 */
[----:B------:R-:W-:-:S04]  /*14a10*/  ISETP.NE.U32.AND P0, PT, RZ, UR4, PT ;  /* 0x00000004ff007c0c */ /* 0x000fc8000bf05070 */
[----:B------:R-:W-:-:S13]  /*14a20*/  ISETP.NE.AND.EX P0, PT, RZ, UR5, PT, P0 ;  /* 0x00000005ff007c0c */ /* 0x000fda000bf05300 */
[----:B------:R-:W-:Y:S05]  /*14a30*/  @!P0 BRA `(.L_x_3127) ;  /* 0x0000000000108947 */ /* 0x000fea0003800000 */
[----:B0-----:R-:W0:Y:S02]  /*14a40*/  LDC.64 R2, c[0x0][0xb18] ;  /* 0x0002c600ff027b82 */ /* 0x001e240000000a00 */
[----:B0-----:R-:W-:-:S05]  /*14a50*/  IMAD.WIDE R2, R27, 0x4, R2 ;  /* 0x000000041b027825 */ /* 0x001fca00078e0202 */
[----:B------:R0:W5:Y:S01]  /*14a60*/  LDG.E R7, desc[UR40][R2.64] ;  /* 0x0000002802077981 */ /* 0x000162000c1e1900 */
[----:B------:R-:W-:Y:S05]  /*14a70*/  BRA `(.L_x_3128) ;  /* 0x0000000000247947 */ /* 0x000fea0003800000 */
.L_x_3127:
[----:B------:R-:W-:Y:S02]  /*14a80*/  ULDC.64 UR4, c[0x0][0xb00] ;  /* 0x0002c00000047ab9 */ /* 0x000fe40000000a00 */
[----:B------:R-:W-:-:S04]  /*14a90*/  ISETP.NE.U32.AND P0, PT, RZ, UR4, PT ;  /* 0x00000004ff007c0c */ /* 0x000fc8000bf05070 */
[----:B------:R-:W-:-:S13]  /*14aa0*/  ISETP.NE.AND.EX P0, PT, RZ, UR5, PT, P0 ;  /* 0x00000005ff007c0c */ /* 0x000fda000bf05300 */
[----:B------:R-:W-:Y:S05]  /*14ab0*/  @!P0 BRA `(.L_x_3128) ;  /* 0x0000000000148947 */ /* 0x000fea0003800000 */
[----:B0-----:R-:W0:Y:S02]  /*14ac0*/  LDC.64 R2, c[0x0][0xb00] ;  /* 0x0002c000ff027b82 */ /* 0x001e240000000a00 */
[----:B0-----:R-:W-:-:S05]  /*14ad0*/  IMAD.WIDE R2, R27, 0x4, R2 ;  /* 0x000000041b027825 */ /* 0x001fca00078e0202 */
[----:B------:R-:W3:Y:S04]  /*14ae0*/  LDG.E R7, desc[UR40][R2.64] ;  /* 0x0000002802077981 */ /* 0x000ee8000c1e1900 */
[----:B-12---:R-:W3:Y:S02]  /*14af0*/  LDG.E R0, desc[UR40][R2.64+0x4] ;  /* 0x0000042802007981 */ /* 0x006ee4000c1e1900 */
[----:B---3--:R-:W-:-:S07]  /*14b00*/  IMAD.IADD R7, R0, 0x1, -R7 ;  /* 0x0000000100077824 */ /* 0x008fce00078e0a07 */
.L_x_3128:
[----:B------:R-:W3:Y:S01]  /*14b10*/  LDL R6, [R1+0x8] ;  /* 0x0000080001067983 */ /* 0x000ee20000100800 */
[----:B012---:R-:W0:Y:S01]  /*14b20*/  LDC R0, c[0x0][0x448] ;  /* 0x00011200ff007b82 */ /* 0x007e220000000800 */
[----:B------:R-:W-:Y:S01]  /*14b30*/  IMAD.SHL.U32 R8, R25, 0x40, RZ ;  /* 0x0000004019087824 */ /* 0x000fe200078e00ff */
[----:B------:R-:W-:Y:S01]  /*14b40*/  LOP3.LUT R16, R16, 0xffffefff, RZ, 0xc0, !PT ;  /* 0xffffefff10107812 */ /* 0x000fe200078ec0ff */
[----:B-----5:R-:W-:Y:S02]  /*14b50*/  IMAD.IADD R25, R7, 0x1, -R32 ;  /* 0x0000000107197824 */ /* 0x020fe400078e0a20 */
[----:B------:R-:W-:Y:S01]  /*14b60*/  VIADD R4, R8, 0x3f ;  /* 0x0000003f08047836 */ /* 0x000fe20000000000 */
[----:B------:R1:W-:Y:S02]  /*14b70*/  STL [R1+0x4], R8 ;  /* 0x0000040801007387 */ /* 0x0003e40000100800 */
[----:B------:R-:W2:Y:S01]  /*14b80*/  LDC.64 R2, c[0x0][0xad8] ;  /* 0x0002b600ff027b82 */ /* 0x000ea20000000a00 */
[----:B0-----:R-:W-:-:S02]  /*14b90*/  ISETP.NE.AND P2, PT, R0, 0x1, PT ;  /* 0x000000010000780c */ /* 0x001fc40003f45270 */
[----:B--2---:R-:W-:-:S11]  /*14ba0*/  ISETP.GE.AND P1, PT, R3, 0x1, PT ;  /* 0x000000010300780c */ /* 0x004fd60003f26270 */
[----:B------:R-:W0:Y:S01]  /*14bb0*/  @P2 LDC R5, c[0x0][0x44c] ;  /* 0x00011300ff052b82 */ /* 0x000e220000000800 */
[----:B------:R-:W-:-:S07]  /*14bc0*/  @P2 LOP3.LUT R16, R16, 0x1000, RZ, 0xfc, !PT ;  /* 0x0000100010102812 */ /* 0x000fce00078efcff */
[----:B------:R-:W2:Y:S01]  /*14bd0*/  @P2 LDC R0, c[0x0][0x450] ;  /* 0x00011400ff002b82 */ /* 0x000ea20000000800 */
[----:B0-----:R-:W-:-:S05]  /*14be0*/  @P2 IMAD.HI.U32 R5, R4, R5, RZ ;  /* 0x0000000504052227 */ /* 0x001fca00078e00ff */
[----:B--2---:R-:W-:Y:S02]  /*14bf0*/  @P2 SHF.R.U32.HI R4, RZ, R0, R5 ;  /* 0x00000000ff042219 */ /* 0x004fe40000011605 */
[----:B---3--:R-:W-:-:S05]  /*14c00*/  IADD3 R7, R25, 0x1, -R6 ;  /* 0x0000000119077810 */ /* 0x008fca0007ffe806 */
[----:B------:R-:W-:-:S04]  /*14c10*/  IMAD.IADD R7, R7, 0x1, R4 ;  /* 0x0000000107077824 */ /* 0x000fc800078e0204 */
[----:B------:R-:W-:Y:S01]  /*14c20*/  IMAD.IADD R2, R7, 0x1, R2 ;  /* 0x0000000107027824 */ /* 0x000fe200078e0202 */
[----:B-1----:R-:W-:Y:S06]  /*14c30*/  @!P1 BRA `(.L_x_3129) ;  /* 0x0000000000489947 */ /* 0x002fec0003800000 */
        /* <DEDUP_REMOVED lines=11> */
.L_x_3131:
[----:B------:R-:W-:-:S13]  /*14cf0*/  ISETP.NE.AND P0, PT, R3, 0x1, PT ;  /* 0x000000010300780c */ /* 0x000fda0003f05270 */
[----:B------:R-:W0:Y:S02]  /*14d00*/  @P0 LDC.64 R4, c[0x0][0xae0] ;  /* 0x0002b800ff040b82 */ /* 0x000e240000000a00 */
[----:B0-----:R-:W-:-:S05]  /*14d10*/  @P0 IMAD.HI.U32 R4, R0, R4, RZ ;  /* 0x0000000400040227 */ /* 0x001fca00078e00ff */
[----:B------:R-:W-:-:S07]  /*14d20*/  @P0 SHF.R.U32.HI R0, RZ, R5, R4 ;  /* 0x00000005ff000219 */ /* 0x000fce0000011604 */
.L_x_3132:
[----:B------:R-:W-:Y:S05]  /*14d30*/  BSYNC B0 ;  /* 0x0000000000007941 */ /* 0x000fea0003800000 */
.L_x_3130:
[----:B------:R-:W-:-:S05]  /*14d40*/  IMAD R5, R0, R3, R3 ;  /* 0x0000000300057224 */ /* 0x000fca00078e0203 */
[----:B------:R-:W-:-:S07]  /*14d50*/  VIMNMX R2, R2, R5, PT ;  /* 0x0000000502027248 */ /* 0x000fce0003fe0100 */
.L_x_3129:
        /* <DEDUP_REMOVED lines=29> */
.L_x_3135:
[----:B------:R-:W-:-:S13]  /*14f30*/  ISETP.NE.AND P0, PT, R3, 0x1, PT ;  /* 0x000000010300780c */ /* 0x000fda0003f05270 */
[----:B------:R-:W1:Y:S02]  /*14f40*/  @P0 LDC.64 R4, c[0x0][0xae0] ;  /* 0x0002b800ff040b82 */ /* 0x000e640000000a00 */
[----:B-1----:R-:W-:-:S05]  /*14f50*/  @P0 IMAD.HI.U32 R4, R2, R4, RZ ;  /* 0x0000000402040227 */ /* 0x002fca00078e00ff */
[----:B------:R-:W-:-:S07]  /*14f60*/  @P0 SHF.R.U32.HI R2, RZ, R5, R4 ;  /* 0x00000005ff020219 */ /* 0x000fce0000011604 */
.L_x_3136:
[----:B------:R-:W-:Y:S05]  /*14f70*/  BSYNC B0 ;  /* 0x0000000000007941 */ /* 0x000fea0003800000 */
.L_x_3134:
[----:B------:R-:W-:-:S05]  /*14f80*/  IMAD R3, R2, R3, RZ ;  /* 0x0000000302037224 */ /* 0x000fca00078e02ff */
[----:B------:R-:W-:-:S07]  /*14f90*/  VIMNMX R0, R0, R3, !PT ;  /* 0x0000000300007248 */ /* 0x000fce0007fe0100 */
.L_x_3133:
        /* <DEDUP_REMOVED lines=24> */
.L_x_3138:
        /* <DEDUP_REMOVED lines=20> */
.L_x_3141:
[----:B------:R-:W-:Y:S05]  /*15260*/  BSYNC B6 ;  /* 0x0000000000067941 */ /* 0x000fea0003800000 */
.L_x_3140:
        /* <DEDUP_REMOVED lines=17> */
[----:B-1----:R-:W-:-:S07]  /*15380*/  IMAD.MOV.U32 R13, RZ, RZ, RZ ;  /* 0x000000ffff0d7224 */ /* 0x002fce00078e00ff */
[----:B------:R-:W-:-:S07]  /*15390*/  LEPC R20, `(.L_x_3144) ;  /* 0x000000001014794e */ /* 0x000fce0000000000 */
[----:B0-2---:R-:W-:Y:S05]  /*153a0*/  CALL.ABS.NOINC R2 ;  /* 0x0000000002007343 */ /* 0x005fea0003c00000 */
.L_x_3144:
        /* <DEDUP_REMOVED lines=15> */
.L_x_3143:
[----:B------:R-:W-:Y:S05]  /*154a0*/  BSYNC B6 ;  /* 0x0000000000067941 */ /* 0x000fea0003800000 */
.L_x_3142:
        /* <DEDUP_REMOVED lines=18> */
[----:B------:R-:W1:Y:S01]  /*155d0*/  S2R R22, SR_TID.X ;  /* 0x0000000000167919 */ /* 0x000e620000002100 */
[----:B------:R-:W2:Y:S01]  /*155e0*/  S2R R20, SR_TID.X ;  /* 0x0000000000147919 */ /* 0x000ea20000002100 */
[----:B------:R4:W5:Y:S01]  /*155f0*/  @P0 LDG.E R29, desc[UR40][R2.64] ;  /* 0x00000028021d0981 */ /* 0x000962000c1e1900 */
[----:B------:R-:W-:Y:S01]  /*15600*/  ISETP.GE.AND P0, PT, R28, UR4, PT ;  /* 0x000000041c007c0c */ /* 0x000fe2000bf06270 */
[----:B------:R-:W-:Y:S01]  /*15610*/  UMOV UR5, 0xffffffff ;  /* 0xffffffff00057882 */ /* 0x000fe20000000000 */
[----:B------:R-:W-:Y:S01]  /*15620*/  ISETP.GE.AND P1, PT, R31, UR4, PT ;  /* 0x000000041f007c0c */ /* 0x000fe2000bf26270 */
[----:B------:R-:W3:Y:S01]  /*15630*/  S2R R28, SR_TID.X ;  /* 0x00000000001c7919 */ /* 0x000ee20000002100 */
[----:B------:R-:W-:-:S02]  /*15640*/  LOP3.LUT R16, R16, 0xfffffdff, RZ, 0xc0, !PT ;  /* 0xfffffdff10107812 */ /* 0x000fc400078ec0ff */
[----:B------:R-:W-:Y:S02]  /*15650*/  LEA R0, R30, 0xffffffc0, 0x6 ;  /* 0xffffffc01e007811 */ /* 0x000fe400078e30ff */
[----:B------:R-:W-:Y:S02]  /*15660*/  @P3 LOP3.LUT R16, R16, 0x200, RZ, 0xfc, !PT ;  /* 0x0000020010103812 */ /* 0x000fe400078efcff */
[----:B------:R-:W-:Y:S02]  /*15670*/  SEL R6, RZ, 0x40, P1 ;  /* 0x00000040ff067807 */ /* 0x000fe40000800000 */
[----:B------:R-:W-:Y:S02]  /*15680*/  LOP3.LUT R16, R16, 0xfffffbff, RZ, 0xc0, !PT ;  /* 0xfffffbff10107812 */ /* 0x000fe400078ec0ff */
[----:B0-----:R-:W-:Y:S01]  /*15690*/  SEL R30, RZ, 0x80, P0 ;  /* 0x00000080ff1e7807 */ /* 0x001fe20000000000 */
[----:B-1----:R-:W-:Y:S02]  /*156a0*/  IMAD.SHL.U32 R22, R22, 0x8, RZ ;  /* 0x0000000816167824 */ /* 0x002fe400078e00ff */
[----:B--2---:R-:W-:-:S03]  /*156b0*/  IMAD.SHL.U32 R20, R20, 0x8, RZ ;  /* 0x0000000814147824 */ /* 0x004fc600078e00ff */
[----:B------:R-:W-:Y:S02]  /*156c0*/  LOP3.LUT R22, R22, 0x38, RZ, 0xc0, !PT ;  /* 0x0000003816167812 */ /* 0x000fe400078ec0ff */
[----:B------:R-:W-:Y:S02]  /*156d0*/  LOP3.LUT R20, R20, 0x38, RZ, 0xc0, !PT ;  /* 0x0000003814147812 */ /* 0x000fe400078ec0ff */
[----:B------:R-:W-:Y:S02]  /*156e0*/  ISETP.GE.AND P2, PT, R22, UR4, PT ;  /* 0x0000000416007c0c */ /* 0x000fe4000bf46270 */
[----:B------:R-:W-:Y:S02]  /*156f0*/  LOP3.LUT R20, R20, 0x80, RZ, 0xfc, !PT ;  /* 0x0000008014147812 */ /* 0x000fe400078efcff */
[----:B---3--:R-:W-:Y:S02]  /*15700*/  LOP3.LUT R28, R28, 0x7f, RZ, 0xc0, !PT ;  /* 0x0000007f1c1c7812 */ /* 0x008fe400078ec0ff */
[----:B------:R-:W-:-:S02]  /*15710*/  ISETP.GE.AND P5, PT, R20, UR4, PT ;  /* 0x0000000414007c0c */ /* 0x000fc4000bfa6270 */
[----:B------:R-:W0:Y:S01]  /*15720*/  S2R R20, SR_TID.X ;  /* 0x0000000000147919 */ /* 0x000e220000002100 */
[----:B------:R-:W-:-:S04]  /*15730*/  SHF.R.U32.HI R31, RZ, 0x3, R28 ;  /* 0x00000003ff1f7819 */ /* 0x000fc8000001161c */
[----:B------:R-:W-:-:S04]  /*15740*/  @P2 LOP3.LUT R16, R16, 0x400, RZ, 0xfc, !PT ;  /* 0x0000040010102812 */ /* 0x000fc800078efcff */
[----:B------:R-:W-:-:S04]  /*15750*/  LOP3.LUT R16, R16, 0xffffffdf, RZ, 0xc0, !PT ;  /* 0xffffffdf10107812 */ /* 0x000fc800078ec0ff */
[----:B------:R-:W-:-:S04]  /*15760*/  @P5 LOP3.LUT R16, R16, 0x20, RZ, 0xfc, !PT ;  /* 0x0000002010105812 */ /* 0x000fc800078efcff */
[----:B------:R-:W-:Y:S01]  /*15770*/  LOP3.LUT R16, R16, 0xffffffef, RZ, 0xc0, !PT ;  /* 0xffffffef10107812 */ /* 0x000fe200078ec0ff */
[----:B0-----:R-:W-:-:S05]  /*15780*/  IMAD.SHL.U32 R20, R20, 0x8, RZ ;  /* 0x0000000814147824 */ /* 0x001fca00078e00ff */
[----:B------:R-:W-:-:S04]  /*15790*/  LOP3.LUT R20, R20, 0x38, RZ, 0xc0, !PT ;  /* 0x0000003814147812 */ /* 0x000fc800078ec0ff */
[----:B------:R-:W-:Y:S02]  /*157a0*/  LOP3.LUT R28, R20, 0xc0, RZ, 0xfc, !PT ;  /* 0x000000c0141c7812 */ /* 0x000fe400078efcff */
[----:B------:R-:W0:Y:S02]  /*157b0*/  S2R R20, SR_TID.X ;  /* 0x0000000000147919 */ /* 0x000e240000002100 */
[----:B------:R-:W-:Y:S02]  /*157c0*/  ISETP.GE.AND P4, PT, R28, UR4, PT ;  /* 0x000000041c007c0c */ /* 0x000fe4000bf86270 */
[C---:B------:R-:W-:Y:S02]  /*157d0*/  LOP3.LUT R28, R22.reuse, 0x100, RZ, 0xfc, !PT ;  /* 0x00000100161c7812 */ /* 0x040fe400078efcff */
[----:B------:R-:W-:Y:S02]  /*157e0*/  LOP3.LUT R22, R22, 0x140, RZ, 0xfc, !PT ;  /* 0x0000014016167812 */ /* 0x000fe400078efcff */
[----:B------:R-:W-:-:S02]  /*157f0*/  ISETP.GE.AND P3, PT, R28, UR4, PT ;  /* 0x000000041c007c0c */ /* 0x000fc4000bf66270 */
[----:B------:R-:W-:-:S05]  /*15800*/  ISETP.GE.AND P2, PT, R22, UR4, PT ;  /* 0x0000000416007c0c */ /* 0x000fca000bf46270 */
[----:B------:R-:W-:-:S04]  /*15810*/  @P4 LOP3.LUT R16, R16, 0x10, RZ, 0xfc, !PT ;  /* 0x0000001010104812 */ /* 0x000fc800078efcff */
[----:B------:R-:W-:-:S04]  /*15820*/  LOP3.LUT R16, R16, 0xfffffffb, RZ, 0xc0, !PT ;  /* 0xfffffffb10107812 */ /* 0x000fc800078ec0ff */
[----:B------:R-:W-:-:S04]  /*15830*/  @P2 LOP3.LUT R16, R16, 0x4, RZ, 0xfc, !PT ;  /* 0x0000000410102812 */ /* 0x000fc800078efcff */
[----:B------:R-:W-:-:S04]  /*15840*/  LOP3.LUT R16, R16, 0xfffffff7, RZ, 0xc0, !PT ;  /* 0xfffffff710107812 */ /* 0x000fc800078ec0ff */
[----:B------:R-:W-:Y:S01]  /*15850*/  @P3 LOP3.LUT R16, R16, 0x8, RZ, 0xfc, !PT ;  /* 0x0000000810103812 */ /* 0x000fe200078efcff */
[----:B0-----:R-:W-:-:S05]  /*15860*/  IMAD.SHL.U32 R20, R20, 0x10, RZ ;  /* 0x0000001014147824 */ /* 0x001fca00078e00ff */
[----:B------:R-:W-:-:S05]  /*15870*/  LOP3.LUT R20, R31, 0x70, R20, 0xf8, !PT ;  /* 0x000000701f147812 */ /* 0x000fca00078ef814 */
[----:B------:R-:W-:Y:S01]  /*15880*/  IMAD.IADD R7, R20, 0x1, R0 ;  /* 0x0000000114077824 */ /* 0x000fe200078e0200 */
[----:B----4-:R-:W-:Y:S06]  /*15890*/  BRA.DIV UR5, `(.L_x_3145) ;  /* 0x0000004e05f47947 */ /* 0x010fec000b800000 */
.L_x_3218:
[----:B------:R-:W2:Y:S01]  /*158a0*/  LDL R10, [R1+0x30] ;  /* 0x00003000010a7983 */ /* 0x000ea20000100800 */
        /* <DEDUP_REMOVED lines=12> */
[----:B------:R-:W3:Y:S01]  /*15970*/  @!P0 LDC.64 R2, c[0x0][0x428] ;  /* 0x00010a00ff028b82 */ /* 0x000ee20000000a00 */
[----:B0-----:R-:W-:-:S05]  /*15980*/  @P1 IMAD.HI.U32 R5, R7, R5, RZ ;  /* 0x0000000507051227 */ /* 0x001fca00078e00ff */
[----:B-1----:R-:W-:-:S04]  /*15990*/  @P1 SHF.R.U32.HI R8, RZ, R4, R5 ;  /* 0x00000004ff081219 */ /* 0x002fc80000011605 */
[--C-:B------:R-:W-:Y:S01]  /*159a0*/  @!P0 SHF.R.S32.HI R5, RZ, 0x1f, R8.reuse ;  /* 0x0000001fff058819 */ /* 0x100fe20000011408 */
[----:B------:R-:W-:Y:S02]  /*159b0*/  @!P0 IMAD.MOV.U32 R4, RZ, RZ, R8 ;  /* 0x000000ffff048224 */ /* 0x000fe400078e0008 */
[-C--:B---3--:R-:W-:Y:S02]  /*159c0*/  @!P0 IMAD R9, R34, R2.reuse, RZ ;  /* 0x0000000222098224 */ /* 0x088fe400078e02ff */
[----:B------:R-:W-:-:S04]  /*159d0*/  @!P0 IMAD.WIDE.U32 R4, R29, R2, R4 ;  /* 0x000000021d048225 */ /* 0x000fc800078e0004 */
[----:B------:R-:W-:Y:S02]  /*159e0*/  @!P0 IMAD R9, R29, R3, R9 ;  /* 0x000000031d098224 */ /* 0x000fe400078e0209 */
[----:B------:R-:W0:Y:S02]  /*159f0*/  @!P0 LDC.64 R2, c[0x0][0x418] ;  /* 0x00010600ff028b82 */ /* 0x000e240000000a00 */
[----:B------:R-:W-:Y:S01]  /*15a00*/  @!P0 IMAD.IADD R9, R5, 0x1, R9 ;  /* 0x0000000105098824 */ /* 0x000fe200078e0209 */
[----:B0-----:R-:W-:-:S04]  /*15a10*/  @!P0 LEA R2, P1, R4, R2, 0x2 ;  /* 0x0000000204028211 */ /* 0x001fc800078210ff */
[----:B------:R-:W-:Y:S02]  /*15a20*/  @!P0 LEA.HI.X R3, R4, R3, R9, 0x2, P1 ;  /* 0x0000000304038211 */ /* 0x000fe400008f1409 */
[----:B------:R-:W-:-:S03]  /*15a30*/  LOP3.LUT P1, RZ, R16, 0x200, RZ, 0xc0, !PT ;  /* 0x0000020010ff7812 */ /* 0x000fc6000782c0ff */
[----:B------:R0:W5:Y:S01]  /*15a40*/  @!P0 LDG.E R37, desc[UR40][R2.64] ;  /* 0x0000002802258981 */ /* 0x000162000c1e1900 */
[----:B------:R-:W-:Y:S02]  /*15a50*/  SEL R4, RZ, 0x8, P4 ;  /* 0x00000008ff047807 */ /* 0x000fe40002000000 */
[----:B------:R-:W-:Y:S02]  /*15a60*/  LOP3.LUT R16, R16, 0xfffff7ff, RZ, 0xc0, !PT ;  /* 0xfffff7ff10107812 */ /* 0x000fe400078ec0ff */
[----:B------:R-:W-:Y:S02]  /*15a70*/  SHF.R.S32.HI R28, RZ, 0x1f, R26 ;  /* 0x0000001fff1c7819 */ /* 0x000fe4000001141a */
[----:B------:R-:W-:Y:S02]  /*15a80*/  LOP3.LUT R16, R16, 0xfffffffe, RZ, 0xc0, !PT ;  /* 0xfffffffe10107812 */ /* 0x000fe400078ec0ff */
[----:B0-----:R-:W-:Y:S02]  /*15a90*/  SEL R2, RZ, 0xffffffff, P1 ;  /* 0xffffffffff027807 */ /* 0x001fe40000800000 */
[----:B------:R-:W-:-:S02]  /*15aa0*/  SEL R3, RZ, 0x1, P6 ;  /* 0x00000001ff037807 */ /* 0x000fc40003000000 */
[----:B------:R-:W-:Y:S01]  /*15ab0*/  ISETP.GT.U32.AND P1, PT, R20, 0x3f, PT ;  /* 0x0000003f1400780c */ /* 0x000fe20003f24070 */
[----:B------:R-:W-:-:S05]  /*15ac0*/  IMAD.SHL.U32 R2, R2, 0x2, RZ ;  /* 0x0000000202027824 */ /* 0x000fca00078e00ff */
[----:B------:R-:W-:Y:S02]  /*15ad0*/  LOP3.LUT R2, R2, 0x2, R3, 0xe2, !PT ;  /* 0x0000000202027812 */ /* 0x000fe400078ee203 */
[----:B------:R-:W-:-:S04]  /*15ae0*/  SEL R3, RZ, 0x4, P5 ;  /* 0x00000004ff037807 */ /* 0x000fc80002800000 */
[----:B------:R-:W-:Y:S02]  /*15af0*/  LOP3.LUT R2, R4, R2, R3, 0xfe, !PT ;  /* 0x0000000204027212 */ /* 0x000fe400078efe03 */
[----:B------:R-:W-:Y:S02]  /*15b00*/  SEL R3, RZ, 0x10, P3 ;  /* 0x00000010ff037807 */ /* 0x000fe40001800000 */
[----:B------:R-:W-:Y:S02]  /*15b10*/  SEL R4, RZ, 0x20, P2 ;  /* 0x00000020ff047807 */ /* 0x000fe40001000000 */
[----:B------:R-:W-:Y:S02]  /*15b20*/  @P1 LOP3.LUT R16, R16, 0x1, RZ, 0xfc, !PT ;  /* 0x0000000110101812 */ /* 0x000fe400078efcff */
[----:B------:R-:W-:-:S04]  /*15b30*/  LOP3.LUT R2, R4, R2, R3, 0xfe, !PT ;  /* 0x0000000204027212 */ /* 0x000fc800078efe03 */
[----:B------:R-:W-:Y:S01]  /*15b40*/  LOP3.LUT R6, R2, R6, RZ, 0xfc, !PT ;  /* 0x0000000602067212 */ /* 0x000fe200078efcff */
[----:B------:R-:W-:-:S03]  /*15b50*/  IMAD.MOV R2, RZ, RZ, -R8 ;  /* 0x000000ffff027224 */ /* 0x000fc600078e0a08 */
[----:B------:R-:W-:Y:S01]  /*15b60*/  LOP3.LUT R30, R6, R30, RZ, 0xfc, !PT ;  /* 0x0000001e061e7212 */ /* 0x000fe200078efcff */
[----:B------:R-:W-:Y:S01]  /*15b70*/  IMAD R2, R21, R2, R7 ;  /* 0x0000000215027224 */ /* 0x000fe200078e0207 */
[----:B------:R0:W-:Y:S04]  /*15b80*/  STL [R1+0x2c], R6 ;  /* 0x00002c0601007387 */ /* 0x0001e80000100800 */
[----:B------:R0:W-:Y:S01]  /*15b90*/  STL [R1+0xc], R2 ;  /* 0x00000c0201007387 */ /* 0x0001e20000100800 */
[----:B--2---:R-:W-:-:S13]  /*15ba0*/  ISETP.NE.AND P0, PT, R10, 0x3, PT ;  /* 0x000000030a00780c */ /* 0x004fda0003f05270 */
[----:B------:R-:W-:Y:S01]  /*15bb0*/  @P0 LOP3.LUT R16, R16, 0x800, RZ, 0xfc, !PT ;  /* 0x0000080010100812 */ /* 0x000fe200078efcff */
[----:B0-----:R-:W-:Y:S06]  /*15bc0*/  @!P0 BRA `(.L_x_3146) ;  /* 0x0000000000048947 */ /* 0x001fec0003800000 */
[----:B------:R-:W-:Y:S01]  /*15bd0*/  BPT.TRAP 0x1 ;  /* 0x000000040000795c */ /* 0x000fe20000300000 */
.L_x_3146:
        /* <DEDUP_REMOVED lines=9> */
.L_x_3219:
[----:B------:R-:W-:Y:S05]  /*15c70*/  BSYNC B0 ;  /* 0x0000000000007941 */ /* 0x000fea0003800000 */
.L_x_3147:
[----:B------:R-:W0:Y:S01]  /*15c80*/  LDL R2, [R1+0xc] ;  /* 0x00000c0001027983 */ /* 0x000e220000100800 */
        /* <DEDUP_REMOVED lines=65> */
.L_x_3229:
        /* <DEDUP_REMOVED lines=10> */
.L_x_3150:
        /* <DEDUP_REMOVED lines=11> */
.L_x_3151:
[----:B------:R-:W-:Y:S01]  /*161f0*/  VIADD R0, R17, 0x20400 ;  /* 0x0002040011007836 */ /* 0x000fe20000000000 */
[----:B------:R-:W-:Y:S01]  /*16200*/  LOP3.LUT P1, RZ, R16, 0x40, RZ, 0xc0, !PT ;  /* 0x0000004010ff7812 */ /* 0x000fe2000782c0ff */
[----:B------:R1:W-:-:S12]  /*16210*/  SYNCS.ARRIVE.TRANS64.A1T0 RZ, [R22+URZ+0x38830], RZ ;  /* 0x038830ff16ff79a7 */ /* 0x0003d8000810003f */
[----:B------:R-:W-:Y:S05]  /*16220*/  WARPSYNC.ALL ;  /* 0x0000000000007948 */ /* 0x000fea0003800000 */
[----:B------:R-:W-:Y:S01]  /*16230*/  BAR.SYNC.DEFER_BLOCKING 0x8, 0x100 ;  /* 0x0204000000007b1d */ /* 0x000fe20000010000 */
[----:B------:R-:W-:Y:S02]  /*16240*/  LOP3.LUT P0, RZ, R0, 0x3ff, RZ, 0xc0, !PT ;  /* 0x000003ff00ff7812 */ /* 0x000fe4000780c0ff */
[----:B------:R-:W-:-:S03]  /*16250*/  SHF.R.S32.HI R0, RZ, 0x1f, R27 ;  /* 0x0000001fff007819 */ /* 0x000fc6000001141b */
[----:B------:R-:W-:Y:S01]  /*16260*/  BSSY B6, `(.L_x_3152) ;  /* 0x0000018000067945 */ /* 0x000fe20003800000 */
[----:B------:R-:W-:Y:S02]  /*16270*/  SEL R31, R0, RZ, !P1 ;  /* 0x000000ff001f7207 */ /* 0x000fe40004800000 */
[----:B------:R-:W-:-:S05]  /*16280*/  SEL R0, R27, RZ, !P1 ;  /* 0x000000ff1b007207 */ /* 0x000fca0004800000 */
[----:B------:R2:W-:Y:S04]  /*16290*/  STL [R1+0x10], R0 ;  /* 0x0000100001007387 */ /* 0x0005e80000100800 */
[----:B------:R3:W-:Y:S01]  /*162a0*/  STL [R1+0x1c], R31 ;  /* 0x00001c1f01007387 */ /* 0x0007e20000100800 */
[----:B--2---:R-:W-:-:S05]  /*162b0*/  SHF.R.S32.HI R0, RZ, 0x1f, R36 ;  /* 0x0000001fff007819 */ /* 0x004fca0000011424 */
[----:B------:R3:W-:Y:S01]  /*162c0*/  STL [R1+0x14], R0 ;  /* 0x0000140001007387 */ /* 0x0007e20000100800 */
        /* <DEDUP_REMOVED lines=16> */
[----:B01-3--:R-:W-:Y:S05]  /*163d0*/  CALL.ABS.NOINC R2 ;  /* 0x0000000002007343 */ /* 0x00bfea0003c00000 */
.L_x_3153:
[----:B------:R-:W-:Y:S05]  /*163e0*/  BSYNC B6 ;  /* 0x0000000000067941 */ /* 0x000fea0003800000 */
.L_x_3152:
[----:B------:R-:W2:Y:S04]  /*163f0*/  LDL R20, [R1+0x4] ;  /* 0x0000040001147983 */ /* 0x000ea80000100800 */
[----:B------:R-:W4:Y:S01]  /*16400*/  LDL R4, [R1+0x14] ;  /* 0x0000140001047983 */ /* 0x000f220000100800 */
[----:B0-----:R-:W-:Y:S01]  /*16410*/  IMAD.MOV.U32 R5, RZ, RZ, R31 ;  /* 0x000000ffff057224 */ /* 0x001fe200078e001f */
[----:B------:R-:W-:Y:S02]  /*16420*/  ULDC.64 UR4, c[0x0][0x298] ;  /* 0x0000a60000047ab9 */ /* 0x000fe40000000a00 */
[----:B------:R-:W4:Y:S01]  /*16430*/  LDL R21, [R1+0x10] ;  /* 0x0000100001157983 */ /* 0x000f220000100800 */
[----:B------:R-:W0:Y:S01]  /*16440*/  S2R R2, SR_TID.X ;  /* 0x0000000000027919 */ /* 0x000e220000002100 */
[----:B---3--:R-:W3:Y:S01]  /*16450*/  S2R R31, SR_TID.X ;  /* 0x00000000001f7919 */ /* 0x008ee20000002100 */
[----:B0-----:R-:W-:-:S04]  /*16460*/  LOP3.LUT R2, R2, 0x7f, RZ, 0xc0, !PT ;  /* 0x0000007f02027812 */ /* 0x001fc800078ec0ff */
[----:B------:R-:W-:Y:S02]  /*16470*/  SHF.R.U32.HI R0, RZ, 0x3, R2 ;  /* 0x00000003ff007819 */ /* 0x000fe40000011602 */
[----:B------:R-:W0:Y:S01]  /*16480*/  LDC R2, c[0x0][0x448] ;  /* 0x00011200ff027b82 */ /* 0x000e220000000800 */
[----:B---3--:R-:W-:Y:S01]  /*16490*/  IMAD.SHL.U32 R31, R31, 0x10, RZ ;  /* 0x000000101f1f7824 */ /* 0x008fe200078e00ff */
[----:B0-----:R-:W-:-:S13]  /*164a0*/  ISETP.NE.AND P6, PT, R2, 0x1, PT ;  /* 0x000000010200780c */ /* 0x001fda0003fc5270 */
[----:B------:R-:W0:Y:S08]  /*164b0*/  @P6 LDC R3, c[0x0][0x44c] ;  /* 0x00011300ff036b82 */ /* 0x000e300000000800 */
[----:B------:R-:W3:Y:S01]  /*164c0*/  @P6 LDC R2, c[0x0][0x450] ;  /* 0x00011400ff026b82 */ /* 0x000ee20000000800 */
[----:B------:R-:W-:-:S05]  /*164d0*/  LOP3.LUT R31, R0, 0x70, R31, 0xf8, !PT ;  /* 0x00000070001f7812 */ /* 0x000fca00078ef81f */
[----:B--2---:R-:W-:-:S04]  /*164e0*/  IMAD.IADD R31, R31, 0x1, R20 ;  /* 0x000000011f1f7824 */ /* 0x004fc800078e0214 */
[----:B0-----:R-:W-:-:S04]  /*164f0*/  @P6 IMAD.HI.U32 R3, R31, R3, RZ ;  /* 0x000000031f036227 */ /* 0x001fc800078e00ff */
[----:B----4-:R-:W-:Y:S02]  /*16500*/  IMAD R4, R4, UR4, RZ ;  /* 0x0000000404047c24 */ /* 0x010fe4000f8e02ff */
[----:B------:R-:W-:Y:S01]  /*16510*/  IMAD.MOV.U32 R0, RZ, RZ, R31 ;  /* 0x000000ffff007224 */ /* 0x000fe200078e001f */
[----:B---3--:R-:W-:Y:S01]  /*16520*/  @P6 SHF.R.U32.HI R0, RZ, R2, R3 ;  /* 0x00000002ff006219 */ /* 0x008fe20000011603 */
        /* <DEDUP_REMOVED lines=10> */
[C---:B------:R-:W-:Y:S01]  /*165d0*/  IMAD.WIDE.U32 R2, R21.reuse, UR4, R2 ;  /* 0x0000000415027c25 */ /* 0x040fe2000f8e0002 */
[----:B------:R-:W0:Y:S03]  /*165e0*/  LDC R5, c[0x0][0x448] ;  /* 0x00011200ff057b82 */ /* 0x000e260000000800 */
[----:B------:R-:W-:Y:S01]  /*165f0*/  IMAD R4, R21, UR5, R4 ;  /* 0x0000000515047c24 */ /* 0x000fe2000f8e0204 */
[----:B------:R-:W2:Y:S01]  /*16600*/  S2R R9, SR_TID.X ;  /* 0x0000000000097919 */ /* 0x000ea20000002100 */
[----:B------:R-:W-:Y:S01]  /*16610*/  ULDC.64 UR4, c[0x0][0x2d0] ;  /* 0x0000b40000047ab9 */ /* 0x000fe20000000a00 */
[----:B------:R3:W5:Y:S01]  /*16620*/  LDL R21, [R1+0x8] ;  /* 0x0000080001157983 */ /* 0x0007620000100800 */
[----:B------:R-:W-:Y:S01]  /*16630*/  IMAD.IADD R3, R3, 0x1, R4 ;  /* 0x0000000103037824 */ /* 0x000fe200078e0204 */
[----:B------:R-:W-:Y:S01]  /*16640*/  SHF.R.S32.HI R4, RZ, 0x1f, R0 ;  /* 0x0000001fff047819 */ /* 0x000fe20000011400 */
[----:B------:R-:W4:Y:S04]  /*16650*/  S2R R6, SR_TID.X ;  /* 0x0000000000067919 */ /* 0x000f280000002100 */
[----:B------:R-:W-:-:S02]  /*16660*/  IMAD R4, R4, UR4, RZ ;  /* 0x0000000404047c24 */ /* 0x000fc4000f8e02ff */
[----:B------:R-:W-:-:S04]  /*16670*/  IMAD.WIDE.U32 R2, R0, UR4, R2 ;  /* 0x0000000400027c25 */ /* 0x000fc8000f8e0002 */
[----:B------:R-:W-:Y:S01]  /*16680*/  IMAD R4, R0, UR5, R4 ;  /* 0x0000000500047c24 */ /* 0x000fe2000f8e0204 */
[----:B------:R-:W-:Y:S01]  /*16690*/  ULDC.64 UR4, c[0x0][0x2c8] ;  /* 0x0000b20000047ab9 */ /* 0x000fe20000000a00 */
[----:B------:R-:W-:-:S04]  /*166a0*/  IMAD.MOV R0, RZ, RZ, -R0 ;  /* 0x000000ffff007224 */ /* 0x000fc800078e0a00 */
[----:B0-----:R-:W-:Y:S02]  /*166b0*/  IMAD R0, R5, R0, R31 ;  /* 0x0000000005007224 */ /* 0x001fe400078e021f */
[----:B------:R-:W-:-:S03]  /*166c0*/  IMAD.IADD R3, R3, 0x1, R4 ;  /* 0x0000000103037824 */ /* 0x000fc600078e0204 */
[----:B------:R-:W-:Y:S01]  /*166d0*/  SHF.R.S32.HI R4, RZ, 0x1f, R0 ;  /* 0x0000001fff047819 */ /* 0x000fe20000011400 */
[----:B------:R-:W-:-:S04]  /*166e0*/  IMAD.WIDE.U32 R2, R0, UR4, R2 ;  /* 0x0000000400027c25 */ /* 0x000fc8000f8e0002 */
[----:B------:R-:W-:-:S04]  /*166f0*/  IMAD R4, R4, UR4, RZ ;  /* 0x0000000404047c24 */ /* 0x000fc8000f8e02ff */
[----:B------:R-:W-:Y:S01]  /*16700*/  IMAD R4, R0, UR5, R4 ;  /* 0x0000000500047c24 */ /* 0x000fe2000f8e0204 */
[----:B------:R-:W-:Y:S01]  /*16710*/  ULDC.64 UR4, c[0x0][0x280] ;  /* 0x0000a00000047ab9 */ /* 0x000fe20000000a00 */
[----:B--2---:R-:W-:Y:S01]  /*16720*/  IMAD.SHL.U32 R9, R9, 0x8, RZ ;  /* 0x0000000809097824 */ /* 0x004fe200078e00ff */
[C---:B------:R-:W-:Y:S01]  /*16730*/  LEA R0, P0, R2.reuse, UR4, 0x1 ;  /* 0x0000000402007c11 */ /* 0x040fe2000f8008ff */
[----:B------:R-:W-:Y:S01]  /*16740*/  IMAD.IADD R3, R3, 0x1, R4 ;  /* 0x0000000103037824 */ /* 0x000fe200078e0204 */
[----:B------:R-:W-:Y:S02]  /*16750*/  ULDC UR4, c[0x0][0x2b8] ;  /* 0x0000ae0000047ab9 */ /* 0x000fe40000000800 */
[----:B------:R-:W-:Y:S02]  /*16760*/  LOP3.LUT R9, R9, 0x38, RZ, 0xc0, !PT ;  /* 0x0000003809097812 */ /* 0x000fe400078ec0ff */
[----:B------:R-:W-:Y:S01]  /*16770*/  LEA.HI.X R2, R2, UR5, R3, 0x1, P0 ;  /* 0x0000000502027c11 */ /* 0x000fe200080f0c03 */
[----:B------:R-:W-:Y:S01]  /*16780*/  UMOV UR5, 0xffffffff ;  /* 0xffffffff00057882 */ /* 0x000fe20000000000 */
[----:B----4-:R-:W-:-:S02]  /*16790*/  LOP3.LUT R6, R6, 0x7f, RZ, 0xc0, !PT ;  /* 0x0000007f06067812 */ /* 0x010fc400078ec0ff */
[----:B------:R-:W-:Y:S02]  /*167a0*/  ISETP.GE.AND P0, PT, R9, UR4, PT ;  /* 0x0000000409007c0c */ /* 0x000fe4000bf06270 */
[----:B------:R-:W-:Y:S01]  /*167b0*/  SHF.R.U32.HI R10, RZ, 0x3, R6 ;  /* 0x00000003ff0a7819 */ /* 0x000fe20000011606 */
[----:B---3--:R-:W-:Y:S10]  /*167c0*/  BRA.DIV UR5, `(.L_x_3154) ;  /* 0x0000004605c07947 */ /* 0x008ff4000b800000 */
[----:B-----5:R-:W-:Y:S01]  /*167d0*/  IMAD R3, R21, R5, RZ ;  /* 0x0000000515037224 */ /* 0x020fe200078e02ff */
[----:B------:R-:W-:Y:S01]  /*167e0*/  SHFL.IDX PT, R6, R2, RZ, 0x181f ;  /* 0x00181fff02067589 */ /* 0x000fe200000e0000 */
[----:B------:R-:W-:Y:S01]  /*167f0*/  IMAD.IADD R4, R10, 0x1, R20 ;  /* 0x000000010a047824 */ /* 0x000fe200078e0214 */
[----:B------:R-:W-:Y:S02]  /*16800*/  LOP3.LUT R16, R16, 0xfffffeff, RZ, 0xc0, !PT ;  /* 0xfffffeff10107812 */ /* 0x000fe400078ec0ff */
[----:B------:R-:W0:Y:S02]  /*16810*/  SHFL.IDX PT, R5, R0, RZ, 0x181f ;  /* 0x00181fff00057589 */ /* 0x000e2400000e0000 */
[----:B------:R-:W-:-:S13]  /*16820*/  ISETP.GE.AND P2, PT, R4, R3, PT ;  /* 0x000000030400720c */ /* 0x000fda0003f46270 */
[----:B------:R-:W-:-:S04]  /*16830*/  @P2 LOP3.LUT R16, R16, 0x100, RZ, 0xfc, !PT ;  /* 0x0000010010102812 */ /* 0x000fc800078efcff */
[----:B------:R-:W-:Y:S02]  /*16840*/  LOP3.LUT R16, R16, 0xffffff7f, RZ, 0xc0, !PT ;  /* 0xffffff7f10107812 */ /* 0x000fe400078ec0ff */
[----:B0-----:R-:W-:-:S05]  /*16850*/  @!P2 LEA R5, P1, R9, R5, 0x1 ;  /* 0x000000050905a211 */ /* 0x001fca00078208ff */
[----:B------:R-:W-:-:S04]  /*16860*/  @!P2 IMAD.X R6, RZ, RZ, R6, P1 ;  /* 0x000000ffff06a224 */ /* 0x000fc800008e0606 */
[----:B------:R-:W-:Y:S02]  /*16870*/  @!P2 IMAD.MOV.U32 R7, RZ, RZ, R6 ;  /* 0x000000ffff07a224 */ /* 0x000fe400078e0006 */
[----:B------:R-:W-:Y:S02]  /*16880*/  @!P2 IMAD.MOV.U32 R6, RZ, RZ, R5 ;  /* 0x000000ffff06a224 */ /* 0x000fe400078e0005 */
[----:B------:R-:W-:-:S03]  /*16890*/  VIADD R5, R4, 0x10 ;  /* 0x0000001004057836 */ /* 0x000fc60000000000 */
[----:B------:R-:W-:Y:S01]  /*168a0*/  @!PT LDS RZ, [RZ] ;  /* 0x00000000fffff984 */ /* 0x000fe20000000800 */
[----:B------:R0:W-:Y:S02]  /*168b0*/  @!P2 LDGSTS.E.BYPASS.LTC128B.128 [R19+0x20400], desc[UR40][R6.64], !P0 ;  /* 0x204000000613afae */ /* 0x0001e4000c101d68 */
[----:B------:R-:W-:Y:S02]  /*168c0*/  ISETP.GE.AND P2, PT, R5, R3, PT ;  /* 0x000000030500720c */ /* 0x000fe40003f46270 */
        /* <DEDUP_REMOVED lines=9> */
[----:B------:R-:W-:Y:S02]  /*16960*/  ISETP.GE.AND P2, PT, R5, R3, PT ;  /* 0x000000030500720c */ /* 0x000fe40003f46270 */
        /* <DEDUP_REMOVED lines=9> */
.L_x_3238:
[----:B------:R-:W-:Y:S01]  /*16a00*/  VIADD R4, R4, 0x30 ;  /* 0x0000003004047836 */ /* 0x000fe20000000000 */
[----:B------:R-:W-:-:S04]  /*16a10*/  LOP3.LUT R16, R16, 0xfffeffff, RZ, 0xc0, !PT ;  /* 0xfffeffff10107812 */ /* 0x000fc800078ec0ff */
[----:B------:R-:W-:-:S13]  /*16a20*/  ISETP.GE.AND P2, PT, R4, R3, PT ;  /* 0x000000030400720c */ /* 0x000fda0003f46270 */
[----:B0-----:R-:W-:Y:S02]  /*16a30*/  @!P2 LEA R2, P1, R9, R0, 0x1 ;  /* 0x000000000902a211 */ /* 0x001fe400078208ff */
[----:B------:R-:W-:-:S03]  /*16a40*/  @P2 LOP3.LUT R16, R16, 0x10000, RZ, 0xfc, !PT ;  /* 0x0001000010102812 */ /* 0x000fc600078efcff */
[----:B---3--:R-:W-:-:S05]  /*16a50*/  @!P2 IMAD.X R3, RZ, RZ, R5, P1 ;  /* 0x000000ffff03a224 */ /* 0x008fca00008e0605 */
[----:B------:R-:W-:Y:S01]  /*16a60*/  @!PT LDS RZ, [RZ] ;  /* 0x00000000fffff984 */ /* 0x000fe20000000800 */
[----:B------:R-:W-:Y:S01]  /*16a70*/  @!PT LDS RZ, [RZ] ;  /* 0x00000000fffff984 */ /* 0x000fe20000000800 */
[----:B------:R-:W-:Y:S01]  /*16a80*/  @!PT LDS RZ, [RZ] ;  /* 0x00000000fffff984 */ /* 0x000fe20000000800 */
[----:B------:R0:W-:Y:S01]  /*16a90*/  @!P2 LDGSTS.E.BYPASS.LTC128B.128 [R19+0x21c00], desc[UR40][R2.64], !P0 ;  /* 0x21c000000213afae */ /* 0x0001e2000c101d68 */
[----:B------:R-:W-:Y:S01]  /*16aa0*/  PLOP3.LUT P0, PT, PT, PT, PT, 0x80, 0x0 ;  /* 0x000000000000781c */ /* 0x000fe20003f0f070 */
[----:B------:R-:W-:-:S12]  /*16ab0*/  NOP ;  /* 0x0000000000007918 */ /* 0x000fd80000000000 */
.L_x_3155:
        /* <DEDUP_REMOVED lines=28> */
.L_x_3157:
[----:B------:R-:W-:Y:S05]  /*16c80*/  BSYNC B6 ;  /* 0x0000000000067941 */ /* 0x000fea0003800000 */
.L_x_3156:
[----:B------:R-:W2:Y:S01]  /*16c90*/  LDL.LU R4, [R1+0x14] ;  /* 0x0000140001047983 */ /* 0x000ea20000300800 */
[----:B0-----:R-:W0:Y:S01]  /*16ca0*/  LDC R2, c[0x0][0x448] ;  /* 0x00011200ff027b82 */ /* 0x001e220000000800 */
[----:B------:R-:W-:Y:S02]  /*16cb0*/  ULDC.64 UR4, c[0x0][0x398] ;  /* 0x0000e60000047ab9 */ /* 0x000fe40000000a00 */
[----:B------:R-:W3:Y:S04]  /*16cc0*/  LDL.LU R21, [R1+0x1c] ;  /* 0x00001c0001157983 */ /* 0x000ee80000300800 */
[----:B------:R-:W4:Y:S01]  /*16cd0*/  LDL.LU R20, [R1+0x10] ;  /* 0x0000100001147983 */ /* 0x000f220000300800 */
[----:B0-----:R-:W-:-:S13]  /*16ce0*/  ISETP.NE.AND P6, PT, R2, 0x1, PT ;  /* 0x000000010200780c */ /* 0x001fda0003fc5270 */
[----:B------:R-:W0:Y:S08]  /*16cf0*/  @P6 LDC R3, c[0x0][0x44c] ;  /* 0x00011300ff036b82 */ /* 0x000e300000000800 */
[----:B------:R-:W5:Y:S01]  /*16d00*/  @P6 LDC R2, c[0x0][0x450] ;  /* 0x00011400ff026b82 */ /* 0x000f620000000800 */
[----:B------:R-:W-:Y:S02]  /*16d10*/  IMAD.MOV.U32 R0, RZ, RZ, R31 ;  /* 0x000000ffff007224 */ /* 0x000fe400078e001f */
[----:B0-----:R-:W-:-:S05]  /*16d20*/  @P6 IMAD.HI.U32 R3, R31, R3, RZ ;  /* 0x000000031f036227 */ /* 0x001fca00078e00ff */
[----:B-----5:R-:W-:Y:S01]  /*16d30*/  @P6 SHF.R.U32.HI R0, RZ, R2, R3 ;  /* 0x00000002ff006219 */ /* 0x020fe20000011603 */
[----:B------:R-:W-:-:S03]  /*16d40*/  IMAD.WIDE.U32 R2, R36, UR4, RZ ;  /* 0x0000000424027c25 */ /* 0x000fc6000f8e00ff */
[----:B------:R-:W-:Y:S01]  /*16d50*/  SHF.R.S32.HI R5, RZ, 0x1f, R0 ;  /* 0x0000001fff057819 */ /* 0x000fe20000011400 */
[----:B------:R-:W0:Y:S01]  /*16d60*/  S2R R8, SR_TID.X ;  /* 0x0000000000087919 */ /* 0x000e220000002100 */
[----:B------:R-:W-:Y:S01]  /*16d70*/  LOP3.LUT R16, R16, 0xffffefff, RZ, 0xc0, !PT ;  /* 0xffffefff10107812 */ /* 0x000fe200078ec0ff */
        /* <DEDUP_REMOVED lines=12> */
[----:B------:R-:W0:Y:S01]  /*16e40*/  S2R R21, SR_TID.X ;  /* 0x0000000000157919 */ /* 0x000e220000002100 */
[----:B----4-:R-:W-:Y:S01]  /*16e50*/  IMAD.WIDE.U32 R2, R20, UR4, R2 ;  /* 0x0000000414027c25 */ /* 0x010fe2000f8e0002 */
[----:B------:R-:W-:-:S03]  /*16e60*/  ULDC UR4, c[0x0][0x448] ;  /* 0x0001120000047ab9 */ /* 0x000fc60000000800 */
[----:B------:R-:W-:Y:S02]  /*16e70*/  IMAD R4, R20, UR5, R4 ;  /* 0x0000000514047c24 */ /* 0x000fe4000f8e0204 */
[----:B------:R-:W2:Y:S02]  /*16e80*/  S2R R20, SR_TID.X ;  /* 0x0000000000147919 */ /* 0x000ea40000002100 */
        /* <DEDUP_REMOVED lines=11> */
[----:B0-----:R-:W-:Y:S02]  /*16f40*/  IMAD.SHL.U32 R21, R21, 0x8, RZ ;  /* 0x0000000815157824 */ /* 0x001fe400078e00ff */
[----:B------:R-:W-:-:S02]  /*16f50*/  IMAD R0, R4, UR5, R0 ;  /* 0x0000000504007c24 */ /* 0x000fc4000f8e0200 */
[----:B------:R-:W-:Y:S01]  /*16f60*/  IMAD.WIDE.U32 R2, R4, UR4, R2 ;  /* 0x0000000404027c25 */ /* 0x000fe2000f8e0002 */
[----:B------:R-:W-:Y:S01]  /*16f70*/  LOP3.LUT R21, R21, 0x38, RZ, 0xc0, !PT ;  /* 0x0000003815157812 */ /* 0x000fe200078ec0ff */
[----:B------:R-:W-:Y:S02]  /*16f80*/  ULDC.64 UR4, c[0x0][0x390] ;  /* 0x0000e40000047ab9 */ /* 0x000fe40000000a00 */
[----:B--2---:R-:W-:Y:S01]  /*16f90*/  IMAD.SHL.U32 R20, R20, 0x8, RZ ;  /* 0x0000000814147824 */ /* 0x004fe200078e00ff */
[----:B------:R-:W-:Y:S01]  /*16fa0*/  LOP3.LUT R7, R21, 0x80, RZ, 0xfc, !PT ;  /* 0x0000008015077812 */ /* 0x000fe200078efcff */
[----:B------:R-:W-:Y:S01]  /*16fb0*/  IMAD.IADD R6, R3, 0x1, R0 ;  /* 0x0000000103067824 */ /* 0x000fe200078e0200 */
[----:B------:R-:W-:Y:S01]  /*16fc0*/  LEA R0, P0, R2, UR4, 0x1 ;  /* 0x0000000402007c11 */ /* 0x000fe2000f8008ff */
[----:B------:R-:W-:Y:S01]  /*16fd0*/  ULDC UR4, c[0x0][0x3b8] ;  /* 0x0000ee0000047ab9 */ /* 0x000fe20000000800 */
[----:B------:R-:W-:Y:S02]  /*16fe0*/  LOP3.LUT R20, R20, 0x38, RZ, 0xc0, !PT ;  /* 0x0000003814147812 */ /* 0x000fe400078ec0ff */
[----:B------:R-:W-:-:S02]  /*16ff0*/  ISETP.GE.AND P4, PT, R7, UR4, PT ;  /* 0x0000000407007c0c */ /* 0x000fc4000bf86270 */
[----:B------:R-:W-:-:S04]  /*17000*/  LOP3.LUT R7, R20, 0x100, RZ, 0xfc, !PT ;  /* 0x0000010014077812 */ /* 0x000fc800078efcff */
[----:B------:R-:W-:Y:S02]  /*17010*/  ISETP.GE.AND P2, PT, R7, UR4, PT ;  /* 0x0000000407007c0c */ /* 0x000fe4000bf46270 */
[----:B------:R-:W0:Y:S01]  /*17020*/  S2R R7, SR_TID.X ;  /* 0x0000000000077919 */ /* 0x000e220000002100 */
[----:B------:R-:W-:Y:S01]  /*17030*/  LOP3.LUT R9, R20, 0x40, RZ, 0xfc, !PT ;  /* 0x0000004014097812 */ /* 0x000fe200078efcff */
[----:B------:R-:W2:Y:S01]  /*17040*/  S2R R21, SR_TID.X ;  /* 0x0000000000157919 */ /* 0x000ea20000002100 */
[----:B------:R-:W3:Y:S01]  /*17050*/  S2R R20, SR_TID.X ;  /* 0x0000000000147919 */ /* 0x000ee20000002100 */
[----:B------:R-:W-:Y:S02]  /*17060*/  ISETP.GE.AND P1, PT, R8, UR4, PT ;  /* 0x0000000408007c0c */ /* 0x000fe4000bf26270 */
[----:B------:R-:W-:Y:S02]  /*17070*/  ISETP.GE.AND P5, PT, R9, UR4, PT ;  /* 0x0000000409007c0c */ /* 0x000fe4000bfa6270 */
[----:B------:R-:W-:-:S02]  /*17080*/  LEA.HI.X R6, R2, UR5, R6, 0x1, P0 ;  /* 0x0000000502067c11 */ /* 0x000fc400080f0c06 */
[----:B------:R-:W-:Y:S02]  /*17090*/  SEL R2, RZ, 0x1, P1 ;  /* 0x00000001ff027807 */ /* 0x000fe40000800000 */
[----:B------:R-:W-:Y:S02]  /*170a0*/  SEL R3, RZ, 0x4, P4 ;  /* 0x00000004ff037807 */ /* 0x000fe40002000000 */
[----:B------:R-:W-:Y:S01]  /*170b0*/  SEL R4, RZ, 0x2, P5 ;  /* 0x00000002ff047807 */ /* 0x000fe20002800000 */
[----:B0-----:R-:W-:Y:S02]  /*170c0*/  IMAD.SHL.U32 R7, R7, 0x8, RZ ;  /* 0x0000000807077824 */ /* 0x001fe400078e00ff */
[----:B--2---:R-:W-:-:S03]  /*170d0*/  IMAD.SHL.U32 R21, R21, 0x8, RZ ;  /* 0x0000000815157824 */ /* 0x004fc600078e00ff */
[----:B------:R-:W-:Y:S01]  /*170e0*/  LOP3.LUT R7, R7, 0x38, RZ, 0xc0, !PT ;  /* 0x0000003807077812 */ /* 0x000fe200078ec0ff */
[----:B---3--:R-:W-:-:S03]  /*170f0*/  IMAD.SHL.U32 R20, R20, 0x8, RZ ;  /* 0x0000000814147824 */ /* 0x008fc600078e00ff */
[----:B------:R-:W-:Y:S02]  /*17100*/  LOP3.LUT R7, R7, 0xc0, RZ, 0xfc, !PT ;  /* 0x000000c007077812 */ /* 0x000fe400078efcff */
[----:B------:R-:W-:Y:S02]  /*17110*/  LOP3.LUT R21, R21, 0x38, RZ, 0xc0, !PT ;  /* 0x0000003815157812 */ /* 0x000fe400078ec0ff */
[----:B------:R-:W-:Y:S02]  /*17120*/  LOP3.LUT R20, R20, 0x38, RZ, 0xc0, !PT ;  /* 0x0000003814147812 */ /* 0x000fe400078ec0ff */
        /* <DEDUP_REMOVED lines=22> */
[----:B------:R-:W2:Y:S08]  /*17290*/  SHFL.IDX PT, R2, R6, RZ, 0x181f ;  /* 0x00181fff06027589 */ /* 0x000eb000000e0000 */
[----:B------:R-:W-:-:S04]  /*172a0*/  @P6 LOP3.LUT R16, R16, 0x400000, RZ, 0xfc, !PT ;  /* 0x0040000010106812 */ /* 0x000fc800078efcff */
[C---:B------:R-:W-:Y:S02]  /*172b0*/  LOP3.LUT P6, RZ, R16.reuse, 0x80, RZ, 0xc0, !PT ;  /* 0x0000008010ff7812 */ /* 0x040fe400078cc0ff */
[----:B------:R-:W-:-:S11]  /*172c0*/  LOP3.LUT R16, R16, 0xff7fffff, RZ, 0xc0, !PT ;  /* 0xff7fffff10107812 */ /* 0x000fd600078ec0ff */
[----:B------:R-:W-:-:S04]  /*172d0*/  @P6 LOP3.LUT R16, R16, 0x800000, RZ, 0xfc, !PT ;  /* 0x0080000010106812 */ /* 0x000fc800078efcff */
[----:B------:R-:W-:-:S13]  /*172e0*/  LOP3.LUT P6, RZ, R16, 0x100, RZ, 0xc0, !PT ;  /* 0x0000010010ff7812 */ /* 0x000fda00078cc0ff */
[----:B0-----:R-:W-:Y:S02]  /*172f0*/  @!P6 LEA R3, P0, R8, R3, 0x1 ;  /* 0x000000030803e211 */ /* 0x001fe400078008ff */
[----:B------:R-:W-:-:S03]  /*17300*/  @!P6 LOP3.LUT R7, R4, 0x40, RZ, 0xc0, !PT ;  /* 0x000000400407e812 */ /* 0x000fc600078ec0ff */
[----:B--2---:R-:W-:Y:S01]  /*17310*/  @!P6 IMAD.X R2, RZ, RZ, R2, P0 ;  /* 0x000000ffff02e224 */ /* 0x004fe200000e0602 */
        /* <DEDUP_REMOVED lines=21> */
[----:B0-----:R-:W-:-:S05]  /*17470*/  @!P6 LEA R2, P0, R8, R2, 0x1 ;  /* 0x000000020802e211 */ /* 0x001fca00078008ff */
[----:B------:R-:W-:Y:S01]  /*17480*/  @!P6 IMAD.X R3, RZ, RZ, R7, P0 ;  /* 0x000000ffff03e224 */ /* 0x000fe200000e0607 */
        /* <DEDUP_REMOVED lines=19> */
[----:B------:R-:W2:Y:S06]  /*175c0*/  SHFL.IDX PT, R0, R0, 0x3, 0x181f ;  /* 0x00781f0000007f89 */ /* 0x000eac00000e0000 */
        /* <DEDUP_REMOVED lines=16> */
[----:B--2---:R0:W-:Y:S02]  /*176d0*/  @!P6 LDGSTS.E.BYPASS.LTC128B.128 [R19+0x35400], desc[UR40][R2.64+0x380], P0 ;  /* 0x354003800213efae */ /* 0x0041e40008101d68 */
.L_x_3248:
        /* <DEDUP_REMOVED lines=23> */
.L_x_3160:
[----:B------:R-:W-:Y:S05]  /*17850*/  BSYNC B0 ;  /* 0x0000000000007941 */ /* 0x000fea0003800000 */
.L_x_3159:
[----:B------:R-:W-:Y:S01]  /*17860*/  NOP ;  /* 0x0000000000007918 */ /* 0x000fe20000000000 */
[----:B------:R-:W-:-:S13]  /*17870*/  PLOP3.LUT P0, PT, PT, PT, PT, 0x80, 0x0 ;  /* 0x000000000000781c */ /* 0x000fda0003f0f070 */
.L_x_3161:
[----:B------:R-:W-:Y:S02]  /*17880*/  PLOP3.LUT P1, PT, P1, P0, PT, 0xa2, 0x0 ;  /* 0x000000000000781c */ /* 0x000fe40000f21472 */
[----:B------:R-:W-:-:S08]  /*17890*/  @P0 R2UR P1, UR4, R17 ;  /* 0x00000000110402ca */ /* 0x000fd00000020000 */
[----:B------:R-:W-:-:S05]  /*178a0*/  @P0 PLOP3.LUT P0, PT, P1, PT, PT, 0x80, 0x0 ;  /* 0x000000000000081c */ /* 0x000fca0000f0f070 */
[----:B------:R-:W-:Y:S01]  /*178b0*/  @!P1 SYNCS.ARRIVE.TRANS64.RED.A0T1 RZ, [UR4+0x38810], RZ ;  /* 0x038810ffffff99a7 */ /* 0x000fe20008200404 */
[----:B------:R-:W-:Y:S07]  /*178c0*/  @!P1 ARRIVES.LDGSTSBAR.64.TRANSCNT [UR4+0x38810] ;  /* 0x03881000ff0099b0 */ /* 0x000fee0008000a84 */
[----:B------:R-:W-:Y:S05]  /*178d0*/  @P0 BRA.U.ANY `(.L_x_3161) ;  /* 0xfffffffd00e80947 */ /* 0x000fea000393ffff */
[----:B0-2---:R-:W2:Y:S02]  /*178e0*/  LDL.LU R2, [R1+0x28] ;  /* 0x0000280001027983 */ /* 0x005ea40000300800 */
        /* <DEDUP_REMOVED lines=11> */
.L_x_3249:
[----:B------:R-:W-:Y:S05]  /*179a0*/  BSYNC B0 ;  /* 0x0000000000007941 */ /* 0x000fea0003800000 */
.L_x_3162:
[----:B------:R-:W2:Y:S02]  /*179b0*/  LDL R2, [R1+0x30] ;  /* 0x0000300001027983 */ /* 0x000ea40000100800 */
[----:B--2---:R-:W-:-:S13]  /*179c0*/  ISETP.NE.AND P0, PT, R2, 0x3, PT ;  /* 0x000000030200780c */ /* 0x004fda0003f05270 */
[----:B------:R-:W-:Y:S05]  /*179d0*/  @!P0 BRA `(.L_x_3164) ;  /* 0x0000000000048947 */ /* 0x000fea0003800000 */
[----:B------:R-:W-:Y:S01]  /*179e0*/  BPT.TRAP 0x1 ;  /* 0x000000040000795c */ /* 0x000fe20000300000 */
.L_x_3164:
[----:B0-----:R-:W-:Y:S01]  /*179f0*/  SHF.L.U32 R0, R23, 0x1f, RZ ;  /* 0x0000001f17007819 */ /* 0x001fe200000006ff */
[----:B------:R-:W-:Y:S03]  /*17a00*/  BSSY B0, `(.L_x_3165) ;  /* 0x0000003000007945 */ /* 0x000fe60003800000 */
[----:B------:R-:W0:Y:S02]  /*17a10*/  SYNCS.PHASECHK.TRANS64.TRYWAIT P0, [R22+URZ+0x38860], R0 ;  /* 0x03886000160075a7 */ /* 0x000e24000800017f */
[----:B0-----:R-:W-:Y:S05]  /*17a20*/  @!P0 BRA `(.L_x_3166) ;  /* 0x0000004400408947 */ /* 0x001fea0003800000 */
.L_x_3250:
[----:B------:R-:W-:Y:S05]  /*17a30*/  BSYNC B0 ;  /* 0x0000000000007941 */ /* 0x000fea0003800000 */
.L_x_3165:
[----:B------:R-:W0:Y:S01]  /*17a40*/  LDL.LU R3, [R1+0x20] ;  /* 0x0000200001037983 */ /* 0x000e220000300800 */
[----:B------:R-:W-:-:S03]  /*17a50*/  ULDC.64 UR4, c[0x0][0x328] ;  /* 0x0000ca0000047ab9 */ /* 0x000fc60000000a00 */
[----:B------:R-:W2:Y:S04]  /*17a60*/  LDL.LU R2, [R1+0xc] ;  /* 0x00000c0001027983 */ /* 0x000ea80000300800 */
        /* <DEDUP_REMOVED lines=107> */
.L_x_3260:
        /* <DEDUP_REMOVED lines=34> */
.L_x_3168:
        /* <DEDUP_REMOVED lines=11> */
.L_x_3169:
        /* <DEDUP_REMOVED lines=11> */
.L_x_3184:
[----:B--2---:R-:W2:Y:S01]  /*184a0*/  LDL R11, [R1+0x30] ;  /* 0x00003000010b7983 */ /* 0x004ea20000100800 */
[----:B---3--:R-:W3:Y:S01]  /*184b0*/  LDC R3, c[0x0][0x430] ;  /* 0x00010c00ff037b82 */ /* 0x008ee20000000800 */
[----:B----4-:R-:W4:Y:S01]  /*184c0*/  S2R R2, SR_TID.X ;  /* 0x0000000000027919 */ /* 0x010f220000002100 */
[----:B------:R-:W0:Y:S01]  /*184d0*/  S2R R4, SR_TID.X ;  /* 0x0000000000047919 */ /* 0x000e220000002100 */
[----:B---3--:R-:W-:Y:S02]  /*184e0*/  ISETP.NE.AND P0, PT, R3, 0x1, PT ;  /* 0x000000010300780c */ /* 0x008fe40003f05270 */
[----:B----4-:R-:W-:-:S11]  /*184f0*/  LOP3.LUT R2, R2, 0x7f, RZ, 0xc0, !PT ;  /* 0x0000007f02027812 */ /* 0x010fd600078ec0ff */
[----:B------:R-:W3:Y:S01]  /*18500*/  @P0 LDC R3, c[0x0][0x434] ;  /* 0x00010d00ff030b82 */ /* 0x000ee20000000800 */
[----:B0-----:R-:W-:Y:S01]  /*18510*/  IMAD.SHL.U32 R4, R4, 0x10, RZ ;  /* 0x0000001004047824 */ /* 0x001fe200078e00ff */
[----:B------:R-:W-:-:S04]  /*18520*/  SHF.R.U32.HI R2, RZ, 0x3, R2 ;  /* 0x00000003ff027819 */ /* 0x000fc80000011602 */
[----:B------:R-:W-:Y:S02]  /*18530*/  LOP3.LUT R4, R2, 0x70, R4, 0xf8, !PT ;  /* 0x0000007002047812 */ /* 0x000fe400078ef804 */
[----:B------:R-:W0:Y:S02]  /*18540*/  @P0 LDC R2, c[0x0][0x438] ;  /* 0x00010e00ff020b82 */ /* 0x000e240000000800 */
[----:B------:R-:W-:Y:S01]  /*18550*/  ISETP.GT.U32.AND P1, PT, R4, 0x3f, PT ;  /* 0x0000003f0400780c */ /* 0x000fe20003f24070 */
[----:B------:R-:W-:-:S04]  /*18560*/  IMAD R6, R7, 0x40, R32 ;  /* 0x0000004007067824 */ /* 0x000fc800078e0220 */
[----:B------:R-:W-:-:S08]  /*18570*/  IMAD.IADD R6, R4, 0x1, R6 ;  /* 0x0000000104067824 */ /* 0x000fd000078e0206 */
[----:B------:R-:W4:Y:S01]  /*18580*/  @!P1 LDC.64 R4, c[0x0][0x428] ;  /* 0x00010a00ff049b82 */ /* 0x000f220000000a00 */
[----:B---3--:R-:W-:-:S07]  /*18590*/  @P0 IMAD.HI.U32 R3, R6, R3, RZ ;  /* 0x0000000306030227 */ /* 0x008fce00078e00ff */
[----:B------:R-:W3:Y:S01]  /*185a0*/  @!P1 LDC.64 R8, c[0x0][0x418] ;  /* 0x00010600ff089b82 */ /* 0x000ee20000000a00 */
[----:B------:R-:W-:Y:S01]  /*185b0*/  IMAD.MOV.U32 R10, RZ, RZ, R6 ;  /* 0x000000ffff0a7224 */ /* 0x000fe200078e0006 */
[----:B0-----:R-:W-:-:S04]  /*185c0*/  @P0 SHF.R.U32.HI R10, RZ, R2, R3 ;  /* 0x00000002ff0a0219 */ /* 0x001fc80000011603 */
[--C-:B------:R-:W-:Y:S01]  /*185d0*/  @!P1 SHF.R.S32.HI R3, RZ, 0x1f, R10.reuse ;  /* 0x0000001fff039819 */ /* 0x100fe2000001140a */
[----:B------:R-:W-:-:S04]  /*185e0*/  @!P1 IMAD.MOV.U32 R2, RZ, RZ, R10 ;  /* 0x000000ffff029224 */ /* 0x000fc800078e000a */
[----:B----4-:R-:W-:-:S04]  /*185f0*/  @!P1 IMAD.WIDE.U32 R2, R29, R4, R2 ;  /* 0x000000041d029225 */ /* 0x010fc800078e0002 */
[----:B------:R-:W-:-:S04]  /*18600*/  @!P1 IMAD R4, R34, R4, RZ ;  /* 0x0000000422049224 */ /* 0x000fc800078e02ff */
[----:B------:R-:W-:Y:S01]  /*18610*/  @!P1 IMAD R5, R29, R5, R4 ;  /* 0x000000051d059224 */ /* 0x000fe200078e0204 */
[----:B---3--:R-:W-:-:S03]  /*18620*/  @!P1 LEA R8, P0, R2, R8, 0x2 ;  /* 0x0000000802089211 */ /* 0x008fc600078010ff */
[----:B------:R-:W-:Y:S02]  /*18630*/  @!P1 IMAD.IADD R3, R5, 0x1, R3 ;  /* 0x0000000105039824 */ /* 0x000fe400078e0203 */
[----:B------:R-:W-:-:S03]  /*18640*/  IMAD.MOV.U32 R4, RZ, RZ, RZ ;  /* 0x000000ffff047224 */ /* 0x000fc600078e00ff */
[----:B------:R-:W-:Y:S01]  /*18650*/  @!P1 LEA.HI.X R9, R2, R9, R3, 0x2, P0 ;  /* 0x0000000902099211 */ /* 0x000fe200000f1403 */
[----:B------:R-:W-:-:S04]  /*18660*/  VIADD R18, R18, 0x1 ;  /* 0x0000000112127836 */ /* 0x000fc80000000000 */
[----:B------:R0:W5:Y:S01]  /*18670*/  @!P1 LDG.E R4, desc[UR40][R8.64] ;  /* 0x0000002808049981 */ /* 0x000162000c1e1900 */
[----:B------:R-:W-:Y:S01]  /*18680*/  ISETP.NE.AND P0, PT, R18, 0x2, PT ;  /* 0x000000021200780c */ /* 0x000fe20003f05270 */
[----:B------:R-:W-:-:S03]  /*18690*/  IMAD.MOV R5, RZ, RZ, -R10 ;  /* 0x000000ffff057224 */ /* 0x000fc600078e0a0a */
[----:B------:R-:W-:Y:S01]  /*186a0*/  SEL R2, RZ, 0x1, P0 ;  /* 0x00000001ff027807 */ /* 0x000fe20000000000 */
[----:B------:R-:W-:Y:S05]  /*186b0*/  YIELD ;  /* 0x0000000000007946 */ /* 0x000fea0003800000 */
[----:B------:R-:W-:Y:S01]  /*186c0*/  LOP3.LUT R23, R23, R2, RZ, 0x3c, !PT ;  /* 0x0000000217177212 */ /* 0x000fe200078e3cff */
[----:B------:R-:W-:Y:S01]  /*186d0*/  ULDC UR4, c[0x0][0x430] ;  /* 0x00010c0000047ab9 */ /* 0x000fe20000000800 */
[----:B------:R-:W-:Y:S02]  /*186e0*/  IMAD.MOV.U32 R2, RZ, RZ, R7 ;  /* 0x000000ffff027224 */ /* 0x000fe400078e0007 */
[----:B------:R-:W-:Y:S01]  /*186f0*/  IMAD R5, R5, UR4, R6 ;  /* 0x0000000405057c24 */ /* 0x000fe2000f8e0206 */
[----:B------:R-:W-:Y:S01]  /*18700*/  SEL R18, R18, RZ, P0 ;  /* 0x000000ff12127207 */ /* 0x000fe20000000000 */
[----:B------:R-:W-:Y:S01]  /*18710*/  VIADD R7, R7, 0xffffffff ;  /* 0xffffffff07077836 */ /* 0x000fe20000000000 */
[----:B------:R-:W-:-:S02]  /*18720*/  ISETP.GT.AND P3, PT, R2, R33, PT ;  /* 0x000000210200720c */ /* 0x000fc40003f64270 */
[----:B--2---:R-:W-:-:S13]  /*18730*/  ISETP.NE.AND P1, PT, R11, 0x3, PT ;  /* 0x000000030b00780c */ /* 0x004fda0003f25270 */
[----:B0-----:R-:W-:Y:S05]  /*18740*/  @!P1 BRA `(.L_x_3172) ;  /* 0x0000000000049947 */ /* 0x001fea0003800000 */
[----:B------:R-:W-:Y:S01]  /*18750*/  BPT.TRAP 0x1 ;  /* 0x000000040000795c */ /* 0x000fe20000300000 */
.L_x_3172:
[----:B------:R-:W-:Y:S01]  /*18760*/  IMAD R6, R18, 0x8, R17 ;  /* 0x0000000812067824 */ /* 0x000fe200078e0211 */
[----:B------:R-:W-:Y:S01]  /*18770*/  SHF.L.U32 R20, R23, 0x1f, RZ ;  /* 0x0000001f17147819 */ /* 0x000fe200000006ff */
[----:B------:R-:W-:Y:S01]  /*18780*/  BSSY B1, `(.L_x_3173) ;  /* 0x0000004000017945 */ /* 0x000fe20003800000 */
[----:B------:R-:W-:Y:S02]  /*18790*/  SHF.R.S32.HI R9, RZ, 0x1f, R5 ;  /* 0x0000001fff097819 */ /* 0x000fe40000011405 */
[----:B------:R-:W0:Y:S02]  /*187a0*/  SYNCS.PHASECHK.TRANS64.TRYWAIT P0, [R6+URZ+0x38840], R20 ;  /* 0x03884014060075a7 */ /* 0x000e24000800017f */
[----:B0-----:R-:W-:Y:S05]  /*187b0*/  @!P0 BRA `(.L_x_3174) ;  /* 0x0000004000188947 */ /* 0x001fea0003800000 */
.L_x_3261:
[----:B------:R-:W-:Y:S05]  /*187c0*/  BSYNC B1 ;  /* 0x0000000000017941 */ /* 0x000fea0003800000 */
.L_x_3173:
        /* <DEDUP_REMOVED lines=24> */
[----:B-1----:R-:W-:-:S03]  /*18950*/  IMAD R22, R8, 0x2, R17 ;  /* 0x0000000208167824 */ /* 0x002fc600078e0211 */
[----:B------:R-:W1:Y:S01]  /*18960*/  SHFL.IDX PT, R3, R25, RZ, 0x181f ;  /* 0x00181fff19037589 */ /* 0x000e6200000e0000 */
[----:B--2---:R-:W-:-:S05]  /*18970*/  IADD3 R2, P0, R2, R0, RZ ;  /* 0x0000000002027210 */ /* 0x004fca0007f1e0ff */
[----:B-1----:R-:W-:-:S05]  /*18980*/  IMAD.X R3, RZ, RZ, R3, P0 ;  /* 0x000000ffff037224 */ /* 0x002fca00000e0603 */
        /* <DEDUP_REMOVED lines=14> */
.L_x_3271:
        /* <DEDUP_REMOVED lines=8> */
.L_x_3176:
        /* <DEDUP_REMOVED lines=11> */
.L_x_3177:
[----:B------:R2:W-:Y:S01]  /*18ba0*/  SYNCS.ARRIVE.TRANS64.A1T0 RZ, [R6+URZ+0x38830], RZ ;  /* 0x038830ff06ff79a7 */ /* 0x0005e2000810003f */
[----:B------:R-:W-:Y:S05]  /*18bb0*/  @!P2 BRA `(.L_x_3178) ;  /* 0x000000000004a947 */ /* 0x000fea0003800000 */
[----:B------:R-:W-:Y:S01]  /*18bc0*/  BPT.TRAP 0x1 ;  /* 0x000000040000795c */ /* 0x000fe20000300000 */
.L_x_3178:
[----:B------:R-:W3:Y:S01]  /*18bd0*/  SYNCS.PHASECHK.TRANS64.TRYWAIT P0, [R6+URZ+0x38860], R20 ;  /* 0x03886014060075a7 */ /* 0x000ee2000800017f */
[----:B------:R-:W-:Y:S04]  /*18be0*/  BSSY B1, `(.L_x_3179) ;  /* 0x0000002000017945 */ /* 0x000fe80003800000 */
[----:B---3--:R-:W-:Y:S05]  /*18bf0*/  @!P0 BRA `(.L_x_3180) ;  /* 0x0000004000388947 */ /* 0x008fea0003800000 */
.L_x_3272:
[----:B------:R-:W-:Y:S05]  /*18c00*/  BSYNC B1 ;  /* 0x0000000000017941 */ /* 0x000fea0003800000 */
.L_x_3179:
        /* <DEDUP_REMOVED lines=81> */
.L_x_3282:
        /* <DEDUP_REMOVED lines=25> */
.L_x_3182:
        /* <DEDUP_REMOVED lines=11> */
.L_x_3183:
[----:B------:R4:W-:Y:S01]  /*19360*/  SYNCS.ARRIVE.TRANS64.A1T0 RZ, [R6+URZ+0x38850], RZ ;  /* 0x038850ff06ff79a7 */ /* 0x0009e2000810003f */
[----:B------:R-:W-:Y:S05]  /*19370*/  @P3 BRA `(.L_x_3184) ;  /* 0xfffffff000483947 */ /* 0x000fea000383ffff */
.L_x_3171:
[----:B------:R-:W-:Y:S05]  /*19380*/  BSYNC B0 ;  /* 0x0000000000007941 */ /* 0x000fea0003800000 */
.L_x_3170:
[----:B------:R-:W5:Y:S01]  /*19390*/  S2R R2, SR_TID.X ;  /* 0x0000000000027919 */ /* 0x000f620000002100 */
[----:B------:R-:W-:Y:S01]  /*193a0*/  VIADD R18, R18, 0x1 ;  /* 0x0000000112127836 */ /* 0x000fe20000000000 */
[----:B------:R-:W-:Y:S04]  /*193b0*/  BSSY B0, `(.L_x_3185) ;  /* 0x0000013000007945 */ /* 0x000fe80003800000 */
[----:B------:R-:W-:-:S04]  /*193c0*/  ISETP.NE.AND P0, PT, R18, 0x2, PT ;  /* 0x000000021200780c */ /* 0x000fc80003f05270 */
[----:B------:R-:W-:-:S04]  /*193d0*/  SEL R0, RZ, 0x1, P0 ;  /* 0x00000001ff007807 */ /* 0x000fc80000000000 */
[----:B------:R-:W-:Y:S02]  /*193e0*/  LOP3.LUT R23, R23, R0, RZ, 0x3c, !PT ;  /* 0x0000000017177212 */ /* 0x000fe400078e3cff */
[----:B-----5:R-:W-:-:S04]  /*193f0*/  LOP3.LUT R2, R2, 0x7f, RZ, 0xc0, !PT ;  /* 0x0000007f02027812 */ /* 0x020fc800078ec0ff */
[----:B------:R-:W-:-:S13]  /*19400*/  ISETP.NE.AND P1, PT, R2, RZ, PT ;  /* 0x000000ff0200720c */ /* 0x000fda0003f25270 */
[----:B------:R-:W-:Y:S05]  /*19410*/  @P1 BRA `(.L_x_3186) ;  /* 0x0000000000301947 */ /* 0x000fea0003800000 */
[----:B0-----:R-:W0:Y:S01]  /*19420*/  S2R R5, SR_LANEID ;  /* 0x0000000000057919 */ /* 0x001e220000000000 */
[----:B------:R-:W-:Y:S01]  /*19430*/  VOTEU.ANY UR4, UPT, PT ;  /* 0x0000000000047886 */ /* 0x000fe200038e0100 */
[----:B------:R-:W5:Y:S01]  /*19440*/  LDC.64 R2, c[0x0][0xd60] ;  /* 0x00035800ff027b82 */ /* 0x000f620000000a00 */
[----:B------:R-:W0:Y:S02]  /*19450*/  FLO.U32 R0, UR4 ;  /* 0x0000000400007d00 */ /* 0x000e2400080e0000 */
[----:B0-----:R-:W-:-:S06]  /*19460*/  ISETP.EQ.U32.AND P1, PT, R0, R5, PT ;  /* 0x000000050000720c */ /* 0x001fcc0003f22070 */
[----:B------:R-:W5:Y:S07]  /*19470*/  POPC R5, UR4 ;  /* 0x0000000400057d09 */ /* 0x000f6e0008000000 */
[----:B-----5:R-:W5:Y:S01]  /*19480*/  @P1 ATOMG.E.ADD.STRONG.GPU PT, R3, desc[UR40][R2.64], R5 ;  /* 0x00000005020319a8 */ /* 0x020f6200081ee1e8 */
[----:B------:R-:W0:Y:S02]  /*19490*/  S2R R4, SR_LTMASK ;  /* 0x0000000000047919 */ /* 0x000e240000003900 */
[----:B0-----:R-:W-:-:S04]  /*194a0*/  LOP3.LUT R4, R4, UR4, RZ, 0xc0, !PT ;  /* 0x0000000404047c12 */ /* 0x001fc8000f8ec0ff */
[----:B------:R-:W0:Y:S01]  /*194b0*/  POPC R7, R4 ;  /* 0x0000000400077309 */ /* 0x000e220000000000 */
[----:B-----5:R-:W0:Y:S02]  /*194c0*/  SHFL.IDX PT, R0, R3, R0, 0x1f ;  /* 0x00001f0003007589 */ /* 0x020e2400000e0000 */
[----:B0-----:R-:W-:-:S07]  /*194d0*/  IADD3 R24, R0, UR36, R7 ;  /* 0x0000002400187c10 */ /* 0x001fce000fffe007 */
.L_x_3186:
[----:B------:R-:W-:Y:S05]  /*194e0*/  BSYNC B0 ;  /* 0x0000000000007941 */ /* 0x000fea0003800000 */
.L_x_3185:
[----:B------:R-:W-:-:S07]  /*194f0*/  SEL R18, R18, RZ, P0 ;  /* 0x000000ff12127207 */ /* 0x000fce0000000000 */
.L_x_3139:
[----:B------:R-:W-:Y:S05]  /*19500*/  BSYNC B7 ;  /* 0x0000000000077941 */ /* 0x000fea0003800000 */
.L_x_3137:
[----:B------:R-:W-:-:S13]  /*19510*/  LOP3.LUT P0, RZ, R16, 0x200000, RZ, 0xc0, !PT ;  /* 0x0020000010ff7812 */ /* 0x000fda000780c0ff */
[----:B------:R-:W-:Y:S05]  /*19520*/  @!P0 BRA `(.L_x_3187) ;  /* 0x0000000000248947 */ /* 0x000fea0003800000 */
[----:B------:R-:W-:Y:S05]  /*19530*/  WARPSYNC.ALL ;  /* 0x0000000000007948 */ /* 0x000fea0003800000 */
[----:B------:R-:W5:Y:S08]  /*19540*/  S2UR UR5, SR_CgaCtaId ;  /* 0x00000000000579c3 */ /* 0x000f700000008800 */
[----:B------:R-:W-:Y:S06]  /*19550*/  BAR.SYNC.DEFER_BLOCKING 0x5, 0x180 ;  /* 0x0146000000007b1d */ /* 0x000fec0000010000 */
[----:B------:R-:W-:-:S02]  /*19560*/  UMOV UR4, 0x400 ;  /* 0x0000040000047882 */ /* 0x000fc40000000000 */
[----:B-----5:R-:W-:-:S06]  /*19570*/  ULEA UR4, UR5, UR4, 0x18 ;  /* 0x0000000405047291 */ /* 0x020fcc000f8ec03f */
[----:B------:R-:W-:-:S05]  /*19580*/  IMAD.U32 R17, RZ, RZ, UR4 ;  /* 0x00000004ff117e24 */ /* 0x000fca000f8e00ff */
[----:B------:R0:W0:Y:S01]  /*19590*/  LDS.128 R24, [R17+0x388d0] ;  /* 0x0388d00011187984 */ /* 0x0000220000000c00 */
[----:B------:R-:W-:Y:S06]  /*195a0*/  BAR.ARV 0x4, 0x180 ;  /* 0x0106000000007b1d */ /* 0x000fec0000002000 */
[----:B------:R-:W-:Y:S05]  /*195b0*/  BRA `(.L_x_3188) ;  /* 0x0000000800cc7947 */ /* 0x000fea0003800000 */
.L_x_3187:
[----:B------:R-:W5:Y:S01]  /*195c0*/  S2R R8, SR_TID.X ;  /* 0x0000000000087919 */ /* 0x000f620000002100 */
[----:B------:R-:W-:Y:S01]  /*195d0*/  UMOV UR4, 0xffffffff ;  /* 0xffffffff00047882 */ /* 0x000fe20000000000 */
[----:B-----5:R-:W-:-:S04]  /*195e0*/  LOP3.LUT R8, R8, 0x1f, RZ, 0xc0, !PT ;  /* 0x0000001f08087812 */ /* 0x020fc800078ec0ff */
[----:B------:R-:W-:Y:S01]  /*195f0*/  ISETP.NE.AND P0, PT, R8, 0x1f, PT ;  /* 0x0000001f0800780c */ /* 0x000fe20003f05270 */
[----:B------:R-:W-:-:S12]  /*19600*/  BRA.DIV UR4, `(.L_x_3189) ;  /* 0x0000003e04a47947 */ /* 0x000fd8000b800000 */
[----:B0-----:R-:W-:Y:S01]  /*19610*/  IMAD.IADD R5, R27, 0x1, R8 ;  /* 0x000000011b057824 */ /* 0x001fe200078e0208 */
[----:B------:R-:W-:-:S04]  /*19620*/  ULDC UR4, c[0x0][0xd3c] ;  /* 0x00034f0000047ab9 */ /* 0x000fc80000000800 */
[----:B------:R-:W-:-:S13]  /*19630*/  ISETP.GE.OR P1, PT, R5, UR4, !P0 ;  /* 0x0000000405007c0c */ /* 0x000fda000c726670 */
[----:B------:R-:W0:Y:S02]  /*19640*/  @!P1 LDC.64 R2, c[0x0][0xd80] ;  /* 0x00036000ff029b82 */ /* 0x000e240000000a00 */
[----:B0-----:R-:W-:-:S06]  /*19650*/  @!P1 IMAD.WIDE R2, R5, 0x4, R2 ;  /* 0x0000000405029825 */ /* 0x001fcc00078e0202 */
[----:B------:R-:W5:Y:S01]  /*19660*/  @!P1 LDG.E R2, desc[UR40][R2.64] ;  /* 0x0000002802029981 */ /* 0x000f62000c1e1900 */
[----:B------:R-:W-:Y:S01]  /*19670*/  IMAD.MOV.U32 R25, RZ, RZ, RZ ;  /* 0x000000ffff197224 */ /* 0x000fe200078e00ff */
[C---:B------:R-:W-:Y:S02]  /*19680*/  ISETP.GE.U32.AND P2, PT, R8.reuse, 0x2, PT ;  /* 0x000000020800780c */ /* 0x040fe40003f46070 */
[C---:B------:R-:W-:Y:S01]  /*19690*/  ISETP.GE.U32.AND P3, PT, R8.reuse, 0x4, PT ;  /* 0x000000040800780c */ /* 0x040fe20003f66070 */
[----:B------:R-:W-:Y:S01]  /*196a0*/  SHFL.IDX PT, R0, R24, RZ, 0x1f ;  /* 0x00001fff18007589 */ /* 0x000fe200000e0000 */
[C---:B------:R-:W-:Y:S02]  /*196b0*/  ISETP.GE.U32.AND P4, PT, R8.reuse, 0x8, PT ;  /* 0x000000080800780c */ /* 0x040fe40003f86070 */
[C---:B------:R-:W-:Y:S01]  /*196c0*/  ISETP.GE.U32.AND P5, PT, R8.reuse, 0x10, PT ;  /* 0x000000100800780c */ /* 0x040fe20003fa6070 */
[----:B-----5:R-:W-:Y:S01]  /*196d0*/  @!P1 IMAD.MOV.U32 R25, RZ, RZ, R2 ;  /* 0x000000ffff199224 */ /* 0x020fe200078e0002 */
[----:B------:R-:W-:-:S04]  /*196e0*/  ISETP.NE.AND P1, PT, R8, RZ, PT ;  /* 0x000000ff0800720c */ /* 0x000fc80003f25270 */
[----:B------:R-:W0:Y:S02]  /*196f0*/  SHFL.UP PT, R14, R25, 0x1, RZ ;  /* 0x04200000190e7989 */ /* 0x000e2400000e00ff */
[----:B0-----:R-:W-:-:S05]  /*19700*/  SEL R4, R14, RZ, P1 ;  /* 0x000000ff0e047207 */ /* 0x001fca0000800000 */
[----:B------:R-:W-:-:S05]  /*19710*/  IMAD.IADD R4, R25, 0x1, R4 ;  /* 0x0000000119047824 */ /* 0x000fca00078e0204 */
[----:B------:R-:W0:Y:S02]  /*19720*/  SHFL.UP PT, R14, R4, 0x2, RZ ;  /* 0x04400000040e7989 */ /* 0x000e2400000e00ff */
[----:B0-----:R-:W-:-:S05]  /*19730*/  SEL R5, R14, RZ, P2 ;  /* 0x000000ff0e057207 */ /* 0x001fca0001000000 */
[----:B--234-:R-:W-:Y:S02]  /*19740*/  IMAD.IADD R6, R4, 0x1, R5 ;  /* 0x0000000104067824 */ /* 0x01cfe400078e0205 */
        /* <DEDUP_REMOVED lines=11> */
.L_x_3292:
[----:B------:R-:W-:Y:S02]  /*19800*/  ULDC UR4, c[0x0][0xd38] ;  /* 0x00034e0000047ab9 */ /* 0x000fe40000000800 */
[----:B------:R-:W-:-:S04]  /*19810*/  IMAD.U32 R4, RZ, RZ, UR4 ;  /* 0x00000004ff047e24 */ /* 0x000fc8000f8e00ff */
[----:B--2---:R-:W-:-:S04]  /*19820*/  IMAD R14, R14, R4, RZ ;  /* 0x000000040e0e7224 */ /* 0x004fc800078e02ff */
[----:B------:R-:W-:-:S05]  /*19830*/  IMAD.IADD R5, R5, 0x1, R14 ;  /* 0x0000000105057824 */ /* 0x000fca00078e020e */
[----:B------:R-:W-:-:S13]  /*19840*/  ISETP.GT.AND P6, PT, R5, R0, PT ;  /* 0x000000000500720c */ /* 0x000fda0003fc4270 */
[----:B------:R-:W-:Y:S05]  /*19850*/  @P6 BRA `(.L_x_3190) ;  /* 0x00000000009c6947 */ /* 0x000fea0003800000 */
.L_x_3195:
        /* <DEDUP_REMOVED lines=14> */
.L_x_3193:
[----:B------:R-:W-:Y:S05]  /*19940*/  BSYNC B0 ;  /* 0x0000000000007941 */ /* 0x000fea0003800000 */
.L_x_3192:
        /* <DEDUP_REMOVED lines=18> */
.L_x_3300:
[----:B------:R-:W-:Y:S02]  /*19a70*/  ULDC UR4, c[0x0][0xd38] ;  /* 0x00034e0000047ab9 */ /* 0x000fe40000000800 */
[----:B------:R-:W-:-:S04]  /*19a80*/  IMAD.U32 R4, RZ, RZ, UR4 ;  /* 0x00000004ff047e24 */ /* 0x000fc8000f8e00ff */
[----:B--2---:R-:W-:-:S04]  /*19a90*/  IMAD R14, R14, R4, RZ ;  /* 0x000000040e0e7224 */ /* 0x004fc800078e02ff */
[----:B------:R-:W-:-:S05]  /*19aa0*/  IMAD.IADD R5, R14, 0x1, R5 ;  /* 0x000000010e057824 */ /* 0x000fca00078e0205 */
[----:B------:R-:W-:-:S13]  /*19ab0*/  ISETP.GT.AND P6, PT, R5, R0, PT ;  /* 0x000000000500720c */ /* 0x000fda0003fc4270 */
[----:B------:R-:W-:Y:S05]  /*19ac0*/  @!P6 BRA `(.L_x_3195) ;  /* 0xfffffffc0064e947 */ /* 0x000fea000383ffff */
.L_x_3190:
        /* <DEDUP_REMOVED lines=8> */
.L_x_3304:
[----:B------:R-:W-:Y:S01]  /*19b50*/  ISETP.NE.AND P0, PT, R2, RZ, PT ;  /* 0x000000ff0200720c */ /* 0x000fe20003f05270 */
[----:B------:R-:W-:-:S12]  /*19b60*/  IMAD.MOV.U32 R14, RZ, RZ, RZ ;  /* 0x000000ffff0e7224 */ /* 0x000fd800078e00ff */
[----:B------:R-:W-:Y:S05]  /*19b70*/  @!P0 BRA `(.L_x_3197) ;  /* 0x0000000000108947 */ /* 0x000fea0003800000 */
[----:B------:R-:W-:Y:S01]  /*19b80*/  UMOV UR4, 0xffffffff ;  /* 0xffffffff00047882 */ /* 0x000fe20000000000 */
[----:B------:R-:W-:Y:S02]  /*19b90*/  VIADD R12, R6, 0xffffffff ;  /* 0xffffffff060c7836 */ /* 0x000fe40000000000 */
[----:B------:R-:W-:Y:S05]  /*19ba0*/  BRA.DIV UR4, `(.L_x_3198) ;  /* 0x0000004204647947 */ /* 0x000fea000b800000 */
[----:B------:R4:W0:Y:S02]  /*19bb0*/  SHFL.IDX PT, R14, R3, R12, 0x1f ;  /* 0x00001f0c030e7589 */ /* 0x00082400000e0000 */
.L_x_3197:
        /* <DEDUP_REMOVED lines=66> */
.L_x_3191:
[----:B------:R-:W-:Y:S01]  /*19fe0*/  UMOV UR4, URZ ;  /* 0x0000003f00047c82 */ /* 0x000fe20008000000 */
[----:B------:R-:W-:Y:S01]  /*19ff0*/  UMOV UR5, URZ ;  /* 0x0000003f00057c82 */ /* 0x000fe20008000000 */
[----:B------:R-:W-:Y:S01]  /*1a000*/  ULDC UR6, c[0x0][0xd3c] ;  /* 0x00034f0000067ab9 */ /* 0x000fe20000000800 */
[----:B------:R-:W-:Y:S02]  /*1a010*/  IMAD.MOV.U32 R24, RZ, RZ, R0 ;  /* 0x000000ffff187224 */ /* 0x000fe400078e0000 */
[----:B------:R-:W-:Y:S02]  /*1a020*/  IMAD.U32 R25, RZ, RZ, UR4 ;  /* 0x00000004ff197e24 */ /* 0x000fe4000f8e00ff */
[----:B------:R-:W-:Y:S02]  /*1a030*/  IMAD.U32 R26, RZ, RZ, UR5 ;  /* 0x00000005ff1a7e24 */ /* 0x000fe4000f8e00ff */
[----:B------:R-:W-:-:S07]  /*1a040*/  IMAD.U32 R27, RZ, RZ, UR6 ;  /* 0x00000006ff1b7e24 */ /* 0x000fce000f8e00ff */
.L_x_3199:
        /* <DEDUP_REMOVED lines=10> */
.L_x_3188:
[----:B------:R-:W-:Y:S02]  /*1a0f0*/  ULDC UR4, c[0x0][0xd3c] ;  /* 0x00034f0000047ab9 */ /* 0x000fe40000000800 */
[----:B0-----:R-:W-:-:S13]  /*1a100*/  ISETP.GE.AND P0, PT, R27, UR4, PT ;  /* 0x000000041b007c0c */ /* 0x001fda000bf06270 */
[----:B------:R-:W-:Y:S05]  /*1a110*/  @!P0 BRA `(.L_x_3200) ;  /* 0xffffffa400948947 */ /* 0x000fea000383ffff */
[----:B------:R-:W-:Y:S05]  /*1a120*/  BSYNC B8 ;  /* 0x0000000000087941 */ /* 0x000fea0003800000 */
.L_x_3125:
        /* <DEDUP_REMOVED lines=12> */
.L_x_3307:
[----:B------:R-:W-:Y:S05]  /*1a1f0*/  BSYNC B0 ;  /* 0x0000000000007941 */ /* 0x000fea0003800000 */
.L_x_3201:
[----:B------:R-:W-:-:S03]  /*1a200*/  UMOV UR4, 0xffffffff ;  /* 0xffffffff00047882 */ /* 0x000fc60000000000 */
[----:B------:R-:W-:Y:S05]  /*1a210*/  BRA.DIV UR4, `(.L_x_3203) ;  /* 0x0000003e04007947 */ /* 0x000fea000b800000 */
[----:B0-----:R-:W0:Y:S02]  /*1a220*/  S2R R0, SR_TID.X ;  /* 0x0000000000007919 */ /* 0x001e240000002100 */
[----:B0-----:R-:W-:-:S04]  /*1a230*/  SHF.R.U32.HI R0, RZ, 0x5, R0 ;  /* 0x00000005ff007819 */ /* 0x001fc80000011600 */
[----:B------:R-:W-:-:S05]  /*1a240*/  LOP3.LUT R0, R0, 0x3, RZ, 0xc0, !PT ;  /* 0x0000000300007812 */ /* 0x000fca00078ec0ff */
[----:B------:R0:W1:Y:S02]  /*1a250*/  SHFL.IDX PT, R14, R0, RZ, 0x1f ;  /* 0x00001fff000e7589 */ /* 0x00006400000e0000 */
.L_x_3310:
[----:B-1----:R-:W-:Y:S01]  /*1a260*/  ISETP.NE.AND P0, PT, R14, RZ, PT ;  /* 0x000000ff0e00720c */ /* 0x002fe20003f05270 */
[----:B------:R-:W-:-:S12]  /*1a270*/  BSSY B0, `(.L_x_3204) ;  /* 0x0000024000007945 */ /* 0x000fd80003800000 */
[----:B------:R-:W-:Y:S05]  /*1a280*/  @P0 BRA `(.L_x_3205) ;  /* 0x0000000000880947 */ /* 0x000fea0003800000 */
[----:B------:R-:W-:-:S03]  /*1a290*/  UMOV UR4, 0xffffffff ;  /* 0xffffffff00047882 */ /* 0x000fc60000000000 */
[----:B------:R-:W-:Y:S05]  /*1a2a0*/  BRA.DIV UR4, `(.L_x_3206) ;  /* 0x0000003e04107947 */ /* 0x000fea000b800000 */
[----:B------:R-:W-:-:S13]  /*1a2b0*/  ELECT P6, URZ, PT ;  /* 0x00000000003f782f */ /* 0x000fda00038c0000 */
.L_x_3313:
[----:B------:R-:W-:Y:S05]  /*1a2c0*/  @!P6 BRA `(.L_x_3205) ;  /* 0x000000000078e947 */ /* 0x000fea0003800000 */
[----:B0-----:R-:W5:Y:S02]  /*1a2d0*/  LDL.LU R0, [R1] ;  /* 0x0000000001007983 */ /* 0x001f640000300800 */
[----:B-----5:R-:W-:-:S04]  /*1a2e0*/  LOP3.LUT R0, R0, 0x2, RZ, 0xfc, !PT ;  /* 0x0000000200007812 */ /* 0x020fc800078efcff */
[----:B------:R-:W-:-:S13]  /*1a2f0*/  ISETP.NE.AND P0, PT, R0, 0x3, PT ;  /* 0x000000030000780c */ /* 0x000fda0003f05270 */
[----:B------:R-:W-:Y:S05]  /*1a300*/  @!P0 BRA `(.L_x_3207) ;  /* 0x0000000000048947 */ /* 0x000fea0003800000 */
[----:B------:R-:W-:Y:S01]  /*1a310*/  BPT.TRAP 0x1 ;  /* 0x000000040000795c */ /* 0x000fe20000300000 */
.L_x_3207:
[C---:B------:R-:W-:Y:S01]  /*1a320*/  IMAD R3, R18.reuse, 0x8, R5 ;  /* 0x0000000812037824 */ /* 0x040fe200078e0205 */
[----:B------:R-:W-:Y:S01]  /*1a330*/  SHF.L.U32 R2, R23, 0x1f, RZ ;  /* 0x0000001f17027819 */ /* 0x000fe200000006ff */
[----:B------:R-:W-:-:S03]  /*1a340*/  VIADD R18, R18, 0x1 ;  /* 0x0000000112127836 */ /* 0x000fc60000000000 */
[----:B------:R-:W0:Y:S02]  /*1a350*/  SYNCS.PHASECHK.TRANS64.TRYWAIT P1, [R3+URZ+0x38840], R2 ;  /* 0x03884002030075a7 */ /* 0x000e24000802017f */
[----:B------:R-:W-:-:S04]  /*1a360*/  ISETP.NE.AND P2, PT, R18, 0x2, PT ;  /* 0x000000021200780c */ /* 0x000fc80003f45270 */
[----:B------:R-:W-:Y:S01]  /*1a370*/  SEL R0, RZ, 0x1, P2 ;  /* 0x00000001ff007807 */ /* 0x000fe20001000000 */
[----:B0-----:R-:W-:Y:S08]  /*1a380*/  @!P1 BRA `(.L_x_3208) ;  /* 0x0000003800f89947 */ /* 0x001ff00003800000 */
.L_x_3314:
[----:B------:R-:W-:Y:S02]  /*1a390*/  SEL R18, R18, RZ, P2 ;  /* 0x000000ff12127207 */ /* 0x000fe40001000000 */
[----:B------:R-:W-:Y:S01]  /*1a3a0*/  LOP3.LUT R0, R23, R0, RZ, 0x3c, !PT ;  /* 0x0000000017007212 */ /* 0x000fe200078e3cff */
[----:B------:R-:W-:Y:S06]  /*1a3b0*/  @!P0 BRA `(.L_x_3209) ;  /* 0x0000000000048947 */ /* 0x000fec0003800000 */
[----:B------:R-:W-:Y:S01]  /*1a3c0*/  BPT.TRAP 0x1 ;  /* 0x000000040000795c */ /* 0x000fe20000300000 */
.L_x_3209:
[----:B------:R-:W-:Y:S01]  /*1a3d0*/  IMAD R5, R18, 0x8, R5 ;  /* 0x0000000812057824 */ /* 0x000fe200078e0205 */
[----:B------:R-:W-:-:S04]  /*1a3e0*/  SHF.L.U32 R0, R0, 0x1f, RZ ;  /* 0x0000001f00007819 */ /* 0x000fc800000006ff */
[----:B------:R-:W1:Y:S02]  /*1a3f0*/  SYNCS.PHASECHK.TRANS64.TRYWAIT P1, [R5+URZ+0x38840], R0 ;  /* 0x03884000050075a7 */ /* 0x000e64000802017f */
[----:B-1----:R-:W-:Y:S05]  /*1a400*/  @!P1 BRA `(.L_x_3210) ;  /* 0x0000003800ec9947 */ /* 0x002fea0003800000 */
.L_x_3315:
[----:B------:R-:W-:Y:S05]  /*1a410*/  @!P0 BRA `(.L_x_3211) ;  /* 0x0000000000048947 */ /* 0x000fea0003800000 */
[----:B------:R-:W-:Y:S01]  /*1a420*/  BPT.TRAP 0x1 ;  /* 0x000000040000795c */ /* 0x000fe20000300000 */
.L_x_3211:
[----:B------:R-:W5:Y:S02]  /*1a430*/  SYNCS.PHASECHK.TRANS64.TRYWAIT P1, [R3+URZ+0x38860], R2 ;  /* 0x03886002030075a7 */ /* 0x000f64000802017f */
[----:B-----5:R-:W-:Y:S05]  /*1a440*/  @!P1 BRA `(.L_x_3212) ;  /* 0x0000003800f09947 */ /* 0x020fea0003800000 */
.L_x_3316:
[----:B------:R-:W-:Y:S05]  /*1a450*/  @!P0 BRA `(.L_x_3213) ;  /* 0x0000000000048947 */ /* 0x000fea0003800000 */
[----:B------:R-:W-:Y:S01]  /*1a460*/  BPT.TRAP 0x1 ;  /* 0x000000040000795c */ /* 0x000fe20000300000 */
.L_x_3213:
[----:B------:R0:W0:Y:S02]  /*1a470*/  SYNCS.PHASECHK.TRANS64.TRYWAIT P0, [R5+URZ+0x38860], R0 ;  /* 0x03886000050075a7 */ /* 0x000024000800017f */
[----:B0-----:R-:W-:Y:S05]  /*1a480*/  @!P0 NANOSLEEP.SYNCS 0x989680 ;  /* 0x009896800000895d */ /* 0x001fea0003900000 */
[----:B------:R-:W0:Y:S02]  /*1a490*/  @!P0 SYNCS.PHASECHK.TRANS64 P0, [R5+URZ+0x38860], R0 ;  /* 0x03886000050085a7 */ /* 0x000e24000800007f */
[----:B0-----:R-:W-:Y:S05]  /*1a4a0*/  @!P0 BRA `(.L_x_3213) ;  /* 0xfffffffc00f08947 */ /* 0x001fea000383ffff */
.L_x_3205:
[----:B------:R-:W-:Y:S05]  /*1a4b0*/  BSYNC B0 ;  /* 0x0000000000007941 */ /* 0x000fea0003800000 */
.L_x_3204:
[----:B------:R-:W-:Y:S05]  /*1a4c0*/  EXIT ;  /* 0x000000000000794d */ /* 0x000fea0003800000 */
.L_x_3025:
[----:B0-----:R-:W-:-:S04]  /*1a4d0*/  IMAD.U32 R3, RZ, RZ, UR38 ;  /* 0x00000026ff037e24 */ /* 0x001fc8000f8e00ff */
[----:B------:R0:W1:Y:S03]  /*1a4e0*/  SYNCS.PHASECHK.TRANS64.TRYWAIT P1, [R3+URZ+0x38800], R0 ;  /* 0x03880000030075a7 */ /* 0x000066000802017f */
[----:B-1----:R-:W-:Y:S05]  /*1a4f0*/  @!P1 NANOSLEEP.SYNCS 0x989680 ;  /* 0x009896800000995d */ /* 0x002fea0003900000 */
[----:B------:R-:W1:Y:S02]  /*1a500*/  @!P1 SYNCS.PHASECHK.TRANS64 P1, [R3+URZ+0x38800], R0 ;  /* 0x03880000030095a7 */ /* 0x000e64000802007f */
[----:B-1----:R-:W-:Y:S05]  /*1a510*/  @!P1 BRA `(.L_x_3025) ;  /* 0xfffffffc00ec9947 */ /* 0x002fea000383ffff */
[----:B------:R-:W-:Y:S05]  /*1a520*/  BRA `(.L_x_3214) ;  /* 0xfffffe9800247947 */ /* 0x000fea000383ffff */
.L_x_3029:
[----:B-1----:R1:W2:Y:S02]  /*1a530*/  SYNCS.PHASECHK.TRANS64.TRYWAIT P1, [R8+URZ+0x38830], R3 ;  /* 0x03883003080075a7 */ /* 0x0022a4000802017f */
[----:B--2---:R-:W-:Y:S05]  /*1a540*/  @!P1 NANOSLEEP.SYNCS 0x989680 ;  /* 0x009896800000995d */ /* 0x004fea0003900000 */
[----:B------:R-:W2:Y:S02]  /*1a550*/  @!P1 SYNCS.PHASECHK.TRANS64 P1, [R8+URZ+0x38830], R3 ;  /* 0x03883003080095a7 */ /* 0x000ea4000802007f */
[----:B--2---:R-:W-:Y:S05]  /*1a560*/  @!P1 BRA `(.L_x_3029) ;  /* 0xfffffffc00f09947 */ /* 0x004fea000383ffff */
[----:B------:R-:W-:Y:S05]  /*1a570*/  BRA `(.L_x_3028) ;  /* 0xfffffe98003c7947 */ /* 0x000fea000383ffff */
.L_x_3030:
[----:B--2---:R-:W-:-:S04]  /*1a580*/  IMAD.U32 R5, RZ, RZ, UR38 ;  /* 0x00000026ff057e24 */ /* 0x004fc8000f8e00ff */
[----:B------:R2:W3:Y:S03]  /*1a590*/  SYNCS.PHASECHK.TRANS64.TRYWAIT P1, [R5+URZ+0x38810], R0 ;  /* 0x03881000050075a7 */ /* 0x0004e6000802017f */
[----:B---3--:R-:W-:Y:S05]  /*1a5a0*/  @!P1 NANOSLEEP.SYNCS 0x989680 ;  /* 0x009896800000995d */ /* 0x008fea0003900000 */
[----:B------:R-:W3:Y:S02]  /*1a5b0*/  @!P1 SYNCS.PHASECHK.TRANS64 P1, [R5+URZ+0x38810], R0 ;  /* 0x03881000050095a7 */ /* 0x000ee4000802007f */
[----:B---3--:R-:W-:Y:S05]  /*1a5c0*/  @!P1 BRA `(.L_x_3030) ;  /* 0xfffffffc00ec9947 */ /* 0x008fea000383ffff */
[----:B------:R-:W-:Y:S05]  /*1a5d0*/  BRA `(.L_x_3215) ;  /* 0xfffffe9800c47947 */ /* 0x000fea000383ffff */
.L_x_3034:
[----:B----4-:R4:W0:Y:S02]  /*1a5e0*/  SYNCS.PHASECHK.TRANS64.TRYWAIT P1, [R8+URZ+0x38850], R3 ;  /* 0x03885003080075a7 */ /* 0x010824000802017f */
[----:B0-----:R-:W-:Y:S05]  /*1a5f0*/  @!P1 NANOSLEEP.SYNCS 0x989680 ;  /* 0x009896800000995d */ /* 0x001fea0003900000 */
[----:B------:R-:W0:Y:S02]  /*1a600*/  @!P1 SYNCS.PHASECHK.TRANS64 P1, [R8+URZ+0x38850], R3 ;  /* 0x03885003080095a7 */ /* 0x000e24000802007f */
[----:B0-----:R-:W-:Y:S05]  /*1a610*/  @!P1 BRA `(.L_x_3034) ;  /* 0xfffffffc00f09947 */ /* 0x001fea000383ffff */
[----:B------:R-:W-:Y:S05]  /*1a620*/  BRA `(.L_x_3033) ;  /* 0xfffffe9800d07947 */ /* 0x000fea000383ffff */
.L_x_3052:
[----:B-1----:R-:W-:-:S04]  /*1a630*/  IMAD.U32 R6, RZ, RZ, UR5 ;  /* 0x00000005ff067e24 */ /* 0x002fc8000f8e00ff */
[----:B------:R1:W2:Y:S03]  /*1a640*/  SYNCS.PHASECHK.TRANS64.TRYWAIT P1, [R6+URZ+0x38830], R5 ;  /* 0x03883005060075a7 */ /* 0x0002a6000802017f */
[----:B--2---:R-:W-:Y:S05]  /*1a650*/  @!P1 NANOSLEEP.SYNCS 0x989680 ;  /* 0x009896800000995d */ /* 0x004fea0003900000 */
[----:B------:R-:W2:Y:S02]  /*1a660*/  @!P1 SYNCS.PHASECHK.TRANS64 P1, [R6+URZ+0x38830], R5 ;  /* 0x03883005060095a7 */ /* 0x000ea4000802007f */
[----:B--2---:R-:W-:Y:S05]  /*1a670*/  @!P1 BRA `(.L_x_3052) ;  /* 0xfffffffc00ec9947 */ /* 0x004fea000383ffff */
[----:B------:R-:W-:Y:S05]  /*1a680*/  BRA `(.L_x_3051) ;  /* 0xfffffec800407947 */ /* 0x000fea000383ffff */
.L_x_3056:
[----:B-1----:R-:W-:-:S04]  /*1a690*/  IMAD.U32 R6, RZ, RZ, UR5 ;  /* 0x00000005ff067e24 */ /* 0x002fc8000f8e00ff */
[----:B------:R1:W3:Y:S03]  /*1a6a0*/  SYNCS.PHASECHK.TRANS64.TRYWAIT P1, [R6+URZ+0x38850], R5 ;  /* 0x03885005060075a7 */ /* 0x0002e6000802017f */
[----:B---3--:R-:W-:Y:S05]  /*1a6b0*/  @!P1 NANOSLEEP.SYNCS 0x989680 ;  /* 0x009896800000995d */ /* 0x008fea0003900000 */
[----:B------:R-:W3:Y:S02]  /*1a6c0*/  @!P1 SYNCS.PHASECHK.TRANS64 P1, [R6+URZ+0x38850], R5 ;  /* 0x03885005060095a7 */ /* 0x000ee4000802007f */
[----:B---3--:R-:W-:Y:S05]  /*1a6d0*/  @!P1 BRA `(.L_x_3056) ;  /* 0xfffffffc00ec9947 */ /* 0x008fea000383ffff */
[----:B------:R-:W-:Y:S05]  /*1a6e0*/  BRA `(.L_x_3055) ;  /* 0xfffffec8009c7947 */ /* 0x000fea000383ffff */
.L_x_3075:
[----:B-1----:R-:W-:-:S04]  /*1a6f0*/  IMAD.U32 R6, RZ, RZ, UR5 ;  /* 0x00000005ff067e24 */ /* 0x002fc8000f8e00ff */
[----:B------:R1:W2:Y:S03]  /*1a700*/  SYNCS.PHASECHK.TRANS64.TRYWAIT P2, [R6+URZ+0x38830], R5 ;  /* 0x03883005060075a7 */ /* 0x0002a6000804017f */
[----:B--2---:R-:W-:Y:S05]  /*1a710*/  @!P2 NANOSLEEP.SYNCS 0x989680 ;  /* 0x009896800000a95d */ /* 0x004fea0003900000 */
[----:B------:R-:W2:Y:S02]  /*1a720*/  @!P2 SYNCS.PHASECHK.TRANS64 P2, [R6+URZ+0x38830], R5 ;  /* 0x038830050600a5a7 */ /* 0x000ea4000804007f */
[----:B--2---:R-:W-:Y:S05]  /*1a730*/  @!P2 BRA `(.L_x_3075) ;  /* 0xfffffffc00eca947 */ /* 0x004fea000383ffff */
[----:B------:R-:W-:Y:S05]  /*1a740*/  BRA `(.L_x_3074) ;  /* 0xfffffefc00a47947 */ /* 0x000fea000383ffff */
.L_x_3079:
[----:B-1----:R-:W-:-:S04]  /*1a750*/  IMAD.U32 R6, RZ, RZ, UR5 ;  /* 0x00000005ff067e24 */ /* 0x002fc8000f8e00ff */
[----:B------:R1:W3:Y:S03]  /*1a760*/  SYNCS.PHASECHK.TRANS64.TRYWAIT P2, [R6+URZ+0x38850], R5 ;  /* 0x03885005060075a7 */ /* 0x0002e6000804017f */
[----:B---3--:R-:W-:Y:S05]  /*1a770*/  @!P2 NANOSLEEP.SYNCS 0x989680 ;  /* 0x009896800000a95d */ /* 0x008fea0003900000 */
[----:B------:R-:W3:Y:S02]  /*1a780*/  @!P2 SYNCS.PHASECHK.TRANS64 P2, [R6+URZ+0x38850], R5 ;  /* 0x038850050600a5a7 */ /* 0x000ee4000804007f */
[----:B---3--:R-:W-:Y:S05]  /*1a790*/  @!P2 BRA `(.L_x_3079) ;  /* 0xfffffffc00eca947 */ /* 0x008fea000383ffff */
[----:B------:R-:W-:Y:S05]  /*1a7a0*/  BRA `(.L_x_3078) ;  /* 0xffffff0000007947 */ /* 0x000fea000383ffff */
.L_x_3087:
[----:B-1----:R-:W-:-:S04]  /*1a7b0*/  IMAD.U32 R6, RZ, RZ, UR7 ;  /* 0x00000007ff067e24 */ /* 0x002fc8000f8e00ff */
[----:B------:R1:W2:Y:S03]  /*1a7c0*/  SYNCS.PHASECHK.TRANS64.TRYWAIT P1, [R6+URZ+0x38830], R5 ;  /* 0x03883005060075a7 */ /* 0x0002a6000802017f */
[----:B--2---:R-:W-:Y:S05]  /*1a7d0*/  @!P1 NANOSLEEP.SYNCS 0x989680 ;  /* 0x009896800000995d */ /* 0x004fea0003900000 */
[----:B------:R-:W2:Y:S02]  /*1a7e0*/  @!P1 SYNCS.PHASECHK.TRANS64 P1, [R6+URZ+0x38830], R5 ;  /* 0x03883005060095a7 */ /* 0x000ea4000802007f */
[----:B--2---:R-:W-:Y:S05]  /*1a7f0*/  @!P1 BRA `(.L_x_3087) ;  /* 0xfffffffc00ec9947 */ /* 0x004fea000383ffff */
[----:B------:R-:W-:Y:S05]  /*1a800*/  BRA `(.L_x_3086) ;  /* 0xffffff2400b87947 */ /* 0x000fea000383ffff */
.L_x_3091:
[----:B-1----:R-:W-:-:S04]  /*1a810*/  IMAD.U32 R6, RZ, RZ, UR7 ;  /* 0x00000007ff067e24 */ /* 0x002fc8000f8e00ff */
[----:B------:R1:W3:Y:S03]  /*1a820*/  SYNCS.PHASECHK.TRANS64.TRYWAIT P1, [R6+URZ+0x38850], R5 ;  /* 0x03885005060075a7 */ /* 0x0002e6000802017f */
[----:B---3--:R-:W-:Y:S05]  /*1a830*/  @!P1 NANOSLEEP.SYNCS 0x989680 ;  /* 0x009896800000995d */ /* 0x008fea0003900000 */
[----:B------:R-:W3:Y:S02]  /*1a840*/  @!P1 SYNCS.PHASECHK.TRANS64 P1, [R6+URZ+0x38850], R5 ;  /* 0x03885005060095a7 */ /* 0x000ee4000802007f */
[----:B---3--:R-:W-:Y:S05]  /*1a850*/  @!P1 BRA `(.L_x_3091) ;  /* 0xfffffffc00ec9947 */ /* 0x008fea000383ffff */
[----:B------:R-:W-:Y:S05]  /*1a860*/  BRA `(.L_x_3090) ;  /* 0xffffff2800147947 */ /* 0x000fea000383ffff */
.L_x_3145:
        /* <DEDUP_REMOVED lines=8> */
[----:B-----5:R-:W-:Y:S05]  /*1a8f0*/  WARPSYNC.COLLECTIVE R15, `(.L_x_3217) ;  /* 0x000000000f087348 */ /* 0x020fea0003c00000 */
[----:B------:R0:W1:Y:S02]  /*1a900*/  SHFL.IDX P6, R14, R13, R12, R11 ;  /* 0x0000000c0d0e7389 */ /* 0x00006400000c000b */
[----:B01---5:R-:W-:Y:S01]  /*1a910*/  ENDCOLLECTIVE ;  /* 0x000000000000791b */ /* 0x023fe20003800000 */
.L_x_3217:
[----:B------:R-:W-:Y:S05]  /*1a920*/  BSYNC B0 ;  /* 0x0000000000007941 */ /* 0x000fea0003800000 */
.L_x_3216:
[----:B------:R-:W-:Y:S05]  /*1a930*/  BRA `(.L_x_3218) ;  /* 0xffffffac00d87947 */ /* 0x000fea000383ffff */
.L_x_3148:
[----:B0-----:R0:W1:Y:S02]  /*1a940*/  SYNCS.PHASECHK.TRANS64.TRYWAIT P0, [R22+URZ+0x38840], R0 ;  /* 0x03884000160075a7 */ /* 0x001064000800017f */
[----:B-1----:R-:W-:Y:S05]  /*1a950*/  @!P0 NANOSLEEP.SYNCS 0x989680 ;  /* 0x009896800000895d */ /* 0x002fea0003900000 */
[----:B------:R-:W1:Y:S02]  /*1a960*/  @!P0 SYNCS.PHASECHK.TRANS64 P0, [R22+URZ+0x38840], R0 ;  /* 0x03884000160085a7 */ /* 0x000e64000800007f */
[----:B-1----:R-:W-:Y:S05]  /*1a970*/  @!P0 BRA `(.L_x_3148) ;  /* 0xfffffffc00f08947 */ /* 0x002fea000383ffff */
[----:B------:R-:W-:Y:S05]  /*1a980*/  BRA `(.L_x_3219) ;  /* 0xffffffb000b87947 */ /* 0x000fea000383ffff */
.L_x_3149:
        /* <DEDUP_REMOVED lines=8> */
.L_x_3221:
[----:B------:R-:W-:Y:S05]  /*1aa10*/  BSYNC B0 ;  /* 0x0000000000007941 */ /* 0x000fea0003800000 */
.L_x_3220:
        /* <DEDUP_REMOVED lines=9> */
.L_x_3222:
[----:B------:R-:W-:Y:S02]  /*1aab0*/  IMAD.MOV.U32 R13, RZ, RZ, R4 ;  /* 0x000000ffff0d7224 */ /* 0x000fe400078e0004 */
[----:B------:R-:W-:Y:S02]  /*1aac0*/  IMAD.MOV.U32 R12, RZ, RZ, 0x1 ;  /* 0x00000001ff0c7424 */ /* 0x000fe400078e00ff */
[----:B------:R-:W-:-:S07]  /*1aad0*/  IMAD.MOV.U32 R3, RZ, RZ, R14 ;  /* 0x000000ffff037224 */ /* 0x000fce00078e000e */
[----:B------:R-:W-:Y:S05]  /*1aae0*/  WARPSYNC.COLLECTIVE R15, `(.L_x_3223) ;  /* 0x000000000f087348 */ /* 0x000fea0003c00000 */
[----:B------:R0:W1:Y:S02]  /*1aaf0*/  SHFL.IDX P6, R14, R13, R12, R11 ;  /* 0x0000000c0d0e7389 */ /* 0x00006400000c000b */
[----:B01----:R-:W-:Y:S01]  /*1ab00*/  ENDCOLLECTIVE ;  /* 0x000000000000791b */ /* 0x003fe20003800000 */
.L_x_3223:
        /* <DEDUP_REMOVED lines=15> */
.L_x_3224:
[----:B------:R-:W-:Y:S02]  /*1ac00*/  @P0 IMAD R6, R5, 0x2, R17 ;  /* 0x0000000205060824 */ /* 0x000fe400078e0211 */
[----:B------:R-:W-:Y:S02]  /*1ac10*/  IMAD.MOV.U32 R13, RZ, RZ, R4 ;  /* 0x000000ffff0d7224 */ /* 0x000fe400078e0004 */
[----:B------:R-:W-:Y:S02]  /*1ac20*/  IMAD.MOV.U32 R12, RZ, RZ, 0x2 ;  /* 0x00000002ff0c7424 */ /* 0x000fe400078e00ff */
[----:B------:R-:W-:-:S07]  /*1ac30*/  IMAD.MOV.U32 R3, RZ, RZ, R14 ;  /* 0x000000ffff037224 */ /* 0x000fce00078e000e */
[----:B------:R-:W-:Y:S05]  /*1ac40*/  WARPSYNC.COLLECTIVE R15, `(.L_x_3225) ;  /* 0x000000000f087348 */ /* 0x000fea0003c00000 */
[----:B------:R0:W1:Y:S02]  /*1ac50*/  SHFL.IDX P6, R14, R13, R12, R11 ;  /* 0x0000000c0d0e7389 */ /* 0x00006400000c000b */
[----:B01----:R-:W-:Y:S01]  /*1ac60*/  ENDCOLLECTIVE ;  /* 0x000000000000791b */ /* 0x003fe20003800000 */
.L_x_3225:
        /* <DEDUP_REMOVED lines=15> */
.L_x_3226:
[----:B------:R-:W-:Y:S02]  /*1ad60*/  @P0 IMAD R6, R5, 0x2, R17 ;  /* 0x0000000205060824 */ /* 0x000fe400078e0211 */
[----:B------:R-:W-:Y:S02]  /*1ad70*/  IMAD.MOV.U32 R13, RZ, RZ, R4 ;  /* 0x000000ffff0d7224 */ /* 0x000fe400078e0004 */
[----:B------:R-:W-:Y:S02]  /*1ad80*/  IMAD.MOV.U32 R12, RZ, RZ, 0x3 ;  /* 0x00000003ff0c7424 */ /* 0x000fe400078e00ff */
[----:B------:R-:W-:-:S07]  /*1ad90*/  IMAD.MOV.U32 R3, RZ, RZ, R14 ;  /* 0x000000ffff037224 */ /* 0x000fce00078e000e */
[----:B------:R-:W-:Y:S05]  /*1ada0*/  WARPSYNC.COLLECTIVE R15, `(.L_x_3227) ;  /* 0x000000000f087348 */ /* 0x000fea0003c00000 */
[----:B------:R0:W1:Y:S02]  /*1adb0*/  SHFL.IDX P6, R14, R13, R12, R11 ;  /* 0x0000000c0d0e7389 */ /* 0x00006400000c000b */
[----:B01----:R-:W-:Y:S01]  /*1adc0*/  ENDCOLLECTIVE ;  /* 0x000000000000791b */ /* 0x003fe20003800000 */
.L_x_3227:
        /* <DEDUP_REMOVED lines=10> */
.L_x_3228:
[----:B------:R-:W-:Y:S01]  /*1ae70*/  @!PT LDS RZ, [RZ] ;  /* 0x00000000fffff984 */ /* 0x000fe20000000800 */
[----:B------:R-:W-:Y:S01]  /*1ae80*/  @!PT LDS RZ, [RZ] ;  /* 0x00000000fffff984 */ /* 0x000fe20000000800 */
[----:B------:R-:W-:Y:S01]  /*1ae90*/  @!PT LDS RZ, [RZ] ;  /* 0x00000000fffff984 */ /* 0x000fe20000000800 */
[----:B------:R1:W-:Y:S01]  /*1aea0*/  @P0 LDGSTS.E.BYPASS.LTC128B.128 [R6+0x23400], desc[UR40][R2.64], !P2 ;  /* 0x2340000002060fae */ /* 0x0003e2000d101d68 */
[----:B------:R-:W-:Y:S01]  /*1aeb0*/  IMAD.MOV.U32 R0, RZ, RZ, R14 ;  /* 0x000000ffff007224 */ /* 0x000fe200078e000e */
[----:B------:R-:W-:Y:S06]  /*1aec0*/  BRA `(.L_x_3229) ;  /* 0xffffffb000747947 */ /* 0x000fec000383ffff */
.L_x_3154:
[----:B------:R-:W-:Y:S01]  /*1aed0*/  IMAD.MOV.U32 R13, RZ, RZ, R2 ;  /* 0x000000ffff0d7224 */ /* 0x000fe200078e0002 */
[----:B------:R-:W-:Y:S01]  /*1aee0*/  LOP3.LUT R16, R16, 0xfffffeff, RZ, 0xc0, !PT ;  /* 0xfffffeff10107812 */ /* 0x000fe200078ec0ff */
[----:B------:R-:W-:Y:S02]  /*1aef0*/  IMAD.MOV.U32 R12, RZ, RZ, RZ ;  /* 0x000000ffff0c7224 */ /* 0x000fe400078e00ff */
[----:B------:R-:W-:Y:S02]  /*1af00*/  IMAD.MOV.U32 R11, RZ, RZ, 0x181f ;  /* 0x0000181fff0b7424 */ /* 0x000fe400078e00ff */
[----:B------:R-:W-:Y:S02]  /*1af10*/  IMAD.MOV.U32 R15, RZ, RZ, -0x1 ;  /* 0xffffffffff0f7424 */ /* 0x000fe400078e00ff */
[----:B-----5:R-:W-:Y:S02]  /*1af20*/  IMAD R3, R21, R5, RZ ;  /* 0x0000000515037224 */ /* 0x020fe400078e02ff */
[----:B------:R-:W-:-:S07]  /*1af30*/  IMAD.IADD R4, R10, 0x1, R20 ;  /* 0x000000010a047824 */ /* 0x000fce00078e0214 */
[----:B-1----:R-:W-:Y:S05]  /*1af40*/  WARPSYNC.COLLECTIVE R15, `(.L_x_3230) ;  /* 0x000000000f087348 */ /* 0x002fea0003c00000 */
[----:B------:R0:W2:Y:S02]  /*1af50*/  SHFL.IDX P6, R14, R13, R12, R11 ;  /* 0x0000000c0d0e7389 */ /* 0x0000a400000c000b */
[----:B012---:R-:W-:Y:S01]  /*1af60*/  ENDCOLLECTIVE ;  /* 0x000000000000791b */ /* 0x007fe20003800000 */
.L_x_3230:
        /* <DEDUP_REMOVED lines=9> */
.L_x_3231:
[----:B------:R-:W-:Y:S02]  /*1b000*/  IMAD.MOV.U32 R13, RZ, RZ, R2 ;  /* 0x000000ffff0d7224 */ /* 0x000fe400078e0002 */
[----:B------:R-:W-:Y:S02]  /*1b010*/  IMAD.MOV.U32 R12, RZ, RZ, 0x1 ;  /* 0x00000001ff0c7424 */ /* 0x000fe400078e00ff */
[----:B------:R-:W-:-:S07]  /*1b020*/  IMAD.MOV.U32 R5, RZ, RZ, R14 ;  /* 0x000000ffff057224 */ /* 0x000fce00078e000e */
[----:B------:R-:W-:Y:S05]  /*1b030*/  WARPSYNC.COLLECTIVE R15, `(.L_x_3232) ;  /* 0x000000000f087348 */ /* 0x000fea0003c00000 */
[----:B------:R0:W1:Y:S02]  /*1b040*/  SHFL.IDX P6, R14, R13, R12, R11 ;  /* 0x0000000c0d0e7389 */ /* 0x00006400000c000b */
[----:B01----:R-:W-:Y:S01]  /*1b050*/  ENDCOLLECTIVE ;  /* 0x000000000000791b */ /* 0x003fe20003800000 */
.L_x_3232:
[----:B------:R-:W-:-:S05]  /*1b060*/  @!P2 LEA R5, P1, R9, R5, 0x1 ;  /* 0x000000050905a211 */ /* 0x000fca00078208ff */
[----:B------:R-:W-:-:S04]  /*1b070*/  @!P2 IMAD.X R6, RZ, RZ, R6, P1 ;  /* 0x000000ffff06a224 */ /* 0x000fc800008e0606 */
[----:B------:R-:W-:Y:S02]  /*1b080*/  @!P2 IMAD.MOV.U32 R7, RZ, RZ, R6 ;  /* 0x000000ffff07a224 */ /* 0x000fe400078e0006 */
[----:B------:R-:W-:Y:S02]  /*1b090*/  IMAD.MOV.U32 R13, RZ, RZ, R0 ;  /* 0x000000ffff0d7224 */ /* 0x000fe400078e0000 */
[----:B------:R-:W-:-:S05]  /*1b0a0*/  @!P2 IMAD.MOV.U32 R6, RZ, RZ, R5 ;  /* 0x000000ffff06a224 */ /* 0x000fca00078e0005 */
[----:B------:R-:W-:Y:S01]  /*1b0b0*/  @!PT LDS RZ, [RZ] ;  /* 0x00000000fffff984 */ /* 0x000fe20000000800 */
[----:B------:R-:W-:Y:S01]  /*1b0c0*/  @!PT LDS RZ, [RZ] ;  /* 0x00000000fffff984 */ /* 0x000fe20000000800 */
[----:B------:R-:W-:Y:S01]  /*1b0d0*/  @!PT LDS RZ, [RZ] ;  /* 0x00000000fffff984 */ /* 0x000fe20000000800 */
[----:B------:R0:W-:Y:S01]  /*1b0e0*/  @!P2 LDGSTS.E.BYPASS.LTC128B.128 [R19+0x20400], desc[UR40][R6.64], !P0 ;  /* 0x204000000613afae */ /* 0x0001e2000c101d68 */
[----:B------:R-:W-:Y:S01]  /*1b0f0*/  ISETP.GE.AND P2, PT, R8, R3, PT ;  /* 0x000000030800720c */ /* 0x000fe20003f46270 */
[----:B------:R-:W-:-:S12]  /*1b100*/  IMAD.MOV.U32 R5, RZ, RZ, R14 ;  /* 0x000000ffff057224 */ /* 0x000fd800078e000e */
[----:B0-----:R-:W-:Y:S05]  /*1b110*/  WARPSYNC.COLLECTIVE R15, `(.L_x_3233) ;  /* 0x000000000f087348 */ /* 0x001fea0003c00000 */
[----:B------:R1:W2:Y:S02]  /*1b120*/  SHFL.IDX P6, R14, R13, R12, R11 ;  /* 0x0000000c0d0e7389 */ /* 0x0002a400000c000b */
[----:B012---:R-:W-:Y:S01]  /*1b130*/  ENDCOLLECTIVE ;  /* 0x000000000000791b */ /* 0x007fe20003800000 */
.L_x_3233:
        /* <DEDUP_REMOVED lines=8> */
.L_x_3234:
        /* <DEDUP_REMOVED lines=9> */
[----:B------:R-:W-:Y:S01]  /*1b250*/  ISETP.GE.AND P2, PT, R5, R3, PT ;  /* 0x000000030500720c */ /* 0x000fe20003f46270 */
[----:B------:R-:W-:-:S12]  /*1b260*/  IMAD.MOV.U32 R5, RZ, RZ, R14 ;  /* 0x000000ffff057224 */ /* 0x000fd800078e000e */
[----:B0-----:R-:W-:Y:S05]  /*1b270*/  WARPSYNC.COLLECTIVE R15, `(.L_x_3235) ;  /* 0x000000000f087348 */ /* 0x001fea0003c00000 */
[----:B------:R1:W2:Y:S02]  /*1b280*/  SHFL.IDX P6, R14, R13, R12, R11 ;  /* 0x0000000c0d0e7389 */ /* 0x0002a400000c000b */
[----:B012---:R-:W-:Y:S01]  /*1b290*/  ENDCOLLECTIVE ;  /* 0x000000000000791b */ /* 0x007fe20003800000 */
.L_x_3235:
[----:B------:R-:W-:Y:S01]  /*1b2a0*/  @P2 LOP3.LUT R16, R16, 0x40, RZ, 0xfc, !PT ;  /* 0x0000004010102812 */ /* 0x000fe200078efcff */
[----:B------:R-:W-:Y:S02]  /*1b2b0*/  IMAD.MOV.U32 R13, RZ, RZ, R2 ;  /* 0x000000ffff0d7224 */ /* 0x000fe400078e0002 */
[----:B------:R-:W-:Y:S02]  /*1b2c0*/  IMAD.MOV.U32 R12, RZ, RZ, 0x3 ;  /* 0x00000003ff0c7424 */ /* 0x000fe400078e00ff */
[----:B------:R-:W-:-:S07]  /*1b2d0*/  IMAD.MOV.U32 R6, RZ, RZ, R14 ;  /* 0x000000ffff067224 */ /* 0x000fce00078e000e */
[----:B------:R-:W-:Y:S05]  /*1b2e0*/  WARPSYNC.COLLECTIVE R15, `(.L_x_3236) ;  /* 0x000000000f087348 */ /* 0x000fea0003c00000 */
[----:B------:R0:W1:Y:S02]  /*1b2f0*/  SHFL.IDX P6, R14, R13, R12, R11 ;  /* 0x0000000c0d0e7389 */ /* 0x00006400000c000b */
[----:B01----:R-:W-:Y:S01]  /*1b300*/  ENDCOLLECTIVE ;  /* 0x000000000000791b */ /* 0x003fe20003800000 */
.L_x_3236:
        /* <DEDUP_REMOVED lines=12> */
.L_x_3237:
[----:B------:R-:W-:Y:S01]  /*1b3d0*/  IMAD.MOV.U32 R0, RZ, RZ, R14 ;  /* 0x000000ffff007224 */ /* 0x000fe200078e000e */
[----:B------:R-:W-:Y:S06]  /*1b3e0*/  BRA `(.L_x_3238) ;  /* 0xffffffb400847947 */ /* 0x000fec000383ffff */
.L_x_3158:
        /* <DEDUP_REMOVED lines=44> */
[----:B-1----:R-:W-:Y:S05]  /*1b6b0*/  WARPSYNC.COLLECTIVE R15, `(.L_x_3240) ;  /* 0x000000000f087348 */ /* 0x002fea0003c00000 */
[----:B------:R0:W2:Y:S02]  /*1b6c0*/  SHFL.IDX P6, R14, R13, R12, R11 ;  /* 0x0000000c0d0e7389 */ /* 0x0000a400000c000b */
[----:B012---:R-:W-:Y:S01]  /*1b6d0*/  ENDCOLLECTIVE ;  /* 0x000000000000791b */ /* 0x007fe20003800000 */
.L_x_3240:
[----:B------:R-:W-:Y:S05]  /*1b6e0*/  BSYNC B0 ;  /* 0x0000000000007941 */ /* 0x000fea0003800000 */
.L_x_3239:
        /* <DEDUP_REMOVED lines=11> */
.L_x_3241:
[----:B------:R-:W-:-:S04]  /*1b7a0*/  LOP3.LUT R16, R16, 0xdfffffff, RZ, 0xc0, !PT ;  /* 0xdfffffff10107812 */ /* 0x000fc800078ec0ff */
[----:B------:R-:W-:-:S04]  /*1b7b0*/  @P1 LOP3.LUT R16, R16, 0x20000000, RZ, 0xfc, !PT ;  /* 0x2000000010101812 */ /* 0x000fc800078efcff */
[C---:B------:R-:W-:Y:S01]  /*1b7c0*/  LOP3.LUT P1, RZ, R16.reuse, 0x1000, RZ, 0xc0, !PT ;  /* 0x0000100010ff7812 */ /* 0x040fe2000782c0ff */
        /* <DEDUP_REMOVED lines=36> */
.L_x_3242:
[----:B------:R-:W-:Y:S02]  /*1ba10*/  IMAD.MOV.U32 R13, RZ, RZ, R0 ;  /* 0x000000ffff0d7224 */ /* 0x000fe400078e0000 */
[----:B------:R-:W-:-:S07]  /*1ba20*/  IMAD.MOV.U32 R7, RZ, RZ, R14 ;  /* 0x000000ffff077224 */ /* 0x000fce00078e000e */
[----:B------:R-:W-:Y:S05]  /*1ba30*/  WARPSYNC.COLLECTIVE R15, `(.L_x_3243) ;  /* 0x000000000f087348 */ /* 0x000fea0003c00000 */
[----:B------:R0:W1:Y:S02]  /*1ba40*/  SHFL.IDX P6, R14, R13, R12, R11 ;  /* 0x0000000c0d0e7389 */ /* 0x00006400000c000b */
[----:B01----:R-:W-:Y:S01]  /*1ba50*/  ENDCOLLECTIVE ;  /* 0x000000000000791b */ /* 0x003fe20003800000 */
.L_x_3243:
        /* <DEDUP_REMOVED lines=33> */
.L_x_3244:
[----:B------:R-:W-:Y:S02]  /*1bc70*/  IMAD.MOV.U32 R13, RZ, RZ, R0 ;  /* 0x000000ffff0d7224 */ /* 0x000fe400078e0000 */
[----:B------:R-:W-:-:S07]  /*1bc80*/  IMAD.MOV.U32 R7, RZ, RZ, R14 ;  /* 0x000000ffff077224 */ /* 0x000fce00078e000e */
[----:B------:R-:W-:Y:S05]  /*1bc90*/  WARPSYNC.COLLECTIVE R15, `(.L_x_3245) ;  /* 0x000000000f087348 */ /* 0x000fea0003c00000 */
[----:B------:R0:W1:Y:S02]  /*1bca0*/  SHFL.IDX P6, R14, R13, R12, R11 ;  /* 0x0000000c0d0e7389 */ /* 0x00006400000c000b */
[----:B01----:R-:W-:Y:S01]  /*1bcb0*/  ENDCOLLECTIVE ;  /* 0x000000000000791b */ /* 0x003fe20003800000 */
.L_x_3245:
        /* <DEDUP_REMOVED lines=27> */
.L_x_3246:
[----:B------:R-:W-:Y:S02]  /*1be70*/  IMAD.MOV.U32 R13, RZ, RZ, R0 ;  /* 0x000000ffff0d7224 */ /* 0x000fe400078e0000 */
[----:B------:R-:W-:-:S07]  /*1be80*/  IMAD.MOV.U32 R6, RZ, RZ, R14 ;  /* 0x000000ffff067224 */ /* 0x000fce00078e000e */
[----:B------:R-:W-:Y:S05]  /*1be90*/  WARPSYNC.COLLECTIVE R15, `(.L_x_3247) ;  /* 0x000000000f087348 */ /* 0x000fea0003c00000 */
[----:B------:R0:W1:Y:S02]  /*1bea0*/  SHFL.IDX P6, R14, R13, R12, R11 ;  /* 0x0000000c0d0e7389 */ /* 0x00006400000c000b */
[----:B01----:R-:W-:Y:S01]  /*1beb0*/  ENDCOLLECTIVE ;  /* 0x000000000000791b */ /* 0x003fe20003800000 */
.L_x_3247:
[----:B------:R-:W-:Y:S01]  /*1bec0*/  IMAD.MOV.U32 R0, RZ, RZ, R14 ;  /* 0x000000ffff007224 */ /* 0x000fe200078e000e */
[----:B------:R-:W-:Y:S06]  /*1bed0*/  BRA `(.L_x_3248) ;  /* 0xffffffb800007947 */ /* 0x000fec000383ffff */
.L_x_3163:
[----:B0-----:R0:W2:Y:S02]  /*1bee0*/  SYNCS.PHASECHK.TRANS64.TRYWAIT P0, [R17+URZ+0x38820], R0 ;  /* 0x03882000110075a7 */ /* 0x0010a4000800017f */
[----:B--2---:R-:W-:Y:S05]  /*1bef0*/  @!P0 NANOSLEEP.SYNCS 0x989680 ;  /* 0x009896800000895d */ /* 0x004fea0003900000 */
[----:B------:R-:W2:Y:S02]  /*1bf00*/  @!P0 SYNCS.PHASECHK.TRANS64 P0, [R17+URZ+0x38820], R0 ;  /* 0x03882000110085a7 */ /* 0x000ea4000800007f */
[----:B--2---:R-:W-:Y:S05]  /*1bf10*/  @!P0 BRA `(.L_x_3163) ;  /* 0xfffffffc00f08947 */ /* 0x004fea000383ffff */
[----:B------:R-:W-:Y:S05]  /*1bf20*/  BRA `(.L_x_3249) ;  /* 0xffffffb8009c7947 */ /* 0x000fea000383ffff */
.L_x_3166:
[----:B0-----:R0:W2:Y:S02]  /*1bf30*/  SYNCS.PHASECHK.TRANS64.TRYWAIT P0, [R22+URZ+0x38860], R0 ;  /* 0x03886000160075a7 */ /* 0x0010a4000800017f */
[----:B--2---:R-:W-:Y:S05]  /*1bf40*/  @!P0 NANOSLEEP.SYNCS 0x989680 ;  /* 0x009896800000895d */ /* 0x004fea0003900000 */
[----:B------:R-:W2:Y:S02]  /*1bf50*/  @!P0 SYNCS.PHASECHK.TRANS64 P0, [R22+URZ+0x38860], R0 ;  /* 0x03886000160085a7 */ /* 0x000ea4000800007f */
[----:B--2---:R-:W-:Y:S05]  /*1bf60*/  @!P0 BRA `(.L_x_3166) ;  /* 0xfffffffc00f08947 */ /* 0x004fea000383ffff */
[----:B------:R-:W-:Y:S05]  /*1bf70*/  BRA `(.L_x_3250) ;  /* 0xffffffb800ac7947 */ /* 0x000fea000383ffff */
.L_x_3167:
        /* <DEDUP_REMOVED lines=8> */
.L_x_3252:
[----:B------:R-:W-:Y:S05]  /*1c000*/  BSYNC B0 ;  /* 0x0000000000007941 */ /* 0x000fea0003800000 */
.L_x_3251:
        /* <DEDUP_REMOVED lines=15> */
.L_x_3253:
        /* <DEDUP_REMOVED lines=39> */
.L_x_3254:
[----:B------:R-:W-:Y:S02]  /*1c370*/  IMAD.MOV.U32 R13, RZ, RZ, R5 ;  /* 0x000000ffff0d7224 */ /* 0x000fe400078e0005 */
[----:B------:R-:W-:-:S07]  /*1c380*/  IMAD.MOV.U32 R3, RZ, RZ, R14 ;  /* 0x000000ffff037224 */ /* 0x000fce00078e000e */
[----:B------:R-:W-:Y:S05]  /*1c390*/  WARPSYNC.COLLECTIVE R15, `(.L_x_3255) ;  /* 0x000000000f087348 */ /* 0x000fea0003c00000 */
[----:B------:R0:W1:Y:S02]  /*1c3a0*/  SHFL.IDX P6, R14, R13, R12, R11 ;  /* 0x0000000c0d0e7389 */ /* 0x00006400000c000b */
[----:B01----:R-:W-:Y:S01]  /*1c3b0*/  ENDCOLLECTIVE ;  /* 0x000000000000791b */ /* 0x003fe20003800000 */
.L_x_3255:
        /* <DEDUP_REMOVED lines=29> */
.L_x_3256:
[----:B------:R-:W-:Y:S02]  /*1c590*/  IMAD.MOV.U32 R13, RZ, RZ, R5 ;  /* 0x000000ffff0d7224 */ /* 0x000fe400078e0005 */
[----:B------:R-:W-:-:S07]  /*1c5a0*/  IMAD.MOV.U32 R7, RZ, RZ, R14 ;  /* 0x000000ffff077224 */ /* 0x000fce00078e000e */
[----:B------:R-:W-:Y:S05]  /*1c5b0*/  WARPSYNC.COLLECTIVE R15, `(.L_x_3257) ;  /* 0x000000000f087348 */ /* 0x000fea0003c00000 */
[----:B------:R0:W1:Y:S02]  /*1c5c0*/  SHFL.IDX P6, R14, R13, R12, R11 ;  /* 0x0000000c0d0e7389 */ /* 0x00006400000c000b */
[----:B01----:R-:W-:Y:S01]  /*1c5d0*/  ENDCOLLECTIVE ;  /* 0x000000000000791b */ /* 0x003fe20003800000 */
.L_x_3257:
        /* <DEDUP_REMOVED lines=29> */
.L_x_3258:
[----:B------:R-:W-:Y:S02]  /*1c7b0*/  IMAD.MOV.U32 R13, RZ, RZ, R5 ;  /* 0x000000ffff0d7224 */ /* 0x000fe400078e0005 */
[----:B------:R-:W-:-:S07]  /*1c7c0*/  IMAD.MOV.U32 R6, RZ, RZ, R14 ;  /* 0x000000ffff067224 */ /* 0x000fce00078e000e */
[----:B------:R-:W-:Y:S05]  /*1c7d0*/  WARPSYNC.COLLECTIVE R15, `(.L_x_3259) ;  /* 0x000000000f087348 */ /* 0x000fea0003c00000 */
[----:B------:R0:W1:Y:S02]  /*1c7e0*/  SHFL.IDX P6, R14, R13, R12, R11 ;  /* 0x0000000c0d0e7389 */ /* 0x00006400000c000b */
[----:B01----:R-:W-:Y:S01]  /*1c7f0*/  ENDCOLLECTIVE ;  /* 0x000000000000791b */ /* 0x003fe20003800000 */
.L_x_3259:
[----:B------:R-:W-:Y:S01]  /*1c800*/  IMAD.MOV.U32 R2, RZ, RZ, R14 ;  /* 0x000000ffff027224 */ /* 0x000fe200078e000e */
[----:B------:R-:W-:Y:S06]  /*1c810*/  BRA `(.L_x_3260) ;  /* 0xffffffb800407947 */ /* 0x000fec000383ffff */
.L_x_3174:
[----:B0-----:R0:W2:Y:S02]  /*1c820*/  SYNCS.PHASECHK.TRANS64.TRYWAIT P0, [R6+URZ+0x38840], R20 ;  /* 0x03884014060075a7 */ /* 0x0010a4000800017f */
[----:B--2---:R-:W-:Y:S05]  /*1c830*/  @!P0 NANOSLEEP.SYNCS 0x989680 ;  /* 0x009896800000895d */ /* 0x004fea0003900000 */
[----:B------:R-:W2:Y:S02]  /*1c840*/  @!P0 SYNCS.PHASECHK.TRANS64 P0, [R6+URZ+0x38840], R20 ;  /* 0x03884014060085a7 */ /* 0x000ea4000800007f */
[----:B--2---:R-:W-:Y:S05]  /*1c850*/  @!P0 BRA `(.L_x_3174) ;  /* 0xfffffffc00f08947 */ /* 0x004fea000383ffff */
[----:B------:R-:W-:Y:S05]  /*1c860*/  BRA `(.L_x_3261) ;  /* 0xffffffbc00d47947 */ /* 0x000fea000383ffff */
.L_x_3175:
        /* <DEDUP_REMOVED lines=8> */
.L_x_3263:
[----:B------:R-:W-:Y:S05]  /*1c8f0*/  BSYNC B1 ;  /* 0x0000000000017941 */ /* 0x000fea0003800000 */
.L_x_3262:
        /* <DEDUP_REMOVED lines=9> */
.L_x_3264:
[----:B------:R-:W-:Y:S02]  /*1c990*/  IMAD.MOV.U32 R13, RZ, RZ, R25 ;  /* 0x000000ffff0d7224 */ /* 0x000fe400078e0019 */
[----:B------:R-:W-:Y:S02]  /*1c9a0*/  IMAD.MOV.U32 R12, RZ, RZ, 0x1 ;  /* 0x00000001ff0c7424 */ /* 0x000fe400078e00ff */
[----:B------:R-:W-:-:S07]  /*1c9b0*/  IMAD.MOV.U32 R2, RZ, RZ, R14 ;  /* 0x000000ffff027224 */ /* 0x000fce00078e000e */
[----:B------:R-:W-:Y:S05]  /*1c9c0*/  WARPSYNC.COLLECTIVE R15, `(.L_x_3265) ;  /* 0x000000000f087348 */ /* 0x000fea0003c00000 */
[----:B------:R0:W1:Y:S02]  /*1c9d0*/  SHFL.IDX P6, R14, R13, R12, R11 ;  /* 0x0000000c0d0e7389 */ /* 0x00006400000c000b */
[----:B01----:R-:W-:Y:S01]  /*1c9e0*/  ENDCOLLECTIVE ;  /* 0x000000000000791b */ /* 0x003fe20003800000 */
.L_x_3265:
        /* <DEDUP_REMOVED lines=11> */
.L_x_3266:
[----:B------:R-:W-:Y:S02]  /*1caa0*/  IMAD.MOV.U32 R13, RZ, RZ, R25 ;  /* 0x000000ffff0d7224 */ /* 0x000fe400078e0019 */
[----:B------:R-:W-:Y:S02]  /*1cab0*/  IMAD.MOV.U32 R12, RZ, RZ, 0x2 ;  /* 0x00000002ff0c7424 */ /* 0x000fe400078e00ff */
[----:B------:R-:W-:-:S07]  /*1cac0*/  IMAD.MOV.U32 R2, RZ, RZ, R14 ;  /* 0x000000ffff027224 */ /* 0x000fce00078e000e */
[----:B------:R-:W-:Y:S05]  /*1cad0*/  WARPSYNC.COLLECTIVE R15, `(.L_x_3267) ;  /* 0x000000000f087348 */ /* 0x000fea0003c00000 */
[----:B------:R0:W1:Y:S02]  /*1cae0*/  SHFL.IDX P6, R14, R13, R12, R11 ;  /* 0x0000000c0d0e7389 */ /* 0x00006400000c000b */
[----:B01----:R-:W-:Y:S01]  /*1caf0*/  ENDCOLLECTIVE ;  /* 0x000000000000791b */ /* 0x003fe20003800000 */
.L_x_3267:
        /* <DEDUP_REMOVED lines=11> */
.L_x_3268:
[----:B------:R-:W-:Y:S02]  /*1cbb0*/  IMAD.MOV.U32 R13, RZ, RZ, R25 ;  /* 0x000000ffff0d7224 */ /* 0x000fe400078e0019 */
[----:B------:R-:W-:Y:S02]  /*1cbc0*/  IMAD.MOV.U32 R12, RZ, RZ, 0x3 ;  /* 0x00000003ff0c7424 */ /* 0x000fe400078e00ff */
[----:B------:R-:W-:-:S07]  /*1cbd0*/  IMAD.MOV.U32 R2, RZ, RZ, R14 ;  /* 0x000000ffff027224 */ /* 0x000fce00078e000e */
[----:B------:R-:W-:Y:S05]  /*1cbe0*/  WARPSYNC.COLLECTIVE R15, `(.L_x_3269) ;  /* 0x000000000f087348 */ /* 0x000fea0003c00000 */
[----:B------:R0:W1:Y:S02]  /*1cbf0*/  SHFL.IDX P6, R14, R13, R12, R11 ;  /* 0x0000000c0d0e7389 */ /* 0x00006400000c000b */
[----:B01----:R-:W-:Y:S01]  /*1cc00*/  ENDCOLLECTIVE ;  /* 0x000000000000791b */ /* 0x003fe20003800000 */
.L_x_3269:
        /* <DEDUP_REMOVED lines=11> */
.L_x_3270:
[----:B------:R-:W-:Y:S01]  /*1ccc0*/  IMAD.MOV.U32 R2, RZ, RZ, R14 ;  /* 0x000000ffff027224 */ /* 0x000fe200078e000e */
[----:B------:R-:W-:Y:S06]  /*1ccd0*/  BRA `(.L_x_3271) ;  /* 0xffffffbc00647947 */ /* 0x000fec000383ffff */
.L_x_3180:
[----:B---3--:R3:W4:Y:S02]  /*1cce0*/  SYNCS.PHASECHK.TRANS64.TRYWAIT P0, [R6+URZ+0x38860], R20 ;  /* 0x03886014060075a7 */ /* 0x008724000800017f */
[----:B----4-:R-:W-:Y:S05]  /*1ccf0*/  @!P0 NANOSLEEP.SYNCS 0x989680 ;  /* 0x009896800000895d */ /* 0x010fea0003900000 */
[----:B------:R-:W4:Y:S02]  /*1cd00*/  @!P0 SYNCS.PHASECHK.TRANS64 P0, [R6+URZ+0x38860], R20 ;  /* 0x03886014060085a7 */ /* 0x000f24000800007f */
[----:B----4-:R-:W-:Y:S05]  /*1cd10*/  @!P0 BRA `(.L_x_3180) ;  /* 0xfffffffc00f08947 */ /* 0x010fea000383ffff */
[----:B------:R-:W-:Y:S05]  /*1cd20*/  BRA `(.L_x_3272) ;  /* 0xffffffbc00b47947 */ /* 0x000fea000383ffff */
.L_x_3181:
        /* <DEDUP_REMOVED lines=8> */
.L_x_3274:
[----:B------:R-:W-:Y:S05]  /*1cdb0*/  BSYNC B1 ;  /* 0x0000000000017941 */ /* 0x000fea0003800000 */
.L_x_3273:
        /* <DEDUP_REMOVED lines=13> */
.L_x_3275:
        /* <DEDUP_REMOVED lines=17> */
.L_x_3276:
        /* <DEDUP_REMOVED lines=16> */
.L_x_3277:
        /* <DEDUP_REMOVED lines=19> */
.L_x_3278:
        /* <DEDUP_REMOVED lines=14> */
.L_x_3279:
        /* <DEDUP_REMOVED lines=16> */
.L_x_3280:
        /* <DEDUP_REMOVED lines=14> */
.L_x_3281:
[----:B------:R-:W-:Y:S05]  /*1d490*/  BRA `(.L_x_3282) ;  /* 0xffffffbc00207947 */ /* 0x000fea000383ffff */
.L_x_3189:
[----:B------:R-:W-:Y:S01]  /*1d4a0*/  BSSY B0, `(.L_x_3283) ;  /* 0x0000008000007945 */ /* 0x000fe20003800000 */
[----:B------:R-:W-:Y:S02]  /*1d4b0*/  IMAD.MOV.U32 R13, RZ, RZ, R24 ;  /* 0x000000ffff0d7224 */ /* 0x000fe400078e0018 */
[----:B------:R-:W-:Y:S02]  /*1d4c0*/  IMAD.MOV.U32 R12, RZ, RZ, RZ ;  /* 0x000000ffff0c7224 */ /* 0x000fe400078e00ff */
[----:B------:R-:W-:Y:S02]  /*1d4d0*/  IMAD.MOV.U32 R11, RZ, RZ, 0x1f ;  /* 0x0000001fff0b7424 */ /* 0x000fe400078e00ff */
[----:B------:R-:W-:-:S07]  /*1d4e0*/  IMAD.MOV.U32 R15, RZ, RZ, -0x1 ;  /* 0xffffffffff0f7424 */ /* 0x000fce00078e00ff */
[----:B01234-:R-:W-:Y:S05]  /*1d4f0*/  WARPSYNC.COLLECTIVE R15, `(.L_x_3284) ;  /* 0x000000000f087348 */ /* 0x01ffea0003c00000 */
[----:B------:R0:W0:Y:S02]  /*1d500*/  SHFL.IDX P6, R14, R13, R12, R11 ;  /* 0x0000000c0d0e7389 */ /* 0x00002400000c000b */
[----:B01234-:R-:W-:Y:S01]  /*1d510*/  ENDCOLLECTIVE ;  /* 0x000000000000791b */ /* 0x01ffe20003800000 */
.L_x_3284:
[----:B------:R-:W-:Y:S05]  /*1d520*/  BSYNC B0 ;  /* 0x0000000000007941 */ /* 0x000fea0003800000 */
.L_x_3283:
        /* <DEDUP_REMOVED lines=9> */
.L_x_3285:
        /* <DEDUP_REMOVED lines=18> */
.L_x_3286:
[----:B------:R-:W-:Y:S01]  /*1d6e0*/  IMAD.MOV.U32 R12, RZ, RZ, 0x2 ;  /* 0x00000002ff0c7424 */ /* 0x000fe200078e00ff */
[----:B------:R-:W-:-:S05]  /*1d6f0*/  SEL R4, R14, RZ, P1 ;  /* 0x000000ff0e047207 */ /* 0x000fca0000800000 */
[----:B------:R-:W-:-:S04]  /*1d700*/  IMAD.IADD R4, R25, 0x1, R4 ;  /* 0x0000000119047824 */ /* 0x000fc800078e0204 */
[----:B------:R-:W-:-:S07]  /*1d710*/  IMAD.MOV.U32 R13, RZ, RZ, R4 ;  /* 0x000000ffff0d7224 */ /* 0x000fce00078e0004 */
[----:B------:R-:W-:Y:S05]  /*1d720*/  WARPSYNC.COLLECTIVE R15, `(.L_x_3287) ;  /* 0x000000000f087348 */ /* 0x000fea0003c00000 */
[----:B------:R0:W1:Y:S02]  /*1d730*/  SHFL.UP P6, R14, R13, R12, R11 ;  /* 0x0400000c0d0e7389 */ /* 0x00006400000c000b */
[----:B01----:R-:W-:Y:S01]  /*1d740*/  ENDCOLLECTIVE ;  /* 0x000000000000791b */ /* 0x003fe20003800000 */
.L_x_3287:
[----:B------:R-:W-:Y:S01]  /*1d750*/  IMAD.MOV.U32 R12, RZ, RZ, 0x4 ;  /* 0x00000004ff0c7424 */ /* 0x000fe200078e00ff */
[----:B------:R-:W-:-:S05]  /*1d760*/  SEL R3, R14, RZ, P2 ;  /* 0x000000ff0e037207 */ /* 0x000fca0001000000 */
[----:B------:R-:W-:-:S04]  /*1d770*/  IMAD.IADD R6, R4, 0x1, R3 ;  /* 0x0000000104067824 */ /* 0x000fc800078e0203 */
[----:B------:R-:W-:-:S07]  /*1d780*/  IMAD.MOV.U32 R13, RZ, RZ, R6 ;  /* 0x000000ffff0d7224 */ /* 0x000fce00078e0006 */
[----:B------:R-:W-:Y:S05]  /*1d790*/  WARPSYNC.COLLECTIVE R15, `(.L_x_3288) ;  /* 0x000000000f087348 */ /* 0x000fea0003c00000 */
[----:B------:R0:W1:Y:S02]  /*1d7a0*/  SHFL.UP P6, R14, R13, R12, R11 ;  /* 0x0400000c0d0e7389 */ /* 0x00006400000c000b */
[----:B01----:R-:W-:Y:S01]  /*1d7b0*/  ENDCOLLECTIVE ;  /* 0x000000000000791b */ /* 0x003fe20003800000 */
.L_x_3288:
[----:B------:R-:W-:Y:S01]  /*1d7c0*/  IMAD.MOV.U32 R12, RZ, RZ, 0x8 ;  /* 0x00000008ff0c7424 */ /* 0x000fe200078e00ff */
[----:B------:R-:W-:-:S05]  /*1d7d0*/  SEL R3, R14, RZ, P3 ;  /* 0x000000ff0e037207 */ /* 0x000fca0001800000 */
[----:B------:R-:W-:-:S04]  /*1d7e0*/  IMAD.IADD R2, R6, 0x1, R3 ;  /* 0x0000000106027824 */ /* 0x000fc800078e0203 */
[----:B------:R-:W-:-:S07]  /*1d7f0*/  IMAD.MOV.U32 R13, RZ, RZ, R2 ;  /* 0x000000ffff0d7224 */ /* 0x000fce00078e0002 */
[----:B------:R-:W-:Y:S05]  /*1d800*/  WARPSYNC.COLLECTIVE R15, `(.L_x_3289) ;  /* 0x000000000f087348 */ /* 0x000fea0003c00000 */
[----:B------:R0:W1:Y:S02]  /*1d810*/  SHFL.UP P6, R14, R13, R12, R11 ;  /* 0x0400000c0d0e7389 */ /* 0x00006400000c000b */
[----:B01----:R-:W-:Y:S01]  /*1d820*/  ENDCOLLECTIVE ;  /* 0x000000000000791b */ /* 0x003fe20003800000 */
.L_x_3289:
[----:B------:R-:W-:Y:S01]  /*1d830*/  IMAD.MOV.U32 R12, RZ, RZ, 0x10 ;  /* 0x00000010ff0c7424 */ /* 0x000fe200078e00ff */
[----:B------:R-:W-:-:S05]  /*1d840*/  SEL R3, R14, RZ, P4 ;  /* 0x000000ff0e037207 */ /* 0x000fca0002000000 */
[----:B------:R-:W-:-:S04]  /*1d850*/  IMAD.IADD R3, R2, 0x1, R3 ;  /* 0x0000000102037824 */ /* 0x000fc800078e0203 */
[----:B------:R-:W-:-:S07]  /*1d860*/  IMAD.MOV.U32 R13, RZ, RZ, R3 ;  /* 0x000000ffff0d7224 */ /* 0x000fce00078e0003 */
[----:B------:R-:W-:Y:S05]  /*1d870*/  WARPSYNC.COLLECTIVE R15, `(.L_x_3290) ;  /* 0x000000000f087348 */ /* 0x000fea0003c00000 */
[----:B------:R0:W1:Y:S02]  /*1d880*/  SHFL.UP P6, R14, R13, R12, R11 ;  /* 0x0400000c0d0e7389 */ /* 0x00006400000c000b */
[----:B01----:R-:W-:Y:S01]  /*1d890*/  ENDCOLLECTIVE ;  /* 0x000000000000791b */ /* 0x003fe20003800000 */
.L_x_3290:
        /* <DEDUP_REMOVED lines=8> */
.L_x_3291:
[----:B------:R-:W-:Y:S05]  /*1d920*/  BRA `(.L_x_3292) ;  /* 0xffffffbc00b47947 */ /* 0x000fea000383ffff */
.L_x_3194:
        /* <DEDUP_REMOVED lines=8> */
.L_x_3294:
[----:B------:R-:W-:Y:S05]  /*1d9b0*/  BSYNC B0 ;  /* 0x0000000000007941 */ /* 0x000fea0003800000 */
.L_x_3293:
        /* <DEDUP_REMOVED lines=8> */
.L_x_3295:
[----:B------:R-:W-:Y:S01]  /*1da40*/  IMAD.MOV.U32 R12, RZ, RZ, 0x4 ;  /* 0x00000004ff0c7424 */ /* 0x000fe200078e00ff */
[----:B------:R-:W-:-:S05]  /*1da50*/  SEL R2, R14, RZ, P2 ;  /* 0x000000ff0e027207 */ /* 0x000fca0001000000 */
[----:B------:R-:W-:-:S04]  /*1da60*/  IMAD.IADD R2, R13, 0x1, R2 ;  /* 0x000000010d027824 */ /* 0x000fc800078e0202 */
[----:B------:R-:W-:-:S07]  /*1da70*/  IMAD.MOV.U32 R13, RZ, RZ, R2 ;  /* 0x000000ffff0d7224 */ /* 0x000fce00078e0002 */
[----:B------:R-:W-:Y:S05]  /*1da80*/  WARPSYNC.COLLECTIVE R15, `(.L_x_3296) ;  /* 0x000000000f087348 */ /* 0x000fea0003c00000 */
[----:B------:R0:W1:Y:S02]  /*1da90*/  SHFL.UP P6, R14, R13, R12, R11 ;  /* 0x0400000c0d0e7389 */ /* 0x00006400000c000b */
[----:B01----:R-:W-:Y:S01]  /*1daa0*/  ENDCOLLECTIVE ;  /* 0x000000000000791b */ /* 0x003fe20003800000 */
.L_x_3296:
[----:B------:R-:W-:Y:S01]  /*1dab0*/  IMAD.MOV.U32 R12, RZ, RZ, 0x8 ;  /* 0x00000008ff0c7424 */ /* 0x000fe200078e00ff */
[----:B------:R-:W-:-:S05]  /*1dac0*/  SEL R3, R14, RZ, P3 ;  /* 0x000000ff0e037207 */ /* 0x000fca0001800000 */
[----:B------:R-:W-:-:S04]  /*1dad0*/  IMAD.IADD R3, R2, 0x1, R3 ;  /* 0x0000000102037824 */ /* 0x000fc800078e0203 */
[----:B------:R-:W-:-:S07]  /*1dae0*/  IMAD.MOV.U32 R13, RZ, RZ, R3 ;  /* 0x000000ffff0d7224 */ /* 0x000fce00078e0003 */
[----:B------:R-:W-:Y:S05]  /*1daf0*/  WARPSYNC.COLLECTIVE R15, `(.L_x_3297) ;  /* 0x000000000f087348 */ /* 0x000fea0003c00000 */
[----:B------:R0:W1:Y:S02]  /*1db00*/  SHFL.UP P6, R14, R13, R12, R11 ;  /* 0x0400000c0d0e7389 */ /* 0x00006400000c000b */
[----:B01----:R-:W-:Y:S01]  /*1db10*/  ENDCOLLECTIVE ;  /* 0x000000000000791b */ /* 0x003fe20003800000 */
.L_x_3297:
[----:B------:R-:W-:Y:S01]  /*1db20*/  IMAD.MOV.U32 R12, RZ, RZ, 0x10 ;  /* 0x00000010ff0c7424 */ /* 0x000fe200078e00ff */
[----:B------:R-:W-:-:S05]  /*1db30*/  SEL R4, R14, RZ, P4 ;  /* 0x000000ff0e047207 */ /* 0x000fca0002000000 */
[----:B------:R-:W-:-:S04]  /*1db40*/  IMAD.IADD R4, R3, 0x1, R4 ;  /* 0x0000000103047824 */ /* 0x000fc800078e0204 */
[----:B------:R-:W-:-:S07]  /*1db50*/  IMAD.MOV.U32 R13, RZ, RZ, R4 ;  /* 0x000000ffff0d7224 */ /* 0x000fce00078e0004 */
[----:B------:R-:W-:Y:S05]  /*1db60*/  WARPSYNC.COLLECTIVE R15, `(.L_x_3298) ;  /* 0x000000000f087348 */ /* 0x000fea0003c00000 */
[----:B------:R0:W1:Y:S02]  /*1db70*/  SHFL.UP P6, R14, R13, R12, R11 ;  /* 0x0400000c0d0e7389 */ /* 0x00006400000c000b */
[----:B01----:R-:W-:Y:S01]  /*1db80*/  ENDCOLLECTIVE ;  /* 0x000000000000791b */ /* 0x003fe20003800000 */
.L_x_3298:
        /* <DEDUP_REMOVED lines=8> */
.L_x_3299:
[----:B------:R-:W-:Y:S05]  /*1dc10*/  BRA `(.L_x_3300) ;  /* 0xffffffbc00947947 */ /* 0x000fea000383ffff */
.L_x_3196:
[----:B------:R-:W-:Y:S01]  /*1dc20*/  BSSY B0, `(.L_x_3301) ;  /* 0x0000006000007945 */ /* 0x000fe20003800000 */
[----:B------:R-:W-:Y:S01]  /*1dc30*/  PLOP3.LUT P6, PT, P6, PT, PT, 0x8, 0x0 ;  /* 0x000000000000781c */ /* 0x000fe200037ce170 */
[----:B------:R-:W-:-:S12]  /*1dc40*/  IMAD.MOV.U32 R15, RZ, RZ, -0x1 ;  /* 0xffffffffff0f7424 */ /* 0x000fd800078e00ff */
[----:B01----:R-:W-:Y:S05]  /*1dc50*/  WARPSYNC.COLLECTIVE R15, `(.L_x_3302) ;  /* 0x000000000f087348 */ /* 0x003fea0003c00000 */
[----:B------:R-:W-:Y:S01]  /*1dc60*/  VOTE.ANY R14, PT, P6 ;  /* 0x00000000000e7806 */ /* 0x000fe200030e0100 */
[----:B01----:R-:W-:Y:S06]  /*1dc70*/  ENDCOLLECTIVE ;  /* 0x000000000000791b */ /* 0x003fec0003800000 */
.L_x_3302:
[----:B------:R-:W-:Y:S05]  /*1dc80*/  BSYNC B0 ;  /* 0x0000000000007941 */ /* 0x000fea0003800000 */
.L_x_3301:
        /* <DEDUP_REMOVED lines=9> */
.L_x_3303:
[----:B------:R-:W-:Y:S01]  /*1dd20*/  IMAD.MOV.U32 R25, RZ, RZ, R14 ;  /* 0x000000ffff197224 */ /* 0x000fe200078e000e */
[----:B------:R-:W-:Y:S06]  /*1dd30*/  BRA `(.L_x_3304) ;  /* 0xffffffbc00847947 */ /* 0x000fec000383ffff */
.L_x_3198:
[----:B------:R-:W-:Y:S01]  /*1dd40*/  BSSY B0, `(.L_x_3305) ;  /* 0x0000007000007945 */ /* 0x000fe20003800000 */
[----:B------:R-:W-:Y:S02]  /*1dd50*/  IMAD.MOV.U32 R13, RZ, RZ, R3 ;  /* 0x000000ffff0d7224 */ /* 0x000fe400078e0003 */
[----:B------:R-:W-:Y:S02]  /*1dd60*/  IMAD.MOV.U32 R11, RZ, RZ, 0x1f ;  /* 0x0000001fff0b7424 */ /* 0x000fe400078e00ff */
[----:B------:R-:W-:-:S07]  /*1dd70*/  IMAD.MOV.U32 R15, RZ, RZ, -0x1 ;  /* 0xffffffffff0f7424 */ /* 0x000fce00078e00ff */
[----:B0123--:R-:W-:Y:S05]  /*1dd80*/  WARPSYNC.COLLECTIVE R15, `(.L_x_3306) ;  /* 0x000000000f087348 */ /* 0x00ffea0003c00000 */
[----:B------:R4:W0:Y:S02]  /*1dd90*/  SHFL.IDX P6, R14, R13, R12, R11 ;  /* 0x0000000c0d0e7389 */ /* 0x00082400000c000b */
[----:B01234-:R-:W-:Y:S01]  /*1dda0*/  ENDCOLLECTIVE ;  /* 0x000000000000791b */ /* 0x01ffe20003800000 */
.L_x_3306:
[----:B------:R-:W-:Y:S05]  /*1ddb0*/  BSYNC B0 ;  /* 0x0000000000007941 */ /* 0x000fea0003800000 */
.L_x_3305:
[----:B------:R-:W-:Y:S05]  /*1ddc0*/  BRA `(.L_x_3197) ;  /* 0xffffffbc007c7947 */ /* 0x000fea000383ffff */
.L_x_3202:
[----:B0-----:R0:W1:Y:S02]  /*1ddd0*/  SYNCS.PHASECHK.TRANS64.TRYWAIT P0, [R5+URZ+0x38820], R0 ;  /* 0x03882000050075a7 */ /* 0x001064000800017f */
[----:B-1----:R-:W-:Y:S05]  /*1dde0*/  @!P0 NANOSLEEP.SYNCS 0x989680 ;  /* 0x009896800000895d */ /* 0x002fea0003900000 */
[----:B------:R-:W1:Y:S02]  /*1ddf0*/  @!P0 SYNCS.PHASECHK.TRANS64 P0, [R5+URZ+0x38820], R0 ;  /* 0x03882000050085a7 */ /* 0x000e64000800007f */
[----:B-1----:R-:W-:Y:S05]  /*1de00*/  @!P0 BRA `(.L_x_3202) ;  /* 0xfffffffc00f08947 */ /* 0x002fea000383ffff */
[----:B------:R-:W-:Y:S05]  /*1de10*/  BRA `(.L_x_3307) ;  /* 0xffffffc000f47947 */ /* 0x000fea000383ffff */
.L_x_3203:
        /* <DEDUP_REMOVED lines=11> */
.L_x_3309:
[----:B------:R-:W-:Y:S05]  /*1ded0*/  BSYNC B0 ;  /* 0x0000000000007941 */ /* 0x000fea0003800000 */
.L_x_3308:
[----:B------:R-:W-:Y:S05]  /*1dee0*/  BRA `(.L_x_3310) ;  /* 0xffffffc000dc7947 */ /* 0x000fea000383ffff */
.L_x_3206:
[----:B------:R-:W-:Y:S01]  /*1def0*/  BSSY B1, `(.L_x_3311) ;  /* 0x0000006000017945 */ /* 0x000fe20003800000 */
[----:B------:R-:W-:-:S07]  /*1df00*/  IMAD.MOV.U32 R15, RZ, RZ, -0x1 ;  /* 0xffffffffff0f7424 */ /* 0x000fce00078e00ff */
[----:B0-234-:R-:W-:Y:S05]  /*1df10*/  WARPSYNC.COLLECTIVE R15, `(.L_x_3312) ;  /* 0x000000000f0c7348 */ /* 0x01dfea0003c00000 */
[----:B------:R-:W-:Y:S02]  /*1df20*/  ELECT P6, UR62, PT ;  /* 0x00000000003e782f */ /* 0x000fe400038c0000 */
[----:B------:R-:W-:Y:S01]  /*1df30*/  MOV R14, UR62 ;  /* 0x0000003e000e7c02 */ /* 0x000fe20008000f00 */
[----:B0-234-:R-:W-:Y:S10]  /*1df40*/  ENDCOLLECTIVE ;  /* 0x000000000000791b */ /* 0x01dff40003800000 */
.L_x_3312:
[----:B------:R-:W-:Y:S05]  /*1df50*/  BSYNC B1 ;  /* 0x0000000000017941 */ /* 0x000fea0003800000 */
.L_x_3311:
[----:B------:R-:W-:Y:S05]  /*1df60*/  BRA `(.L_x_3313) ;  /* 0xffffffc000d47947 */ /* 0x000fea000383ffff */
.L_x_3208:
[----:B0-----:R0:W1:Y:S02]  /*1df70*/  SYNCS.PHASECHK.TRANS64.TRYWAIT P1, [R3+URZ+0x38840], R2 ;  /* 0x03884002030075a7 */ /* 0x001064000802017f */
[----:B-1----:R-:W-:Y:S05]  /*1df80*/  @!P1 NANOSLEEP.SYNCS 0x989680 ;  /* 0x009896800000995d */ /* 0x002fea0003900000 */
[----:B------:R-:W1:Y:S02]  /*1df90*/  @!P1 SYNCS.PHASECHK.TRANS64 P1, [R3+URZ+0x38840], R2 ;  /* 0x03884002030095a7 */ /* 0x000e64000802007f */
[----:B-1----:R-:W-:Y:S05]  /*1dfa0*/  @!P1 BRA `(.L_x_3208) ;  /* 0xfffffffc00f09947 */ /* 0x002fea000383ffff */
[----:B------:R-:W-:Y:S05]  /*1dfb0*/  BRA `(.L_x_3314) ;  /* 0xffffffc000f47947 */ /* 0x000fea000383ffff */
.L_x_3210:
[----:B-1----:R1:W0:Y:S02]  /*1dfc0*/  SYNCS.PHASECHK.TRANS64.TRYWAIT P1, [R5+URZ+0x38840], R0 ;  /* 0x03884000050075a7 */ /* 0x002224000802017f */
[----:B0-----:R-:W-:Y:S05]  /*1dfd0*/  @!P1 NANOSLEEP.SYNCS 0x989680 ;  /* 0x009896800000995d */ /* 0x001fea0003900000 */
[----:B------:R-:W0:Y:S02]  /*1dfe0*/  @!P1 SYNCS.PHASECHK.TRANS64 P1, [R5+URZ+0x38840], R0 ;  /* 0x03884000050095a7 */ /* 0x000e24000802007f */
[----:B0-----:R-:W-:Y:S05]  /*1dff0*/  @!P1 BRA `(.L_x_3210) ;  /* 0xfffffffc00f09947 */ /* 0x001fea000383ffff */
[----:B------:R-:W-:Y:S05]  /*1e000*/  BRA `(.L_x_3315) ;  /* 0xffffffc400007947 */ /* 0x000fea000383ffff */
.L_x_3212:
[----:B------:R0:W0:Y:S02]  /*1e010*/  SYNCS.PHASECHK.TRANS64.TRYWAIT P1, [R3+URZ+0x38860], R2 ;  /* 0x03886002030075a7 */ /* 0x000024000802017f */
[----:B0-----:R-:W-:Y:S05]  /*1e020*/  @!P1 NANOSLEEP.SYNCS 0x989680 ;  /* 0x009896800000995d */ /* 0x001fea0003900000 */
[----:B------:R-:W0:Y:S02]  /*1e030*/  @!P1 SYNCS.PHASECHK.TRANS64 P1, [R3+URZ+0x38860], R2 ;  /* 0x03886002030095a7 */ /* 0x000e24000802007f */
[----:B0-----:R-:W-:Y:S05]  /*1e040*/  @!P1 BRA `(.L_x_3212) ;  /* 0xfffffffc00f09947 */ /* 0x001fea000383ffff */
[----:B------:R-:W-:Y:S05]  /*1e050*/  BRA `(.L_x_3316) ;  /* 0xffffffc000fc7947 */ /* 0x000fea000383ffff */
.L_x_3317:
        /* <DEDUP_REMOVED lines=10> */
.L_x_5643:


//--------------------- .text._ZN7cutlass13device_kernelIN5flash11enable_sm90INS1_16FlashAttnFwdSm90INS1_25CollectiveMainloopFwdSm90ILi2EN4cute5tupleIJNS5_1CILi1EEES8_S8_EEENS6_IJNS7_ILi64EEESA_SA_EEELi512ENS_10bfloat16_tEfNS_4arch4Sm90ELb0ELb1ELb0ELb1ELb1ELb1ELb1ELb0ELb0ELb1ELb0ELb0EEENS1_21CollectiveEpilogueFwdINS6_IJSA_NS7_ILi512EEESA_EEES9_SC_SE_Li256ELb1ELb1ELb0ELb0EEENS1_36VarlenDynamicPersistentTileSchedulerILi64ELi64ELi256ELi128ELb0ELb1ELb1ELb1ELb0ELb1EEEEEEEEEvNT_6ParamsE --------------------------
	.section	.text._ZN7cutlass13device_kernelIN5flash11enable_sm90INS1_16FlashAttnFwdSm90INS1_25CollectiveMainloopFwdSm90ILi2EN4cute5tupleIJNS5_1CILi1EEES8_S8_EEENS6_IJNS7_ILi64EEESA_SA_EEELi512ENS_10bfloat16_tEfNS_4arch4Sm90ELb0ELb1ELb0ELb1ELb1ELb1ELb1ELb0ELb0ELb1ELb0ELb0EEENS1_21CollectiveEpilogueFwdINS6_IJSA_NS7_ILi512EEESA_EEES9_SC_SE_Li256ELb1ELb1ELb0ELb0EEENS1_36VarlenDynamicPersistentTileSchedulerILi64ELi64ELi256ELi128ELb0ELb1ELb1ELb1ELb0ELb1EEEEEEEEEvNT_6ParamsE,"ax",@progbits
	.align	128
.text._ZN7cutlass13device_kernelIN5flash11enable_sm90INS1_16FlashAttnFwdSm90INS1_25CollectiveMainloopFwdSm90ILi2EN4cute5tupleIJNS5_1CILi1EEES8_S8_EEENS6_IJNS7_ILi64EEESA_SA_EEELi512ENS_10bfloat16_tEfNS_4arch4Sm90ELb0ELb1ELb0ELb1ELb1ELb1ELb1ELb0ELb0ELb1ELb0ELb0EEENS1_21CollectiveEpilogueFwdINS6_IJSA_NS7_ILi512EEESA_EEES9_SC_SE_Li256ELb1ELb1ELb0ELb0EEENS1_36VarlenDynamicPersistentTileSchedulerILi64ELi64ELi256ELi128ELb0ELb1ELb1ELb1ELb0ELb1EEEEEEEEEvNT_6ParamsE:
        .type           _ZN7cutlass13device_kernelIN5flash11enable_sm90INS1_16FlashAttnFwdSm90INS1_25CollectiveMainloopFwdSm90ILi2EN4cute5tupleIJNS5_1CILi1EEES8_S8_EEENS6_IJNS7_ILi64EEESA_SA_EEELi512ENS_10bfloat16_tEfNS_4arch4Sm90ELb0ELb1ELb0ELb1ELb1ELb1ELb1ELb0ELb0ELb1ELb0ELb0EEENS1_21CollectiveEpilogueFwdINS6_IJSA_NS7_ILi512EEESA_EEES9_SC_SE_Li256ELb1ELb1ELb0ELb0EEENS1_36VarlenDynamicPersistentTileSchedulerILi64ELi64ELi256ELi128ELb0ELb1ELb1ELb1ELb0ELb1EEEEEEEEEvNT_6ParamsE,@function
        .size           _ZN7cutlass13device_kernelIN5flash11enable_sm90INS1_16FlashAttnFwdSm90INS1_25CollectiveMainloopFwdSm90ILi2EN4cute5tupleIJNS5_1CILi1EEES8_S8_EEENS6_IJNS7_ILi64EEESA_SA_EEELi512ENS_10bfloat16_tEfNS_4arch4Sm90ELb0ELb1ELb0ELb1ELb1ELb1ELb1ELb0ELb0ELb1ELb0ELb0EEENS1_21CollectiveEpilogueFwdINS6_IJSA_NS7_ILi512EEESA_EEES9_SC_SE_Li256ELb1ELb1ELb0ELb0EEENS1_36VarlenDynamicPersistentTileSchedulerILi64ELi64ELi256ELi128ELb0ELb1ELb1ELb1ELb0ELb1EEEEEEEEEvNT_6ParamsE,(.L_x_5644 - _ZN7cutlass13device_kernelIN5flash11enable_sm90INS1_16FlashAttnFwdSm90INS1_25CollectiveMainloopFwdSm90ILi2EN4cute5tupleIJNS5_1CILi1EEES8_S8_EEENS6_IJNS7_ILi64EEESA_SA_EEELi512ENS_10bfloat16_tEfNS_4arch4Sm90ELb0ELb1ELb0ELb1ELb1ELb1ELb1ELb0ELb0ELb1ELb0ELb0EEENS1_21CollectiveEpilogueFwdINS6_IJSA_NS7_ILi512EEESA_EEES9_SC_SE_Li256ELb1ELb1ELb0ELb0EEENS1_36VarlenDynamicPersistentTileSchedulerILi64ELi64ELi256ELi128ELb0ELb1ELb1ELb1ELb0ELb1EEEEEEEEEvNT_6ParamsE)
        .other          _ZN7cutlass13device_kernelIN5flash11enable_sm90INS1_16FlashAttnFwdSm90INS1_25CollectiveMainloopFwdSm90ILi2EN4cute5tupleIJNS5_1CILi1EEES8_S8_EEENS6_IJNS7_ILi64EEESA_SA_EEELi512ENS_10bfloat16_tEfNS_4arch4Sm90ELb0ELb1ELb0ELb1ELb1ELb1ELb1ELb0ELb0ELb1ELb0ELb0EEENS1_21CollectiveEpilogueFwdINS6_IJSA_NS7_ILi512EEESA_EEES9_SC_SE_Li256ELb1ELb1ELb0ELb0EEENS1_36VarlenDynamicPersistentTileSchedulerILi64ELi64ELi256ELi128ELb0ELb1ELb1ELb1ELb0ELb1EEEEEEEEEvNT_6ParamsE,@"STO_CUDA_ENTRY STV_DEFAULT"
_ZN7cutlass13device_kernelIN5flash11enable_sm90INS1_16FlashAttnFwdSm90INS1_25CollectiveMainloopFwdSm90ILi2EN4cute5tupleIJNS5_1CILi1EEES8_S8_EEENS6_IJNS7_ILi64EEESA_SA_EEELi512ENS_10bfloat16_tEfNS_4arch4Sm90ELb0ELb1ELb0ELb1ELb1ELb1ELb1ELb0ELb0ELb1ELb0ELb0EEENS1_21CollectiveEpilogueFwdINS6_IJSA_NS7_ILi512EEESA_EEES9_SC_SE_Li256ELb1ELb1ELb0ELb0EEENS1_36VarlenDynamicPersistentTileSchedulerILi64ELi64ELi256ELi128ELb0ELb1ELb1ELb1ELb0ELb1EEEEEEEEEvNT_6ParamsE:
[----:B------:R-:W0:Y:S02]  /*0000*/  LDC R1, c[0x0][0x28] ;  /* 0x00000a00ff017b82 */ /* 0x000e240000000800 */
[----:B0-----:R-:W-:Y:S01]  /*0010*/  VIADD R1, R1, 0xffffff90 ;  /* 0xffffff9001017836 */ /* 0x001fe20000000000 */
[----:B------:R-:W0:Y:S01]  /*0020*/  S2R R0, SR_TID.X ;  /* 0x0000000000007919 */ /* 0x000e220000002100 */
[----:B------:R-:W-:Y:S01]  /*0030*/  ELECT P0, URZ, PT ;  /* 0x00000000003f782f */ /* 0x000fe20003800000 */
[----:B------:R-:W-:Y:S01]  /*0040*/  BSSY B0, `(.L_x_3318) ;  /* 0x000000e000007945 */ /* 0x000fe20003800000 */
[--C-:B0-----:R-:W-:Y:S02]  /*0050*/  SHF.R.U32.HI R2, RZ, 0x5, R0.reuse ;  /* 0x00000005ff027819 */ /* 0x101fe40000011600 */
[----:B------:R-:W-:-:S03]  /*0060*/  SHF.R.U32.HI R4, RZ, 0x7, R0 ;  /* 0x00000007ff047819 */ /* 0x000fc60000011600 */
        /* <DEDUP_REMOVED lines=11> */
.L_x_3319:
[----:B------:R-:W-:Y:S05]  /*0120*/  BSYNC B0 ;  /* 0x0000000000007941 */ /* 0x000fea0003800000 */
.L_x_3318:
        /* <DEDUP_REMOVED lines=21> */
[----:B0-----:R0:W1:Y:S01]  /*0280*/  @UP1 SYNCS.EXCH.64 URZ, [UR8+0x38800], UR4 ;  /* 0x03880004083f15b2 */ /* 0x0010620008000100 */
[----:B------:R0:W2:Y:S04]  /*0290*/  @UP2 SYNCS.EXCH.64 URZ, [UR8+0x38810], UR4 ;  /* 0x03881004083f25b2 */ /* 0x0000a80008000100 */
[----:B------:R0:W3:Y:S01]  /*02a0*/  @UP3 SYNCS.EXCH.64 URZ, [UR8+0x38820], UR6 ;  /* 0x03882006083f35b2 */ /* 0x0000e20008000100 */
        /* <DEDUP_REMOVED lines=14> */
[----:B----4-:R-:W-:Y:S01]  /*0390*/  NOP ;  /* 0x0000000000007918 */ /* 0x010fe20000000000 */
.L_x_3320:
[----:B------:R-:W4:Y:S01]  /*03a0*/  SHFL.IDX PT, R3, R2, RZ, 0x1f ;  /* 0x00001fff02037589 */ /* 0x000f2200000e0000 */
[----:B------:R-:W-:Y:S01]  /*03b0*/  NOP ;  /* 0x0000000000007918 */ /* 0x000fe20000000000 */
[----:B----4-:R-:W-:-:S13]  /*03c0*/  ISETP.NE.AND P0, PT, R3, RZ, PT ;  /* 0x000000ff0300720c */ /* 0x010fda0003f05270 */
        /* <DEDUP_REMOVED lines=18> */
[----:B----4-:R-:W-:Y:S01]  /*04f0*/  NOP ;  /* 0x0000000000007918 */ /* 0x010fe20000000000 */
.L_x_3321:
[----:B------:R-:W4:Y:S01]  /*0500*/  SHFL.IDX PT, R3, R2, RZ, 0x1f ;  /* 0x00001fff02037589 */ /* 0x000f2200000e0000 */
[----:B------:R-:W-:Y:S01]  /*0510*/  NOP ;  /* 0x0000000000007918 */ /* 0x000fe20000000000 */
[----:B----4-:R-:W-:-:S13]  /*0520*/  ISETP.NE.AND P0, PT, R3, RZ, PT ;  /* 0x000000ff0300720c */ /* 0x010fda0003f05270 */
        /* <DEDUP_REMOVED lines=15> */
.L_x_3322:
        /* <DEDUP_REMOVED lines=22> */
.L_x_3323:
        /* <DEDUP_REMOVED lines=22> */
.L_x_3324:
[----:B------:R-:W-:Y:S01]  /*08e0*/  PLOP3.LUT P0, PT, PT, PT, UP0, 0x80, 0x0 ;  /* 0x000000000000781c */ /* 0x000fe20003f0f008 */
[----:B------:R-:W-:Y:S01]  /*08f0*/  UMOV UR36, 0x1 ;  /* 0x0000000100247882 */ /* 0x000fe20000000000 */
[----:B------:R-:W-:Y:S01]  /*0900*/  NOP ;  /* 0x0000000000007918 */ /* 0x000fe20000000000 */
[----:B------:R-:W-:Y:S01]  /*0910*/  USEL UR36, UR36, 0x2, !UP0 ;  /* 0x0000000224247887 */ /* 0x000fe2000c000000 */
[----:B------:R-:W-:Y:S01]  /*0920*/  BSSY B9, `(.L_x_3325) ;  /* 0x00025bd000097945 */ /* 0x000fe20003800000 */
[----:B------:R-:W-:Y:S01]  /*0930*/  ULDC.64 UR50, c[0x0][0x208] ;  /* 0x0000820000327ab9 */ /* 0x000fe20000000a00 */
[----:B0123--:R-:W-:Y:S07]  /*0940*/  BAR.SYNC.DEFER_BLOCKING 0x0 ;  /* 0x0000000000007b1d */ /* 0x00ffee0000010000 */
[----:B------:R-:W-:Y:S05]  /*0950*/  @!P0 BRA `(.L_x_3326) ;  /* 0x000001d000048947 */ /* 0x000fea0003800000 */
.L_x_3327:
[----:B------:R-:W-:-:S08]  /*0960*/  NOP ;  /* 0x0000000000007918 */ /* 0x000fd00000000000 */
[----:B------:R-:W0:Y:S02]  /*0970*/  USETMAXREG.TRY_ALLOC.CTAPOOL UP0, 0xe8 ;  /* 0x000000e8000079c8 */ /* 0x000e240008000600 */
[----:B0-----:R-:W-:-:S13]  /*0980*/  PLOP3.LUT P0, PT, PT, PT, UP0, 0x80, 0x0 ;  /* 0x000000000000781c */ /* 0x001fda0003f0f008 */
[----:B------:R-:W-:Y:S05]  /*0990*/  @!P0 BRA `(.L_x_3327) ;  /* 0xfffffffc00f08947 */ /* 0x000fea000383ffff */
[----:B------:R-:W-:Y:S01]  /*09a0*/  SHF.R.U32.HI R2, RZ, 0x7, R0 ;  /* 0x00000007ff027819 */ /* 0x000fe20000011600 */
[----:B------:R-:W0:Y:S01]  /*09b0*/  S2UR UR4, SR_CgaCtaId ;  /* 0x00000000000479c3 */ /* 0x000e220000008800 */
[----:B------:R-:W-:Y:S02]  /*09c0*/  MOV R3, 0x400 ;  /* 0x0000040000037802 */ /* 0x000fe40000000f00 */
[----:B------:R-:W-:-:S13]  /*09d0*/  ISETP.NE.AND P0, PT, R2, 0x1, PT ;  /* 0x000000010200780c */ /* 0x000fda0003f05270 */
        /* <DEDUP_REMOVED lines=16> */
[----:B------:R-:W-:Y:S02]  /*0ae0*/  IMAD.MOV.U32 R191, RZ, RZ, RZ ;  /* 0x000000ffffbf7224 */ /* 0x000fe400078e00ff */
[----:B------:R-:W-:Y:S01]  /*0af0*/  IMAD.MOV.U32 R23, RZ, RZ, RZ ;  /* 0x000000ffff177224 */ /* 0x000fe200078e00ff */
[CC--:B------:R-:W-:Y:S02]  /*0b00*/  LEA.HI R2, R0.reuse, R18.reuse, RZ, 0x4 ;  /* 0x0000001200027211 */ /* 0x0c0fe400078f20ff */
[----:B------:R-:W-:-:S02]  /*0b10*/  LEA.HI R6, R0, R18, RZ, 0x7 ;  /* 0x0000001200067211 */ /* 0x000fc400078f38ff */
[----:B------:R-:W-:Y:S02]  /*0b20*/  LOP3.LUT R3, R2, 0xfffffff0, RZ, 0xc0, !PT ;  /* 0xfffffff002037812 */ /* 0x000fe400078ec0ff */
[----:B------:R-:W-:Y:S02]  /*0b30*/  LOP3.LUT R5, R6, 0xffffff80, RZ, 0xc0, !PT ;  /* 0xffffff8006057812 */ /* 0x000fe400078ec0ff */
[----:B------:R-:W-:Y:S01]  /*0b40*/  LEA.HI R4, R0, R18, RZ, 0x5 ;  /* 0x0000001200047211 */ /* 0x000fe200078f28ff */
[C---:B------:R-:W-:Y:S01]  /*0b50*/  IMAD.IADD R3, R18.reuse, 0x1, -R3 ;  /* 0x0000000112037824 */ /* 0x040fe200078e0a03 */
[----:B------:R-:W-:Y:S01]  /*0b60*/  SHF.R.S32.HI R15, RZ, 0x7, R6 ;  /* 0x00000007ff0f7819 */ /* 0x000fe20000011406 */
[----:B------:R-:W-:Y:S01]  /*0b70*/  IMAD.IADD R7, R18, 0x1, -R5 ;  /* 0x0000000112077824 */ /* 0x000fe200078e0a05 */
[--C-:B------:R-:W-:Y:S02]  /*0b80*/  SHF.R.S32.HI R17, RZ, 0x5, R4.reuse ;  /* 0x00000005ff117819 */ /* 0x100fe40000011404 */
[--C-:B------:R-:W-:Y:S01]  /*0b90*/  SHF.R.S32.HI R10, RZ, 0x1f, R3.reuse ;  /* 0x0000001fff0a7819 */ /* 0x100fe20000011403 */
[----:B------:R-:W-:Y:S01]  /*0ba0*/  IMAD R13, R15, 0x100, R3 ;  /* 0x000001000f0d7824 */ /* 0x000fe200078e0203 */
[----:B------:R-:W-:-:S02]  /*0bb0*/  SHF.R.S32.HI R4, RZ, 0x1f, R4 ;  /* 0x0000001fff047819 */ /* 0x000fc40000011404 */
[----:B------:R-:W-:Y:S02]  /*0bc0*/  SHF.R.S32.HI R5, RZ, 0x4, R2 ;  /* 0x00000004ff057819 */ /* 0x000fe40000011402 */
[----:B------:R-:W-:Y:S02]  /*0bd0*/  LEA.HI R12, R10, R3, RZ, 0x3 ;  /* 0x000000030a0c7211 */ /* 0x000fe400078f18ff */
[----:B------:R-:W-:Y:S02]  /*0be0*/  LEA.HI R2, R2, R5, RZ, 0x1 ;  /* 0x0000000502027211 */ /* 0x000fe400078f08ff */
[----:B------:R-:W-:Y:S02]  /*0bf0*/  LEA.HI R4, R4, R17, RZ, 0x2 ;  /* 0x0000001104047211 */ /* 0x000fe400078f10ff */
[C---:B------:R-:W-:Y:S01]  /*0c00*/  LOP3.LUT R14, R12.reuse, 0xfffffff8, RZ, 0xc0, !PT ;  /* 0xfffffff80c0e7812 */ /* 0x040fe200078ec0ff */
[----:B------:R-:W-:Y:S01]  /*0c10*/  IMAD.SHL.U32 R12, R12, 0x40, RZ ;  /* 0x000000400c0c7824 */ /* 0x000fe200078e00ff */
[----:B------:R-:W-:-:S02]  /*0c20*/  LOP3.LUT R2, R2, 0x1ffffffe, RZ, 0xc0, !PT ;  /* 0x1ffffffe02027812 */ /* 0x000fc400078ec0ff */
[----:B------:R-:W-:Y:S01]  /*0c30*/  LOP3.LUT R4, R4, 0x3ffffc, RZ, 0xc0, !PT ;  /* 0x003ffffc04047812 */ /* 0x000fe200078ec0ff */
[----:B------:R-:W-:Y:S01]  /*0c40*/  IMAD.IADD R14, R3, 0x1, -R14 ;  /* 0x00000001030e7824 */ /* 0x000fe200078e0a0e */
[----:B------:R-:W-:Y:S01]  /*0c50*/  SHF.R.S32.HI R8, RZ, 0x1f, R7 ;  /* 0x0000001fff087819 */ /* 0x000fe20000011407 */
[----:B------:R-:W-:Y:S01]  /*0c60*/  IMAD.IADD R2, R5, 0x1, -R2 ;  /* 0x0000000105027824 */ /* 0x000fe200078e0a02 */
[----:B------:R-:W-:Y:S01]  /*0c70*/  LEA.HI R6, R6, R15, RZ, 0x1 ;  /* 0x0000000f06067211 */ /* 0x000fe200078f08ff */
[----:B------:R-:W-:Y:S01]  /*0c80*/  IMAD.IADD R4, R17, 0x1, -R4 ;  /* 0x0000000111047824 */ /* 0x000fe200078e0a04 */
[-C--:B------:R-:W-:Y:S01]  /*0c90*/  LEA.HI R9, R8, R7.reuse, RZ, 0x2 ;  /* 0x0000000708097211 */ /* 0x080fe200078f10ff */
[----:B------:R-:W-:Y:S01]  /*0ca0*/  IMAD.SHL.U32 R3, R14, 0x40, RZ ;  /* 0x000000400e037824 */ /* 0x000fe200078e00ff */
[----:B------:R-:W-:Y:S01]  /*0cb0*/  LEA.HI R8, R8, R7, RZ, 0x5 ;  /* 0x0000000708087211 */ /* 0x000fe200078f28ff */
[----:B------:R-:W-:Y:S01]  /*0cc0*/  IMAD R13, R4, 0x10, R13 ;  /* 0x00000010040d7824 */ /* 0x000fe200078e020d */
[----:B------:R-:W-:Y:S01]  /*0cd0*/  SHF.R.S32.HI R10, RZ, 0x2, R9 ;  /* 0x00000002ff0a7819 */ /* 0x000fe20000011409 */
[----:B------:R-:W-:Y:S01]  /*0ce0*/  IMAD.SHL.U32 R2, R2, 0x8, RZ ;  /* 0x0000000802027824 */ /* 0x000fe200078e00ff */
[----:B------:R-:W-:-:S02]  /*0cf0*/  LOP3.LUT R3, R3, 0x1c0, RZ, 0xc0, !PT ;  /* 0x000001c003037812 */ /* 0x000fc400078ec0ff */
[----:B------:R-:W-:Y:S01]  /*0d00*/  SHF.R.S32.HI R11, RZ, 0x1f, R9 ;  /* 0x0000001fff0b7819 */ /* 0x000fe20000011409 */
[--C-:B------:R-:W-:Y:S01]  /*0d10*/  IMAD.U32 R4, R13, 0x40, R2.reuse ;  /* 0x000000400d047824 */ /* 0x100fe200078e0002 */
[----:B------:R-:W-:Y:S02]  /*0d20*/  LOP3.LUT R2, R3, 0x8, R2, 0xf8, !PT ;  /* 0x0000000803027812 */ /* 0x000fe400078ef802 */
[----:B------:R-:W-:Y:S02]  /*0d30*/  SHF.R.U32.HI R3, RZ, 0x3, R3 ;  /* 0x00000003ff037819 */ /* 0x000fe40000011603 */
[----:B------:R-:W-:Y:S01]  /*0d40*/  LEA.HI R11, R11, R10, RZ, 0x3 ;  /* 0x0000000a0b0b7211 */ /* 0x000fe200078f18ff */
[----:B------:R0:W-:Y:S01]  /*0d50*/  STL [R1+0x68], R4 ;  /* 0x0000680401007387 */ /* 0x0001e20000100800 */
[----:B------:R-:W-:Y:S02]  /*0d60*/  LOP3.LUT R3, R2, R3, RZ, 0x3c, !PT ;  /* 0x0000000302037212 */ /* 0x000fe400078e3cff */
[----:B------:R-:W-:Y:S01]  /*0d70*/  LEA.HI R2, R0, R18, RZ, 0x3 ;  /* 0x0000001200027211 */ /* 0x000fe200078f18ff */
[----:B------:R-:W-:Y:S01]  /*0d80*/  STL [R1+0x58], RZ ;  /* 0x000058ff01007387 */ /* 0x000fe20000100800 */
[----:B------:R-:W-:-:S02]  /*0d90*/  LOP3.LUT R11, R11, 0xfffffff8, RZ, 0xc0, !PT ;  /* 0xfffffff80b0b7812 */ /* 0x000fc400078ec0ff */
[----:B------:R-:W-:Y:S02]  /*0da0*/  LEA.HI R0, R0, R18, RZ, 0x2 ;  /* 0x0000001200007211 */ /* 0x000fe400078f10ff */
[----:B------:R-:W-:Y:S01]  /*0db0*/  SHF.R.S32.HI R5, RZ, 0x3, R2 ;  /* 0x00000003ff057819 */ /* 0x000fe20000011402 */
[----:B------:R-:W-:Y:S01]  /*0dc0*/  IMAD.IADD R11, R10, 0x1, -R11 ;  /* 0x000000010a0b7824 */ /* 0x000fe200078e0a0b */
[----:B------:R-:W-:Y:S02]  /*0dd0*/  LOP3.LUT R2, R2, 0xfffffff8, RZ, 0xc0, !PT ;  /* 0xfffffff802027812 */ /* 0x000fe400078ec0ff */
[----:B------:R-:W-:Y:S02]  /*0de0*/  SHF.R.S32.HI R8, RZ, 0x5, R8 ;  /* 0x00000005ff087819 */ /* 0x000fe40000011408 */
[----:B------:R-:W-:Y:S01]  /*0df0*/  SHF.R.S32.HI R190, RZ, 0x2, R0 ;  /* 0x00000002ffbe7819 */ /* 0x000fe20000011400 */
[----:B------:R-:W-:Y:S01]  /*0e00*/  IMAD.IADD R10, R18, 0x1, -R2 ;  /* 0x00000001120a7824 */ /* 0x000fe200078e0a02 */
[----:B------:R-:W-:Y:S01]  /*0e10*/  SHF.R.S32.HI R5, RZ, 0x1f, R0 ;  /* 0x0000001fff057819 */ /* 0x000fe20000011400 */
[----:B------:R-:W-:Y:S01]  /*0e20*/  IMAD R197, R8, 0x10, R11 ;  /* 0x0000001008c57824 */ /* 0x000fe200078e020b */
[----:B------:R-:W-:Y:S01]  /*0e30*/  LOP3.LUT R0, R0, 0xfffffffc, RZ, 0xc0, !PT ;  /* 0xfffffffc00007812 */ /* 0x000fe200078ec0ff */
[----:B------:R-:W-:Y:S01]  /*0e40*/  IMAD.SHL.U32 R217, R10, 0x8, RZ ;  /* 0x000000080ad97824 */ /* 0x000fe200078e00ff */
[----:B0-----:R-:W-:Y:S01]  /*0e50*/  LOP3.LUT R4, R9, 0x7ffffffc, RZ, 0xc0, !PT ;  /* 0x7ffffffc09047812 */ /* 0x001fe200078ec0ff */
[----:B------:R-:W-:Y:S01]  /*0e60*/  VIADD R9, R190, 0x20 ;  /* 0x00000020be097836 */ /* 0x000fe20000000000 */
[----:B------:R-:W-:Y:S01]  /*0e70*/  LEA.HI R5, R5, R190, RZ, 0x3 ;  /* 0x000000be05057211 */ /* 0x000fe200078f18ff */
[----:B------:R-:W-:Y:S01]  /*0e80*/  IMAD.IADD R8, R18, 0x1, -R0 ;  /* 0x0000000112087824 */ /* 0x000fe200078e0a00 */
[----:B------:R-:W-:Y:S01]  /*0e90*/  LOP3.LUT R6, R6, 0xfffffe, RZ, 0xc0, !PT ;  /* 0x00fffffe06067812 */ /* 0x000fe200078ec0ff */
[----:B------:R-:W-:Y:S01]  /*0ea0*/  IMAD.IADD R4, R7, 0x1, -R4 ;  /* 0x0000000107047824 */ /* 0x000fe200078e0a04 */
[----:B------:R-:W-:Y:S01]  /*0eb0*/  LOP3.LUT R5, R5, 0xfffffff8, RZ, 0xc0, !PT ;  /* 0xfffffff805057812 */ /* 0x000fe200078ec0ff */
[----:B------:R-:W-:Y:S01]  /*0ec0*/  IMAD.SHL.U32 R2, R9, 0x40, RZ ;  /* 0x0000004009027824 */ /* 0x000fe200078e00ff */
[----:B------:R-:W-:Y:S01]  /*0ed0*/  SHF.R.S32.HI R7, RZ, 0x1f, R9 ;  /* 0x0000001fff077819 */ /* 0x000fe20000011409 */
[C---:B------:R-:W-:Y:S01]  /*0ee0*/  IMAD.SHL.U32 R18, R8.reuse, 0x8, RZ ;  /* 0x0000000808127824 */ /* 0x040fe200078e00ff */
[C---:B------:R-:W-:Y:S01]  /*0ef0*/  LEA.HI R0, R8.reuse, R8, RZ, 0x1 ;  /* 0x0000000808007211 */ /* 0x040fe200078f08ff */
[----:B------:R-:W-:Y:S01]  /*0f00*/  VIADD R39, R217, 0x40 ;  /* 0x00000040d9277836 */ /* 0x000fe20000000000 */
[----:B------:R-:W-:Y:S01]  /*0f10*/  LEA.HI R7, R7, R9, RZ, 0x3 ;  /* 0x0000000907077211 */ /* 0x000fe200078f18ff */
[----:B------:R-:W-:Y:S01]  /*0f20*/  IMAD.SHL.U32 R192, R8, 0x4, RZ ;  /* 0x0000000408c07824 */ /* 0x000fe200078e00ff */
[----:B------:R-:W-:Y:S01]  /*0f30*/  LOP3.LUT R0, R0, 0x1ffffffe, RZ, 0xc0, !PT ;  /* 0x1ffffffe00007812 */ /* 0x000fe200078ec0ff */
[----:B------:R-:W-:Y:S01]  /*0f40*/  IMAD.IADD R209, R190, 0x1, -R5 ;  /* 0x00000001bed17824 */ /* 0x000fe200078e0a05 */
[----:B------:R-:W-:Y:S01]  /*0f50*/  LOP3.LUT R5, R2, 0x1c0, RZ, 0xc0, !PT ;  /* 0x000001c002057812 */ /* 0x000fe200078ec0ff */
[----:B------:R-:W-:Y:S01]  /*0f60*/  VIADD R38, R217, 0x80 ;  /* 0x00000080d9267836 */ /* 0x000fe20000000000 */
[----:B------:R-:W-:Y:S01]  /*0f70*/  SHF.R.S32.HI R40, RZ, 0x1f, R39 ;  /* 0x0000001fff287819 */ /* 0x000fe20000011427 */
[C---:B------:R-:W-:Y:S01]  /*0f80*/  VIADD R32, R18.reuse, 0x40 ;  /* 0x0000004012207836 */ /* 0x040fe20000000000 */
[----:B------:R-:W-:Y:S01]  /*0f90*/  LOP3.LUT R2, R5, 0x38, R18, 0xf8, !PT ;  /* 0x0000003805027812 */ /* 0x000fe200078ef812 */
[C---:B------:R-:W-:Y:S01]  /*0fa0*/  VIADD R37, R217.reuse, 0xc0 ;  /* 0x000000c0d9257836 */ /* 0x040fe20000000000 */
[----:B------:R-:W-:Y:S01]  /*0fb0*/  SHF.R.U32.HI R28, RZ, 0x3, R5 ;  /* 0x00000003ff1c7819 */ /* 0x000fe20000011605 */
[----:B------:R-:W-:Y:S01]  /*0fc0*/  VIADD R36, R217, 0x100 ;  /* 0x00000100d9247836 */ /* 0x000fe20000000000 */
[----:B------:R-:W-:Y:S01]  /*0fd0*/  SHF.R.S32.HI R39, RZ, 0x1f, R38 ;  /* 0x0000001fff277819 */ /* 0x000fe20000011426 */
[----:B------:R-:W-:Y:S01]  /*0fe0*/  IMAD.IADD R6, R15, 0x1, -R6 ;  /* 0x000000010f067824 */ /* 0x000fe200078e0a06 */
[----:B------:R-:W-:Y:S01]  /*0ff0*/  SHF.R.S32.HI R5, RZ, 0x1f, R32 ;  /* 0x0000001fff057819 */ /* 0x000fe20000011420 */
[C---:B------:R-:W-:Y:S01]  /*1000*/  VIADD R31, R18.reuse, 0x60 ;  /* 0x00000060121f7836 */ /* 0x040fe20000000000 */
[----:B------:R-:W-:Y:S01]  /*1010*/  SHF.R.S32.HI R38, RZ, 0x1f, R37 ;  /* 0x0000001fff267819 */ /* 0x000fe20000011425 */
[----:B------:R-:W-:Y:S01]  /*1020*/  VIADD R35, R217, 0x140 ;  /* 0x00000140d9237836 */ /* 0x000fe20000000000 */
[----:B------:R-:W-:Y:S01]  /*1030*/  SHF.R.S32.HI R37, RZ, 0x1f, R36 ;  /* 0x0000001fff257819 */ /* 0x000fe20000011424 */
[----:B------:R-:W-:Y:S01]  /*1040*/  VIADD R229, R18, 0x80 ;  /* 0x0000008012e57836 */ /* 0x000fe20000000000 */
[----:B------:R0:W-:Y:S01]  /*1050*/  STL [R1+0x4], R32 ;  /* 0x0000042001007387 */ /* 0x0001e20000100800 */
[----:B------:R-:W-:Y:S01]  /*1060*/  VIADD R216, R192, 0x10 ;  /* 0x00000010c0d87836 */ /* 0x000fe20000000000 */
[----:B------:R-:W-:Y:S01]  /*1070*/  SHF.R.S32.HI R36, RZ, 0x1f, R35 ;  /* 0x0000001fff247819 */ /* 0x000fe20000011423 */
[----:B------:R-:W-:Y:S01]  /*1080*/  IMAD.SHL.U32 R7, R7, 0x40, RZ ;  /* 0x0000004007077824 */ /* 0x000fe200078e00ff */
[----:B------:R-:W-:Y:S01]  /*1090*/  LOP3.LUT R12, R12, 0x7ffffe00, RZ, 0xc0, !PT ;  /* 0x7ffffe000c0c7812 */ /* 0x000fe200078ec0ff */
[----:B------:R-:W-:Y:S01]  /*10a0*/  VIADD R30, R18, 0x1c0 ;  /* 0x000001c0121e7836 */ /* 0x000fe20000000000 */
[----:B------:R-:W-:Y:S01]  /*10b0*/  SHF.R.S32.HI R35, RZ, 0x1f, R216 ;  /* 0x0000001fff237819 */ /* 0x000fe200000114d8 */
[----:B------:R-:W-:Y:S01]  /*10c0*/  IMAD.SHL.U32 R210, R6, 0x100, RZ ;  /* 0x0000010006d27824 */ /* 0x000fe200078e00ff */
[----:B------:R-:W-:Y:S01]  /*10d0*/  SHF.R.S32.HI R6, RZ, 0x1f, R31 ;  /* 0x0000001fff067819 */ /* 0x000fe2000001141f */
[----:B------:R-:W-:Y:S01]  /*10e0*/  VIADD R29, R18, 0x1e0 ;  /* 0x000001e0121d7836 */ /* 0x000fe20000000000 */
[----:B0-----:R-:W-:Y:S01]  /*10f0*/  SHF.L.U64.HI R32, R32, 0x1, R5 ;  /* 0x0000000120207819 */ /* 0x001fe20000010205 */
[----:B------:R-:W-:Y:S01]  /*1100*/  IMAD.IADD R0, R8, 0x1, -R0 ;  /* 0x0000000108007824 */ /* 0x000fe200078e0a00 */
[----:B------:R-:W-:Y:S01]  /*1110*/  SHF.R.S32.HI R8, RZ, 0x1f, R229 ;  /* 0x0000001fff087819 */ /* 0x000fe200000114e5 */
[C---:B------:R-:W-:Y:S01]  /*1120*/  VIADD R228, R18.reuse, 0xa0 ;  /* 0x000000a012e47836 */ /* 0x040fe20000000000 */
[----:B------:R-:W-:Y:S01]  /*1130*/  STL [R1], R31 ;  /* 0x0000001f01007387 */ /* 0x000fe20000100800 */
[C---:B------:R-:W-:Y:S01]  /*1140*/  VIADD R225, R18.reuse, 0xc0 ;  /* 0x000000c012e17836 */ /* 0x040fe20000000000 */
[----:B------:R-:W-:Y:S01]  /*1150*/  LOP3.LUT R7, R7, 0xfffffe00, RZ, 0xc0, !PT ;  /* 0xfffffe0007077812 */ /* 0x000fe200078ec0ff */
[C---:B------:R-:W-:Y:S01]  /*1160*/  VIADD R224, R18.reuse, 0xe0 ;  /* 0x000000e012e07836 */ /* 0x040fe20000000000 */
[----:B------:R-:W-:Y:S01]  /*1170*/  STL [R1+0x10], R30 ;  /* 0x0000101e01007387 */ /* 0x000fe20000100800 */
[----:B------:R-:W-:Y:S01]  /*1180*/  SHF.L.U64.HI R6, R31, 0x1, R6 ;  /* 0x000000011f067819 */ /* 0x000fe20000010206 */
[----:B------:R-:W-:Y:S01]  /*1190*/  IMAD R12, R17, 0x400, R12 ;  /* 0x00000400110c7824 */ /* 0x000fe200078e020c */
[----:B------:R-:W-:Y:S01]  /*11a0*/  SHF.L.U64.HI R5, R229, 0x1, R8 ;  /* 0x00000001e5057819 */ /* 0x000fe20000010208 */
[----:B------:R-:W-:Y:S01]  /*11b0*/  STL [R1+0xc], R29 ;  /* 0x00000c1d01007387 */ /* 0x000fe20000100800 */
[----:B------:R-:W-:Y:S01]  /*11c0*/  SHF.R.S32.HI R9, RZ, 0x1f, R228 ;  /* 0x0000001fff097819 */ /* 0x000fe200000114e4 */
[C---:B------:R-:W-:Y:S01]  /*11d0*/  VIADD R223, R18.reuse, 0x100 ;  /* 0x0000010012df7836 */ /* 0x040fe20000000000 */
[----:B------:R-:W-:Y:S01]  /*11e0*/  SHF.R.S32.HI R10, RZ, 0x1f, R225 ;  /* 0x0000001fff0a7819 */ /* 0x000fe200000114e1 */
[----:B------:R-:W-:Y:S01]  /*11f0*/  STL [R1+0x5c], R35 ;  /* 0x00005c2301007387 */ /* 0x000fe20000100800 */
[----:B------:R-:W-:Y:S01]  /*1200*/  VIADD R222, R18, 0x120 ;  /* 0x0000012012de7836 */ /* 0x000fe20000000000 */
[----:B------:R-:W-:Y:S01]  /*1210*/  SHF.R.S32.HI R11, RZ, 0x1f, R224 ;  /* 0x0000001fff0b7819 */ /* 0x000fe200000114e0 */
[----:B------:R-:W-:Y:S01]  /*1220*/  IMAD.IADD R3, R12, 0x1, R3 ;  /* 0x000000010c037824 */ /* 0x000fe200078e0203 */
[----:B------:R-:W-:Y:S01]  /*1230*/  STL [R1+0x18], R32 ;  /* 0x0000182001007387 */ /* 0x000fe20000100800 */
[C---:B------:R-:W-:Y:S01]  /*1240*/  VIADD R221, R18.reuse, 0x140 ;  /* 0x0000014012dd7836 */ /* 0x040fe20000000000 */
[----:B------:R-:W-:Y:S01]  /*1250*/  SHF.R.S32.HI R12, RZ, 0x1f, R223 ;  /* 0x0000001fff0c7819 */ /* 0x000fe200000114df */
[C---:B------:R-:W-:Y:S01]  /*1260*/  VIADD R220, R18.reuse, 0x160 ;  /* 0x0000016012dc7836 */ /* 0x040fe20000000000 */
[----:B------:R-:W-:Y:S01]  /*1270*/  STL [R1+0x64], R7 ;  /* 0x0000640701007387 */ /* 0x000fe20000100800 */
[----:B------:R-:W-:Y:S01]  /*1280*/  SHF.R.S32.HI R13, RZ, 0x1f, R222 ;  /* 0x0000001fff0d7819 */ /* 0x000fe200000114de */
[----:B------:R-:W-:Y:S01]  /*1290*/  VIADD R219, R18, 0x180 ;  /* 0x0000018012db7836 */ /* 0x000fe20000000000 */
[----:B------:R-:W-:Y:S01]  /*12a0*/  SHF.L.U64.HI R8, R224, 0x1, R11 ;  /* 0x00000001e0087819 */ /* 0x000fe2000001020b */
[----:B------:R0:W-:Y:S01]  /*12b0*/  STL [R1+0x1c], R6 ;  /* 0x00001c0601007387 */ /* 0x0001e20000100800 */
[----:B------:R-:W-:Y:S01]  /*12c0*/  R2P PR, R14, 0x6 ;  /* 0x000000060e007804 */ /* 0x000fe20000000000 */
[----:B------:R-:W-:Y:S01]  /*12d0*/  VIADD R218, R18, 0x1a0 ;  /* 0x000001a012da7836 */ /* 0x000fe20000000000 */
[----:B------:R-:W-:Y:S01]  /*12e0*/  SHF.R.S32.HI R14, RZ, 0x1f, R221 ;  /* 0x0000001fff0e7819 */ /* 0x000fe200000114dd */
[----:B------:R1:W-:Y:S01]  /*12f0*/  STL [R1+0x20], R5 ;  /* 0x0000200501007387 */ /* 0x0003e20000100800 */
[----:B------:R-:W-:Y:S01]  /*1300*/  SHF.R.S32.HI R15, RZ, 0x1f, R220 ;  /* 0x0000001fff0f7819 */ /* 0x000fe200000114dc */
[----:B------:R-:W-:Y:S01]  /*1310*/  IMAD R211, R3, 0x2, R16 ;  /* 0x0000000203d37824 */ /* 0x000fe200078e0210 */
[----:B------:R-:W-:Y:S01]  /*1320*/  SHF.R.S32.HI R20, RZ, 0x1f, R219 ;  /* 0x0000001fff147819 */ /* 0x000fe200000114db */
[----:B------:R-:W-:Y:S01]  /*1330*/  IMAD R0, R0, 0x8, R197 ;  /* 0x0000000800007824 */ /* 0x000fe200078e02c5 */
[----:B------:R-:W-:Y:S01]  /*1340*/  SHF.R.S32.HI R21, RZ, 0x1f, R218 ;  /* 0x0000001fff157819 */ /* 0x000fe200000114da */
[----:B------:R-:W-:Y:S01]  /*1350*/  VIADD R214, R211, 0x36400 ;  /* 0x00036400d3d67836 */ /* 0x000fe20000000000 */
[----:B0-----:R-:W-:Y:S01]  /*1360*/  SHF.L.U64.HI R6, R228, 0x1, R9 ;  /* 0x00000001e4067819 */ /* 0x001fe20000010209 */
[----:B------:R-:W-:Y:S01]  /*1370*/  VIADD R187, R18, 0x20 ;  /* 0x0000002012bb7836 */ /* 0x000fe20000000000 */
[----:B------:R-:W-:Y:S01]  /*1380*/  SHF.R.S32.HI R22, RZ, 0x1f, R30 ;  /* 0x0000001fff167819 */ /* 0x000fe2000001141e */
[----:B------:R-:W-:Y:S01]  /*1390*/  VIADD R34, R217, 0x180 ;  /* 0x00000180d9227836 */ /* 0x000fe20000000000 */
[----:B-1----:R-:W-:Y:S01]  /*13a0*/  SHF.L.U64.HI R5, R225, 0x1, R10 ;  /* 0x00000001e1057819 */ /* 0x002fe2000001020a */
[----:B------:R0:W-:Y:S01]  /*13b0*/  STL [R1+0x24], R6 ;  /* 0x0000240601007387 */ /* 0x0001e20000100800 */
[----:B------:R-:W-:Y:S01]  /*13c0*/  SHF.R.S32.HI R24, RZ, 0x1f, R29 ;  /* 0x0000001fff187819 */ /* 0x000fe2000001141d */
[----:B------:R-:W-:Y:S01]  /*13d0*/  VIADD R33, R217, 0x1c0 ;  /* 0x000001c0d9217836 */ /* 0x000fe20000000000 */
[----:B------:R-:W-:Y:S01]  /*13e0*/  SEL R213, R213, 0xffffffc0, !P2 ;  /* 0xffffffc0d5d57807 */ /* 0x000fe20005000000 */
[----:B------:R1:W-:Y:S01]  /*13f0*/  STL [R1+0x28], R5 ;  /* 0x0000280501007387 */ /* 0x0003e20000100800 */
[----:B------:R-:W-:Y:S01]  /*1400*/  SHF.L.U64.HI R3, R29, 0x1, R24 ;  /* 0x000000011d037819 */ /* 0x000fe20000010218 */
[----:B------:R-:W-:Y:S01]  /*1410*/  VIADD R212, R211, 0x36420 ;  /* 0x00036420d3d47836 */ /* 0x000fe20000000000 */
[----:B------:R-:W-:Y:S01]  /*1420*/  SHF.R.S32.HI R19, RZ, 0x1f, R18 ;  /* 0x0000001fff137819 */ /* 0x000fe20000011412 */
[----:B------:R2:W-:Y:S01]  /*1430*/  STL [R1+0x2c], R8 ;  /* 0x00002c0801007387 */ /* 0x0005e20000100800 */
[C---:B------:R-:W-:Y:S01]  /*1440*/  @P1 VIADD R212, R214.reuse, 0xffffffe0 ;  /* 0xffffffe0d6d41836 */ /* 0x040fe20000000000 */
[----:B0-----:R-:W-:Y:S01]  /*1450*/  SHF.L.U64.HI R6, R223, 0x1, R12 ;  /* 0x00000001df067819 */ /* 0x001fe2000001020c */
[----:B------:R-:W-:Y:S01]  /*1460*/  IMAD.IADD R214, R214, 0x1, R213 ;  /* 0x00000001d6d67824 */ /* 0x000fe200078e02d5 */
[----:B------:R-:W-:Y:S01]  /*1470*/  SHF.R.S32.HI R215, RZ, 0x1f, R187 ;  /* 0x0000001fffd77819 */ /* 0x000fe200000114bb */
[----:B------:R-:W-:Y:S01]  /*1480*/  IMAD.MOV.U32 R17, RZ, RZ, RZ ;  /* 0x000000ffff117224 */ /* 0x000fe200078e00ff */
[----:B-1----:R-:W-:Y:S01]  /*1490*/  SHF.L.U64.HI R5, R222, 0x1, R13 ;  /* 0x00000001de057819 */ /* 0x002fe2000001020d */
[----:B------:R0:W-:Y:S01]  /*14a0*/  STL [R1+0x30], R6 ;  /* 0x0000300601007387 */ /* 0x0001e20000100800 */
[----:B------:R-:W-:Y:S01]  /*14b0*/  SHF.R.S32.HI R34, RZ, 0x1f, R34 ;  /* 0x0000001fff227819 */ /* 0x000fe20000011422 */
[----:B------:R-:W-:Y:S01]  /*14c0*/  IMAD.SHL.U32 R184, R4, 0x2, RZ ;  /* 0x0000000204b87824 */ /* 0x000fe200078e00ff */
[----:B--2---:R-:W-:Y:S01]  /*14d0*/  SHF.L.U64.HI R8, R221, 0x1, R14 ;  /* 0x00000001dd087819 */ /* 0x004fe2000001020e */
[----:B------:R1:W-:Y:S01]  /*14e0*/  STL [R1+0x34], R5 ;  /* 0x0000340501007387 */ /* 0x0003e20000100800 */
[----:B------:R-:W-:Y:S01]  /*14f0*/  SHF.R.S32.HI R33, RZ, 0x1f, R33 ;  /* 0x0000001fff217819 */ /* 0x000fe20000011421 */
[----:B------:R-:W-:-:S02]  /*1500*/  IMAD.IADD R213, R213, 0x1, R212 ;  /* 0x00000001d5d57824 */ /* 0x000fc400078e02d4 */
[----:B------:R-:W-:Y:S01]  /*1510*/  STL [R1+0x38], R8 ;  /* 0x0000380801007387 */ /* 0x000fe20000100800 */
[----:B0-----:R-:W-:Y:S02]  /*1520*/  SHF.L.U64.HI R6, R220, 0x1, R15 ;  /* 0x00000001dc067819 */ /* 0x001fe4000001020f */
[----:B-1----:R-:W-:-:S03]  /*1530*/  SHF.L.U64.HI R5, R219, 0x1, R20 ;  /* 0x00000001db057819 */ /* 0x002fc60000010214 */
[----:B------:R0:W-:Y:S04]  /*1540*/  STL [R1+0x3c], R6 ;  /* 0x00003c0601007387 */ /* 0x0001e80000100800 */
[----:B------:R1:W-:Y:S01]  /*1550*/  STL [R1+0x40], R5 ;  /* 0x0000400501007387 */ /* 0x0003e20000100800 */
[----:B0-----:R-:W-:Y:S02]  /*1560*/  SHF.L.U64.HI R6, R218, 0x1, R21 ;  /* 0x00000001da067819 */ /* 0x001fe40000010215 */
[----:B-1----:R-:W-:-:S03]  /*1570*/  SHF.L.U64.HI R5, R30, 0x1, R22 ;  /* 0x000000011e057819 */ /* 0x002fc60000010216 */
[----:B------:R-:W-:Y:S04]  /*1580*/  STL [R1+0x44], R6 ;  /* 0x0000440601007387 */ /* 0x000fe80000100800 */
[----:B------:R-:W-:Y:S04]  /*1590*/  STL [R1+0x48], R5 ;  /* 0x0000480501007387 */ /* 0x000fe80000100800 */
[----:B------:R0:W-:Y:S02]  /*15a0*/  STL [R1+0x4c], R3 ;  /* 0x00004c0301007387 */ /* 0x0001e40000100800 */
[----:B0-----:R-:W-:-:S05]  /*15b0*/  LOP3.LUT R3, R7, R2, R28, 0xf6, !PT ;  /* 0x0000000207037212 */ /* 0x001fca00078ef61c */
[----:B------:R-:W-:-:S05]  /*15c0*/  IMAD R2, R3, 0x2, R16 ;  /* 0x0000000203027824 */ /* 0x000fca00078e0210 */
[----:B------:R0:W-:Y:S04]  /*15d0*/  STL [R1+0x60], R2 ;  /* 0x0000600201007387 */ /* 0x0001e80000100800 */
[----:B------:R0:W-:Y:S02]  /*15e0*/  STL [R1+0x8], R0 ;  /* 0x0000080001007387 */ /* 0x0001e40000100800 */
.L_x_3539:
[----:B------:R-:W-:Y:S01]  /*15f0*/  ULDC.64 UR4, c[0x0][0xb20] ;  /* 0x0002c80000047ab9 */ /* 0x000fe20000000a00 */
[----:B-1234-:R-:W1:Y:S01]  /*1600*/  LDC.64 R4, c[0x0][0xb00] ;  /* 0x0002c000ff047b82 */ /* 0x01ee620000000a00 */
        /* <DEDUP_REMOVED lines=16> */
[----:B------:R2:W-:Y:S01]  /*1710*/  STL [R1+0x50], R26 ;  /* 0x0000501a01007387 */ /* 0x0005e20000100800 */
        /* <DEDUP_REMOVED lines=26> */
.L_x_3329:
[----:B------:R-:W-:Y:S02]  /*18c0*/  IMAD.U32 R36, RZ, RZ, UR5 ;  /* 0x00000005ff247e24 */ /* 0x000fe4000f8e00ff */
[----:B------:R-:W-:Y:S01]  /*18d0*/  IMAD.U32 R29, RZ, RZ, UR4 ;  /* 0x00000004ff1d7e24 */ /* 0x000fe2000f8e00ff */
[----:B------:R-:W-:Y:S06]  /*18e0*/  @!P2 BRA `(.L_x_3330) ;  /* 0x000000000010a947 */ /* 0x000fec0003800000 */
[----:B------:R-:W0:Y:S02]  /*18f0*/  LDC.64 R2, c[0x0][0xb18] ;  /* 0x0002c600ff027b82 */ /* 0x000e240000000a00 */
[----:B0-----:R-:W-:-:S05]  /*1900*/  IMAD.WIDE R2, R27, 0x4, R2 ;  /* 0x000000041b027825 */ /* 0x001fca00078e0202 */
[----:B------:R0:W5:Y:S01]  /*1910*/  LDG.E R29, desc[UR50][R2.64] ;  /* 0x00000032021d7981 */ /* 0x000162000c1e1900 */
[----:B------:R-:W-:Y:S05]  /*1920*/  BRA `(.L_x_3331) ;  /* 0x0000000000107947 */ /* 0x000fea0003800000 */
.L_x_3330:
[----:B------:R-:W-:Y:S05]  /*1930*/  @!P3 BRA `(.L_x_3331) ;  /* 0x00000000000cb947 */ /* 0x000fea0003800000 */
[----:B------:R-:W2:Y:S04]  /*1940*/  LDG.E R2, desc[UR50][R8.64] ;  /* 0x0000003208027981 */ /* 0x000ea8000c1e1900 */
[----:B------:R-:W2:Y:S02]  /*1950*/  LDG.E R29, desc[UR50][R8.64+0x4] ;  /* 0x00000432081d7981 */ /* 0x000ea4000c1e1900 */
[----:B--2---:R-:W-:-:S07]  /*1960*/  IMAD.IADD R29, R29, 0x1, -R2 ;  /* 0x000000011d1d7824 */ /* 0x004fce00078e0a02 */
.L_x_3331:
        /* <DEDUP_REMOVED lines=11> */
[----:B------:R-:W3:Y:S01]  /*1a20*/  @P0 LDG.E R9, desc[UR50][R4.64+0x4] ;  /* 0x0000043204090981 */ /* 0x000ee2000c1e1900 */
[----:B-----5:R-:W-:Y:S02]  /*1a30*/  IMAD.MOV.U32 R24, RZ, RZ, R29 ;  /* 0x000000ffff187224 */ /* 0x020fe400078e001d */
[----:B--2---:R-:W-:-:S05]  /*1a40*/  @P1 IMAD.WIDE R6, R27, 0x4, R6 ;  /* 0x000000041b061825 */ /* 0x004fca00078e0206 */
[----:B------:R1:W5:Y:S01]  /*1a50*/  @P1 LDG.E R24, desc[UR50][R6.64] ;  /* 0x0000003206181981 */ /* 0x000362000c1e1900 */
[----:B0-----:R-:W-:Y:S01]  /*1a60*/  ISETP.NE.AND P1, PT, R2, 0x1, PT ;  /* 0x000000010200780c */ /* 0x001fe20003f25270 */
[----:B------:R-:W-:Y:S01]  /*1a70*/  IMAD.SHL.U32 R208, R25, 0x40, RZ ;  /* 0x0000004019d07824 */ /* 0x000fe200078e00ff */
[----:B------:R-:W0:Y:S11]  /*1a80*/  LDC.64 R2, c[0x0][0xad8] ;  /* 0x0002b600ff027b82 */ /* 0x000e360000000a00 */
[----:B------:R-:W2:Y:S08]  /*1a90*/  @P1 LDC R11, c[0x0][0x44c] ;  /* 0x00011300ff0b1b82 */ /* 0x000eb00000000800 */
[----:B------:R-:W4:Y:S01]  /*1aa0*/  @P1 LDC R13, c[0x0][0x450] ;  /* 0x00011400ff0d1b82 */ /* 0x000f220000000800 */
[----:B0-----:R-:W-:Y:S01]  /*1ab0*/  ISETP.GE.AND P2, PT, R3, 0x1, PT ;  /* 0x000000010300780c */ /* 0x001fe20003f46270 */
[----:B---3--:R-:W-:-:S02]  /*1ac0*/  @P0 IMAD.IADD R36, R9, 0x1, -R8 ;  /* 0x0000000109240824 */ /* 0x008fc400078e0a08 */
[----:B------:R-:W-:Y:S02]  /*1ad0*/  IMAD.IADD R8, R29, 0x1, -R0 ;  /* 0x000000011d087824 */ /* 0x000fe400078e0a00 */
[----:B------:R-:W-:Y:S02]  /*1ae0*/  VIADD R0, R208, 0x3f ;  /* 0x0000003fd0007836 */ /* 0x000fe40000000000 */
[----:B------:R-:W-:Y:S02]  /*1af0*/  IMAD.IADD R186, R8, 0x1, R36 ;  /* 0x0000000108ba7824 */ /* 0x000fe400078e0224 */
[----:B--2---:R-:W-:-:S03]  /*1b00*/  @P1 IMAD.HI.U32 R4, R0, R11, RZ ;  /* 0x0000000b00041227 */ /* 0x004fc600078e00ff */
[C---:B------:R-:W-:Y:S01]  /*1b10*/  IADD3 R38, R186.reuse, 0x1, -R185 ;  /* 0x00000001ba267810 */ /* 0x040fe20007ffe8b9 */
[----:B-1----:R-:W-:Y:S01]  /*1b20*/  IMAD.MOV.U32 R7, RZ, RZ, R0 ;  /* 0x000000ffff077224 */ /* 0x002fe200078e0000 */
[----:B----4-:R-:W-:Y:S01]  /*1b30*/  @P1 SHF.R.U32.HI R7, RZ, R13, R4 ;  /* 0x0000000dff071219 */ /* 0x010fe20000011604 */
[----:B------:R-:W-:-:S04]  /*1b40*/  VIADD R0, R186, 0x3f ;  /* 0x0000003fba007836 */ /* 0x000fc80000000000 */
[----:B------:R-:W-:Y:S01]  /*1b50*/  IMAD.IADD R9, R38, 0x1, R7 ;  /* 0x0000000126097824 */ /* 0x000fe200078e0207 */
[----:B------:R-:W-:-:S03]  /*1b60*/  SHF.R.S32.HI R5, RZ, 0x1f, R0 ;  /* 0x0000001fff057819 */ /* 0x000fc60000011400 */
[----:B------:R-:W-:Y:S01]  /*1b70*/  IMAD.IADD R2, R9, 0x1, R2 ;  /* 0x0000000109027824 */ /* 0x000fe200078e0202 */
[----:B------:R-:W-:-:S04]  /*1b80*/  LEA.HI R5, R5, R0, RZ, 0x6 ;  /* 0x0000000005057211 */ /* 0x000fc800078f30ff */
        /* <DEDUP_REMOVED lines=13> */
.L_x_3334:
[----:B------:R-:W-:-:S13]  /*1c60*/  ISETP.NE.AND P0, PT, R3, 0x1, PT ;  /* 0x000000010300780c */ /* 0x000fda0003f05270 */
[----:B------:R-:W0:Y:S02]  /*1c70*/  @P0 LDC.64 R4, c[0x0][0xae0] ;  /* 0x0002b800ff040b82 */ /* 0x000e240000000a00 */
[----:B0-----:R-:W-:-:S05]  /*1c80*/  @P0 IMAD.HI.U32 R4, R0, R4, RZ ;  /* 0x0000000400040227 */ /* 0x001fca00078e00ff */
[----:B------:R-:W-:-:S07]  /*1c90*/  @P0 SHF.R.U32.HI R0, RZ, R5, R4 ;  /* 0x00000005ff000219 */ /* 0x000fce0000011604 */
.L_x_3335:
[----:B------:R-:W-:Y:S05]  /*1ca0*/  BSYNC B0 ;  /* 0x0000000000007941 */ /* 0x000fea0003800000 */
.L_x_3333:
[----:B------:R-:W-:-:S05]  /*1cb0*/  IMAD R5, R0, R3, R3 ;  /* 0x0000000300057224 */ /* 0x000fca00078e0203 */
[----:B------:R-:W-:-:S07]  /*1cc0*/  VIMNMX R2, R2, R5, PT ;  /* 0x0000000502027248 */ /* 0x000fce0003fe0100 */
.L_x_3332:
        /* <DEDUP_REMOVED lines=20> */
.L_x_3338:
[----:B------:R-:W-:-:S13]  /*1e10*/  ISETP.NE.AND P0, PT, R3, 0x1, PT ;  /* 0x000000010300780c */ /* 0x000fda0003f05270 */
[----:B------:R-:W0:Y:S02]  /*1e20*/  @P0 LDC.64 R6, c[0x0][0xae0] ;  /* 0x0002b800ff060b82 */ /* 0x000e240000000a00 */
[----:B0-----:R-:W-:-:S05]  /*1e30*/  @P0 IMAD.HI.U32 R6, R0, R6, RZ ;  /* 0x0000000600060227 */ /* 0x001fca00078e00ff */
[----:B------:R-:W-:-:S07]  /*1e40*/  @P0 SHF.R.U32.HI R0, RZ, R7, R6 ;  /* 0x00000007ff000219 */ /* 0x000fce0000011606 */
.L_x_3339:
[----:B------:R-:W-:Y:S05]  /*1e50*/  BSYNC B0 ;  /* 0x0000000000007941 */ /* 0x000fea0003800000 */
.L_x_3337:
[----:B------:R-:W-:-:S05]  /*1e60*/  IMAD R3, R0, R3, RZ ;  /* 0x0000000300037224 */ /* 0x000fca00078e02ff */
[----:B------:R-:W-:-:S07]  /*1e70*/  VIMNMX R4, R4, R3, !PT ;  /* 0x0000000304047248 */ /* 0x000fce0007fe0100 */
.L_x_3336:
        /* <DEDUP_REMOVED lines=43> */
.L_x_3342:
[----:B------:R-:W-:Y:S05]  /*2130*/  BSYNC B6 ;  /* 0x0000000000067941 */ /* 0x000fea0003800000 */
.L_x_3341:
        /* <DEDUP_REMOVED lines=20> */
.L_x_3344:
[----:B------:R-:W-:Y:S05]  /*2280*/  BSYNC B6 ;  /* 0x0000000000067941 */ /* 0x000fea0003800000 */
.L_x_3343:
[----:B------:R-:W-:Y:S01]  /*2290*/  ULDC.64 UR4, c[0x0][0xaf0] ;  /* 0x0002bc0000047ab9 */ /* 0x000fe20000000a00 */
[----:B------:R-:W-:Y:S01]  /*22a0*/  IMAD.MOV.U32 R0, RZ, RZ, R27 ;  /* 0x000000ffff007224 */ /* 0x000fe200078e001b */
[----:B------:R-:W-:Y:S01]  /*22b0*/  ISETP.NE.U32.AND P0, PT, RZ, UR4, PT ;  /* 0x00000004ff007c0c */ /* 0x000fe2000bf05070 */
[----:B------:R-:W0:Y:S01]  /*22c0*/  S2R R31, SR_TID.X ;  /* 0x00000000001f7919 */ /* 0x000e220000002100 */
[----:B------:R-:W1:Y:S08]  /*22d0*/  LDC.64 R4, c[0x0][0x3f8] ;  /* 0x0000fe00ff047b82 */ /* 0x000e700000000a00 */
[----:B------:R-:W2:Y:S01]  /*22e0*/  LDC.64 R44, c[0x0][0x408] ;  /* 0x00010200ff2c7b82 */ /* 0x000ea20000000a00 */
[----:B------:R-:W-:-:S07]  /*22f0*/  ISETP.NE.AND.EX P0, PT, RZ, UR5, PT, P0 ;  /* 0x00000005ff007c0c */ /* 0x000fce000bf05300 */
[----:B------:R-:W3:Y:S01]  /*2300*/  LDC R49, c[0x0][0x3f4] ;  /* 0x0000fd00ff317b82 */ /* 0x000ee20000000800 */
[----:B------:R-:W-:Y:S01]  /*2310*/  SHF.R.S32.HI R9, RZ, 0x1f, R190 ;  /* 0x0000001fff097819 */ /* 0x000fe200000114be */
[----:B------:R-:W4:Y:S01]  /*2320*/  S2R R47, SR_TID.X ;  /* 0x00000000002f7919 */ /* 0x000f220000002100 */
[----:B------:R-:W-:Y:S01]  /*2330*/  SHF.R.S32.HI R193, RZ, 0x1f, R192 ;  /* 0x0000001fffc17819 */ /* 0x000fe200000114c0 */
[----:B------:R-:W-:Y:S01]  /*2340*/  IMAD.SHL.U32 R42, R209, 0x40, RZ ;  /* 0x00000040d12a7824 */ /* 0x000fe200078e00ff */
[----:B------:R-:W-:-:S03]  /*2350*/  ULDC UR4, c[0x0][0x2f4] ;  /* 0x0000bd0000047ab9 */ /* 0x000fc60000000800 */
[----:B------:R-:W0:Y:S02]  /*2360*/  @P0 LDC.64 R2, c[0x0][0xaf0] ;  /* 0x0002bc00ff020b82 */ /* 0x000e240000000a00 */
[----:B0-----:R-:W-:-:S05]  /*2370*/  @P0 IMAD.WIDE R2, R27, 0x4, R2 ;  /* 0x000000041b020825 */ /* 0x001fca00078e0202 */
[----:B------:R0:W4:Y:S01]  /*2380*/  @P0 LDG.E R0, desc[UR50][R2.64] ;  /* 0x0000003202000981 */ /* 0x000122000c1e1900 */
[----:B------:R-:W-:Y:S01]  /*2390*/  VIADD R31, R31, 0xffffff80 ;  /* 0xffffff801f1f7836 */ /* 0x000fe20000000000 */
[----:B---3--:R-:W-:Y:S01]  /*23a0*/  ISETP.GE.AND P3, PT, R18, R49, PT ;  /* 0x000000311200720c */ /* 0x008fe20003f66270 */
[C---:B-1----:R-:W-:Y:S01]  /*23b0*/  IMAD R6, R9.reuse, R4, RZ ;  /* 0x0000000409067224 */ /* 0x042fe200078e02ff */
[----:B------:R-:W-:Y:S01]  /*23c0*/  LOP3.LUT R42, R42, 0x1c0, RZ, 0xc0, !PT ;  /* 0x000001c02a2a7812 */ /* 0x000fe200078ec0ff */
[----:B--2---:R-:W-:Y:S01]  /*23d0*/  IMAD R9, R9, R44, RZ ;  /* 0x0000002c09097224 */ /* 0x004fe200078e02ff */
[----:B------:R-:W-:Y:S01]  /*23e0*/  SHF.R.S32.HI R30, RZ, 0x1f, R31 ;  /* 0x0000001fff1e7819 */ /* 0x000fe2000001141f */
[----:B------:R-:W-:Y:S01]  /*23f0*/  IMAD R11, R190, R5, R6 ;  /* 0x00000005be0b7224 */ /* 0x000fe200078e0206 */
[----:B------:R-:W-:Y:S01]  /*2400*/  SHF.L.U64.HI R40, R4, 0x6, R5 ;  /* 0x0000000604287819 */ /* 0x000fe20000010205 */
[----:B------:R-:W-:Y:S01]  /*2410*/  IMAD.WIDE.U32 R6, R190, R4, R192 ;  /* 0x00000004be067225 */ /* 0x000fe200078e00c0 */
[----:B------:R-:W-:-:S02]  /*2420*/  LEA.HI R30, R30, R31, RZ, 0x2 ;  /* 0x0000001f1e1e7211 */ /* 0x000fc400078f10ff */
[----:B------:R-:W-:Y:S01]  /*2430*/  SHF.L.U64.HI R43, R44, 0x6, R45 ;  /* 0x000000062c2b7819 */ /* 0x000fe2000001022d */
[----:B------:R-:W-:Y:S01]  /*2440*/  IMAD R13, R190, R45, R9 ;  /* 0x0000002dbe0d7224 */ /* 0x000fe200078e0209 */
[----:B------:R-:W-:Y:S01]  /*2450*/  LOP3.LUT R30, R30, 0xfffffffc, RZ, 0xc0, !PT ;  /* 0xfffffffc1e1e7812 */ /* 0x000fe200078ec0ff */
[----:B0-----:R-:W-:Y:S01]  /*2460*/  IMAD.IADD R3, R7, 0x1, R11 ;  /* 0x0000000107037824 */ /* 0x001fe200078e020b */
[----:B-----5:R-:W-:Y:S01]  /*2470*/  SHF.R.S32.HI R9, RZ, 0x1f, R24 ;  /* 0x0000001fff097819 */ /* 0x020fe20000011418 */
[-C--:B------:R-:W-:Y:S01]  /*2480*/  IMAD.WIDE.U32 R20, R190, R4.reuse, R18 ;  /* 0x00000004be147225 */ /* 0x080fe200078e0012 */
[----:B------:R-:W-:Y:S02]  /*2490*/  SEL R7, R49, RZ, P3 ;  /* 0x000000ff31077207 */ /* 0x000fe40001800000 */
[----:B----4-:R-:W-:Y:S01]  /*24a0*/  SHF.R.U32.HI R47, RZ, 0x7, R47 ;  /* 0x00000007ff2f7819 */ /* 0x010fe2000001162f */
[----:B------:R-:W-:Y:S01]  /*24b0*/  IMAD.IADD R30, R31, 0x1, -R30 ;  /* 0x000000011f1e7824 */ /* 0x000fe200078e0a1e */
[----:B------:R-:W-:Y:S01]  /*24c0*/  SHF.R.S32.HI R46, RZ, 0x1f, R26 ;  /* 0x0000001fff2e7819 */ /* 0x000fe2000001141a */
[----:B------:R-:W0:Y:S01]  /*24d0*/  S2R R31, SR_TID.X ;  /* 0x00000000001f7919 */ /* 0x000e220000002100 */
[----:B------:R-:W-:Y:S01]  /*24e0*/  IMAD R8, R9, R4, RZ ;  /* 0x0000000409087224 */ /* 0x000fe200078e02ff */
[----:B------:R-:W-:Y:S01]  /*24f0*/  ISETP.GE.AND P2, PT, R18, UR4, PT ;  /* 0x0000000412007c0c */ /* 0x000fe2000bf46270 */
[----:B------:R-:W-:Y:S01]  /*2500*/  IMAD.MOV.U32 R2, RZ, RZ, R6 ;  /* 0x000000ffff027224 */ /* 0x000fe200078e0006 */
[----:B------:R-:W-:Y:S01]  /*2510*/  ISETP.GE.AND P1, PT, R187, UR4, PT ;  /* 0x00000004bb007c0c */ /* 0x000fe2000bf26270 */
[----:B------:R-:W-:-:S02]  /*2520*/  IMAD.IADD R21, R11, 0x1, R21 ;  /* 0x000000010b157824 */ /* 0x000fc400078e0215 */
[----:B------:R-:W-:Y:S02]  /*2530*/  IMAD R9, R9, R44, RZ ;  /* 0x0000002c09097224 */ /* 0x000fe400078e02ff */
[----:B------:R-:W-:Y:S02]  /*2540*/  IMAD R48, R30, 0x40, R190 ;  /* 0x000000401e307824 */ /* 0x000fe400078e02be */
[----:B------:R-:W-:Y:S02]  /*2550*/  IMAD.IADD R7, R18, 0x1, R7 ;  /* 0x0000000112077824 */ /* 0x000fe400078e0207 */
        /* <DEDUP_REMOVED lines=11> */
[----:B------:R-:W-:Y:S01]  /*2610*/  IMAD.WIDE.U32 R34, R190, R44, R18 ;  /* 0x0000002cbe227225 */ /* 0x000fe200078e0012 */
[----:B------:R-:W-:-:S03]  /*2620*/  SHF.R.S32.HI R59, RZ, 0x1f, R56 ;  /* 0x0000001fff3b7819 */ /* 0x000fc60000011438 */
[----:B0-----:R-:W-:Y:S02]  /*2630*/  VIADD R31, R31, 0xffffff80 ;  /* 0xffffff801f1f7836 */ /* 0x001fe40000000000 */
[----:B------:R-:W-:Y:S02]  /*2640*/  IMAD.IADD R33, R33, 0x1, R13 ;  /* 0x0000000121217824 */ /* 0x000fe400078e020d */
[----:B------:R-:W-:Y:S01]  /*2650*/  IMAD.IADD R35, R13, 0x1, R35 ;  /* 0x000000010d237824 */ /* 0x000fe200078e0223 */
[----:B------:R-:W-:Y:S01]  /*2660*/  SHF.R.S32.HI R30, RZ, 0x1f, R31 ;  /* 0x0000001fff1e7819 */ /* 0x000fe2000001141f */
[C---:B------:R-:W-:Y:S02]  /*2670*/  IMAD R53, R24.reuse, R5, R8 ;  /* 0x0000000518357224 */ /* 0x040fe400078e0208 */
[----:B------:R-:W-:Y:S01]  /*2680*/  IMAD.WIDE.U32 R32, R24, R44, R32 ;  /* 0x0000002c18207225 */ /* 0x000fe200078e0020 */
[----:B------:R-:W-:-:S03]  /*2690*/  LEA.HI R30, R30, R31, RZ, 0x5 ;  /* 0x0000001f1e1e7211 */ /* 0x000fc600078f28ff */
[----:B------:R-:W-:Y:S01]  /*26a0*/  IMAD.WIDE.U32 R34, R24, R44, R34 ;  /* 0x0000002c18227225 */ /* 0x000fe200078e0022 */
[----:B------:R-:W-:-:S03]  /*26b0*/  SHF.R.S32.HI R30, RZ, 0x5, R30 ;  /* 0x00000005ff1e7819 */ /* 0x000fc6000001141e */
[----:B------:R-:W-:Y:S02]  /*26c0*/  IMAD.IADD R52, R3, 0x1, R53 ;  /* 0x0000000103347824 */ /* 0x000fe400078e0235 */
[----:B------:R-:W-:Y:S01]  /*26d0*/  IMAD R50, R30, 0x200, R4 ;  /* 0x000002001e327824 */ /* 0x000fe200078e0204 */
[----:B------:R-:W-:Y:S01]  /*26e0*/  LOP3.LUT R4, R42, 0x38, R39, 0xf8, !PT ;  /* 0x000000382a047812 */ /* 0x000fe200078ef827 */
[----:B------:R-:W-:Y:S02]  /*26f0*/  IMAD.IADD R27, R28, 0x1, R29 ;  /* 0x000000011c1b7824 */ /* 0x000fe400078e021d */
[----:B------:R-:W-:Y:S01]  /*2700*/  IMAD.SHL.U32 R44, R44, 0x40, RZ ;  /* 0x000000402c2c7824 */ /* 0x000fe200078e00ff */
[----:B------:R-:W-:Y:S01]  /*2710*/  LOP3.LUT R4, R4, R45, RZ, 0x3c, !PT ;  /* 0x0000002d04047212 */ /* 0x000fe200078e3cff */
[----:B------:R-:W-:Y:S02]  /*2720*/  VIADD R47, R47, 0x8 ;  /* 0x000000082f2f7836 */ /* 0x000fe40000000000 */
[----:B------:R-:W-:-:S02]  /*2730*/  IMAD.SHL.U32 R49, R49, 0x2, RZ ;  /* 0x0000000231317824 */ /* 0x000fc400078e00ff */
[----:B------:R-:W-:Y:S02]  /*2740*/  IMAD.IADD R53, R53, 0x1, R21 ;  /* 0x0000000135357824 */ /* 0x000fe400078e0215 */
[----:B------:R-:W-:Y:S02]  /*2750*/  IMAD.IADD R57, R33, 0x1, R9 ;  /* 0x0000000121397824 */ /* 0x000fe400078e0209 */
[----:B------:R-:W-:Y:S02]  /*2760*/  IMAD.IADD R58, R9, 0x1, R35 ;  /* 0x00000001093a7824 */ /* 0x000fe400078e0223 */
[----:B------:R-:W-:Y:S01]  /*2770*/  IMAD R60, R30, 0x200, R4 ;  /* 0x000002001e3c7824 */ /* 0x000fe200078e0204 */
[----:B------:R-:W-:-:S07]  /*2780*/  SHF.R.S32.HI R51, RZ, 0x1f, R0 ;  /* 0x0000001fff337819 */ /* 0x000fce0000011400 */
.L_x_3377:
[----:B0-----:R-:W0:Y:S01]  /*2790*/  LDC R63, c[0x0][0x430] ;  /* 0x00010c00ff3f7b82 */ /* 0x001e220000000800 */
[----:B------:R-:W-:Y:S02]  /*27a0*/  VIADD R25, R25, 0xffffffff ;  /* 0xffffffff19197836 */ /* 0x000fe40000000000 */
[----:B------:R-:W-:Y:S02]  /*27b0*/  IMAD.MOV.U32 R62, RZ, RZ, RZ ;  /* 0x000000ffff3e7224 */ /* 0x000fe400078e00ff */
[----:B------:R-:W-:-:S03]  /*27c0*/  IMAD R4, R25, 0x40, R48 ;  /* 0x0000004019047824 */ /* 0x000fc600078e0230 */
[----:B------:R-:W1:Y:S01]  /*27d0*/  LDC R73, c[0x0][0x3f4] ;  /* 0x0000fd00ff497b82 */ /* 0x000e620000000800 */
[----:B--2---:R-:W-:Y:S01]  /*27e0*/  IMAD.IADD R12, R27, 0x1, R4 ;  /* 0x000000011b0c7824 */ /* 0x004fe200078e0204 */
[----:B------:R-:W-:-:S03]  /*27f0*/  ISETP.GE.AND P0, PT, R4, R36, PT ;  /* 0x000000240400720c */ /* 0x000fc60003f06270 */
[----:B------:R-:W-:Y:S01]  /*2800*/  IMAD.MOV.U32 R8, RZ, RZ, R12 ;  /* 0x000000ffff087224 */ /* 0x000fe200078e000c */
[----:B------:R-:W-:Y:S02]  /*2810*/  ISETP.GT.OR P0, PT, R48, 0x3f, P0 ;  /* 0x0000003f3000780c */ /* 0x000fe40000704670 */
[----:B0-----:R-:W-:-:S11]  /*2820*/  ISETP.NE.AND P4, PT, R63, 0x1, PT ;  /* 0x000000013f00780c */ /* 0x001fd60003f85270 */
[----:B------:R-:W0:Y:S08]  /*2830*/  @!P0 LDC.64 R6, c[0x0][0x428] ;  /* 0x00010a00ff068b82 */ /* 0x000e300000000a00 */
[----:B------:R-:W2:Y:S08]  /*2840*/  @!P0 LDC.64 R4, c[0x0][0x418] ;  /* 0x00010600ff048b82 */ /* 0x000eb00000000a00 */
[----:B------:R-:W3:Y:S08]  /*2850*/  @P4 LDC R9, c[0x0][0x434] ;  /* 0x00010d00ff094b82 */ /* 0x000ef00000000800 */
        /* <DEDUP_REMOVED lines=80> */
.L_x_3349:
[----:B------:R-:W-:Y:S05]  /*2d60*/  BSYNC B1 ;  /* 0x0000000000017941 */ /* 0x000fea0003800000 */
.L_x_3348:
[----:B------:R-:W-:Y:S01]  /*2d70*/  UISETP.NE.AND UP0, UPT, UR47, 0x3, UPT ;  /* 0x000000032f00788c */ /* 0x000fe2000bf05270 */
[----:B0----5:R-:W-:Y:S02]  /*2d80*/  IMAD.MOV.U32 R4, RZ, RZ, R8 ;  /* 0x000000ffff047224 */ /* 0x021fe400078e0008 */
[----:B------:R-:W-:Y:S02]  /*2d90*/  IMAD.MOV.U32 R5, RZ, RZ, R9 ;  /* 0x000000ffff057224 */ /* 0x000fe400078e0009 */
[----:B------:R-:W-:Y:S01]  /*2da0*/  IMAD.MOV.U32 R6, RZ, RZ, R30 ;  /* 0x000000ffff067224 */ /* 0x000fe200078e001e */
[----:B------:R-:W-:Y:S01]  /*2db0*/  PLOP3.LUT P5, PT, PT, PT, UP0, 0x80, 0x0 ;  /* 0x000000000000781c */ /* 0x000fe20003faf008 */
[----:B------:R-:W-:Y:S01]  /*2dc0*/  IMAD.MOV.U32 R7, RZ, RZ, R55 ;  /* 0x000000ffff077224 */ /* 0x000fe200078e0037 */
[----:B------:R-:W-:Y:S01]  /*2dd0*/  PRMT R76, R5, 0x5410, R4 ;  /* 0x00005410054c7816 */ /* 0x000fe20000000004 */
[----:B------:R-:W-:Y:S02]  /*2de0*/  IMAD.MOV.U32 R4, RZ, RZ, R31 ;  /* 0x000000ffff047224 */ /* 0x000fe400078e001f */
[----:B------:R-:W-:Y:S01]  /*2df0*/  IMAD.MOV.U32 R5, RZ, RZ, R29 ;  /* 0x000000ffff057224 */ /* 0x000fe200078e001d */
[----:B------:R-:W-:-:S02]  /*2e00*/  PRMT R79, R79, 0x5410, R7 ;  /* 0x000054104f4f7816 */ /* 0x000fc40000000007 */
[----:B------:R-:W-:Y:S01]  /*2e10*/  PRMT R75, R4, 0x5410, R6 ;  /* 0x00005410044b7816 */ /* 0x000fe20000000006 */
[----:B------:R-:W-:Y:S01]  /*2e20*/  IMAD.MOV.U32 R4, RZ, RZ, R28 ;  /* 0x000000ffff047224 */ /* 0x000fe200078e001c */
[----:B------:R-:W-:Y:S01]  /*2e30*/  PRMT R80, R80, 0x5410, R5 ;  /* 0x0000541050507816 */ /* 0x000fe20000000005 */
[----:B------:R-:W-:-:S03]  /*2e40*/  IMAD.MOV.U32 R6, RZ, RZ, R54 ;  /* 0x000000ffff067224 */ /* 0x000fc600078e0036 */
[----:B------:R-:W-:Y:S02]  /*2e50*/  PRMT R78, R78, 0x5410, R4 ;  /* 0x000054104e4e7816 */ /* 0x000fe40000000004 */
[----:B------:R-:W-:Y:S01]  /*2e60*/  PRMT R77, R77, 0x5410, R6 ;  /* 0x000054104d4d7816 */ /* 0x000fe20000000006 */
[----:B------:R-:W-:Y:S06]  /*2e70*/  @!P5 BRA `(.L_x_3350) ;  /* 0x000000000004d947 */ /* 0x000fec0003800000 */
[----:B------:R-:W-:Y:S01]  /*2e80*/  BPT.TRAP 0x1 ;  /* 0x000000040000795c */ /* 0x000fe20000300000 */
.L_x_3350:
[----:B------:R-:W-:Y:S01]  /*2e90*/  IMAD R61, R189, 0x8, R16 ;  /* 0x00000008bd3d7824 */ /* 0x000fe200078e0210 */
[----:B------:R-:W-:Y:S01]  /*2ea0*/  SHF.L.U32 R68, R191, 0x1f, RZ ;  /* 0x0000001fbf447819 */ /* 0x000fe200000006ff */
[----:B------:R-:W-:Y:S03]  /*2eb0*/  BSSY B1, `(.L_x_3351) ;  /* 0x0000003000017945 */ /* 0x000fe60003800000 */
[----:B------:R-:W0:Y:S02]  /*2ec0*/  SYNCS.PHASECHK.TRANS64.TRYWAIT P6, [R61+URZ+0x38890], R68 ;  /* 0x038890443d0075a7 */ /* 0x000e2400080c017f */
[----:B0-----:R-:W-:Y:S05]  /*2ed0*/  @!P6 BRA `(.L_x_3352) ;  /* 0x00000234008ce947 */ /* 0x001fea0003800000 */
.L_x_3690:
[----:B------:R-:W-:Y:S05]  /*2ee0*/  BSYNC B1 ;  /* 0x0000000000017941 */ /* 0x000fea0003800000 */
.L_x_3351:
[----:B------:R-:W-:-:S03]  /*2ef0*/  UMOV UR4, 0xffffffff ;  /* 0xffffffff00047882 */ /* 0x000fc60000000000 */
[----:B------:R-:W-:Y:S05]  /*2f00*/  BRA.DIV UR4, `(.L_x_3353) ;  /* 0x0000023604947947 */ /* 0x000fea000b800000 */
[----:B------:R-:W1:Y:S04]  /*2f10*/  SHFL.IDX PT, R66, R66, RZ, 0x1c1f ;  /* 0x001c1fff42427589 */ /* 0x000e6800000e0000 */
[----:B------:R2:W3:Y:S02]  /*2f20*/  SHFL.IDX PT, R14, R67, RZ, 0x1c1f ;  /* 0x001c1fff430e7589 */ /* 0x0004e400000e0000 */
.L_x_3694:
        /* <DEDUP_REMOVED lines=9> */
[----:B------:R-:W-:Y:S01]  /*2fc0*/  SHF.R.U32.HI R74, RZ, 0x10, R55 ;  /* 0x00000010ff4a7819 */ /* 0x000fe20000011637 */
[----:B0-----:R-:W-:Y:S01]  /*2fd0*/  IMAD.U32 R15, R7, 0x10000, RZ ;  /* 0x00010000070f7824 */ /* 0x001fe200078e00ff */
[----:B--2---:R-:W-:Y:S01]  /*2fe0*/  SHF.R.U32.HI R67, RZ, 0x10, R31 ;  /* 0x00000010ff437819 */ /* 0x004fe2000001161f */
[----:B------:R-:W-:Y:S01]  /*2ff0*/  IMAD.U32 R12, R6, 0x10000, RZ ;  /* 0x00010000060c7824 */ /* 0x000fe200078e00ff */
[----:B------:R-:W-:Y:S02]  /*3000*/  SHF.R.U64 R70, R54, 0x10, R55 ;  /* 0x0000001036467819 */ /* 0x000fe40000001237 */
[----:B------:R-:W-:Y:S02]  /*3010*/  SHF.R.U64 R72, R30, 0x10, R31 ;  /* 0x000000101e487819 */ /* 0x000fe4000000121f */
[----:B------:R-:W-:Y:S02]  /*3020*/  PRMT R74, R79, 0x5432, R74 ;  /* 0x000054324f4a7816 */ /* 0x000fe4000000004a */
[----:B------:R-:W-:-:S02]  /*3030*/  PRMT R55, R75, 0x5410, R67 ;  /* 0x000054104b377816 */ /* 0x000fc40000000043 */
[----:B------:R-:W-:Y:S02]  /*3040*/  PRMT R70, R77, 0x5432, R70 ;  /* 0x000054324d467816 */ /* 0x000fe40000000046 */
[----:B------:R-:W-:Y:S01]  /*3050*/  LOP3.LUT R13, R6, 0xffff0000, RZ, 0xc0, !PT ;  /* 0xffff0000060d7812 */ /* 0x000fe200078ec0ff */
[----:B------:R-:W-:Y:S01]  /*3060*/  IMAD.U32 R67, R55, 0x10000, RZ ;  /* 0x0001000037437824 */ /* 0x000fe200078e00ff */
[----:B------:R-:W-:Y:S01]  /*3070*/  LOP3.LUT R30, R7, 0xffff0000, RZ, 0xc0, !PT ;  /* 0xffff0000071e7812 */ /* 0x000fe200078ec0ff */
[----:B------:R-:W-:Y:S01]  /*3080*/  IMAD.U32 R6, R5, 0x10000, RZ ;  /* 0x0001000005067824 */ /* 0x000fe200078e00ff */
[----:B------:R-:W-:Y:S01]  /*3090*/  PRMT R31, R75, 0x5432, R72 ;  /* 0x000054324b1f7816 */ /* 0x000fe20000000048 */
[----:B------:R-:W-:Y:S01]  /*30a0*/  IMAD.U32 R75, R74, 0x10000, RZ ;  /* 0x000100004a4b7824 */ /* 0x000fe200078e00ff */
[----:B------:R-:W-:Y:S01]  /*30b0*/  LOP3.LUT R7, R5, 0xffff0000, RZ, 0xc0, !PT ;  /* 0xffff000005077812 */ /* 0x000fe200078ec0ff */
[----:B------:R-:W-:Y:S01]  /*30c0*/  IMAD.U32 R5, R4, 0x10000, RZ ;  /* 0x0001000004057824 */ /* 0x000fe200078e00ff */
[----:B------:R-:W-:Y:S01]  /*30d0*/  LOP3.LUT R72, R70, 0xffff0000, RZ, 0xc0, !PT ;  /* 0xffff000046487812 */ /* 0x000fe200078ec0ff */
[----:B------:R-:W-:Y:S01]  /*30e0*/  FMUL.FTZ R79, R13, R75 ;  /* 0x0000004b0d4f7220 */ /* 0x000fe20000410000 */
[----:B------:R-:W-:Y:S01]  /*30f0*/  LOP3.LUT R54, R31, 0xffff0000, RZ, 0xc0, !PT ;  /* 0xffff00001f367812 */ /* 0x000fe200078ec0ff */
[-C--:B------:R-:W-:Y:S01]  /*3100*/  FMUL.FTZ R13, R13, R67.reuse ;  /* 0x000000430d0d7220 */ /* 0x080fe20000410000 */
[----:B------:R-:W-:Y:S01]  /*3110*/  LOP3.LUT R74, R74, 0xffff0000, RZ, 0xc0, !PT ;  /* 0xffff00004a4a7812 */ /* 0x000fe200078ec0ff */
[----:B------:R-:W-:Y:S01]  /*3120*/  FMUL.FTZ R77, R7, R72 ;  /* 0x00000048074d7220 */ /* 0x000fe20000410000 */
[----:B------:R-:W-:Y:S01]  /*3130*/  LOP3.LUT R55, R55, 0xffff0000, RZ, 0xc0, !PT ;  /* 0xffff000037377812 */ /* 0x000fe200078ec0ff */
[----:B------:R-:W-:Y:S01]  /*3140*/  FFMA.FTZ R79, R12, R67, -R79 ;  /* 0x000000430c4f7223 */ /* 0x000fe2000001084f */
[-C--:B------:R-:W-:Y:S01]  /*3150*/  FMUL.FTZ R7, R7, R54.reuse ;  /* 0x0000003607077220 */ /* 0x080fe20000410000 */
[----:B------:R-:W-:Y:S01]  /*3160*/  LOP3.LUT R4, R4, 0xffff0000, RZ, 0xc0, !PT ;  /* 0xffff000004047812 */ /* 0x000fe200078ec0ff */
[----:B------:R-:W-:Y:S01]  /*3170*/  FFMA.FTZ R77, R6, R54, -R77 ;  /* 0x00000036064d7223 */ /* 0x000fe2000001084d */
[----:B------:R-:W-:Y:S01]  /*3180*/  FFMA.FTZ R12, R12, R75, R13 ;  /* 0x0000004b0c0c7223 */ /* 0x000fe2000001000d */
[----:B------:R-:W-:-:S02]  /*3190*/  IMAD.U32 R70, R70, 0x10000, RZ ;  /* 0x0001000046467824 */ /* 0x000fc400078e00ff */
[C---:B------:R-:W-:Y:S01]  /*31a0*/  FMUL.FTZ R54, R30.reuse, R74 ;  /* 0x0000004a1e367220 */ /* 0x040fe20000410000 */
[----:B------:R-:W-:Y:S02]  /*31b0*/  IMAD.U32 R31, R31, 0x10000, RZ ;  /* 0x000100001f1f7824 */ /* 0x000fe400078e00ff */
        /* <DEDUP_REMOVED lines=14> */
.L_x_3358:
[----:B------:R-:W-:Y:S05]  /*32a0*/  BSYNC B2 ;  /* 0x0000000000027941 */ /* 0x000fea0003800000 */
.L_x_3357:
[----:B0-----:R4:W-:Y:S02]  /*32b0*/  ST.E.128 desc[UR50][R10.64], R4 ;  /* 0x000000040a007985 */ /* 0x0019e4000c101d32 */
.L_x_3356:
[----:B------:R-:W-:Y:S05]  /*32c0*/  BSYNC B1 ;  /* 0x0000000000017941 */ /* 0x000fea0003800000 */
.L_x_3355:
        /* <DEDUP_REMOVED lines=31> */
[C---:B--2---:R-:W-:Y:S01]  /*34c0*/  FMUL.FTZ R67, R7.reuse, R31 ;  /* 0x0000001f07437220 */ /* 0x044fe20000410000 */
        /* <DEDUP_REMOVED lines=26> */
.L_x_3360:
[----:B------:R-:W-:Y:S05]  /*3670*/  BSYNC B1 ;  /* 0x0000000000017941 */ /* 0x000fea0003800000 */
.L_x_3359:
[----:B-1----:R1:W-:Y:S01]  /*3680*/  ST.E.128 desc[UR50][R10.64], R4 ;  /* 0x000000040a007985 */ /* 0x0023e2000c101d32 */
[----:B------:R-:W-:Y:S05]  /*3690*/  BRA `(.L_x_3354) ;  /* 0x0000000c00b47947 */ /* 0x000fea0003800000 */
.L_x_3347:
        /* <DEDUP_REMOVED lines=29> */
[----:B------:R-:W-:Y:S01]  /*3870*/  IMAD.MOV.U32 R14, RZ, RZ, R4 ;  /* 0x000000ffff0e7224 */ /* 0x000fe200078e0004 */
[----:B------:R-:W-:Y:S01]  /*3880*/  PRMT R83, R83, 0x5410, R11 ;  /* 0x0000541053537816 */ /* 0x000fe2000000000b */
[----:B---3--:R-:W-:Y:S01]  /*3890*/  IMAD.MOV.U32 R8, RZ, RZ, R30 ;  /* 0x000000ffff087224 */ /* 0x008fe200078e001e */
[----:B------:R-:W-:Y:S01]  /*38a0*/  PRMT R79, R10, 0x5410, R15 ;  /* 0x000054100a4f7816 */ /* 0x000fe2000000000f */
[----:B------:R-:W-:Y:S01]  /*38b0*/  IMAD.MOV.U32 R9, RZ, RZ, R31 ;  /* 0x000000ffff097224 */ /* 0x000fe200078e001f */
[----:B------:R-:W-:Y:S01]  /*38c0*/  PRMT R82, R14, 0x7610, R82 ;  /* 0x000076100e527816 */ /* 0x000fe20000000052 */
[----:B------:R-:W-:-:S02]  /*38d0*/  IMAD.MOV.U32 R10, RZ, RZ, R28 ;  /* 0x000000ffff0a7224 */ /* 0x000fc400078e001c */
[----:B------:R-:W-:Y:S01]  /*38e0*/  IMAD.MOV.U32 R11, RZ, RZ, R29 ;  /* 0x000000ffff0b7224 */ /* 0x000fe200078e001d */
[----:B------:R-:W-:Y:S02]  /*38f0*/  PRMT R82, R82, 0x5410, R8 ;  /* 0x0000541052527816 */ /* 0x000fe40000000008 */
[----:B------:R-:W-:Y:S02]  /*3900*/  PRMT R83, R9, 0x7610, R83 ;  /* 0x0000761009537816 */ /* 0x000fe40000000053 */
[----:B------:R-:W-:Y:S01]  /*3910*/  PRMT R74, R10, 0x5410, R11 ;  /* 0x000054100a4a7816 */ /* 0x000fe2000000000b */
[----:B------:R-:W-:Y:S06]  /*3920*/  @!P5 BRA `(.L_x_3361) ;  /* 0x000000000004d947 */ /* 0x000fec0003800000 */
[----:B------:R-:W-:Y:S01]  /*3930*/  BPT.TRAP 0x1 ;  /* 0x000000040000795c */ /* 0x000fe20000300000 */
.L_x_3361:
[----:B------:R-:W-:Y:S01]  /*3940*/  IMAD R61, R189, 0x8, R16 ;  /* 0x00000008bd3d7824 */ /* 0x000fe200078e0210 */
[----:B------:R-:W-:Y:S01]  /*3950*/  SHF.L.U32 R68, R191, 0x1f, RZ ;  /* 0x0000001fbf447819 */ /* 0x000fe200000006ff */
[----:B------:R-:W-:Y:S03]  /*3960*/  BSSY B1, `(.L_x_3362) ;  /* 0x0000003000017945 */ /* 0x000fe60003800000 */
[----:B------:R-:W0:Y:S02]  /*3970*/  SYNCS.PHASECHK.TRANS64.TRYWAIT P6, [R61+URZ+0x38890], R68 ;  /* 0x038890443d0075a7 */ /* 0x000e2400080c017f */
[----:B0-----:R-:W-:Y:S05]  /*3980*/  @!P6 BRA `(.L_x_3363) ;  /* 0x0000022c003ce947 */ /* 0x001fea0003800000 */
.L_x_3695:
[----:B------:R-:W-:Y:S05]  /*3990*/  BSYNC B1 ;  /* 0x0000000000017941 */ /* 0x000fea0003800000 */
.L_x_3362:
[----:B------:R-:W-:-:S03]  /*39a0*/  UMOV UR4, 0xffffffff ;  /* 0xffffffff00047882 */ /* 0x000fc60000000000 */
[----:B------:R-:W-:Y:S05]  /*39b0*/  BRA.DIV UR4, `(.L_x_3364) ;  /* 0x0000022e04447947 */ /* 0x000fea000b800000 */
[----:B------:R-:W1:Y:S04]  /*39c0*/  SHFL.IDX PT, R66, R66, RZ, 0x1c1f ;  /* 0x001c1fff42427589 */ /* 0x000e6800000e0000 */
[----:B------:R-:W2:Y:S02]  /*39d0*/  SHFL.IDX PT, R67, R67, RZ, 0x1c1f ;  /* 0x001c1fff43437589 */ /* 0x000ea400000e0000 */
.L_x_3699:
        /* <DEDUP_REMOVED lines=13> */
[----:B------:R-:W-:Y:S01]  /*3ab0*/  SHF.R.S32.HI R8, RZ, 0x4, R9 ;  /* 0x00000004ff087819 */ /* 0x000fe20000011409 */
[----:B------:R-:W-:Y:S01]  /*3ac0*/  IMAD.IADD R9, R60, 0x1, R71 ;  /* 0x000000013c097824 */ /* 0x000fe200078e0247 */
[----:B------:R-:W-:Y:S02]  /*3ad0*/  LEA.HI R10, R10, R11, RZ, 0x5 ;  /* 0x0000000b0a0a7211 */ /* 0x000fe400078f28ff */
[----:B------:R-:W-:Y:S01]  /*3ae0*/  LEA.HI.SX32 R8, R39, R8, 0x1d ;  /* 0x0000000827087211 */ /* 0x000fe200078feaff */
[----:B------:R-:W-:Y:S01]  /*3af0*/  IMAD R9, R9, 0x2, R16 ;  /* 0x0000000209097824 */ /* 0x000fe200078e0210 */
[----:B------:R-:W-:-:S03]  /*3b00*/  SHF.R.S32.HI R10, RZ, 0x5, R10 ;  /* 0x00000005ff0a7819 */ /* 0x000fc6000001140a */
        /* <DEDUP_REMOVED lines=11> */
[----:B------:R-:W-:Y:S02]  /*3bc0*/  SHF.R.U64 R75, R6, 0x10, R7 ;  /* 0x00000010064b7819 */ /* 0x000fe40000001207 */
[----:B------:R-:W-:Y:S01]  /*3bd0*/  SHF.R.U64 R77, R28, 0x10, R29 ;  /* 0x000000101c4d7819 */ /* 0x000fe2000000121d */
[----:B---3--:R-:W-:Y:S01]  /*3be0*/  IMAD.U32 R28, R13, 0x10000, RZ ;  /* 0x000100000d1c7824 */ /* 0x008fe200078e00ff */
[----:B------:R-:W-:Y:S02]  /*3bf0*/  PRMT R72, R79, 0x5432, R72 ;  /* 0x000054324f487816 */ /* 0x000fe40000000048 */
[----:B------:R-:W-:-:S02]  /*3c00*/  PRMT R78, R74, 0x5432, R78 ;  /* 0x000054324a4e7816 */ /* 0x000fc4000000004e */
[----:B------:R-:W-:Y:S02]  /*3c10*/  SHF.R.U32.HI R81, RZ, 0x10, R31 ;  /* 0x00000010ff517819 */ /* 0x000fe4000001161f */
[----:B--2---:R-:W-:Y:S01]  /*3c20*/  SHF.R.U64 R71, R4, 0x10, R5 ;  /* 0x0000001004477819 */ /* 0x004fe20000001205 */
[----:B-1----:R-:W-:Y:S01]  /*3c30*/  IMAD.U32 R5, R9, 0x10000, RZ ;  /* 0x0001000009057824 */ /* 0x002fe200078e00ff */
[----:B------:R-:W-:Y:S01]  /*3c40*/  SHF.R.U64 R80, R30, 0x10, R31 ;  /* 0x000000101e507819 */ /* 0x000fe2000000121f */
        /* <DEDUP_REMOVED lines=8> */
[----:B------:R-:W-:Y:S01]  /*3cd0*/  FMUL.FTZ R84, R28, R74 ;  /* 0x0000004a1c547220 */ /* 0x000fe20000410000 */
[----:B------:R-:W-:Y:S01]  /*3ce0*/  LOP3.LUT R29, R13, 0xffff0000, RZ, 0xc0, !PT ;  /* 0xffff00000d1d7812 */ /* 0x000fe200078ec0ff */
[----:B------:R-:W-:Y:S01]  /*3cf0*/  IMAD.U32 R13, R12, 0x10000, RZ ;  /* 0x000100000c0d7824 */ /* 0x000fe200078e00ff */
[----:B------:R-:W-:Y:S01]  /*3d00*/  LOP3.LUT R78, R78, 0xffff0000, RZ, 0xc0, !PT ;  /* 0xffff00004e4e7812 */ /* 0x000fe200078ec0ff */
[-C--:B------:R-:W-:Y:S01]  /*3d10*/  FFMA.FTZ R84, R5, R79.reuse, R84 ;  /* 0x0000004f05547223 */ /* 0x080fe20000010054 */
[----:B------:R-:W-:Y:S01]  /*3d20*/  PRMT R71, R82, 0x5410, R71 ;  /* 0x0000541052477816 */ /* 0x000fe20000000047 */
[----:B------:R-:W-:Y:S01]  /*3d30*/  IMAD.U32 R7, R10, 0x10000, RZ ;  /* 0x000100000a077824 */ /* 0x000fe200078e00ff */
[----:B------:R-:W-:Y:S01]  /*3d40*/  PRMT R80, R82, 0x5432, R80 ;  /* 0x0000543252507816 */ /* 0x000fe20000000050 */
[----:B------:R-:W-:Y:S01]  /*3d50*/  FMUL.FTZ R82, R28, R79 ;  /* 0x0000004f1c527220 */ /* 0x000fe20000410000 */
[----:B------:R-:W-:Y:S01]  /*3d60*/  PRMT R76, R83, 0x5432, R76 ;  /* 0x00005432534c7816 */ /* 0x000fe2000000004c */
[----:B------:R-:W-:Y:S01]  /*3d70*/  IMAD.U32 R28, R81, 0x10000, RZ ;  /* 0x00010000511c7824 */ /* 0x000fe200078e00ff */
[----:B------:R-:W-:Y:S01]  /*3d80*/  LOP3.LUT R72, R72, 0xffff0000, RZ, 0xc0, !PT ;  /* 0xffff000048487812 */ /* 0x000fe200078ec0ff */
[----:B------:R-:W-:Y:S01]  /*3d90*/  FMUL.FTZ R83, R29, R78 ;  /* 0x0000004e1d537220 */ /* 0x000fe20000410000 */
[----:B------:R-:W-:Y:S01]  /*3da0*/  LOP3.LUT R6, R9, 0xffff0000, RZ, 0xc0, !PT ;  /* 0xffff000009067812 */ /* 0x000fe200078ec0ff */
[----:B------:R-:W-:Y:S01]  /*3db0*/  FFMA.FTZ R82, R5, R74, -R82 ;  /* 0x0000004a05527223 */ /* 0x000fe20000010852 */
[----:B------:R-:W-:-:S02]  /*3dc0*/  IMAD.U32 R5, R76, 0x10000, RZ ;  /* 0x000100004c057824 */ /* 0x000fc400078e00ff */
[----:B------:R-:W-:Y:S01]  /*3dd0*/  FMUL.FTZ R29, R29, R72 ;  /* 0x000000481d1d7220 */ /* 0x000fe20000410000 */
[----:B------:R-:W-:Y:S02]  /*3de0*/  IMAD.U32 R9, R11, 0x10000, RZ ;  /* 0x000100000b097824 */ /* 0x000fe400078e00ff */
[----:B------:R-:W-:Y:S01]  /*3df0*/  FMUL.FTZ R74, R30, R28 ;  /* 0x0000001c1e4a7220 */ /* 0x000fe20000410000 */
[----:B------:R-:W-:Y:S01]  /*3e00*/  FFMA.FTZ R83, R6, R72, -R83 ;  /* 0x0000004806537223 */ /* 0x000fe20000010853 */
[----:B------:R-:W-:Y:S01]  /*3e10*/  LOP3.LUT R72, R81, 0xffff0000, RZ, 0xc0, !PT ;  /* 0xffff000051487812 */ /* 0x000fe200078ec0ff */
[-C--:B------:R-:W-:Y:S01]  /*3e20*/  FMUL.FTZ R81, R30, R5.reuse ;  /* 0x000000051e517220 */ /* 0x080fe20000410000 */
[----:B------:R-:W-:Y:S01]  /*3e30*/  FFMA.FTZ R79, R6, R78, R29 ;  /* 0x0000004e064f7223 */ /* 0x000fe2000001001d */
[----:B------:R-:W-:Y:S01]  /*3e40*/  LOP3.LUT R31, R15, 0xffff0000, RZ, 0xc0, !PT ;  /* 0xffff00000f1f7812 */ /* 0x000fe200078ec0ff */
[----:B------:R-:W-:Y:S01]  /*3e50*/  FFMA.FTZ R74, R9, R5, -R74 ;  /* 0x00000005094a7223 */ /* 0x000fe2000001084a */
[----:B------:R-:W-:Y:S01]  /*3e60*/  LOP3.LUT R76, R76, 0xffff0000, RZ, 0xc0, !PT ;  /* 0xffff00004c4c7812 */ /* 0x000fe200078ec0ff */
[----:B------:R-:W-:-:S02]  /*3e70*/  IMAD.U32 R6, R77, 0x10000, RZ ;  /* 0x000100004d067824 */ /* 0x000fc400078e00ff */
[----:B------:R-:W-:Y:S01]  /*3e80*/  FFMA.FTZ R81, R9, R28, R81 ;  /* 0x0000001c09517223 */ /* 0x000fe20000010051 */
[----:B------:R-:W-:Y:S01]  /*3e90*/  IMAD.U32 R5, R71, 0x10000, RZ ;  /* 0x0001000047057824 */ /* 0x000fe200078e00ff */
[----:B------:R-:W-:Y:S01]  /*3ea0*/  LOP3.LUT R11, R11, 0xffff0000, RZ, 0xc0, !PT ;  /* 0xffff00000b0b7812 */ /* 0x000fe200078ec0ff */
[----:B------:R-:W-:Y:S01]  /*3eb0*/  FMUL.FTZ R9, R13, R6 ;  /* 0x000000060d097220 */ /* 0x000fe20000410000 */
[----:B------:R-:W-:Y:S01]  /*3ec0*/  LOP3.LUT R12, R12, 0xffff0000, RZ, 0xc0, !PT ;  /* 0xffff00000c0c7812 */ /* 0x000fe200078ec0ff */
[C---:B------:R-:W-:Y:S01]  /*3ed0*/  FMUL.FTZ R28, R31.reuse, R72 ;  /* 0x000000481f1c7220 */ /* 0x040fe20000410000 */
[-C--:B------:R-:W-:Y:S01]  /*3ee0*/  FMUL.FTZ R30, R31, R76.reuse ;  /* 0x0000004c1f1e7220 */ /* 0x080fe20000410000 */
[----:B------:R-:W-:Y:S01]  /*3ef0*/  LOP3.LUT R77, R77, 0xffff0000, RZ, 0xc0, !PT ;  /* 0xffff00004d4d7812 */ /* 0x000fe200078ec0ff */
[-C--:B------:R-:W-:Y:S01]  /*3f00*/  FMUL.FTZ R13, R13, R5.reuse ;  /* 0x000000050d0d7220 */ /* 0x080fe20000410000 */
[----:B------:R-:W-:Y:S01]  /*3f10*/  LOP3.LUT R71, R71, 0xffff0000, RZ, 0xc0, !PT ;  /* 0xffff000047477812 */ /* 0x000fe200078ec0ff */
[----:B------:R-:W-:Y:S01]  /*3f20*/  IMAD.U32 R15, R14, 0x10000, RZ ;  /* 0x000100000e0f7824 */ /* 0x000fe200078e00ff */
[----:B------:R-:W-:Y:S01]  /*3f30*/  LOP3.LUT R8, R8, 0xffff0000, RZ, 0xc0, !PT ;  /* 0xffff000008087812 */ /* 0x000fe200078ec0ff */
[C---:B------:R-:W-:Y:S01]  /*3f40*/  FFMA.FTZ R31, R11.reuse, R76, -R28 ;  /* 0x0000004c0b1f7223 */ /* 0x040fe2000001081c */
[----:B------:R-:W-:Y:S01]  /*3f50*/  FFMA.FTZ R30, R11, R72, R30 ;  /* 0x000000480b1e7223 */ /* 0x000fe2000001001e */
[C---:B------:R-:W-:Y:S01]  /*3f60*/  FFMA.FTZ R9, R4.reuse, R5, -R9 ;  /* 0x0000000504097223 */ /* 0x040fe20000010809 */
[----:B------:R-:W-:Y:S01]  /*3f70*/  FFMA.FTZ R13, R4, R6, R13 ;  /* 0x00000006040d7223 */ /* 0x000fe2000001000d */
[----:B------:R-:W-:Y:S01]  /*3f80*/  LOP3.LUT R14, R14, 0xffff0000, RZ, 0xc0, !PT ;  /* 0xffff00000e0e7812 */ /* 0x000fe200078ec0ff */
[----:B------:R-:W-:Y:S01]  /*3f90*/  FMUL.FTZ R11, R12, R77 ;  /* 0x0000004d0c0b7220 */ /* 0x000fe20000410000 */
[C---:B------:R-:W-:Y:S01]  /*3fa0*/  IMAD.U32 R4, R75.reuse, 0x10000, RZ ;  /* 0x000100004b047824 */ /* 0x040fe200078e00ff */
[C---:B------:R-:W-:Y:S01]  /*3fb0*/  LOP3.LUT R5, R80.reuse, 0xffff0000, RZ, 0xc0, !PT ;  /* 0xffff000050057812 */ /* 0x040fe200078ec0ff */
[----:B------:R-:W-:Y:S01]  /*3fc0*/  IMAD.U32 R6, R80, 0x10000, RZ ;  /* 0x0001000050067824 */ /* 0x000fe200078e00ff */
[----:B------:R-:W-:Y:S01]  /*3fd0*/  LOP3.LUT R75, R75, 0xffff0000, RZ, 0xc0, !PT ;  /* 0xffff00004b4b7812 */ /* 0x000fe200078ec0ff */
[-C--:B------:R-:W-:Y:S01]  /*3fe0*/  FMUL.FTZ R29, R12, R71.reuse ;  /* 0x000000470c1d7220 */ /* 0x080fe20000410000 */
[----:B------:R-:W-:Y:S01]  /*3ff0*/  FFMA.FTZ R12, R8, R71, -R11 ;  /* 0x00000047080c7223 */ /* 0x000fe2000001080b */
[----:B------:R-:W-:Y:S01]  /*4000*/  LOP3.LUT R10, R10, 0xffff0000, RZ, 0xc0, !PT ;  /* 0xffff00000a0a7812 */ /* 0x000fe200078ec0ff */
[C---:B------:R-:W-:Y:S01]  /*4010*/  FMUL.FTZ R28, R15.reuse, R6 ;  /* 0x000000060f1c7220 */ /* 0x040fe20000410000 */
[C---:B------:R-:W-:Y:S01]  /*4020*/  FMUL.FTZ R11, R14.reuse, R5 ;  /* 0x000000050e0b7220 */ /* 0x040fe20000410000 */
[-C--:B------:R-:W-:Y:S01]  /*4030*/  FMUL.FTZ R15, R15, R4.reuse ;  /* 0x000000040f0f7220 */ /* 0x080fe20000410000 */
[----:B------:R-:W-:Y:S01]  /*4040*/  FMUL.FTZ R14, R14, R75 ;  /* 0x0000004b0e0e7220 */ /* 0x000fe20000410000 */
[----:B------:R-:W-:Y:S01]  /*4050*/  FFMA.FTZ R8, R8, R77, R29 ;  /* 0x0000004d08087223 */ /* 0x000fe2000001001d */
        /* <DEDUP_REMOVED lines=17> */
.L_x_3366:
[----:B------:R-:W-:Y:S05]  /*4170*/  BSYNC B1 ;  /* 0x0000000000017941 */ /* 0x000fea0003800000 */
.L_x_3365:
        /* <DEDUP_REMOVED lines=8> */
.L_x_3346:
[----:B------:R-:W-:-:S06]  /*4200*/  UISETP.NE.AND UP0, UPT, UR47, 0x3, UPT ;  /* 0x000000032f00788c */ /* 0x000fcc000bf05270 */
[----:B------:R-:W-:-:S13]  /*4210*/  PLOP3.LUT P5, PT, PT, PT, UP0, 0x80, 0x0 ;  /* 0x000000000000781c */ /* 0x000fda0003faf008 */
[----:B------:R-:W-:Y:S05]  /*4220*/  @!P5 BRA `(.L_x_3367) ;  /* 0x000000000004d947 */ /* 0x000fea0003800000 */
[----:B------:R-:W-:Y:S01]  /*4230*/  BPT.TRAP 0x1 ;  /* 0x000000040000795c */ /* 0x000fe20000300000 */
.L_x_3367:
[----:B------:R-:W-:Y:S01]  /*4240*/  IMAD R61, R189, 0x8, R16 ;  /* 0x00000008bd3d7824 */ /* 0x000fe200078e0210 */
[----:B------:R-:W-:Y:S01]  /*4250*/  SHF.L.U32 R68, R191, 0x1f, RZ ;  /* 0x0000001fbf447819 */ /* 0x000fe200000006ff */
[----:B------:R-:W-:Y:S01]  /*4260*/  BSSY B1, `(.L_x_3368) ;  /* 0x0000004000017945 */ /* 0x000fe20003800000 */
[----:B------:R-:W-:Y:S02]  /*4270*/  SHF.R.S32.HI R65, RZ, 0x1f, R63 ;  /* 0x0000001fff417819 */ /* 0x000fe4000001143f */
[----:B------:R-:W0:Y:S02]  /*4280*/  SYNCS.PHASECHK.TRANS64.TRYWAIT P0, [R61+URZ+0x38890], R68 ;  /* 0x038890443d0075a7 */ /* 0x000e24000800017f */
[----:B0-----:R-:W-:Y:S05]  /*4290*/  @!P0 BRA `(.L_x_3369) ;  /* 0x0000022400588947 */ /* 0x001fea0003800000 */
.L_x_3700:
[----:B------:R-:W-:Y:S05]  /*42a0*/  BSYNC B1 ;  /* 0x0000000000017941 */ /* 0x000fea0003800000 */
.L_x_3368:
        /* <DEDUP_REMOVED lines=22> */
[----:B------:R-:W-:Y:S01]  /*4410*/  ISETP.GT.AND P0, PT, R69, R190, PT ;  /* 0x000000be4500720c */ /* 0x000fe20003f04270 */
[----:B------:R-:W-:-:S12]  /*4420*/  BRA.DIV UR4, `(.L_x_3370) ;  /* 0x0000022604087947 */ /* 0x000fd8000b800000 */
[----:B------:R1:W2:Y:S04]  /*4430*/  SHFL.IDX PT, R10, R13, RZ, 0x1c1f ;  /* 0x001c1fff0d0a7589 */ /* 0x0002a800000e0000 */
[----:B------:R1:W3:Y:S02]  /*4440*/  SHFL.IDX PT, R14, R5, RZ, 0x1c1f ;  /* 0x001c1fff050e7589 */ /* 0x0002e400000e0000 */
.L_x_3704:
        /* <DEDUP_REMOVED lines=18> */
.L_x_3354:
[----:B------:R-:W-:Y:S05]  /*4570*/  BSYNC B0 ;  /* 0x0000000000007941 */ /* 0x000fea0003800000 */
.L_x_3345:
[----:B-1-34-:R-:W1:Y:S01]  /*4580*/  S2R R4, SR_TID.X ;  /* 0x0000000000047919 */ /* 0x01ae620000002100 */
[----:B------:R-:W-:Y:S01]  /*4590*/  @!PT LDS RZ, [RZ] ;  /* 0x00000000fffff984 */ /* 0x000fe20000000800 */
[----:B------:R-:W-:Y:S01]  /*45a0*/  @!PT LDS RZ, [RZ] ;  /* 0x00000000fffff984 */ /* 0x000fe20000000800 */
[----:B------:R-:W-:Y:S01]  /*45b0*/  @!PT LDS RZ, [RZ] ;  /* 0x00000000fffff984 */ /* 0x000fe20000000800 */
[----:B------:R-:W-:Y:S01]  /*45c0*/  @!PT LDS RZ, [RZ] ;  /* 0x00000000fffff984 */ /* 0x000fe20000000800 */
[----:B------:R3:W-:Y:S06]  /*45d0*/  MEMBAR.ALL.CTA ;  /* 0x0000000000007992 */ /* 0x0007ec0000008000 */
[----:B---3--:R-:W3:Y:S01]  /*45e0*/  FENCE.VIEW.ASYNC.S ;  /* 0x00000000000073c6 */ /* 0x008ee20000000000 */
[----:B------:R-:W-:Y:S05]  /*45f0*/  WARPSYNC.ALL ;  /* 0x0000000000007948 */ /* 0x000fea0003800000 */
[----:B------:R-:W-:Y:S01]  /*4600*/  BSSY B0, `(.L_x_3371) ;  /* 0x0000009000007945 */ /* 0x000fe20003800000 */
[----:B-1----:R-:W-:Y:S01]  /*4610*/  LOP3.LUT R4, R4, 0x7f, RZ, 0xc0, !PT ;  /* 0x0000007f04047812 */ /* 0x002fe200078ec0ff */
[----:B---3--:R1:W-:Y:S03]  /*4620*/  BAR.SYNC.DEFER_BLOCKING R47, 0x80 ;  /* 0x0002002f0000751d */ /* 0x0083e60000010000 */
[----:B------:R-:W-:-:S13]  /*4630*/  ISETP.NE.AND P0, PT, R4, RZ, PT ;  /* 0x000000ff0400720c */ /* 0x000fda0003f05270 */
[----:B------:R-:W-:-:S05]  /*4640*/  @!P0 VIADD R4, R61, 0x388a0 ;  /* 0x000388a03d048836 */ /* 0x000fca0000000000 */
[----:B------:R-:W-:-:S04]  /*4650*/  @!P0 PRMT R4, RZ, 0x654, R4 ;  /* 0x00000654ff048816 */ /* 0x000fc80000000004 */
[----:B------:R1:W-:Y:S01]  /*4660*/  @!P0 SYNCS.ARRIVE.TRANS64.RED.A1T0 RZ, [R4+URZ], RZ ;  /* 0x000000ff04ff89a7 */ /* 0x0003e2000810043f */
[----:B------:R-:W-:Y:S05]  /*4670*/  @!P5 BRA `(.L_x_3372) ;  /* 0x000000000004d947 */ /* 0x000fea0003800000 */
[----:B------:R-:W-:Y:S01]  /*4680*/  BPT.TRAP 0x1 ;  /* 0x000000040000795c */ /* 0x000fe20000300000 */
.L_x_3372:
[----:B------:R-:W-:Y:S05]  /*4690*/  BSYNC B0 ;  /* 0x0000000000007941 */ /* 0x000fea0003800000 */
.L_x_3371:
[----:B------:R-:W3:Y:S01]  /*46a0*/  SYNCS.PHASECHK.TRANS64.TRYWAIT P5, [R61+URZ+0x388b0], R68 ;  /* 0x0388b0443d0075a7 */ /* 0x000ee200080a017f */
[----:B------:R-:W-:Y:S04]  /*46b0*/  BSSY B0, `(.L_x_3373) ;  /* 0x0000002000007945 */ /* 0x000fe80003800000 */
[----:B---3--:R-:W-:Y:S05]  /*46c0*/  @!P5 BRA `(.L_x_3374) ;  /* 0x0000022000a4d947 */ /* 0x008fea0003800000 */
.L_x_3705:
[----:B------:R-:W-:Y:S05]  /*46d0*/  BSYNC B0 ;  /* 0x0000000000007941 */ /* 0x000fea0003800000 */
.L_x_3373:
        /* <DEDUP_REMOVED lines=18> */
[----:B--2---:R-:W-:Y:S01]  /*4800*/  LEA.HI.X R10, R4, UR5, R7, 0x1, P5 ;  /* 0x00000005040a7c11 */ /* 0x004fe2000a8f0c07 */
[----:B------:R1:W2:Y:S01]  /*4810*/  SHFL.IDX PT, R12, R5, RZ, 0x1c1f ;  /* 0x001c1fff050c7589 */ /* 0x0002a200000e0000 */
[----:B------:R-:W-:-:S04]  /*4820*/  ISETP.GT.AND P5, PT, R69, R190, PT ;  /* 0x000000be4500720c */ /* 0x000fc80003fa4270 */
[----:B------:R-:W4:Y:S09]  /*4830*/  SHFL.IDX PT, R10, R10, RZ, 0x1c1f ;  /* 0x001c1fff0a0a7589 */ /* 0x000f3200000e0000 */
[----:B-1----:R-:W-:Y:S05]  /*4840*/  @!P5 BRA `(.L_x_3376) ;  /* 0x0000000400a4d947 */ /* 0x002fea0003800000 */
[----:B------:R-:W5:Y:S01]  /*4850*/  LDL R15, [R1+0x4] ;  /* 0x00000400010f7983 */ /* 0x000f620000100800 */
[----:B------:R-:W-:-:S03]  /*4860*/  ULDC UR4, c[0x0][0x320] ;  /* 0x0000c80000047ab9 */ /* 0x000fc60000000800 */
[----:B------:R-:W3:Y:S04]  /*4870*/  LDL R54, [R1+0x18] ;  /* 0x0000180001367983 */ /* 0x000ee80000100800 */
[----:B------:R-:W3:Y:S04]  /*4880*/  LDL R31, [R1] ;  /* 0x00000000011f7983 */ /* 0x000ee80000100800 */
[----:B------:R-:W3:Y:S04]  /*4890*/  LDL R14, [R1+0x1c] ;  /* 0x00001c00010e7983 */ /* 0x000ee80000100800 */
[----:B------:R-:W3:Y:S01]  /*48a0*/  LDL R30, [R1+0x20] ;  /* 0x00002000011e7983 */ /* 0x000ee20000100800 */
[----:B------:R-:W-:Y:S01]  /*48b0*/  ISETP.GE.AND P6, PT, R18, UR4, PT ;  /* 0x0000000412007c0c */ /* 0x000fe2000bfc6270 */
[----:B------:R-:W-:Y:S01]  /*48c0*/  IMAD R9, R189, 0x8000, R50 ;  /* 0x00008000bd097824 */ /* 0x000fe200078e0232 */
[----:B------:R-:W-:Y:S01]  /*48d0*/  LOP3.LUT P5, RZ, R209, 0x4, RZ, 0xc0, !PT ;  /* 0x00000004d1ff7812 */ /* 0x000fe200078ac0ff */
[----:B------:R-:W3:Y:S02]  /*48e0*/  LDL R29, [R1+0x24] ;  /* 0x00002400011d7983 */ /* 0x000ee40000100800 */
[----:B------:R-:W-:-:S02]  /*48f0*/  IMAD R13, R9, 0x2, R16 ;  /* 0x00000002090d7824 */ /* 0x000fc400078e0210 */
[----:B------:R-:W3:Y:S01]  /*4900*/  LDL R28, [R1+0x28] ;  /* 0x00002800011c7983 */ /* 0x000ee20000100800 */
[----:B------:R-:W-:-:S03]  /*4910*/  VIADD R11, R9, 0x20 ;  /* 0x00000020090b7836 */ /* 0x000fc60000000000 */
[----:B------:R-:W3:Y:S04]  /*4920*/  LDL R62, [R1+0x34] ;  /* 0x00003400013e7983 */ /* 0x000ee80000100800 */
[----:B------:R-:W1:Y:S01]  /*4930*/  @!P6 LDS.128 R4, [R13+0x400] ;  /* 0x000400000d04e984 */ /* 0x000e620000000c00 */
[----:B------:R-:W-:Y:S01]  /*4940*/  @P5 VIADD R11, R9, 0xffffffe0 ;  /* 0xffffffe0090b5836 */ /* 0x000fe20000000000 */
[C---:B--2---:R-:W-:Y:S02]  /*4950*/  @!P6 LEA R8, P5, R18.reuse, R12, 0x1 ;  /* 0x0000000c1208e211 */ /* 0x044fe400078a08ff */
[----:B------:R-:W2:Y:S01]  /*4960*/  LDL R55, [R1+0x38] ;  /* 0x0000380001377983 */ /* 0x000ea20000100800 */
[----:B------:R-:W-:Y:S01]  /*4970*/  IMAD R11, R11, 0x2, R16 ;  /* 0x000000020b0b7824 */ /* 0x000fe200078e0210 */
[----:B----4-:R-:W-:-:S02]  /*4980*/  @!P6 LEA.HI.X R9, R18, R10, R19, 0x1, P5 ;  /* 0x0000000a1209e211 */ /* 0x010fc400028f0c13 */
[----:B------:R-:W-:-:S03]  /*4990*/  ISETP.GE.AND P5, PT, R187, UR4, PT ;  /* 0x00000004bb007c0c */ /* 0x000fc6000bfa6270 */
[----:B-1----:R1:W-:Y:S10]  /*49a0*/  @!P6 ST.E.128 desc[UR50][R8.64], R4 ;  /* 0x000000040800e985 */ /* 0x0023f4000c101d32 */
[----:B------:R-:W4:Y:S01]  /*49b0*/  @!P5 LDS.128 R4, [R11+0x400] ;  /* 0x000400000b04d984 */ /* 0x000f220000000c00 */
[----:B-1----:R-:W-:-:S04]  /*49c0*/  @!P5 LEA R8, P6, R187, R12, 0x1 ;  /* 0x0000000cbb08d211 */ /* 0x002fc800078c08ff */
[----:B------:R-:W-:-:S05]  /*49d0*/  @!P5 LEA.HI.X R9, R187, R10, R215, 0x1, P6 ;  /* 0x0000000abb09d211 */ /* 0x000fca00030f0cd7 */
[----:B----4-:R1:W-:Y:S01]  /*49e0*/  @!P5 ST.E.128 desc[UR50][R8.64], R4 ;  /* 0x000000040800d985 */ /* 0x0103e2000c101d32 */
[----:B-----5:R-:W-:-:S13]  /*49f0*/  ISETP.GE.AND P6, PT, R15, UR4, PT ;  /* 0x000000040f007c0c */ /* 0x020fda000bfc6270 */
[-C--:B-1----:R-:W-:Y:S01]  /*4a00*/  @!P6 LEA R8, P5, R15, R12.reuse, 0x1 ;  /* 0x0000000c0f08e211 */ /* 0x082fe200078a08ff */
[----:B------:R-:W1:Y:S04]  /*4a10*/  @!P6 LDS.128 R4, [R13+0x2400] ;  /* 0x002400000d04e984 */ /* 0x000e680000000c00 */
[----:B------:R-:W4:Y:S01]  /*4a20*/  LDL R15, [R1+0x2c] ;  /* 0x00002c00010f7983 */ /* 0x000f220000100800 */
[----:B---3--:R-:W-:Y:S01]  /*4a30*/  @!P6 IMAD.X R9, R10, 0x1, R54, P5 ;  /* 0x000000010a09e824 */ /* 0x008fe200028e0636 */
[C---:B------:R-:W-:Y:S02]  /*4a40*/  ISETP.GE.AND P5, PT, R31.reuse, UR4, PT ;  /* 0x000000041f007c0c */ /* 0x040fe4000bfa6270 */
[----:B------:R-:W3:Y:S04]  /*4a50*/  LDL R54, [R1+0x3c] ;  /* 0x00003c0001367983 */ /* 0x000ee80000100800 */
[----:B-1----:R1:W-:Y:S07]  /*4a60*/  @!P6 ST.E.128 desc[UR50][R8.64], R4 ;  /* 0x000000040800e985 */ /* 0x0023ee000c101d32 */
[----:B------:R-:W5:Y:S01]  /*4a70*/  @!P5 LDS.128 R4, [R11+0x2400] ;  /* 0x002400000b04d984 */ /* 0x000f620000000c00 */
[----:B-1----:R-:W-:-:S03]  /*4a80*/  @!P5 LEA R8, P6, R31, R12, 0x1 ;  /* 0x0000000c1f08d211 */ /* 0x002fc600078c08ff */
[----:B------:R-:W3:Y:S02]  /*4a90*/  LDL R31, [R1+0x40] ;  /* 0x00004000011f7983 */ /* 0x000ee40000100800 */
[----:B------:R-:W-:Y:S02]  /*4aa0*/  @!P5 IMAD.X R9, R10, 0x1, R14, P6 ;  /* 0x000000010a09d824 */ /* 0x000fe400030e060e */
[----:B------:R-:W2:Y:S01]  /*4ab0*/  LDL R14, [R1+0x30] ;  /* 0x00003000010e7983 */ /* 0x000ea20000100800 */
[----:B------:R-:W-:-:S03]  /*4ac0*/  ISETP.GE.AND P6, PT, R229, UR4, PT ;  /* 0x00000004e5007c0c */ /* 0x000fc6000bfc6270 */
[----:B-----5:R1:W-:Y:S10]  /*4ad0*/  @!P5 ST.E.128 desc[UR50][R8.64], R4 ;  /* 0x000000040800d985 */ /* 0x0203f4000c101d32 */
[----:B------:R-:W5:Y:S01]  /*4ae0*/  @!P6 LDS.128 R4, [R13+0x4400] ;  /* 0x004400000d04e984 */ /* 0x000f620000000c00 */
[----:B-1----:R-:W-:-:S05]  /*4af0*/  @!P6 LEA R8, P5, R229, R12, 0x1 ;  /* 0x0000000ce508e211 */ /* 0x002fca00078a08ff */
[----:B------:R-:W-:Y:S01]  /*4b00*/  @!P6 IMAD.X R9, R10, 0x1, R30, P5 ;  /* 0x000000010a09e824 */ /* 0x000fe200028e061e */
[C---:B------:R-:W-:Y:S01]  /*4b10*/  ISETP.GE.AND P5, PT, R228.reuse, UR4, PT ;  /* 0x00000004e4007c0c */ /* 0x040fe2000bfa6270 */
[----:B------:R-:W3:Y:S04]  /*4b20*/  LDL R30, [R1+0x44] ;  /* 0x00004400011e7983 */ /* 0x000ee80000100800 */
[----:B-----5:R1:W-:Y:S08]  /*4b30*/  @!P6 ST.E.128 desc[UR50][R8.64], R4 ;  /* 0x000000040800e985 */ /* 0x0203f0000c101d32 */
        /* <DEDUP_REMOVED lines=14> */
[----:B----4-:R-:W-:Y:S02]  /*4c20*/  @!P5 IMAD.X R9, R10, 0x1, R15, P6 ;  /* 0x000000010a09d824 */ /* 0x010fe400030e060f */
[----:B------:R-:W4:Y:S01]  /*4c30*/  LDL R15, [R1+0xc] ;  /* 0x00000c00010f7983 */ /* 0x000f220000100800 */
[----:B------:R-:W-:-:S03]  /*4c40*/  ISETP.GE.AND P6, PT, R223, UR4, PT ;  /* 0x00000004df007c0c */ /* 0x000fc6000bfc6270 */
[----:B-----5:R1:W-:Y:S10]  /*4c50*/  @!P5 ST.E.128 desc[UR50][R8.64], R4 ;  /* 0x000000040800d985 */ /* 0x0203f4000c101d32 */
[----:B------:R-:W5:Y:S01]  /*4c60*/  @!P6 LDS.128 R4, [R13+0x8400] ;  /* 0x008400000d04e984 */ /* 0x000f620000000c00 */
[----:B-1----:R-:W-:-:S05]  /*4c70*/  @!P6 LEA R8, P5, R223, R12, 0x1 ;  /* 0x0000000cdf08e211 */ /* 0x002fca00078a08ff */
[----:B--2---:R-:W-:Y:S02]  /*4c80*/  @!P6 IMAD.X R9, R10, 0x1, R14, P5 ;  /* 0x000000010a09e824 */ /* 0x004fe400028e060e */
[----:B------:R-:W2:Y:S01]  /*4c90*/  LDL R14, [R1+0x4c] ;  /* 0x00004c00010e7983 */ /* 0x000ea20000100800 */
[----:B------:R-:W-:-:S03]  /*4ca0*/  ISETP.GE.AND P5, PT, R222, UR4, PT ;  /* 0x00000004de007c0c */ /* 0x000fc6000bfa6270 */
[----:B-----5:R1:W-:Y:S10]  /*4cb0*/  @!P6 ST.E.128 desc[UR50][R8.64], R4 ;  /* 0x000000040800e985 */ /* 0x0203f4000c101d32 */
[----:B------:R-:W5:Y:S01]  /*4cc0*/  @!P5 LDS.128 R4, [R11+0x8400] ;  /* 0x008400000b04d984 */ /* 0x000f620000000c00 */
[----:B-1----:R-:W-:-:S05]  /*4cd0*/  @!P5 LEA R8, P6, R222, R12, 0x1 ;  /* 0x0000000cde08d211 */ /* 0x002fca00078c08ff */
[----:B------:R-:W-:Y:S01]  /*4ce0*/  @!P5 IMAD.X R9, R10, 0x1, R62, P6 ;  /* 0x000000010a09d824 */ /* 0x000fe200030e063e */
[----:B------:R-:W-:-:S04]  /*4cf0*/  ISETP.GE.AND P6, PT, R221, UR4, PT ;  /* 0x00000004dd007c0c */ /* 0x000fc8000bfc6270 */
[----:B-----5:R1:W-:Y:S09]  /*4d00*/  @!P5 ST.E.128 desc[UR50][R8.64], R4 ;  /* 0x000000040800d985 */ /* 0x0203f2000c101d32 */
[----:B------:R-:W5:Y:S01]  /*4d10*/  @!P6 LDS.128 R4, [R13+0xa400] ;  /* 0x00a400000d04e984 */ /* 0x000f620000000c00 */
[----:B-1----:R-:W-:-:S05]  /*4d20*/  @!P6 LEA R8, P5, R221, R12, 0x1 ;  /* 0x0000000cdd08e211 */ /* 0x002fca00078a08ff */
[----:B------:R-:W-:Y:S01]  /*4d30*/  @!P6 IMAD.X R9, R10, 0x1, R55, P5 ;  /* 0x000000010a09e824 */ /* 0x000fe200028e0637 */
[----:B------:R-:W-:-:S04]  /*4d40*/  ISETP.GE.AND P5, PT, R220, UR4, PT ;  /* 0x00000004dc007c0c */ /* 0x000fc8000bfa6270 */
[----:B-----5:R1:W-:Y:S09]  /*4d50*/  @!P6 ST.E.128 desc[UR50][R8.64], R4 ;  /* 0x000000040800e985 */ /* 0x0203f2000c101d32 */
[----:B------:R-:W5:Y:S01]  /*4d60*/  @!P5 LDS.128 R4, [R11+0xa400] ;  /* 0x00a400000b04d984 */ /* 0x000f620000000c00 */
[----:B-1----:R-:W-:-:S05]  /*4d70*/  @!P5 LEA R8, P6, R220, R12, 0x1 ;  /* 0x0000000cdc08d211 */ /* 0x002fca00078c08ff */
[----:B---3--:R-:W-:Y:S01]  /*4d80*/  @!P5 IMAD.X R9, R10, 0x1, R54, P6 ;  /* 0x000000010a09d824 */ /* 0x008fe200030e0636 */
[----:B------:R-:W-:-:S04]  /*4d90*/  ISETP.GE.AND P6, PT, R219, UR4, PT ;  /* 0x00000004db007c0c */ /* 0x000fc8000bfc6270 */
[----:B-----5:R1:W-:Y:S09]  /*4da0*/  @!P5 ST.E.128 desc[UR50][R8.64], R4 ;  /* 0x000000040800d985 */ /* 0x0203f2000c101d32 */
[----:B------:R-:W3:Y:S01]  /*4db0*/  @!P6 LDS.128 R4, [R13+0xc400] ;  /* 0x00c400000d04e984 */ /* 0x000ee20000000c00 */
[----:B-1----:R-:W-:-:S05]  /*4dc0*/  @!P6 LEA R8, P5, R219, R12, 0x1 ;  /* 0x0000000cdb08e211 */ /* 0x002fca00078a08ff */
[----:B------:R-:W-:Y:S01]  /*4dd0*/  @!P6 IMAD.X R9, R10, 0x1, R31, P5 ;  /* 0x000000010a09e824 */ /* 0x000fe200028e061f */
[----:B------:R-:W-:-:S04]  /*4de0*/  ISETP.GE.AND P5, PT, R218, UR4, PT ;  /* 0x00000004da007c0c */ /* 0x000fc8000bfa6270 */
[----:B---3--:R1:W-:Y:S09]  /*4df0*/  @!P6 ST.E.128 desc[UR50][R8.64], R4 ;  /* 0x000000040800e985 */ /* 0x0083f2000c101d32 */
        /* <DEDUP_REMOVED lines=8> */
[----:B----4-:R-:W-:-:S04]  /*4e80*/  ISETP.GE.AND P5, PT, R15, UR4, PT ;  /* 0x000000040f007c0c */ /* 0x010fc8000bfa6270 */
[----:B---3--:R1:W-:Y:S09]  /*4e90*/  @!P6 ST.E.128 desc[UR50][R8.64], R4 ;  /* 0x000000040800e985 */ /* 0x0083f2000c101d32 */
[----:B------:R-:W3:Y:S01]  /*4ea0*/  @!P5 LDS.128 R4, [R11+0xe400] ;  /* 0x00e400000b04d984 */ /* 0x000ee20000000c00 */
[----:B-1----:R-:W-:-:S05]  /*4eb0*/  @!P5 LEA R8, P6, R15, R12, 0x1 ;  /* 0x0000000c0f08d211 */ /* 0x002fca00078c08ff */
[----:B--2---:R-:W-:-:S05]  /*4ec0*/  @!P5 IMAD.X R9, R10, 0x1, R14, P6 ;  /* 0x000000010a09d824 */ /* 0x004fca00030e060e */
[----:B---3--:R1:W-:Y:S03]  /*4ed0*/  @!P5 ST.E.128 desc[UR50][R8.64], R4 ;  /* 0x000000040800d985 */ /* 0x0083e6000c101d32 */
.L_x_3376:
[----:B------:R-:W-:Y:S05]  /*4ee0*/  BSYNC B0 ;  /* 0x0000000000007941 */ /* 0x000fea0003800000 */
.L_x_3375:
[----:B------:R-:W-:Y:S01]  /*4ef0*/  @!PT LDS RZ, [RZ] ;  /* 0x00000000fffff984 */ /* 0x000fe20000000800 */
[----:B------:R-:W-:Y:S01]  /*4f00*/  @!PT LDS RZ, [RZ] ;  /* 0x00000000fffff984 */ /* 0x000fe20000000800 */
[----:B------:R-:W-:Y:S01]  /*4f10*/  @!PT LDS RZ, [RZ] ;  /* 0x00000000fffff984 */ /* 0x000fe20000000800 */
[----:B------:R-:W-:Y:S01]  /*4f20*/  @!PT LDS RZ, [RZ] ;  /* 0x00000000fffff984 */ /* 0x000fe20000000800 */
[----:B------:R5:W-:Y:S06]  /*4f30*/  MEMBAR.ALL.CTA ;  /* 0x0000000000007992 */ /* 0x000bec0000008000 */
[----:B-----5:R-:W5:Y:S01]  /*4f40*/  FENCE.VIEW.ASYNC.S ;  /* 0x00000000000073c6 */ /* 0x020f620000000000 */
[----:B------:R-:W-:Y:S02]  /*4f50*/  VIADD R189, R189, 0x1 ;  /* 0x00000001bdbd7836 */ /* 0x000fe40000000000 */
[----:B0--3--:R-:W-:Y:S01]  /*4f60*/  @!P0 VIADD R61, R61, 0x388c0 ;  /* 0x000388c03d3d8836 */ /* 0x009fe20000000000 */
        /* <DEDUP_REMOVED lines=9> */
.L_x_3340:
[----:B------:R-:W-:Y:S04]  /*5000*/  BSSY B0, `(.L_x_3378) ;  /* 0x0000004000007945 */ /* 0x000fe80003800000 */
[----:B------:R-:W-:Y:S05]  /*5010*/  @P0 BRA `(.L_x_3379) ;  /* 0x0000000000080947 */ /* 0x000fea0003800000 */
[----:B------:R-:W1:Y:S02]  /*5020*/  FENCE.VIEW.ASYNC.G ;  /* 0x00000000000073c6 */ /* 0x000e640000000100 */
[----:B-1----:R-:W-:Y:S06]  /*5030*/  BAR.ARV 0xc, 0x180 ;  /* 0x0306000000007b1d */ /* 0x002fec0000002000 */
.L_x_3379:
[----:B------:R-:W-:Y:S05]  /*5040*/  BSYNC B0 ;  /* 0x0000000000007941 */ /* 0x000fea0003800000 */
.L_x_3378:
[----:B------:R-:W-:Y:S01]  /*5050*/  UISETP.NE.AND UP0, UPT, UR37, 0x1, UPT ;  /* 0x000000012500788c */ /* 0x000fe2000bf05270 */
[----:B------:R-:W-:Y:S05]  /*5060*/  BSSY B7, `(.L_x_3380) ;  /* 0x0001569000077945 */ /* 0x000fea0003800000 */
[----:B------:R-:W-:-:S13]  /*5070*/  PLOP3.LUT P0, PT, PT, PT, UP0, 0x80, 0x0 ;  /* 0x000000000000781c */ /* 0x000fda0003f0f008 */
[----:B------:R-:W-:Y:S05]  /*5080*/  @!P0 BRA `(.L_x_3381) ;  /* 0x0000002000908947 */ /* 0x000fea0003800000 */
[----:B------:R-:W1:Y:S01]  /*5090*/  LDC R0, c[0x0][0x448] ;  /* 0x00011200ff007b82 */ /* 0x000e620000000800 */
[----:B------:R-:W-:-:S07]  /*50a0*/  VIADD R5, R208, 0x3f ;  /* 0x0000003fd0057836 */ /* 0x000fce0000000000 */
[----:B------:R-:W3:Y:S01]  /*50b0*/  LDC.64 R2, c[0x0][0xad8] ;  /* 0x0002b600ff027b82 */ /* 0x000ee20000000a00 */
[----:B-1----:R-:W-:Y:S02]  /*50c0*/  ISETP.NE.AND P1, PT, R0, 0x1, PT ;  /* 0x000000010000780c */ /* 0x002fe40003f25270 */
[----:B---3--:R-:W-:-:S11]  /*50d0*/  ISETP.GE.AND P2, PT, R3, 0x1, PT ;  /* 0x000000010300780c */ /* 0x008fd60003f46270 */
[----:B------:R-:W1:Y:S08]  /*50e0*/  @P1 LDC R0, c[0x0][0x44c] ;  /* 0x00011300ff001b82 */ /* 0x000e700000000800 */
[----:B------:R-:W3:Y:S01]  /*50f0*/  @P1 LDC R7, c[0x0][0x450] ;  /* 0x00011400ff071b82 */ /* 0x000ee20000000800 */
[----:B-1----:R-:W-:-:S05]  /*5100*/  @P1 IMAD.HI.U32 R0, R5, R0, RZ ;  /* 0x0000000005001227 */ /* 0x002fca00078e00ff */
[----:B---3--:R-:W-:-:S05]  /*5110*/  @P1 SHF.R.U32.HI R5, RZ, R7, R0 ;  /* 0x00000007ff051219 */ /* 0x008fca0000011600 */
        /* <DEDUP_REMOVED lines=14> */
.L_x_3384:
[----:B------:R-:W-:-:S13]  /*5200*/  ISETP.NE.AND P0, PT, R3, 0x1, PT ;  /* 0x000000010300780c */ /* 0x000fda0003f05270 */
[----:B------:R-:W1:Y:S02]  /*5210*/  @P0 LDC.64 R4, c[0x0][0xae0] ;  /* 0x0002b800ff040b82 */ /* 0x000e640000000a00 */
[----:B-1----:R-:W-:-:S05]  /*5220*/  @P0 IMAD.HI.U32 R4, R0, R4, RZ ;  /* 0x0000000400040227 */ /* 0x002fca00078e00ff */
[----:B------:R-:W-:-:S07]  /*5230*/  @P0 SHF.R.U32.HI R0, RZ, R5, R4 ;  /* 0x00000005ff000219 */ /* 0x000fce0000011604 */
.L_x_3385:
[----:B------:R-:W-:Y:S05]  /*5240*/  BSYNC B0 ;  /* 0x0000000000007941 */ /* 0x000fea0003800000 */
.L_x_3383:
[----:B------:R-:W-:-:S05]  /*5250*/  IMAD R5, R0, R3, R3 ;  /* 0x0000000300057224 */ /* 0x000fca00078e0203 */
[----:B------:R-:W-:-:S07]  /*5260*/  VIMNMX R2, R2, R5, PT ;  /* 0x0000000502027248 */ /* 0x000fce0003fe0100 */
.L_x_3382:
[----:B------:R-:W1:Y:S01]  /*5270*/  @P1 LDC R7, c[0x0][0x44c] ;  /* 0x00011300ff071b82 */ /* 0x000e620000000800 */
[----:B------:R-:W-:Y:S01]  /*5280*/  VIADD R2, R2, 0x3f ;  /* 0x0000003f02027836 */ /* 0x000fe20000000000 */
[----:B------:R-:W-:Y:S01]  /*5290*/  ULDC UR4, c[0x0][0xad4] ;  /* 0x0002b50000047ab9 */ /* 0x000fe20000000800 */
[----:B------:R-:W-:-:S03]  /*52a0*/  IMAD.MOV.U32 R0, RZ, RZ, R208 ;  /* 0x000000ffff007224 */ /* 0x000fc600078e00d0 */
[----:B------:R-:W-:Y:S02]  /*52b0*/  SHF.R.S32.HI R5, RZ, 0x1f, R2 ;  /* 0x0000001fff057819 */ /* 0x000fe40000011402 */
[----:B------:R-:W3:Y:S02]  /*52c0*/  @P1 LDC R4, c[0x0][0x450] ;  /* 0x00011400ff041b82 */ /* 0x000ee40000000800 */
[----:B------:R-:W-:-:S04]  /*52d0*/  LEA.HI R5, R5, R2, RZ, 0x6 ;  /* 0x0000000205057211 */ /* 0x000fc800078f30ff */
[----:B------:R-:W-:-:S04]  /*52e0*/  SHF.R.S32.HI R5, RZ, 0x6, R5 ;  /* 0x00000006ff057819 */ /* 0x000fc80000011405 */
[----:B------:R-:W-:Y:S01]  /*52f0*/  VIMNMX R20, R168, R5, PT ;  /* 0x00000005a8147248 */ /* 0x000fe20003fe0100 */
[----:B-1----:R-:W-:-:S05]  /*5300*/  @P1 IMAD.HI.U32 R7, R208, R7, RZ ;  /* 0x00000007d0071227 */ /* 0x002fca00078e00ff */
[----:B---3--:R-:W-:-:S05]  /*5310*/  @P1 SHF.R.U32.HI R0, RZ, R4, R7 ;  /* 0x00000004ff001219 */ /* 0x008fca0000011607 */
        /* <DEDUP_REMOVED lines=13> */
.L_x_3388:
[----:B------:R-:W-:-:S13]  /*53f0*/  ISETP.NE.AND P0, PT, R3, 0x1, PT ;  /* 0x000000010300780c */ /* 0x000fda0003f05270 */
[----:B------:R-:W1:Y:S02]  /*5400*/  @P0 LDC.64 R4, c[0x0][0xae0] ;  /* 0x0002b800ff040b82 */ /* 0x000e640000000a00 */
[----:B-1----:R-:W-:-:S05]  /*5410*/  @P0 IMAD.HI.U32 R2, R169, R4, RZ ;  /* 0x00000004a9020227 */ /* 0x002fca00078e00ff */
[----:B------:R-:W-:-:S07]  /*5420*/  @P0 SHF.R.U32.HI R169, RZ, R5, R2 ;  /* 0x00000005ffa90219 */ /* 0x000fce0000011602 */
.L_x_3389:
[----:B------:R-:W-:Y:S05]  /*5430*/  BSYNC B0 ;  /* 0x0000000000007941 */ /* 0x000fea0003800000 */
.L_x_3387:
[----:B------:R-:W-:-:S05]  /*5440*/  IMAD R3, R169, R3, RZ ;  /* 0x00000003a9037224 */ /* 0x000fca00078e02ff */
[----:B------:R-:W-:-:S07]  /*5450*/  VIMNMX R0, R0, R3, !PT ;  /* 0x0000000300007248 */ /* 0x000fce0007fe0100 */
.L_x_3386:
[----:B------:R-:W-:Y:S02]  /*5460*/  SHF.R.S32.HI R3, RZ, 0x1f, R0 ;  /* 0x0000001fff037819 */ /* 0x000fe40000011400 */
[----:B------:R-:W-:Y:S02]  /*5470*/  CS2R R150, SRZ ;  /* 0x0000000000967805 */ /* 0x000fe4000001ff00 */
[----:B------:R-:W-:Y:S02]  /*5480*/  PLOP3.LUT P0, PT, PT, PT, PT, 0x80, 0x0 ;  /* 0x000000000000781c */ /* 0x000fe40003f0f070 */
[----:B------:R-:W-:Y:S02]  /*5490*/  CS2R R148, SRZ ;  /* 0x0000000000947805 */ /* 0x000fe4000001ff00 */
[----:B------:R-:W-:Y:S01]  /*54a0*/  LEA.HI R3, R3, R0, RZ, 0x6 ;  /* 0x0000000003037211 */ /* 0x000fe200078f30ff */
[----:B------:R-:W-:Y:S01]  /*54b0*/  IMAD.MOV.U32 R0, RZ, RZ, RZ ;  /* 0x000000ffff007224 */ /* 0x000fe200078e00ff */
        /* <DEDUP_REMOVED lines=41> */
[----:B------:R-:W-:Y:S01]  /*5750*/  CS2R R76, SRZ ;  /* 0x00000000004c7805 */ /* 0x000fe2000001ff00 */
[----:B------:R-:W-:Y:S01]  /*5760*/  IMAD.MOV.U32 R75, RZ, RZ, RZ ;  /* 0x000000ffff4b7224 */ /* 0x000fe200078e00ff */
[----:B--2---:R-:W-:-:S02]  /*5770*/  CS2R R12, SRZ ;  /* 0x00000000000c7805 */ /* 0x004fc4000001ff00 */
        /* <DEDUP_REMOVED lines=15> */
[----:B0-----:R-:W-:Y:S02]  /*5870*/  CS2R R46, SRZ ;  /* 0x00000000002e7805 */ /* 0x001fe4000001ff00 */
[----:B------:R-:W-:Y:S01]  /*5880*/  CS2R R170, SRZ ;  /* 0x0000000000aa7805 */ /* 0x000fe2000001ff00 */
[----:B------:R-:W-:Y:S01]  /*5890*/  IMAD.MOV.U32 R43, RZ, RZ, RZ ;  /* 0x000000ffff2b7224 */ /* 0x000fe200078e00ff */
[----:B------:R-:W-:Y:S01]  /*58a0*/  CS2R R28, SRZ ;  /* 0x00000000001c7805 */ /* 0x000fe2000001ff00 */
[----:B------:R-:W-:Y:S01]  /*58b0*/  IMAD.MOV.U32 R172, RZ, RZ, RZ ;  /* 0x000000ffffac7224 */ /* 0x000fe200078e00ff */
[----:B----4-:R-:W-:Y:S01]  /*58c0*/  CS2R R10, SRZ ;  /* 0x00000000000a7805 */ /* 0x010fe2000001ff00 */
[----:B------:R-:W-:Y:S01]  /*58d0*/  IMAD.MOV.U32 R39, RZ, RZ, RZ ;  /* 0x000000ffff277224 */ /* 0x000fe200078e00ff */
[----:B------:R-:W-:Y:S01]  /*58e0*/  CS2R R8, SRZ ;  /* 0x0000000000087805 */ /* 0x000fe2000001ff00 */
[----:B------:R-:W-:Y:S01]  /*58f0*/  IMAD.MOV.U32 R35, RZ, RZ, RZ ;  /* 0x000000ffff237224 */ /* 0x000fe200078e00ff */
[----:B------:R-:W-:Y:S01]  /*5900*/  CS2R R6, SRZ ;  /* 0x0000000000067805 */ /* 0x000fe2000001ff00 */
[----:B------:R-:W-:Y:S01]  /*5910*/  IMAD.MOV.U32 R31, RZ, RZ, RZ ;  /* 0x000000ffff1f7224 */ /* 0x000fe200078e00ff */
[----:B------:R-:W-:Y:S01]  /*5920*/  CS2R R2, SRZ ;  /* 0x0000000000027805 */ /* 0x000fe2000001ff00 */
[----:B------:R-:W-:Y:S01]  /*5930*/  IMAD.MOV.U32 R5, RZ, RZ, RZ ;  /* 0x000000ffff057224 */ /* 0x000fe200078e00ff */
[----:B------:R-:W-:Y:S06]  /*5940*/  @!P1 BRA `(.L_x_3390) ;  /* 0x0000014c00689947 */ /* 0x000fec0003800000 */
[----:B-----5:R-:W0:Y:S01]  /*5950*/  S2R R24, SR_TID.X ;  /* 0x0000000000187919 */ /* 0x020e220000002100 */
[----:B------:R-:W-:Y:S02]  /*5960*/  IMAD.MOV.U32 R7, RZ, RZ, 0x40000040 ;  /* 0x40000040ff077424 */ /* 0x000fe400078e00ff */
[----:B------:R-:W-:Y:S01]  /*5970*/  IMAD.MOV.U32 R9, RZ, RZ, 0x40000040 ;  /* 0x40000040ff097424 */ /* 0x000fe200078e00ff */
[----:B------:R-:W-:Y:S01]  /*5980*/  BAR.SYNC.DEFER_BLOCKING 0xe, 0x100 ;  /* 0x0384000000007b1d */ /* 0x000fe20000010000 */
[----:B------:R-:W-:Y:S01]  /*5990*/  IMAD.MOV.U32 R11, RZ, RZ, 0x40000040 ;  /* 0x40000040ff0b7424 */ /* 0x000fe200078e00ff */
[----:B------:R-:W-:Y:S01]  /*59a0*/  R2UR UR7, R7 ;  /* 0x00000000070772ca */ /* 0x000fe200000e0000 */
[----:B------:R-:W-:Y:S02]  /*59b0*/  IMAD.MOV.U32 R7, RZ, RZ, 0x40000040 ;  /* 0x40000040ff077424 */ /* 0x000fe400078e00ff */
[----:B------:R-:W-:-:S05]  /*59c0*/  IMAD.U32 R5, RZ, RZ, UR47 ;  /* 0x0000002fff057e24 */ /* 0x000fca000f8e00ff */
[----:B------:R-:W-:Y:S01]  /*59d0*/  ISETP.NE.AND P2, PT, R5, 0x3, PT ;  /* 0x000000030500780c */ /* 0x000fe20003f45270 */
[----:B0-----:R-:W-:-:S05]  /*59e0*/  VIADD R24, R24, 0xffffff80 ;  /* 0xffffff8018187836 */ /* 0x001fca0000000000 */
[----:B------:R-:W-:-:S04]  /*59f0*/  SHF.R.S32.HI R21, RZ, 0x1f, R24 ;  /* 0x0000001fff157819 */ /* 0x000fc80000011418 */
[----:B------:R-:W-:Y:S02]  /*5a00*/  LEA.HI R21, R21, R24, RZ, 0x7 ;  /* 0x0000001815157211 */ /* 0x000fe400078f38ff */
[----:B------:R-:W-:Y:S02]  /*5a10*/  WARPGROUP.ARRIVE ;  /* 0x00000000000079c5 */ /* 0x000fe40000000000 */
        /* <DEDUP_REMOVED lines=12> */
[----:B------:R-:W-:Y:S01]  /*5ae0*/  LOP3.LUT R0, R3, 0x3fff, RZ, 0xc0, !PT ;  /* 0x00003fff03007812 */ /* 0x000fe200078ec0ff */
[----:B------:R-:W-:Y:S01]  /*5af0*/  IMAD.MOV.U32 R3, RZ, RZ, 0x40000040 ;  /* 0x40000040ff037424 */ /* 0x000fe200078e00ff */
[C---:B------:R-:W-:Y:S01]  /*5b00*/  R2UR UR4, R2.reuse ;  /* 0x00000000020472ca */ /* 0x040fe200000e0000 */
[----:B------:R-:W-:Y:S01]  /*5b10*/  VIADD R10, R2, 0x2 ;  /* 0x00000002020a7836 */ /* 0x000fe20000000000 */
[----:B------:R-:W-:-:S02]  /*5b20*/  LOP3.LUT R0, R0, 0x2000000, RZ, 0xfc, !PT ;  /* 0x0200000000007812 */ /* 0x000fc400078efcff */
[----:B------:R-:W-:-:S03]  /*5b30*/  R2UR UR5, R3 ;  /* 0x00000000030572ca */ /* 0x000fc600000e0000 */
[----:B------:R-:W-:-:S04]  /*5b40*/  IMAD R6, R17, 0x1000, R0 ;  /* 0x0000100011067824 */ /* 0x000fc800078e0200 */
[C---:B------:R-:W-:Y:S01]  /*5b50*/  VIADD R8, R6.reuse, 0x80 ;  /* 0x0000008006087836 */ /* 0x040fe20000000000 */
[----:B------:R-:W-:-:S13]  /*5b60*/  R2UR UR6, R6 ;  /* 0x00000000060672ca */ /* 0x000fda00000e0000 */
        /* <DEDUP_REMOVED lines=36> */
.L_x_3391:
[----:B------:R-:W-:Y:S01]  /*5db0*/  IMAD R5, R17, 0x8, R16 ;  /* 0x0000000811057824 */ /* 0x000fe200078e0210 */
[----:B------:R-:W-:Y:S03]  /*5dc0*/  BSSY B0, `(.L_x_3392) ;  /* 0x00000c1000007945 */ /* 0x000fe60003800000 */
[----:B------:R-:W-:-:S05]  /*5dd0*/  VIADD R5, R5, 0x38860 ;  /* 0x0003886005057836 */ /* 0x000fca0000000000 */
[----:B------:R-:W-:-:S04]  /*5de0*/  PRMT R5, R188, 0x654, R5 ;  /* 0x00000654bc057816 */ /* 0x000fc80000000005 */
[----:B------:R0:W-:Y:S02]  /*5df0*/  SYNCS.ARRIVE.TRANS64.RED.A1T0 RZ, [R5+URZ], RZ ;  /* 0x000000ff05ff79a7 */ /* 0x0001e4000810043f */
[----:B0-----:R-:W-:-:S05]  /*5e00*/  VIADD R5, R20, 0xfffffffe ;  /* 0xfffffffe14057836 */ /* 0x001fca0000000000 */
[----:B------:R-:W-:-:S13]  /*5e10*/  ISETP.GE.AND P0, PT, R5, R4, PT ;  /* 0x000000040500720c */ /* 0x000fda0003f06270 */
[----:B------:R-:W-:Y:S05]  /*5e20*/  @!P0 BRA `(.L_x_3393) ;  /* 0x0000000800e88947 */ /* 0x000fea0003800000 */
.L_x_3395:
[----:B------:R-:W-:Y:S01]  /*5e30*/  BAR.SYNC.DEFER_BLOCKING 0xe, 0x100 ;  /* 0x0384000000007b1d */ /* 0x000fe20000010000 */
[C---:B0-----:R-:W-:Y:S01]  /*5e40*/  IMAD R13, R17.reuse, 0x40, R197 ;  /* 0x00000040110d7824 */ /* 0x041fe200078e02c5 */
[----:B------:R-:W-:Y:S01]  /*5e50*/  R2UR UR4, R2 ;  /* 0x00000000020472ca */ /* 0x000fe200000e0000 */
[----:B------:R-:W-:Y:S01]  /*5e60*/  VIADD R17, R17, 0x1 ;  /* 0x0000000111117836 */ /* 0x000fe20000000000 */
[----:B------:R-:W-:Y:S01]  /*5e70*/  R2UR UR5, R3 ;  /* 0x00000000030572ca */ /* 0x000fe200000e0000 */
[----:B------:R-:W-:Y:S01]  /*5e80*/  IMAD R13, R13, 0x4, R16 ;  /* 0x000000040d0d7824 */ /* 0x000fe200078e0210 */
[----:B------:R-:W-:Y:S01]  /*5e90*/  ISETP.GT.AND P1, PT, R5, R4, PT ;  /* 0x000000040500720c */ /* 0x000fe20003f24270 */
[----:B------:R-:W-:Y:S01]  /*5ea0*/  IMAD.MOV.U32 R15, RZ, RZ, 0x40000040 ;  /* 0x40000040ff0f7424 */ /* 0x000fe200078e00ff */
[----:B------:R-:W-:Y:S01]  /*5eb0*/  ISETP.NE.AND P0, PT, R17, 0x2, PT ;  /* 0x000000021100780c */ /* 0x000fe20003f05270 */
[----:B------:R-:W-:-:S03]  /*5ec0*/  VIADD R5, R5, 0xffffffff ;  /* 0xffffffff05057836 */ /* 0x000fc60000000000 */
[----:B------:R-:W-:Y:S01]  /*5ed0*/  SEL R17, R17, RZ, P0 ;  /* 0x000000ff11117207 */ /* 0x000fe20000000000 */
[----:B------:R-:W0:Y:S04]  /*5ee0*/  LDS R12, [R13+0x38400] ;  /* 0x038400000d0c7984 */ /* 0x000e280000000800 */
[----:B------:R1:W2:Y:S02]  /*5ef0*/  LDS R14, [R13+0x38420] ;  /* 0x038420000d0e7984 */ /* 0x0002a40000000800 */
[----:B-1----:R-:W-:-:S05]  /*5f00*/  IMAD.MOV.U32 R13, RZ, RZ, 0x40000040 ;  /* 0x40000040ff0d7424 */ /* 0x002fca00078e00ff */
[----:B------:R-:W-:Y:S01]  /*5f10*/  R2UR UR7, R13 ;  /* 0x000000000d0772ca */ /* 0x000fe200000e0000 */
[----:B------:R-:W-:Y:S02]  /*5f20*/  IMAD.MOV.U32 R13, RZ, RZ, 0x40000040 ;  /* 0x40000040ff0d7424 */ /* 0x000fe400078e00ff */
        /* <DEDUP_REMOVED lines=65> */
[-C--:B--2---:R-:W-:Y:S01]  /*6340*/  FMUL.FTZ R26, R26, R14.reuse ;  /* 0x0000000e1a1a7220 */ /* 0x084fe20000410000 */
        /* <DEDUP_REMOVED lines=64> */
[----:B------:R-:W-:-:S05]  /*6750*/  VIADD R14, R12, 0x80 ;  /* 0x000000800c0e7836 */ /* 0x000fca0000000000 */
[----:B------:R-:W-:-:S06]  /*6760*/  WARPGROUP.ARRIVE ;  /* 0x00000000000079c5 */ /* 0x000fcc0000000000 */
        /* <DEDUP_REMOVED lines=23> */
[----:B------:R-:W-:Y:S02]  /*68e0*/  R2UR UR5, R7 ;  /* 0x00000000070572ca */ /* 0x000fe400000e0000 */
[----:B------:R-:W-:-:S04]  /*68f0*/  SEL R12, RZ, 0x1, P0 ;  /* 0x00000001ff0c7807 */ /* 0x000fc80000000000 */
[----:B------:R-:W-:Y:S01]  /*6900*/  LOP3.LUT R23, R23, R12, RZ, 0x3c, !PT ;  /* 0x0000000c17177212 */ /* 0x000fe200078e3cff */
[----:B------:R-:W-:Y:S02]  /*6910*/  WARPGROUP.DEPBAR.LE gsb0, 0x0 ;  /* 0x00008000000079c5 */ /* 0x000fe40000010000 */
[----:B------:R-:W-:-:S12]  /*6920*/  WARPGROUP.ARRIVE ;  /* 0x00000000000079c5 */ /* 0x000fd80000000000 */
[----:B------:R-:W-:Y:S03]  /*6930*/  HGMMA.64x256x16.F32.BF16 R24, gdesc[UR4].tnspB, R24, gsb0 ;  /* 0x43e00000041879f0 */ /* 0x000fe60008001818 */
[----:B------:R-:W-:Y:S02]  /*6940*/  WARPGROUP.DEPBAR.LE gsb0, 0x0 ;  /* 0x00008000000079c5 */ /* 0x000fe40000010000 */
[----:B------:R-:W-:Y:S06]  /*6950*/  BAR.ARV 0xf, 0x100 ;  /* 0x03c4000000007b1d */ /* 0x000fec0000002000 */
[----:B------:R-:W-:Y:S05]  /*6960*/  @!P2 BRA `(.L_x_3394) ;  /* 0x000000000004a947 */ /* 0x000fea0003800000 */
[----:B------:R-:W-:Y:S01]  /*6970*/  BPT.TRAP 0x1 ;  /* 0x000000040000795c */ /* 0x000fe20000300000 */
.L_x_3394:
[----:B------:R-:W-:-:S04]  /*6980*/  IMAD R12, R17, 0x8, R16 ;  /* 0x00000008110c7824 */ /* 0x000fc800078e0210 */
[----:B------:R-:W-:-:S05]  /*6990*/  VIADD R13, R12, 0x38860 ;  /* 0x000388600c0d7836 */ /* 0x000fca0000000000 */
[----:B------:R-:W-:-:S04]  /*69a0*/  PRMT R13, R188, 0x654, R13 ;  /* 0x00000654bc0d7816 */ /* 0x000fc8000000000d */
[----:B------:R0:W-:Y:S01]  /*69b0*/  SYNCS.ARRIVE.TRANS64.RED.A1T0 RZ, [R13+URZ], RZ ;  /* 0x000000ff0dff79a7 */ /* 0x0001e2000810043f */
[----:B------:R-:W-:Y:S05]  /*69c0*/  @P1 BRA `(.L_x_3395) ;  /* 0xfffffff400181947 */ /* 0x000fea000383ffff */
.L_x_3393:
[----:B------:R-:W-:Y:S05]  /*69d0*/  BSYNC B0 ;  /* 0x0000000000007941 */ /* 0x000fea0003800000 */
.L_x_3392:
[----:B------:R-:W-:Y:S01]  /*69e0*/  BAR.SYNC.DEFER_BLOCKING 0xe, 0x100 ;  /* 0x0384000000007b1d */ /* 0x000fe20000010000 */
[C---:B------:R-:W-:Y:S01]  /*69f0*/  IMAD R3, R17.reuse, 0x40, R197 ;  /* 0x0000004011037824 */ /* 0x040fe200078e02c5 */
[----:B------:R-:W-:Y:S01]  /*6a00*/  PLOP3.LUT P0, PT, PT, PT, PT, 0x8, 0x0 ;  /* 0x000000000000781c */ /* 0x000fe20003f0e170 */
[----:B------:R-:W-:Y:S02]  /*6a10*/  VIADD R17, R17, 0x1 ;  /* 0x0000000111117836 */ /* 0x000fe40000000000 */
[----:B------:R-:W-:-:S03]  /*6a20*/  IMAD R3, R3, 0x4, R16 ;  /* 0x0000000403037824 */ /* 0x000fc600078e0210 */
[----:B------:R-:W-:-:S04]  /*6a30*/  ISETP.NE.AND P1, PT, R17, 0x2, PT ;  /* 0x000000021100780c */ /* 0x000fc80003f25270 */
[----:B------:R-:W-:Y:S01]  /*6a40*/  SEL R17, R17, RZ, P1 ;  /* 0x000000ff11117207 */ /* 0x000fe20000800000 */
[----:B------:R-:W1:Y:S04]  /*6a50*/  LDS R2, [R3+0x38400] ;  /* 0x0384000003027984 */ /* 0x000e680000000800 */
[----:B------:R-:W2:Y:S01]  /*6a60*/  LDS R0, [R3+0x38420] ;  /* 0x0384200003007984 */ /* 0x000ea20000000800 */
        /* <DEDUP_REMOVED lines=65> */
[-C--:B--2---:R-:W-:Y:S01]  /*6e80*/  FMUL.FTZ R5, R26, R0.reuse ;  /* 0x000000001a057220 */ /* 0x084fe20000410000 */
        /* <DEDUP_REMOVED lines=68> */
.L_x_3381:
        /* <DEDUP_REMOVED lines=23> */
.L_x_3398:
[----:B------:R-:W-:-:S13]  /*7440*/  ISETP.NE.AND P0, PT, R3, 0x1, PT ;  /* 0x000000010300780c */ /* 0x000fda0003f05270 */
[----:B------:R-:W1:Y:S02]  /*7450*/  @P0 LDC.64 R4, c[0x0][0xae0] ;  /* 0x0002b800ff040b82 */ /* 0x000e640000000a00 */
[----:B-1----:R-:W-:-:S05]  /*7460*/  @P0 IMAD.HI.U32 R4, R0, R4, RZ ;  /* 0x0000000400040227 */ /* 0x002fca00078e00ff */
[----:B------:R-:W-:-:S07]  /*7470*/  @P0 SHF.R.U32.HI R0, RZ, R5, R4 ;  /* 0x00000005ff000219 */ /* 0x000fce0000011604 */
.L_x_3399:
[----:B------:R-:W-:Y:S05]  /*7480*/  BSYNC B0 ;  /* 0x0000000000007941 */ /* 0x000fea0003800000 */
.L_x_3397:
[----:B------:R-:W-:-:S05]  /*7490*/  IMAD R5, R0, R3, R3 ;  /* 0x0000000300057224 */ /* 0x000fca00078e0203 */
[----:B------:R-:W-:-:S07]  /*74a0*/  VIMNMX R2, R2, R5, PT ;  /* 0x0000000502027248 */ /* 0x000fce0003fe0100 */
.L_x_3396:
        /* <DEDUP_REMOVED lines=24> */
.L_x_3402:
[----:B------:R-:W-:-:S13]  /*7630*/  ISETP.NE.AND P0, PT, R3, 0x1, PT ;  /* 0x000000010300780c */ /* 0x000fda0003f05270 */
[----:B------:R-:W1:Y:S02]  /*7640*/  @P0 LDC.64 R6, c[0x0][0xae0] ;  /* 0x0002b800ff060b82 */ /* 0x000e640000000a00 */
[----:B-1----:R-:W-:-:S05]  /*7650*/  @P0 IMAD.HI.U32 R2, R0, R6, RZ ;  /* 0x0000000600020227 */ /* 0x002fca00078e00ff */
[----:B------:R-:W-:-:S07]  /*7660*/  @P0 SHF.R.U32.HI R0, RZ, R7, R2 ;  /* 0x00000007ff000219 */ /* 0x000fce0000011602 */
.L_x_3403:
[----:B------:R-:W-:Y:S05]  /*7670*/  BSYNC B0 ;  /* 0x0000000000007941 */ /* 0x000fea0003800000 */
.L_x_3401:
[----:B------:R-:W-:-:S05]  /*7680*/  IMAD R3, R0, R3, RZ ;  /* 0x0000000300037224 */ /* 0x000fca00078e02ff */
[----:B------:R-:W-:-:S07]  /*7690*/  VIMNMX R4, R4, R3, !PT ;  /* 0x0000000304047248 */ /* 0x000fce0007fe0100 */
.L_x_3400:
        /* <DEDUP_REMOVED lines=16> */
[----:B------:R-:W-:Y:S01]  /*77a0*/  ISETP.GT.AND P1, PT, R168, R5, PT ;  /* 0x00000005a800720c */ /* 0x000fe20003f24270 */
[----:B------:R1:W-:Y:S01]  /*77b0*/  STL [R1+0x14], R5 ;  /* 0x0000140501007387 */ /* 0x0003e20000100800 */
        /* <DEDUP_REMOVED lines=60> */
[----:B-1----:R-:W-:Y:S01]  /*7b80*/  IMAD.MOV.U32 R5, RZ, RZ, RZ ;  /* 0x000000ffff057224 */ /* 0x002fe200078e00ff */
[----:B------:R-:W-:Y:S06]  /*7b90*/  @!P1 BRA `(.L_x_3390) ;  /* 0x0000012800d49947 */ /* 0x000fec0003800000 */
        /* <DEDUP_REMOVED lines=34> */
.L_x_3405:
[----:B------:R-:W-:Y:S05]  /*7dc0*/  BSYNC B6 ;  /* 0x0000000000067941 */ /* 0x000fea0003800000 */
.L_x_3404:
        /* <DEDUP_REMOVED lines=13> */
.L_x_3409:
[----:B-1----:R1:W2:Y:S02]  /*7ea0*/  SYNCS.PHASECHK.TRANS64.TRYWAIT P0, [R16+URZ+0x38800], R3 ;  /* 0x03880003100075a7 */ /* 0x0022a4000800017f */
[----:B--2---:R-:W-:Y:S05]  /*7eb0*/  @!P0 NANOSLEEP.SYNCS 0x989680 ;  /* 0x009896800000895d */ /* 0x004fea0003900000 */
[----:B------:R-:W2:Y:S02]  /*7ec0*/  @!P0 SYNCS.PHASECHK.TRANS64 P0, [R16+URZ+0x38800], R3 ;  /* 0x03880003100085a7 */ /* 0x000ea4000800007f */
[----:B--2---:R-:W-:Y:S05]  /*7ed0*/  @!P0 BRA `(.L_x_3409) ;  /* 0xfffffffc00f08947 */ /* 0x004fea000383ffff */
.L_x_3408:
[----:B------:R-:W-:Y:S05]  /*7ee0*/  BSYNC B0 ;  /* 0x0000000000007941 */ /* 0x000fea0003800000 */
.L_x_3407:
[----:B------:R-:W-:Y:S05]  /*7ef0*/  BRA `(.L_x_3410) ;  /* 0x0000002c00e47947 */ /* 0x000fea0003800000 */
.L_x_3406:
        /* <DEDUP_REMOVED lines=31> */
.L_x_3412:
[----:B------:R-:W-:Y:S05]  /*80f0*/  BSYNC B6 ;  /* 0x0000000000067941 */ /* 0x000fea0003800000 */
.L_x_3411:
        /* <DEDUP_REMOVED lines=19> */
[----:B------:R-:W-:Y:S02]  /*8230*/  IMAD R7, R2, 0x20, R36 ;  /* 0x0000002002077824 */ /* 0x000fe400078e0224 */
[----:B------:R-:W-:Y:S02]  /*8240*/  IMAD.MOV.U32 R2, RZ, RZ, R24 ;  /* 0x000000ffff027224 */ /* 0x000fe400078e0018 */
[----:B0-----:R-:W-:-:S05]  /*8250*/  @P0 IMAD.HI.U32 R0, R7, R0, RZ ;  /* 0x0000000007000227 */ /* 0x001fca00078e00ff */
[----:B-1----:R-:W-:Y:S01]  /*8260*/  @P0 SHF.R.U32.HI R7, RZ, R3, R0 ;  /* 0x00000003ff070219 */ /* 0x002fe20000011600 */
[----:B------:R-:W-:-:S03]  /*8270*/  IMAD.MOV.U32 R3, RZ, RZ, R31 ;  /* 0x000000ffff037224 */ /* 0x000fc600078e001f */
[----:B------:R-:W-:Y:S01]  /*8280*/  SHF.R.S32.HI R0, RZ, 0x1f, R7 ;  /* 0x0000001fff007819 */ /* 0x000fe20000011407 */
[----:B------:R-:W-:-:S04]  /*8290*/  IMAD.WIDE.U32 R4, R7, UR4, R4 ;  /* 0x0000000407047c25 */ /* 0x000fc8000f8e0004 */
[C---:B------:R-:W-:Y:S02]  /*82a0*/  IMAD R6, R0.reuse, UR4, RZ ;  /* 0x0000000400067c24 */ /* 0x040fe4000f8e02ff */
[----:B------:R-:W-:Y:S02]  /*82b0*/  IMAD R0, R0, UR6, RZ ;  /* 0x0000000600007c24 */ /* 0x000fe4000f8e02ff */
[C---:B------:R-:W-:Y:S01]  /*82c0*/  IMAD R9, R7.reuse, UR5, R6 ;  /* 0x0000000507097c24 */ /* 0x040fe2000f8e0206 */
[----:B------:R-:W-:Y:S01]  /*82d0*/  ULDC.64 UR4, c[0x0][0x3e8] ;  /* 0x0000fa0000047ab9 */ /* 0x000fe20000000a00 */
[----:B------:R-:W-:-:S04]  /*82e0*/  IMAD.WIDE.U32 R2, R7, UR6, R2 ;  /* 0x0000000607027c25 */ /* 0x000fc8000f8e0002 */
[----:B------:R-:W-:Y:S01]  /*82f0*/  IMAD R7, R7, UR7, R0 ;  /* 0x0000000707077c24 */ /* 0x000fe2000f8e0200 */
[----:B------:R-:W-:Y:S01]  /*8300*/  ULDC.64 UR6, c[0x0][0x400] ;  /* 0x0001000000067ab9 */ /* 0x000fe20000000a00 */
[----:B------:R-:W-:Y:S01]  /*8310*/  IMAD.IADD R5, R5, 0x1, R9 ;  /* 0x0000000105057824 */ /* 0x000fe200078e0209 */
[----:B------:R-:W-:Y:S01]  /*8320*/  LEA R0, P0, R4, UR4, 0x1 ;  /* 0x0000000404007c11 */ /* 0x000fe2000f8008ff */
[----:B------:R-:W-:Y:S01]  /*8330*/  IMAD.IADD R7, R3, 0x1, R7 ;  /* 0x0000000103077824 */ /* 0x000fe200078e0207 */
[----:B------:R-:W-:Y:S01]  /*8340*/  LEA R6, P1, R2, UR6, 0x1 ;  /* 0x0000000602067c11 */ /* 0x000fe2000f8208ff */
[----:B------:R-:W-:Y:S01]  /*8350*/  UMOV UR4, 0xffffffff ;  /* 0xffffffff00047882 */ /* 0x000fe20000000000 */
[----:B------:R-:W-:Y:S02]  /*8360*/  LEA.HI.X R4, R4, UR5, R5, 0x1, P0 ;  /* 0x0000000504047c11 */ /* 0x000fe400080f0c05 */
[----:B------:R-:W-:Y:S01]  /*8370*/  LEA.HI.X R7, R2, UR7, R7, 0x1, P1 ;  /* 0x0000000702077c11 */ /* 0x000fe200088f0c07 */
[----:B------:R-:W-:Y:S08]  /*8380*/  BRA.DIV UR4, `(.L_x_3415) ;  /* 0x000001e604887947 */ /* 0x000ff0000b800000 */
[----:B------:R0:W1:Y:S04]  /*8390*/  SHFL.IDX PT, R3, R4, RZ, 0x1c1f ;  /* 0x001c1fff04037589 */ /* 0x00006800000e0000 */
[----:B------:R0:W2:Y:S04]  /*83a0*/  SHFL.IDX PT, R2, R0, RZ, 0x1c1f ;  /* 0x001c1fff00027589 */ /* 0x0000a800000e0000 */
[----:B------:R0:W3:Y:S04]  /*83b0*/  SHFL.IDX PT, R5, R7, RZ, 0x1c1f ;  /* 0x001c1fff07057589 */ /* 0x0000e800000e0000 */
[----:B------:R0:W4:Y:S02]  /*83c0*/  SHFL.IDX PT, R14, R6, RZ, 0x1c1f ;  /* 0x001c1fff060e7589 */ /* 0x00012400000e0000 */
.L_x_3711:
        /* <DEDUP_REMOVED lines=10> */
[----:B------:R-:W-:Y:S02]  /*8470*/  CS2R R28, SRZ ;  /* 0x00000000001c7805 */ /* 0x000fe4000001ff00 */
[----:B------:R-:W-:Y:S02]  /*8480*/  ISETP.GE.AND P3, PT, R216, UR4, PT ;  /* 0x00000004d8007c0c */ /* 0x000fe4000bf66270 */
[----:B------:R-:W-:Y:S01]  /*8490*/  ISETP.GE.AND P2, PT, R192, UR4, PT ;  /* 0x00000004c0007c0c */ /* 0x000fe2000bf46270 */
[----:B---3--:R-:W-:-:S10]  /*84a0*/  IMAD.MOV.U32 R15, RZ, RZ, R5 ;  /* 0x000000ffff0f7224 */ /* 0x008fd400078e0005 */
[----:B------:R-:W-:Y:S02]  /*84b0*/  @!P3 IMAD.SHL.U32 R13, R216, 0x2, RZ ;  /* 0x00000002d80db824 */ /* 0x000fe400078e00ff */
[----:B-12---:R-:W-:-:S03]  /*84c0*/  @!P2 IMAD.WIDE R8, R192, 0x2, R2 ;  /* 0x00000002c008a825 */ /* 0x006fc600078e0202 */
[-C--:B------:R-:W-:Y:S02]  /*84d0*/  @!P3 IADD3 R2, P0, R2, R13.reuse, RZ ;  /* 0x0000000d0202b210 */ /* 0x080fe40007f1e0ff */
[----:B----4-:R-:W-:Y:S02]  /*84e0*/  @!P3 IADD3 R12, P1, R14, R13, RZ ;  /* 0x0000000d0e0cb210 */ /* 0x010fe40007f3e0ff */
[----:B------:R-:W-:Y:S02]  /*84f0*/  CS2R R26, SRZ ;  /* 0x00000000001a7805 */ /* 0x000fe4000001ff00 */
[----:B------:R-:W-:Y:S01]  /*8500*/  CS2R R20, SRZ ;  /* 0x0000000000147805 */ /* 0x000fe2000001ff00 */
[----:B------:R1:W5:Y:S01]  /*8510*/  @!P2 LD.E.64 R28, desc[UR50][R8.64] ;  /* 0x00000032081ca980 */ /* 0x000362000c101b00 */
[----:B------:R-:W-:Y:S01]  /*8520*/  @!P3 SHF.L.U64.HI R24, R216, 0x1, R10 ;  /* 0x00000001d818b819 */ /* 0x000fe2000001020a */
[----:B------:R-:W-:-:S04]  /*8530*/  @!P2 IMAD.WIDE R10, R192, 0x2, R14 ;  /* 0x00000002c00aa825 */ /* 0x000fc800078e020e */
[--C-:B------:R-:W-:Y:S01]  /*8540*/  @!P3 IMAD.X R3, R3, 0x1, R24.reuse, P0 ;  /* 0x000000010303b824 */ /* 0x100fe200000e0618 */
[----:B------:R1:W5:Y:S01]  /*8550*/  @!P2 LD.E.64 R26, desc[UR50][R10.64] ;  /* 0x000000320a1aa980 */ /* 0x000362000c101b00 */
[----:B------:R-:W-:Y:S01]  /*8560*/  @!P3 IMAD.X R13, R5, 0x1, R24, P1 ;  /* 0x00000001050db824 */ /* 0x000fe200008e0618 */
[----:B------:R-:W-:Y:S02]  /*8570*/  CS2R R24, SRZ ;  /* 0x0000000000187805 */ /* 0x000fe4000001ff00 */
[----:B------:R1:W5:Y:S04]  /*8580*/  @!P3 LD.E.64 R20, desc[UR50][R2.64] ;  /* 0x000000320214b980 */ /* 0x000368000c101b00 */
[----:B------:R1:W5:Y:S02]  /*8590*/  @!P3 LD.E.64 R24, desc[UR50][R12.64] ;  /* 0x000000320c18b980 */ /* 0x000364000c101b00 */
.L_x_3417:
[----:B------:R-:W-:Y:S05]  /*85a0*/  BSYNC B1 ;  /* 0x0000000000017941 */ /* 0x000fea0003800000 */
.L_x_3416:
[----:B---3-5:R-:W-:Y:S01]  /*85b0*/  IMAD.MOV.U32 R5, RZ, RZ, R24 ;  /* 0x000000ffff057224 */ /* 0x028fe200078e0018 */
[----:B------:R-:W-:Y:S01]  /*85c0*/  UMOV UR4, 0xffffffff ;  /* 0xffffffff00047882 */ /* 0x000fe20000000000 */
[----:B-1----:R-:W-:Y:S02]  /*85d0*/  IMAD.MOV.U32 R8, RZ, RZ, R25 ;  /* 0x000000ffff087224 */ /* 0x002fe400078e0019 */
[----:B--2---:R-:W-:Y:S02]  /*85e0*/  IMAD.MOV.U32 R2, RZ, RZ, R26 ;  /* 0x000000ffff027224 */ /* 0x004fe400078e001a */
[----:B------:R-:W-:Y:S01]  /*85f0*/  IMAD.MOV.U32 R3, RZ, RZ, R27 ;  /* 0x000000ffff037224 */ /* 0x000fe200078e001b */
[----:B------:R-:W-:Y:S01]  /*8600*/  PRMT R42, R5, 0x5410, R8 ;  /* 0x00005410052a7816 */ /* 0x000fe20000000008 */
[----:B------:R-:W-:Y:S02]  /*8610*/  IMAD.MOV.U32 R5, RZ, RZ, R20 ;  /* 0x000000ffff057224 */ /* 0x000fe400078e0014 */
[----:B------:R-:W-:Y:S01]  /*8620*/  IMAD.MOV.U32 R8, RZ, RZ, R21 ;  /* 0x000000ffff087224 */ /* 0x000fe200078e0015 */
[----:B------:R-:W-:Y:S01]  /*8630*/  PRMT R39, R2, 0x5410, R3 ;  /* 0x0000541002277816 */ /* 0x000fe20000000003 */
[----:B------:R-:W-:-:S02]  /*8640*/  IMAD.MOV.U32 R2, RZ, RZ, R28 ;  /* 0x000000ffff027224 */ /* 0x000fc400078e001c */
[----:B------:R-:W-:Y:S01]  /*8650*/  IMAD.MOV.U32 R3, RZ, RZ, R29 ;  /* 0x000000ffff037224 */ /* 0x000fe200078e001d */
[----:B------:R-:W-:Y:S02]  /*8660*/  PRMT R44, R8, 0x5410, R5 ;  /* 0x00005410082c7816 */ /* 0x000fe40000000005 */
[----:B------:R-:W-:Y:S02]  /*8670*/  CS2R R8, SRZ ;  /* 0x0000000000087805 */ /* 0x000fe4000001ff00 */
[----:B------:R-:W-:Y:S01]  /*8680*/  PRMT R40, R3, 0x5410, R2 ;  /* 0x0000541003287816 */ /* 0x000fe20000000002 */
[----:B------:R-:W-:Y:S06]  /*8690*/  BRA.DIV UR4, `(.L_x_3418) ;  /* 0x000001e604347947 */ /* 0x000fec000b800000 */
[----:B------:R1:W2:Y:S04]  /*86a0*/  SHFL.IDX PT, R3, R4, 0x1, 0x1c1f ;  /* 0x003c1f0004037f89 */ /* 0x0002a800000e0000 */
[----:B------:R1:W3:Y:S04]  /*86b0*/  SHFL.IDX PT, R2, R0, 0x1, 0x1c1f ;  /* 0x003c1f0000027f89 */ /* 0x0002e800000e0000 */
[----:B------:R1:W0:Y:S04]  /*86c0*/  SHFL.IDX PT, R5, R7, 0x1, 0x1c1f ;  /* 0x003c1f0007057f89 */ /* 0x00022800000e0000 */
[----:B----4-:R1:W4:Y:S02]  /*86d0*/  SHFL.IDX PT, R14, R6, 0x1, 0x1c1f ;  /* 0x003c1f00060e7f89 */ /* 0x01032400000e0000 */
.L_x_3717:
        /* <DEDUP_REMOVED lines=15> */
[----:B------:R-:W-:Y:S02]  /*87d0*/  CS2R R30, SRZ ;  /* 0x00000000001e7805 */ /* 0x000fe4000001ff00 */
[----:B------:R-:W-:Y:S02]  /*87e0*/  ISETP.GE.AND P3, PT, R216, UR4, PT ;  /* 0x00000004d8007c0c */ /* 0x000fe4000bf66270 */
[----:B------:R-:W-:Y:S01]  /*87f0*/  ISETP.GE.AND P2, PT, R192, UR4, PT ;  /* 0x00000004c0007c0c */ /* 0x000fe2000bf46270 */
[----:B------:R-:W-:Y:S01]  /*8800*/  IMAD.MOV.U32 R15, RZ, RZ, R5 ;  /* 0x000000ffff0f7224 */ /* 0x000fe200078e0005 */
[----:B------:R-:W-:-:S09]  /*8810*/  CS2R R8, SRZ ;  /* 0x0000000000087805 */ /* 0x000fd2000001ff00 */
[----:B------:R-:W-:Y:S02]  /*8820*/  @!P3 IMAD.SHL.U32 R7, R216, 0x2, RZ ;  /* 0x00000002d807b824 */ /* 0x000fe400078e00ff */
[----:B--23--:R-:W-:-:S03]  /*8830*/  @!P2 IMAD.WIDE R32, R192, 0x2, R2 ;  /* 0x00000002c020a825 */ /* 0x00cfc600078e0202 */
[-C--:B------:R-:W-:Y:S02]  /*8840*/  @!P3 IADD3 R2, P0, R2, R7.reuse, RZ ;  /* 0x000000070202b210 */ /* 0x080fe40007f1e0ff */
[----:B------:R-:W-:Y:S02]  /*8850*/  CS2R R12, SRZ ;  /* 0x00000000000c7805 */ /* 0x000fe4000001ff00 */
[----:B------:R-:W-:Y:S01]  /*8860*/  CS2R R10, SRZ ;  /* 0x00000000000a7805 */ /* 0x000fe2000001ff00 */
[----:B------:R0:W5:Y:S01]  /*8870*/  @!P2 LD.E.64 R30, desc[UR50][R32.64] ;  /* 0x00000032201ea980 */ /* 0x000162000c101b00 */
[----:B----4-:R-:W-:Y:S02]  /*8880*/  @!P3 SHF.L.U64.HI R0, R216, 0x1, R4 ;  /* 0x00000001d800b819 */ /* 0x010fe40000010204 */
[----:B------:R-:W-:Y:S01]  /*8890*/  @!P3 IADD3 R4, P1, R14, R7, RZ ;  /* 0x000000070e04b210 */ /* 0x000fe20007f3e0ff */
[----:B------:R-:W-:-:S04]  /*88a0*/  @!P2 IMAD.WIDE R6, R192, 0x2, R14 ;  /* 0x00000002c006a825 */ /* 0x000fc800078e020e */
[--C-:B------:R-:W-:Y:S01]  /*88b0*/  @!P3 IMAD.X R3, R3, 0x1, R0.reuse, P0 ;  /* 0x000000010303b824 */ /* 0x100fe200000e0600 */
[----:B------:R0:W5:Y:S01]  /*88c0*/  @!P2 LD.E.64 R8, desc[UR50][R6.64] ;  /* 0x000000320608a980 */ /* 0x000162000c101b00 */
[----:B------:R-:W-:-:S03]  /*88d0*/  @!P3 IMAD.X R5, R5, 0x1, R0, P1 ;  /* 0x000000010505b824 */ /* 0x000fc600008e0600 */
[----:B------:R0:W5:Y:S04]  /*88e0*/  @!P3 LD.E.64 R12, desc[UR50][R2.64] ;  /* 0x00000032020cb980 */ /* 0x000168000c101b00 */
[----:B------:R0:W5:Y:S02]  /*88f0*/  @!P3 LD.E.64 R10, desc[UR50][R4.64] ;  /* 0x00000032040ab980 */ /* 0x000164000c101b00 */
.L_x_3420:
[----:B------:R-:W-:Y:S05]  /*8900*/  BSYNC B1 ;  /* 0x0000000000017941 */ /* 0x000fea0003800000 */
.L_x_3419:
[----:B0-----:R-:W0:Y:S01]  /*8910*/  S2R R7, SR_TID.X ;  /* 0x0000000000077919 */ /* 0x001e220000002100 */
[----:B------:R-:W1:Y:S01]  /*8920*/  SYNCS.PHASECHK.TRANS64.TRYWAIT P0, [R16+URZ+0x38800], R35 ;  /* 0x03880023100075a7 */ /* 0x000e62000800017f */
[----:B--2---:R-:W-:Y:S01]  /*8930*/  LOP3.LUT R3, R34, 0x1c0, RZ, 0xc0, !PT ;  /* 0x000001c022037812 */ /* 0x004fe200078ec0ff */
[----:B---3-5:R-:W-:Y:S01]  /*8940*/  IMAD.MOV.U32 R2, RZ, RZ, R8 ;  /* 0x000000ffff027224 */ /* 0x028fe200078e0008 */
[----:B------:R-:W-:Y:S01]  /*8950*/  VIADDMNMX R33, R37, -R208, 0x40, PT ;  /* 0x0000004025217446 */ /* 0x000fe200038009d0 */
[----:B------:R-:W-:Y:S01]  /*8960*/  IMAD.MOV.U32 R5, RZ, RZ, R30 ;  /* 0x000000ffff057224 */ /* 0x000fe200078e001e */
[----:B------:R-:W-:Y:S01]  /*8970*/  LOP3.LUT R0, R3, 0x18, R18, 0xf8, !PT ;  /* 0x0000001803007812 */ /* 0x000fe200078ef812 */
[----:B------:R-:W-:Y:S01]  /*8980*/  IMAD.MOV.U32 R4, RZ, RZ, R11 ;  /* 0x000000ffff047224 */ /* 0x000fe200078e000b */
[----:B------:R-:W-:Y:S01]  /*8990*/  SHF.R.U32.HI R3, RZ, 0x3, R3 ;  /* 0x00000003ff037819 */ /* 0x000fe20000011603 */
[----:B------:R-:W-:Y:S01]  /*89a0*/  BSSY B1, `(.L_x_3421) ;  /* 0x0000018000017945 */ /* 0x000fe20003800000 */
[----:B------:R-:W-:Y:S01]  /*89b0*/  PRMT R45, R2, 0x7610, R45 ;  /* 0x00007610022d7816 */ /* 0x000fe2000000002d */
[----:B------:R-:W-:Y:S01]  /*89c0*/  IMAD.MOV.U32 R2, RZ, RZ, R9 ;  /* 0x000000ffff027224 */ /* 0x000fe200078e0009 */
[----:B------:R-:W-:Y:S01]  /*89d0*/  LOP3.LUT R0, R0, R3, RZ, 0x3c, !PT ;  /* 0x0000000300007212 */ /* 0x000fe200078e3cff */
[----:B------:R-:W-:Y:S01]  /*89e0*/  IMAD.MOV.U32 R3, RZ, RZ, R10 ;  /* 0x000000ffff037224 */ /* 0x000fe200078e000a */
[----:B------:R-:W-:-:S02]  /*89f0*/  LOP3.LUT P2, RZ, R209, 0x4, RZ, 0xc0, !PT ;  /* 0x00000004d1ff7812 */ /* 0x000fc4000784c0ff */
[----:B------:R-:W-:Y:S02]  /*8a00*/  ISETP.GE.AND P1, PT, R190, R33, PT ;  /* 0x00000021be00720c */ /* 0x000fe40003f26270 */
[----:B------:R-:W-:-:S04]  /*8a10*/  PRMT R3, R3, 0x5410, R2 ;  /* 0x0000541003037816 */ /* 0x000fc80000000002 */
[----:B----4-:R-:W-:Y:S02]  /*8a20*/  PRMT R14, R3, 0x5410, R5 ;  /* 0x00005410030e7816 */ /* 0x010fe40000000005 */
[----:B------:R-:W-:Y:S01]  /*8a30*/  PRMT R3, R4, 0x7610, R3 ;  /* 0x0000761004037816 */ /* 0x000fe20000000003 */
[----:B------:R-:W-:-:S05]  /*8a40*/  IMAD.MOV.U32 R4, RZ, RZ, R12 ;  /* 0x000000ffff047224 */ /* 0x000fca00078e000c */
[----:B------:R-:W-:Y:S01]  /*8a50*/  PRMT R15, R4, 0x7610, R15 ;  /* 0x00007610040f7816 */ /* 0x000fe2000000000f */
[----:B0-----:R-:W-:-:S05]  /*8a60*/  VIADD R7, R7, 0xffffff80 ;  /* 0xffffff8007077836 */ /* 0x001fca0000000000 */
[----:B------:R-:W-:-:S04]  /*8a70*/  SHF.R.S32.HI R6, RZ, 0x1f, R7 ;  /* 0x0000001fff067819 */ /* 0x000fc80000011407 */
[----:B------:R-:W-:-:S04]  /*8a80*/  LEA.HI R6, R6, R7, RZ, 0x5 ;  /* 0x0000000706067211 */ /* 0x000fc800078f28ff */
[----:B------:R-:W-:-:S05]  /*8a90*/  SHF.R.S32.HI R6, RZ, 0x5, R6 ;  /* 0x00000005ff067819 */ /* 0x000fca0000011406 */
[----:B------:R-:W-:Y:S02]  /*8aa0*/  IMAD R5, R6, 0x200, R0 ;  /* 0x0000020006057824 */ /* 0x000fe400078e0200 */
[----:B------:R-:W-:Y:S02]  /*8ab0*/  IMAD.MOV.U32 R0, RZ, RZ, R31 ;  /* 0x000000ffff007224 */ /* 0x000fe400078e001f */
[----:B------:R-:W-:Y:S02]  /*8ac0*/  IMAD R2, R5, 0x2, R16 ;  /* 0x0000000205027824 */ /* 0x000fe400078e0210 */
[----:B------:R-:W-:Y:S01]  /*8ad0*/  IMAD.MOV.U32 R5, RZ, RZ, R13 ;  /* 0x000000ffff057224 */ /* 0x000fe200078e000d */
[----:B------:R-:W-:Y:S01]  /*8ae0*/  PRMT R46, R0, 0x7610, R46 ;  /* 0x00007610002e7816 */ /* 0x000fe2000000002e */
[C---:B------:R-:W-:Y:S02]  /*8af0*/  VIADD R4, R2.reuse, 0x20400 ;  /* 0x0002040002047836 */ /* 0x040fe40000000000 */
[----:B------:R-:W-:Y:S01]  /*8b00*/  VIADD R0, R2, 0x20440 ;  /* 0x0002044002007836 */ /* 0x000fe20000000000 */
[----:B-1----:R-:W-:Y:S06]  /*8b10*/  @!P0 BRA `(.L_x_3422) ;  /* 0x000001e000848947 */ /* 0x002fec0003800000 */
.L_x_3718:
[----:B------:R-:W-:Y:S05]  /*8b20*/  BSYNC B1 ;  /* 0x0000000000017941 */ /* 0x000fea0003800000 */
.L_x_3421:
        /* <DEDUP_REMOVED lines=12> */
[----:B------:R-:W-:Y:S02]  /*8bf0*/  SHF.R.U64 R37, R26, 0x10, R27 ;  /* 0x000000101a257819 */ /* 0x000fe4000000121b */
[C---:B------:R-:W-:Y:S02]  /*8c00*/  PRMT R38, R39.reuse, 0x5432, R38 ;  /* 0x0000543227267816 */ /* 0x040fe40000000026 */
[----:B------:R-:W-:Y:S02]  /*8c10*/  PRMT R35, R40, 0x5410, R35 ;  /* 0x0000541028237816 */ /* 0x000fe40000000023 */
[----:B------:R-:W-:Y:S01]  /*8c20*/  PRMT R37, R39, 0x5410, R37 ;  /* 0x0000541027257816 */ /* 0x000fe20000000025 */
[----:B------:R-:W-:Y:S01]  /*8c30*/  IMAD.U32 R39, R38, 0x10000, RZ ;  /* 0x0001000026277824 */ /* 0x000fe200078e00ff */
[----:B------:R-:W-:Y:S01]  /*8c40*/  SHF.R.U64 R34, R28, 0x10, R29 ;  /* 0x000000101c227819 */ /* 0x000fe2000000121d */
[----:B------:R-:W-:Y:S01]  /*8c50*/  IMAD.U32 R36, R35, 0x10000, RZ ;  /* 0x0001000023247824 */ /* 0x000fe200078e00ff */
[----:B------:R-:W-:-:S02]  /*8c60*/  LOP3.LUT R38, R38, 0xffff0000, RZ, 0xc0, !PT ;  /* 0xffff000026267812 */ /* 0x000fc400078ec0ff */
        /* <DEDUP_REMOVED lines=35> */
.L_x_3426:
[----:B------:R-:W-:Y:S05]  /*8ea0*/  BSYNC B2 ;  /* 0x0000000000027941 */ /* 0x000fea0003800000 */
.L_x_3425:
        /* <DEDUP_REMOVED lines=47> */
.L_x_3424:
[----:B------:R-:W-:Y:S05]  /*91a0*/  BSYNC B1 ;  /* 0x0000000000017941 */ /* 0x000fea0003800000 */
.L_x_3423:
        /* <DEDUP_REMOVED lines=14> */
[C---:B------:R-:W-:Y:S01]  /*9290*/  IMAD.U32 R29, R28.reuse, 0x10000, RZ ;  /* 0x000100001c1d7824 */ /* 0x040fe200078e00ff */
[----:B------:R-:W-:Y:S01]  /*92a0*/  LOP3.LUT R28, R28, 0xffff0000, RZ, 0xc0, !PT ;  /* 0xffff00001c1c7812 */ /* 0x000fe200078ec0ff */
[----:B------:R-:W-:Y:S01]  /*92b0*/  IMAD.U32 R26, R25, 0x10000, RZ ;  /* 0x00010000191a7824 */ /* 0x000fe200078e00ff */
[----:B------:R-:W-:-:S02]  /*92c0*/  SHF.R.U64 R24, R30, 0x10, R31 ;  /* 0x000000101e187819 */ /* 0x000fc4000000121f */
        /* <DEDUP_REMOVED lines=36> */
.L_x_3429:
[----:B------:R-:W-:Y:S05]  /*9510*/  BSYNC B1 ;  /* 0x0000000000017941 */ /* 0x000fea0003800000 */
.L_x_3428:
[----:B------:R-:W-:Y:S05]  /*9520*/  @P1 BRA `(.L_x_3427) ;  /* 0x0000001800341947 */ /* 0x000fea0003800000 */
[----:B-1----:R-:W1:Y:S01]  /*9530*/  LDS.128 R4, [R0+0x1000] ;  /* 0x0010000000047984 */ /* 0x002e620000000c00 */
[----:B------:R-:W-:Y:S02]  /*9540*/  SHF.R.U64 R9, R10, 0x10, R11 ;  /* 0x000000100a097819 */ /* 0x000fe4000000120b */
[----:B------:R-:W-:Y:S02]  /*9550*/  SHF.R.U64 R2, R12, 0x10, R13 ;  /* 0x000000100c027819 */ /* 0x000fe4000000120d */
        /* <DEDUP_REMOVED lines=9> */
[----:B------:R-:W-:Y:S01]  /*95f0*/  PRMT R15, R15, 0x5410, R2 ;  /* 0x000054100f0f7816 */ /* 0x000fe20000000002 */
        /* <DEDUP_REMOVED lines=8> */
[----:B------:R-:W-:Y:S01]  /*9680*/  FMUL.FTZ R20, R7, R10 ;  /* 0x0000000a07147220 */ /* 0x000fe20000410000 */
[----:B------:R-:W-:-:S02]  /*9690*/  IMAD.U32 R4, R5, 0x10000, RZ ;  /* 0x0001000005047824 */ /* 0x000fc400078e00ff */
[C---:B------:R-:W-:Y:S01]  /*96a0*/  FFMA.FTZ R21, R8.reuse, R11, -R21 ;  /* 0x0000000b08157223 */ /* 0x040fe20000010815 */
[----:B------:R-:W-:Y:S01]  /*96b0*/  FFMA.FTZ R12, R8, R13, R6 ;  /* 0x0000000d080c7223 */ /* 0x000fe20000010006 */
[-C--:B------:R-:W-:Y:S01]  /*96c0*/  FMUL.FTZ R8, R7, R32.reuse ;  /* 0x0000002007087220 */ /* 0x080fe20000410000 */
[C---:B------:R-:W-:Y:S01]  /*96d0*/  IMAD.U32 R7, R14.reuse, 0x10000, RZ ;  /* 0x000100000e077824 */ /* 0x040fe200078e00ff */
        /* <DEDUP_REMOVED lines=20> */
.L_x_3414:
[----:B------:R-:W0:Y:S01]  /*9820*/  S2R R0, SR_TID.X ;  /* 0x0000000000007919 */ /* 0x000e220000002100 */
[----:B------:R-:W1:Y:S01]  /*9830*/  LDC R6, c[0x0][0x448] ;  /* 0x00011200ff067b82 */ /* 0x000e620000000800 */
[----:B------:R-:W-:Y:S01]  /*9840*/  ULDC.64 UR4, c[0x0][0x3f8] ;  /* 0x0000fe0000047ab9 */ /* 0x000fe20000000a00 */
[----:B------:R-:W-:Y:S01]  /*9850*/  ULDC.64 UR6, c[0x0][0x408] ;  /* 0x0001020000067ab9 */ /* 0x000fe20000000a00 */
        /* <DEDUP_REMOVED lines=9> */
[----:B------:R-:W-:Y:S02]  /*98f0*/  IMAD R5, R2, 0x20, R36 ;  /* 0x0000002002057824 */ /* 0x000fe400078e0224 */
[----:B------:R-:W-:Y:S02]  /*9900*/  IMAD.MOV.U32 R2, RZ, RZ, R24 ;  /* 0x000000ffff027224 */ /* 0x000fe400078e0018 */
        /* <DEDUP_REMOVED lines=31> */
[----:B--2---:R-:W-:Y:S02]  /*9b00*/  @!P1 IMAD.X R5, R0, 0x1, R4, P2 ;  /* 0x0000000100059824 */ /* 0x004fe400010e0604 */
[----:B------:R-:W-:Y:S02]  /*9b10*/  @!P1 IMAD.MOV.U32 R8, RZ, RZ, R2 ;  /* 0x000000ffff089224 */ /* 0x000fe400078e0002 */
[----:B------:R-:W-:-:S06]  /*9b20*/  @!P1 IMAD.MOV.U32 R9, RZ, RZ, R5 ;  /* 0x000000ffff099224 */ /* 0x000fcc00078e0005 */
        /* <DEDUP_REMOVED lines=8> */
[----:B------:R-:W1:Y:S04]  /*9bb0*/  SHFL.IDX PT, R24, R24, 0x1, 0x1c1f ;  /* 0x003c1f0018187f89 */ /* 0x000e6800000e0000 */
[----:B------:R-:W4:Y:S04]  /*9bc0*/  SHFL.IDX PT, R25, R25, 0x1, 0x1c1f ;  /* 0x003c1f0019197f89 */ /* 0x000f2800000e0000 */
[----:B0-----:R0:W0:Y:S01]  /*9bd0*/  SHFL.IDX PT, R14, R27, 0x1, 0x1c1f ;  /* 0x003c1f001b0e7f89 */ /* 0x00102200000e0000 */
[----:B--2---:R-:W-:-:S02]  /*9be0*/  @!P1 IMAD.MOV.U32 R28, RZ, RZ, R8 ;  /* 0x000000ffff1c9224 */ /* 0x004fc400078e0008 */
[----:B------:R-:W-:Y:S02]  /*9bf0*/  @!P1 IMAD.MOV.U32 R29, RZ, RZ, R9 ;  /* 0x000000ffff1d9224 */ /* 0x000fe400078e0009 */
[----:B------:R-:W-:Y:S02]  /*9c00*/  IMAD.MOV.U32 R0, RZ, RZ, R28 ;  /* 0x000000ffff007224 */ /* 0x000fe400078e001c */
[----:B------:R-:W-:Y:S02]  /*9c10*/  IMAD.MOV.U32 R2, RZ, RZ, R29 ;  /* 0x000000ffff027224 */ /* 0x000fe400078e001d */
[----:B------:R-:W-:Y:S01]  /*9c20*/  @!P1 IMAD.MOV.U32 R30, RZ, RZ, R10 ;  /* 0x000000ffff1e9224 */ /* 0x000fe200078e000a */
[----:B------:R-:W-:Y:S01]  /*9c30*/  PRMT R32, R32, 0x5410, R0 ;  /* 0x0000541020207816 */ /* 0x000fe20000000000 */
[----:B------:R-:W-:Y:S01]  /*9c40*/  @!P1 IMAD.MOV.U32 R31, RZ, RZ, R11 ;  /* 0x000000ffff1f9224 */ /* 0x000fe200078e000b */
[----:B------:R2:W0:Y:S01]  /*9c50*/  SHFL.IDX PT, R0, R26, 0x1, 0x1c1f ;  /* 0x003c1f001a007f89 */ /* 0x00042200000e0000 */
[----:B------:R-:W-:-:S02]  /*9c60*/  PRMT R34, R34, 0x5410, R2 ;  /* 0x0000541022227816 */ /* 0x000fc40000000002 */
[----:B------:R-:W-:Y:S01]  /*9c70*/  CS2R R2, SRZ ;  /* 0x0000000000027805 */ /* 0x000fe2000001ff00 */
[----:B------:R-:W-:Y:S02]  /*9c80*/  IMAD.MOV.U32 R8, RZ, RZ, R30 ;  /* 0x000000ffff087224 */ /* 0x000fe400078e001e */
[----:B---3--:R-:W-:Y:S02]  /*9c90*/  @!P1 IMAD.MOV.U32 R20, RZ, RZ, R4 ;  /* 0x000000ffff149224 */ /* 0x008fe400078e0004 */
[----:B------:R-:W-:Y:S01]  /*9ca0*/  @!P1 IMAD.MOV.U32 R21, RZ, RZ, R5 ;  /* 0x000000ffff159224 */ /* 0x000fe200078e0005 */
[----:B------:R-:W-:Y:S01]  /*9cb0*/  PRMT R32, R8, 0x7610, R32 ;  /* 0x0000761008207816 */ /* 0x000fe20000000020 */
[----:B------:R-:W-:Y:S02]  /*9cc0*/  @!P1 IMAD.MOV.U32 R2, RZ, RZ, R6 ;  /* 0x000000ffff029224 */ /* 0x000fe400078e0006 */
[----:B------:R-:W-:Y:S02]  /*9cd0*/  @!P1 IMAD.MOV.U32 R3, RZ, RZ, R7 ;  /* 0x000000ffff039224 */ /* 0x000fe400078e0007 */
[----:B------:R-:W-:-:S02]  /*9ce0*/  IMAD.MOV.U32 R4, RZ, RZ, R20 ;  /* 0x000000ffff047224 */ /* 0x000fc400078e0014 */
[----:B------:R-:W-:Y:S02]  /*9cf0*/  IMAD.MOV.U32 R5, RZ, RZ, R21 ;  /* 0x000000ffff057224 */ /* 0x000fe400078e0015 */
[----:B------:R-:W-:Y:S02]  /*9d00*/  IMAD.MOV.U32 R9, RZ, RZ, R31 ;  /* 0x000000ffff097224 */ /* 0x000fe400078e001f */
[----:B------:R-:W-:Y:S01]  /*9d10*/  IMAD.MOV.U32 R6, RZ, RZ, R2 ;  /* 0x000000ffff067224 */ /* 0x000fe200078e0002 */
[----:B------:R-:W-:Y:S01]  /*9d20*/  PRMT R37, R4, 0x5410, R5 ;  /* 0x0000541004257816 */ /* 0x000fe20000000005 */
[----:B------:R-:W-:Y:S01]  /*9d30*/  IMAD.MOV.U32 R7, RZ, RZ, R3 ;  /* 0x000000ffff077224 */ /* 0x000fe200078e0003 */
[----:B------:R-:W-:Y:S02]  /*9d40*/  PRMT R34, R9, 0x7610, R34 ;  /* 0x0000761009227816 */ /* 0x000fe40000000022 */
[----:B------:R-:W-:Y:S02]  /*9d50*/  CS2R R4, SRZ ;  /* 0x0000000000047805 */ /* 0x000fe4000001ff00 */
[----:B012-4-:R-:W-:-:S07]  /*9d60*/  PRMT R41, R7, 0x5410, R6 ;  /* 0x0000541007297816 */ /* 0x017fce0000000006 */
.L_x_3728:
        /* <DEDUP_REMOVED lines=18> */
[-C--:B------:R-:W-:Y:S02]  /*9e90*/  IADD3 R8, P1, R24, R7.reuse, RZ ;  /* 0x0000000718087210 */ /* 0x080fe40007f3e0ff */
[----:B------:R-:W-:-:S03]  /*9ea0*/  IADD3 R4, P2, R14, R7, RZ ;  /* 0x000000070e047210 */ /* 0x000fc60007f5e0ff */
[--C-:B------:R-:W-:Y:S02]  /*9eb0*/  IMAD.X R9, R0, 0x1, R5.reuse, P1 ;  /* 0x0000000100097824 */ /* 0x100fe400008e0605 */
[----:B------:R-:W-:-:S04]  /*9ec0*/  IMAD.X R5, R25, 0x1, R5, P2 ;  /* 0x0000000119057824 */ /* 0x000fc800010e0605 */
[----:B------:R-:W5:Y:S04]  /*9ed0*/  LD.E.128 R8, desc[UR50][R8.64] ;  /* 0x0000003208087980 */ /* 0x000f68000c101d00 */
[----:B------:R-:W5:Y:S02]  /*9ee0*/  LD.E.128 R4, desc[UR50][R4.64] ;  /* 0x0000003204047980 */ /* 0x000f64000c101d00 */
.L_x_3432:
[----:B------:R-:W-:Y:S05]  /*9ef0*/  BSYNC B1 ;  /* 0x0000000000017941 */ /* 0x000fea0003800000 */
.L_x_3431:
[----:B------:R-:W0:Y:S01]  /*9f00*/  SYNCS.PHASECHK.TRANS64.TRYWAIT P1, [R16+URZ+0x38800], R13 ;  /* 0x0388000d100075a7 */ /* 0x000e22000802017f */
[----:B-----5:R-:W-:Y:S01]  /*9f10*/  IMAD.MOV.U32 R0, RZ, RZ, R4 ;  /* 0x000000ffff007224 */ /* 0x020fe200078e0004 */
[----:B------:R-:W-:Y:S01]  /*9f20*/  VIADDMNMX R33, R33, -R208, 0x40, PT ;  /* 0x0000004021217446 */ /* 0x000fe200038009d0 */
[----:B------:R-:W-:Y:S01]  /*9f30*/  IMAD.MOV.U32 R12, RZ, RZ, R5 ;  /* 0x000000ffff0c7224 */ /* 0x000fe200078e0005 */
[----:B------:R-:W-:Y:S01]  /*9f40*/  BSSY B1, `(.L_x_3433) ;  /* 0x000000f000017945 */ /* 0x000fe20003800000 */
[C---:B------:R-:W-:Y:S01]  /*9f50*/  VIADD R14, R190.reuse, 0x20 ;  /* 0x00000020be0e7836 */ /* 0x040fe20000000000 */
[-C--:B------:R-:W-:Y:S01]  /*9f60*/  ISETP.GE.OR P2, PT, R190, R33.reuse, P0 ;  /* 0x00000021be00720c */ /* 0x080fe20000746670 */
[----:B------:R-:W-:Y:S01]  /*9f70*/  IMAD.MOV.U32 R15, RZ, RZ, R9 ;  /* 0x000000ffff0f7224 */ /* 0x000fe200078e0009 */
[----:B------:R-:W-:Y:S01]  /*9f80*/  PRMT R49, R0, 0x5410, R12 ;  /* 0x0000541000317816 */ /* 0x000fe2000000000c */
[----:B------:R-:W-:Y:S01]  /*9f90*/  IMAD.MOV.U32 R0, RZ, RZ, R6 ;  /* 0x000000ffff007224 */ /* 0x000fe200078e0006 */
[----:B------:R-:W-:Y:S01]  /*9fa0*/  ISETP.GE.OR P0, PT, R14, R33, P0 ;  /* 0x000000210e00720c */ /* 0x000fe20000706670 */
[----:B------:R-:W-:Y:S01]  /*9fb0*/  IMAD.MOV.U32 R12, RZ, RZ, R7 ;  /* 0x000000ffff0c7224 */ /* 0x000fe200078e0007 */
[----:B------:R-:W-:Y:S01]  /*9fc0*/  PRMT R52, R52, 0x5410, R15 ;  /* 0x0000541034347816 */ /* 0x000fe2000000000f */
[----:B------:R-:W-:-:S02]  /*9fd0*/  IMAD.MOV.U32 R14, RZ, RZ, R8 ;  /* 0x000000ffff0e7224 */ /* 0x000fc400078e0008 */
[----:B------:R-:W-:Y:S01]  /*9fe0*/  IMAD.MOV.U32 R33, RZ, RZ, R11 ;  /* 0x000000ffff217224 */ /* 0x000fe200078e000b */
[----:B------:R-:W-:Y:S01]  /*9ff0*/  PRMT R50, R0, 0x5410, R12 ;  /* 0x0000541000327816 */ /* 0x000fe2000000000c */
[----:B------:R-:W-:Y:S01]  /*a000*/  IMAD.MOV.U32 R0, RZ, RZ, R10 ;  /* 0x000000ffff007224 */ /* 0x000fe200078e000a */
[----:B------:R-:W-:Y:S01]  /*a010*/  PRMT R51, R51, 0x5410, R14 ;  /* 0x0000541033337816 */ /* 0x000fe2000000000e */
[----:B0-----:R-:W-:Y:S06]  /*a020*/  @!P1 BRA `(.L_x_3434) ;  /* 0x000001d000c49947 */ /* 0x001fec0003800000 */
.L_x_3729:
[----:B------:R-:W-:Y:S05]  /*a030*/  BSYNC B1 ;  /* 0x0000000000017941 */ /* 0x000fea0003800000 */
.L_x_3433:
[----:B------:R-:W-:Y:S04]  /*a040*/  BSSY B1, `(.L_x_3435) ;  /* 0x000006f000017945 */ /* 0x000fe80003800000 */
[----:B------:R-:W-:Y:S05]  /*a050*/  @P2 BRA `(.L_x_3436) ;  /* 0x0000000400b42947 */ /* 0x000fea0003800000 */
[----:B------:R-:W1:Y:S01]  /*a060*/  S2R R25, SR_TID.X ;  /* 0x0000000000197919 */ /* 0x000e620000002100 */
[----:B------:R-:W-:Y:S01]  /*a070*/  IMAD.SHL.U32 R12, R209, 0x40, RZ ;  /* 0x00000040d10c7824 */ /* 0x000fe200078e00ff */
[----:B------:R-:W-:Y:S01]  /*a080*/  SHF.R.U64 R36, R28, 0x10, R29 ;  /* 0x000000101c247819 */ /* 0x000fe2000000121d */
[----:B0-----:R-:W-:Y:S01]  /*a090*/  IMAD.IADD R13, R18, 0x1, R35 ;  /* 0x00000001120d7824 */ /* 0x001fe200078e0223 */
[--C-:B------:R-:W-:Y:S02]  /*a0a0*/  SHF.R.U64 R39, R20, 0x10, R21.reuse ;  /* 0x0000001014277819 */ /* 0x100fe40000001215 */
[----:B------:R-:W-:Y:S02]  /*a0b0*/  LOP3.LUT R14, R12, 0x1c0, RZ, 0xc0, !PT ;  /* 0x000001c00c0e7812 */ /* 0x000fe400078ec0ff */
[----:B------:R-:W-:Y:S02]  /*a0c0*/  SHF.R.U32.HI R40, RZ, 0x10, R21 ;  /* 0x00000010ff287819 */ /* 0x000fe40000011615 */
[----:B------:R-:W-:-:S02]  /*a0d0*/  LOP3.LUT R12, R14, 0x38, R18, 0xf8, !PT ;  /* 0x000000380e0c7812 */ /* 0x000fc400078ef812 */
[----:B------:R-:W-:Y:S02]  /*a0e0*/  SHF.R.U32.HI R15, RZ, 0x3, R14 ;  /* 0x00000003ff0f7819 */ /* 0x000fe4000001160e */
[----:B------:R-:W-:Y:S02]  /*a0f0*/  LOP3.LUT R14, R14, 0x38, R13, 0xf8, !PT ;  /* 0x000000380e0e7812 */ /* 0x000fe400078ef80d */
[-C--:B------:R-:W-:Y:S02]  /*a100*/  LOP3.LUT R12, R12, R15.reuse, RZ, 0x3c, !PT ;  /* 0x0000000f0c0c7212 */ /* 0x080fe400078e3cff */
[----:B------:R-:W-:Y:S02]  /*a110*/  LOP3.LUT R14, R14, R15, RZ, 0x3c, !PT ;  /* 0x0000000f0e0e7212 */ /* 0x000fe400078e3cff */
[--C-:B------:R-:W-:Y:S02]  /*a120*/  SHF.R.U64 R42, R2, 0x10, R3.reuse ;  /* 0x00000010022a7819 */ /* 0x100fe40000001203 */
        /* <DEDUP_REMOVED lines=17> */
[----:B------:R-:W-:Y:S01]  /*a240*/  IMAD R25, R24, 0x200, R14 ;  /* 0x0000020018197824 */ /* 0x000fe200078e020e */
[----:B------:R-:W-:Y:S01]  /*a250*/  LOP3.LUT R36, R36, 0xffff0000, RZ, 0xc0, !PT ;  /* 0xffff000024247812 */ /* 0x000fe200078ec0ff */
[----:B------:R-:W-:Y:S01]  /*a260*/  IMAD R13, R24, 0x200, R12 ;  /* 0x00000200180d7824 */ /* 0x000fe200078e020c */
[----:B------:R-:W-:Y:S01]  /*a270*/  SHF.R.U32.HI R31, RZ, 0x10, R31 ;  /* 0x00000010ff1f7819 */ /* 0x000fe2000001161f */
[--C-:B------:R-:W-:Y:S02]  /*a280*/  IMAD R48, R25, 0x2, R16.reuse ;  /* 0x0000000219307824 */ /* 0x100fe400078e0210 */
[----:B------:R-:W-:Y:S01]  /*a290*/  IMAD R46, R13, 0x2, R16 ;  /* 0x000000020d2e7824 */ /* 0x000fe200078e0210 */
[----:B------:R-:W-:Y:S02]  /*a2a0*/  PRMT R34, R34, 0x5410, R31 ;  /* 0x0000541022227816 */ /* 0x000fe4000000001f */
[----:B------:R-:W0:Y:S04]  /*a2b0*/  LDS.128 R24, [R48+0x20400] ;  /* 0x0204000030187984 */ /* 0x000e280000000c00 */
[----:B------:R-:W1:Y:S01]  /*a2c0*/  LDS.128 R12, [R46+0x20400] ;  /* 0x020400002e0c7984 */ /* 0x000e620000000c00 */
[C---:B0-----:R-:W-:Y:S01]  /*a2d0*/  IMAD.U32 R28, R24.reuse, 0x10000, RZ ;  /* 0x00010000181c7824 */ /* 0x041fe200078e00ff */
[----:B------:R-:W-:Y:S01]  /*a2e0*/  LOP3.LUT R24, R24, 0xffff0000, RZ, 0xc0, !PT ;  /* 0xffff000018187812 */ /* 0x000fe200078ec0ff */
[C---:B------:R-:W-:Y:S01]  /*a2f0*/  IMAD.U32 R29, R25.reuse, 0x10000, RZ ;  /* 0x00010000191d7824 */ /* 0x040fe200078e00ff */
[----:B------:R-:W-:Y:S01]  /*a300*/  LOP3.LUT R25, R25, 0xffff0000, RZ, 0xc0, !PT ;  /* 0xffff000019197812 */ /* 0x000fe200078ec0ff */
[----:B-1----:R-:W-:-:S02]  /*a310*/  IMAD.U32 R2, R12, 0x10000, RZ ;  /* 0x000100000c027824 */ /* 0x002fc400078e00ff */
[C---:B------:R-:W-:Y:S01]  /*a320*/  FMUL.FTZ R45, R28.reuse, R41 ;  /* 0x000000291c2d7220 */ /* 0x040fe20000410000 */
[-C--:B------:R-:W-:Y:S01]  /*a330*/  FMUL.FTZ R47, R28, R37.reuse ;  /* 0x000000251c2f7220 */ /* 0x080fe20000410000 */
[----:B------:R-:W-:Y:S01]  /*a340*/  IMAD.U32 R28, R40, 0x10000, RZ ;  /* 0x00010000281c7824 */ /* 0x000fe200078e00ff */
[----:B------:R-:W-:Y:S01]  /*a350*/  LOP3.LUT R3, R12, 0xffff0000, RZ, 0xc0, !PT ;  /* 0xffff00000c037812 */ /* 0x000fe200078ec0ff */
[C---:B------:R-:W-:Y:S01]  /*a360*/  FFMA.FTZ R45, R2.reuse, R37, -R45 ;  /* 0x00000025022d7223 */ /* 0x040fe2000001082d */
[----:B------:R-:W-:Y:S01]  /*a370*/  FFMA.FTZ R47, R2, R41, R47 ;  /* 0x00000029022f7223 */ /* 0x000fe2000001002f */
[----:B------:R-:W-:Y:S02]  /*a380*/  IMAD.U32 R2, R38, 0x10000, RZ ;  /* 0x0001000026027824 */ /* 0x000fe400078e00ff */
[----:B------:R-:W-:Y:S01]  /*a390*/  FMUL.FTZ R37, R29, R28 ;  /* 0x0000001c1d257220 */ /* 0x000fe20000410000 */
[----:B------:R-:W-:Y:S02]  /*a3a0*/  IMAD.U32 R12, R13, 0x10000, RZ ;  /* 0x000100000d0c7824 */ /* 0x000fe400078e00ff */
[CC--:B------:R-:W-:Y:S01]  /*a3b0*/  FMUL.FTZ R44, R24.reuse, R39.reuse ;  /* 0x00000027182c7220 */ /* 0x0c0fe20000410000 */
[----:B------:R-:W-:Y:S01]  /*a3c0*/  FMUL.FTZ R29, R29, R2 ;  /* 0x000000021d1d7220 */ /* 0x000fe20000410000 */
[----:B------:R-:W-:Y:S01]  /*a3d0*/  FMUL.FTZ R24, R24, R36 ;  /* 0x0000002418187220 */ /* 0x000fe20000410000 */
[----:B------:R-:W-:Y:S01]  /*a3e0*/  LOP3.LUT R40, R40, 0xffff0000, RZ, 0xc0, !PT ;  /* 0xffff000028287812 */ /* 0x000fe200078ec0ff */
[----:B------:R-:W-:Y:S01]  /*a3f0*/  IMAD.U32 R30, R26, 0x10000, RZ ;  /* 0x000100001a1e7824 */ /* 0x000fe200078e00ff */
[----:B------:R-:W-:Y:S01]  /*a400*/  LOP3.LUT R38, R38, 0xffff0000, RZ, 0xc0, !PT ;  /* 0xffff000026267812 */ /* 0x000fe200078ec0ff */
[C---:B------:R-:W-:Y:S01]  /*a410*/  FFMA.FTZ R28, R12.reuse, R28, R29 ;  /* 0x0000001c0c1c7223 */ /* 0x040fe2000001001d */
[----:B------:R-:W-:Y:S01]  /*a420*/  LOP3.LUT R13, R13, 0xffff0000, RZ, 0xc0, !PT ;  /* 0xffff00000d0d7812 */ /* 0x000fe200078ec0ff */
[C---:B------:R-:W-:Y:S01]  /*a430*/  FFMA.FTZ R44, R3.reuse, R36, -R44 ;  /* 0x00000024032c7223 */ /* 0x040fe2000001082c */
[----:B------:R-:W-:Y:S01]  /*a440*/  FFMA.FTZ R24, R3, R39, R24 ;  /* 0x0000002703187223 */ /* 0x000fe20000010018 */
[----:B------:R-:W-:Y:S01]  /*a450*/  FFMA.FTZ R37, R12, R2, -R37 ;  /* 0x000000020c257223 */ /* 0x000fe20000010825 */
[----:B------:R-:W-:-:S02]  /*a460*/  IMAD.U32 R29, R42, 0x10000, RZ ;  /* 0x000100002a1d7824 */ /* 0x000fc400078e00ff */
[C---:B------:R-:W-:Y:S01]  /*a470*/  FMUL.FTZ R2, R25.reuse, R40 ;  /* 0x0000002819027220 */ /* 0x040fe20000410000 */
        /* <DEDUP_REMOVED lines=8> */
[----:B------:R-:W-:Y:S01]  /*a500*/  FFMA.FTZ R25, R13, R40, R36 ;  /* 0x000000280d197223 */ /* 0x000fe20000010024 */
[----:B------:R-:W-:Y:S02]  /*a510*/  IMAD.U32 R21, R15, 0x10000, RZ ;  /* 0x000100000f157824 */ /* 0x000fe400078e00ff */
[C---:B------:R-:W-:Y:S01]  /*a520*/  FMUL.FTZ R36, R31.reuse, R12 ;  /* 0x0000000c1f247220 */ /* 0x040fe20000410000 */
[----:B------:R-:W-:Y:S02]  /*a530*/  IMAD.U32 R2, R34, 0x10000, RZ ;  /* 0x0001000022027824 */ /* 0x000fe400078e00ff */
[C---:B------:R-:W-:Y:S01]  /*a540*/  FFMA.FTZ R39, R20.reuse, R3, -R39 ;  /* 0x0000000314277223 */ /* 0x040fe20000010827 */
[----:B------:R-:W-:Y:S01]  /*a550*/  FFMA.FTZ R30, R20, R29, R30 ;  /* 0x0000001d141e7223 */ /* 0x000fe2000001001e */
[----:B------:R-:W-:Y:S01]  /*a560*/  LOP3.LUT R26, R26, 0xffff0000, RZ, 0xc0, !PT ;  /* 0xffff00001a1a7812 */ /* 0x000fe200078ec0ff */
[-C--:B------:R-:W-:Y:S01]  /*a570*/  FMUL.FTZ R20, R31, R2.reuse ;  /* 0x000000021f147220 */ /* 0x080fe20000410000 */
[----:B------:R-:W-:Y:S01]  /*a580*/  FFMA.FTZ R36, R21, R2, -R36 ;  /* 0x0000000215247223 */ /* 0x000fe20000010824 */
[----:B------:R-:W-:-:S02]  /*a590*/  LOP3.LUT R13, R42, 0xffff0000, RZ, 0xc0, !PT ;  /* 0xffff00002a0d7812 */ /* 0x000fc400078ec0ff */
[----:B------:R-:W-:Y:S01]  /*a5a0*/  LOP3.LUT R27, R27, 0xffff0000, RZ, 0xc0, !PT ;  /* 0xffff00001b1b7812 */ /* 0x000fe200078ec0ff */
[----:B------:R-:W-:Y:S01]  /*a5b0*/  FFMA.FTZ R29, R21, R12, R20 ;  /* 0x0000000c151d7223 */ /* 0x000fe20000010014 */
[----:B------:R-:W-:Y:S01]  /*a5c0*/  LOP3.LUT R2, R43, 0xffff0000, RZ, 0xc0, !PT ;  /* 0xffff00002b027812 */ /* 0x000fe200078ec0ff */
[----:B------:R-:W-:Y:S01]  /*a5d0*/  FMUL.FTZ R21, R26, R13 ;  /* 0x0000000d1a157220 */ /* 0x000fe20000410000 */
[----:B------:R-:W-:Y:S02]  /*a5e0*/  LOP3.LUT R3, R32, 0xffff0000, RZ, 0xc0, !PT ;  /* 0xffff000020037812 */ /* 0x000fe400078ec0ff */
[----:B------:R-:W-:Y:S01]  /*a5f0*/  LOP3.LUT R34, R34, 0xffff0000, RZ, 0xc0, !PT ;  /* 0xffff000022227812 */ /* 0x000fe200078ec0ff */
[----:B------:R-:W-:Y:S01]  /*a600*/  FMUL.FTZ R12, R27, R2 ;  /* 0x000000021b0c7220 */ /* 0x000fe20000410000 */
[----:B------:R-:W-:Y:S01]  /*a610*/  LOP3.LUT R14, R14, 0xffff0000, RZ, 0xc0, !PT ;  /* 0xffff00000e0e7812 */ /* 0x000fe200078ec0ff */
[----:B------:R-:W-:Y:S01]  /*a620*/  FMUL.FTZ R26, R26, R3 ;  /* 0x000000031a1a7220 */ /* 0x000fe20000410000 */
[----:B------:R-:W-:Y:S01]  /*a630*/  LOP3.LUT R15, R15, 0xffff0000, RZ, 0xc0, !PT ;  /* 0xffff00000f0f7812 */ /* 0x000fe200078ec0ff */
[-C--:B------:R-:W-:Y:S01]  /*a640*/  FMUL.FTZ R27, R27, R34.reuse ;  /* 0x000000221b1b7220 */ /* 0x080fe20000410000 */
[----:B------:R-:W-:Y:S01]  /*a650*/  F2FP.BF16.F32.PACK_AB R24, R24, R47 ;  /* 0x0000002f1818723e */ /* 0x000fe200000010ff */
        /* <DEDUP_REMOVED lines=11> */
[----:B------:R-:W-:-:S05]  /*a710*/  F2FP.BF16.F32.PACK_AB R27, R2, R29 ;  /* 0x0000001d021b723e */ /* 0x000fca00000010ff */
[----:B------:R1:W-:Y:S02]  /*a720*/  STS.128 [R48+0x20400], R24 ;  /* 0x0204001830007388 */ /* 0x0003e40000000c00 */
.L_x_3436:
[----:B------:R-:W-:Y:S05]  /*a730*/  BSYNC B1 ;  /* 0x0000000000017941 */ /* 0x000fea0003800000 */
.L_x_3435:
[----:B------:R-:W-:Y:S01]  /*a740*/  PRMT R2, R0, 0x5410, R33 ;  /* 0x0000541000027816 */ /* 0x000fe20000000021 */
[----:B------:R-:W-:Y:S06]  /*a750*/  @P0 BRA `(.L_x_3427) ;  /* 0x0000000400a80947 */ /* 0x000fec0003800000 */
[----:B------:R-:W2:Y:S01]  /*a760*/  LDL R3, [R1+0x64] ;  /* 0x0000640001037983 */ /* 0x000ea20000100800 */
[C---:B-1----:R-:W-:Y:S02]  /*a770*/  VIADD R12, R190.reuse, 0x20 ;  /* 0x00000020be0c7836 */ /* 0x042fe40000000000 */
[----:B0-----:R-:W-:Y:S01]  /*a780*/  VIADD R13, R190, 0x20 ;  /* 0x00000020be0d7836 */ /* 0x001fe20000000000 */
        /* <DEDUP_REMOVED lines=12> */
[----:B------:R-:W-:Y:S02]  /*a850*/  SHF.R.U32.HI R28, RZ, 0x10, R9 ;  /* 0x00000010ff1c7819 */ /* 0x000fe40000011609 */
[----:B------:R-:W-:-:S02]  /*a860*/  PRMT R20, R51, 0x5432, R20 ;  /* 0x0000543233147816 */ /* 0x000fc40000000014 */
[--C-:B------:R-:W-:Y:S02]  /*a870*/  SHF.R.U64 R29, R10, 0x10, R11.reuse ;  /* 0x000000100a1d7819 */ /* 0x100fe4000000120b */
[----:B------:R-:W-:Y:S02]  /*a880*/  SHF.R.U32.HI R30, RZ, 0x10, R11 ;  /* 0x00000010ff1e7819 */ /* 0x000fe4000001160b */
[----:B------:R-:W-:Y:S01]  /*a890*/  SHF.R.U32.HI R32, RZ, 0x10, R5 ;  /* 0x00000010ff207819 */ /* 0x000fe20000011605 */
[----:B------:R-:W-:Y:S01]  /*a8a0*/  IMAD.U32 R21, R20, 0x10000, RZ ;  /* 0x0001000014157824 */ /* 0x000fe200078e00ff */
[----:B------:R-:W-:Y:S02]  /*a8b0*/  SHF.R.U32.HI R34, RZ, 0x10, R7 ;  /* 0x00000010ff227819 */ /* 0x000fe40000011607 */
[----:B------:R-:W-:Y:S02]  /*a8c0*/  PRMT R28, R52, 0x5432, R28 ;  /* 0x00005432341c7816 */ /* 0x000fe4000000001c */
[----:B------:R-:W-:-:S02]  /*a8d0*/  PRMT R29, R2, 0x5410, R29 ;  /* 0x00005410021d7816 */ /* 0x000fc4000000001d */
[----:B------:R-:W-:Y:S02]  /*a8e0*/  PRMT R30, R2, 0x5432, R30 ;  /* 0x00005432021e7816 */ /* 0x000fe4000000001e */
[----:B------:R-:W-:Y:S02]  /*a8f0*/  PRMT R32, R49, 0x5432, R32 ;  /* 0x0000543231207816 */ /* 0x000fe40000000020 */
[----:B------:R-:W-:Y:S02]  /*a900*/  SHF.R.U64 R33, R6, 0x10, R7 ;  /* 0x0000001006217819 */ /* 0x000fe40000001207 */
[----:B------:R-:W-:Y:S02]  /*a910*/  PRMT R34, R50, 0x5432, R34 ;  /* 0x0000543232227816 */ /* 0x000fe40000000022 */
[----:B------:R-:W-:Y:S02]  /*a920*/  LOP3.LUT R20, R20, 0xffff0000, RZ, 0xc0, !PT ;  /* 0xffff000014147812 */ /* 0x000fe400078ec0ff */
        /* <DEDUP_REMOVED lines=9> */
[----:B------:R-:W-:Y:S01]  /*a9c0*/  IMAD.U32 R25, R31, 0x10000, RZ ;  /* 0x000100001f197824 */ /* 0x000fe200078e00ff */
[C---:B------:R-:W-:Y:S01]  /*a9d0*/  LOP3.LUT R2, R12.reuse, 0xffff0000, RZ, 0xc0, !PT ;  /* 0xffff00000c027812 */ /* 0x040fe200078ec0ff */
[----:B------:R-:W-:-:S02]  /*a9e0*/  IMAD.U32 R0, R12, 0x10000, RZ ;  /* 0x000100000c007824 */ /* 0x000fc400078e00ff */
[----:B------:R-:W-:Y:S01]  /*a9f0*/  FMUL.FTZ R35, R8, R25 ;  /* 0x0000001908237220 */ /* 0x000fe20000410000 */
[C---:B------:R-:W-:Y:S01]  /*aa00*/  IMAD.U32 R4, R13.reuse, 0x10000, RZ ;  /* 0x000100000d047824 */ /* 0x040fe200078e00ff */
[----:B------:R-:W-:Y:S01]  /*aa10*/  LOP3.LUT R12, R13, 0xffff0000, RZ, 0xc0, !PT ;  /* 0xffff00000d0c7812 */ /* 0x000fe200078ec0ff */
[C---:B------:R-:W-:Y:S01]  /*aa20*/  IMAD.U32 R5, R14.reuse, 0x10000, RZ ;  /* 0x000100000e057824 */ /* 0x040fe200078e00ff */
[----:B------:R-:W-:Y:S01]  /*aa30*/  LOP3.LUT R6, R14, 0xffff0000, RZ, 0xc0, !PT ;  /* 0xffff00000e067812 */ /* 0x000fe200078ec0ff */
[-C--:B------:R-:W-:Y:S01]  /*aa40*/  FMUL.FTZ R37, R8, R21.reuse ;  /* 0x0000001508257220 */ /* 0x080fe20000410000 */
[C---:B------:R-:W-:Y:S01]  /*aa50*/  IMAD.U32 R7, R15.reuse, 0x10000, RZ ;  /* 0x000100000f077824 */ /* 0x040fe200078e00ff */
[----:B------:R-:W-:Y:S01]  /*aa60*/  LOP3.LUT R14, R15, 0xffff0000, RZ, 0xc0, !PT ;  /* 0xffff00000f0e7812 */ /* 0x000fe200078ec0ff */
[C---:B------:R-:W-:Y:S01]  /*aa70*/  IMAD.U32 R11, R26.reuse, 0x10000, RZ ;  /* 0x000100001a0b7824 */ /* 0x040fe200078e00ff */
[----:B------:R-:W-:Y:S01]  /*aa80*/  LOP3.LUT R13, R26, 0xffff0000, RZ, 0xc0, !PT ;  /* 0xffff00001a0d7812 */ /* 0x000fe200078ec0ff */
[C---:B------:R-:W-:Y:S01]  /*aa90*/  IMAD.U32 R15, R27.reuse, 0x10000, RZ ;  /* 0x000100001b0f7824 */ /* 0x040fe200078e00ff */
[----:B------:R-:W-:Y:S01]  /*aaa0*/  LOP3.LUT R26, R27, 0xffff0000, RZ, 0xc0, !PT ;  /* 0xffff00001b1a7812 */ /* 0x000fe200078ec0ff */
[----:B------:R-:W-:Y:S01]  /*aab0*/  FFMA.FTZ R35, R0, R21, -R35 ;  /* 0x0000001500237223 */ /* 0x000fe20000010823 */
[----:B------:R-:W-:-:S02]  /*aac0*/  IMAD.U32 R27, R32, 0x10000, RZ ;  /* 0x00010000201b7824 */ /* 0x000fc400078e00ff */
[----:B------:R-:W-:Y:S01]  /*aad0*/  FFMA.FTZ R37, R0, R25, R37 ;  /* 0x0000001900257223 */ /* 0x000fe20000010025 */
[----:B------:R-:W-:Y:S02]  /*aae0*/  IMAD.U32 R21, R28, 0x10000, RZ ;  /* 0x000100001c157824 */ /* 0x000fe400078e00ff */
[----:B------:R-:W-:Y:S02]  /*aaf0*/  IMAD.U32 R8, R34, 0x10000, RZ ;  /* 0x0001000022087824 */ /* 0x000fe400078e00ff */
[----:B------:R-:W-:Y:S02]  /*ab00*/  IMAD.U32 R0, R30, 0x10000, RZ ;  /* 0x000100001e007824 */ /* 0x000fe400078e00ff */
[C---:B------:R-:W-:Y:S01]  /*ab10*/  FMUL.FTZ R39, R10.reuse, R27 ;  /* 0x0000001b0a277220 */ /* 0x040fe20000410000 */
[-C--:B------:R-:W-:Y:S01]  /*ab20*/  FMUL.FTZ R25, R10, R21.reuse ;  /* 0x000000150a197220 */ /* 0x080fe20000410000 */
[----:B------:R-:W-:Y:S01]  /*ab30*/  FMUL.FTZ R10, R15, R8 ;  /* 0x000000080f0a7220 */ /* 0x000fe20000410000 */
[----:B------:R-:W-:Y:S01]  /*ab40*/  LOP3.LUT R31, R31, 0xffff0000, RZ, 0xc0, !PT ;  /* 0xffff00001f1f7812 */ /* 0x000fe200078ec0ff */
[-C--:B------:R-:W-:Y:S01]  /*ab50*/  FMUL.FTZ R15, R15, R0.reuse ;  /* 0x000000000f0f7220 */ /* 0x080fe20000410000 */
[C---:B------:R-:W-:Y:S01]  /*ab60*/  FFMA.FTZ R39, R4.reuse, R21, -R39 ;  /* 0x0000001504277223 */ /* 0x040fe20000010827 */
[----:B------:R-:W-:Y:S01]  /*ab70*/  FFMA.FTZ R25, R4, R27, R25 ;  /* 0x0000001b04197223 */ /* 0x000fe20000010019 */
[C---:B------:R-:W-:Y:S01]  /*ab80*/  FFMA.FTZ R27, R7.reuse, R0, -R10 ;  /* 0x00000000071b7223 */ /* 0x040fe2000001080a */
[----:B------:R-:W-:Y:S01]  /*ab90*/  FFMA.FTZ R36, R7, R8, R15 ;  /* 0x0000000807247223 */ /* 0x000fe2000001000f */
[----:B------:R-:W-:Y:S01]  /*aba0*/  FMUL.FTZ R21, R9, R31 ;  /* 0x0000001f09157220 */ /* 0x000fe20000410000 */
[----:B------:R-:W-:-:S02]  /*abb0*/  LOP3.LUT R15, R32, 0xffff0000, RZ, 0xc0, !PT ;  /* 0xffff0000200f7812 */ /* 0x000fc400078ec0ff */
[----:B------:R-:W-:Y:S01]  /*abc0*/  LOP3.LUT R7, R28, 0xffff0000, RZ, 0xc0, !PT ;  /* 0xffff00001c077812 */ /* 0x000fe200078ec0ff */
[-C--:B------:R-:W-:Y:S01]  /*abd0*/  FMUL.FTZ R9, R9, R20.reuse ;  /* 0x0000001409097220 */ /* 0x080fe20000410000 */
[----:B------:R-:W-:Y:S01]  /*abe0*/  FFMA.FTZ R20, R2, R20, -R21 ;  /* 0x0000001402147223 */ /* 0x000fe20000010815 */
[C---:B------:R-:W-:Y:S01]  /*abf0*/  FMUL.FTZ R21, R24.reuse, R15 ;  /* 0x0000000f18157220 */ /* 0x040fe20000410000 */
[----:B------:R-:W-:Y:S02]  /*ac00*/  IMAD.U32 R4, R33, 0x10000, RZ ;  /* 0x0001000021047824 */ /* 0x000fe400078e00ff */
[----:B------:R-:W-:Y:S01]  /*ac10*/  FMUL.FTZ R24, R24, R7 ;  /* 0x0000000718187220 */ /* 0x000fe20000410000 */
[----:B------:R-:W-:Y:S02]  /*ac20*/  IMAD.U32 R0, R29, 0x10000, RZ ;  /* 0x000100001d007824 */ /* 0x000fe400078e00ff */
[----:B------:R-:W-:Y:S01]  /*ac30*/  FFMA.FTZ R8, R2, R31, R9 ;  /* 0x0000001f02087223 */ /* 0x000fe20000010009 */
[----:B------:R-:W-:Y:S01]  /*ac40*/  FMUL.FTZ R10, R11, R4 ;  /* 0x000000040b0a7220 */ /* 0x000fe20000410000 */
[C---:B------:R-:W-:Y:S01]  /*ac50*/  FFMA.FTZ R2, R12.reuse, R7, -R21 ;  /* 0x000000070c027223 */ /* 0x040fe20000010815 */
[----:B------:R-:W-:Y:S01]  /*ac60*/  FFMA.FTZ R24, R12, R15, R24 ;  /* 0x0000000f0c187223 */ /* 0x000fe20000010018 */
[----:B------:R-:W-:Y:S01]  /*ac70*/  LOP3.LUT R29, R29, 0xffff0000, RZ, 0xc0, !PT ;  /* 0xffff00001d1d7812 */ /* 0x000fe200078ec0ff */
[----:B------:R-:W-:Y:S01]  /*ac80*/  FMUL.FTZ R12, R11, R0 ;  /* 0x000000000b0c7220 */ /* 0x000fe20000410000 */
[----:B------:R-:W-:-:S02]  /*ac90*/  LOP3.LUT R33, R33, 0xffff0000, RZ, 0xc0, !PT ;  /* 0xffff000021217812 */ /* 0x000fc400078ec0ff */
[----:B------:R-:W-:Y:S02]  /*aca0*/  LOP3.LUT R9, R34, 0xffff0000, RZ, 0xc0, !PT ;  /* 0xffff000022097812 */ /* 0x000fe400078ec0ff */
[----:B------:R-:W-:Y:S01]  /*acb0*/  LOP3.LUT R7, R30, 0xffff0000, RZ, 0xc0, !PT ;  /* 0xffff00001e077812 */ /* 0x000fe200078ec0ff */
[C---:B------:R-:W-:Y:S01]  /*acc0*/  FFMA.FTZ R10, R5.reuse, R0, -R10 ;  /* 0x00000000050a7223 */ /* 0x040fe2000001080a */
[----:B------:R-:W-:Y:S01]  /*acd0*/  FFMA.FTZ R12, R5, R4, R12 ;  /* 0x00000004050c7223 */ /* 0x000fe2000001000c */
[C---:B------:R-:W-:Y:S01]  /*ace0*/  FMUL.FTZ R0, R13.reuse, R29 ;  /* 0x0000001d0d007220 */ /* 0x040fe20000410000 */
[----:B------:R-:W-:Y:S01]  /*acf0*/  FMUL.FTZ R5, R13, R33 ;  /* 0x000000210d057220 */ /* 0x000fe20000410000 */
[C---:B------:R-:W-:Y:S01]  /*ad00*/  FMUL.FTZ R11, R26.reuse, R9 ;  /* 0x000000091a0b7220 */ /* 0x040fe20000410000 */
[----:B------:R-:W-:Y:S01]  /*ad10*/  FMUL.FTZ R26, R26, R7 ;  /* 0x000000071a1a7220 */ /* 0x000fe20000410000 */
[C---:B------:R-:W-:Y:S01]  /*ad20*/  FFMA.FTZ R33, R6.reuse, R33, R0 ;  /* 0x0000002106217223 */ /* 0x040fe20000010000 */
[----:B------:R-:W-:Y:S01]  /*ad30*/  FFMA.FTZ R29, R6, R29, -R5 ;  /* 0x0000001d061d7223 */ /* 0x000fe20000010805 */
[C---:B------:R-:W-:Y:S01]  /*ad40*/  FFMA.FTZ R0, R14.reuse, R7, -R11 ;  /* 0x000000070e007223 */ /* 0x040fe2000001080b */
        /* <DEDUP_REMOVED lines=11> */
.L_x_3427:
[----:B------:R-:W-:Y:S05]  /*ae00*/  BSYNC B0 ;  /* 0x0000000000007941 */ /* 0x000fea0003800000 */
.L_x_3413:
        /* <DEDUP_REMOVED lines=8> */
.L_x_3410:
[----:B--2---:R-:W-:-:S05]  /*ae90*/  IMAD.U32 R0, RZ, RZ, UR47 ;  /* 0x0000002fff007e24 */ /* 0x004fca000f8e00ff */
[----:B------:R-:W-:-:S13]  /*aea0*/  ISETP.NE.AND P0, PT, R0, 0x3, PT ;  /* 0x000000030000780c */ /* 0x000fda0003f05270 */
[----:B------:R-:W-:Y:S05]  /*aeb0*/  @!P0 BRA `(.L_x_3437) ;  /* 0x0000000000048947 */ /* 0x000fea0003800000 */
[----:B------:R-:W-:Y:S01]  /*aec0*/  BPT.TRAP 0x1 ;  /* 0x000000040000795c */ /* 0x000fe20000300000 */
.L_x_3437:
[----:B-1----:R-:W-:Y:S01]  /*aed0*/  IMAD R14, R17, 0x8, R16 ;  /* 0x00000008110e7824 */ /* 0x002fe200078e0210 */
[----:B------:R-:W-:-:S04]  /*aee0*/  SHF.L.U32 R15, R23, 0x1f, RZ ;  /* 0x0000001f170f7819 */ /* 0x000fc800000006ff */
[----:B------:R1:W2:Y:S01]  /*aef0*/  SYNCS.PHASECHK.TRANS64.TRYWAIT P1, [R14+URZ+0x38830], R15 ;  /* 0x0388300f0e0075a7 */ /* 0x0002a2000802017f */
[----:B------:R-:W-:Y:S05]  /*af00*/  @!P0 BRA `(.L_x_3438) ;  /* 0x0000000000048947 */ /* 0x000fea0003800000 */
[----:B------:R-:W-:Y:S01]  /*af10*/  BPT.TRAP 0x1 ;  /* 0x000000040000795c */ /* 0x000fe20000300000 */
.L_x_3438:
[C---:B------:R-:W-:Y:S02]  /*af20*/  VIADD R0, R16.reuse, 0x22400 ;  /* 0x0002240010007836 */ /* 0x040fe40000000000 */
[----:B------:R-:W-:-:S03]  /*af30*/  VIADD R2, R16, 0x20400 ;  /* 0x0002040010027836 */ /* 0x000fc60000000000 */
[----:B------:R-:W-:Y:S02]  /*af40*/  SHF.R.U32.HI R0, RZ, 0x4, R0 ;  /* 0x00000004ff007819 */ /* 0x000fe40000011600 */
[----:B------:R-:W-:Y:S02]  /*af50*/  SHF.R.U32.HI R2, RZ, 0x4, R2 ;  /* 0x00000004ff027819 */ /* 0x000fe40000011602 */
[----:B------:R-:W-:Y:S02]  /*af60*/  LOP3.LUT R0, R0, 0x3fff, RZ, 0xc0, !PT ;  /* 0x00003fff00007812 */ /* 0x000fe400078ec0ff */
[----:B------:R-:W-:Y:S02]  /*af70*/  LOP3.LUT R2, R2, 0x3fff, RZ, 0xc0, !PT ;  /* 0x00003fff02027812 */ /* 0x000fe400078ec0ff */
[----:B------:R-:W-:Y:S01]  /*af80*/  LOP3.LUT R194, R0, 0x10000, RZ, 0xfc, !PT ;  /* 0x0001000000c27812 */ /* 0x000fe200078efcff */
[----:B--2---:R-:W-:Y:S06]  /*af90*/  @P1 BRA `(.L_x_3439) ;  /* 0x0000000000081947 */ /* 0x004fec0003800000 */
[----:B------:R-:W2:Y:S02]  /*afa0*/  SYNCS.PHASECHK.TRANS64.TRYWAIT P1, [R14+URZ+0x38830], R15 ;  /* 0x0388300f0e0075a7 */ /* 0x000ea4000802017f */
[----:B--2---:R-:W-:Y:S05]  /*afb0*/  @!P1 BRA `(.L_x_3440) ;  /* 0x000001c000f49947 */ /* 0x004fea0003800000 */
.L_x_3439:
[----:B---3--:R-:W-:Y:S01]  /*afc0*/  LOP3.LUT R4, R2, 0x10000, RZ, 0xfc, !PT ;  /* 0x0001000002047812 */ /* 0x008fe200078efcff */
[----:B------:R-:W-:Y:S01]  /*afd0*/  IMAD R2, R17, 0x200, R194 ;  /* 0x0000020011027824 */ /* 0x000fe200078e02c2 */
[----:B------:R-:W-:Y:S05]  /*afe0*/  WARPSYNC.ALL ;  /* 0x0000000000007948 */ /* 0x000fea0003800000 */
[----:B------:R-:W-:Y:S01]  /*aff0*/  IMAD.MOV.U32 R5, RZ, RZ, 0x40000040 ;  /* 0x40000040ff057424 */ /* 0x000fe200078e00ff */
[----:B------:R-:W-:Y:S01]  /*b000*/  R2UR UR4, R4 ;  /* 0x00000000040472ca */ /* 0x000fe200000e0000 */
[----:B0-----:R-:W-:Y:S01]  /*b010*/  IMAD.MOV.U32 R3, RZ, RZ, 0x40000040 ;  /* 0x40000040ff037424 */ /* 0x001fe200078e00ff */
[----:B------:R-:W-:Y:S01]  /*b020*/  R2UR UR6, R2 ;  /* 0x00000000020672ca */ /* 0x000fe200000e0000 */
[----:B-----5:R-:W-:Y:S01]  /*b030*/  WARPGROUP.ARRIVE ;  /* 0x00000000000079c5 */ /* 0x020fe20000000000 */
[----:B------:R-:W-:Y:S01]  /*b040*/  R2UR UR5, R5 ;  /* 0x00000000050572ca */ /* 0x000fe200000e0000 */
[----:B------:R-:W-:Y:S01]  /*b050*/  VIADD R12, R4, 0x2 ;  /* 0x00000002040c7836 */ /* 0x000fe20000000000 */
[----:B------:R-:W-:Y:S01]  /*b060*/  R2UR UR7, R3 ;  /* 0x00000000030772ca */ /* 0x000fe200000e0000 */
[----:B------:R-:W-:Y:S01]  /*b070*/  VIADD R6, R2, 0x2 ;  /* 0x0000000202067836 */ /* 0x000fe20000000000 */
[----:B------:R-:W-:Y:S01]  /*b080*/  BSSY B0, `(.L_x_3441) ;  /* 0x0000025000007945 */ /* 0x000fe20003800000 */
[----:B------:R-:W-:-:S02]  /*b090*/  IMAD.MOV.U32 R13, RZ, RZ, 0x40000040 ;  /* 0x40000040ff0d7424 */ /* 0x000fc400078e00ff */
[----:B------:R-:W-:Y:S02]  /*b0a0*/  IMAD.MOV.U32 R7, RZ, RZ, 0x40000040 ;  /* 0x40000040ff077424 */ /* 0x000fe400078e00ff */
[C---:B------:R-:W-:Y:S02]  /*b0b0*/  VIADD R10, R4.reuse, 0x4 ;  /* 0x00000004040a7836 */ /* 0x040fe40000000000 */
[----:B------:R-:W-:Y:S02]  /*b0c0*/  IMAD.MOV.U32 R11, RZ, RZ, 0x40000040 ;  /* 0x40000040ff0b7424 */ /* 0x000fe400078e00ff */
[----:B------:R-:W-:Y:S02]  /*b0d0*/  VIADD R8, R4, 0x6 ;  /* 0x0000000604087836 */ /* 0x000fe40000000000 */
[----:B------:R-:W-:Y:S01]  /*b0e0*/  HGMMA.64x64x16.F32.BF16 R24, gdesc[UR4], RZ, !UPT, gsb0 ;  /* 0x00e00000041879f0 */ /* 0x000fe2000c0018ff */
[----:B------:R-:W-:Y:S01]  /*b0f0*/  R2UR UR4, R12 ;  /* 0x000000000c0472ca */ /* 0x000fe200000e0000 */
[----:B------:R-:W-:Y:S01]  /*b100*/  IMAD.MOV.U32 R9, RZ, RZ, 0x40000040 ;  /* 0x40000040ff097424 */ /* 0x000fe200078e00ff */
[----:B------:R-:W-:Y:S01]  /*b110*/  R2UR UR5, R13 ;  /* 0x000000000d0572ca */ /* 0x000fe200000e0000 */
[----:B------:R-:W-:Y:S01]  /*b120*/  IMAD.MOV.U32 R3, RZ, RZ, 0x40000040 ;  /* 0x40000040ff037424 */ /* 0x000fe200078e00ff */
        /* <DEDUP_REMOVED lines=18> */
[----:B------:R-:W-:Y:S02]  /*b250*/  R2UR UR7, R3 ;  /* 0x00000000030772ca */ /* 0x000fe400000e0000 */
[----:B------:R-:W-:Y:S01]  /*b260*/  SHF.L.U32 R3, R56, 0x1f, RZ ;  /* 0x0000001f38037819 */ /* 0x000fe200000006ff */
[----:B------:R-:W-:-:S02]  /*b270*/  WARPGROUP.DEPBAR.LE gsb0, 0x0 ;  /* 0x00008000000079c5 */ /* 0x000fc40000010000 */
[----:B------:R-:W-:-:S08]  /*b280*/  WARPGROUP.ARRIVE ;  /* 0x00000000000079c5 */ /* 0x000fd00000000000 */
[----:B------:R-:W-:Y:S03]  /*b290*/  HGMMA.64x64x16.F32.BF16 R24, gdesc[UR4], R24, gsb0 ;  /* 0x00e00000041879f0 */ /* 0x000fe60008001818 */
[----:B------:R-:W-:Y:S02]  /*b2a0*/  WARPGROUP.DEPBAR.LE gsb0, 0x0 ;  /* 0x00008000000079c5 */ /* 0x000fe40000010000 */
[----:B------:R-:W0:Y:S02]  /*b2b0*/  SYNCS.PHASECHK.TRANS64.TRYWAIT P1, [R16+URZ+0x38810], R3 ;  /* 0x03881003100075a7 */ /* 0x000e24000802017f */
[----:B0-----:R-:W-:Y:S05]  /*b2c0*/  @!P1 BRA `(.L_x_3442) ;  /* 0x000001c000449947 */ /* 0x001fea0003800000 */
.L_x_3730:
[----:B------:R-:W-:Y:S05]  /*b2d0*/  BSYNC B0 ;  /* 0x0000000000007941 */ /* 0x000fea0003800000 */
.L_x_3441:
[----:B------:R-:W-:Y:S05]  /*b2e0*/  @!P0 BRA `(.L_x_3443) ;  /* 0x0000000000048947 */ /* 0x000fea0003800000 */
[----:B------:R-:W-:Y:S01]  /*b2f0*/  BPT.TRAP 0x1 ;  /* 0x000000040000795c */ /* 0x000fe20000300000 */
.L_x_3443:
[----:B------:R3:W4:Y:S01]  /*b300*/  SYNCS.PHASECHK.TRANS64.TRYWAIT P1, [R14+URZ+0x38850], R15 ;  /* 0x0388500f0e0075a7 */ /* 0x000722000802017f */
[----:B------:R-:W-:Y:S05]  /*b310*/  @!P0 BRA `(.L_x_3444) ;  /* 0x0000000000048947 */ /* 0x000fea0003800000 */
[----:B------:R-:W-:Y:S01]  /*b320*/  BPT.TRAP 0x1 ;  /* 0x000000040000795c */ /* 0x000fe20000300000 */
.L_x_3444:
[C---:B------:R-:W-:Y:S02]  /*b330*/  VIADD R0, R16.reuse, 0x400 ;  /* 0x0000040010007836 */ /* 0x040fe40000000000 */
[----:B------:R-:W-:-:S03]  /*b340*/  VIADD R2, R16, 0x26400 ;  /* 0x0002640010027836 */ /* 0x000fc60000000000 */
[----:B------:R-:W-:Y:S02]  /*b350*/  SHF.R.U32.HI R0, RZ, 0x4, R0 ;  /* 0x00000004ff007819 */ /* 0x000fe40000011600 */
[----:B------:R-:W-:Y:S02]  /*b360*/  SHF.R.U32.HI R2, RZ, 0x4, R2 ;  /* 0x00000004ff027819 */ /* 0x000fe40000011602 */
[----:B------:R-:W-:Y:S02]  /*b370*/  LOP3.LUT R0, R0, 0x3fff, RZ, 0xc0, !PT ;  /* 0x00003fff00007812 */ /* 0x000fe400078ec0ff */
[----:B------:R-:W-:Y:S02]  /*b380*/  LOP3.LUT R2, R2, 0x3fff, RZ, 0xc0, !PT ;  /* 0x00003fff02027812 */ /* 0x000fe400078ec0ff */
[----:B------:R-:W-:Y:S01]  /*b390*/  LOP3.LUT R195, R0, 0x10000, RZ, 0xfc, !PT ;  /* 0x0001000000c37812 */ /* 0x000fe200078efcff */
[----:B----4-:R-:W-:Y:S06]  /*b3a0*/  @P1 BRA `(.L_x_3445) ;  /* 0x0000000000081947 */ /* 0x010fec0003800000 */
[----:B------:R-:W4:Y:S02]  /*b3b0*/  SYNCS.PHASECHK.TRANS64.TRYWAIT P1, [R14+URZ+0x38850], R15 ;  /* 0x0388500f0e0075a7 */ /* 0x000f24000802017f */
[----:B----4-:R-:W-:Y:S05]  /*b3c0*/  @!P1 BRA `(.L_x_3446) ;  /* 0x000001c000189947 */ /* 0x010fea0003800000 */
.L_x_3445:
[----:B------:R-:W-:Y:S01]  /*b3d0*/  IMAD R6, R17, 0x1000, R195 ;  /* 0x0000100011067824 */ /* 0x000fe200078e02c3 */
[----:B------:R-:W-:Y:S01]  /*b3e0*/  LOP3.LUT R2, R2, 0x10000, RZ, 0xfc, !PT ;  /* 0x0001000002027812 */ /* 0x000fe200078efcff */
[----:B0-----:R-:W-:Y:S01]  /*b3f0*/  IMAD.MOV.U32 R3, RZ, RZ, 0x40000040 ;  /* 0x40000040ff037424 */ /* 0x001fe200078e00ff */
[----:B------:R-:W-:Y:S05]  /*b400*/  WARPSYNC.ALL ;  /* 0x0000000000007948 */ /* 0x000fea0003800000 */
[----:B------:R-:W-:Y:S01]  /*b410*/  IMAD.MOV.U32 R7, RZ, RZ, 0x40000040 ;  /* 0x40000040ff077424 */ /* 0x000fe200078e00ff */
[C---:B------:R-:W-:Y:S01]  /*b420*/  R2UR UR4, R2.reuse ;  /* 0x00000000020472ca */ /* 0x040fe200000e0000 */
[----:B------:R-:W-:Y:S01]  /*b430*/  WARPGROUP.ARRIVE ;  /* 0x00000000000079c5 */ /* 0x000fe20000000000 */
[----:B------:R-:W-:Y:S01]  /*b440*/  R2UR UR5, R3 ;  /* 0x00000000030572ca */ /* 0x000fe200000e0000 */
[----:B------:R-:W-:Y:S01]  /*b450*/  VIADD R20, R2, 0x2 ;  /* 0x0000000202147836 */ /* 0x000fe20000000000 */
[C---:B------:R-:W-:Y:S01]  /*b460*/  R2UR UR6, R6.reuse ;  /* 0x00000000060672ca */ /* 0x040fe200000e0000 */
[----:B------:R-:W-:Y:S01]  /*b470*/  VIADD R56, R6, 0x2 ;  /* 0x0000000206387836 */ /* 0x000fe20000000000 */
[----:B------:R-:W-:Y:S01]  /*b480*/  R2UR UR7, R7 ;  /* 0x00000000070772ca */ /* 0x000fe200000e0000 */
[----:B------:R-:W-:Y:S01]  /*b490*/  IMAD.MOV.U32 R21, RZ, RZ, 0x40000040 ;  /* 0x40000040ff157424 */ /* 0x000fe200078e00ff */
[----:B------:R-:W0:Y:S01]  /*b4a0*/  S2R R0, SR_TID.X ;  /* 0x0000000000007919 */ /* 0x000e220000002100 */
[----:B------:R-:W-:-:S02]  /*b4b0*/  IMAD.MOV.U32 R57, RZ, RZ, 0x40000040 ;  /* 0x40000040ff397424 */ /* 0x000fc400078e00ff */
[----:B-1234-:R-:W-:Y:S02]  /*b4c0*/  VIADD R15, R6, 0x800 ;  /* 0x00000800060f7836 */ /* 0x01efe40000000000 */
[----:B------:R-:W-:Y:S02]  /*b4d0*/  VIADD R7, R2, 0x800 ;  /* 0x0000080002077836 */ /* 0x000fe40000000000 */
[----:B------:R-:W-:-:S04]  /*b4e0*/  IMAD.MOV.U32 R60, RZ, RZ, 0x4 ;  /* 0x00000004ff3c7424 */ /* 0x000fc800078e00ff */
        /* <DEDUP_REMOVED lines=9> */
[----:B0-----:R-:W-:-:S06]  /*b580*/  SHF.R.U32.HI R0, RZ, 0x7, R0 ;  /* 0x00000007ff007819 */ /* 0x001fcc0000011600 */
[----:B------:R-:W0:Y:S02]  /*b590*/  SHFL.IDX PT, R0, R0, RZ, 0x1f ;  /* 0x00001fff00007589 */ /* 0x000e2400000e0000 */
[----:B0-----:R-:W-:-:S04]  /*b5a0*/  ISETP.GT.AND P1, PT, R0, 0x7f, PT ;  /* 0x0000007f0000780c */ /* 0x001fc80003f24270 */
        /* <DEDUP_REMOVED lines=180> */
[----:B------:R-:W-:-:S03]  /*c0f0*/  IMAD.MOV.U32 R15, RZ, RZ, 0xa00 ;  /* 0x00000a00ff0f7424 */ /* 0x000fc600078e00ff */
[----:B------:R-:W-:Y:S02]  /*c100*/  SEL R7, R7, 0x26, P1 ;  /* 0x0000002607077807 */ /* 0x000fe40000800000 */
[----:B------:R-:W-:Y:S02]  /*c110*/  SEL R15, R15, 0x980, P1 ;  /* 0x000009800f0f7807 */ /* 0x000fe40000800000 */
[----:B------:R-:W-:Y:S02]  /*c120*/  LOP3.LUT R7, R7, 0x6, RZ, 0xc0, !PT ;  /* 0x0000000607077812 */ /* 0x000fe400078ec0ff */
[----:B------:R-:W-:Y:S01]  /*c130*/  LOP3.LUT R15, R15, 0xa00, RZ, 0xc0, !PT ;  /* 0x00000a000f0f7812 */ /* 0x000fe200078ec0ff */
[----:B------:R-:W-:Y:S02]  /*c140*/  WARPGROUP.DEPBAR.LE gsb0, 0x0 ;  /* 0x00008000000079c5 */ /* 0x000fe40000010000 */
[----:B------:R-:W-:-:S06]  /*c150*/  WARPGROUP.ARRIVE ;  /* 0x00000000000079c5 */ /* 0x000fcc0000000000 */
[----:B------:R-:W-:Y:S01]  /*c160*/  HGMMA.64x64x16.F32.BF16 R24, gdesc[UR4], R24, gsb0 ;  /* 0x00e00000041879f0 */ /* 0x000fe20008001818 */
[----:B------:R-:W-:Y:S02]  /*c170*/  R2UR UR4, R20 ;  /* 0x00000000140472ca */ /* 0x000fe400000e0000 */
[----:B------:R-:W-:Y:S01]  /*c180*/  R2UR UR5, R21 ;  /* 0x00000000150572ca */ /* 0x000fe200000e0000 */
[----:B------:R-:W-:Y:S01]  /*c190*/  IMAD.MOV.U32 R21, RZ, RZ, 0x40000040 ;  /* 0x40000040ff157424 */ /* 0x000fe200078e00ff */
[----:B------:R-:W-:Y:S02]  /*c1a0*/  R2UR UR6, R56 ;  /* 0x00000000380672ca */ /* 0x000fe400000e0000 */
[----:B------:R-:W-:Y:S01]  /*c1b0*/  R2UR UR7, R57 ;  /* 0x00000000390772ca */ /* 0x000fe200000e0000 */
[----:B------:R-:W-:Y:S01]  /*c1c0*/  IMAD.MOV.U32 R57, RZ, RZ, 0x40000040 ;  /* 0x40000040ff397424 */ /* 0x000fe200078e00ff */
[CC--:B------:R-:W-:Y:S02]  /*c1d0*/  IADD3 R20, R7.reuse, R15.reuse, R2 ;  /* 0x0000000f07147210 */ /* 0x0c0fe40007ffe002 */
[----:B------:R-:W-:Y:S01]  /*c1e0*/  IADD3 R56, R7, R15, R6 ;  /* 0x0000000f07387210 */ /* 0x000fe20007ffe006 */
[----:B------:R-:W-:-:S02]  /*c1f0*/  VIADD R7, R2, 0xa00 ;  /* 0x00000a0002077836 */ /* 0x000fc40000000000 */
[----:B------:R-:W-:Y:S01]  /*c200*/  VIADD R15, R6, 0xa00 ;  /* 0x00000a00060f7836 */ /* 0x000fe20000000000 */
        /* <DEDUP_REMOVED lines=116> */
[----:B------:R-:W-:Y:S01]  /*c950*/  SEL R0, R0, 0x3e, P1 ;  /* 0x0000003e00007807 */ /* 0x000fe20000800000 */
        /* <DEDUP_REMOVED lines=22> */
[----:B------:R-:W-:Y:S01]  /*cac0*/  LOP3.LUT R7, R0, 0x6, RZ, 0xc0, !PT ;  /* 0x0000000600077812 */ /* 0x000fe200078ec0ff */
        /* <DEDUP_REMOVED lines=27> */
.L_x_3447:
[----:B------:R-:W2:Y:S01]  /*cc80*/  LDL R0, [R1+0x8] ;  /* 0x0000080001007983 */ /* 0x000ea20000100800 */
[----:B------:R-:W0:Y:S01]  /*cc90*/  LDC R170, c[0x0][0x448] ;  /* 0x00011200ffaa7b82 */ /* 0x000e220000000800 */
[----:B------:R-:W-:Y:S01]  /*cca0*/  IMAD.MOV.U32 R57, RZ, RZ, -0x40 ;  /* 0xffffffc0ff397424 */ /* 0x000fe200078e00ff */
[----:B------:R-:W-:Y:S01]  /*ccb0*/  ULDC.64 UR4, c[0x0][0xad8] ;  /* 0x0002b60000047ab9 */ /* 0x000fe20000000a00 */
[----:B------:R-:W-:Y:S01]  /*ccc0*/  LOP3.LUT R22, R22, 0xffffff7f, RZ, 0xc0, !PT ;  /* 0xffffff7f16167812 */ /* 0x000fe200078ec0ff */
[----:B------:R-:W-:Y:S01]  /*ccd0*/  UISETP.GE.AND UP0, UPT, UR5, 0x1, UPT ;  /* 0x000000010500788c */ /* 0x000fe2000bf06270 */
[C---:B------:R-:W-:Y:S01]  /*cce0*/  IMAD R57, R168.reuse, R57, 0x41 ;  /* 0x00000041a8397424 */ /* 0x040fe200078e0239 */
[----:B------:R-:W-:Y:S01]  /*ccf0*/  ULDC UR6, c[0x0][0xad4] ;  /* 0x0002b50000067ab9 */ /* 0x000fe20000000800 */
[----:B------:R-:W-:Y:S01]  /*cd00*/  LEA R61, R168, 0xffffffc0, 0x6 ;  /* 0xffffffc0a83d7811 */ /* 0x000fe200078e30ff */
[----:B------:R-:W-:Y:S01]  /*cd10*/  UP2UR UR48, UPR, URZ, 0x1 ;  /* 0x000000013f307883 */ /* 0x000fe20008000000 */
[----:B------:R-:W-:-:S02]  /*cd20*/  VIADD R67, R57, 0xffffffff ;  /* 0xffffffff39437836 */ /* 0x000fc40000000000 */
[----:B------:R-:W-:Y:S02]  /*cd30*/  IADD3 R63, -R184, R186, -R61 ;  /* 0x000000bab83f7210 */ /* 0x000fe40007ffe93d */
[----:B0-----:R-:W-:-:S13]  /*cd40*/  ISETP.NE.AND P1, PT, R170, 0x1, PT ;  /* 0x00000001aa00780c */ /* 0x001fda0003f25270 */
[----:B------:R-:W0:Y:S01]  /*cd50*/  @P1 LDC R7, c[0x0][0x44c] ;  /* 0x00011300ff071b82 */ /* 0x000e220000000800 */
[----:B------:R-:W-:-:S07]  /*cd60*/  @P1 LOP3.LUT R22, R22, 0x80, RZ, 0xfc, !PT ;  /* 0x0000008016161812 */ /* 0x000fce00078efcff */
[----:B------:R-:W1:Y:S01]  /*cd70*/  @P1 LDC R21, c[0x0][0x450] ;  /* 0x00011400ff151b82 */ /* 0x000e620000000800 */
[----:B--2---:R-:W-:-:S04]  /*cd80*/  IMAD.IADD R0, R0, 0x1, R208 ;  /* 0x0000000100007824 */ /* 0x004fc800078e02d0 */
[----:B0-----:R-:W-:-:S04]  /*cd90*/  @P1 IMAD.HI.U32 R6, R0, R7, RZ ;  /* 0x0000000700061227 */ /* 0x001fc800078e00ff */
[----:B------:R-:W-:Y:S01]  /*cda0*/  IMAD.MOV.U32 R15, RZ, RZ, R0 ;  /* 0x000000ffff0f7224 */ /* 0x000fe200078e0000 */
[----:B-1----:R-:W-:Y:S01]  /*cdb0*/  @P1 SHF.R.U32.HI R15, RZ, R21, R6 ;  /* 0x00000015ff0f1219 */ /* 0x002fe20000011606 */
[----:B------:R-:W-:Y:S01]  /*cdc0*/  VIADD R7, R14, 0x38840 ;  /* 0x000388400e077836 */ /* 0x000fe20000000000 */
[----:B------:R-:W-:Y:S01]  /*cdd0*/  PLOP3.LUT P1, PT, PT, PT, UP0, 0x40, 0x0 ;  /* 0x000000000000781c */ /* 0x000fe20003f2e808 */
[----:B------:R-:W-:Y:S01]  /*cde0*/  IMAD.U32 R21, RZ, RZ, UR6 ;  /* 0x00000006ff157e24 */ /* 0x000fe2000f8e00ff */
[----:B------:R-:W-:Y:S01]  /*cdf0*/  IADD3 R0, -R184, R57, R186 ;  /* 0x00000039b8007210 */ /* 0x000fe20007ffe1ba */
[----:B------:R-:W0:Y:S01]  /*ce00*/  SHFL.IDX PT, R6, R15, RZ, 0x1c1f ;  /* 0x001c1fff0f067589 */ /* 0x000e2200000e0000 */
[----:B------:R-:W-:-:S03]  /*ce10*/  PRMT R7, R188, 0x654, R7 ;  /* 0x00000654bc077816 */ /* 0x000fc60000000007 */
[----:B------:R-:W-:Y:S01]  /*ce20*/  IMAD.IADD R0, R0, 0x1, -R185 ;  /* 0x0000000100007824 */ /* 0x000fe200078e0ab9 */
[----:B------:R1:W-:Y:S03]  /*ce30*/  SYNCS.ARRIVE.TRANS64.RED.A1T0 RZ, [R7+URZ], RZ ;  /* 0x000000ff07ff79a7 */ /* 0x0003e6000810043f */
[----:B------:R-:W-:Y:S01]  /*ce40*/  VIADD R74, R0, UR4 ;  /* 0x00000004004a7c36 */ /* 0x000fe20008000000 */
[----:B-1----:R-:W-:-:S05]  /*ce50*/  LOP3.LUT R7, RZ, R21, RZ, 0x33, !PT ;  /* 0x00000015ff077212 */ /* 0x002fca00078e33ff */
[----:B------:R-:W-:Y:S01]  /*ce60*/  IMAD.IADD R65, R0, 0x1, R7 ;  /* 0x0000000100417824 */ /* 0x000fe200078e0207 */
[----:B0-----:R-:W-:-:S03]  /*ce70*/  VIADDMNMX R7, R6, R74, R63, PT ;  /* 0x0000004a06077246 */ /* 0x001fc6000380013f */
        /* <DEDUP_REMOVED lines=14> */
.L_x_3450:
[----:B------:R-:W-:-:S06]  /*cf60*/  UISETP.NE.AND UP0, UPT, UR5, 0x1, UPT ;  /* 0x000000010500788c */ /* 0x000fcc000bf05270 */
[----:B------:R-:W-:-:S05]  /*cf70*/  PLOP3.LUT P1, PT, PT, PT, UP0, 0x80, 0x0 ;  /* 0x000000000000781c */ /* 0x000fca0003f2f008 */
[----:B------:R-:W-:-:S08]  /*cf80*/  @UP0 ULDC.64 UR6, c[0x0][0xae0] ;  /* 0x0002b80000060ab9 */ /* 0x000fd00000000a00 */
[----:B------:R-:W-:-:S05]  /*cf90*/  @P1 IMAD.HI.U32 R6, R0, UR6, RZ ;  /* 0x0000000600061c27 */ /* 0x000fca000f8e00ff */
[----:B------:R-:W-:-:S07]  /*cfa0*/  @P1 SHF.R.U32.HI R0, RZ, UR7, R6 ;  /* 0x00000007ff001c19 */ /* 0x000fce0008011606 */
.L_x_3451:
[----:B------:R-:W-:Y:S05]  /*cfb0*/  BSYNC B0 ;  /* 0x0000000000007941 */ /* 0x000fea0003800000 */
.L_x_3449:
[----:B------:R-:W-:-:S04]  /*cfc0*/  IMAD R59, R0, UR5, -R61 ;  /* 0x00000005003b7c24 */ /* 0x000fc8000f8e0a3d */
[----:B------:R-:W-:-:S05]  /*cfd0*/  IMAD.IADD R0, R59, 0x1, -R184 ;  /* 0x000000013b007824 */ /* 0x000fca00078e0ab8 */
[----:B------:R-:W-:Y:S02]  /*cfe0*/  VIMNMX R57, R57, R0, !PT ;  /* 0x0000000039397248 */ /* 0x000fe40007fe0100 */
[----:B------:R-:W-:-:S07]  /*cff0*/  VIADDMNMX R7, R0, UR5, R7, PT ;  /* 0x0000000500077c46 */ /* 0x000fce000b800107 */
.L_x_3448:
[C---:B------:R-:W-:Y:S01]  /*d000*/  ISETP.GE.AND P1, PT, R67.reuse, 0x2, PT ;  /* 0x000000024300780c */ /* 0x040fe20003f26270 */
[----:B------:R-:W-:Y:S01]  /*d010*/  UISETP.NE.AND UP0, UPT, UR48, URZ, UPT ;  /* 0x0000003f3000728c */ /* 0x000fe2000bf05270 */
[----:B------:R-:W-:Y:S02]  /*d020*/  ISETP.GE.AND P5, PT, R67, 0xa, PT ;  /* 0x0000000a4300780c */ /* 0x000fe40003fa6270 */
        /* <DEDUP_REMOVED lines=13> */
[----:B------:R-:W-:Y:S01]  /*d100*/  ISETP.LT.OR P3, PT, R7, 0x11, P3 ;  /* 0x000000110700780c */ /* 0x000fe20001f61670 */
[----:B------:R-:W0:Y:S01]  /*d110*/  SHFL.IDX PT, R28, R15, 0x1, 0x1c1f ;  /* 0x003c1f000f1c7f89 */ /* 0x000e2200000e0000 */
        /* <DEDUP_REMOVED lines=11> */
[----:B------:R-:W-:Y:S01]  /*d1d0*/  FSEL R62, R36, -INF , !P3 ;  /* 0xff800000243e7808 */ /* 0x000fe20005800000 */
[----:B0-----:R-:W-:Y:S01]  /*d1e0*/  IMAD.IADD R29, R65, 0x1, R28 ;  /* 0x00000001411d7824 */ /* 0x001fe200078e021c */
        /* <DEDUP_REMOVED lines=33> */
[----:B------:R-:W-:Y:S02]  /*d400*/  VIADDMNMX R25, R28, R74, R63, PT ;  /* 0x0000004a1c197246 */ /* 0x000fe4000380013f */
[----:B------:R-:W-:-:S04]  /*d410*/  ISETP.LT.OR P4, PT, R7, 0x32, P4 ;  /* 0x000000320700780c */ /* 0x000fc80002781670 */
[----:B------:R-:W-:Y:S02]  /*d420*/  FSEL R6, R49, -INF , !P4 ;  /* 0xff80000031067808 */ /* 0x000fe40006000000 */
[----:B------:R-:W-:-:S04]  /*d430*/  ISETP.GE.AND P4, PT, R67, 0x39, PT ;  /* 0x000000394300780c */ /* 0x000fc80003f86270 */
[----:B------:R-:W-:-:S04]  /*d440*/  ISETP.GT.AND P5, PT, R57, 0x38, !P4 ;  /* 0x000000383900780c */ /* 0x000fc800067a4270 */
[----:B------:R-:W-:-:S04]  /*d450*/  ISETP.LT.OR P5, PT, R7, 0x39, P5 ;  /* 0x000000390700780c */ /* 0x000fc80002fa1670 */
[----:B------:R-:W-:Y:S02]  /*d460*/  FSEL R52, R52, -INF , !P5 ;  /* 0xff80000034347808 */ /* 0x000fe40006800000 */
[----:B------:R-:W-:-:S04]  /*d470*/  ISETP.GT.AND P5, PT, R57, RZ, !P6 ;  /* 0x000000ff3900720c */ /* 0x000fc800077a4270 */
[----:B------:R-:W-:-:S04]  /*d480*/  ISETP.LT.OR P5, PT, R7, 0x1, P5 ;  /* 0x000000010700780c */ /* 0x000fc80002fa1670 */
[----:B------:R-:W-:Y:S02]  /*d490*/  FSEL R164, R24, -INF , !P5 ;  /* 0xff80000018a47808 */ /* 0x000fe40006800000 */
[----:B------:R-:W-:-:S04]  /*d4a0*/  ISETP.GE.AND P5, PT, R67, 0x3a, PT ;  /* 0x0000003a4300780c */ /* 0x000fc80003fa6270 */
[----:B------:R-:W-:Y:S02]  /*d4b0*/  P2R R49, PR, RZ, 0x20 ;  /* 0x00000020ff317803 */ /* 0x000fe40000000000 */
[----:B------:R-:W-:-:S04]  /*d4c0*/  ISETP.GT.AND P5, PT, R57, 0x39, !P5 ;  /* 0x000000393900780c */ /* 0x000fc80006fa4270 */
[----:B------:R-:W-:-:S04]  /*d4d0*/  ISETP.LT.OR P5, PT, R7, 0x3a, P5 ;  /* 0x0000003a0700780c */ /* 0x000fc80002fa1670 */
[----:B------:R-:W-:Y:S02]  /*d4e0*/  FSEL R24, R53, -INF , !P5 ;  /* 0xff80000035187808 */ /* 0x000fe40006800000 */
[----:B------:R-:W-:-:S13]  /*d4f0*/  PLOP3.LUT P5, PT, PT, PT, UP0, 0x40, 0x0 ;  /* 0x000000000000781c */ /* 0x000fda0003fae808 */
        /* <DEDUP_REMOVED lines=14> */
.L_x_3454:
[----:B------:R-:W-:-:S06]  /*d5e0*/  UISETP.NE.AND UP0, UPT, UR5, 0x1, UPT ;  /* 0x000000010500788c */ /* 0x000fcc000bf05270 */
[----:B------:R-:W-:-:S05]  /*d5f0*/  PLOP3.LUT P5, PT, PT, PT, UP0, 0x80, 0x0 ;  /* 0x000000000000781c */ /* 0x000fca0003faf008 */
[----:B------:R-:W-:-:S08]  /*d600*/  @UP0 ULDC.64 UR6, c[0x0][0xae0] ;  /* 0x0002b80000060ab9 */ /* 0x000fd00000000a00 */
[----:B------:R-:W-:Y:S01]  /*d610*/  @P5 IMAD.HI.U32 R15, R7, UR6, RZ ;  /* 0x00000006070f5c27 */ /* 0x000fe2000f8e00ff */
[----:B------:R-:W-:-:S13]  /*d620*/  PLOP3.LUT P5, PT, PT, PT, UP0, 0x80, 0x0 ;  /* 0x000000000000781c */ /* 0x000fda0003faf008 */
[----:B------:R-:W-:-:S07]  /*d630*/  @P5 SHF.R.U32.HI R7, RZ, UR7, R15 ;  /* 0x00000007ff075c19 */ /* 0x000fce000801160f */
.L_x_3455:
[----:B------:R-:W-:Y:S05]  /*d640*/  BSYNC B0 ;  /* 0x0000000000007941 */ /* 0x000fea0003800000 */
.L_x_3453:
[----:B------:R-:W-:-:S04]  /*d650*/  IMAD R7, R7, UR5, -R61 ;  /* 0x0000000507077c24 */ /* 0x000fc8000f8e0a3d */
[----:B------:R-:W-:-:S05]  /*d660*/  IMAD.IADD R28, R7, 0x1, -R184 ;  /* 0x00000001071c7824 */ /* 0x000fca00078e0ab8 */
[----:B------:R-:W-:Y:S02]  /*d670*/  VIMNMX R29, R29, R28, !PT ;  /* 0x0000001c1d1d7248 */ /* 0x000fe40007fe0100 */
[----:B------:R-:W-:-:S07]  /*d680*/  VIADDMNMX R25, R28, UR5, R25, PT ;  /* 0x000000051c197c46 */ /* 0x000fce000b800119 */
.L_x_3452:
[----:B------:R-:W-:Y:S01]  /*d690*/  FMNMX.FTZ R7, R164, R72, !PT ;  /* 0x00000048a4077209 */ /* 0x000fe20007810000 */
[----:B------:R-:W-:Y:S01]  /*d6a0*/  ULDC UR6, c[0x0][0xa80] ;  /* 0x0002a00000067ab9 */ /* 0x000fe20000000800 */
[----:B------:R-:W-:Y:S01]  /*d6b0*/  BAR.SYNC.DEFER_BLOCKING 0xf, 0x100 ;  /* 0x03c4000000007b1d */ /* 0x000fe20000010000 */
[----:B------:R-:W-:Y:S02]  /*d6c0*/  ISETP.GT.AND P1, PT, R29, 0x1, !P1 ;  /* 0x000000011d00780c */ /* 0x000fe40004f24270 */
[----:B------:R-:W-:Y:S02]  /*d6d0*/  FMNMX.FTZ R7, R70, R7, !PT ;  /* 0x0000000746077209 */ /* 0x000fe40007810000 */
[----:B------:R-:W-:Y:S02]  /*d6e0*/  ISETP.LT.OR P1, PT, R25, 0x2, P1 ;  /* 0x000000021900780c */ /* 0x000fe40000f21670 */
[----:B------:R-:W-:Y:S02]  /*d6f0*/  FMNMX.FTZ R7, R68, R7, !PT ;  /* 0x0000000744077209 */ /* 0x000fe40007810000 */
[----:B------:R-:W-:-:S02]  /*d700*/  FSEL R28, R27, -INF , !P1 ;  /* 0xff8000001b1c7808 */ /* 0x000fc40004800000 */
[----:B------:R-:W-:Y:S02]  /*d710*/  FMNMX.FTZ R7, R66, R7, !PT ;  /* 0x0000000742077209 */ /* 0x000fe40007810000 */
[----:B------:R-:W-:Y:S02]  /*d720*/  ISETP.NE.AND P1, PT, R59, RZ, PT ;  /* 0x000000ff3b00720c */ /* 0x000fe40003f25270 */
[----:B------:R-:W-:Y:S02]  /*d730*/  FMNMX.FTZ R7, R64, R7, !PT ;  /* 0x0000000740077209 */ /* 0x000fe40007810000 */
[C---:B------:R-:W-:Y:S02]  /*d740*/  ISETP.GT.AND P2, PT, R29.reuse, 0x8, !P2 ;  /* 0x000000081d00780c */ /* 0x040fe40005744270 */
[----:B------:R-:W-:Y:S02]  /*d750*/  FMNMX.FTZ R7, R62, R7, !PT ;  /* 0x000000073e077209 */ /* 0x000fe40007810000 */
[----:B------:R-:W-:-:S02]  /*d760*/  ISETP.GT.AND P1, PT, R29, 0x9, !P1 ;  /* 0x000000091d00780c */ /* 0x000fc40004f24270 */
[----:B------:R-:W-:Y:S02]  /*d770*/  FMNMX.FTZ R7, R60, R7, !PT ;  /* 0x000000073c077209 */ /* 0x000fe40007810000 */
[C---:B------:R-:W-:Y:S02]  /*d780*/  ISETP.LT.OR P2, PT, R25.reuse, 0x9, P2 ;  /* 0x000000091900780c */ /* 0x040fe40001741670 */
[----:B------:R-:W-:Y:S02]  /*d790*/  FMNMX.FTZ R7, R58, R7, !PT ;  /* 0x000000073a077209 */ /* 0x000fe40007810000 */
[----:B------:R-:W-:Y:S02]  /*d7a0*/  ISETP.LT.OR P1, PT, R25, 0xa, P1 ;  /* 0x0000000a1900780c */ /* 0x000fe40000f21670 */
[----:B------:R-:W-:Y:S02]  /*d7b0*/  FMNMX.FTZ R7, R56, R7, !PT ;  /* 0x0000000738077209 */ /* 0x000fe40007810000 */
[----:B------:R-:W-:-:S02]  /*d7c0*/  FSEL R30, R30, -INF , !P2 ;  /* 0xff8000001e1e7808 */ /* 0x000fc40005000000 */
[----:B------:R-:W-:Y:S02]  /*d7d0*/  FMNMX.FTZ R7, R20, R7, !PT ;  /* 0x0000000714077209 */ /* 0x000fe40007810000 */
[----:B------:R-:W-:Y:S02]  /*d7e0*/  ISETP.NE.AND P2, PT, R32, RZ, PT ;  /* 0x000000ff2000720c */ /* 0x000fe40003f45270 */
        /* <DEDUP_REMOVED lines=9> */
[----:B------:R-:W-:-:S02]  /*d880*/  ISETP.NE.AND P1, PT, R71, RZ, PT ;  /* 0x000000ff4700720c */ /* 0x000fc40003f25270 */
[----:B------:R-:W-:Y:S02]  /*d890*/  FMNMX.FTZ R31, R24, R7, !PT ;  /* 0x00000007181f7209 */ /* 0x000fe40007810000 */
[----:B------:R-:W-:Y:S02]  /*d8a0*/  ISETP.GT.AND P1, PT, R29, 0x11, !P1 ;  /* 0x000000111d00780c */ /* 0x000fe40004f24270 */
[----:B------:R-:W-:Y:S01]  /*d8b0*/  ISETP.NE.AND P5, PT, R36, RZ, PT ;  /* 0x000000ff2400720c */ /* 0x000fe20003fa5270 */
[----:B------:R-:W0:Y:S01]  /*d8c0*/  SHFL.BFLY PT, R74, R31, 0x2, 0x1f ;  /* 0x0c401f001f4a7f89 */ /* 0x000e2200000e0000 */
[----:B------:R-:W-:Y:S02]  /*d8d0*/  ISETP.LT.OR P1, PT, R25, 0x12, P1 ;  /* 0x000000121900780c */ /* 0x000fe40000f21670 */
[----:B------:R-:W-:Y:S02]  /*d8e0*/  ISETP.GT.AND P6, PT, R29, RZ, !P6 ;  /* 0x000000ff1d00720c */ /* 0x000fe400077c4270 */
[----:B------:R-:W-:-:S02]  /*d8f0*/  FSEL R36, R35, -INF , !P1 ;  /* 0xff80000023247808 */ /* 0x000fc40004800000 */
[----:B------:R-:W-:Y:S02]  /*d900*/  ISETP.NE.AND P1, PT, R33, RZ, PT ;  /* 0x000000ff2100720c */ /* 0x000fe40003f25270 */
[----:B------:R-:W-:Y:S02]  /*d910*/  ISETP.LT.OR P6, PT, R25, 0x1, P6 ;  /* 0x000000011900780c */ /* 0x000fe400037c1670 */
[----:B------:R-:W-:Y:S02]  /*d920*/  ISETP.GT.AND P1, PT, R29, 0x18, !P1 ;  /* 0x000000181d00780c */ /* 0x000fe40004f24270 */
[----:B------:R-:W-:Y:S02]  /*d930*/  FSEL R26, R26, -INF , !P6 ;  /* 0xff8000001a1a7808 */ /* 0x000fe40007000000 */
[----:B------:R-:W-:Y:S02]  /*d940*/  ISETP.LT.OR P1, PT, R25, 0x19, P1 ;  /* 0x000000191900780c */ /* 0x000fe40000f21670 */
[----:B------:R-:W-:-:S02]  /*d950*/  FMNMX.FTZ R7, R26, R28, !PT ;  /* 0x0000001c1a077209 */ /* 0x000fc40007810000 */
[----:B------:R-:W-:Y:S02]  /*d960*/  FSEL R38, R38, -INF , !P1 ;  /* 0xff80000026267808 */ /* 0x000fe40004800000 */
[----:B------:R-:W-:Y:S02]  /*d970*/  ISETP.NE.AND P1, PT, R73, RZ, PT ;  /* 0x000000ff4900720c */ /* 0x000fe40003f25270 */
[----:B------:R-:W-:Y:S02]  /*d980*/  FMNMX.FTZ R7, R30, R7, !PT ;  /* 0x000000071e077209 */ /* 0x000fe40007810000 */
[----:B------:R-:W-:Y:S02]  /*d990*/  ISETP.GT.AND P1, PT, R29, 0x19, !P1 ;  /* 0x000000191d00780c */ /* 0x000fe40004f24270 */
[----:B0-----:R-:W-:Y:S02]  /*d9a0*/  FMNMX.FTZ R74, R31, R74, !PT ;  /* 0x0000004a1f4a7209 */ /* 0x001fe40007810000 */
[----:B------:R-:W-:-:S02]  /*d9b0*/  ISETP.LT.OR P1, PT, R25, 0x1a, P1 ;  /* 0x0000001a1900780c */ /* 0x000fc40000f21670 */
[----:B------:R-:W-:Y:S01]  /*d9c0*/  FMNMX.FTZ R7, R32, R7, !PT ;  /* 0x0000000720077209 */ /* 0x000fe20007810000 */
[----:B------:R-:W0:Y:S01]  /*d9d0*/  SHFL.BFLY PT, R27, R74, 0x1, 0x1f ;  /* 0x0c201f004a1b7f89 */ /* 0x000e2200000e0000 */
[----:B------:R-:W-:Y:S02]  /*d9e0*/  FSEL R40, R39, -INF , !P1 ;  /* 0xff80000027287808 */ /* 0x000fe40004800000 */
[----:B------:R-:W-:Y:S02]  /*d9f0*/  ISETP.NE.AND P1, PT, R37, RZ, PT ;  /* 0x000000ff2500720c */ /* 0x000fe40003f25270 */
[----:B------:R-:W-:Y:S02]  /*da00*/  FMNMX.FTZ R15, R34, R7, !PT ;  /* 0x00000007220f7209 */ /* 0x000fe40007810000 */
[C---:B------:R-:W-:Y:S02]  /*da10*/  ISETP.GT.AND P1, PT, R29.reuse, 0x20, !P1 ;  /* 0x000000201d00780c */ /* 0x040fe40004f24270 */
[----:B------:R-:W-:-:S02]  /*da20*/  ISETP.GT.AND P3, PT, R29, 0x31, !P3 ;  /* 0x000000311d00780c */ /* 0x000fc40005f64270 */
[----:B------:R-:W-:Y:S02]  /*da30*/  ISETP.LT.OR P1, PT, R25, 0x21, P1 ;  /* 0x000000211900780c */ /* 0x000fe40000f21670 */
[C---:B------:R-:W-:Y:S02]  /*da40*/  ISETP.GT.AND P4, PT, R29.reuse, 0x38, !P4 ;  /* 0x000000381d00780c */ /* 0x040fe40006784270 */
[----:B------:R-:W-:Y:S02]  /*da50*/  FSEL R42, R42, -INF , !P1 ;  /* 0xff8000002a2a7808 */ /* 0x000fe40004800000 */
[----:B------:R-:W-:Y:S02]  /*da60*/  ISETP.GT.AND P1, PT, R29, 0x21, !P2 ;  /* 0x000000211d00780c */ /* 0x000fe40005724270 */
[----:B------:R-:W-:Y:S02]  /*da70*/  ISETP.NE.AND P2, PT, R45, RZ, PT ;  /* 0x000000ff2d00720c */ /* 0x000fe40003f45270 */
[----:B------:R-:W-:-:S02]  /*da80*/  ISETP.LT.OR P1, PT, R25, 0x22, P1 ;  /* 0x000000221900780c */ /* 0x000fc40000f21670 */
[----:B------:R-:W-:Y:S02]  /*da90*/  ISETP.GT.AND P2, PT, R29, 0x30, !P2 ;  /* 0x000000301d00780c */ /* 0x000fe40005744270 */
[----:B------:R-:W-:Y:S02]  /*daa0*/  FSEL R44, R43, -INF , !P1 ;  /* 0xff8000002b2c7808 */ /* 0x000fe40004800000 */
[----:B------:R-:W-:Y:S02]  /*dab0*/  ISETP.GT.AND P1, PT, R29, 0x28, !P5 ;  /* 0x000000281d00780c */ /* 0x000fe40006f24270 */
[----:B0-----:R-:W-:Y:S02]  /*dac0*/  FMNMX.FTZ R7, R74, R27, !PT ;  /* 0x0000001b4a077209 */ /* 0x001fe40007810000 */
[----:B------:R-:W-:Y:S01]  /*dad0*/  FMNMX.FTZ R27, R36, R15, !PT ;  /* 0x0000000f241b7209 */ /* 0x000fe20007810000 */
[----:B------:R-:W-:Y:S01]  /*dae0*/  IMAD.U32 R15, RZ, RZ, UR6 ;  /* 0x00000006ff0f7e24 */ /* 0x000fe2000f8e00ff */
[----:B------:R-:W-:-:S02]  /*daf0*/  ISETP.LT.OR P1, PT, R25, 0x29, P1 ;  /* 0x000000291900780c */ /* 0x000fc40000f21670 */
[----:B------:R-:W-:Y:S01]  /*db00*/  FMNMX.FTZ R27, R38, R27, !PT ;  /* 0x0000001b261b7209 */ /* 0x000fe20007810000 */
[----:B------:R-:W-:Y:S01]  /*db10*/  FMUL.FTZ R31, R7, R15 ;  /* 0x0000000f071f7220 */ /* 0x000fe20000410000 */
        /* <DEDUP_REMOVED lines=8> */
[----:B------:R-:W-:Y:S02]  /*dba0*/  ISETP.LT.OR P2, PT, R25, 0x31, P2 ;  /* 0x000000311900780c */ /* 0x000fe40001741670 */
[----:B------:R-:W-:Y:S02]  /*dbb0*/  FMNMX.FTZ R27, R46, R27, !PT ;  /* 0x0000001b2e1b7209 */ /* 0x000fe40007810000 */
[----:B------:R-:W-:-:S02]  /*dbc0*/  FSETP.NEU.FTZ.AND P1, PT, R7, -INF , PT ;  /* 0xff8000000700780b */ /* 0x000fc40003f3d000 */
[----:B------:R-:W-:Y:S02]  /*dbd0*/  ISETP.NE.AND P5, PT, R49, RZ, PT ;  /* 0x000000ff3100720c */ /* 0x000fe40003fa5270 */
[----:B------:R-:W-:Y:S02]  /*dbe0*/  ISETP.LT.OR P3, PT, R25, 0x32, P3 ;  /* 0x000000321900780c */ /* 0x000fe40001f61670 */
[----:B------:R-:W-:Y:S02]  /*dbf0*/  FSEL R50, R50, -INF , !P2 ;  /* 0xff80000032327808 */ /* 0x000fe40005000000 */
[----:B------:R-:W-:Y:S02]  /*dc00*/  FMNMX.FTZ R27, R74, R27, !PT ;  /* 0x0000001b4a1b7209 */ /* 0x000fe40007810000 */
[----:B------:R-:W-:Y:S02]  /*dc10*/  FSEL R35, R31, RZ, P1 ;  /* 0x000000ff1f237208 */ /* 0x000fe40000800000 */
[----:B------:R-:W-:-:S02]  /*dc20*/  ISETP.GT.AND P1, PT, R29, 0x39, !P5 ;  /* 0x000000391d00780c */ /* 0x000fc40006f24270 */
[----:B------:R-:W-:Y:S01]  /*dc30*/  ISETP.LT.OR P4, PT, R25, 0x39, P4 ;  /* 0x000000391900780c */ /* 0x000fe20002781670 */
[-CC-:B------:R-:W-:Y:S01]  /*dc40*/  FFMA.FTZ R29, R72, R15.reuse, -R35.reuse ;  /* 0x0000000f481d7223 */ /* 0x180fe20000010823 */
[----:B------:R-:W-:Y:S01]  /*dc50*/  FSEL R76, R51, -INF , !P3 ;  /* 0xff800000334c7808 */ /* 0x000fe20005800000 */
[--C-:B------:R-:W-:Y:S01]  /*dc60*/  FFMA.FTZ R31, R68, R15, -R35.reuse ;  /* 0x0000000f441f7223 */ /* 0x100fe20000010823 */
[----:B------:R-:W-:Y:S01]  /*dc70*/  FMNMX.FTZ R27, R50, R27, !PT ;  /* 0x0000001b321b7209 */ /* 0x000fe20007810000 */
[-CC-:B------:R-:W-:Y:S01]  /*dc80*/  FFMA.FTZ R164, R164, R15.reuse, -R35.reuse ;  /* 0x0000000fa4a47223 */ /* 0x180fe20000010823 */
[----:B------:R-:W-:Y:S01]  /*dc90*/  ISETP.LT.OR P1, PT, R25, 0x3a, P1 ;  /* 0x0000003a1900780c */ /* 0x000fe20000f21670 */
[--C-:B------:R-:W-:Y:S01]  /*dca0*/  FFMA.FTZ R166, R70, R15, -R35.reuse ;  /* 0x0000000f46a67223 */ /* 0x100fe20000010823 */
[----:B------:R-:W-:Y:S01]  /*dcb0*/  FSEL R54, R54, -INF , !P4 ;  /* 0xff80000036367808 */ /* 0x000fe20006000000 */
[----:B------:R-:W-:Y:S01]  /*dcc0*/  MUFU.EX2 R29, R29 ;  /* 0x0000001d001d7308 */ /* 0x000fe20000000800 */
[----:B------:R-:W-:Y:S01]  /*dcd0*/  FMNMX.FTZ R27, R76, R27, !PT ;  /* 0x0000001b4c1b7209 */ /* 0x000fe20007810000 */
[-CC-:B------:R-:W-:Y:S01]  /*dce0*/  FFMA.FTZ R160, R66, R15.reuse, -R35.reuse ;  /* 0x0000000f42a07223 */ /* 0x180fe20000010823 */
[----:B------:R-:W-:Y:S01]  /*dcf0*/  FSEL R72, R55, -INF , !P1 ;  /* 0xff80000037487808 */ /* 0x000fe20004800000 */
[--C-:B------:R-:W-:Y:S01]  /*dd00*/  FFMA.FTZ R33, R64, R15, -R35.reuse ;  /* 0x0000000f40217223 */ /* 0x100fe20000010823 */
[----:B------:R-:W-:Y:S01]  /*dd10*/  FMNMX.FTZ R27, R54, R27, !PT ;  /* 0x0000001b361b7209 */ /* 0x000fe20007810000 */
[-CC-:B------:R-:W-:Y:S01]  /*dd20*/  FFMA.FTZ R162, R62, R15.reuse, -R35.reuse ;  /* 0x0000000f3ea27223 */ /* 0x180fe20000010823 */
[--C-:B------:R-:W-:Y:S01]  /*dd30*/  FFMA.FTZ R0, R0, R15, -R35.reuse ;  /* 0x0000000f00007223 */ /* 0x100fe20000010823 */
[----:B------:R-:W0:Y:S01]  /*dd40*/  MUFU.EX2 R164, R164 ;  /* 0x000000a400a47308 */ /* 0x000e220000000800 */
[----:B------:R-:W-:Y:S01]  /*dd50*/  FMNMX.FTZ R27, R72, R27, !PT ;  /* 0x0000001b481b7209 */ /* 0x000fe20007810000 */
[-CC-:B------:R-:W-:Y:S01]  /*dd60*/  FFMA.FTZ R60, R60, R15.reuse, -R35.reuse ;  /* 0x0000000f3c3c7223 */ /* 0x180fe20000010823 */
[-CC-:B------:R-:W-:Y:S01]  /*dd70*/  FFMA.FTZ R58, R58, R15.reuse, -R35.reuse ;  /* 0x0000000f3a3a7223 */ /* 0x180fe20000010823 */
[-CC-:B------:R-:W-:Y:S01]  /*dd80*/  FFMA.FTZ R6, R6, R15.reuse, -R35.reuse ;  /* 0x0000000f06067223 */ /* 0x180fe20000010823 */
[-CC-:B------:R-:W-:Y:S01]  /*dd90*/  FFMA.FTZ R56, R56, R15.reuse, -R35.reuse ;  /* 0x0000000f38387223 */ /* 0x180fe20000010823 */
[----:B------:R-:W1:Y:S01]  /*dda0*/  SHFL.BFLY PT, R68, R27, 0x2, 0x1f ;  /* 0x0c401f001b447f89 */ /* 0x000e6200000e0000 */
[-CC-:B------:R-:W-:Y:S01]  /*ddb0*/  FFMA.FTZ R48, R48, R15.reuse, -R35.reuse ;  /* 0x0000000f30307223 */ /* 0x180fe20000010823 */
[----:B------:R-:W2:Y:S01]  /*ddc0*/  MUFU.EX2 R166, R166 ;  /* 0x000000a600a67308 */ /* 0x000ea20000000800 */
[-CC-:B------:R-:W-:Y:S01]  /*ddd0*/  FFMA.FTZ R52, R52, R15.reuse, -R35.reuse ;  /* 0x0000000f34347223 */ /* 0x180fe20000010823 */
[----:B------:R-:W-:-:S06]  /*dde0*/  FFMA.FTZ R24, R24, R15, -R35 ;  /* 0x0000000f18187223 */ /* 0x000fcc0000010823 */
[----:B------:R-:W3:Y:S08]  /*ddf0*/  MUFU.EX2 R31, R31 ;  /* 0x0000001f001f7308 */ /* 0x000ef00000000800 */
[----:B------:R-:W-:Y:S01]  /*de00*/  MUFU.EX2 R160, R160 ;  /* 0x000000a000a07308 */ /* 0x000fe20000000800 */
[----:B-1----:R-:W-:Y:S01]  /*de10*/  FMNMX.FTZ R68, R27, R68, !PT ;  /* 0x000000441b447209 */ /* 0x002fe20007810000 */
[----:B------:R-:W-:-:S06]  /*de20*/  FFMA.FTZ R27, R20, R15, -R35 ;  /* 0x0000000f141b7223 */ /* 0x000fcc0000010823 */
[----:B------:R-:W-:Y:S01]  /*de30*/  MUFU.EX2 R33, R33 ;  /* 0x0000002100217308 */ /* 0x000fe20000000800 */
[----:B------:R-:W1:Y:S07]  /*de40*/  SHFL.BFLY PT, R25, R68, 0x1, 0x1f ;  /* 0x0c201f0044197f89 */ /* 0x000e6e00000e0000 */
[----:B------:R0:W-:Y:S08]  /*de50*/  MUFU.EX2 R158, R27 ;  /* 0x0000001b009e7308 */ /* 0x0001f00000000800 */
[----:B------:R-:W-:Y:S01]  /*de60*/  MUFU.EX2 R162, R162 ;  /* 0x000000a200a27308 */ /* 0x000fe20000000800 */
[----:B0-----:R-:W-:Y:S01]  /*de70*/  FADD.FTZ R27, R164, R29 ;  /* 0x0000001da41b7221 */ /* 0x001fe20000010000 */
[----:B------:R-:W-:-:S06]  /*de80*/  F2FP.BF16.F32.PACK_AB R164, R29, R164 ;  /* 0x000000a41da4723e */ /* 0x000fcc00000010ff */
[----:B------:R2:W-:Y:S01]  /*de90*/  MUFU.EX2 R41, R0 ;  /* 0x0000000000297308 */ /* 0x0005e20000000800 */
[----:B-1----:R-:W-:-:S04]  /*dea0*/  FMNMX.FTZ R20, R68, R25, !PT ;  /* 0x0000001944147209 */ /* 0x002fc80007810000 */
[C---:B------:R-:W-:Y:S01]  /*deb0*/  FSETP.NEU.FTZ.AND P1, PT, R20.reuse, -INF , PT ;  /* 0xff8000001400780b */ /* 0x040fe20003f3d000 */
[----:B------:R-:W-:Y:S01]  /*dec0*/  FMUL.FTZ R25, R20, R15 ;  /* 0x0000000f14197220 */ /* 0x000fe20000410000 */
[----:B--2---:R-:W-:Y:S01]  /*ded0*/  FADD.FTZ R0, R166, R27 ;  /* 0x0000001ba6007221 */ /* 0x004fe20000010000 */
[----:B------:R-:W-:Y:S01]  /*dee0*/  MUFU.EX2 R37, R60 ;  /* 0x0000003c00257308 */ /* 0x000fe20000000800 */
[----:B---3--:R-:W-:Y:S02]  /*def0*/  F2FP.BF16.F32.PACK_AB R166, R31, R166 ;  /* 0x000000a61fa6723e */ /* 0x008fe400000010ff */
        /* <DEDUP_REMOVED lines=18> */
[----:B------:R-:W-:Y:S01]  /*e020*/  FFMA.FTZ R72, R72, R15, -R25 ;  /* 0x0000000f48487223 */ /* 0x000fe20000010819 */
[----:B------:R-:W-:-:S03]  /*e030*/  FADD.FTZ R25, R31, R0 ;  /* 0x000000001f197221 */ /* 0x000fc60000010000 */
[----:B------:R-:W1:Y:S08]  /*e040*/  MUFU.EX2 R30, R30 ;  /* 0x0000001e001e7308 */ /* 0x000e700000000800 */
[----:B------:R-:W2:Y:S01]  /*e050*/  MUFU.EX2 R167, R32 ;  /* 0x0000002000a77308 */ /* 0x000ea20000000800 */
[----:B0-----:R-:W-:Y:S01]  /*e060*/  FADD.FTZ R27, R165, R28 ;  /* 0x0000001ca51b7221 */ /* 0x001fe20000010000 */
[----:B------:R-:W-:-:S06]  /*e070*/  F2FP.BF16.F32.PACK_AB R165, R28, R165 ;  /* 0x000000a51ca5723e */ /* 0x000fcc00000010ff */
[----:B------:R-:W0:Y:S01]  /*e080*/  MUFU.EX2 R34, R34 ;  /* 0x0000002200227308 */ /* 0x000e220000000800 */
[----:B-1----:R-:W-:Y:S01]  /*e090*/  FADD.FTZ R0, R30, R27 ;  /* 0x0000001b1e007221 */ /* 0x002fe20000010000 */
[----:B------:R-:W-:-:S05]  /*e0a0*/  IMAD.MOV.U32 R27, RZ, RZ, 0x40000040 ;  /* 0x40000040ff1b7424 */ /* 0x000fca00078e00ff */
[----:B------:R-:W-:Y:S01]  /*e0b0*/  R2UR UR11, R27 ;  /* 0x000000001b0b72ca */ /* 0x000fe200000e0000 */
[----:B------:R-:W1:Y:S08]  /*e0c0*/  MUFU.EX2 R161, R36 ;  /* 0x0000002400a17308 */ /* 0x000e700000000800 */
[----:B------:R-:W3:Y:S08]  /*e0d0*/  MUFU.EX2 R58, R58 ;  /* 0x0000003a003a7308 */ /* 0x000ef00000000800 */
[----:B------:R4:W-:Y:S08]  /*e0e0*/  MUFU.EX2 R43, R6 ;  /* 0x00000006002b7308 */ /* 0x0009f00000000800 */
[----:B------:R-:W5:Y:S01]  /*e0f0*/  MUFU.EX2 R38, R38 ;  /* 0x0000002600267308 */ /* 0x000f620000000800 */
[----:B----4-:R-:W-:Y:S01]  /*e100*/  FADD.FTZ R6, R160, R25 ;  /* 0x00000019a0067221 */ /* 0x010fe20000010000 */
[----:B------:R-:W-:Y:S01]  /*e110*/  IMAD.MOV.U32 R25, RZ, RZ, 0x40000040 ;  /* 0x40000040ff197424 */ /* 0x000fe200078e00ff */
[----:B------:R-:W-:-:S02]  /*e120*/  F2FP.BF16.F32.PACK_AB R160, R33, R160 ;  /* 0x000000a021a0723e */ /* 0x000fc400000010ff */
[----:B------:R-:W-:Y:S02]  /*e130*/  FADD.FTZ R45, R33, R6 ;  /* 0x00000006212d7221 */ /* 0x000fe40000010000 */
[----:B------:R-:W-:Y:S01]  /*e140*/  R2UR UR7, R25 ;  /* 0x00000000190772ca */ /* 0x000fe200000e0000 */
[----:B------:R-:W4:Y:S01]  /*e150*/  MUFU.EX2 R163, R40 ;  /* 0x0000002800a37308 */ /* 0x000f220000000800 */
[C---:B--2---:R-:W-:Y:S01]  /*e160*/  FADD.FTZ R25, R167.reuse, R0 ;  /* 0x00000000a7197221 */ /* 0x044fe20000010000 */
[----:B------:R-:W-:Y:S01]  /*e170*/  FADD.FTZ R6, R162, R45 ;  /* 0x0000002da2067221 */ /* 0x000fe20000010000 */
[----:B------:R-:W-:Y:S02]  /*e180*/  F2FP.BF16.F32.PACK_AB R167, R167, R30 ;  /* 0x0000001ea7a7723e */ /* 0x000fe400000010ff */
[----:B0-----:R-:W-:Y:S01]  /*e190*/  FADD.FTZ R0, R34, R25 ;  /* 0x0000001922007221 */ /* 0x001fe20000010000 */
[C---:B------:R-:W-:Y:S01]  /*e1a0*/  FADD.FTZ R27, R37.reuse, R6 ;  /* 0x00000006251b7221 */ /* 0x040fe20000010000 */
[----:B------:R-:W-:Y:S01]  /*e1b0*/  F2FP.BF16.F32.PACK_AB R162, R37, R162 ;  /* 0x000000a225a2723e */ /* 0x000fe200000010ff */
[----:B------:R-:W0:Y:S01]  /*e1c0*/  MUFU.EX2 R42, R42 ;  /* 0x0000002a002a7308 */ /* 0x000e220000000800 */
[C---:B-1----:R-:W-:Y:S01]  /*e1d0*/  FADD.FTZ R25, R161.reuse, R0 ;  /* 0x00000000a1197221 */ /* 0x042fe20000010000 */
[----:B---3--:R-:W-:Y:S01]  /*e1e0*/  FADD.FTZ R6, R58, R27 ;  /* 0x0000001b3a067221 */ /* 0x008fe20000010000 */
[----:B------:R-:W-:Y:S01]  /*e1f0*/  IMAD.MOV.U32 R27, RZ, RZ, 0x40000040 ;  /* 0x40000040ff1b7424 */ /* 0x000fe200078e00ff */
[----:B------:R-:W-:Y:S01]  /*e200*/  F2FP.BF16.F32.PACK_AB R161, R161, R34 ;  /* 0x00000022a1a1723e */ /* 0x000fe200000010ff */
[----:B-----5:R-:W-:Y:S01]  /*e210*/  FADD.FTZ R0, R38, R25 ;  /* 0x0000001926007221 */ /* 0x020fe20000010000 */
[----:B------:R-:W-:Y:S01]  /*e220*/  IMAD.MOV.U32 R25, RZ, RZ, 0x40000040 ;  /* 0x40000040ff197424 */ /* 0x000fe200078e00ff */
[----:B------:R1:W-:Y:S01]  /*e230*/  STSM.16.M88.4 [R211+0x36400], R164 ;  /* 0x036400a4d3007844 */ /* 0x0003e20000000200 */
[----:B------:R-:W2:Y:S01]  /*e240*/  MUFU.EX2 R157, R44 ;  /* 0x0000002c009d7308 */ /* 0x000ea20000000800 */
[----:B------:R-:W-:Y:S01]  /*e250*/  R2UR UR15, R27 ;  /* 0x000000001b0f72ca */ /* 0x000fe200000e0000 */
[----:B----4-:R-:W-:Y:S01]  /*e260*/  FADD.FTZ R27, R163, R0 ;  /* 0x00000000a31b7221 */ /* 0x010fe20000010000 */
[----:B------:R-:W-:-:S02]  /*e270*/  R2UR UR19, R25 ;  /* 0x00000000191372ca */ /* 0x000fc400000e0000 */
[----:B------:R-:W-:-:S03]  /*e280*/  F2FP.BF16.F32.PACK_AB R163, R163, R38 ;  /* 0x00000026a3a3723e */ /* 0x000fc600000010ff */
[----:B------:R-:W3:Y:S01]  /*e290*/  MUFU.EX2 R46, R46 ;  /* 0x0000002e002e7308 */ /* 0x000ee20000000800 */
[----:B0-----:R-:W-:Y:S01]  /*e2a0*/  FADD.FTZ R0, R42, R27 ;  /* 0x0000001b2a007221 */ /* 0x001fe20000010000 */
[----:B------:R1:W-:Y:S06]  /*e2b0*/  STSM.16.M88.4 [R212], R160 ;  /* 0x000000a0d4007844 */ /* 0x0003ec0000000200 */
[----:B------:R-:W0:Y:S01]  /*e2c0*/  MUFU.EX2 R39, R56 ;  /* 0x0000003800277308 */ /* 0x000e220000000800 */
[C---:B--2---:R-:W-:Y:S01]  /*e2d0*/  FADD.FTZ R25, R157.reuse, R0 ;  /* 0x000000009d197221 */ /* 0x044fe20000010000 */
[----:B------:R-:W-:-:S06]  /*e2e0*/  F2FP.BF16.F32.PACK_AB R157, R157, R42 ;  /* 0x0000002a9d9d723e */ /* 0x000fcc00000010ff */
[----:B------:R-:W2:Y:S01]  /*e2f0*/  MUFU.EX2 R159, R74 ;  /* 0x0000004a009f7308 */ /* 0x000ea20000000800 */
[----:B---3--:R-:W-:-:S07]  /*e300*/  FADD.FTZ R0, R46, R25 ;  /* 0x000000192e007221 */ /* 0x008fce0000010000 */
[----:B------:R-:W3:Y:S01]  /*e310*/  MUFU.EX2 R50, R50 ;  /* 0x0000003200327308 */ /* 0x000ee20000000800 */
[C---:B0-----:R-:W-:Y:S01]  /*e320*/  FADD.FTZ R45, R39.reuse, R6 ;  /* 0x00000006272d7221 */ /* 0x041fe20000010000 */
[----:B------:R-:W-:-:S03]  /*e330*/  F2FP.BF16.F32.PACK_AB R156, R39, R58 ;  /* 0x0000003a279c723e */ /* 0x000fc600000010ff */
[----:B------:R-:W-:Y:S01]  /*e340*/  FADD.FTZ R6, R158, R45 ;  /* 0x0000002d9e067221 */ /* 0x000fe20000010000 */
[----:B------:R-:W-:Y:S02]  /*e350*/  F2FP.BF16.F32.PACK_AB R158, R41, R158 ;  /* 0x0000009e299e723e */ /* 0x000fe400000010ff */
[----:B------:R-:W0:Y:S01]  /*e360*/  MUFU.EX2 R153, R76 ;  /* 0x0000004c00997308 */ /* 0x000e220000000800 */
[----:B--2---:R-:W-:Y:S01]  /*e370*/  FADD.FTZ R25, R159, R0 ;  /* 0x000000009f197221 */ /* 0x004fe20000010000 */
[----:B------:R-:W-:Y:S01]  /*e380*/  FADD.FTZ R27, R41, R6 ;  /* 0x00000006291b7221 */ /* 0x000fe20000010000 */
[----:B------:R-:W-:-:S05]  /*e390*/  F2FP.BF16.F32.PACK_AB R159, R159, R46 ;  /* 0x0000002e9f9f723e */ /* 0x000fca00000010ff */
[----:B------:R-:W2:Y:S01]  /*e3a0*/  MUFU.EX2 R48, R48 ;  /* 0x0000003000307308 */ /* 0x000ea20000000800 */
[----:B---3--:R-:W-:Y:S01]  /*e3b0*/  FADD.FTZ R0, R50, R25 ;  /* 0x0000001932007221 */ /* 0x008fe20000010000 */
[----:B------:R1:W-:Y:S06]  /*e3c0*/  STSM.16.M88.4 [R214], R156 ;  /* 0x0000009cd6007844 */ /* 0x0003ec0000000200 */
[----:B------:R-:W3:Y:S01]  /*e3d0*/  MUFU.EX2 R54, R54 ;  /* 0x0000003600367308 */ /* 0x000ee20000000800 */
[C---:B0-----:R-:W-:Y:S01]  /*e3e0*/  FADD.FTZ R25, R153.reuse, R0 ;  /* 0x0000000099197221 */ /* 0x041fe20000010000 */
[----:B------:R-:W-:-:S06]  /*e3f0*/  F2FP.BF16.F32.PACK_AB R153, R153, R50 ;  /* 0x000000329999723e */ /* 0x000fcc00000010ff */
[----:B------:R-:W0:Y:S01]  /*e400*/  MUFU.EX2 R155, R72 ;  /* 0x00000048009b7308 */ /* 0x000e220000000800 */
[----:B--2---:R-:W-:Y:S01]  /*e410*/  FADD.FTZ R6, R48, R27 ;  /* 0x0000001b30067221 */ /* 0x004fe20000010000 */
[----:B------:R-:W-:-:S03]  /*e420*/  F2FP.BF16.F32.PACK_AB R152, R43, R48 ;  /* 0x000000302b98723e */ /* 0x000fc600000010ff */
[----:B------:R-:W-:-:S03]  /*e430*/  FADD.FTZ R27, R43, R6 ;  /* 0x000000062b1b7221 */ /* 0x000fc60000010000 */
[----:B------:R-:W2:Y:S01]  /*e440*/  MUFU.EX2 R52, R52 ;  /* 0x0000003400347308 */ /* 0x000ea20000000800 */
[----:B---3--:R-:W-:-:S07]  /*e450*/  FADD.FTZ R0, R54, R25 ;  /* 0x0000001936007221 */ /* 0x008fce0000010000 */
[----:B------:R3:W4:Y:S01]  /*e460*/  MUFU.EX2 R35, R24 ;  /* 0x0000001800237308 */ /* 0x0007220000000800 */
[C---:B0-----:R-:W-:Y:S01]  /*e470*/  FADD.FTZ R0, R155.reuse, R0 ;  /* 0x000000009b007221 */ /* 0x041fe20000010000 */
[----:B------:R-:W-:Y:S01]  /*e480*/  F2FP.BF16.F32.PACK_AB R155, R155, R54 ;  /* 0x000000369b9b723e */ /* 0x000fe200000010ff */
[----:B---3--:R-:W-:Y:S02]  /*e490*/  IMAD R24, R17, 0x1000, R196 ;  /* 0x0000100011187824 */ /* 0x008fe400078e02c4 */
[----:B--2---:R-:W-:Y:S02]  /*e4a0*/  FADD.FTZ R6, R52, R27 ;  /* 0x0000001b34067221 */ /* 0x004fe40000010000 */
[C---:B------:R-:W-:Y:S01]  /*e4b0*/  VIADD R26, R24.reuse, 0x80 ;  /* 0x00000080181a7836 */ /* 0x040fe20000000000 */
[----:B------:R-:W-:Y:S02]  /*e4c0*/  R2UR UR6, R24 ;  /* 0x00000000180672ca */ /* 0x000fe400000e0000 */
[C---:B----4-:R-:W-:Y:S01]  /*e4d0*/  F2FP.BF16.F32.PACK_AB R154, R35.reuse, R52 ;  /* 0x00000034239a723e */ /* 0x050fe200000010ff */
[----:B------:R-:W-:Y:S01]  /*e4e0*/  FADD.FTZ R6, R35, R6 ;  /* 0x0000000623067221 */ /* 0x000fe20000010000 */
[----:B------:R-:W-:Y:S01]  /*e4f0*/  R2UR UR10, R26 ;  /* 0x000000001a0a72ca */ /* 0x000fe200000e0000 */
[----:B------:R-:W-:-:S02]  /*e500*/  VIADD R26, R24, 0x100 ;  /* 0x00000100181a7836 */ /* 0x000fc40000000000 */
[----:B------:R-:W-:Y:S01]  /*e510*/  VIADD R24, R24, 0x180 ;  /* 0x0000018018187836 */ /* 0x000fe20000000000 */
[----:B------:R1:W-:Y:S02]  /*e520*/  STSM.16.M88.4 [R213], R152 ;  /* 0x00000098d5007844 */ /* 0x0003e40000000200 */
        /* <DEDUP_REMOVED lines=23> */
.L_x_3456:
[----:B------:R-:W-:Y:S01]  /*e6a0*/  ISETP.NE.AND P1, PT, R170, 0x1, PT ;  /* 0x00000001aa00780c */ /* 0x000fe20003f25270 */
[----:B------:R-:W-:Y:S01]  /*e6b0*/  VIADD R14, R14, 0x38860 ;  /* 0x000388600e0e7836 */ /* 0x000fe20000000000 */
[----:B------:R-:W-:Y:S01]  /*e6c0*/  UISETP.NE.AND UP0, UPT, UR48, URZ, UPT ;  /* 0x0000003f3000728c */ /* 0x000fe2000bf05270 */
[----:B------:R-:W-:-:S03]  /*e6d0*/  IMAD.MOV.U32 R153, RZ, RZ, R208 ;  /* 0x000000ffff997224 */ /* 0x000fc600078e00d0 */
[----:B------:R-:W-:-:S04]  /*e6e0*/  PRMT R14, R188, 0x654, R14 ;  /* 0x00000654bc0e7816 */ /* 0x000fc8000000000e */
[----:B------:R0:W-:Y:S03]  /*e6f0*/  SYNCS.ARRIVE.TRANS64.RED.A1T0 RZ, [R14+URZ], RZ ;  /* 0x000000ff0eff79a7 */ /* 0x0001e6000810043f */
[----:B------:R-:W1:Y:S08]  /*e700*/  @P1 LDC R152, c[0x0][0x44c] ;  /* 0x00011300ff981b82 */ /* 0x000e700000000800 */
[----:B0-----:R-:W0:Y:S01]  /*e710*/  @P1 LDC R14, c[0x0][0x450] ;  /* 0x00011400ff0e1b82 */ /* 0x001e220000000800 */
[----:B-1----:R-:W-:-:S05]  /*e720*/  @P1 IMAD.HI.U32 R152, R208, R152, RZ ;  /* 0x00000098d0981227 */ /* 0x002fca00078e00ff */
[----:B0-----:R-:W-:Y:S01]  /*e730*/  @P1 SHF.R.U32.HI R153, RZ, R14, R152 ;  /* 0x0000000eff991219 */ /* 0x001fe20000011698 */
[----:B------:R-:W-:Y:S01]  /*e740*/  VIADD R14, R168, 0xfffffffe ;  /* 0xfffffffea80e7836 */ /* 0x000fe20000000000 */
[----:B------:R-:W-:-:S03]  /*e750*/  PLOP3.LUT P1, PT, PT, PT, UP0, 0x40, 0x0 ;  /* 0x000000000000781c */ /* 0x000fc60003f2e808 */
[----:B------:R-:W-:-:S04]  /*e760*/  IMAD.IADD R169, R169, 0x1, R153 ;  /* 0x00000001a9a97824 */ /* 0x000fc800078e0299 */
        /* <DEDUP_REMOVED lines=14> */
.L_x_3459:
[----:B------:R-:W-:-:S06]  /*e850*/  UISETP.NE.AND UP0, UPT, UR5, 0x1, UPT ;  /* 0x000000010500788c */ /* 0x000fcc000bf05270 */
[----:B------:R-:W-:-:S05]  /*e860*/  PLOP3.LUT P1, PT, PT, PT, UP0, 0x80, 0x0 ;  /* 0x000000000000781c */ /* 0x000fca0003f2f008 */
[----:B------:R-:W-:-:S08]  /*e870*/  @UP0 ULDC.64 UR6, c[0x0][0xae0] ;  /* 0x0002b80000060ab9 */ /* 0x000fd00000000a00 */
[----:B------:R-:W-:-:S05]  /*e880*/  @P1 IMAD.HI.U32 R154, R153, UR6, RZ ;  /* 0x00000006999a1c27 */ /* 0x000fca000f8e00ff */
[----:B------:R-:W-:-:S07]  /*e890*/  @P1 SHF.R.U32.HI R153, RZ, UR7, R154 ;  /* 0x00000007ff991c19 */ /* 0x000fce000801169a */
.L_x_3460:
[----:B------:R-:W-:Y:S05]  /*e8a0*/  BSYNC B0 ;  /* 0x0000000000007941 */ /* 0x000fea0003800000 */
.L_x_3458:
[----:B------:R-:W-:-:S04]  /*e8b0*/  IMAD.U32 R154, RZ, RZ, UR5 ;  /* 0x00000005ff9a7e24 */ /* 0x000fc8000f8e00ff */
[----:B------:R-:W-:-:S05]  /*e8c0*/  IMAD R154, R153, R154, UR5 ;  /* 0x00000005999a7e24 */ /* 0x000fca000f8e029a */
[----:B------:R-:W-:-:S07]  /*e8d0*/  VIMNMX R152, R152, R154, PT ;  /* 0x0000009a98987248 */ /* 0x000fce0003fe0100 */
.L_x_3457:
[----:B------:R-:W2:Y:S01]  /*e8e0*/  LDL R154, [R1+0x14] ;  /* 0x00001400019a7983 */ /* 0x000ea20000100800 */
[----:B------:R-:W-:Y:S01]  /*e8f0*/  SHF.R.S32.HI R153, RZ, 0x1f, R152 ;  /* 0x0000001fff997819 */ /* 0x000fe20000011498 */
[----:B------:R-:W-:Y:S01]  /*e900*/  ULDC UR42, c[0x0][0xadc] ;  /* 0x0002b700002a7ab9 */ /* 0x000fe20000000800 */
[----:B------:R-:W-:Y:S01]  /*e910*/  ULDC UR39, c[0x0][0xadc] ;  /* 0x0002b70000277ab9 */ /* 0x000fe20000000800 */
[----:B------:R-:W-:Y:S01]  /*e920*/  ULDC UR43, c[0x0][0xad4] ;  /* 0x0002b500002b7ab9 */ /* 0x000fe20000000800 */
[----:B------:R-:W-:Y:S01]  /*e930*/  LEA.HI R153, R153, R152, RZ, 0x6 ;  /* 0x0000009899997211 */ /* 0x000fe200078f30ff */
[----:B------:R-:W-:Y:S01]  /*e940*/  ULDC UR45, c[0x0][0xad4] ;  /* 0x0002b500002d7ab9 */ /* 0x000fe20000000800 */
[----:B------:R-:W-:Y:S01]  /*e950*/  ULDC UR38, c[0x0][0xa80] ;  /* 0x0002a00000267ab9 */ /* 0x000fe20000000800 */
[----:B------:R-:W-:Y:S01]  /*e960*/  ULDC UR41, c[0x0][0xa80] ;  /* 0x0002a00000297ab9 */ /* 0x000fe20000000800 */
[----:B------:R-:W-:Y:S01]  /*e970*/  SHF.R.S32.HI R153, RZ, 0x6, R153 ;  /* 0x00000006ff997819 */ /* 0x000fe20000011499 */
[----:B------:R-:W-:Y:S01]  /*e980*/  ULDC UR40, c[0x0][0xa80] ;  /* 0x0002a00000287ab9 */ /* 0x000fe20000000800 */
[----:B------:R-:W-:Y:S01]  /*e990*/  ULDC UR46, c[0x0][0xad8] ;  /* 0x0002b600002e7ab9 */ /* 0x000fe20000000800 */
[----:B------:R-:W-:Y:S01]  /*e9a0*/  ULDC UR44, c[0x0][0xad8] ;  /* 0x0002b600002c7ab9 */ /* 0x000fe20000000800 */
[----:B------:R-:W-:Y:S01]  /*e9b0*/  BSSY B1, `(.L_x_3461) ;  /* 0x00003fd000017945 */ /* 0x000fe20003800000 */
[----:B--2---:R-:W-:-:S04]  /*e9c0*/  VIMNMX R206, R154, R153, !PT ;  /* 0x000000999ace7248 */ /* 0x004fc80007fe0100 */
[----:B------:R-:W-:-:S13]  /*e9d0*/  ISETP.GE.AND P1, PT, R14, R206, PT ;  /* 0x000000ce0e00720c */ /* 0x000fda0003f26270 */
[----:B------:R-:W-:Y:S05]  /*e9e0*/  @!P1 BRA `(.L_x_3462) ;  /* 0x0000003c00e49947 */ /* 0x000fea0003800000 */
[----:B------:R-:W-:Y:S01]  /*e9f0*/  BSSY B0, `(.L_x_3463) ;  /* 0x00003f5000007945 */ /* 0x000fe20003800000 */
.L_x_3484:
[----:B------:R-:W-:-:S05]  /*ea00*/  VIADD R198, R17, 0x1 ;  /* 0x0000000111c67836 */ /* 0x000fca0000000000 */
[----:B------:R-:W-:-:S04]  /*ea10*/  ISETP.NE.AND P1, PT, R198, 0x2, PT ;  /* 0x00000002c600780c */ /* 0x000fc80003f25270 */
[----:B------:R-:W-:Y:S02]  /*ea20*/  SEL R15, RZ, 0x1, P1 ;  /* 0x00000001ff0f7807 */ /* 0x000fe40000800000 */
[----:B------:R-:W-:Y:S02]  /*ea30*/  SEL R198, R198, RZ, P1 ;  /* 0x000000ffc6c67207 */ /* 0x000fe40000800000 */
[----:B------:R-:W-:Y:S01]  /*ea40*/  LOP3.LUT R23, R23, R15, RZ, 0x3c, !PT ;  /* 0x0000000f17177212 */ /* 0x000fe200078e3cff */
[----:B0-----:R-:W-:Y:S06]  /*ea50*/  @!P0 BRA `(.L_x_3464) ;  /* 0x0000000000048947 */ /* 0x001fec0003800000 */
[----:B------:R-:W-:Y:S01]  /*ea60*/  BPT.TRAP 0x1 ;  /* 0x000000040000795c */ /* 0x000fe20000300000 */
.L_x_3464:
[----:B------:R-:W-:Y:S01]  /*ea70*/  IMAD R199, R198, 0x8, R16 ;  /* 0x00000008c6c77824 */ /* 0x000fe200078e0210 */
[----:B------:R-:W-:-:S04]  /*ea80*/  SHF.L.U32 R15, R23, 0x1f, RZ ;  /* 0x0000001f170f7819 */ /* 0x000fc800000006ff */
[----:B------:R0:W1:Y:S01]  /*ea90*/  SYNCS.PHASECHK.TRANS64.TRYWAIT P1, [R199+URZ+0x38830], R15 ;  /* 0x0388300fc70075a7 */ /* 0x000062000802017f */
[----:B------:R-:W-:Y:S05]  /*eaa0*/  @!P0 BRA `(.L_x_3465) ;  /* 0x0000000000048947 */ /* 0x000fea0003800000 */
[----:B------:R-:W-:Y:S01]  /*eab0*/  BPT.TRAP 0x1 ;  /* 0x000000040000795c */ /* 0x000fe20000300000 */
.L_x_3465:
[----:B------:R-:W-:Y:S01]  /*eac0*/  BSSY B2, `(.L_x_3466) ;  /* 0x0000006000027945 */ /* 0x000fe20003800000 */
[----:B------:R-:W-:Y:S02]  /*ead0*/  IMAD R156, R198, 0x200, R194 ;  /* 0x00000200c69c7824 */ /* 0x000fe400078e02c2 */
[----:B------:R-:W-:Y:S01]  /*eae0*/  IMAD.MOV.U32 R157, RZ, RZ, 0x40000040 ;  /* 0x40000040ff9d7424 */ /* 0x000fe200078e00ff */
[----:B-1----:R-:W-:Y:S06]  /*eaf0*/  @P1 BRA `(.L_x_3467) ;  /* 0x0000000000081947 */ /* 0x002fec0003800000 */
[----:B------:R-:W1:Y:S02]  /*eb00*/  SYNCS.PHASECHK.TRANS64.TRYWAIT P1, [R199+URZ+0x38830], R15 ;  /* 0x0388300fc70075a7 */ /* 0x000e64000802017f */
[----:B-1----:R-:W-:Y:S05]  /*eb10*/  @!P1 BRA `(.L_x_3468) ;  /* 0x0000018800589947 */ /* 0x002fea0003800000 */
.L_x_3467:
[----:B------:R-:W-:Y:S05]  /*eb20*/  BSYNC B2 ;  /* 0x0000000000027941 */ /* 0x000fea0003800000 */
.L_x_3466:
        /* <DEDUP_REMOVED lines=36> */
.L_x_3469:
[----:B------:R2:W3:Y:S01]  /*ed70*/  SYNCS.PHASECHK.TRANS64.TRYWAIT P1, [R199+URZ+0x38850], R15 ;  /* 0x0388500fc70075a7 */ /* 0x0004e2000802017f */
[----:B------:R-:W-:Y:S05]  /*ed80*/  @!P0 BRA `(.L_x_3470) ;  /* 0x0000000000048947 */ /* 0x000fea0003800000 */
[----:B------:R-:W-:Y:S01]  /*ed90*/  BPT.TRAP 0x1 ;  /* 0x000000040000795c */ /* 0x000fe20000300000 */
.L_x_3470:
[----:B------:R-:W-:Y:S04]  /*eda0*/  BSSY B2, `(.L_x_3471) ;  /* 0x0000004000027945 */ /* 0x000fe80003800000 */
[----:B---3--:R-:W-:Y:S05]  /*edb0*/  @P1 BRA `(.L_x_3472) ;  /* 0x0000000000081947 */ /* 0x008fea0003800000 */
[----:B------:R-:W3:Y:S02]  /*edc0*/  SYNCS.PHASECHK.TRANS64.TRYWAIT P1, [R199+URZ+0x38850], R15 ;  /* 0x0388500fc70075a7 */ /* 0x000ee4000802017f */
[----:B---3--:R-:W-:Y:S05]  /*edd0*/  @!P1 BRA `(.L_x_3473) ;  /* 0x0000018400bc9947 */ /* 0x008fea0003800000 */
.L_x_3472:
[----:B------:R-:W-:Y:S05]  /*ede0*/  BSYNC B2 ;  /* 0x0000000000027941 */ /* 0x000fea0003800000 */
.L_x_3471:
[----:B------:R-:W-:Y:S01]  /*edf0*/  IMAD R200, R198, 0x1000, R195 ;  /* 0x00001000c6c87824 */ /* 0x000fe200078e02c3 */
[----:B------:R-:W-:Y:S01]  /*ee00*/  R2UR UR4, R2 ;  /* 0x00000000020472ca */ /* 0x000fe200000e0000 */
[----:B------:R-:W-:Y:S01]  /*ee10*/  IMAD.MOV.U32 R201, RZ, RZ, 0x40000040 ;  /* 0x40000040ffc97424 */ /* 0x000fe200078e00ff */
[----:B------:R-:W-:Y:S01]  /*ee20*/  R2UR UR5, R3 ;  /* 0x00000000030572ca */ /* 0x000fe200000e0000 */
[----:B------:R-:W-:Y:S01]  /*ee30*/  WARPGROUP.ARRIVE ;  /* 0x00000000000079c5 */ /* 0x000fe20000000000 */
[----:B------:R-:W-:Y:S01]  /*ee40*/  R2UR UR6, R200 ;  /* 0x00000000c80672ca */ /* 0x000fe200000e0000 */
[----:B------:R-:W-:Y:S01]  /*ee50*/  VIADD R202, R2, 0x2 ;  /* 0x0000000202ca7836 */ /* 0x000fe20000000000 */
[----:B------:R-:W-:Y:S01]  /*ee60*/  R2UR UR7, R201 ;  /* 0x00000000c90772ca */ /* 0x000fe200000e0000 */
[----:B------:R-:W-:Y:S02]  /*ee70*/  IMAD.MOV.U32 R203, RZ, RZ, 0x40000040 ;  /* 0x40000040ffcb7424 */ /* 0x000fe400078e00ff */
[----:B------:R-:W4:Y:S01]  /*ee80*/  S2R R21, SR_TID.X ;  /* 0x0000000000157919 */ /* 0x000f220000002100 */
[----:B------:R-:W-:-:S02]  /*ee90*/  VIADD R204, R200, 0x800 ;  /* 0x00000800c8cc7836 */ /* 0x000fc40000000000 */
[----:B------:R-:W-:-:S07]  /*eea0*/  VIADD R205, R2, 0x800 ;  /* 0x0000080002cd7836 */ /* 0x000fce0000000000 */
        /* <DEDUP_REMOVED lines=9> */
[----:B----4-:R-:W-:-:S05]  /*ef40*/  SHF.R.U32.HI R21, RZ, 0x7, R21 ;  /* 0x00000007ff157819 */ /* 0x010fca0000011615 */
[----:B0123--:R-:W0:Y:S02]  /*ef50*/  SHFL.IDX PT, R15, R21, RZ, 0x1f ;  /* 0x00001fff150f7589 */ /* 0x00fe2400000e0000 */
[----:B0-----:R-:W-:Y:S01]  /*ef60*/  ISETP.GT.AND P1, PT, R15, 0x7f, PT ;  /* 0x0000007f0f00780c */ /* 0x001fe20003f24270 */
[----:B------:R-:W-:-:S03]  /*ef70*/  IMAD.MOV.U32 R15, RZ, RZ, 0x4 ;  /* 0x00000004ff0f7424 */ /* 0x000fc600078e00ff */
        /* <DEDUP_REMOVED lines=367> */
.L_x_3474:
[----:B------:R-:W2:Y:S01]  /*10670*/  LDL R200, [R1+0x8] ;  /* 0x0000080001c87983 */ /* 0x000ea20000100800 */
[----:B------:R-:W0:Y:S02]  /*10680*/  LDC R15, c[0x0][0x448] ;  /* 0x00011200ff0f7b82 */ /* 0x000e240000000800 */
[----:B0-----:R-:W-:-:S13]  /*10690*/  ISETP.NE.AND P1, PT, R15, 0x1, PT ;  /* 0x000000010f00780c */ /* 0x001fda0003f25270 */
[----:B------:R-:W0:Y:S08]  /*106a0*/  @P1 LDC R21, c[0x0][0x44c] ;  /* 0x00011300ff151b82 */ /* 0x000e300000000800 */
[----:B------:R-:W1:Y:S01]  /*106b0*/  @P1 LDC R15, c[0x0][0x450] ;  /* 0x00011400ff0f1b82 */ /* 0x000e620000000800 */
[----:B------:R-:W-:Y:S01]  /*106c0*/  UISETP.NE.AND UP0, UPT, UR48, URZ, UPT ;  /* 0x0000003f3000728c */ /* 0x000fe2000bf05270 */
[----:B--2---:R-:W-:-:S04]  /*106d0*/  IMAD.IADD R207, R200, 0x1, R208 ;  /* 0x00000001c8cf7824 */ /* 0x004fc800078e02d0 */
[----:B0-----:R-:W-:-:S05]  /*106e0*/  @P1 IMAD.HI.U32 R21, R207, R21, RZ ;  /* 0x00000015cf151227 */ /* 0x001fca00078e00ff */
[----:B-1----:R-:W-:Y:S01]  /*106f0*/  @P1 SHF.R.U32.HI R207, RZ, R15, R21 ;  /* 0x0000000fffcf1219 */ /* 0x002fe20000011615 */
[----:B------:R-:W-:-:S04]  /*10700*/  VIADD R15, R199, 0x38840 ;  /* 0x00038840c70f7836 */ /* 0x000fc80000000000 */
[----:B------:R-:W0:Y:S01]  /*10710*/  SHFL.IDX PT, R226, R207, RZ, 0x1c1f ;  /* 0x001c1fffcfe27589 */ /* 0x000e2200000e0000 */
[----:B------:R-:W-:-:S04]  /*10720*/  PRMT R15, R188, 0x654, R15 ;  /* 0x00000654bc0f7816 */ /* 0x000fc8000000000f */
[----:B------:R1:W-:Y:S01]  /*10730*/  SYNCS.ARRIVE.TRANS64.RED.A1T0 RZ, [R15+URZ], RZ ;  /* 0x000000ff0fff79a7 */ /* 0x0003e2000810043f */
[----:B------:R-:W-:Y:S01]  /*10740*/  IMAD.U32 R21, RZ, RZ, UR43 ;  /* 0x0000002bff157e24 */ /* 0x000fe2000f8e00ff */
[----:B------:R-:W-:Y:S01]  /*10750*/  PLOP3.LUT P1, PT, PT, PT, UP0, 0x40, 0x0 ;  /* 0x000000000000781c */ /* 0x000fe20003f2e808 */
[----:B-1----:R-:W-:-:S03]  /*10760*/  IMAD.SHL.U32 R15, R14, 0x40, RZ ;  /* 0x000000400e0f7824 */ /* 0x002fc600078e00ff */
[----:B------:R-:W-:Y:S02]  /*10770*/  LOP3.LUT R205, RZ, R21, RZ, 0x33, !PT ;  /* 0x00000015ffcd7212 */ /* 0x000fe400078e33ff */
[----:B------:R-:W-:-:S04]  /*10780*/  IADD3 R204, -R184, 0x1, -R15 ;  /* 0x00000001b8cc7810 */ /* 0x000fc80007ffe90f */
[----:B------:R-:W-:-:S05]  /*10790*/  IADD3 R204, -R185, R204, R186 ;  /* 0x000000ccb9cc7210 */ /* 0x000fca0007ffe1ba */
[----:B------:R-:W-:Y:S02]  /*107a0*/  IMAD.IADD R205, R205, 0x1, R204 ;  /* 0x00000001cdcd7824 */ /* 0x000fe400078e02cc */
[----:B------:R-:W-:Y:S02]  /*107b0*/  VIADD R204, R204, UR46 ;  /* 0x0000002ecccc7c36 */ /* 0x000fe40008000000 */
[C---:B0-----:R-:W-:Y:S02]  /*107c0*/  IMAD.IADD R202, R226.reuse, 0x1, R205 ;  /* 0x00000001e2ca7824 */ /* 0x041fe400078e02cd */
        /* <DEDUP_REMOVED lines=14> */
.L_x_3477:
[----:B------:R-:W-:-:S05]  /*108b0*/  IMAD.U32 R227, RZ, RZ, UR42 ;  /* 0x0000002affe37e24 */ /* 0x000fca000f8e00ff */
[----:B------:R-:W-:-:S13]  /*108c0*/  ISETP.NE.AND P1, PT, R227, 0x1, PT ;  /* 0x00000001e300780c */ /* 0x000fda0003f25270 */
[----:B------:R-:W0:Y:S02]  /*108d0*/  @P1 LDC.64 R200, c[0x0][0xae0] ;  /* 0x0002b800ffc81b82 */ /* 0x000e240000000a00 */
[----:B0-----:R-:W-:-:S05]  /*108e0*/  @P1 IMAD.HI.U32 R200, R226, R200, RZ ;  /* 0x000000c8e2c81227 */ /* 0x001fca00078e00ff */
[----:B------:R-:W-:-:S07]  /*108f0*/  @P1 SHF.R.U32.HI R226, RZ, R201, R200 ;  /* 0x000000c9ffe21219 */ /* 0x000fce00000116c8 */
.L_x_3478:
[----:B------:R-:W-:Y:S05]  /*10900*/  BSYNC B2 ;  /* 0x0000000000027941 */ /* 0x000fea0003800000 */
.L_x_3476:
[----:B------:R-:W-:-:S04]  /*10910*/  IMAD R226, R226, R227, -R15 ;  /* 0x000000e3e2e27224 */ /* 0x000fc800078e0a0f */
[----:B------:R-:W-:-:S05]  /*10920*/  IMAD.IADD R226, R226, 0x1, -R184 ;  /* 0x00000001e2e27824 */ /* 0x000fca00078e0ab8 */
[----:B------:R-:W-:Y:S02]  /*10930*/  VIMNMX R202, R202, R226, !PT ;  /* 0x000000e2caca7248 */ /* 0x000fe40007fe0100 */
[----:B------:R-:W-:-:S07]  /*10940*/  VIADDMNMX R203, R226, R227, R203, PT ;  /* 0x000000e3e2cb7246 */ /* 0x000fce00038001cb */
.L_x_3475:
[----:B------:R-:W-:Y:S01]  /*10950*/  ISETP.GT.AND P1, PT, R14, -0x1, PT ;  /* 0xffffffff0e00780c */ /* 0x000fe20003f24270 */
[----:B------:R-:W0:Y:S01]  /*10960*/  SHFL.IDX PT, R207, R207, 0x1, 0x1c1f ;  /* 0x003c1f00cfcf7f89 */ /* 0x000e2200000e0000 */
[----:B------:R-:W-:Y:S02]  /*10970*/  UISETP.NE.AND UP0, UPT, UR48, URZ, UPT ;  /* 0x0000003f3000728c */ /* 0x000fe4000bf05270 */
[C---:B------:R-:W-:Y:S02]  /*10980*/  ISETP.GT.AND P4, PT, R202.reuse, RZ, P1 ;  /* 0x000000ffca00720c */ /* 0x040fe40000f84270 */
[C---:B------:R-:W-:Y:S02]  /*10990*/  ISETP.GT.AND P3, PT, R202.reuse, 0x1, P1 ;  /* 0x00000001ca00780c */ /* 0x040fe40000f64270 */
[----:B------:R-:W-:Y:S02]  /*109a0*/  ISETP.LT.OR P4, PT, R203, 0x1, P4 ;  /* 0x00000001cb00780c */ /* 0x000fe40002781670 */
[----:B------:R-:W-:-:S02]  /*109b0*/  ISETP.GT.AND P5, PT, R202, 0x8, P1 ;  /* 0x00000008ca00780c */ /* 0x000fc40000fa4270 */
[----:B------:R-:W-:Y:S02]  /*109c0*/  ISETP.GT.AND P2, PT, R202, 0x9, P1 ;  /* 0x00000009ca00780c */ /* 0x000fe40000f44270 */
[----:B------:R-:W-:Y:S02]  /*109d0*/  FSEL R200, R152, -INF , !P4 ;  /* 0xff80000098c87808 */ /* 0x000fe40006000000 */
[----:B------:R-:W-:Y:S02]  /*109e0*/  ISETP.GT.AND P4, PT, R202, 0x10, P1 ;  /* 0x00000010ca00780c */ /* 0x000fe40000f84270 */
[C---:B------:R-:W-:Y:S02]  /*109f0*/  ISETP.LT.OR P3, PT, R203.reuse, 0x2, P3 ;  /* 0x00000002cb00780c */ /* 0x040fe40001f61670 */
[C---:B------:R-:W-:Y:S02]  /*10a00*/  ISETP.LT.OR P5, PT, R203.reuse, 0x9, P5 ;  /* 0x00000009cb00780c */ /* 0x040fe40002fa1670 */
[----:B------:R-:W-:-:S02]  /*10a10*/  ISETP.LT.OR P2, PT, R203, 0xa, P2 ;  /* 0x0000000acb00780c */ /* 0x000fc40001741670 */
[----:B------:R-:W-:Y:S01]  /*10a20*/  ISETP.LT.OR P4, PT, R203, 0x11, P4 ;  /* 0x00000011cb00780c */ /* 0x000fe20002781670 */
[--C-:B0-----:R-:W-:Y:S01]  /*10a30*/  IMAD.IADD R204, R204, 0x1, R207.reuse ;  /* 0x00000001cccc7824 */ /* 0x101fe200078e02cf */
[----:B------:R-:W-:Y:S01]  /*10a40*/  FSEL R201, R153, -INF , !P3 ;  /* 0xff80000099c97808 */ /* 0x000fe20005800000 */
[----:B------:R-:W-:Y:S01]  /*10a50*/  IMAD.IADD R205, R205, 0x1, R207 ;  /* 0x00000001cdcd7824 */ /* 0x000fe200078e02cf */
[----:B------:R-:W-:Y:S02]  /*10a60*/  FSEL R156, R156, -INF , !P5 ;  /* 0xff8000009c9c7808 */ /* 0x000fe40006800000 */
[----:B------:R-:W-:Y:S02]  /*10a70*/  FSEL R157, R157, -INF , !P2 ;  /* 0xff8000009d9d7808 */ /* 0x000fe40005000000 */
[C---:B------:R-:W-:Y:S02]  /*10a80*/  ISETP.GT.AND P3, PT, R202.reuse, 0x11, P1 ;  /* 0x00000011ca00780c */ /* 0x040fe40000f64270 */
[----:B------:R-:W-:-:S02]  /*10a90*/  ISETP.GT.AND P5, PT, R202, 0x18, P1 ;  /* 0x00000018ca00780c */ /* 0x000fc40000fa4270 */
[----:B------:R-:W-:Y:S02]  /*10aa0*/  ISETP.GT.AND P2, PT, R202, 0x19, P1 ;  /* 0x00000019ca00780c */ /* 0x000fe40000f44270 */
[----:B------:R-:W-:Y:S02]  /*10ab0*/  FSEL R160, R160, -INF , !P4 ;  /* 0xff800000a0a07808 */ /* 0x000fe40006000000 */
[----:B------:R-:W-:Y:S02]  /*10ac0*/  ISETP.GT.AND P4, PT, R202, 0x20, P1 ;  /* 0x00000020ca00780c */ /* 0x000fe40000f84270 */
[C---:B------:R-:W-:Y:S02]  /*10ad0*/  ISETP.LT.OR P3, PT, R203.reuse, 0x12, P3 ;  /* 0x00000012cb00780c */ /* 0x040fe40001f61670 */
[C---:B------:R-:W-:Y:S02]  /*10ae0*/  ISETP.LT.OR P5, PT, R203.reuse, 0x19, P5 ;  /* 0x00000019cb00780c */ /* 0x040fe40002fa1670 */
[----:B------:R-:W-:-:S02]  /*10af0*/  ISETP.LT.OR P2, PT, R203, 0x1a, P2 ;  /* 0x0000001acb00780c */ /* 0x000fc40001741670 */
[----:B------:R-:W-:Y:S02]  /*10b00*/  ISETP.LT.OR P4, PT, R203, 0x21, P4 ;  /* 0x00000021cb00780c */ /* 0x000fe40002781670 */
[----:B------:R-:W-:Y:S02]  /*10b10*/  FSEL R161, R161, -INF , !P3 ;  /* 0xff800000a1a17808 */ /* 0x000fe40005800000 */
        /* <DEDUP_REMOVED lines=18> */
[----:B------:R-:W-:Y:S02]  /*10c40*/  PLOP3.LUT P4, PT, PT, PT, UP0, 0x40, 0x0 ;  /* 0x000000000000781c */ /* 0x000fe40003f8e808 */
        /* <DEDUP_REMOVED lines=19> */
.L_x_3481:
[----:B------:R-:W-:-:S05]  /*10d80*/  IMAD.U32 R176, RZ, RZ, UR42 ;  /* 0x0000002affb07e24 */ /* 0x000fca000f8e00ff */
[----:B------:R-:W-:-:S13]  /*10d90*/  ISETP.NE.AND P2, PT, R176, 0x1, PT ;  /* 0x00000001b000780c */ /* 0x000fda0003f45270 */
[----:B------:R-:W0:Y:S02]  /*10da0*/  @P2 LDC.64 R152, c[0x0][0xae0] ;  /* 0x0002b800ff982b82 */ /* 0x000e240000000a00 */
[----:B0-----:R-:W-:-:S05]  /*10db0*/  @P2 IMAD.HI.U32 R152, R207, R152, RZ ;  /* 0x00000098cf982227 */ /* 0x001fca00078e00ff */
[----:B------:R-:W-:-:S07]  /*10dc0*/  @P2 SHF.R.U32.HI R207, RZ, R153, R152 ;  /* 0x00000099ffcf2219 */ /* 0x000fce0000011698 */
.L_x_3482:
[----:B------:R-:W-:Y:S05]  /*10dd0*/  BSYNC B2 ;  /* 0x0000000000027941 */ /* 0x000fea0003800000 */
.L_x_3480:
[----:B------:R-:W-:-:S04]  /*10de0*/  IMAD R15, R207, R176, -R15 ;  /* 0x000000b0cf0f7224 */ /* 0x000fc800078e0a0f */
[----:B------:R-:W-:-:S05]  /*10df0*/  IMAD.IADD R15, R15, 0x1, -R184 ;  /* 0x000000010f0f7824 */ /* 0x000fca00078e0ab8 */
[----:B------:R-:W-:Y:S02]  /*10e00*/  VIMNMX R205, R205, R15, !PT ;  /* 0x0000000fcdcd7248 */ /* 0x000fe40007fe0100 */
[----:B------:R-:W-:-:S07]  /*10e10*/  VIADDMNMX R204, R15, R176, R204, PT ;  /* 0x000000b00fcc7246 */ /* 0x000fce00038001cc */
.L_x_3479:
        /* <DEDUP_REMOVED lines=40> */
[----:B------:R-:W0:Y:S01]  /*110a0*/  SHFL.BFLY PT, R152, R15, 0x2, 0x1f ;  /* 0x0c401f000f987f89 */ /* 0x000e2200000e0000 */
        /* <DEDUP_REMOVED lines=14> */
[----:B0-----:R-:W-:Y:S02]  /*11190*/  FMNMX.FTZ R152, R15, R152, !PT ;  /* 0x000000980f987209 */ /* 0x001fe40007810000 */
[C---:B------:R-:W-:Y:S02]  /*111a0*/  LOP3.LUT P0, RZ, R22.reuse, 0x400000, RZ, 0xc0, !PT ;  /* 0x0040000016ff7812 */ /* 0x040fe4000780c0ff */
[----:B------:R-:W-:Y:S01]  /*111b0*/  LOP3.LUT R22, R22, 0xfffffff7, RZ, 0xc0, !PT ;  /* 0xfffffff716167812 */ /* 0x000fe200078ec0ff */
[----:B------:R-:W0:Y:S01]  /*111c0*/  SHFL.BFLY PT, R176, R152, 0x1, 0x1f ;  /* 0x0c201f0098b07f89 */ /* 0x000e2200000e0000 */
        /* <DEDUP_REMOVED lines=12> */
[----:B0-----:R-:W-:Y:S02]  /*11290*/  FMNMX.FTZ R176, R152, R176, !PT ;  /* 0x000000b098b07209 */ /* 0x001fe40007810000 */
        /* <DEDUP_REMOVED lines=23> */
[----:B------:R-:W-:Y:S01]  /*11410*/  FMNMX.FTZ R168, R154, R20, !PT ;  /* 0x000000149aa87209 */ /* 0x000fe20007810000 */
[-CC-:B------:R-:W-:Y:S01]  /*11420*/  FFMA.FTZ R200, R200, R15.reuse, -R152.reuse ;  /* 0x0000000fc8c87223 */ /* 0x180fe20000010898 */
[----:B------:R-:W-:Y:S01]  /*11430*/  LOP3.LUT P5, RZ, R22, 0x40, RZ, 0xc0, !PT ;  /* 0x0000004016ff7812 */ /* 0x000fe200078ac0ff */
[-CC-:B------:R-:W-:Y:S01]  /*11440*/  FFMA.FTZ R201, R201, R15.reuse, -R152.reuse ;  /* 0x0000000fc9c97223 */ /* 0x180fe20000010898 */
[----:B------:R-:W-:Y:S01]  /*11450*/  FMNMX.FTZ R168, R155, R168, !PT ;  /* 0x000000a89ba87209 */ /* 0x000fe20007810000 */
[-CC-:B------:R-:W-:Y:S01]  /*11460*/  FFMA.FTZ R156, R156, R15.reuse, -R152.reuse ;  /* 0x0000000f9c9c7223 */ /* 0x180fe20000010898 */
[----:B------:R-:W-:Y:S01]  /*11470*/  LOP3.LUT P0, RZ, R22, 0x10, RZ, 0xc0, !PT ;  /* 0x0000001016ff7812 */ /* 0x000fe2000780c0ff */
[-CC-:B------:R-:W-:Y:S01]  /*11480*/  FFMA.FTZ R157, R157, R15.reuse, -R152.reuse ;  /* 0x0000000f9d9d7223 */ /* 0x180fe20000010898 */
[----:B------:R-:W-:Y:S01]  /*11490*/  FMNMX.FTZ R168, R158, R168, !PT ;  /* 0x000000a89ea87209 */ /* 0x000fe20007810000 */
[-CC-:B------:R-:W-:Y:S01]  /*114a0*/  FFMA.FTZ R160, R160, R15.reuse, -R152.reuse ;  /* 0x0000000fa0a07223 */ /* 0x180fe20000010898 */
[----:B------:R-:W-:Y:S01]  /*114b0*/  FSEL R170, R170, -INF , !P5 ;  /* 0xff800000aaaa7808 */ /* 0x000fe20006800000 */
        /* <DEDUP_REMOVED lines=18> */
[----:B------:R-:W-:Y:S01]  /*115e0*/  FFMA.FTZ R152, R181, R15, -R152 ;  /* 0x0000000fb5987223 */ /* 0x000fe20000010898 */
[----:B------:R-:W-:Y:S01]  /*115f0*/  LOP3.LUT P5, RZ, R22, 0x200000, RZ, 0xc0, !PT ;  /* 0x0020000016ff7812 */ /* 0x000fe200078ac0ff */
[----:B------:R0:W-:Y:S01]  /*11600*/  MUFU.EX2 R203, R156 ;  /* 0x0000009c00cb7308 */ /* 0x0001e20000000800 */
[----:B------:R-:W-:-:S02]  /*11610*/  FMNMX.FTZ R168, R170, R168, !PT ;  /* 0x000000a8aaa87209 */ /* 0x000fc40007810000 */
[----:B------:R-:W-:Y:S02]  /*11620*/  FSEL R175, R175, -INF , !P0 ;  /* 0xff800000afaf7808 */ /* 0x000fe40004000000 */
[----:B------:R-:W-:Y:S02]  /*11630*/  FMNMX.FTZ R168, R171, R168, !PT ;  /* 0x000000a8aba87209 */ /* 0x000fe40007810000 */
[----:B------:R-:W-:Y:S01]  /*11640*/  FSEL R178, R178, -INF , !P5 ;  /* 0xff800000b2b27808 */ /* 0x000fe20006800000 */
[----:B------:R-:W-:Y:S01]  /*11650*/  MUFU.EX2 R204, R157 ;  /* 0x0000009d00cc7308 */ /* 0x000fe20000000800 */
[----:B------:R-:W-:Y:S01]  /*11660*/  FMNMX.FTZ R168, R174, R168, !PT ;  /* 0x000000a8aea87209 */ /* 0x000fe20007810000 */
[----:B0-----:R-:W-:Y:S01]  /*11670*/  IMAD.MOV R156, RZ, RZ, -R210 ;  /* 0x000000ffff9c7224 */ /* 0x001fe200078e0ad2 */
[----:B------:R-:W-:Y:S02]  /*11680*/  LOP3.LUT P0, RZ, R22, 0x80000, RZ, 0xc0, !PT ;  /* 0x0008000016ff7812 */ /* 0x000fe4000780c0ff */
[----:B------:R-:W-:-:S02]  /*11690*/  FMNMX.FTZ R168, R175, R168, !PT ;  /* 0x000000a8afa87209 */ /* 0x000fc40007810000 */
[----:B------:R-:W-:Y:S01]  /*116a0*/  ISETP.NE.AND P1, PT, R184, R156, PT ;  /* 0x0000009cb800720c */ /* 0x000fe20003f25270 */
[----:B------:R-:W-:Y:S01]  /*116b0*/  MUFU.EX2 R157, R160 ;  /* 0x000000a0009d7308 */ /* 0x000fe20000000800 */
[----:B------:R-:W-:-:S04]  /*116c0*/  FMNMX.FTZ R168, R178, R168, !PT ;  /* 0x000000a8b2a87209 */ /* 0x000fc80007810000 */
[----:B------:R-:W-:-:S03]  /*116d0*/  FMNMX.FTZ R168, R179, R168, !PT ;  /* 0x000000a8b3a87209 */ /* 0x000fc60007810000 */
[----:B------:R-:W-:Y:S01]  /*116e0*/  MUFU.EX2 R160, R153 ;  /* 0x0000009900a07308 */ /* 0x000fe20000000800 */
[----:B------:R-:W-:-:S04]  /*116f0*/  FMNMX.FTZ R168, R182, R168, !PT ;  /* 0x000000a8b6a87209 */ /* 0x000fc80007810000 */
[----:B------:R-:W-:-:S03]  /*11700*/  FMNMX.FTZ R168, R183, R168, !PT ;  /* 0x000000a8b7a87209 */ /* 0x000fc60007810000 */
[----:B------:R0:W1:Y:S02]  /*11710*/  MUFU.EX2 R153, R7 ;  /* 0x0000000700997308 */ /* 0x0000640000000800 */
[----:B------:R-:W2:Y:S06]  /*11720*/  SHFL.BFLY PT, R181, R168, 0x2, 0x1f ;  /* 0x0c401f00a8b57f89 */ /* 0x000eac00000e0000 */
[----:B------:R-:W3:Y:S01]  /*11730*/  MUFU.EX2 R200, R200 ;  /* 0x000000c800c87308 */ /* 0x000ee20000000800 */
[----:B0-----:R-:W-:-:S04]  /*11740*/  @!P1 IMAD R7, R17, 0x40, R197 ;  /* 0x0000004011079824 */ /* 0x001fc800078e02c5 */
[----:B------:R-:W-:-:S03]  /*11750*/  @!P1 IMAD R7, R7, 0x4, R16 ;  /* 0x0000000407079824 */ /* 0x000fc600078e0210 */
[----:B------:R-:W0:Y:S01]  /*11760*/  MUFU.EX2 R201, R201 ;  /* 0x000000c900c97308 */ /* 0x000e220000000800 */
[-C--:B-1----:R-:W-:Y:S01]  /*11770*/  FMUL.FTZ R24, R24, R153.reuse ;  /* 0x0000009918187220 */ /* 0x082fe20000410000 */
[----:B------:R-:W-:Y:S01]  /*11780*/  @!P1 STS [R7+0x38400], R153 ;  /* 0x0384009907009388 */ /* 0x000fe20000000800 */
[-C--:B------:R-:W-:Y:S01]  /*11790*/  FMUL.FTZ R25, R25, R153.reuse ;  /* 0x0000009919197220 */ /* 0x080fe20000410000 */
[-C--:B------:R-:W-:Y:S01]  /*117a0*/  FMUL.FTZ R28, R28, R153.reuse ;  /* 0x000000991c1c7220 */ /* 0x080fe20000410000 */
[-C--:B------:R-:W-:Y:S01]  /*117b0*/  FMUL.FTZ R29, R29, R153.reuse ;  /* 0x000000991d1d7220 */ /* 0x080fe20000410000 */
[-C--:B------:R-:W-:Y:S01]  /*117c0*/  FMUL.FTZ R32, R32, R153.reuse ;  /* 0x0000009920207220 */ /* 0x080fe20000410000 */
[----:B------:R-:W-:Y:S01]  /*117d0*/  FMUL.FTZ R33, R33, R153 ;  /* 0x0000009921217220 */ /* 0x000fe20000410000 */
[----:B------:R-:W-:Y:S01]  /*117e0*/  MUFU.EX2 R17, R172 ;  /* 0x000000ac00117308 */ /* 0x000fe20000000800 */
[----:B---3--:R-:W-:Y:S01]  /*117f0*/  FFMA.FTZ R6, R153, R6, R200 ;  /* 0x0000000699067223 */ /* 0x008fe200000100c8 */
[----:B--2---:R-:W-:Y:S01]  /*11800*/  FMNMX.FTZ R168, R168, R181, !PT ;  /* 0x000000b5a8a87209 */ /* 0x004fe20007810000 */
[-C--:B------:R-:W-:Y:S01]  /*11810*/  FMUL.FTZ R36, R36, R153.reuse ;  /* 0x0000009924247220 */ /* 0x080fe20000410000 */
[-C--:B------:R-:W-:Y:S01]  /*11820*/  FMUL.FTZ R37, R37, R153.reuse ;  /* 0x0000009925257220 */ /* 0x080fe20000410000 */
[-C--:B------:R-:W-:Y:S01]  /*11830*/  FMUL.FTZ R40, R40, R153.reuse ;  /* 0x0000009928287220 */ /* 0x080fe20000410000 */
[-C--:B------:R-:W-:Y:S01]  /*11840*/  FMUL.FTZ R41, R41, R153.reuse ;  /* 0x0000009929297220 */ /* 0x080fe20000410000 */
[----:B------:R-:W1:Y:S01]  /*11850*/  SHFL.BFLY PT, R205, R168, 0x1, 0x1f ;  /* 0x0c201f00a8cd7f89 */ /* 0x000e6200000e0000 */
[----:B------:R-:W-:Y:S01]  /*11860*/  MUFU.EX2 R181, R161 ;  /* 0x000000a100b57308 */ /* 0x000fe20000000800 */
[----:B0-----:R-:W-:Y:S01]  /*11870*/  FADD.FTZ R6, R201, R6 ;  /* 0x00000006c9067221 */ /* 0x001fe20000010000 */
[-C--:B------:R-:W-:Y:S01]  /*11880*/  FMUL.FTZ R44, R44, R153.reuse ;  /* 0x000000992c2c7220 */ /* 0x080fe20000410000 */
[-C--:B------:R-:W-:Y:S01]  /*11890*/  FMUL.FTZ R45, R45, R153.reuse ;  /* 0x000000992d2d7220 */ /* 0x080fe20000410000 */
[-C--:B------:R-:W-:Y:S01]  /*118a0*/  FMUL.FTZ R48, R48, R153.reuse ;  /* 0x0000009930307220 */ /* 0x080fe20000410000 */
[----:B------:R-:W-:Y:S01]  /*118b0*/  FADD.FTZ R6, R203, R6 ;  /* 0x00000006cb067221 */ /* 0x000fe20000010000 */
        /* <DEDUP_REMOVED lines=21> */
[----:B------:R-:W-:Y:S01]  /*11a10*/  FSETP.NEU.FTZ.AND P2, PT, R168, -INF , PT ;  /* 0xff800000a800780b */ /* 0x000fe20003f5d000 */
[-C--:B------:R-:W-:Y:S01]  /*11a20*/  FMUL.FTZ R84, R84, R153.reuse ;  /* 0x0000009954547220 */ /* 0x080fe20000410000 */
[-C--:B------:R-:W-:Y:S01]  /*11a30*/  FMUL.FTZ R85, R85, R153.reuse ;  /* 0x0000009955557220 */ /* 0x080fe20000410000 */
[-C--:B------:R-:W-:Y:S01]  /*11a40*/  FMUL.FTZ R88, R88, R153.reuse ;  /* 0x0000009958587220 */ /* 0x080fe20000410000 */
[----:B------:R-:W-:Y:S01]  /*11a50*/  FSEL R156, R168, RZ, P2 ;  /* 0x000000ffa89c7208 */ /* 0x000fe20001000000 */
[----:B------:R-:W-:Y:S01]  /*11a60*/  MUFU.EX2 R177, R177 ;  /* 0x000000b100b17308 */ /* 0x000fe20000000800 */
[-C--:B------:R-:W-:Y:S01]  /*11a70*/  FMUL.FTZ R89, R89, R153.reuse ;  /* 0x0000009959597220 */ /* 0x080fe20000410000 */
[-C--:B------:R-:W-:Y:S01]  /*11a80*/  FMUL.FTZ R92, R92, R153.reuse ;  /* 0x000000995c5c7220 */ /* 0x080fe20000410000 */
[-C--:B------:R-:W-:Y:S01]  /*11a90*/  FMUL.FTZ R93, R93, R153.reuse ;  /* 0x000000995d5d7220 */ /* 0x080fe20000410000 */
[----:B------:R-:W-:Y:S01]  /*11aa0*/  FADD.FTZ R156, -R156, R20 ;  /* 0x000000149c9c7221 */ /* 0x000fe20000010100 */
[-C--:B------:R-:W-:Y:S01]  /*11ab0*/  FMUL.FTZ R96, R96, R153.reuse ;  /* 0x0000009960607220 */ /* 0x080fe20000410000 */
[-C--:B------:R-:W-:Y:S01]  /*11ac0*/  FMUL.FTZ R97, R97, R153.reuse ;  /* 0x0000009961617220 */ /* 0x080fe20000410000 */
[----:B------:R-:W-:Y:S01]  /*11ad0*/  FMUL.FTZ R100, R100, R153 ;  /* 0x0000009964647220 */ /* 0x000fe20000410000 */
[----:B------:R-:W-:Y:S01]  /*11ae0*/  FMUL.FTZ R156, R156, R15 ;  /* 0x0000000f9c9c7220 */ /* 0x000fe20000410000 */
        /* <DEDUP_REMOVED lines=15> */
[----:B------:R-:W-:Y:S01]  /*11be0*/  FMUL.FTZ R128, R128, R153 ;  /* 0x0000009980807220 */ /* 0x000fe20000410000 */
[----:B------:R2:W-:Y:S01]  /*11bf0*/  MUFU.EX2 R169, R173 ;  /* 0x000000ad00a97308 */ /* 0x0005e20000000800 */
[----:B0-----:R-:W-:Y:S01]  /*11c00*/  F2FP.BF16.F32.PACK_AB R156, R201, R200 ;  /* 0x000000c8c99c723e */ /* 0x001fe200000010ff */
[----:B------:R-:W-:Y:S01]  /*11c10*/  FADD.FTZ R201, R204, R6 ;  /* 0x00000006ccc97221 */ /* 0x000fe20000010000 */
[----:B------:R-:W-:-:S02]  /*11c20*/  IMAD R6, R198, 0x1000, R196 ;  /* 0x00001000c6067824 */ /* 0x000fc400078e02c4 */
[-C--:B------:R-:W-:Y:S01]  /*11c30*/  FMUL.FTZ R129, R129, R153.reuse ;  /* 0x0000009981817220 */ /* 0x080fe20000410000 */
[-C--:B------:R-:W-:Y:S01]  /*11c40*/  FMUL.FTZ R132, R132, R153.reuse ;  /* 0x0000009984847220 */ /* 0x080fe20000410000 */
[-C--:B------:R-:W-:Y:S01]  /*11c50*/  FMUL.FTZ R133, R133, R153.reuse ;  /* 0x0000009985857220 */ /* 0x080fe20000410000 */
[-C--:B------:R-:W-:Y:S01]  /*11c60*/  FMUL.FTZ R136, R136, R153.reuse ;  /* 0x0000009988887220 */ /* 0x080fe20000410000 */
[----:B------:R-:W-:Y:S01]  /*11c70*/  MUFU.EX2 R180, R180 ;  /* 0x000000b400b47308 */ /* 0x000fe20000000800 */
[----:B-1----:R0:W-:Y:S01]  /*11c80*/  @!P1 STS [R7+0x38420], R161 ;  /* 0x038420a107009388 */ /* 0x0021e20000000800 */
        /* <DEDUP_REMOVED lines=8> */
[----:B------:R-:W-:Y:S01]  /*11d10*/  FMUL.FTZ R27, R27, R161 ;  /* 0x000000a11b1b7220 */ /* 0x000fe20000410000 */
[----:B0-----:R-:W-:Y:S01]  /*11d20*/  FMUL.FTZ R7, R168, R15 ;  /* 0x0000000fa8077220 */ /* 0x001fe20000410000 */
[-C--:B------:R-:W-:Y:S01]  /*11d30*/  FMUL.FTZ R30, R30, R161.reuse ;  /* 0x000000a11e1e7220 */ /* 0x080fe20000410000 */
[-C--:B------:R-:W-:Y:S01]  /*11d40*/  FMUL.FTZ R31, R31, R161.reuse ;  /* 0x000000a11f1f7220 */ /* 0x080fe20000410000 */
        /* <DEDUP_REMOVED lines=16> */
[-CC-:B--2---:R-:W-:Y:S01]  /*11e50*/  FFMA.FTZ R173, R170, R15.reuse, -R7.reuse ;  /* 0x0000000faaad7223 */ /* 0x184fe20000010807 */
[-CC-:B------:R-:W-:Y:S01]  /*11e60*/  FFMA.FTZ R171, R171, R15.reuse, -R7.reuse ;  /* 0x0000000fabab7223 */ /* 0x180fe20000010807 */
[-CC-:B------:R-:W-:Y:S01]  /*11e70*/  FFMA.FTZ R174, R174, R15.reuse, -R7.reuse ;  /* 0x0000000faeae7223 */ /* 0x180fe20000010807 */
[----:B------:R-:W1:Y:S01]  /*11e80*/  MUFU.EX2 R172, R172 ;  /* 0x000000ac00ac7308 */ /* 0x000e620000000800 */
[-CC-:B------:R-:W-:Y:S01]  /*11e90*/  FFMA.FTZ R175, R175, R15.reuse, -R7.reuse ;  /* 0x0000000fafaf7223 */ /* 0x180fe20000010807 */
[-CC-:B------:R-:W-:Y:S01]  /*11ea0*/  FFMA.FTZ R178, R178, R15.reuse, -R7.reuse ;  /* 0x0000000fb2b27223 */ /* 0x180fe20000010807 */
[-CC-:B------:R-:W-:Y:S01]  /*11eb0*/  FFMA.FTZ R179, R179, R15.reuse, -R7.reuse ;  /* 0x0000000fb3b37223 */ /* 0x180fe20000010807 */
[-CC-:B------:R-:W-:Y:S01]  /*11ec0*/  FFMA.FTZ R182, R182, R15.reuse, -R7.reuse ;  /* 0x0000000fb6b67223 */ /* 0x180fe20000010807 */
[----:B------:R-:W-:Y:S01]  /*11ed0*/  FFMA.FTZ R183, R183, R15, -R7 ;  /* 0x0000000fb7b77223 */ /* 0x000fe20000010807 */
[----:B------:R-:W-:Y:S01]  /*11ee0*/  IMAD.MOV.U32 R7, RZ, RZ, 0x40000040 ;  /* 0x40000040ff077424 */ /* 0x000fe200078e00ff */
[----:B------:R-:W-:Y:S01]  /*11ef0*/  F2FP.BF16.F32.PACK_AB R158, R204, R203 ;  /* 0x000000cbcc9e723e */ /* 0x000fe200000010ff */
[----:B------:R-:W2:Y:S01]  /*11f00*/  MUFU.EX2 R155, R155 ;  /* 0x0000009b009b7308 */ /* 0x000ea20000000800 */
[----:B0-----:R-:W-:Y:S01]  /*11f10*/  FFMA.FTZ R0, R161, R0, R200 ;  /* 0x00000000a1007223 */ /* 0x001fe200000100c8 */
[----:B------:R-:W-:Y:S01]  /*11f20*/  F2FP.BF16.F32.PACK_AB R154, R165, R164 ;  /* 0x000000a4a59a723e */ /* 0x000fe200000010ff */
[-C--:B------:R-:W-:Y:S01]  /*11f30*/  FMUL.FTZ R46, R46, R161.reuse ;  /* 0x000000a12e2e7220 */ /* 0x080fe20000410000 */
[----:B------:R-:W-:Y:S01]  /*11f40*/  R2UR UR7, R7 ;  /* 0x00000000070772ca */ /* 0x000fe200000e0000 */
[----:B------:R-:W-:Y:S01]  /*11f50*/  FADD.FTZ R7, R157, R201 ;  /* 0x000000c99d077221 */ /* 0x000fe20000010000 */
[-C--:B------:R-:W-:Y:S01]  /*11f60*/  FMUL.FTZ R47, R47, R161.reuse ;  /* 0x000000a12f2f7220 */ /* 0x080fe20000410000 */
[-C--:B------:R-:W-:Y:S01]  /*11f70*/  FMUL.FTZ R50, R50, R161.reuse ;  /* 0x000000a132327220 */ /* 0x080fe20000410000 */
[----:B------:R-:W0:Y:S01]  /*11f80*/  MUFU.EX2 R159, R159 ;  /* 0x0000009f009f7308 */ /* 0x000e220000000800 */
[----:B-1----:R-:W-:Y:S01]  /*11f90*/  FADD.FTZ R0, R172, R0 ;  /* 0x00000000ac007221 */ /* 0x002fe20000010000 */
[----:B------:R-:W-:Y:S01]  /*11fa0*/  FADD.FTZ R7, R181, R7 ;  /* 0x00000007b5077221 */ /* 0x000fe20000010000 */
[-C--:B------:R-:W-:Y:S01]  /*11fb0*/  FMUL.FTZ R51, R51, R161.reuse ;  /* 0x000000a133337220 */ /* 0x080fe20000410000 */
[-C--:B------:R-:W-:Y:S01]  /*11fc0*/  FMUL.FTZ R54, R54, R161.reuse ;  /* 0x000000a136367220 */ /* 0x080fe20000410000 */
[-C--:B------:R-:W-:Y:S01]  /*11fd0*/  FMUL.FTZ R55, R55, R161.reuse ;  /* 0x000000a137377220 */ /* 0x080fe20000410000 */
[----:B------:R-:W-:Y:S01]  /*11fe0*/  FADD.FTZ R7, R164, R7 ;  /* 0x00000007a4077221 */ /* 0x000fe20000010000 */
[-C--:B------:R-:W-:Y:S01]  /*11ff0*/  FMUL.FTZ R58, R58, R161.reuse ;  /* 0x000000a13a3a7220 */ /* 0x080fe20000410000 */
[----:B------:R-:W1:Y:S01]  /*12000*/  MUFU.EX2 R162, R162 ;  /* 0x000000a200a27308 */ /* 0x000e620000000800 */
[----:B--2---:R-:W-:Y:S01]  /*12010*/  FADD.FTZ R0, R155, R0 ;  /* 0x000000009b007221 */ /* 0x004fe20000010000 */
[----:B------:R-:W-:Y:S01]  /*12020*/  FADD.FTZ R7, R165, R7 ;  /* 0x00000007a5077221 */ /* 0x000fe20000010000 */
        /* <DEDUP_REMOVED lines=62> */
[----:B------:R-:W-:-:S02]  /*12410*/  R2UR UR6, R6 ;  /* 0x00000000060672ca */ /* 0x000fc400000e0000 */
[----:B0-----:R-:W-:Y:S02]  /*12420*/  F2FP.BF16.F32.PACK_AB R161, R171, R173 ;  /* 0x000000adaba1723e */ /* 0x001fe400000010ff */
[----:B------:R-:W-:Y:S02]  /*12430*/  F2FP.BF16.F32.PACK_AB R162, R169, R17 ;  /* 0x00000011a9a2723e */ /* 0x000fe400000010ff */
[----:B------:R-:W-:Y:S01]  /*12440*/  F2FP.BF16.F32.PACK_AB R164, R177, R202 ;  /* 0x000000cab1a4723e */ /* 0x000fe200000010ff */
[----:B------:R-:W-:Y:S01]  /*12450*/  MUFU.EX2 R178, R178 ;  /* 0x000000b200b27308 */ /* 0x000fe20000000800 */
[----:B--2---:R-:W-:Y:S02]  /*12460*/  F2FP.BF16.F32.PACK_AB R152, R181, R157 ;  /* 0x0000009db598723e */ /* 0x004fe400000010ff */
[----:B------:R-:W-:Y:S01]  /*12470*/  F2FP.BF16.F32.PACK_AB R157, R172, R200 ;  /* 0x000000c8ac9d723e */ /* 0x000fe200000010ff */
[----:B------:R-:W-:Y:S01]  /*12480*/  BAR.SYNC.DEFER_BLOCKING 0xf, 0x100 ;  /* 0x03c4000000007b1d */ /* 0x000fe20000010000 */
[----:B------:R-:W-:Y:S01]  /*12490*/  FADD.FTZ R172, R167, R0 ;  /* 0x00000000a7ac7221 */ /* 0x000fe20000010000 */
[----:B------:R-:W-:Y:S01]  /*124a0*/  FADD.FTZ R0, R160, R7 ;  /* 0x00000007a0007221 */ /* 0x000fe20000010000 */
[----:B------:R-:W-:Y:S01]  /*124b0*/  F2FP.BF16.F32.PACK_AB R160, R20, R160 ;  /* 0x000000a014a0723e */ /* 0x000fe200000010ff */
[----:B------:R-:W-:Y:S01]  /*124c0*/  IMAD.MOV.U32 R7, RZ, RZ, 0x40000040 ;  /* 0x40000040ff077424 */ /* 0x000fe200078e00ff */
[----:B-1----:R-:W-:Y:S01]  /*124d0*/  F2FP.BF16.F32.PACK_AB R163, R175, R174 ;  /* 0x000000aeafa3723e */ /* 0x002fe200000010ff */
[----:B------:R-:W0:Y:S01]  /*124e0*/  MUFU.EX2 R179, R179 ;  /* 0x000000b300b37308 */ /* 0x000e220000000800 */
[----:B---3--:R-:W-:Y:S01]  /*124f0*/  F2FP.BF16.F32.PACK_AB R166, R170, R180 ;  /* 0x000000b4aaa6723e */ /* 0x008fe200000010ff */
[----:B------:R-:W-:Y:S01]  /*12500*/  FADD.FTZ R172, R173, R172 ;  /* 0x000000acadac7221 */ /* 0x000fe20000010000 */
[----:B------:R-:W-:-:S03]  /*12510*/  FADD.FTZ R0, R20, R0 ;  /* 0x0000000014007221 */ /* 0x000fc60000010000 */
[----:B------:R-:W-:Y:S01]  /*12520*/  FADD.FTZ R172, R171, R172 ;  /* 0x000000acabac7221 */ /* 0x000fe20000010000 */
[----:B------:R-:W-:Y:S01]  /*12530*/  FADD.FTZ R0, R17, R0 ;  /* 0x0000000011007221 */ /* 0x000fe20000010000 */
[----:B------:R-:W1:Y:S02]  /*12540*/  MUFU.EX2 R182, R182 ;  /* 0x000000b600b67308 */ /* 0x000e640000000800 */
[----:B------:R-:W-:Y:S01]  /*12550*/  FADD.FTZ R172, R174, R172 ;  /* 0x000000acaeac7221 */ /* 0x000fe20000010000 */
[----:B------:R-:W-:-:S03]  /*12560*/  FADD.FTZ R0, R169, R0 ;  /* 0x00000000a9007221 */ /* 0x000fc60000010000 */
[----:B------:R-:W-:Y:S01]  /*12570*/  FADD.FTZ R172, R175, R172 ;  /* 0x000000acafac7221 */ /* 0x000fe20000010000 */
[----:B------:R-:W-:Y:S01]  /*12580*/  FADD.FTZ R0, R202, R0 ;  /* 0x00000000ca007221 */ /* 0x000fe20000010000 */
[----:B------:R-:W2:Y:S01]  /*12590*/  MUFU.EX2 R183, R183 ;  /* 0x000000b700b77308 */ /* 0x000ea20000000800 */
[----:B0-----:R-:W-:Y:S01]  /*125a0*/  F2FP.BF16.F32.PACK_AB R165, R179, R178 ;  /* 0x000000b2b3a5723e */ /* 0x001fe200000010ff */
[----:B------:R0:W-:Y:S01]  /*125b0*/  STSM.16.M88.4 [R211+0x36400], R156 ;  /* 0x0364009cd3007844 */ /* 0x0001e20000000200 */
[----:B------:R-:W-:Y:S01]  /*125c0*/  FADD.FTZ R172, R178, R172 ;  /* 0x000000acb2ac7221 */ /* 0x000fe20000010000 */
[----:B------:R-:W-:Y:S02]  /*125d0*/  FADD.FTZ R0, R177, R0 ;  /* 0x00000000b1007221 */ /* 0x000fe40000010000 */
[----:B------:R3:W-:Y:S01]  /*125e0*/  STSM.16.M88.4 [R212], R152 ;  /* 0x00000098d4007844 */ /* 0x0007e20000000200 */
[----:B------:R-:W-:Y:S01]  /*125f0*/  FADD.FTZ R172, R179, R172 ;  /* 0x000000acb3ac7221 */ /* 0x000fe20000010000 */
[----:B------:R-:W-:-:S02]  /*12600*/  FADD.FTZ R0, R180, R0 ;  /* 0x00000000b4007221 */ /* 0x000fc40000010000 */
[----:B------:R4:W-:Y:S01]  /*12610*/  STSM.16.M88.4 [R214], R160 ;  /* 0x000000a0d6007844 */ /* 0x0009e20000000200 */
[----:B-1----:R-:W-:Y:S01]  /*12620*/  FADD.FTZ R172, R182, R172 ;  /* 0x000000acb6ac7221 */ /* 0x002fe20000010000 */
[----:B--2---:R-:W-:-:S05]  /*12630*/  F2FP.BF16.F32.PACK_AB R167, R183, R182 ;  /* 0x000000b6b7a7723e */ /* 0x004fca00000010ff */
[----:B------:R4:W-:Y:S01]  /*12640*/  STSM.16.M88.4 [R213], R164 ;  /* 0x000000a4d5007844 */ /* 0x0009e20000000200 */
[----:B------:R-:W-:-:S06]  /*12650*/  WARPGROUP.ARRIVE ;  /* 0x00000000000079c5 */ /* 0x000fcc0000000000 */
[----:B------:R-:W-:Y:S03]  /*12660*/  HGMMA.64x256x16.F32.BF16 R24, R156, gdesc[UR4].tnspB, R24, gsb0 ;  /* 0x43e000049c187df0 */ /* 0x000fe60008001818 */
[----:B------:R-:W-:Y:S02]  /*12670*/  WARPGROUP.DEPBAR.LE gsb0, 0x0 ;  /* 0x00008000000079c5 */ /* 0x000fe40000010000 */
[----:B0-----:R-:W-:Y:S01]  /*12680*/  VIADD R156, R6, 0x80 ;  /* 0x00000080069c7836 */ /* 0x001fe20000000000 */
[----:B------:R-:W-:Y:S01]  /*12690*/  WARPGROUP.ARRIVE ;  /* 0x00000000000079c5 */ /* 0x000fe20000000000 */
[----:B------:R-:W-:-:S03]  /*126a0*/  IMAD.MOV.U32 R157, RZ, RZ, 0x40000040 ;  /* 0x40000040ff9d7424 */ /* 0x000fc600078e00ff */
[----:B------:R-:W-:Y:S02]  /*126b0*/  R2UR UR6, R156 ;  /* 0x000000009c0672ca */ /* 0x000fe400000e0000 */
[----:B------:R-:W-:-:S15]  /*126c0*/  R2UR UR7, R157 ;  /* 0x000000009d0772ca */ /* 0x000fde00000e0000 */
[----:B------:R-:W-:-:S01]  /*126d0*/  NOP ;  /* 0x0000000000007918 */ /* 0x000fc20000000000 */
[----:B------:R-:W-:Y:S03]  /*126e0*/  HGMMA.64x256x16.F32.BF16 R24, R152, gdesc[UR4].tnspB, R24, gsb0 ;  /* 0x43e0000498187df0 */ /* 0x000fe60008001818 */
[----:B------:R-:W-:Y:S02]  /*126f0*/  WARPGROUP.DEPBAR.LE gsb0, 0x0 ;  /* 0x00008000000079c5 */ /* 0x000fe40000010000 */
[C---:B---3--:R-:W-:Y:S01]  /*12700*/  VIADD R152, R6.reuse, 0x100 ;  /* 0x0000010006987836 */ /* 0x048fe20000000000 */
[----:B------:R-:W-:Y:S01]  /*12710*/  WARPGROUP.ARRIVE ;  /* 0x00000000000079c5 */ /* 0x000fe20000000000 */
[----:B------:R-:W-:Y:S02]  /*12720*/  IMAD.MOV.U32 R153, RZ, RZ, 0x40000040 ;  /* 0x40000040ff997424 */ /* 0x000fe400078e00ff */
[----:B------:R-:W-:Y:S01]  /*12730*/  VIADD R6, R6, 0x180 ;  /* 0x0000018006067836 */ /* 0x000fe20000000000 */
[----:B------:R-:W-:-:S02]  /*12740*/  R2UR UR6, R152 ;  /* 0x00000000980672ca */ /* 0x000fc400000e0000 */
[----:B------:R-:W-:-:S15]  /*12750*/  R2UR UR7, R153 ;  /* 0x00000000990772ca */ /* 0x000fde00000e0000 */
[----:B------:R-:W-:-:S01]  /*12760*/  NOP ;  /* 0x0000000000007918 */ /* 0x000fc20000000000 */
[----:B------:R-:W-:Y:S01]  /*12770*/  HGMMA.64x256x16.F32.BF16 R24, R160, gdesc[UR4].tnspB, R24, gsb0 ;  /* 0x43e00004a0187df0 */ /* 0x000fe20008001818 */
[----:B------:R-:W-:Y:S01]  /*12780*/  R2UR UR6, R6 ;  /* 0x00000000060672ca */ /* 0x000fe200000e0000 */
[----:B------:R-:W-:Y:S01]  /*12790*/  FADD.FTZ R6, R170, R0 ;  /* 0x00000000aa067221 */ /* 0x000fe20000010000 */
[----:B------:R-:W-:Y:S01]  /*127a0*/  R2UR UR7, R7 ;  /* 0x00000000070772ca */ /* 0x000fe200000e0000 */
[----:B------:R-:W-:Y:S01]  /*127b0*/  FADD.FTZ R0, R183, R172 ;  /* 0x000000acb7007221 */ /* 0x000fe20000010000 */
[----:B------:R-:W-:Y:S02]  /*127c0*/  WARPGROUP.DEPBAR.LE gsb0, 0x0 ;  /* 0x00008000000079c5 */ /* 0x000fe40000010000 */
[----:B------:R-:W-:-:S15]  /*127d0*/  WARPGROUP.ARRIVE ;  /* 0x00000000000079c5 */ /* 0x000fde0000000000 */
[----:B------:R-:W-:-:S06]  /*127e0*/  NOP ;  /* 0x0000000000007918 */ /* 0x000fcc0000000000 */
        /* <DEDUP_REMOVED lines=10> */
[----:B----4-:R-:W-:Y:S05]  /*12890*/  @!P0 BRA `(.L_x_3483) ;  /* 0x0000000000048947 */ /* 0x010fea0003800000 */
[----:B------:R-:W-:Y:S01]  /*128a0*/  BPT.TRAP 0x1 ;  /* 0x000000040000795c */ /* 0x000fe20000300000 */
.L_x_3483:
[C---:B------:R-:W-:Y:S01]  /*128b0*/  ISETP.GT.AND P1, PT, R14.reuse, R206, PT ;  /* 0x000000ce0e00720c */ /* 0x040fe20003f24270 */
[----:B------:R-:W-:Y:S02]  /*128c0*/  VIADD R199, R199, 0x38860 ;  /* 0x00038860c7c77836 */ /* 0x000fe40000000000 */
        /* <DEDUP_REMOVED lines=8> */
.L_x_3463:
[----:B------:R-:W-:Y:S02]  /*12950*/  IMAD.MOV.U32 R20, RZ, RZ, R168 ;  /* 0x000000ffff147224 */ /* 0x000fe400078e00a8 */
[----:B------:R-:W-:Y:S02]  /*12960*/  IMAD.MOV.U32 R7, RZ, RZ, R176 ;  /* 0x000000ffff077224 */ /* 0x000fe400078e00b0 */
[----:B------:R-:W-:-:S07]  /*12970*/  IMAD.MOV.U32 R17, RZ, RZ, R198 ;  /* 0x000000ffff117224 */ /* 0x000fce00078e00c6 */
.L_x_3462:
[----:B------:R-:W-:Y:S05]  /*12980*/  BSYNC B1 ;  /* 0x0000000000017941 */ /* 0x000fea0003800000 */
.L_x_3461:
[----:B------:R-:W1:Y:S01]  /*12990*/  LDC R152, c[0x0][0x448] ;  /* 0x00011200ff987b82 */ /* 0x000e620000000800 */
[----:B------:R-:W-:-:S07]  /*129a0*/  VIADD R153, R208, 0x3f ;  /* 0x0000003fd0997836 */ /* 0x000fce0000000000 */
[----:B------:R-:W2:Y:S01]  /*129b0*/  LDC R155, c[0x0][0xadc] ;  /* 0x0002b700ff9b7b82 */ /* 0x000ea20000000800 */
[----:B-1----:R-:W-:Y:S02]  /*129c0*/  ISETP.NE.AND P4, PT, R152, 0x1, PT ;  /* 0x000000019800780c */ /* 0x002fe40003f85270 */
[----:B--2---:R-:W-:-:S11]  /*129d0*/  ISETP.GE.AND P5, PT, R155, 0x1, PT ;  /* 0x000000019b00780c */ /* 0x004fd60003fa6270 */
[----:B------:R-:W1:Y:S08]  /*129e0*/  @P4 LDC R154, c[0x0][0x44c] ;  /* 0x00011300ff9a4b82 */ /* 0x000e700000000800 */
[----:B------:R-:W2:Y:S01]  /*129f0*/  @P4 LDC R152, c[0x0][0x450] ;  /* 0x00011400ff984b82 */ /* 0x000ea20000000800 */
[----:B-1----:R-:W-:-:S05]  /*12a00*/  @P4 IMAD.HI.U32 R154, R153, R154, RZ ;  /* 0x0000009a999a4227 */ /* 0x002fca00078e00ff */
[----:B--2---:R-:W-:Y:S02]  /*12a10*/  @P4 SHF.R.U32.HI R153, RZ, R152, R154 ;  /* 0x00000098ff994219 */ /* 0x004fe4000001169a */
[----:B------:R-:W-:-:S05]  /*12a20*/  IADD3 R154, R186, 0x1, -R185 ;  /* 0x00000001ba9a7810 */ /* 0x000fca0007ffe8b9 */
[----:B------:R-:W-:-:S04]  /*12a30*/  IMAD.IADD R154, R153, 0x1, R154 ;  /* 0x00000001999a7824 */ /* 0x000fc800078e029a */
[----:B------:R-:W-:Y:S01]  /*12a40*/  IMAD.IADD R21, R154, 0x1, -R21 ;  /* 0x000000019a157824 */ /* 0x000fe200078e0a15 */
        /* <DEDUP_REMOVED lines=11> */
.L_x_3487:
[----:B------:R-:W-:-:S13]  /*12b00*/  ISETP.NE.AND P1, PT, R155, 0x1, PT ;  /* 0x000000019b00780c */ /* 0x000fda0003f25270 */
[----:B------:R-:W1:Y:S02]  /*12b10*/  @P1 LDC.64 R152, c[0x0][0xae0] ;  /* 0x0002b800ff981b82 */ /* 0x000e640000000a00 */
[----:B-1----:R-:W-:-:S05]  /*12b20*/  @P1 IMAD.HI.U32 R152, R154, R152, RZ ;  /* 0x000000989a981227 */ /* 0x002fca00078e00ff */
[----:B------:R-:W-:-:S07]  /*12b30*/  @P1 SHF.R.U32.HI R154, RZ, R153, R152 ;  /* 0x00000099ff9a1219 */ /* 0x000fce0000011698 */
.L_x_3488:
[----:B------:R-:W-:Y:S05]  /*12b40*/  BSYNC B0 ;  /* 0x0000000000007941 */ /* 0x000fea0003800000 */
.L_x_3486:
[----:B------:R-:W-:-:S05]  /*12b50*/  IMAD R154, R154, R155, RZ ;  /* 0x0000009b9a9a7224 */ /* 0x000fca00078e02ff */
[----:B------:R-:W-:-:S07]  /*12b60*/  VIMNMX R21, R21, R154, !PT ;  /* 0x0000009a15157248 */ /* 0x000fce0007fe0100 */
.L_x_3485:
        /* <DEDUP_REMOVED lines=11> */
[----:B0-----:R-:W-:Y:S02]  /*12c20*/  IMAD.MOV.U32 R199, RZ, RZ, R7 ;  /* 0x000000ffffc77224 */ /* 0x001fe400078e0007 */
[----:B------:R-:W-:-:S07]  /*12c30*/  IMAD.MOV.U32 R200, RZ, RZ, R17 ;  /* 0x000000ffffc87224 */ /* 0x000fce00078e0011 */
.L_x_3503:
        /* <DEDUP_REMOVED lines=10> */
.L_x_3491:
[----:B------:R-:W-:Y:S01]  /*12ce0*/  IMAD R21, R17, 0x8, R16 ;  /* 0x0000000811157824 */ /* 0x000fe200078e0210 */
[----:B------:R-:W-:-:S04]  /*12cf0*/  SHF.L.U32 R7, R23, 0x1f, RZ ;  /* 0x0000001f17077819 */ /* 0x000fc800000006ff */
[----:B------:R0:W1:Y:S01]  /*12d00*/  SYNCS.PHASECHK.TRANS64.TRYWAIT P2, [R21+URZ+0x38830], R7 ;  /* 0x03883007150075a7 */ /* 0x000062000804017f */
[----:B------:R-:W-:Y:S05]  /*12d10*/  @!P0 BRA `(.L_x_3492) ;  /* 0x0000000000048947 */ /* 0x000fea0003800000 */
[----:B------:R-:W-:Y:S01]  /*12d20*/  BPT.TRAP 0x1 ;  /* 0x000000040000795c */ /* 0x000fe20000300000 */
.L_x_3492:
[----:B------:R-:W-:Y:S01]  /*12d30*/  BSSY B2, `(.L_x_3493) ;  /* 0x0000006000027945 */ /* 0x000fe20003800000 */
[----:B------:R-:W-:Y:S02]  /*12d40*/  IMAD R156, R17, 0x200, R194 ;  /* 0x00000200119c7824 */ /* 0x000fe400078e02c2 */
[----:B------:R-:W-:Y:S01]  /*12d50*/  IMAD.MOV.U32 R157, RZ, RZ, 0x40000040 ;  /* 0x40000040ff9d7424 */ /* 0x000fe200078e00ff */
[----:B-1----:R-:W-:Y:S06]  /*12d60*/  @P2 BRA `(.L_x_3494) ;  /* 0x0000000000082947 */ /* 0x002fec0003800000 */
[----:B------:R-:W1:Y:S02]  /*12d70*/  SYNCS.PHASECHK.TRANS64.TRYWAIT P2, [R21+URZ+0x38830], R7 ;  /* 0x03883007150075a7 */ /* 0x000e64000804017f */
[----:B-1----:R-:W-:Y:S05]  /*12d80*/  @!P2 BRA `(.L_x_3495) ;  /* 0x0000014400e4a947 */ /* 0x002fea0003800000 */
.L_x_3494:
[----:B------:R-:W-:Y:S05]  /*12d90*/  BSYNC B2 ;  /* 0x0000000000027941 */ /* 0x000fea0003800000 */
.L_x_3493:
        /* <DEDUP_REMOVED lines=36> */
.L_x_3496:
[----:B------:R2:W3:Y:S01]  /*12fe0*/  SYNCS.PHASECHK.TRANS64.TRYWAIT P2, [R21+URZ+0x38850], R7 ;  /* 0x03885007150075a7 */ /* 0x0004e2000804017f */
[----:B------:R-:W-:Y:S05]  /*12ff0*/  @!P0 BRA `(.L_x_3497) ;  /* 0x0000000000048947 */ /* 0x000fea0003800000 */
[----:B------:R-:W-:Y:S01]  /*13000*/  BPT.TRAP 0x1 ;  /* 0x000000040000795c */ /* 0x000fe20000300000 */
.L_x_3497:
[----:B------:R-:W-:Y:S04]  /*13010*/  BSSY B2, `(.L_x_3498) ;  /* 0x0000004000027945 */ /* 0x000fe80003800000 */
[----:B---3--:R-:W-:Y:S05]  /*13020*/  @P2 BRA `(.L_x_3499) ;  /* 0x0000000000082947 */ /* 0x008fea0003800000 */
[----:B------:R-:W3:Y:S02]  /*13030*/  SYNCS.PHASECHK.TRANS64.TRYWAIT P2, [R21+URZ+0x38850], R7 ;  /* 0x03885007150075a7 */ /* 0x000ee4000804017f */
[----:B---3--:R-:W-:Y:S05]  /*13040*/  @!P2 BRA `(.L_x_3500) ;  /* 0x000001440048a947 */ /* 0x008fea0003800000 */
.L_x_3499:
[----:B------:R-:W-:Y:S05]  /*13050*/  BSYNC B2 ;  /* 0x0000000000027941 */ /* 0x000fea0003800000 */
.L_x_3498:
        /* <DEDUP_REMOVED lines=11> */
[----:B------:R-:W-:Y:S02]  /*13110*/  VIADD R206, R2, 0x800 ;  /* 0x0000080002ce7836 */ /* 0x000fe40000000000 */
[----:B------:R-:W-:-:S05]  /*13120*/  IMAD.MOV.U32 R207, RZ, RZ, 0xa00 ;  /* 0x00000a00ffcf7424 */ /* 0x000fca00078e00ff */
        /* <DEDUP_REMOVED lines=15> */
[----:B------:R-:W-:Y:S02]  /*13220*/  SEL R7, R7, 0x6, !P2 ;  /* 0x0000000607077807 */ /* 0x000fe40005000000 */
[----:B------:R-:W-:-:S04]  /*13230*/  SEL R207, R207, 0x980, P2 ;  /* 0x00000980cfcf7807 */ /* 0x000fc80001000000 */
[----:B------:R-:W-:Y:S01]  /*13240*/  LOP3.LUT R207, R207, 0xa00, RZ, 0xc0, !PT ;  /* 0x00000a00cfcf7812 */ /* 0x000fe200078ec0ff */
        /* <DEDUP_REMOVED lines=186> */
[----:B------:R-:W-:Y:S01]  /*13df0*/  VIADD R203, R2, 0xa00 ;  /* 0x00000a0002cb7836 */ /* 0x000fe20000000000 */
[----:B------:R-:W-:Y:S02]  /*13e00*/  R2UR UR6, R204 ;  /* 0x00000000cc0672ca */ /* 0x000fe400000e0000 */
[----:B------:R-:W-:Y:S01]  /*13e10*/  R2UR UR7, R205 ;  /* 0x00000000cd0772ca */ /* 0x000fe200000e0000 */
[----:B------:R-:W-:Y:S01]  /*13e20*/  IMAD.MOV.U32 R205, RZ, RZ, 0x40000040 ;  /* 0x40000040ffcd7424 */ /* 0x000fe200078e00ff */
[----:B------:R-:W-:-:S02]  /*13e30*/  IADD3 R204, R206, R207, R2 ;  /* 0x000000cfcecc7210 */ /* 0x000fc40007ffe002 */
        /* <DEDUP_REMOVED lines=10> */
[----:B------:R-:W-:Y:S01]  /*13ee0*/  VIADD R206, R202, 0xa00 ;  /* 0x00000a00cace7836 */ /* 0x000fe20000000000 */
[----:B------:R-:W-:Y:S01]  /*13ef0*/  R2UR UR7, R207 ;  /* 0x00000000cf0772ca */ /* 0x000fe200000e0000 */
        /* <DEDUP_REMOVED lines=25> */
[----:B------:R-:W-:Y:S01]  /*14090*/  VIADD R203, R2, 0xc00 ;  /* 0x00000c0002cb7836 */ /* 0x000fe20000000000 */
[----:B------:R-:W-:Y:S02]  /*140a0*/  WARPGROUP.DEPBAR.LE gsb0, 0x0 ;  /* 0x00008000000079c5 */ /* 0x000fe40000010000 */
[----:B------:R-:W-:-:S07]  /*140b0*/  WARPGROUP.ARRIVE ;  /* 0x00000000000079c5 */ /* 0x000fce0000000000 */
        /* <DEDUP_REMOVED lines=75> */
[----:B------:R-:W-:Y:S02]  /*14570*/  IMAD.MOV.U32 R207, RZ, RZ, 0x40000040 ;  /* 0x40000040ffcf7424 */ /* 0x000fe400078e00ff */
        /* <DEDUP_REMOVED lines=16> */
[C---:B------:R-:W-:Y:S01]  /*14680*/  IMAD.IADD R204, R206.reuse, 0x1, R15 ;  /* 0x00000001cecc7824 */ /* 0x040fe200078e020f */
[----:B------:R-:W-:Y:S01]  /*14690*/  R2UR UR5, R205 ;  /* 0x00000000cd0572ca */ /* 0x000fe200000e0000 */
[----:B------:R-:W-:Y:S02]  /*146a0*/  IMAD.MOV.U32 R205, RZ, RZ, 0x40000040 ;  /* 0x40000040ffcd7424 */ /* 0x000fe400078e00ff */
[--C-:B------:R-:W-:Y:S01]  /*146b0*/  IMAD.IADD R206, R206, 0x1, R7.reuse ;  /* 0x00000001cece7824 */ /* 0x100fe200078e0207 */
[----:B------:R-:W-:Y:S01]  /*146c0*/  R2UR UR6, R204 ;  /* 0x00000000cc0672ca */ /* 0x000fe200000e0000 */
[----:B------:R-:W-:Y:S01]  /*146d0*/  IMAD.IADD R204, R203, 0x1, R7 ;  /* 0x00000001cbcc7824 */ /* 0x000fe200078e0207 */
[----:B------:R-:W-:Y:S01]  /*146e0*/  R2UR UR7, R205 ;  /* 0x00000000cd0772ca */ /* 0x000fe200000e0000 */
[----:B------:R-:W-:-:S02]  /*146f0*/  IMAD.MOV.U32 R205, RZ, RZ, 0x40000040 ;  /* 0x40000040ffcd7424 */ /* 0x000fc400078e00ff */
[----:B------:R-:W-:Y:S02]  /*14700*/  IMAD.MOV.U32 R203, RZ, RZ, 0x40 ;  /* 0x00000040ffcb7424 */ /* 0x000fe400078e00ff */
[----:B------:R-:W-:-:S03]  /*14710*/  IMAD.MOV.U32 R7, RZ, RZ, 0x1000 ;  /* 0x00001000ff077424 */ /* 0x000fc600078e00ff */
[----:B------:R-:W-:Y:S02]  /*14720*/  SEL R203, R203, 0x3e, P2 ;  /* 0x0000003ecbcb7807 */ /* 0x000fe40001000000 */
[----:B------:R-:W-:Y:S02]  /*14730*/  SEL R7, R7, 0xf80, P2 ;  /* 0x00000f8007077807 */ /* 0x000fe40001000000 */
[----:B------:R-:W-:Y:S02]  /*14740*/  LOP3.LUT R203, R203, 0x6, RZ, 0xc0, !PT ;  /* 0x00000006cbcb7812 */ /* 0x000fe400078ec0ff */
        /* <DEDUP_REMOVED lines=25> */
.L_x_3501:
        /* <DEDUP_REMOVED lines=44> */
[----:B------:R-:W0:Y:S01]  /*14ba0*/  MUFU.EX2 R157, R157 ;  /* 0x0000009d009d7308 */ /* 0x000e220000000800 */
[----:B------:R-:W-:-:S04]  /*14bb0*/  PRMT R20, R188, 0x654, R20 ;  /* 0x00000654bc147816 */ /* 0x000fc80000000014 */
[----:B------:R1:W-:Y:S03]  /*14bc0*/  SYNCS.ARRIVE.TRANS64.RED.A1T0 RZ, [R20+URZ], RZ ;  /* 0x000000ff14ff79a7 */ /* 0x0003e6000810043f */
[----:B------:R-:W2:Y:S01]  /*14bd0*/  MUFU.EX2 R153, R153 ;  /* 0x0000009900997308 */ /* 0x000ea20000000800 */
[----:B-1----:R-:W-:-:S07]  /*14be0*/  FMNMX.FTZ R20, R154, R198, !PT ;  /* 0x000000c69a147209 */ /* 0x002fce0007810000 */
[----:B------:R-:W1:Y:S01]  /*14bf0*/  MUFU.EX2 R156, R156 ;  /* 0x0000009c009c7308 */ /* 0x000e620000000800 */
[----:B------:R-:W-:Y:S01]  /*14c00*/  FMNMX.FTZ R20, R155, R20, !PT ;  /* 0x000000149b147209 */ /* 0x000fe20007810000 */
[----:B0-----:R-:W-:Y:S01]  /*14c10*/  FFMA.FTZ R6, R157, R6, R152 ;  /* 0x000000069d067223 */ /* 0x001fe20000010098 */
[-C--:B------:R-:W-:Y:S01]  /*14c20*/  FMUL.FTZ R24, R24, R157.reuse ;  /* 0x0000009d18187220 */ /* 0x080fe20000410000 */
[-C--:B------:R-:W-:Y:S01]  /*14c30*/  FMUL.FTZ R25, R25, R157.reuse ;  /* 0x0000009d19197220 */ /* 0x080fe20000410000 */
[----:B------:R-:W-:Y:S01]  /*14c40*/  FMNMX.FTZ R20, R158, R20, !PT ;  /* 0x000000149e147209 */ /* 0x000fe20007810000 */
[-C--:B------:R-:W-:Y:S01]  /*14c50*/  FMUL.FTZ R28, R28, R157.reuse ;  /* 0x0000009d1c1c7220 */ /* 0x080fe20000410000 */
[-C--:B------:R-:W-:Y:S01]  /*14c60*/  FMUL.FTZ R29, R29, R157.reuse ;  /* 0x0000009d1d1d7220 */ /* 0x080fe20000410000 */
[----:B------:R-:W0:Y:S01]  /*14c70*/  MUFU.EX2 R199, R199 ;  /* 0x000000c700c77308 */ /* 0x000e220000000800 */
[----:B------:R-:W-:Y:S01]  /*14c80*/  FMNMX.FTZ R20, R159, R20, !PT ;  /* 0x000000149f147209 */ /* 0x000fe20007810000 */
[C---:B--2---:R-:W-:Y:S01]  /*14c90*/  FADD.FTZ R6, R153.reuse, R6 ;  /* 0x0000000699067221 */ /* 0x044fe20000010000 */
[----:B------:R-:W-:Y:S01]  /*14ca0*/  F2FP.BF16.F32.PACK_AB R152, R153, R152 ;  /* 0x000000989998723e */ /* 0x000fe200000010ff */
[-C--:B------:R-:W-:Y:S01]  /*14cb0*/  FMUL.FTZ R32, R32, R157.reuse ;  /* 0x0000009d20207220 */ /* 0x080fe20000410000 */
[----:B------:R-:W-:Y:S01]  /*14cc0*/  FMNMX.FTZ R20, R162, R20, !PT ;  /* 0x00000014a2147209 */ /* 0x000fe20007810000 */
[-C--:B------:R-:W-:Y:S01]  /*14cd0*/  FMUL.FTZ R33, R33, R157.reuse ;  /* 0x0000009d21217220 */ /* 0x080fe20000410000 */
[-C--:B------:R-:W-:Y:S01]  /*14ce0*/  FMUL.FTZ R36, R36, R157.reuse ;  /* 0x0000009d24247220 */ /* 0x080fe20000410000 */
[----:B------:R-:W2:Y:S01]  /*14cf0*/  MUFU.EX2 R160, R160 ;  /* 0x000000a000a07308 */ /* 0x000ea20000000800 */
[----:B------:R-:W-:Y:S01]  /*14d00*/  FMNMX.FTZ R20, R163, R20, !PT ;  /* 0x00000014a3147209 */ /* 0x000fe20007810000 */
[----:B-1----:R-:W-:Y:S01]  /*14d10*/  FADD.FTZ R6, R156, R6 ;  /* 0x000000069c067221 */ /* 0x002fe20000010000 */
[-C--:B------:R-:W-:Y:S01]  /*14d20*/  FMUL.FTZ R37, R37, R157.reuse ;  /* 0x0000009d25257220 */ /* 0x080fe20000410000 */
[-C--:B------:R-:W-:Y:S01]  /*14d30*/  FMUL.FTZ R40, R40, R157.reuse ;  /* 0x0000009d28287220 */ /* 0x080fe20000410000 */
[----:B------:R-:W-:Y:S01]  /*14d40*/  FMNMX.FTZ R20, R166, R20, !PT ;  /* 0x00000014a6147209 */ /* 0x000fe20007810000 */
[-C--:B------:R-:W-:Y:S01]  /*14d50*/  FMUL.FTZ R41, R41, R157.reuse ;  /* 0x0000009d29297220 */ /* 0x080fe20000410000 */
[-C--:B------:R-:W-:Y:S01]  /*14d60*/  FMUL.FTZ R44, R44, R157.reuse ;  /* 0x0000009d2c2c7220 */ /* 0x080fe20000410000 */
[----:B------:R-:W1:Y:S01]  /*14d70*/  MUFU.EX2 R202, R161 ;  /* 0x000000a100ca7308 */ /* 0x000e620000000800 */
[----:B------:R-:W-:Y:S01]  /*14d80*/  FMNMX.FTZ R20, R167, R20, !PT ;  /* 0x00000014a7147209 */ /* 0x000fe20007810000 */
[----:B0-----:R-:W-:Y:S01]  /*14d90*/  FADD.FTZ R6, R199, R6 ;  /* 0x00000006c7067221 */ /* 0x001fe20000010000 */
[-C--:B------:R-:W-:Y:S01]  /*14da0*/  FMUL.FTZ R45, R45, R157.reuse ;  /* 0x0000009d2d2d7220 */ /* 0x080fe20000410000 */
[-C--:B------:R-:W-:Y:S01]  /*14db0*/  FMUL.FTZ R48, R48, R157.reuse ;  /* 0x0000009d30307220 */ /* 0x080fe20000410000 */
[----:B------:R-:W-:Y:S01]  /*14dc0*/  FMNMX.FTZ R20, R170, R20, !PT ;  /* 0x00000014aa147209 */ /* 0x000fe20007810000 */
[-C--:B------:R-:W-:Y:S01]  /*14dd0*/  FMUL.FTZ R49, R49, R157.reuse ;  /* 0x0000009d31317220 */ /* 0x080fe20000410000 */
[-C--:B------:R-:W-:Y:S01]  /*14de0*/  FMUL.FTZ R52, R52, R157.reuse ;  /* 0x0000009d34347220 */ /* 0x080fe20000410000 */
[----:B------:R-:W0:Y:S01]  /*14df0*/  MUFU.EX2 R164, R164 ;  /* 0x000000a400a47308 */ /* 0x000e220000000800 */
[----:B------:R-:W-:Y:S01]  /*14e00*/  FMNMX.FTZ R20, R171, R20, !PT ;  /* 0x00000014ab147209 */ /* 0x000fe20007810000 */
[----:B--2---:R-:W-:Y:S01]  /*14e10*/  FADD.FTZ R6, R160, R6 ;  /* 0x00000006a0067221 */ /* 0x004fe20000010000 */
[-C--:B------:R-:W-:Y:S01]  /*14e20*/  FMUL.FTZ R53, R53, R157.reuse ;  /* 0x0000009d35357220 */ /* 0x080fe20000410000 */
        /* <DEDUP_REMOVED lines=20> */
[----:B------:R-:W-:Y:S01]  /*14f70*/  MUFU.EX2 R172, R172 ;  /* 0x000000ac00ac7308 */ /* 0x000fe20000000800 */
[----:B------:R-:W-:Y:S01]  /*14f80*/  FMNMX.FTZ R20, R183, R20, !PT ;  /* 0x00000014b7147209 */ /* 0x000fe20007810000 */
[----:B--2---:R-:W-:Y:S01]  /*14f90*/  FADD.FTZ R6, R165, R6 ;  /* 0x00000006a5067221 */ /* 0x004fe20000010000 */
[-C--:B------:R-:W-:Y:S01]  /*14fa0*/  FMUL.FTZ R77, R77, R157.reuse ;  /* 0x0000009d4d4d7220 */ /* 0x080fe20000410000 */
[-C--:B------:R-:W-:Y:S01]  /*14fb0*/  FMUL.FTZ R80, R80, R157.reuse ;  /* 0x0000009d50507220 */ /* 0x080fe20000410000 */
[-C--:B------:R-:W-:Y:S01]  /*14fc0*/  FMUL.FTZ R81, R81, R157.reuse ;  /* 0x0000009d51517220 */ /* 0x080fe20000410000 */
[----:B------:R-:W0:Y:S01]  /*14fd0*/  SHFL.BFLY PT, R153, R20, 0x2, 0x1f ;  /* 0x0c401f0014997f89 */ /* 0x000e2200000e0000 */
[-C--:B------:R-:W-:Y:S01]  /*14fe0*/  FMUL.FTZ R84, R84, R157.reuse ;  /* 0x0000009d54547220 */ /* 0x080fe20000410000 */
[----:B------:R-:W-:Y:S01]  /*14ff0*/  MUFU.EX2 R173, R173 ;  /* 0x000000ad00ad7308 */ /* 0x000fe20000000800 */
[----:B-1----:R-:W-:Y:S01]  /*15000*/  FADD.FTZ R6, R203, R6 ;  /* 0x00000006cb067221 */ /* 0x002fe20000010000 */
        /* <DEDUP_REMOVED lines=20> */
[----:B0-----:R-:W-:Y:S01]  /*15150*/  FMNMX.FTZ R20, R20, R153, !PT ;  /* 0x0000009914147209 */ /* 0x001fe20007810000 */
[-C--:B------:R-:W-:Y:S01]  /*15160*/  FMUL.FTZ R121, R121, R157.reuse ;  /* 0x0000009d79797220 */ /* 0x080fe20000410000 */
[-C--:B------:R-:W-:Y:S01]  /*15170*/  FMUL.FTZ R124, R124, R157.reuse ;  /* 0x0000009d7c7c7220 */ /* 0x080fe20000410000 */
[-C--:B------:R-:W-:Y:S01]  /*15180*/  FMUL.FTZ R125, R125, R157.reuse ;  /* 0x0000009d7d7d7220 */ /* 0x080fe20000410000 */
[-C--:B------:R-:W-:Y:S01]  /*15190*/  FMUL.FTZ R128, R128, R157.reuse ;  /* 0x0000009d80807220 */ /* 0x080fe20000410000 */
[----:B------:R-:W0:Y:S01]  /*151a0*/  SHFL.BFLY PT, R153, R20, 0x1, 0x1f ;  /* 0x0c201f0014997f89 */ /* 0x000e2200000e0000 */
        /* <DEDUP_REMOVED lines=11> */
[----:B0-----:R-:W-:-:S05]  /*15260*/  FMNMX.FTZ R20, R20, R153, !PT ;  /* 0x0000009914147209 */ /* 0x001fca0007810000 */
[----:B------:R-:W-:Y:S02]  /*15270*/  FADD.FTZ R153, -R20, R198 ;  /* 0x000000c614997221 */ /* 0x000fe40000010100 */
[----:B------:R-:W0:Y:S02]  /*15280*/  MUFU.EX2 R198, R169 ;  /* 0x000000a900c67308 */ /* 0x000e240000000800 */
[----:B------:R-:W-:-:S06]  /*15290*/  FMUL.FTZ R153, R153, R15 ;  /* 0x0000000f99997220 */ /* 0x000fcc0000410000 */
[----:B------:R1:W2:Y:S02]  /*152a0*/  MUFU.EX2 R161, R153 ;  /* 0x0000009900a17308 */ /* 0x0002a40000000800 */
[----:B-1----:R-:W-:Y:S02]  /*152b0*/  @!P2 IMAD R153, R200, 0x40, R197 ;  /* 0x00000040c899a824 */ /* 0x002fe400078e02c5 */
[----:B0-----:R-:W-:Y:S02]  /*152c0*/  FADD.FTZ R6, R198, R6 ;  /* 0x00000006c6067221 */ /* 0x001fe40000010000 */
[----:B------:R-:W-:Y:S02]  /*152d0*/  @!P2 IMAD R153, R153, 0x4, R16 ;  /* 0x000000049999a824 */ /* 0x000fe400078e0210 */
[----:B------:R-:W-:Y:S01]  /*152e0*/  FADD.FTZ R6, R172, R6 ;  /* 0x00000006ac067221 */ /* 0x000fe20000010000 */
[-C--:B--2---:R-:W-:Y:S02]  /*152f0*/  FMUL.FTZ R26, R26, R161.reuse ;  /* 0x000000a11a1a7220 */ /* 0x084fe40000410000 */
[----:B------:R-:W-:Y:S01]  /*15300*/  @!P2 STS [R153+0x38400], R157 ;  /* 0x0384009d9900a388 */ /* 0x000fe20000000800 */
[----:B------:R-:W-:Y:S01]  /*15310*/  FADD.FTZ R6, R173, R6 ;  /* 0x00000006ad067221 */ /* 0x000fe20000010000 */
[-C--:B------:R-:W-:Y:S01]  /*15320*/  FMUL.FTZ R27, R27, R161.reuse ;  /* 0x000000a11b1b7220 */ /* 0x080fe20000410000 */
[-C--:B------:R-:W-:Y:S01]  /*15330*/  FMUL.FTZ R30, R30, R161.reuse ;  /* 0x000000a11e1e7220 */ /* 0x080fe20000410000 */
[----:B------:R0:W-:Y:S01]  /*15340*/  @!P2 STS [R153+0x38420], R161 ;  /* 0x038420a19900a388 */ /* 0x0001e20000000800 */
[----:B------:R-:W-:Y:S01]  /*15350*/  FADD.FTZ R6, R176, R6 ;  /* 0x00000006b0067221 */ /* 0x000fe20000010000 */
[-C--:B------:R-:W-:Y:S01]  /*15360*/  FMUL.FTZ R31, R31, R161.reuse ;  /* 0x000000a11f1f7220 */ /* 0x080fe20000410000 */
[-C--:B------:R-:W-:Y:S01]  /*15370*/  FMUL.FTZ R34, R34, R161.reuse ;  /* 0x000000a122227220 */ /* 0x080fe20000410000 */
[-C--:B------:R-:W-:Y:S01]  /*15380*/  FMUL.FTZ R35, R35, R161.reuse ;  /* 0x000000a123237220 */ /* 0x080fe20000410000 */
[----:B------:R-:W-:Y:S01]  /*15390*/  FADD.FTZ R6, R177, R6 ;  /* 0x00000006b1067221 */ /* 0x000fe20000010000 */
        /* <DEDUP_REMOVED lines=49> */
[----:B0-----:R-:W-:Y:S01]  /*156b0*/  FFMA.FTZ R0, R161, R0, R153 ;  /* 0x00000000a1007223 */ /* 0x001fe20000010099 */
[-C--:B------:R-:W-:Y:S01]  /*156c0*/  FMUL.FTZ R94, R94, R161.reuse ;  /* 0x000000a15e5e7220 */ /* 0x080fe20000410000 */
[-C--:B------:R-:W-:Y:S01]  /*156d0*/  FMUL.FTZ R95, R95, R161.reuse ;  /* 0x000000a15f5f7220 */ /* 0x080fe20000410000 */
[-C--:B------:R-:W-:Y:S01]  /*156e0*/  FMUL.FTZ R98, R98, R161.reuse ;  /* 0x000000a162627220 */ /* 0x080fe20000410000 */
[-C--:B------:R-:W-:Y:S01]  /*156f0*/  FMUL.FTZ R99, R99, R161.reuse ;  /* 0x000000a163637220 */ /* 0x080fe20000410000 */
[-C--:B------:R-:W-:Y:S01]  /*15700*/  FMUL.FTZ R102, R102, R161.reuse ;  /* 0x000000a166667220 */ /* 0x080fe20000410000 */
[-C--:B------:R-:W-:Y:S01]  /*15710*/  FMUL.FTZ R103, R103, R161.reuse ;  /* 0x000000a167677220 */ /* 0x080fe20000410000 */
[----:B------:R-:W-:Y:S01]  /*15720*/  MUFU.EX2 R170, R204 ;  /* 0x000000cc00aa7308 */ /* 0x000fe20000000800 */
[----:B--2---:R-:W-:Y:S01]  /*15730*/  F2FP.BF16.F32.PACK_AB R154, R199, R156 ;  /* 0x0000009cc79a723e */ /* 0x004fe200000010ff */
[----:B-1----:R-:W-:Y:S01]  /*15740*/  FADD.FTZ R0, R168, R0 ;  /* 0x00000000a8007221 */ /* 0x002fe20000010000 */
[----:B------:R-:W-:Y:S01]  /*15750*/  F2FP.BF16.F32.PACK_AB R156, R202, R160 ;  /* 0x000000a0ca9c723e */ /* 0x000fe200000010ff */
[----:B------:R-:W-:Y:S01]  /*15760*/  FMUL.FTZ R106, R106, R161 ;  /* 0x000000a16a6a7220 */ /* 0x000fe20000410000 */
[----:B------:R-:W-:Y:S01]  /*15770*/  F2FP.BF16.F32.PACK_AB R160, R198, R203 ;  /* 0x000000cbc6a0723e */ /* 0x000fe200000010ff */
[----:B------:R-:W-:Y:S01]  /*15780*/  FMUL.FTZ R107, R107, R161 ;  /* 0x000000a16b6b7220 */ /* 0x000fe20000410000 */
[----:B------:R-:W-:Y:S01]  /*15790*/  F2FP.BF16.F32.PACK_AB R153, R168, R153 ;  /* 0x00000099a899723e */ /* 0x000fe200000010ff */
[----:B------:R-:W-:Y:S01]  /*157a0*/  MUFU.EX2 R171, R205 ;  /* 0x000000cd00ab7308 */ /* 0x000fe20000000800 */
[----:B------:R-:W-:-:S02]  /*157b0*/  IMAD R168, R17, 0x1000, R196 ;  /* 0x0000100011a87824 */ /* 0x000fc400078e02c4 */
        /* <DEDUP_REMOVED lines=24> */
[----:B------:R-:W-:Y:S01]  /*15940*/  FMUL.FTZ R151, R151, R161 ;  /* 0x000000a197977220 */ /* 0x000fe20000410000 */
[----:B------:R-:W-:Y:S01]  /*15950*/  R2UR UR6, R168 ;  /* 0x00000000a80672ca */ /* 0x000fe200000e0000 */
[----:B------:R-:W-:Y:S01]  /*15960*/  FADD.FTZ R6, R166, R6 ;  /* 0x00000006a6067221 */ /* 0x000fe20000010000 */
[----:B0-----:R-:W-:Y:S01]  /*15970*/  F2FP.BF16.F32.PACK_AB R166, R200, R166 ;  /* 0x000000a6c8a6723e */ /* 0x001fe200000010ff */
[----:B------:R-:W-:-:S02]  /*15980*/  FADD.FTZ R0, R170, R0 ;  /* 0x00000000aa007221 */ /* 0x000fc40000010000 */
[----:B------:R0:W3:Y:S01]  /*15990*/  MUFU.EX2 R178, R169 ;  /* 0x000000a900b27308 */ /* 0x0000e20000000800 */
[----:B------:R-:W-:Y:S01]  /*159a0*/  FADD.FTZ R6, R200, R6 ;  /* 0x00000006c8067221 */ /* 0x000fe20000010000 */
[----:B------:R-:W-:-:S04]  /*159b0*/  FADD.FTZ R0, R171, R0 ;  /* 0x00000000ab007221 */ /* 0x000fc80000010000 */
[----:B-1----:R-:W-:Y:S02]  /*159c0*/  FADD.FTZ R0, R174, R0 ;  /* 0x00000000ae007221 */ /* 0x002fe40000010000 */
[----:B------:R-:W1:Y:S01]  /*159d0*/  MUFU.EX2 R179, R167 ;  /* 0x000000a700b37308 */ /* 0x000e620000000800 */
[----:B0-----:R-:W-:Y:S01]  /*159e0*/  IMAD.MOV.U32 R169, RZ, RZ, 0x40000040 ;  /* 0x40000040ffa97424 */ /* 0x001fe200078e00ff */
[C---:B--2---:R-:W-:Y:S01]  /*159f0*/  F2FP.BF16.F32.PACK_AB R157, R175.reuse, R174 ;  /* 0x000000aeaf9d723e */ /* 0x044fe200000010ff */
[----:B------:R-:W-:-:S03]  /*15a00*/  FADD.FTZ R0, R175, R0 ;  /* 0x00000000af007221 */ /* 0x000fc60000010000 */
[----:B------:R-:W-:Y:S01]  /*15a10*/  R2UR UR7, R169 ;  /* 0x00000000a90772ca */ /* 0x000fe200000e0000 */
[----:B------:R-:W-:Y:S01]  /*15a20*/  IMAD.MOV.U32 R169, RZ, RZ, 0x40000040 ;  /* 0x40000040ffa97424 */ /* 0x000fe200078e00ff */
[----:B------:R0:W-:Y:S01]  /*15a30*/  MUFU.EX2 R198, R162 ;  /* 0x000000a200c67308 */ /* 0x0001e20000000800 */
[----:B---3--:R-:W-:-:S07]  /*15a40*/  FADD.FTZ R0, R178, R0 ;  /* 0x00000000b2007221 */ /* 0x008fce0000010000 */
[----:B------:R2:W3:Y:S01]  /*15a50*/  MUFU.EX2 R181, R158 ;  /* 0x0000009e00b57308 */ /* 0x0004e20000000800 */
[----:B0-----:R-:W-:Y:S01]  /*15a60*/  F2FP.BF16.F32.PACK_AB R162, R173, R172 ;  /* 0x000000acada2723e */ /* 0x001fe200000010ff */
[----:B-1----:R-:W-:-:S04]  /*15a70*/  FADD.FTZ R0, R179, R0 ;  /* 0x00000000b3007221 */ /* 0x002fc80000010000 */
[----:B------:R-:W-:Y:S02]  /*15a80*/  FADD.FTZ R0, R180, R0 ;  /* 0x00000000b4007221 */ /* 0x000fe40000010000 */
[----:B------:R0:W1:Y:S01]  /*15a90*/  MUFU.EX2 R199, R155 ;  /* 0x0000009b00c77308 */ /* 0x0000620000000800 */
[----:B--2---:R-:W-:Y:S02]  /*15aa0*/  F2FP.BF16.F32.PACK_AB R158, R165, R164 ;  /* 0x000000a4a59e723e */ /* 0x004fe400000010ff */
[----:B------:R-:W-:-:S05]  /*15ab0*/  F2FP.BF16.F32.PACK_AB R164, R177, R176 ;  /* 0x000000b0b1a4723e */ /* 0x000fca00000010ff */
[----:B------:R2:W4:Y:S01]  /*15ac0*/  MUFU.EX2 R202, R159 ;  /* 0x0000009f00ca7308 */ /* 0x0005220000000800 */
[----:B0-----:R-:W-:Y:S01]  /*15ad0*/  F2FP.BF16.F32.PACK_AB R155, R171, R170 ;  /* 0x000000aaab9b723e */ /* 0x001fe200000010ff */
[----:B------:R-:W-:Y:S01]  /*15ae0*/  BAR.SYNC.DEFER_BLOCKING 0xf, 0x100 ;  /* 0x03c4000000007b1d */ /* 0x000fe20000010000 */
[C---:B---3--:R-:W-:Y:S01]  /*15af0*/  F2FP.BF16.F32.PACK_AB R161, R181.reuse, R180 ;  /* 0x000000b4b5a1723e */ /* 0x048fe200000010ff */
[----:B------:R-:W-:-:S04]  /*15b00*/  FADD.FTZ R0, R181, R0 ;  /* 0x00000000b5007221 */ /* 0x000fc80000010000 */
[----:B------:R4:W0:Y:S01]  /*15b10*/  MUFU.EX2 R172, R163 ;  /* 0x000000a300ac7308 */ /* 0x0008220000000800 */
[----:B--2---:R-:W-:Y:S01]  /*15b20*/  F2FP.BF16.F32.PACK_AB R159, R179, R178 ;  /* 0x000000b2b39f723e */ /* 0x004fe200000010ff */
[----:B-1----:R-:W-:-:S06]  /*15b30*/  FADD.FTZ R0, R199, R0 ;  /* 0x00000000c7007221 */ /* 0x002fcc0000010000 */
[----:B------:R-:W1:Y:S01]  /*15b40*/  MUFU.EX2 R182, R182 ;  /* 0x000000b600b67308 */ /* 0x000e620000000800 */
[C---:B----4-:R-:W-:Y:S01]  /*15b50*/  F2FP.BF16.F32.PACK_AB R163, R202.reuse, R199 ;  /* 0x000000c7caa3723e */ /* 0x050fe200000010ff */
[----:B------:R-:W-:-:S04]  /*15b60*/  FADD.FTZ R0, R202, R0 ;  /* 0x00000000ca007221 */ /* 0x000fc80000010000 */
[----:B------:R-:W-:Y:S02]  /*15b70*/  FADD.FTZ R0, R198, R0 ;  /* 0x00000000c6007221 */ /* 0x000fe40000010000 */
[----:B------:R-:W2:Y:S01]  /*15b80*/  MUFU.EX2 R183, R183 ;  /* 0x000000b700b77308 */ /* 0x000ea20000000800 */
[C---:B0-----:R-:W-:Y:S01]  /*15b90*/  F2FP.BF16.F32.PACK_AB R165, R172.reuse, R198 ;  /* 0x000000c6aca5723e */ /* 0x041fe200000010ff */
[----:B------:R0:W-:Y:S01]  /*15ba0*/  STSM.16.M88.4 [R211+0x36400], R152 ;  /* 0x03640098d3007844 */ /* 0x0001e20000000200 */
[----:B------:R-:W-:-:S03]  /*15bb0*/  FADD.FTZ R0, R172, R0 ;  /* 0x00000000ac007221 */ /* 0x000fc60000010000 */
[----:B------:R3:W-:Y:S01]  /*15bc0*/  STSM.16.M88.4 [R212], R156 ;  /* 0x0000009cd4007844 */ /* 0x0007e20000000200 */
[----:B-1----:R-:W-:-:S03]  /*15bd0*/  FADD.FTZ R0, R182, R0 ;  /* 0x00000000b6007221 */ /* 0x002fc60000010000 */
[----:B------:R3:W-:Y:S01]  /*15be0*/  STSM.16.M88.4 [R214], R160 ;  /* 0x000000a0d6007844 */ /* 0x0007e20000000200 */
[C---:B--2---:R-:W-:Y:S01]  /*15bf0*/  F2FP.BF16.F32.PACK_AB R167, R183.reuse, R182 ;  /* 0x000000b6b7a7723e */ /* 0x044fe200000010ff */
[----:B------:R-:W-:-:S04]  /*15c00*/  FADD.FTZ R0, R183, R0 ;  /* 0x00000000b7007221 */ /* 0x000fc80000010000 */
[----:B------:R3:W-:Y:S01]  /*15c10*/  STSM.16.M88.4 [R213], R164 ;  /* 0x000000a4d5007844 */ /* 0x0007e20000000200 */
[----:B------:R-:W-:-:S06]  /*15c20*/  WARPGROUP.ARRIVE ;  /* 0x00000000000079c5 */ /* 0x000fcc0000000000 */
[----:B------:R-:W-:Y:S03]  /*15c30*/  HGMMA.64x256x16.F32.BF16 R24, R152, gdesc[UR4].tnspB, R24, gsb0 ;  /* 0x43e0000498187df0 */ /* 0x000fe60008001818 */
[----:B------:R-:W-:Y:S02]  /*15c40*/  WARPGROUP.DEPBAR.LE gsb0, 0x0 ;  /* 0x00008000000079c5 */ /* 0x000fe40000010000 */
[----:B0-----:R-:W-:Y:S01]  /*15c50*/  VIADD R152, R168, 0x80 ;  /* 0x00000080a8987836 */ /* 0x001fe20000000000 */
        /* <DEDUP_REMOVED lines=31> */
.L_x_3502:
[----:B------:R-:W-:Y:S02]  /*15e50*/  VIADD R21, R21, 0x38860 ;  /* 0x0003886015157836 */ /* 0x000fe40000000000 */
[----:B------:R-:W-:Y:S02]  /*15e60*/  IMAD.MOV.U32 R198, RZ, RZ, R20 ;  /* 0x000000ffffc67224 */ /* 0x000fe400078e0014 */
[----:B------:R-:W-:Y:S01]  /*15e70*/  IMAD.MOV.U32 R199, RZ, RZ, R7 ;  /* 0x000000ffffc77224 */ /* 0x000fe200078e0007 */
[----:B------:R-:W-:Y:S01]  /*15e80*/  PRMT R21, R188, 0x654, R21 ;  /* 0x00000654bc157816 */ /* 0x000fe20000000015 */
[----:B------:R-:W-:-:S03]  /*15e90*/  IMAD.MOV.U32 R200, RZ, RZ, R17 ;  /* 0x000000ffffc87224 */ /* 0x000fc600078e0011 */
[----:B------:R0:W-:Y:S01]  /*15ea0*/  SYNCS.ARRIVE.TRANS64.RED.A1T0 RZ, [R21+URZ], RZ ;  /* 0x000000ff15ff79a7 */ /* 0x0001e2000810043f */
[----:B------:R-:W-:Y:S05]  /*15eb0*/  @P1 BRA `(.L_x_3503) ;  /* 0xffffffcc00601947 */ /* 0x000fea000383ffff */
[----:B------:R-:W-:Y:S05]  /*15ec0*/  BSYNC B0 ;  /* 0x0000000000007941 */ /* 0x000fea0003800000 */
.L_x_3490:
[----:B------:R-:W-:Y:S05]  /*15ed0*/  BSYNC B1 ;  /* 0x0000000000017941 */ /* 0x000fea0003800000 */
.L_x_3489:
[----:B0-----:R-:W2:Y:S01]  /*15ee0*/  LDL R21, [R1+0x14] ;  /* 0x0000140001157983 */ /* 0x001ea20000100800 */
[----:B------:R-:W-:Y:S01]  /*15ef0*/  BSSY B0, `(.L_x_3504) ;  /* 0x00003d5000007945 */ /* 0x000fe20003800000 */
[----:B--2---:R-:W-:-:S13]  /*15f00*/  ISETP.GE.AND P1, PT, R14, R21, PT ;  /* 0x000000150e00720c */ /* 0x004fda0003f26270 */
[----:B------:R-:W-:Y:S05]  /*15f10*/  @!P1 BRA `(.L_x_3505) ;  /* 0x0000003c00489947 */ /* 0x000fea0003800000 */
[----:B------:R-:W-:Y:S02]  /*15f20*/  IMAD.MOV.U32 R198, RZ, RZ, R20 ;  /* 0x000000ffffc67224 */ /* 0x000fe400078e0014 */
[----:B------:R-:W-:Y:S02]  /*15f30*/  IMAD.MOV.U32 R200, RZ, RZ, R7 ;  /* 0x000000ffffc87224 */ /* 0x000fe400078e0007 */
[----:B------:R-:W-:-:S07]  /*15f40*/  IMAD.MOV.U32 R199, RZ, RZ, R17 ;  /* 0x000000ffffc77224 */ /* 0x000fce00078e0011 */
.L_x_3526:
[----:B------:R-:W-:-:S05]  /*15f50*/  VIADD R17, R199, 0x1 ;  /* 0x00000001c7117836 */ /* 0x000fca0000000000 */
[----:B------:R-:W-:-:S04]  /*15f60*/  ISETP.NE.AND P1, PT, R17, 0x2, PT ;  /* 0x000000021100780c */ /* 0x000fc80003f25270 */
[----:B------:R-:W-:Y:S02]  /*15f70*/  SEL R7, RZ, 0x1, P1 ;  /* 0x00000001ff077807 */ /* 0x000fe40000800000 */
[----:B------:R-:W-:Y:S02]  /*15f80*/  SEL R17, R17, RZ, P1 ;  /* 0x000000ff11117207 */ /* 0x000fe40000800000 */
[----:B------:R-:W-:Y:S01]  /*15f90*/  LOP3.LUT R23, R23, R7, RZ, 0x3c, !PT ;  /* 0x0000000717177212 */ /* 0x000fe200078e3cff */
[----:B------:R-:W-:Y:S06]  /*15fa0*/  @!P0 BRA `(.L_x_3506) ;  /* 0x0000000000048947 */ /* 0x000fec0003800000 */
[----:B------:R-:W-:Y:S01]  /*15fb0*/  BPT.TRAP 0x1 ;  /* 0x000000040000795c */ /* 0x000fe20000300000 */
.L_x_3506:
[----:B------:R-:W-:Y:S01]  /*15fc0*/  IMAD R21, R17, 0x8, R16 ;  /* 0x0000000811157824 */ /* 0x000fe200078e0210 */
[----:B------:R-:W-:-:S04]  /*15fd0*/  SHF.L.U32 R7, R23, 0x1f, RZ ;  /* 0x0000001f17077819 */ /* 0x000fc800000006ff */
[----:B------:R0:W1:Y:S01]  /*15fe0*/  SYNCS.PHASECHK.TRANS64.TRYWAIT P1, [R21+URZ+0x38830], R7 ;  /* 0x03883007150075a7 */ /* 0x000062000802017f */
[----:B------:R-:W-:Y:S05]  /*15ff0*/  @!P0 BRA `(.L_x_3507) ;  /* 0x0000000000048947 */ /* 0x000fea0003800000 */
[----:B------:R-:W-:Y:S01]  /*16000*/  BPT.TRAP 0x1 ;  /* 0x000000040000795c */ /* 0x000fe20000300000 */
.L_x_3507:
[----:B------:R-:W-:Y:S01]  /*16010*/  BSSY B1, `(.L_x_3508) ;  /* 0x0000006000017945 */ /* 0x000fe20003800000 */
[----:B------:R-:W-:Y:S02]  /*16020*/  IMAD R156, R17, 0x200, R194 ;  /* 0x00000200119c7824 */ /* 0x000fe400078e02c2 */
[----:B------:R-:W-:Y:S01]  /*16030*/  IMAD.MOV.U32 R157, RZ, RZ, 0x40000040 ;  /* 0x40000040ff9d7424 */ /* 0x000fe200078e00ff */
[----:B-1----:R-:W-:Y:S06]  /*16040*/  @P1 BRA `(.L_x_3509) ;  /* 0x0000000000081947 */ /* 0x002fec0003800000 */
[----:B------:R-:W1:Y:S02]  /*16050*/  SYNCS.PHASECHK.TRANS64.TRYWAIT P1, [R21+URZ+0x38830], R7 ;  /* 0x03883007150075a7 */ /* 0x000e64000802017f */
[----:B-1----:R-:W-:Y:S05]  /*16060*/  @!P1 BRA `(.L_x_3510) ;  /* 0x0000011400549947 */ /* 0x002fea0003800000 */
.L_x_3509:
[----:B------:R-:W-:Y:S05]  /*16070*/  BSYNC B1 ;  /* 0x0000000000017941 */ /* 0x000fea0003800000 */
.L_x_3508:
        /* <DEDUP_REMOVED lines=36> */
.L_x_3511:
[----:B------:R2:W3:Y:S01]  /*162c0*/  SYNCS.PHASECHK.TRANS64.TRYWAIT P1, [R21+URZ+0x38850], R7 ;  /* 0x03885007150075a7 */ /* 0x0004e2000802017f */
[----:B------:R-:W-:Y:S05]  /*162d0*/  @!P0 BRA `(.L_x_3512) ;  /* 0x0000000000048947 */ /* 0x000fea0003800000 */
[----:B------:R-:W-:Y:S01]  /*162e0*/  BPT.TRAP 0x1 ;  /* 0x000000040000795c */ /* 0x000fe20000300000 */
.L_x_3512:
[----:B------:R-:W-:Y:S04]  /*162f0*/  BSSY B1, `(.L_x_3513) ;  /* 0x0000004000017945 */ /* 0x000fe80003800000 */
[----:B---3--:R-:W-:Y:S05]  /*16300*/  @P1 BRA `(.L_x_3514) ;  /* 0x0000000000081947 */ /* 0x008fea0003800000 */
[----:B------:R-:W3:Y:S02]  /*16310*/  SYNCS.PHASECHK.TRANS64.TRYWAIT P1, [R21+URZ+0x38850], R7 ;  /* 0x03885007150075a7 */ /* 0x000ee4000802017f */
[----:B---3--:R-:W-:Y:S05]  /*16320*/  @!P1 BRA `(.L_x_3515) ;  /* 0x0000011000b89947 */ /* 0x008fea0003800000 */
.L_x_3514:
[----:B------:R-:W-:Y:S05]  /*16330*/  BSYNC B1 ;  /* 0x0000000000017941 */ /* 0x000fea0003800000 */
.L_x_3513:
        /* <DEDUP_REMOVED lines=12> */
[----:B------:R-:W-:Y:S02]  /*16400*/  IMAD.MOV.U32 R206, RZ, RZ, 0x28 ;  /* 0x00000028ffce7424 */ /* 0x000fe400078e00ff */
[----:B------:R-:W-:-:S03]  /*16410*/  IMAD.MOV.U32 R207, RZ, RZ, 0xa00 ;  /* 0x00000a00ffcf7424 */ /* 0x000fc600078e00ff */
        /* <DEDUP_REMOVED lines=16> */
[----:B------:R-:W-:Y:S02]  /*16520*/  SEL R206, R206, 0x26, P1 ;  /* 0x00000026cece7807 */ /* 0x000fe40000800000 */
[----:B------:R-:W-:Y:S02]  /*16530*/  SEL R207, R207, 0x980, P1 ;  /* 0x00000980cfcf7807 */ /* 0x000fe40000800000 */
[----:B------:R-:W-:-:S02]  /*16540*/  LOP3.LUT R206, R206, 0x6, RZ, 0xc0, !PT ;  /* 0x00000006cece7812 */ /* 0x000fc400078ec0ff */
        /* <DEDUP_REMOVED lines=200> */
[----:B------:R-:W-:Y:S01]  /*171d0*/  IMAD.MOV.U32 R206, RZ, RZ, 0x30 ;  /* 0x00000030ffce7424 */ /* 0x000fe200078e00ff */
[----:B------:R-:W-:Y:S01]  /*171e0*/  R2UR UR7, R207 ;  /* 0x00000000cf0772ca */ /* 0x000fe200000e0000 */
        /* <DEDUP_REMOVED lines=91> */
[----:B------:R-:W-:-:S02]  /*177a0*/  IADD3 R204, R206, R207, R2 ;  /* 0x000000cfcecc7210 */ /* 0x000fc40007ffe002 */
[----:B------:R-:W-:Y:S01]  /*177b0*/  IADD3 R206, R206, R207, R202 ;  /* 0x000000cfcece7210 */ /* 0x000fe20007ffe0ca */
[----:B------:R-:W-:Y:S01]  /*177c0*/  IMAD.MOV.U32 R207, RZ, RZ, 0x40000040 ;  /* 0x40000040ffcf7424 */ /* 0x000fe200078e00ff */
[----:B------:R-:W-:-:S04]  /*177d0*/  SEL R203, R203, 0x3e, P1 ;  /* 0x0000003ecbcb7807 */ /* 0x000fc80000800000 */
[----:B------:R-:W-:Y:S01]  /*177e0*/  LOP3.LUT R203, R203, 0x6, RZ, 0xc0, !PT ;  /* 0x00000006cbcb7812 */ /* 0x000fe200078ec0ff */
        /* <DEDUP_REMOVED lines=61> */
.L_x_3516:
[----:B------:R-:W2:Y:S01]  /*17bc0*/  LDL R20, [R1+0x8] ;  /* 0x0000080001147983 */ /* 0x000ea20000100800 */
[----:B------:R-:W0:Y:S01]  /*17bd0*/  @P4 LDC R15, c[0x0][0x44c] ;  /* 0x00011300ff0f4b82 */ /* 0x000e220000000800 */
[----:B------:R-:W-:-:S07]  /*17be0*/  ULOP3.LUT UR4, URZ, UR45, URZ, 0x33, !UPT ;  /* 0x0000002d3f047292 */ /* 0x000fce000f8e333f */
[----:B------:R-:W1:Y:S01]  /*17bf0*/  @P4 LDC R7, c[0x0][0x450] ;  /* 0x00011400ff074b82 */ /* 0x000e620000000800 */
[----:B--2---:R-:W-:-:S04]  /*17c00*/  IMAD.IADD R207, R20, 0x1, R208 ;  /* 0x0000000114cf7824 */ /* 0x004fc800078e02d0 */
[----:B0-----:R-:W-:-:S05]  /*17c10*/  @P4 IMAD.HI.U32 R15, R207, R15, RZ ;  /* 0x0000000fcf0f4227 */ /* 0x001fca00078e00ff */
[----:B-1----:R-:W-:Y:S01]  /*17c20*/  @P4 SHF.R.U32.HI R207, RZ, R7, R15 ;  /* 0x00000007ffcf4219 */ /* 0x002fe2000001160f */
[----:B------:R-:W-:-:S04]  /*17c30*/  VIADD R7, R21, 0x38840 ;  /* 0x0003884015077836 */ /* 0x000fc80000000000 */
[----:B------:R-:W0:Y:S01]  /*17c40*/  SHFL.IDX PT, R20, R207, RZ, 0x1c1f ;  /* 0x001c1fffcf147589 */ /* 0x000e2200000e0000 */
[----:B------:R-:W-:-:S04]  /*17c50*/  PRMT R7, R188, 0x654, R7 ;  /* 0x00000654bc077816 */ /* 0x000fc80000000007 */
[----:B------:R1:W-:Y:S02]  /*17c60*/  SYNCS.ARRIVE.TRANS64.RED.A1T0 RZ, [R7+URZ], RZ ;  /* 0x000000ff07ff79a7 */ /* 0x0003e4000810043f */
[----:B-1----:R-:W-:-:S05]  /*17c70*/  IMAD.SHL.U32 R7, R14, 0x40, RZ ;  /* 0x000000400e077824 */ /* 0x002fca00078e00ff */
[----:B------:R-:W-:-:S04]  /*17c80*/  IADD3 R205, -R184, 0x1, -R7 ;  /* 0x00000001b8cd7810 */ /* 0x000fc80007ffe907 */
[----:B------:R-:W-:-:S05]  /*17c90*/  IADD3 R205, -R185, R205, R186 ;  /* 0x000000cdb9cd7210 */ /* 0x000fca0007ffe1ba */
[C---:B------:R-:W-:Y:S02]  /*17ca0*/  VIADD R206, R205.reuse, UR44 ;  /* 0x0000002ccdce7c36 */ /* 0x040fe40008000000 */
[----:B------:R-:W-:Y:S02]  /*17cb0*/  VIADD R205, R205, UR4 ;  /* 0x00000004cdcd7c36 */ /* 0x000fe40008000000 */
        /* <DEDUP_REMOVED lines=15> */
.L_x_3519:
[----:B------:R-:W-:-:S05]  /*17db0*/  IMAD.U32 R201, RZ, RZ, UR39 ;  /* 0x00000027ffc97e24 */ /* 0x000fca000f8e00ff */
[----:B------:R-:W-:-:S13]  /*17dc0*/  ISETP.NE.AND P1, PT, R201, 0x1, PT ;  /* 0x00000001c900780c */ /* 0x000fda0003f25270 */
[----:B------:R-:W0:Y:S02]  /*17dd0*/  @P1 LDC.64 R202, c[0x0][0xae0] ;  /* 0x0002b800ffca1b82 */ /* 0x000e240000000a00 */
[----:B0-----:R-:W-:-:S05]  /*17de0*/  @P1 IMAD.HI.U32 R202, R20, R202, RZ ;  /* 0x000000ca14ca1227 */ /* 0x001fca00078e00ff */
[----:B------:R-:W-:-:S07]  /*17df0*/  @P1 SHF.R.U32.HI R20, RZ, R203, R202 ;  /* 0x000000cbff141219 */ /* 0x000fce00000116ca */
.L_x_3520:
[----:B------:R-:W-:Y:S05]  /*17e00*/  BSYNC B1 ;  /* 0x0000000000017941 */ /* 0x000fea0003800000 */
.L_x_3518:
[----:B------:R-:W-:-:S04]  /*17e10*/  IMAD R20, R20, R201, -R7 ;  /* 0x000000c914147224 */ /* 0x000fc800078e0a07 */
[----:B------:R-:W-:-:S05]  /*17e20*/  IMAD.IADD R20, R20, 0x1, -R184 ;  /* 0x0000000114147824 */ /* 0x000fca00078e0ab8 */
[----:B------:R-:W-:Y:S02]  /*17e30*/  VIMNMX R15, R15, R20, !PT ;  /* 0x000000140f0f7248 */ /* 0x000fe40007fe0100 */
[----:B------:R-:W-:-:S07]  /*17e40*/  VIADDMNMX R204, R20, R201, R204, PT ;  /* 0x000000c914cc7246 */ /* 0x000fce00038001cc */
.L_x_3517:
        /* <DEDUP_REMOVED lines=65> */
.L_x_3523:
[----:B------:R-:W-:-:S05]  /*18260*/  IMAD.U32 R15, RZ, RZ, UR39 ;  /* 0x00000027ff0f7e24 */ /* 0x000fca000f8e00ff */
[----:B------:R-:W-:-:S13]  /*18270*/  ISETP.NE.AND P2, PT, R15, 0x1, PT ;  /* 0x000000010f00780c */ /* 0x000fda0003f45270 */
[----:B------:R-:W0:Y:S02]  /*18280*/  @P2 LDC.64 R152, c[0x0][0xae0] ;  /* 0x0002b800ff982b82 */ /* 0x000e240000000a00 */
[----:B0-----:R-:W-:-:S05]  /*18290*/  @P2 IMAD.HI.U32 R152, R207, R152, RZ ;  /* 0x00000098cf982227 */ /* 0x001fca00078e00ff */
[----:B------:R-:W-:-:S07]  /*182a0*/  @P2 SHF.R.U32.HI R207, RZ, R153, R152 ;  /* 0x00000099ffcf2219 */ /* 0x000fce0000011698 */
.L_x_3524:
[----:B------:R-:W-:Y:S05]  /*182b0*/  BSYNC B1 ;  /* 0x0000000000017941 */ /* 0x000fea0003800000 */
.L_x_3522:
[----:B------:R-:W-:-:S04]  /*182c0*/  IMAD R7, R207, R15, -R7 ;  /* 0x0000000fcf077224 */ /* 0x000fc800078e0a07 */
[----:B------:R-:W-:-:S05]  /*182d0*/  IMAD.IADD R7, R7, 0x1, -R184 ;  /* 0x0000000107077824 */ /* 0x000fca00078e0ab8 */
[----:B------:R-:W-:Y:S02]  /*182e0*/  VIMNMX R205, R205, R7, !PT ;  /* 0x00000007cdcd7248 */ /* 0x000fe40007fe0100 */
[----:B------:R-:W-:-:S07]  /*182f0*/  VIADDMNMX R206, R7, R15, R206, PT ;  /* 0x0000000f07ce7246 */ /* 0x000fce00038001ce */
.L_x_3521:
        /* <DEDUP_REMOVED lines=19> */
[C---:B------:R-:W-:Y:S02]  /*18430*/  ISETP.GT.AND P6, PT, R205.reuse, RZ, P1 ;  /* 0x000000ffcd00720c */ /* 0x040fe40000fc4270 */
        /* <DEDUP_REMOVED lines=23> */
[----:B0-----:R-:W-:Y:S02]  /*185b0*/  FMNMX.FTZ R7, R7, R15, !PT ;  /* 0x0000000f07077209 */ /* 0x001fe40007810000 */
[----:B------:R-:W-:Y:S02]  /*185c0*/  FSEL R174, R174, -INF , !P3 ;  /* 0xff800000aeae7808 */ /* 0x000fe40005800000 */
[----:B------:R-:W-:Y:S01]  /*185d0*/  ISETP.GT.AND P3, PT, R205, 0x30, P1 ;  /* 0x00000030cd00780c */ /* 0x000fe20000f64270 */
[----:B------:R-:W0:Y:S03]  /*185e0*/  SHFL.BFLY PT, R15, R7, 0x1, 0x1f ;  /* 0x0c201f00070f7f89 */ /* 0x000e2600000e0000 */
[----:B------:R-:W-:-:S04]  /*185f0*/  ISETP.LT.OR P3, PT, R206, 0x31, P3 ;  /* 0x00000031ce00780c */ /* 0x000fc80001f61670 */
[----:B------:R-:W-:Y:S02]  /*18600*/  FSEL R178, R178, -INF , !P3 ;  /* 0xff800000b2b27808 */ /* 0x000fe40005800000 */
[----:B0-----:R-:W-:Y:S01]  /*18610*/  FMNMX.FTZ R7, R7, R15, !PT ;  /* 0x0000000f07077209 */ /* 0x001fe20007810000 */
[----:B------:R-:W-:-:S03]  /*18620*/  IMAD.U32 R15, RZ, RZ, UR38 ;  /* 0x00000026ff0f7e24 */ /* 0x000fc6000f8e00ff */
[C---:B------:R-:W-:Y:S01]  /*18630*/  FSETP.NEU.FTZ.AND P2, PT, R7.reuse, -INF , PT ;  /* 0xff8000000700780b */ /* 0x040fe20003f5d000 */
[----:B------:R-:W-:-:S03]  /*18640*/  FMUL.FTZ R152, R7, R15 ;  /* 0x0000000f07987220 */ /* 0x000fc60000410000 */
[----:B------:R-:W-:Y:S02]  /*18650*/  FSEL R153, R7, RZ, P2 ;  /* 0x000000ff07997208 */ /* 0x000fe40001000000 */
[----:B------:R-:W-:Y:S02]  /*18660*/  FSEL R152, R152, RZ, P2 ;  /* 0x000000ff98987208 */ /* 0x000fe40001000000 */
[----:B------:R-:W-:Y:S01]  /*18670*/  ISETP.GT.AND P2, PT, R205, 0x8, P1 ;  /* 0x00000008cd00780c */ /* 0x000fe20000f44270 */
[----:B------:R-:W-:Y:S02]  /*18680*/  FADD.FTZ R153, -R153, R200 ;  /* 0x000000c899997221 */ /* 0x000fe40000010100 */
[-CC-:B------:R-:W-:Y:S01]  /*18690*/  FFMA.FTZ R20, R20, R15.reuse, -R152.reuse ;  /* 0x0000000f14147223 */ /* 0x180fe20000010898 */
[-CC-:B------:R-:W-:Y:S01]  /*186a0*/  FFMA.FTZ R201, R201, R15.reuse, -R152.reuse ;  /* 0x0000000fc9c97223 */ /* 0x180fe20000010898 */
[-C--:B------:R-:W-:Y:S01]  /*186b0*/  FMUL.FTZ R153, R153, R15.reuse ;  /* 0x0000000f99997220 */ /* 0x080fe20000410000 */
        /* <DEDUP_REMOVED lines=16> */
[----:B------:R-:W-:-:S03]  /*187c0*/  ISETP.LT.OR P2, PT, R206, 0x9, P2 ;  /* 0x00000009ce00780c */ /* 0x000fc60001741670 */
[----:B------:R-:W1:Y:S01]  /*187d0*/  MUFU.EX2 R152, R201 ;  /* 0x000000c900987308 */ /* 0x000e620000000800 */
[----:B------:R-:W-:Y:S02]  /*187e0*/  FSEL R158, R158, -INF , !P2 ;  /* 0xff8000009e9e7808 */ /* 0x000fe40005000000 */
[----:B------:R-:W-:-:S04]  /*187f0*/  ISETP.GT.AND P2, PT, R205, 0x11, P1 ;  /* 0x00000011cd00780c */ /* 0x000fc80000f44270 */
[----:B------:R-:W-:Y:S01]  /*18800*/  ISETP.LT.OR P2, PT, R206, 0x12, P2 ;  /* 0x00000012ce00780c */ /* 0x000fe20001741670 */
[----:B------:R-:W2:Y:S01]  /*18810*/  MUFU.EX2 R156, R156 ;  /* 0x0000009c009c7308 */ /* 0x000ea20000000800 */
[----:B0-----:R-:W-:Y:S01]  /*18820*/  FFMA.FTZ R6, R153, R6, R20 ;  /* 0x0000000699067223 */ /* 0x001fe20000010014 */
[-C--:B------:R-:W-:Y:S01]  /*18830*/  FMUL.FTZ R24, R24, R153.reuse ;  /* 0x0000009918187220 */ /* 0x080fe20000410000 */
[----:B------:R-:W-:Y:S01]  /*18840*/  FSEL R163, R163, -INF , !P2 ;  /* 0xff800000a3a37808 */ /* 0x000fe20005000000 */
[-C--:B------:R-:W-:Y:S01]  /*18850*/  FMUL.FTZ R25, R25, R153.reuse ;  /* 0x0000009919197220 */ /* 0x080fe20000410000 */
[----:B------:R-:W-:Y:S01]  /*18860*/  ISETP.GT.AND P2, PT, R205, 0x20, P1 ;  /* 0x00000020cd00780c */ /* 0x000fe20000f44270 */
[-C--:B------:R-:W-:Y:S01]  /*18870*/  FMUL.FTZ R28, R28, R153.reuse ;  /* 0x000000991c1c7220 */ /* 0x080fe20000410000 */
[-C--:B------:R-:W-:Y:S01]  /*18880*/  FMUL.FTZ R29, R29, R153.reuse ;  /* 0x000000991d1d7220 */ /* 0x080fe20000410000 */
[----:B------:R-:W0:Y:S01]  /*18890*/  MUFU.EX2 R157, R157 ;  /* 0x0000009d009d7308 */ /* 0x000e220000000800 */
[C---:B-1----:R-:W-:Y:S01]  /*188a0*/  FADD.FTZ R6, R152.reuse, R6 ;  /* 0x0000000698067221 */ /* 0x042fe20000010000 */
[----:B------:R-:W-:Y:S01]  /*188b0*/  F2FP.BF16.F32.PACK_AB R152, R152, R20 ;  /* 0x000000149898723e */ /* 0x000fe200000010ff */
[-C--:B------:R-:W-:Y:S01]  /*188c0*/  FMUL.FTZ R32, R32, R153.reuse ;  /* 0x0000009920207220 */ /* 0x080fe20000410000 */
[----:B------:R-:W-:Y:S01]  /*188d0*/  FMNMX.FTZ R20, R154, R198, !PT ;  /* 0x000000c69a147209 */ /* 0x000fe20007810000 */
[-C--:B------:R-:W-:Y:S01]  /*188e0*/  FMUL.FTZ R33, R33, R153.reuse ;  /* 0x0000009921217220 */ /* 0x080fe20000410000 */
[----:B------:R-:W-:Y:S01]  /*188f0*/  ISETP.LT.OR P2, PT, R206, 0x21, P2 ;  /* 0x00000021ce00780c */ /* 0x000fe20001741670 */
[-C--:B------:R-:W-:Y:S01]  /*18900*/  FMUL.FTZ R36, R36, R153.reuse ;  /* 0x0000009924247220 */ /* 0x080fe20000410000 */
[----:B------:R-:W-:Y:S01]  /*18910*/  FMNMX.FTZ R20, R155, R20, !PT ;  /* 0x000000149b147209 */ /* 0x000fe20007810000 */
[----:B------:R-:W1:Y:S01]  /*18920*/  MUFU.EX2 R160, R160 ;  /* 0x000000a000a07308 */ /* 0x000e620000000800 */
[----:B------:R-:W-:Y:S01]  /*18930*/  FSEL R170, R170, -INF , !P2 ;  /* 0xff800000aaaa7808 */ /* 0x000fe20005000000 */
[----:B--2---:R-:W-:Y:S01]  /*18940*/  FADD.FTZ R6, R156, R6 ;  /* 0x000000069c067221 */ /* 0x004fe20000010000 */
[----:B------:R-:W-:Y:S01]  /*18950*/  FMNMX.FTZ R20, R158, R20, !PT ;  /* 0x000000149e147209 */ /* 0x000fe20007810000 */
[-C--:B------:R-:W-:Y:S01]  /*18960*/  FMUL.FTZ R37, R37, R153.reuse ;  /* 0x0000009925257220 */ /* 0x080fe20000410000 */
[----:B------:R-:W-:Y:S01]  /*18970*/  ISETP.GT.AND P2, PT, R205, 0x29, P1 ;  /* 0x00000029cd00780c */ /* 0x000fe20000f44270 */
[-C--:B------:R-:W-:Y:S01]  /*18980*/  FMUL.FTZ R40, R40, R153.reuse ;  /* 0x0000009928287220 */ /* 0x080fe20000410000 */
[----:B------:R-:W-:Y:S01]  /*18990*/  FMNMX.FTZ R20, R159, R20, !PT ;  /* 0x000000149f147209 */ /* 0x000fe20007810000 */
[----:B------:R-:W-:Y:S01]  /*189a0*/  MUFU.EX2 R164, R164 ;  /* 0x000000a400a47308 */ /* 0x000fe20000000800 */
[----:B------:R-:W-:Y:S01]  /*189b0*/  ISETP.LT.OR P2, PT, R206, 0x2a, P2 ;  /* 0x0000002ace00780c */ /* 0x000fe20001741670 */
[----:B0-----:R-:W-:Y:S01]  /*189c0*/  FADD.FTZ R6, R157, R6 ;  /* 0x000000069d067221 */ /* 0x001fe20000010000 */
[----:B------:R-:W-:Y:S01]  /*189d0*/  FMNMX.FTZ R20, R162, R20, !PT ;  /* 0x00000014a2147209 */ /* 0x000fe20007810000 */
[-C--:B------:R-:W-:Y:S01]  /*189e0*/  FMUL.FTZ R41, R41, R153.reuse ;  /* 0x0000009929297220 */ /* 0x080fe20000410000 */
[----:B------:R-:W-:Y:S01]  /*189f0*/  FSEL R175, R175, -INF , !P2 ;  /* 0xff800000afaf7808 */ /* 0x000fe20005000000 */
[-C--:B------:R-:W-:Y:S01]  /*18a00*/  FMUL.FTZ R44, R44, R153.reuse ;  /* 0x000000992c2c7220 */ /* 0x080fe20000410000 */
[----:B------:R-:W-:Y:S01]  /*18a10*/  FMNMX.FTZ R20, R163, R20, !PT ;  /* 0x00000014a3147209 */ /* 0x000fe20007810000 */
[----:B------:R-:W-:Y:S01]  /*18a20*/  MUFU.EX2 R165, R165 ;  /* 0x000000a500a57308 */ /* 0x000fe20000000800 */
[----:B------:R-:W-:Y:S01]  /*18a30*/  ISETP.GT.AND P2, PT, R205, 0x31, P1 ;  /* 0x00000031cd00780c */ /* 0x000fe20000f44270 */
[----:B-1----:R-:W-:Y:S01]  /*18a40*/  FADD.FTZ R6, R160, R6 ;  /* 0x00000006a0067221 */ /* 0x002fe20000010000 */
[----:B------:R-:W-:Y:S01]  /*18a50*/  FMNMX.FTZ R20, R166, R20, !PT ;  /* 0x00000014a6147209 */ /* 0x000fe20007810000 */
[-C--:B------:R-:W-:Y:S01]  /*18a60*/  FMUL.FTZ R45, R45, R153.reuse ;  /* 0x000000992d2d7220 */ /* 0x080fe20000410000 */
[----:B------:R-:W-:Y:S01]  /*18a70*/  ISETP.LT.OR P2, PT, R206, 0x32, P2 ;  /* 0x00000032ce00780c */ /* 0x000fe20001741670 */
[-C--:B------:R-:W-:Y:S01]  /*18a80*/  FMUL.FTZ R48, R48, R153.reuse ;  /* 0x0000009930307220 */ /* 0x080fe20000410000 */
[----:B------:R-:W-:Y:S01]  /*18a90*/  FMNMX.FTZ R20, R167, R20, !PT ;  /* 0x00000014a7147209 */ /* 0x000fe20007810000 */
[----:B------:R0:W-:Y:S01]  /*18aa0*/  MUFU.EX2 R201, R168 ;  /* 0x000000a800c97308 */ /* 0x0001e20000000800 */
[----:B------:R-:W-:Y:S01]  /*18ab0*/  ISETP.GT.AND P1, PT, R205, 0x39, P1 ;  /* 0x00000039cd00780c */ /* 0x000fe20000f24270 */
[-C--:B------:R-:W-:Y:S01]  /*18ac0*/  FMUL.FTZ R49, R49, R153.reuse ;  /* 0x0000009931317220 */ /* 0x080fe20000410000 */
[----:B------:R-:W-:Y:S01]  /*18ad0*/  FMNMX.FTZ R20, R170, R20, !PT ;  /* 0x00000014aa147209 */ /* 0x000fe20007810000 */
[-C--:B------:R-:W-:Y:S01]  /*18ae0*/  FMUL.FTZ R52, R52, R153.reuse ;  /* 0x0000009934347220 */ /* 0x080fe20000410000 */
[----:B------:R-:W-:Y:S01]  /*18af0*/  FSEL R179, R179, -INF , !P2 ;  /* 0xff800000b3b37808 */ /* 0x000fe20005000000 */
[-C--:B------:R-:W-:Y:S01]  /*18b00*/  FMUL.FTZ R53, R53, R153.reuse ;  /* 0x0000009935357220 */ /* 0x080fe20000410000 */
[----:B------:R-:W-:Y:S01]  /*18b10*/  FMNMX.FTZ R20, R171, R20, !PT ;  /* 0x00000014ab147209 */ /* 0x000fe20007810000 */
[----:B------:R-:W-:Y:S01]  /*18b20*/  MUFU.EX2 R172, R172 ;  /* 0x000000ac00ac7308 */ /* 0x000fe20000000800 */
[----:B------:R-:W-:Y:S01]  /*18b30*/  ISETP.LT.OR P1, PT, R206, 0x3a, P1 ;  /* 0x0000003ace00780c */ /* 0x000fe20000f21670 */
[----:B0-----:R-:W-:Y:S01]  /*18b40*/  IMAD R168, R17, 0x1000, R196 ;  /* 0x0000100011a87824 */ /* 0x001fe200078e02c4 */
[----:B------:R-:W-:Y:S01]  /*18b50*/  FMNMX.FTZ R20, R174, R20, !PT ;  /* 0x00000014ae147209 */ /* 0x000fe20007810000 */
[-C--:B------:R-:W-:Y:S01]  /*18b60*/  FMUL.FTZ R56, R56, R153.reuse ;  /* 0x0000009938387220 */ /* 0x080fe20000410000 */
[----:B------:R-:W-:Y:S01]  /*18b70*/  FSEL R183, R183, -INF , !P1 ;  /* 0xff800000b7b77808 */ /* 0x000fe20004800000 */
[-C--:B------:R-:W-:Y:S01]  /*18b80*/  FMUL.FTZ R57, R57, R153.reuse ;  /* 0x0000009939397220 */ /* 0x080fe20000410000 */
[----:B------:R-:W-:Y:S01]  /*18b90*/  FMNMX.FTZ R20, R175, R20, !PT ;  /* 0x00000014af147209 */ /* 0x000fe20007810000 */
[----:B------:R-:W-:Y:S01]  /*18ba0*/  MUFU.EX2 R173, R173 ;  /* 0x000000ad00ad7308 */ /* 0x000fe20000000800 */
[-C--:B------:R-:W-:Y:S01]  /*18bb0*/  FMUL.FTZ R60, R60, R153.reuse ;  /* 0x000000993c3c7220 */ /* 0x080fe20000410000 */
[-C--:B------:R-:W-:Y:S01]  /*18bc0*/  FMUL.FTZ R61, R61, R153.reuse ;  /* 0x000000993d3d7220 */ /* 0x080fe20000410000 */
[----:B------:R-:W-:Y:S01]  /*18bd0*/  FMNMX.FTZ R20, R178, R20, !PT ;  /* 0x00000014b2147209 */ /* 0x000fe20007810000 */
[-C--:B------:R-:W-:Y:S01]  /*18be0*/  FMUL.FTZ R64, R64, R153.reuse ;  /* 0x0000009940407220 */ /* 0x080fe20000410000 */
[-C--:B------:R-:W-:Y:S01]  /*18bf0*/  FMUL.FTZ R65, R65, R153.reuse ;  /* 0x0000009941417220 */ /* 0x080fe20000410000 */
        /* <DEDUP_REMOVED lines=38> */
[----:B0-----:R-:W-:Y:S01]  /*18e60*/  FMNMX.FTZ R20, R20, R200, !PT ;  /* 0x000000c814147209 */ /* 0x001fe20007810000 */
[-C--:B------:R-:W-:Y:S01]  /*18e70*/  FMUL.FTZ R128, R128, R153.reuse ;  /* 0x0000009980807220 */ /* 0x080fe20000410000 */
[----:B------:R0:W1:Y:S01]  /*18e80*/  MUFU.EX2 R200, R161 ;  /* 0x000000a100c87308 */ /* 0x0000620000000800 */
[-C--:B------:R-:W-:Y:S01]  /*18e90*/  FMUL.FTZ R129, R129, R153.reuse ;  /* 0x0000009981817220 */ /* 0x080fe20000410000 */
[-C--:B------:R-:W-:Y:S01]  /*18ea0*/  FMUL.FTZ R132, R132, R153.reuse ;  /* 0x0000009984847220 */ /* 0x080fe20000410000 */
[----:B------:R-:W2:Y:S01]  /*18eb0*/  SHFL.BFLY PT, R202, R20, 0x1, 0x1f ;  /* 0x0c201f0014ca7f89 */ /* 0x000ea200000e0000 */
[-C--:B------:R-:W-:Y:S01]  /*18ec0*/  FMUL.FTZ R133, R133, R153.reuse ;  /* 0x0000009985857220 */ /* 0x080fe20000410000 */
[-C--:B------:R-:W-:Y:S01]  /*18ed0*/  FMUL.FTZ R136, R136, R153.reuse ;  /* 0x0000009988887220 */ /* 0x080fe20000410000 */
[-C--:B------:R-:W-:Y:S01]  /*18ee0*/  FMUL.FTZ R137, R137, R153.reuse ;  /* 0x0000009989897220 */ /* 0x080fe20000410000 */
[-C--:B------:R-:W-:Y:S01]  /*18ef0*/  FMUL.FTZ R140, R140, R153.reuse ;  /* 0x000000998c8c7220 */ /* 0x080fe20000410000 */
[----:B------:R-:W-:Y:S01]  /*18f00*/  FMUL.FTZ R141, R141, R153 ;  /* 0x000000998d8d7220 */ /* 0x000fe20000410000 */
[----:B0-----:R-:W-:-:S02]  /*18f10*/  IMAD.MOV R161, RZ, RZ, -R210 ;  /* 0x000000ffffa17224 */ /* 0x001fc400078e0ad2 */
[-C--:B------:R-:W-:Y:S01]  /*18f20*/  FMUL.FTZ R144, R144, R153.reuse ;  /* 0x0000009990907220 */ /* 0x080fe20000410000 */
[-C--:B------:R-:W-:Y:S01]  /*18f30*/  FMUL.FTZ R145, R145, R153.reuse ;  /* 0x0000009991917220 */ /* 0x080fe20000410000 */
[-C--:B------:R-:W-:Y:S01]  /*18f40*/  FMUL.FTZ R148, R148, R153.reuse ;  /* 0x0000009994947220 */ /* 0x080fe20000410000 */
[----:B------:R-:W-:Y:S01]  /*18f50*/  FMUL.FTZ R149, R149, R153 ;  /* 0x0000009995957220 */ /* 0x000fe20000410000 */
[----:B------:R-:W-:Y:S02]  /*18f60*/  ISETP.NE.AND P2, PT, R184, R161, PT ;  /* 0x000000a1b800720c */ /* 0x000fe40003f45270 */
[----:B------:R-:W-:Y:S01]  /*18f70*/  R2UR UR6, R168 ;  /* 0x00000000a80672ca */ /* 0x000fe200000e0000 */
[----:B-1----:R-:W-:-:S04]  /*18f80*/  FADD.FTZ R6, R200, R6 ;  /* 0x00000006c8067221 */ /* 0x002fc80000010000 */
[----:B------:R-:W-:-:S04]  /*18f90*/  FADD.FTZ R6, R164, R6 ;  /* 0x00000006a4067221 */ /* 0x000fc80000010000 */
[----:B------:R-:W-:Y:S01]  /*18fa0*/  FADD.FTZ R6, R165, R6 ;  /* 0x00000006a5067221 */ /* 0x000fe20000010000 */
[----:B--2---:R-:W-:Y:S02]  /*18fb0*/  FMNMX.FTZ R20, R20, R202, !PT ;  /* 0x000000ca14147209 */ /* 0x004fe40007810000 */
[----:B------:R0:W1:Y:S01]  /*18fc0*/  MUFU.EX2 R202, R169 ;  /* 0x000000a900ca7308 */ /* 0x0000620000000800 */
[----:B------:R-:W-:Y:S01]  /*18fd0*/  FADD.FTZ R6, R201, R6 ;  /* 0x00000006c9067221 */ /* 0x000fe20000010000 */
[----:B------:R-:W-:-:S04]  /*18fe0*/  FSETP.NEU.FTZ.AND P1, PT, R20, -INF , PT ;  /* 0xff8000001400780b */ /* 0x000fc80003f3d000 */
[----:B------:R-:W-:Y:S01]  /*18ff0*/  FSEL R161, R20, RZ, P1 ;  /* 0x000000ff14a17208 */ /* 0x000fe20000800000 */
[----:B0-----:R-:W-:-:S04]  /*19000*/  @!P2 IMAD R169, R199, 0x40, R197 ;  /* 0x00000040c7a9a824 */ /* 0x001fc800078e02c5 */
[----:B------:R-:W-:Y:S01]  /*19010*/  FADD.FTZ R161, -R161, R198 ;  /* 0x000000c6a1a17221 */ /* 0x000fe20000010100 */
[----:B------:R-:W-:-:S03]  /*19020*/  @!P2 IMAD R198, R169, 0x4, R16 ;  /* 0x00000004a9c6a824 */ /* 0x000fc600078e0210 */
[-C--:B------:R-:W-:Y:S01]  /*19030*/  FMUL.FTZ R161, R161, R15.reuse ;  /* 0x0000000fa1a17220 */ /* 0x080fe20000410000 */
[----:B------:R-:W-:Y:S02]  /*19040*/  IMAD.MOV.U32 R169, RZ, RZ, 0x40000040 ;  /* 0x40000040ffa97424 */ /* 0x000fe400078e00ff */
[----:B-1----:R-:W-:Y:S01]  /*19050*/  FADD.FTZ R6, R202, R6 ;  /* 0x00000006ca067221 */ /* 0x002fe20000010000 */
[----:B------:R-:W-:Y:S02]  /*19060*/  @!P2 STS [R198+0x38400], R153 ;  /* 0x03840099c600a388 */ /* 0x000fe40000000800 */
[----:B------:R-:W0:Y:S01]  /*19070*/  MUFU.EX2 R161, R161 ;  /* 0x000000a100a17308 */ /* 0x000e220000000800 */
[----:B------:R-:W-:Y:S01]  /*19080*/  R2UR UR7, R169 ;  /* 0x00000000a90772ca */ /* 0x000fe200000e0000 */
[----:B------:R-:W-:Y:S01]  /*19090*/  FMUL.FTZ R169, R20, R15 ;  /* 0x0000000f14a97220 */ /* 0x000fe20000410000 */
[----:B------:R-:W-:-:S04]  /*190a0*/  FADD.FTZ R6, R172, R6 ;  /* 0x00000006ac067221 */ /* 0x000fc80000010000 */
[----:B------:R-:W-:Y:S01]  /*190b0*/  FSEL R169, R169, RZ, P1 ;  /* 0x000000ffa9a97208 */ /* 0x000fe20000800000 */
[----:B------:R-:W-:-:S04]  /*190c0*/  FADD.FTZ R6, R173, R6 ;  /* 0x00000006ad067221 */ /* 0x000fc80000010000 */
[-CC-:B------:R-:W-:Y:S01]  /*190d0*/  FFMA.FTZ R158, R158, R15.reuse, -R169.reuse ;  /* 0x0000000f9e9e7223 */ /* 0x180fe200000108a9 */
[-CC-:B------:R-:W-:Y:S01]  /*190e0*/  FFMA.FTZ R162, R162, R15.reuse, -R169.reuse ;  /* 0x0000000fa2a27223 */ /* 0x180fe200000108a9 */
[-CC-:B------:R-:W-:Y:S01]  /*190f0*/  FFMA.FTZ R154, R154, R15.reuse, -R169.reuse ;  /* 0x0000000f9a9a7223 */ /* 0x180fe200000108a9 */
[-CC-:B------:R-:W-:Y:S01]  /*19100*/  FFMA.FTZ R199, R155, R15.reuse, -R169.reuse ;  /* 0x0000000f9bc77223 */ /* 0x180fe200000108a9 */
[-CC-:B------:R-:W-:Y:S01]  /*19110*/  FFMA.FTZ R159, R159, R15.reuse, -R169.reuse ;  /* 0x0000000f9f9f7223 */ /* 0x180fe200000108a9 */
[----:B0-----:R0:W-:Y:S01]  /*19120*/  @!P2 STS [R198+0x38420], R161 ;  /* 0x038420a1c600a388 */ /* 0x0011e20000000800 */
        /* <DEDUP_REMOVED lines=9> */
[-CC-:B0-----:R-:W-:Y:S01]  /*191c0*/  FFMA.FTZ R198, R170, R15.reuse, -R169.reuse ;  /* 0x0000000faac67223 */ /* 0x181fe200000108a9 */
[----:B------:R-:W-:Y:S01]  /*191d0*/  FFMA.FTZ R169, R183, R15, -R169 ;  /* 0x0000000fb7a97223 */ /* 0x000fe200000108a9 */
[----:B------:R0:W-:Y:S01]  /*191e0*/  MUFU.EX2 R175, R158 ;  /* 0x0000009e00af7308 */ /* 0x0001e20000000800 */
[----:B------:R-:W-:Y:S01]  /*191f0*/  FADD.FTZ R6, R176, R6 ;  /* 0x00000006b0067221 */ /* 0x000fe20000010000 */
[-C--:B------:R-:W-:Y:S01]  /*19200*/  FMUL.FTZ R26, R26, R161.reuse ;  /* 0x000000a11a1a7220 */ /* 0x080fe20000410000 */
[-C--:B------:R-:W-:Y:S01]  /*19210*/  FMUL.FTZ R27, R27, R161.reuse ;  /* 0x000000a11b1b7220 */ /* 0x080fe20000410000 */
[-C--:B------:R-:W-:Y:S01]  /*19220*/  FMUL.FTZ R30, R30, R161.reuse ;  /* 0x000000a11e1e7220 */ /* 0x080fe20000410000 */
[----:B------:R-:W-:Y:S01]  /*19230*/  FADD.FTZ R6, R177, R6 ;  /* 0x00000006b1067221 */ /* 0x000fe20000010000 */
[-C--:B------:R-:W-:Y:S01]  /*19240*/  FMUL.FTZ R31, R31, R161.reuse ;  /* 0x000000a11f1f7220 */ /* 0x080fe20000410000 */
[-C--:B------:R-:W-:Y:S01]  /*19250*/  FMUL.FTZ R34, R34, R161.reuse ;  /* 0x000000a122227220 */ /* 0x080fe20000410000 */
[----:B------:R1:W-:Y:S01]  /*19260*/  MUFU.EX2 R183, R162 ;  /* 0x000000a200b77308 */ /* 0x0003e20000000800 */
[----:B0-----:R-:W-:Y:S01]  /*19270*/  F2FP.BF16.F32.PACK_AB R158, R165, R164 ;  /* 0x000000a4a59e723e */ /* 0x001fe200000010ff */
[-C--:B------:R-:W-:Y:S01]  /*19280*/  FMUL.FTZ R35, R35, R161.reuse ;  /* 0x000000a123237220 */ /* 0x080fe20000410000 */
[----:B------:R-:W-:Y:S01]  /*19290*/  F2FP.BF16.F32.PACK_AB R164, R177, R176 ;  /* 0x000000b0b1a4723e */ /* 0x000fe200000010ff */
[-C--:B------:R-:W-:Y:S01]  /*192a0*/  FMUL.FTZ R38, R38, R161.reuse ;  /* 0x000000a126267220 */ /* 0x080fe20000410000 */
[-C--:B------:R-:W-:Y:S01]  /*192b0*/  FMUL.FTZ R39, R39, R161.reuse ;  /* 0x000000a127277220 */ /* 0x080fe20000410000 */
[-C--:B------:R-:W-:Y:S01]  /*192c0*/  FMUL.FTZ R42, R42, R161.reuse ;  /* 0x000000a12a2a7220 */ /* 0x080fe20000410000 */
[-C--:B------:R-:W-:Y:S01]  /*192d0*/  FMUL.FTZ R43, R43, R161.reuse ;  /* 0x000000a12b2b7220 */ /* 0x080fe20000410000 */
[----:B------:R0:W2:Y:S01]  /*192e0*/  MUFU.EX2 R205, R154 ;  /* 0x0000009a00cd7308 */ /* 0x0000a20000000800 */
        /* <DEDUP_REMOVED lines=24> */
[----:B-1----:R-:W-:Y:S01]  /*19470*/  F2FP.BF16.F32.PACK_AB R153, R170, R205 ;  /* 0x000000cdaa99723e */ /* 0x002fe200000010ff */
        /* <DEDUP_REMOVED lines=44> */
[----:B--2---:R-:W-:Y:S01]  /*19740*/  F2FP.BF16.F32.PACK_AB R157, R172, R183 ;  /* 0x000000b7ac9d723e */ /* 0x004fe200000010ff */
[----:B------:R2:W-:Y:S01]  /*19750*/  STSM.16.M88.4 [R211+0x36400], R152 ;  /* 0x03640098d3007844 */ /* 0x0005e20000000200 */
[----:B------:R-:W3:Y:S01]  /*19760*/  MUFU.EX2 R203, R203 ;  /* 0x000000cb00cb7308 */ /* 0x000ee20000000800 */
[----:B-1----:R-:W-:Y:S01]  /*19770*/  F2FP.BF16.F32.PACK_AB R159, R176, R173 ;  /* 0x000000adb09f723e */ /* 0x002fe200000010ff */
[----:B------:R-:W-:Y:S01]  /*19780*/  FADD.FTZ R0, R170, R0 ;  /* 0x00000000aa007221 */ /* 0x000fe20000010000 */
[----:B------:R-:W-:Y:S01]  /*19790*/  F2FP.BF16.F32.PACK_AB R160, R202, R201 ;  /* 0x000000c9caa0723e */ /* 0x000fe200000010ff */
[----:B------:R-:W-:Y:S01]  /*197a0*/  FADD.FTZ R6, R180, R6 ;  /* 0x00000006b4067221 */ /* 0x000fe20000010000 */
[----:B0-----:R-:W-:Y:S01]  /*197b0*/  F2FP.BF16.F32.PACK_AB R161, R171, R198 ;  /* 0x000000c6aba1723e */ /* 0x001fe200000010ff */
[----:B------:R0:W-:Y:S01]  /*197c0*/  STSM.16.M88.4 [R212], R156 ;  /* 0x0000009cd4007844 */ /* 0x0001e20000000200 */
[----:B------:R-:W-:Y:S01]  /*197d0*/  F2FP.BF16.F32.PACK_AB R166, R181, R180 ;  /* 0x000000b4b5a6723e */ /* 0x000fe200000010ff */
[----:B------:R-:W-:Y:S01]  /*197e0*/  MUFU.EX2 R178, R178 ;  /* 0x000000b200b27308 */ /* 0x000fe20000000800 */
[----:B------:R-:W-:Y:S01]  /*197f0*/  FADD.FTZ R0, R175, R0 ;  /* 0x00000000af007221 */ /* 0x000fe20000010000 */
[----:B------:R-:W-:-:S03]  /*19800*/  FADD.FTZ R6, R181, R6 ;  /* 0x00000006b5067221 */ /* 0x000fc60000010000 */
[----:B------:R-:W-:-:S03]  /*19810*/  FADD.FTZ R0, R179, R0 ;  /* 0x00000000b3007221 */ /* 0x000fc60000010000 */
[----:B------:R-:W1:Y:S01]  /*19820*/  MUFU.EX2 R204, R204 ;  /* 0x000000cc00cc7308 */ /* 0x000e620000000800 */
[----:B---3--:R-:W-:Y:S01]  /*19830*/  F2FP.BF16.F32.PACK_AB R163, R203, R174 ;  /* 0x000000aecba3723e */ /* 0x008fe200000010ff */
[----:B------:R-:W-:-:S04]  /*19840*/  FADD.FTZ R0, R183, R0 ;  /* 0x00000000b7007221 */ /* 0x000fc80000010000 */
[----:B------:R0:W-:Y:S01]  /*19850*/  STSM.16.M88.4 [R214], R160 ;  /* 0x000000a0d6007844 */ /* 0x0001e20000000200 */
[----:B------:R-:W-:Y:S01]  /*19860*/  FADD.FTZ R0, R172, R0 ;  /* 0x00000000ac007221 */ /* 0x000fe20000010000 */
[----:B------:R-:W-:Y:S03]  /*19870*/  MUFU.EX2 R182, R182 ;  /* 0x000000b600b67308 */ /* 0x000fe60000000800 */
[----:B------:R-:W-:-:S04]  /*19880*/  FADD.FTZ R0, R173, R0 ;  /* 0x00000000ad007221 */ /* 0x000fc80000010000 */
[----:B------:R-:W-:Y:S01]  /*19890*/  FADD.FTZ R0, R176, R0 ;  /* 0x00000000b0007221 */ /* 0x000fe20000010000 */
[----:B------:R3:W4:Y:S01]  /*198a0*/  MUFU.EX2 R177, R169 ;  /* 0x000000a900b17308 */ /* 0x0007220000000800 */
[----:B-1----:R-:W-:Y:S02]  /*198b0*/  F2FP.BF16.F32.PACK_AB R165, R204, R178 ;  /* 0x000000b2cca5723e */ /* 0x002fe400000010ff */
[----:B------:R-:W-:-:S04]  /*198c0*/  FADD.FTZ R0, R198, R0 ;  /* 0x00000000c6007221 */ /* 0x000fc80000010000 */
[----:B------:R-:W-:Y:S01]  /*198d0*/  FADD.FTZ R0, R171, R0 ;  /* 0x00000000ab007221 */ /* 0x000fe20000010000 */
[----:B---3--:R-:W-:-:S03]  /*198e0*/  IMAD.MOV.U32 R169, RZ, RZ, 0x40000040 ;  /* 0x40000040ffa97424 */ /* 0x008fc600078e00ff */
[----:B------:R-:W-:-:S04]  /*198f0*/  FADD.FTZ R0, R174, R0 ;  /* 0x00000000ae007221 */ /* 0x000fc80000010000 */
[----:B------:R-:W-:Y:S01]  /*19900*/  FADD.FTZ R0, R203, R0 ;  /* 0x00000000cb007221 */ /* 0x000fe20000010000 */
[----:B----4-:R-:W-:-:S03]  /*19910*/  F2FP.BF16.F32.PACK_AB R167, R177, R182 ;  /* 0x000000b6b1a7723e */ /* 0x010fc600000010ff */
[----:B------:R-:W-:Y:S02]  /*19920*/  FADD.FTZ R0, R178, R0 ;  /* 0x00000000b2007221 */ /* 0x000fe40000010000 */
[----:B------:R0:W-:Y:S01]  /*19930*/  STSM.16.M88.4 [R213], R164 ;  /* 0x000000a4d5007844 */ /* 0x0001e20000000200 */
[----:B------:R-:W-:Y:S01]  /*19940*/  WARPGROUP.ARRIVE ;  /* 0x00000000000079c5 */ /* 0x000fe20000000000 */
[----:B------:R-:W-:-:S04]  /*19950*/  FADD.FTZ R0, R204, R0 ;  /* 0x00000000cc007221 */ /* 0x000fc80000010000 */
[----:B------:R-:W-:Y:S01]  /*19960*/  FADD.FTZ R0, R182, R0 ;  /* 0x00000000b6007221 */ /* 0x000fe20000010000 */
[----:B------:R-:W-:Y:S03]  /*19970*/  HGMMA.64x256x16.F32.BF16 R24, R152, gdesc[UR4].tnspB, R24, gsb0 ;  /* 0x43e0000498187df0 */ /* 0x000fe60008001818 */
[----:B------:R-:W-:Y:S01]  /*19980*/  FADD.FTZ R0, R177, R0 ;  /* 0x00000000b1007221 */ /* 0x000fe20000010000 */
[----:B------:R-:W-:Y:S02]  /*19990*/  WARPGROUP.DEPBAR.LE gsb0, 0x0 ;  /* 0x00008000000079c5 */ /* 0x000fe40000010000 */
[----:B--2---:R-:W-:Y:S01]  /*199a0*/  VIADD R152, R168, 0x80 ;  /* 0x00000080a8987836 */ /* 0x004fe20000000000 */
[----:B------:R-:W-:Y:S01]  /*199b0*/  WARPGROUP.ARRIVE ;  /* 0x00000000000079c5 */ /* 0x000fe20000000000 */
[----:B------:R-:W-:-:S03]  /*199c0*/  IMAD.MOV.U32 R153, RZ, RZ, 0x40000040 ;  /* 0x40000040ff997424 */ /* 0x000fc600078e00ff */
[----:B------:R-:W-:Y:S01]  /*199d0*/  R2UR UR6, R152 ;  /* 0x00000000980672ca */ /* 0x000fe200000e0000 */
[C---:B------:R-:W-:Y:S01]  /*199e0*/  VIADD R152, R168.reuse, 0x100 ;  /* 0x00000100a8987836 */ /* 0x040fe20000000000 */
[----:B------:R-:W-:Y:S01]  /*199f0*/  R2UR UR7, R153 ;  /* 0x00000000990772ca */ /* 0x000fe200000e0000 */
[----:B------:R-:W-:Y:S02]  /*19a00*/  IMAD.MOV.U32 R153, RZ, RZ, 0x40000040 ;  /* 0x40000040ff997424 */ /* 0x000fe400078e00ff */
[----:B------:R-:W-:-:S12]  /*19a10*/  VIADD R168, R168, 0x180 ;  /* 0x00000180a8a87836 */ /* 0x000fd80000000000 */
        /* <DEDUP_REMOVED lines=24> */
.L_x_3525:
[----:B------:R-:W2:Y:S01]  /*19ba0*/  LDL R152, [R1+0x14] ;  /* 0x0000140001987983 */ /* 0x000ea20000100800 */
[----:B------:R-:W-:Y:S02]  /*19bb0*/  VIADD R21, R21, 0x38860 ;  /* 0x0003886015157836 */ /* 0x000fe40000000000 */
[----:B------:R-:W-:Y:S02]  /*19bc0*/  IMAD.MOV.U32 R198, RZ, RZ, R20 ;  /* 0x000000ffffc67224 */ /* 0x000fe400078e0014 */
[----:B------:R-:W-:Y:S01]  /*19bd0*/  IMAD.MOV.U32 R200, RZ, RZ, R7 ;  /* 0x000000ffffc87224 */ /* 0x000fe200078e0007 */
[----:B------:R-:W-:Y:S01]  /*19be0*/  PRMT R21, R188, 0x654, R21 ;  /* 0x00000654bc157816 */ /* 0x000fe20000000015 */
[----:B------:R-:W-:-:S03]  /*19bf0*/  IMAD.MOV.U32 R199, RZ, RZ, R17 ;  /* 0x000000ffffc77224 */ /* 0x000fc600078e0011 */
[----:B------:R0:W-:Y:S01]  /*19c00*/  SYNCS.ARRIVE.TRANS64.RED.A1T0 RZ, [R21+URZ], RZ ;  /* 0x000000ff15ff79a7 */ /* 0x0001e2000810043f */
[C---:B--2---:R-:W-:Y:S01]  /*19c10*/  ISETP.GT.AND P1, PT, R14.reuse, R152, PT ;  /* 0x000000980e00720c */ /* 0x044fe20003f24270 */
[----:B------:R-:W-:-:S12]  /*19c20*/  VIADD R14, R14, 0xffffffff ;  /* 0xffffffff0e0e7836 */ /* 0x000fd80000000000 */
[----:B0-----:R-:W-:Y:S05]  /*19c30*/  @P1 BRA `(.L_x_3526) ;  /* 0xffffffc000c41947 */ /* 0x001fea000383ffff */
.L_x_3505:
[----:B------:R-:W-:Y:S05]  /*19c40*/  BSYNC B0 ;  /* 0x0000000000007941 */ /* 0x000fea0003800000 */
.L_x_3504:
[----:B------:R-:W2:Y:S04]  /*19c50*/  LDL.LU R21, [R1+0x58] ;  /* 0x0000580001157983 */ /* 0x000ea80000300800 */
[----:B------:R-:W0:Y:S04]  /*19c60*/  SHFL.BFLY PT, R3, R6, 0x2, 0x1f ;  /* 0x0c401f0006037f89 */ /* 0x000e2800000e0000 */
[----:B------:R-:W1:Y:S01]  /*19c70*/  SHFL.BFLY PT, R5, R0, 0x2, 0x1f ;  /* 0x0c401f0000057f89 */ /* 0x000e6200000e0000 */
[----:B0-----:R-:W-:Y:S01]  /*19c80*/  FADD.FTZ R3, R3, R6 ;  /* 0x0000000603037221 */ /* 0x001fe20000010000 */
[----:B-1----:R-:W-:-:S04]  /*19c90*/  FADD.FTZ R4, R5, R0 ;  /* 0x0000000005047221 */ /* 0x002fc80000010000 */
[----:B------:R-:W0:Y:S01]  /*19ca0*/  SHFL.BFLY PT, R2, R3, 0x1, 0x1f ;  /* 0x0c201f0003027f89 */ /* 0x000e2200000e0000 */
[----:B------:R-:W-:-:S03]  /*19cb0*/  IMAD.MOV.U32 R0, RZ, RZ, -0x800000 ;  /* 0xff800000ff007424 */ /* 0x000fc600078e00ff */
[----:B------:R-:W1:Y:S01]  /*19cc0*/  SHFL.BFLY PT, R9, R4, 0x1, 0x1f ;  /* 0x0c201f0004097f89 */ /* 0x000e6200000e0000 */
[----:B0-----:R-:W-:Y:S01]  /*19cd0*/  FADD.FTZ R5, R3, R2 ;  /* 0x0000000203057221 */ /* 0x001fe20000010000 */
[----:B-1----:R-:W-:Y:S01]  /*19ce0*/  FADD.FTZ R10, R4, R9 ;  /* 0x00000009040a7221 */ /* 0x002fe20000010000 */
[----:B------:R-:W-:Y:S08]  /*19cf0*/  BAR.ARV 0x8, 0x100 ;  /* 0x0204000000007b1d */ /* 0x000ff00000002000 */
[----:B------:R-:W-:Y:S01]  /*19d00*/  BAR.SYNC.DEFER_BLOCKING 0xf, 0x100 ;  /* 0x03c4000000007b1d */ /* 0x000fe20000010000 */
[----:B------:R-:W-:-:S02]  /*19d10*/  FSETP.NE.FTZ.AND P0, PT, R5, RZ, PT ;  /* 0x000000ff0500720b */ /* 0x000fc40003f15000 */
[----:B------:R-:W-:-:S11]  /*19d20*/  FSETP.NE.FTZ.AND P1, PT, R10, RZ, PT ;  /* 0x000000ff0a00720b */ /* 0x000fd60003f35000 */
[----:B------:R-:W0:Y:S02]  /*19d30*/  @P0 MUFU.LG2 R2, R5 ;  /* 0x0000000500020308 */ /* 0x000e240000000c00 */
[----:B------:R-:W-:-:S06]  /*19d40*/  @P1 FMUL.FTZ R4, R15, 0.69314718246459960938 ;  /* 0x3f3172180f041820 */ /* 0x000fcc0000410000 */
[----:B------:R-:W1:Y:S01]  /*19d50*/  @P1 MUFU.LG2 R6, R10 ;  /* 0x0000000a00061308 */ /* 0x000e620000000c00 */
[----:B0-----:R-:W-:Y:S01]  /*19d60*/  @P0 FMUL.FTZ R9, R2, 0.69314718246459960938 ;  /* 0x3f31721802090820 */ /* 0x001fe20000410000 */
[----:B------:R-:W-:-:S04]  /*19d70*/  @P0 FMUL.FTZ R2, R15, 0.69314718246459960938 ;  /* 0x3f3172180f020820 */ /* 0x000fc80000410000 */
[----:B------:R-:W-:Y:S01]  /*19d80*/  @P0 FFMA.FTZ R0, R2, R7, R9 ;  /* 0x0000000702000223 */ /* 0x000fe20000010009 */
[----:B------:R-:W-:Y:S02]  /*19d90*/  IMAD.MOV.U32 R2, RZ, RZ, -0x800000 ;  /* 0xff800000ff027424 */ /* 0x000fe400078e00ff */
[----:B-1----:R-:W-:-:S04]  /*19da0*/  @P1 FMUL.FTZ R3, R6, 0.69314718246459960938 ;  /* 0x3f31721806031820 */ /* 0x002fc80000410000 */
[----:B------:R-:W-:Y:S01]  /*19db0*/  @P1 FFMA.FTZ R2, R4, R20, R3 ;  /* 0x0000001404021223 */ /* 0x000fe20000010003 */
[----:B------:R-:W-:Y:S02]  /*19dc0*/  IMAD.MOV R3, RZ, RZ, -R210 ;  /* 0x000000ffff037224 */ /* 0x000fe400078e0ad2 */
[----:B------:R-:W-:-:S03]  /*19dd0*/  IMAD.MOV.U32 R4, RZ, RZ, RZ ;  /* 0x000000ffff047224 */ /* 0x000fc600078e00ff */
[----:B------:R-:W-:Y:S01]  /*19de0*/  ISETP.NE.AND P2, PT, R184, R3, PT ;  /* 0x00000003b800720c */ /* 0x000fe20003f45270 */
[----:B------:R-:W-:Y:S02]  /*19df0*/  IMAD.MOV.U32 R3, RZ, RZ, RZ ;  /* 0x000000ffff037224 */ /* 0x000fe400078e00ff */
[----:B------:R-:W0:Y:S08]  /*19e00*/  @P1 MUFU.RCP R4, R10 ;  /* 0x0000000a00041308 */ /* 0x000e300000001000 */
[----:B------:R0:W1:Y:S01]  /*19e10*/  @P0 MUFU.RCP R3, R5 ;  /* 0x0000000500030308 */ /* 0x0000620000001000 */
[----:B------:R-:W-:Y:S01]  /*19e20*/  PLOP3.LUT P0, PT, PT, PT, PT, 0x8, 0x0 ;  /* 0x000000000000781c */ /* 0x000fe20003f0e170 */
[----:B------:R-:W-:-:S02]  /*19e30*/  @!P2 IMAD R7, R17, 0x40, R197 ;  /* 0x000000401107a824 */ /* 0x000fc400078e02c5 */
[----:B------:R-:W-:Y:S02]  /*19e40*/  VIADD R17, R17, 0x1 ;  /* 0x0000000111117836 */ /* 0x000fe40000000000 */
[----:B------:R-:W-:-:S03]  /*19e50*/  @!P2 IMAD R7, R7, 0x4, R16 ;  /* 0x000000040707a824 */ /* 0x000fc600078e0210 */
[----:B------:R-:W-:Y:S01]  /*19e60*/  ISETP.NE.AND P1, PT, R17, 0x2, PT ;  /* 0x000000021100780c */ /* 0x000fe20003f25270 */
[-C--:B0-----:R-:W-:Y:S01]  /*19e70*/  FMUL.FTZ R5, R26, R4.reuse ;  /* 0x000000041a057220 */ /* 0x081fe20000410000 */
[----:B------:R-:W-:Y:S01]  /*19e80*/  @!P2 STS [R7+0x38420], R4 ;  /* 0x038420040700a388 */ /* 0x000fe20000000800 */
[-C--:B------:R-:W-:Y:S01]  /*19e90*/  FMUL.FTZ R31, R31, R4.reuse ;  /* 0x000000041f1f7220 */ /* 0x080fe20000410000 */
[-C--:B------:R-:W-:Y:S01]  /*19ea0*/  FMUL.FTZ R9, R34, R4.reuse ;  /* 0x0000000422097220 */ /* 0x080fe20000410000 */
[-C--:B------:R-:W-:Y:S01]  /*19eb0*/  FMUL.FTZ R35, R35, R4.reuse ;  /* 0x0000000423237220 */ /* 0x080fe20000410000 */
[-C--:B------:R-:W-:Y:S01]  /*19ec0*/  FMUL.FTZ R11, R38, R4.reuse ;  /* 0x00000004260b7220 */ /* 0x080fe20000410000 */
[-C--:B------:R-:W-:Y:S01]  /*19ed0*/  FMUL.FTZ R39, R39, R4.reuse ;  /* 0x0000000427277220 */ /* 0x080fe20000410000 */
        /* <DEDUP_REMOVED lines=129> */
.L_x_3390:
[----:B------:R-:W-:Y:S05]  /*1a6f0*/  BSYNC B7 ;  /* 0x0000000000077941 */ /* 0x000fea0003800000 */
.L_x_3380:
[----:B------:R-:W1:Y:S08]  /*1a700*/  S2UR UR4, SR_CgaCtaId ;  /* 0x00000000000479c3 */ /* 0x000e700000008800 */
[----:B------:R-:W-:Y:S01]  /*1a710*/  BAR.SYNC.DEFER_BLOCKING 0x5, 0x180 ;  /* 0x0146000000007b1d */ /* 0x000fe20000010000 */
[----:B0-----:R-:W-:-:S05]  /*1a720*/  MOV R21, 0x400 ;  /* 0x0000040000157802 */ /* 0x001fca0000000f00 */
[----:B------:R-:W-:Y:S01]  /*1a730*/  BSSY B0, `(.L_x_3527) ;  /* 0x000031f000007945 */ /* 0x000fe20003800000 */
[----:B-1----:R-:W-:-:S05]  /*1a740*/  IMAD.U32 R188, RZ, RZ, UR4 ;  /* 0x00000004ffbc7e24 */ /* 0x002fca000f8e00ff */
[----:B------:R-:W-:-:S05]  /*1a750*/  LEA R16, R188, R21, 0x18 ;  /* 0x00000015bc107211 */ /* 0x000fca00078ec0ff */
[----:B-----5:R0:W1:Y:S01]  /*1a760*/  LDS.128 R24, [R16+0x388d0] ;  /* 0x0388d00010187984 */ /* 0x0200620000000c00 */
[----:B------:R-:W-:Y:S06]  /*1a770*/  BAR.ARV 0x4, 0x180 ;  /* 0x0106000000007b1d */ /* 0x000fec0000002000 */
[----:B------:R-:W-:Y:S05]  /*1a780*/  @P0 BRA `(.L_x_3528) ;  /* 0x0000002000900947 */ /* 0x000fea0003800000 */
[----:B------:R-:W2:Y:S01]  /*1a790*/  LDL R30, [R1+0x68] ;  /* 0x00006800011e7983 */ /* 0x000ea20000100800 */
[----:B------:R-:W-:Y:S01]  /*1a7a0*/  F2FP.BF16.F32.PACK_AB R4, R6, R8 ;  /* 0x000000080604723e */ /* 0x000fe200000010ff */
[----:B------:R-:W-:Y:S02]  /*1a7b0*/  ULDC.64 UR4, c[0x0][0xd00] ;  /* 0x0003400000047ab9 */ /* 0x000fe40000000a00 */
[----:B------:R-:W3:Y:S01]  /*1a7c0*/  LDL R50, [R1+0x54] ;  /* 0x0000540001327983 */ /* 0x000ee20000100800 */
[----:B------:R-:W4:Y:S01]  /*1a7d0*/  S2R R45, SR_SWINHI ;  /* 0x00000000002d7919 */ /* 0x000f220000002f00 */
[----:B------:R-:W-:Y:S02]  /*1a7e0*/  F2FP.BF16.F32.PACK_AB R6, R14, R152 ;  /* 0x000000980e06723e */ /* 0x000fe400000010ff */
[----:B------:R-:W-:Y:S02]  /*1a7f0*/  F2FP.BF16.F32.PACK_AB R7, R31, R7 ;  /* 0x000000071f07723e */ /* 0x000fe400000010ff */
[----:B------:R-:W-:-:S02]  /*1a800*/  F2FP.BF16.F32.PACK_AB R5, R3, R5 ;  /* 0x000000050305723e */ /* 0x000fc400000010ff */
[----:B------:R-:W-:Y:S02]  /*1a810*/  MOV R20, R16 ;  /* 0x0000001000147202 */ /* 0x000fe40000000f00 */
[----:B----4-:R-:W-:Y:S02]  /*1a820*/  MOV R21, R45 ;  /* 0x0000002d00157202 */ /* 0x010fe40000000f00 */
[----:B------:R-:W-:Y:S02]  /*1a830*/  F2FP.BF16.F32.PACK_AB R11, R39, R11 ;  /* 0x0000000b270b723e */ /* 0x000fe400000010ff */
[----:B------:R-:W-:Y:S02]  /*1a840*/  F2FP.BF16.F32.PACK_AB R9, R35, R9 ;  /* 0x000000092309723e */ /* 0x000fe400000010ff */
[----:B------:R-:W-:Y:S02]  /*1a850*/  F2FP.BF16.F32.PACK_AB R8, R10, R32 ;  /* 0x000000200a08723e */ /* 0x000fe400000010ff */
[----:B------:R-:W-:Y:S01]  /*1a860*/  F2FP.BF16.F32.PACK_AB R10, R12, R28 ;  /* 0x0000001c0c0a723e */ /* 0x000fe200000010ff */
[----:B------:R-:W4:Y:S01]  /*1a870*/  S2R R98, SR_TID.X ;  /* 0x0000000000627919 */ /* 0x000f220000002100 */
        /* <DEDUP_REMOVED lines=23> */
[----:B----4-:R-:W-:Y:S01]  /*1a9f0*/  VIADD R98, R98, 0xffffff80 ;  /* 0xffffff8062627836 */ /* 0x010fe20000000000 */
[----:B------:R-:W-:Y:S02]  /*1aa00*/  F2FP.BF16.F32.PACK_AB R146, R149, R148 ;  /* 0x000000949592723e */ /* 0x000fe400000010ff */
[----:B------:R-:W-:-:S02]  /*1aa10*/  F2FP.BF16.F32.PACK_AB R147, R151, R150 ;  /* 0x000000969793723e */ /* 0x000fc400000010ff */
[----:B------:R-:W-:-:S04]  /*1aa20*/  SHF.R.S32.HI R97, RZ, 0x1f, R98 ;  /* 0x0000001fff617819 */ /* 0x000fc80000011462 */
[----:B------:R-:W-:-:S04]  /*1aa30*/  LEA.HI R97, R97, R98, RZ, 0x3 ;  /* 0x0000006261617211 */ /* 0x000fc800078f18ff */
[----:B------:R-:W-:Y:S01]  /*1aa40*/  SHF.R.S32.HI R97, RZ, 0x3, R97 ;  /* 0x00000003ff617819 */ /* 0x000fe20000011461 */
[----:B--2---:R-:W-:-:S03]  /*1aa50*/  IMAD.WIDE R44, R30, 0x2, R20 ;  /* 0x000000021e2c7825 */ /* 0x004fc600078e0214 */
[----:B------:R-:W-:Y:S01]  /*1aa60*/  LOP3.LUT R49, R44, 0x380, RZ, 0xc0, !PT ;  /* 0x000003802c317812 */ /* 0x000fe200078ec0ff */
[----:B------:R-:W-:-:S03]  /*1aa70*/  IMAD.MOV.U32 R31, RZ, RZ, R45 ;  /* 0x000000ffff1f7224 */ /* 0x000fc600078e002d */
[----:B------:R-:W-:Y:S01]  /*1aa80*/  SHF.R.U64 R49, R49, 0x3, RZ ;  /* 0x0000000331317819 */ /* 0x000fe200000012ff */
[----:B------:R-:W-:Y:S01]  /*1aa90*/  BAR.SYNC.DEFER_BLOCKING 0x1, 0x100 ;  /* 0x0044000000007b1d */ /* 0x000fe20000010000 */
[----:B------:R-:W-:Y:S02]  /*1aaa0*/  IADD3 R14, P0, R44, 0x20, RZ ;  /* 0x000000202c0e7810 */ /* 0x000fe40007f1e0ff */
[----:B------:R-:W-:Y:S02]  /*1aab0*/  LOP3.LUT R30, R49, R44, RZ, 0x3c, !PT ;  /* 0x0000002c311e7212 */ /* 0x000fe400078e3cff */
[----:B------:R-:W-:Y:S02]  /*1aac0*/  LOP3.LUT R3, R14, 0x380, RZ, 0xc0, !PT ;  /* 0x000003800e037812 */ /* 0x000fe400078ec0ff */
[----:B------:R-:W-:Y:S02]  /*1aad0*/  MOV R30, R30 ;  /* 0x0000001e001e7202 */ /* 0x000fe40000000f00 */
[----:B------:R-:W-:-:S02]  /*1aae0*/  SHF.R.U64 R3, R3, 0x3, RZ ;  /* 0x0000000303037819 */ /* 0x000fc400000012ff */
[C---:B------:R-:W-:Y:S02]  /*1aaf0*/  IADD3 R53, P2, R44.reuse, 0x4000, RZ ;  /* 0x000040002c357810 */ /* 0x040fe40007f5e0ff */
[C---:B------:R-:W-:Y:S02]  /*1ab00*/  IADD3 R49, P1, R44.reuse, 0x2060, RZ ;  /* 0x000020602c317810 */ /* 0x040fe40007f3e0ff */
[----:B------:R-:W-:Y:S01]  /*1ab10*/  LOP3.LUT R52, R53, 0x380, RZ, 0xc0, !PT ;  /* 0x0000038035347812 */ /* 0x000fe200078ec0ff */
[----:B------:R2:W-:Y:S01]  /*1ab20*/  STSM.16.M88.4 [R30], R4 ;  /* 0x000000041e007844 */ /* 0x0005e20000000200 */
[C---:B------:R-:W-:Y:S02]  /*1ab30*/  IADD3 R31, P5, R44.reuse, 0x2000, RZ ;  /* 0x000020002c1f7810 */ /* 0x040fe40007fbe0ff */
[----:B------:R-:W-:Y:S02]  /*1ab40*/  IADD3 R35, P6, R44, 0x2020, RZ ;  /* 0x000020202c237810 */ /* 0x000fe40007fde0ff */
[----:B------:R-:W-:Y:S01]  /*1ab50*/  LOP3.LUT R48, R49, 0x380, RZ, 0xc0, !PT ;  /* 0x0000038031307812 */ /* 0x000fe200078ec0ff */
[----:B--2---:R-:W-:Y:S01]  /*1ab60*/  IMAD.X R5, RZ, RZ, R45, P0 ;  /* 0x000000ffff057224 */ /* 0x004fe200000e062d */
[----:B------:R-:W-:-:S02]  /*1ab70*/  LOP3.LUT R4, R3, R14, RZ, 0x3c, !PT ;  /* 0x0000000e03047212 */ /* 0x000fc400078e3cff */
[C---:B------:R-:W-:Y:S02]  /*1ab80*/  IADD3 R39, P0, R44.reuse, 0x2040, RZ ;  /* 0x000020402c277810 */ /* 0x040fe40007f1e0ff */
[----:B------:R-:W-:Y:S02]  /*1ab90*/  MOV R3, R4 ;  /* 0x0000000400037202 */ /* 0x000fe40000000f00 */
[C---:B------:R-:W-:Y:S02]  /*1aba0*/  IADD3 R7, P4, R44.reuse, 0x60, RZ ;  /* 0x000000602c077810 */ /* 0x040fe40007f9e0ff */
[----:B------:R-:W-:Y:S02]  /*1abb0*/  IADD3 R5, P3, R44, 0x40, RZ ;  /* 0x000000402c057810 */ /* 0x000fe40007f7e0ff */
[----:B------:R-:W-:Y:S02]  /*1abc0*/  LOP3.LUT R38, R39, 0x380, RZ, 0xc0, !PT ;  /* 0x0000038027267812 */ /* 0x000fe400078ec0ff */
[----:B------:R-:W-:-:S02]  /*1abd0*/  LOP3.LUT R6, R7, 0x380, RZ, 0xc0, !PT ;  /* 0x0000038007067812 */ /* 0x000fc400078ec0ff */
[----:B------:R-:W-:Y:S02]  /*1abe0*/  LOP3.LUT R4, R5, 0x380, RZ, 0xc0, !PT ;  /* 0x0000038005047812 */ /* 0x000fe400078ec0ff */
[----:B------:R-:W-:Y:S02]  /*1abf0*/  SHF.R.U64 R38, R38, 0x3, RZ ;  /* 0x0000000326267819 */ /* 0x000fe400000012ff */
[----:B------:R-:W-:Y:S02]  /*1ac00*/  SHF.R.U64 R52, R52, 0x3, RZ ;  /* 0x0000000334347819 */ /* 0x000fe400000012ff */
[----:B------:R-:W-:Y:S02]  /*1ac10*/  SHF.R.U64 R6, R6, 0x3, RZ ;  /* 0x0000000306067819 */ /* 0x000fe400000012ff */
[----:B------:R-:W-:Y:S02]  /*1ac20*/  LOP3.LUT R30, R31, 0x380, RZ, 0xc0, !PT ;  /* 0x000003801f1e7812 */ /* 0x000fe400078ec0ff */
[----:B------:R-:W-:-:S02]  /*1ac30*/  LOP3.LUT R34, R35, 0x380, RZ, 0xc0, !PT ;  /* 0x0000038023227812 */ /* 0x000fc400078ec0ff */
[----:B------:R-:W-:Y:S02]  /*1ac40*/  SHF.R.U64 R48, R48, 0x3, RZ ;  /* 0x0000000330307819 */ /* 0x000fe400000012ff */
[----:B------:R-:W-:Y:S01]  /*1ac50*/  SHF.R.U64 R4, R4, 0x3, RZ ;  /* 0x0000000304047819 */ /* 0x000fe200000012ff */
[----:B------:R2:W-:Y:S01]  /*1ac60*/  STSM.16.M88.4 [R3], R8 ;  /* 0x0000000803007844 */ /* 0x0005e20000000200 */
[----:B------:R-:W-:Y:S01]  /*1ac70*/  LOP3.LUT R38, R38, R39, RZ, 0x3c, !PT ;  /* 0x0000002726267212 */ /* 0x000fe200078e3cff */
[--C-:B------:R-:W-:Y:S01]  /*1ac80*/  IMAD.X R39, RZ, RZ, R45.reuse, P0 ;  /* 0x000000ffff277224 */ /* 0x100fe200000e062d */
[----:B------:R-:W-:Y:S01]  /*1ac90*/  LOP3.LUT R52, R52, R53, RZ, 0x3c, !PT ;  /* 0x0000003534347212 */ /* 0x000fe200078e3cff */
[----:B------:R-:W-:Y:S01]  /*1aca0*/  IMAD.X R53, RZ, RZ, R45, P2 ;  /* 0x000000ffff357224 */ /* 0x000fe200010e062d */
[----:B------:R-:W-:Y:S02]  /*1acb0*/  SHF.R.U64 R30, R30, 0x3, RZ ;  /* 0x000000031e1e7819 */ /* 0x000fe400000012ff */
[----:B------:R-:W-:-:S02]  /*1acc0*/  SHF.R.U64 R34, R34, 0x3, RZ ;  /* 0x0000000322227819 */ /* 0x000fc400000012ff */
[----:B------:R-:W-:Y:S01]  /*1acd0*/  LOP3.LUT R48, R48, R49, RZ, 0x3c, !PT ;  /* 0x0000003130307212 */ /* 0x000fe200078e3cff */
[--C-:B------:R-:W-:Y:S01]  /*1ace0*/  IMAD.X R49, RZ, RZ, R45.reuse, P1 ;  /* 0x000000ffff317224 */ /* 0x100fe200008e062d */
[----:B------:R-:W-:Y:S02]  /*1acf0*/  IADD3 R72, P0, R44, 0x6020, RZ ;  /* 0x000060202c487810 */ /* 0x000fe40007f1e0ff */
[----:B--2---:R-:W-:Y:S02]  /*1ad00*/  LOP3.LUT R10, R6, R7, RZ, 0x3c, !PT ;  /* 0x00000007060a7212 */ /* 0x004fe400078e3cff */
[----:B------:R-:W-:Y:S02]  /*1ad10*/  LOP3.LUT R8, R4, R5, RZ, 0x3c, !PT ;  /* 0x0000000504087212 */ /* 0x000fe400078e3cff */
[C---:B------:R-:W-:Y:S02]  /*1ad20*/  IADD3 R6, P2, R44.reuse, 0x6060, RZ ;  /* 0x000060602c067810 */ /* 0x040fe40007f5e0ff */
[----:B------:R-:W-:Y:S01]  /*1ad30*/  IADD3 R4, P1, R44, 0x6040, RZ ;  /* 0x000060402c047810 */ /* 0x000fe20007f3e0ff */
[--C-:B------:R-:W-:Y:S01]  /*1ad40*/  IMAD.X R9, RZ, RZ, R45.reuse, P3 ;  /* 0x000000ffff097224 */ /* 0x100fe200018e062d */
[----:B------:R-:W-:Y:S01]  /*1ad50*/  LOP3.LUT R30, R30, R31, RZ, 0x3c, !PT ;  /* 0x0000001f1e1e7212 */ /* 0x000fe200078e3cff */
[--C-:B------:R-:W-:Y:S01]  /*1ad60*/  IMAD.X R11, RZ, RZ, R45.reuse, P4 ;  /* 0x000000ffff0b7224 */ /* 0x100fe200020e062d */
[----:B------:R-:W-:Y:S01]  /*1ad70*/  LOP3.LUT R34, R34, R35, RZ, 0x3c, !PT ;  /* 0x0000002322227212 */ /* 0x000fe200078e3cff */
[--C-:B------:R-:W-:Y:S01]  /*1ad80*/  IMAD.X R31, RZ, RZ, R45.reuse, P5 ;  /* 0x000000ffff1f7224 */ /* 0x100fe200028e062d */
[----:B------:R-:W-:Y:S01]  /*1ad90*/  LOP3.LUT R73, R72, 0x380, RZ, 0xc0, !PT ;  /* 0x0000038048497812 */ /* 0x000fe200078ec0ff */
[----:B------:R-:W-:Y:S01]  /*1ada0*/  IMAD.X R35, RZ, RZ, R45, P6 ;  /* 0x000000ffff237224 */ /* 0x000fe200030e062d */
[----:B------:R-:W-:-:S02]  /*1adb0*/  LOP3.LUT R3, R6, 0x380, RZ, 0xc0, !PT ;  /* 0x0000038006037812 */ /* 0x000fc400078ec0ff */
[C---:B------:R-:W-:Y:S02]  /*1adc0*/  IADD3 R57, P3, R44.reuse, 0x4020, RZ ;  /* 0x000040202c397810 */ /* 0x040fe40007f7e0ff */
[C---:B------:R-:W-:Y:S02]  /*1add0*/  IADD3 R61, P4, R44.reuse, 0x4040, RZ ;  /* 0x000040402c3d7810 */ /* 0x040fe40007f9e0ff */
[C---:B------:R-:W-:Y:S02]  /*1ade0*/  IADD3 R64, P5, R44.reuse, 0x4060, RZ ;  /* 0x000040602c407810 */ /* 0x040fe40007fbe0ff */
[----:B------:R-:W-:Y:S02]  /*1adf0*/  IADD3 R68, P6, R44, 0x6000, RZ ;  /* 0x000060002c447810 */ /* 0x000fe40007fde0ff */
[----:B------:R-:W-:Y:S02]  /*1ae00*/  LOP3.LUT R5, R4, 0x380, RZ, 0xc0, !PT ;  /* 0x0000038004057812 */ /* 0x000fe400078ec0ff */
[----:B------:R-:W-:-:S02]  /*1ae10*/  SHF.R.U64 R73, R73, 0x3, RZ ;  /* 0x0000000349497819 */ /* 0x000fc400000012ff */
[----:B------:R-:W-:Y:S02]  /*1ae20*/  SHF.R.U64 R3, R3, 0x3, RZ ;  /* 0x0000000303037819 */ /* 0x000fe400000012ff */
[----:B------:R-:W-:Y:S02]  /*1ae30*/  LOP3.LUT R56, R57, 0x380, RZ, 0xc0, !PT ;  /* 0x0000038039387812 */ /* 0x000fe400078ec0ff */
[----:B------:R-:W-:Y:S02]  /*1ae40*/  LOP3.LUT R60, R61, 0x380, RZ, 0xc0, !PT ;  /* 0x000003803d3c7812 */ /* 0x000fe400078ec0ff */
[----:B------:R-:W-:Y:S02]  /*1ae50*/  LOP3.LUT R65, R64, 0x380, RZ, 0xc0, !PT ;  /* 0x0000038040417812 */ /* 0x000fe400078ec0ff */
[----:B------:R-:W-:Y:S02]  /*1ae60*/  LOP3.LUT R69, R68, 0x380, RZ, 0xc0, !PT ;  /* 0x0000038044457812 */ /* 0x000fe400078ec0ff */
[----:B------:R-:W-:-:S02]  /*1ae70*/  SHF.R.U64 R5, R5, 0x3, RZ ;  /* 0x0000000305057819 */ /* 0x000fc400000012ff */
[----:B------:R-:W-:Y:S01]  /*1ae80*/  LOP3.LUT R72, R73, R72, RZ, 0x3c, !PT ;  /* 0x0000004849487212 */ /* 0x000fe200078e3cff */
[--C-:B------:R-:W-:Y:S01]  /*1ae90*/  IMAD.X R73, RZ, RZ, R45.reuse, P0 ;  /* 0x000000ffff497224 */ /* 0x100fe200000e062d */
[----:B------:R-:W-:Y:S01]  /*1aea0*/  LOP3.LUT R6, R3, R6, RZ, 0x3c, !PT ;  /* 0x0000000603067212 */ /* 0x000fe200078e3cff */
[----:B------:R-:W-:Y:S01]  /*1aeb0*/  IMAD.X R7, RZ, RZ, R45, P2 ;  /* 0x000000ffff077224 */ /* 0x000fe200010e062d */
[----:B------:R-:W-:Y:S02]  /*1aec0*/  SHF.R.U64 R56, R56, 0x3, RZ ;  /* 0x0000000338387819 */ /* 0x000fe400000012ff */
[----:B------:R-:W-:Y:S02]  /*1aed0*/  SHF.R.U64 R60, R60, 0x3, RZ ;  /* 0x000000033c3c7819 */ /* 0x000fe400000012ff */
[----:B------:R-:W-:Y:S02]  /*1aee0*/  SHF.R.U64 R65, R65, 0x3, RZ ;  /* 0x0000000341417819 */ /* 0x000fe400000012ff */
[----:B------:R-:W-:-:S02]  /*1aef0*/  SHF.R.U64 R69, R69, 0x3, RZ ;  /* 0x0000000345457819 */ /* 0x000fc400000012ff */
[----:B------:R-:W-:Y:S01]  /*1af00*/  LOP3.LUT R4, R5, R4, RZ, 0x3c, !PT ;  /* 0x0000000405047212 */ /* 0x000fe200078e3cff */
[----:B------:R-:W-:Y:S01]  /*1af10*/  IMAD.X R5, RZ, RZ, R45, P1 ;  /* 0x000000ffff057224 */ /* 0x000fe200008e062d */
[----:B------:R-:W-:Y:S02]  /*1af20*/  MOV R3, R30 ;  /* 0x0000001e00037202 */ /* 0x000fe40000000f00 */
[----:B------:R-:W-:Y:S02]  /*1af30*/  ISETP.NE.U32.AND P0, PT, RZ, UR4, PT ;  /* 0x00000004ff007c0c */ /* 0x000fe4000bf05070 */
[----:B------:R-:W-:Y:S02]  /*1af40*/  MOV R8, R8 ;  /* 0x0000000800087202 */ /* 0x000fe40000000f00 */
[----:B-1----:R-:W-:Y:S02]  /*1af50*/  MOV R24, R34 ;  /* 0x0000002200187202 */ /* 0x002fe40000000f00 */
[----:B------:R-:W-:-:S02]  /*1af60*/  F2FP.BF16.F32.PACK_AB R30, R166, R171 ;  /* 0x000000aba61e723e */ /* 0x000fc400000010ff */
[----:B------:R-:W-:Y:S02]  /*1af70*/  F2FP.BF16.F32.PACK_AB R31, R47, R46 ;  /* 0x0000002e2f1f723e */ /* 0x000fe400000010ff */
[----:B------:R-:W-:Y:S02]  /*1af80*/  MOV R10, R10 ;  /* 0x0000000a000a7202 */ /* 0x000fe40000000f00 */
[----:B------:R-:W-:Y:S02]  /*1af90*/  F2FP.BF16.F32.PACK_AB R34, R162, R165 ;  /* 0x000000a5a222723e */ /* 0x000fe400000010ff */
[----:B------:R-:W-:Y:S02]  /*1afa0*/  F2FP.BF16.F32.PACK_AB R35, R55, R54 ;  /* 0x000000363723723e */ /* 0x000fe400000010ff */
        /* <DEDUP_REMOVED lines=8> */
[----:B------:R-:W-:Y:S01]  /*1b030*/  ISETP.NE.AND.EX P0, PT, RZ, UR5, PT, P0 ;  /* 0x00000005ff007c0c */ /* 0x000fe2000bf05300 */
[----:B------:R-:W-:Y:S01]  /*1b040*/  ULDC.64 UR4, c[0x0][0xd08] ;  /* 0x0003420000047ab9 */ /* 0x000fe20000000a00 */
[----:B------:R-:W-:Y:S01]  /*1b050*/  MOV R44, R4 ;  /* 0x00000004002c7202 */ /* 0x000fe20000000f00 */
[----:B------:R1:W-:Y:S01]  /*1b060*/  STSM.16.M88.4 [R8], R28 ;  /* 0x0000001c08007844 */ /* 0x0003e20000000200 */
[----:B------:R-:W-:-:S02]  /*1b070*/  MOV R45, R6 ;  /* 0x00000006002d7202 */ /* 0x000fc40000000f00 */
[----:B------:R-:W-:Y:S01]  /*1b080*/  F2FP.BF16.F32.PACK_AB R4, R160, R163 ;  /* 0x000000a3a004723e */ /* 0x000fe200000010ff */
[----:B------:R2:W-:Y:S01]  /*1b090*/  STSM.16.M88.4 [R10], R32 ;  /* 0x000000200a007844 */ /* 0x0005e20000000200 */
[----:B------:R-:W-:Y:S02]  /*1b0a0*/  F2FP.BF16.F32.PACK_AB R5, R59, R58 ;  /* 0x0000003a3b05723e */ /* 0x000fe400000010ff */
[----:B------:R-:W-:Y:S02]  /*1b0b0*/  F2FP.BF16.F32.PACK_AB R6, R158, R161 ;  /* 0x000000a19e06723e */ /* 0x000fe400000010ff */
[----:B------:R-:W-:Y:S02]  /*1b0c0*/  F2FP.BF16.F32.PACK_AB R7, R63, R62 ;  /* 0x0000003e3f07723e */ /* 0x000fe400000010ff */
[----:B------:R-:W-:Y:S02]  /*1b0d0*/  ISETP.NE.U32.AND P6, PT, RZ, UR4, PT ;  /* 0x00000004ff007c0c */ /* 0x000fe4000bfc5070 */
[----:B------:R-:W-:-:S02]  /*1b0e0*/  F2FP.BF16.F32.PACK_AB R9, R67, R66 ;  /* 0x000000424309723e */ /* 0x000fc400000010ff */
[----:B------:R-:W-:Y:S02]  /*1b0f0*/  F2FP.BF16.F32.PACK_AB R11, R71, R70 ;  /* 0x00000046470b723e */ /* 0x000fe400000010ff */
[----:B-1----:R-:W-:Y:S02]  /*1b100*/  F2FP.BF16.F32.PACK_AB R8, R156, R159 ;  /* 0x0000009f9c08723e */ /* 0x002fe400000010ff */
[----:B------:R-:W-:Y:S02]  /*1b110*/  MOV R38, R38 ;  /* 0x0000002600267202 */ /* 0x000fe40000000f00 */
[----:B--2---:R-:W-:Y:S02]  /*1b120*/  F2FP.BF16.F32.PACK_AB R10, R154, R157 ;  /* 0x0000009d9a0a723e */ /* 0x004fe400000010ff */
[----:B------:R-:W-:Y:S01]  /*1b130*/  F2FP.BF16.F32.PACK_AB R14, R77, R76 ;  /* 0x0000004c4d0e723e */ /* 0x000fe200000010ff */
[----:B------:R-:W-:Y:S01]  /*1b140*/  STSM.16.M88.4 [R3], R4 ;  /* 0x0000000403007844 */ /* 0x000fe20000000200 */
[----:B------:R-:W-:-:S02]  /*1b150*/  ISETP.NE.AND.EX P6, PT, RZ, UR5, PT, P6 ;  /* 0x00000005ff007c0c */ /* 0x000fc4000bfc5360 */
[----:B------:R-:W-:Y:S01]  /*1b160*/  MOV R48, R48 ;  /* 0x0000003000307202 */ /* 0x000fe20000000f00 */
[----:B------:R-:W-:Y:S01]  /*1b170*/  STSM.16.M88.4 [R24], R8 ;  /* 0x0000000818007844 */ /* 0x000fe20000000200 */
[----:B------:R-:W-:Y:S02]  /*1b180*/  F2FP.BF16.F32.PACK_AB R28, R81, R80 ;  /* 0x00000050511c723e */ /* 0x000fe400000010ff */
[----:B------:R-:W-:Y:S01]  /*1b190*/  F2FP.BF16.F32.PACK_AB R29, R83, R82 ;  /* 0x00000052531d723e */ /* 0x000fe200000010ff */
[----:B------:R1:W-:Y:S01]  /*1b1a0*/  STSM.16.M88.4 [R38], R12 ;  /* 0x0000000c26007844 */ /* 0x0003e20000000200 */
[----:B------:R-:W-:Y:S02]  /*1b1b0*/  F2FP.BF16.F32.PACK_AB R30, R85, R84 ;  /* 0x00000054551e723e */ /* 0x000fe400000010ff */
[----:B------:R-:W-:Y:S02]  /*1b1c0*/  F2FP.BF16.F32.PACK_AB R31, R87, R86 ;  /* 0x00000056571f723e */ /* 0x000fe400000010ff */
[----:B------:R-:W-:-:S02]  /*1b1d0*/  MOV R52, R52 ;  /* 0x0000003400347202 */ /* 0x000fc40000000f00 */
[----:B------:R-:W-:Y:S02]  /*1b1e0*/  F2FP.BF16.F32.PACK_AB R32, R89, R88 ;  /* 0x000000585920723e */ /* 0x000fe400000010ff */
[----:B------:R-:W-:Y:S02]  /*1b1f0*/  F2FP.BF16.F32.PACK_AB R33, R91, R90 ;  /* 0x0000005a5b21723e */ /* 0x000fe400000010ff */
[----:B------:R-:W-:Y:S02]  /*1b200*/  F2FP.BF16.F32.PACK_AB R34, R93, R92 ;  /* 0x0000005c5d22723e */ /* 0x000fe400000010ff */
[----:B------:R-:W-:Y:S02]  /*1b210*/  F2FP.BF16.F32.PACK_AB R35, R95, R94 ;  /* 0x0000005e5f23723e */ /* 0x000fe400000010ff */
[----:B------:R-:W-:Y:S01]  /*1b220*/  MOV R56, R56 ;  /* 0x0000003800387202 */ /* 0x000fe20000000f00 */
[----:B-1----:R-:W3:Y:S01]  /*1b230*/  LDC.64 R12, c[0x0][0xd00] ;  /* 0x00034000ff0c7b82 */ /* 0x002ee20000000a00 */
[----:B------:R-:W-:-:S02]  /*1b240*/  F2FP.BF16.F32.PACK_AB R38, R101, R100 ;  /* 0x000000646526723e */ /* 0x000fc400000010ff */
[----:B------:R-:W-:Y:S02]  /*1b250*/  F2FP.BF16.F32.PACK_AB R39, R103, R102 ;  /* 0x000000666727723e */ /* 0x000fe400000010ff */
[----:B------:R-:W-:Y:S01]  /*1b260*/  MOV R60, R60 ;  /* 0x0000003c003c7202 */ /* 0x000fe20000000f00 */
[----:B------:R-:W-:Y:S01]  /*1b270*/  STSM.16.M88.4 [R48], R28 ;  /* 0x0000001c30007844 */ /* 0x000fe20000000200 */
[----:B------:R-:W-:Y:S02]  /*1b280*/  MOV R64, R64 ;  /* 0x0000004000407202 */ /* 0x000fe40000000f00 */
        /* <DEDUP_REMOVED lines=9> */
[----:B------:R-:W-:Y:S01]  /*1b320*/  F2FP.BF16.F32.PACK_AB R11, R127, R126 ;  /* 0x0000007e7f0b723e */ /* 0x000fe200000010ff */
[----:B------:R-:W-:Y:S01]  /*1b330*/  STSM.16.M88.4 [R56], R36 ;  /* 0x0000002438007844 */ /* 0x000fe20000000200 */
[----:B------:R-:W-:-:S03]  /*1b340*/  MOV R72, R72 ;  /* 0x0000004800487202 */ /* 0x000fc60000000f00 */
[----:B------:R-:W-:Y:S04]  /*1b350*/  STSM.16.M88.4 [R60], R40 ;  /* 0x000000283c007844 */ /* 0x000fe80000000200 */
[----:B------:R-:W-:Y:S04]  /*1b360*/  STSM.16.M88.4 [R64], R4 ;  /* 0x0000000440007844 */ /* 0x000fe80000000200 */
[----:B------:R1:W-:Y:S04]  /*1b370*/  STSM.16.M88.4 [R68], R8 ;  /* 0x0000000844007844 */ /* 0x0003e80000000200 */
[----:B------:R-:W-:Y:S04]  /*1b380*/  STSM.16.M88.4 [R72], R128 ;  /* 0x0000008048007844 */ /* 0x000fe80000000200 */
[----:B------:R-:W-:Y:S04]  /*1b390*/  STSM.16.M88.4 [R44], R136 ;  /* 0x000000882c007844 */ /* 0x000fe80000000200 */
[----:B------:R2:W-:Y:S01]  /*1b3a0*/  STSM.16.M88.4 [R45], R144 ;  /* 0x000000902d007844 */ /* 0x0005e20000000200 */
[----:B-1----:R-:W1:Y:S01]  /*1b3b0*/  @P6 LDC.64 R10, c[0x0][0xd08] ;  /* 0x00034200ff0a6b82 */ /* 0x002e620000000a00 */
[----:B------:R-:W-:Y:S01]  /*1b3c0*/  IMAD R5, R97, 0x40, R217 ;  /* 0x0000004061057824 */ /* 0x000fe200078e02d9 */
[----:B------:R-:W-:Y:S01]  /*1b3d0*/  ULDC UR4, c[0x0][0xb88] ;  /* 0x0002e20000047ab9 */ /* 0x000fe20000000800 */
[----:B------:R-:W-:-:S02]  /*1b3e0*/  IMAD.MOV.U32 R24, RZ, RZ, RZ ;  /* 0x000000ffff187224 */ /* 0x000fc400078e00ff */
[----:B------:R-:W-:-:S04]  /*1b3f0*/  IMAD.WIDE R4, R5, 0x2, R20 ;  /* 0x0000000205047825 */ /* 0x000fc800078e0214 */
[----:B------:R-:W-:Y:S02]  /*1b400*/  IMAD.U32 R20, RZ, RZ, UR4 ;  /* 0x00000004ff147e24 */ /* 0x000fe4000f8e00ff */
[C---:B---3--:R-:W-:Y:S01]  /*1b410*/  IMAD.WIDE R6, R50.reuse, 0x4, R12 ;  /* 0x0000000432067825 */ /* 0x048fe200078e020c */
[----:B------:R-:W-:Y:S03]  /*1b420*/  BAR.SYNC.DEFER_BLOCKING 0x1, 0x100 ;  /* 0x0044000000007b1d */ /* 0x000fe60000010000 */
[----:B-1----:R-:W-:-:S03]  /*1b430*/  @P6 IMAD.WIDE R10, R50, 0x4, R10 ;  /* 0x00000004320a6825 */ /* 0x002fc600078e020a */
[----:B------:R1:W5:Y:S04]  /*1b440*/  @P0 LDG.E R24, desc[UR50][R6.64] ;  /* 0x0000003206180981 */ /* 0x000368000c1e1900 */
[----:B------:R1:W5:Y:S01]  /*1b450*/  @P6 LDG.E R20, desc[UR50][R10.64] ;  /* 0x000000320a146981 */ /* 0x000362000c1e1900 */
        /* <DEDUP_REMOVED lines=22> */
[C---:B--2---:R-:W-:Y:S02]  /*1b5c0*/  IADD3 R45, P2, R4.reuse, 0x7000, RZ ;  /* 0x00007000042d7810 */ /* 0x044fe40007f5e0ff */
[C---:B------:R-:W-:Y:S02]  /*1b5d0*/  IADD3 R49, P3, R4.reuse, 0x8000, RZ ;  /* 0x0000800004317810 */ /* 0x040fe40007f7e0ff */
[----:B------:R-:W-:Y:S02]  /*1b5e0*/  IADD3 R53, P4, R4, 0x9000, RZ ;  /* 0x0000900004357810 */ /* 0x000fe40007f9e0ff */
[----:B------:R-:W-:Y:S02]  /*1b5f0*/  P2R R14, PR, RZ, 0x20 ;  /* 0x00000020ff0e7803 */ /* 0x000fe40000000000 */
[----:B------:R-:W-:-:S02]  /*1b600*/  LOP3.LUT R36, R37, 0x380, RZ, 0xc0, !PT ;  /* 0x0000038025247812 */ /* 0x000fc400078ec0ff */
[----:B------:R-:W-:Y:S02]  /*1b610*/  LOP3.LUT R40, R41, 0x380, RZ, 0xc0, !PT ;  /* 0x0000038029287812 */ /* 0x000fe400078ec0ff */
[----:B------:R-:W-:Y:S02]  /*1b620*/  LOP3.LUT R44, R45, 0x380, RZ, 0xc0, !PT ;  /* 0x000003802d2c7812 */ /* 0x000fe400078ec0ff */
        /* <DEDUP_REMOVED lines=20> */
.L_x_3529:
[----:B------:R-:W2:Y:S01]  /*1b770*/  LDL R82, [R1+0x50] ;  /* 0x0000500001527983 */ /* 0x000ea20000100800 */
[----:B------:R-:W-:Y:S01]  /*1b780*/  ISETP.NE.AND P6, PT, R14, RZ, PT ;  /* 0x000000ff0e00720c */ /* 0x000fe20003fc5270 */
[----:B------:R-:W1:Y:S02]  /*1b790*/  S2R R6, SR_TID.X ;  /* 0x0000000000067919 */ /* 0x000e640000002100 */
[----:B-1----:R-:W-:-:S05]  /*1b7a0*/  VIADD R6, R6, 0xffffff80 ;  /* 0xffffff8006067836 */ /* 0x002fca0000000000 */
[----:B------:R-:W-:-:S04]  /*1b7b0*/  SHF.R.S32.HI R3, RZ, 0x1f, R6 ;  /* 0x0000001fff037819 */ /* 0x000fc80000011406 */
[----:B------:R-:W-:-:S04]  /*1b7c0*/  LEA.HI R3, R3, R6, RZ, 0x7 ;  /* 0x0000000603037211 */ /* 0x000fc800078f38ff */
[----:B------:R-:W-:-:S06]  /*1b7d0*/  SHF.R.S32.HI R3, RZ, 0x7, R3 ;  /* 0x00000007ff037819 */ /* 0x000fcc0000011403 */
[----:B------:R-:W1:Y:S01]  /*1b7e0*/  SHFL.IDX PT, R3, R3, RZ, 0x1f ;  /* 0x00001fff03037589 */ /* 0x000e6200000e0000 */
        /* <DEDUP_REMOVED lines=15> */
[----:B-1----:R-:W-:Y:S02]  /*1b8e0*/  ISETP.NE.AND P4, PT, R3, RZ, PT ;  /* 0x000000ff0300720c */ /* 0x002fe40003f85270 */
        /* <DEDUP_REMOVED lines=26> */
[----:B------:R-:W2:Y:S01]  /*1ba90*/  LDL R10, [R1+0x8] ;  /* 0x00000800010a7983 */ /* 0x000ea20000100800 */
[----:B------:R-:W1:Y:S01]  /*1baa0*/  LDC R35, c[0x0][0xce8] ;  /* 0x00033a00ff237b82 */ /* 0x000e620000000800 */
[----:B------:R-:W-:Y:S01]  /*1bab0*/  ULDC.64 UR4, c[0x0][0xc90] ;  /* 0x0003240000047ab9 */ /* 0x000fe20000000a00 */
[----:B------:R-:W-:Y:S02]  /*1bac0*/  IMAD.MOV.U32 R6, RZ, RZ, R24 ;  /* 0x000000ffff067224 */ /* 0x000fe400078e0018 */
[----:B------:R-:W-:Y:S02]  /*1bad0*/  IMAD.MOV.U32 R7, RZ, RZ, R3 ;  /* 0x000000ffff077224 */ /* 0x000fe400078e0003 */
[----:B------:R-:W-:Y:S02]  /*1bae0*/  IMAD.IADD R34, R197, 0x1, R208 ;  /* 0x00000001c5227824 */ /* 0x000fe400078e02d0 */
[----:B------:R-:W-:Y:S01]  /*1baf0*/  IMAD.WIDE.U32 R6, R82, UR4, R6 ;  /* 0x0000000452067c25 */ /* 0x000fe2000f8e0006 */
[----:B-1----:R-:W-:-:S13]  /*1bb00*/  ISETP.NE.AND P0, PT, R35, 0x1, PT ;  /* 0x000000012300780c */ /* 0x002fda0003f05270 */
[----:B------:R-:W1:Y:S08]  /*1bb10*/  @P0 LDC R11, c[0x0][0xcec] ;  /* 0x00033b00ff0b0b82 */ /* 0x000e700000000800 */
[----:B------:R-:W3:Y:S01]  /*1bb20*/  @P0 LDC R31, c[0x0][0xcf0] ;  /* 0x00033c00ff1f0b82 */ /* 0x000ee20000000800 */
[----:B--2---:R-:W-:Y:S02]  /*1bb30*/  IMAD.IADD R30, R10, 0x1, R208 ;  /* 0x000000010a1e7824 */ /* 0x004fe400078e02d0 */
[----:B------:R-:W-:-:S04]  /*1bb40*/  IMAD R10, R81, UR4, RZ ;  /* 0x00000004510a7c24 */ /* 0x000fc8000f8e02ff */
[----:B------:R-:W-:Y:S01]  /*1bb50*/  IMAD R15, R82, UR5, R10 ;  /* 0x00000005520f7c24 */ /* 0x000fe2000f8e020a */
[----:B------:R-:W-:Y:S01]  /*1bb60*/  ULDC.64 UR4, c[0x0][0xc98] ;  /* 0x0003260000047ab9 */ /* 0x000fe20000000a00 */
[----:B-1----:R-:W-:-:S04]  /*1bb70*/  @P0 IMAD.HI.U32 R10, R30, R11, RZ ;  /* 0x0000000b1e0a0227 */ /* 0x002fc800078e00ff */
        /* <DEDUP_REMOVED lines=28> */
[----:B------:R-:W1:Y:S04]  /*1bd40*/  SHFL.IDX PT, R7, R30, RZ, 0x1c1f ;  /* 0x001c1fff1e077589 */ /* 0x000e6800000e0000 */
[----:B------:R-:W2:Y:S06]  /*1bd50*/  SHFL.IDX PT, R11, R30, 0x1, 0x1c1f ;  /* 0x003c1f001e0b7f89 */ /* 0x000eac00000e0000 */
[----:B-1----:R1:W-:Y:S04]  /*1bd60*/  @!P1 ST.E desc[UR50][R6.64], R0 ;  /* 0x0000000006009985 */ /* 0x0023e8000c101932 */
[----:B--2---:R1:W-:Y:S02]  /*1bd70*/  @!P0 ST.E desc[UR50][R10.64], R2 ;  /* 0x000000020a008985 */ /* 0x0043e4000c101932 */
.L_x_3530:
[----:B------:R-:W2:Y:S01]  /*1bd80*/  LDC R85, c[0x0][0xce8] ;  /* 0x00033a00ff557b82 */ /* 0x000ea20000000800 */
[----:B------:R-:W-:Y:S01]  /*1bd90*/  ULDC.64 UR4, c[0x0][0xba0] ;  /* 0x0002e80000047ab9 */ /* 0x000fe20000000a00 */
[----:B-1----:R-:W5:Y:S01]  /*1bda0*/  LD.E.128 R4, desc[UR50][R4.64] ;  /* 0x0000003204047980 */ /* 0x002f62000c101d00 */
[----:B------:R-:W-:-:S03]  /*1bdb0*/  IMAD R3, R3, UR4, RZ ;  /* 0x0000000403037c24 */ /* 0x000fc6000f8e02ff */
[----:B------:R-:W5:Y:S01]  /*1bdc0*/  LD.E.128 R8, desc[UR50][R8.64] ;  /* 0x0000003208087980 */ /* 0x000f62000c101d00 */
[C---:B------:R-:W-:Y:S01]  /*1bdd0*/  IMAD R83, R24.reuse, UR5, R3 ;  /* 0x0000000518537c24 */ /* 0x040fe2000f8e0203 */
[----:B------:R-:W1:Y:S01]  /*1bde0*/  LDC R0, c[0x0][0xbc8] ;  /* 0x0002f200ff007b82 */ /* 0x000e620000000800 */
        /* <DEDUP_REMOVED lines=22> */
[----:B------:R-:W5:Y:S01]  /*1bf50*/  LD.E.128 R56, desc[UR50][R56.64] ;  /* 0x0000003238387980 */ /* 0x000f62000c101d00 */
[----:B------:R-:W-:-:S02]  /*1bf60*/  IMAD.IADD R3, R3, 0x1, R81 ;  /* 0x0000000103037824 */ /* 0x000fc400078e0251 */
[----:B------:R-:W-:Y:S01]  /*1bf70*/  IMAD R81, R82, 0x20, R97 ;  /* 0x0000002052517824 */ /* 0x000fe200078e0261 */
[----:B------:R-:W5:Y:S01]  /*1bf80*/  LD.E.128 R60, desc[UR50][R60.64] ;  /* 0x000000323c3c7980 */ /* 0x000f62000c101d00 */
[C---:B------:R-:W-:Y:S02]  /*1bf90*/  VIADD R102, R217.reuse, 0x40 ;  /* 0x00000040d9667836 */ /* 0x040fe40000000000 */
[----:B------:R-:W-:Y:S01]  /*1bfa0*/  IMAD.IADD R82, R208, 0x1, R81 ;  /* 0x00000001d0527824 */ /* 0x000fe200078e0251 */
[----:B------:R-:W5:Y:S01]  /*1bfb0*/  LD.E.128 R64, desc[UR50][R64.64] ;  /* 0x0000003240407980 */ /* 0x000f62000c101d00 */
[----:B------:R-:W-:Y:S01]  /*1bfc0*/  IMAD R80, R80, UR4, RZ ;  /* 0x0000000450507c24 */ /* 0x000fe2000f8e02ff */
[----:B-1----:R-:W-:Y:S01]  /*1bfd0*/  ISETP.GE.AND P0, PT, R102, R0, PT ;  /* 0x000000006600720c */ /* 0x002fe20003f06270 */
[----:B------:R-:W-:Y:S01]  /*1bfe0*/  VIADD R100, R217, 0x80 ;  /* 0x00000080d9647836 */ /* 0x000fe20000000000 */
[----:B------:R-:W5:Y:S01]  /*1bff0*/  LD.E.128 R68, desc[UR50][R68.64] ;  /* 0x0000003244447980 */ /* 0x000f62000c101d00 */
[----:B--2---:R-:W-:-:S03]  /*1c000*/  @P1 IMAD.HI.U32 R24, R82, R87, RZ ;  /* 0x0000005752181227 */ /* 0x004fc600078e00ff */
[----:B------:R-:W5:Y:S01]  /*1c010*/  LD.E.128 R72, desc[UR50][R72.64] ;  /* 0x0000003248487980 */ /* 0x000f62000c101d00 */
[C---:B------:R-:W-:Y:S01]  /*1c020*/  IMAD R83, R21.reuse, UR5, R80 ;  /* 0x0000000515537c24 */ /* 0x040fe2000f8e0250 */
[----:B------:R-:W-:Y:S01]  /*1c030*/  SEL R80, RZ, 0xffffffff, P0 ;  /* 0xffffffffff507807 */ /* 0x000fe20000000000 */
[----:B------:R-:W-:Y:S01]  /*1c040*/  IMAD.WIDE.U32 R2, R21, UR4, R2 ;  /* 0x0000000415027c25 */ /* 0x000fe2000f8e0002 */
[-C--:B------:R-:W-:Y:S01]  /*1c050*/  ISETP.GE.AND P0, PT, R100, R0.reuse, PT ;  /* 0x000000006400720c */ /* 0x080fe20003f06270 */
[----:B------:R-:W-:Y:S01]  /*1c060*/  ULDC.64 UR4, c[0x0][0xbe0] ;  /* 0x0002f80000047ab9 */ /* 0x000fe20000000a00 */
[----:B------:R-:W5:Y:S01]  /*1c070*/  LD.E.128 R76, desc[UR50][R76.64] ;  /* 0x000000324c4c7980 */ /* 0x000f62000c101d00 */
[----:B------:R-:W-:Y:S01]  /*1c080*/  IMAD.MOV.U32 R21, RZ, RZ, R82 ;  /* 0x000000ffff157224 */ /* 0x000fe200078e0052 */
[----:B---3--:R-:W-:Y:S01]  /*1c090*/  @P1 SHF.R.U32.HI R21, RZ, R89, R24 ;  /* 0x00000059ff151219 */ /* 0x008fe20000011618 */
[C---:B------:R-:W-:Y:S01]  /*1c0a0*/  VIADD R98, R217.reuse, 0xc0 ;  /* 0x000000c0d9627836 */ /* 0x040fe20000000000 */
[-C--:B------:R-:W-:Y:S01]  /*1c0b0*/  ISETP.GE.AND P1, PT, R217, R0.reuse, PT ;  /* 0x00000000d900720c */ /* 0x080fe20003f26270 */
[----:B------:R-:W-:Y:S01]  /*1c0c0*/  IMAD.IADD R3, R3, 0x1, R83 ;  /* 0x0000000103037824 */ /* 0x000fe200078e0253 */
[----:B------:R-:W-:Y:S01]  /*1c0d0*/  @!PT LDS RZ, [RZ] ;  /* 0x00000000fffff984 */ /* 0x000fe20000000800 */
[----:B------:R-:W-:Y:S01]  /*1c0e0*/  @!PT LDS RZ, [RZ] ;  /* 0x00000000fffff984 */ /* 0x000fe20000000800 */
[----:B------:R-:W-:Y:S01]  /*1c0f0*/  @!PT LDS RZ, [RZ] ;  /* 0x00000000fffff984 */ /* 0x000fe20000000800 */
[----:B------:R-:W-:Y:S01]  /*1c100*/  @!PT LDS RZ, [RZ] ;  /* 0x00000000fffff984 */ /* 0x000fe20000000800 */
[----:B------:R1:W-:Y:S06]  /*1c110*/  MEMBAR.ALL.CTA ;  /* 0x0000000000007992 */ /* 0x0003ec0000008000 */
[----:B-1----:R-:W1:Y:S01]  /*1c120*/  FENCE.VIEW.ASYNC.S ;  /* 0x00000000000073c6 */ /* 0x002e620000000000 */
[----:B------:R-:W-:Y:S01]  /*1c130*/  IMAD.SHL.U32 R83, R80, 0x2, RZ ;  /* 0x0000000250537824 */ /* 0x000fe200078e00ff */
[----:B------:R-:W-:Y:S01]  /*1c140*/  SEL R24, RZ, 0x1, P1 ;  /* 0x00000001ff187807 */ /* 0x000fe20000800000 */
[--C-:B------:R-:W-:Y:S01]  /*1c150*/  IMAD.MOV R81, RZ, RZ, -R21.reuse ;  /* 0x000000ffff517224 */ /* 0x100fe200078e0a15 */
[----:B------:R-:W-:Y:S01]  /*1c160*/  SEL R80, RZ, 0xffffffff, P0 ;  /* 0xffffffffff507807 */ /* 0x000fe20000000000 */
[----:B------:R-:W-:Y:S01]  /*1c170*/  VIADD R96, R217, 0x100 ;  /* 0x00000100d9607836 */ /* 0x000fe20000000000 */
[-C--:B------:R-:W-:Y:S01]  /*1c180*/  ISETP.GE.AND P0, PT, R98, R0.reuse, PT ;  /* 0x000000006200720c */ /* 0x080fe20003f06270 */
[----:B------:R-:W-:Y:S01]  /*1c190*/  IMAD R81, R85, R81, R82 ;  /* 0x0000005155517224 */ /* 0x000fe200078e0252 */
[----:B------:R-:W-:Y:S01]  /*1c1a0*/  LOP3.LUT R24, R83, 0x2, R24, 0xe2, !PT ;  /* 0x0000000253187812 */ /* 0x000fe200078ee218 */
[----:B------:R-:W-:Y:S01]  /*1c1b0*/  IMAD.SHL.U32 R83, R80, 0x4, RZ ;  /* 0x0000000450537824 */ /* 0x000fe200078e00ff */
[----:B------:R-:W-:Y:S01]  /*1c1c0*/  SEL R80, RZ, 0xffffffff, P0 ;  /* 0xffffffffff507807 */ /* 0x000fe20000000000 */
[----:B------:R-:W-:Y:S01]  /*1c1d0*/  VIADD R94, R217, 0x140 ;  /* 0x00000140d95e7836 */ /* 0x000fe20000000000 */
[----:B------:R-:W-:Y:S01]  /*1c1e0*/  SHF.R.S32.HI R82, RZ, 0x1f, R21 ;  /* 0x0000001fff527819 */ /* 0x000fe20000011415 */
[----:B------:R-:W-:Y:S01]  /*1c1f0*/  IMAD.WIDE.U32 R2, R21, UR4, R2 ;  /* 0x0000000415027c25 */ /* 0x000fe2000f8e0002 */
[-C--:B------:R-:W-:Y:S01]  /*1c200*/  ISETP.GE.AND P0, PT, R96, R0.reuse, PT ;  /* 0x000000006000720c */ /* 0x080fe20003f06270 */
[----:B------:R-:W-:Y:S01]  /*1c210*/  BSSY B1, `(.L_x_3531) ;  /* 0x0000055000017945 */ /* 0x000fe20003800000 */
[----:B------:R-:W-:Y:S01]  /*1c220*/  LOP3.LUT R24, R83, 0x4, R24, 0xe2, !PT ;  /* 0x0000000453187812 */ /* 0x000fe200078ee218 */
[----:B------:R-:W-:Y:S01]  /*1c230*/  IMAD.SHL.U32 R83, R80, 0x8, RZ ;  /* 0x0000000850537824 */ /* 0x000fe200078e00ff */
[----:B------:R-:W-:Y:S01]  /*1c240*/  SEL R80, RZ, 0xffffffff, P0 ;  /* 0xffffffffff507807 */ /* 0x000fe20000000000 */
[----:B------:R-:W-:Y:S01]  /*1c250*/  IMAD R82, R82, UR4, RZ ;  /* 0x0000000452527c24 */ /* 0x000fe2000f8e02ff */
[-C--:B------:R-:W-:Y:S01]  /*1c260*/  ISETP.GE.AND P0, PT, R94, R0.reuse, PT ;  /* 0x000000005e00720c */ /* 0x080fe20003f06270 */
[----:B------:R-:W-:Y:S01]  /*1c270*/  VIADD R92, R217, 0x180 ;  /* 0x00000180d95c7836 */ /* 0x000fe20000000000 */
[----:B------:R-:W-:Y:S01]  /*1c280*/  LOP3.LUT R24, R83, 0x8, R24, 0xe2, !PT ;  /* 0x0000000853187812 */ /* 0x000fe200078ee218 */
[----:B------:R-:W-:Y:S01]  /*1c290*/  IMAD R83, R21, UR5, R82 ;  /* 0x0000000515537c24 */ /* 0x000fe2000f8e0252 */
[----:B------:R-:W-:Y:S01]  /*1c2a0*/  SEL R21, RZ, 0xffffffff, P0 ;  /* 0xffffffffff157807 */ /* 0x000fe20000000000 */
[----:B------:R-:W-:Y:S01]  /*1c2b0*/  IMAD.SHL.U32 R87, R80, 0x10, RZ ;  /* 0x0000001050577824 */ /* 0x000fe200078e00ff */
[----:B------:R-:W-:Y:S01]  /*1c2c0*/  SHF.R.S32.HI R80, RZ, 0x1f, R81 ;  /* 0x0000001fff507819 */ /* 0x000fe20000011451 */
[----:B------:R-:W-:Y:S01]  /*1c2d0*/  ULDC.64 UR4, c[0x0][0xbd8] ;  /* 0x0002f60000047ab9 */ /* 0x000fe20000000a00 */
[----:B------:R-:W-:Y:S01]  /*1c2e0*/  ISETP.GE.AND P0, PT, R92, R0, PT ;  /* 0x000000005c00720c */ /* 0x000fe20003f06270 */
[----:B------:R-:W-:Y:S01]  /*1c2f0*/  IMAD.SHL.U32 R21, R21, 0x20, RZ ;  /* 0x0000002015157824 */ /* 0x000fe200078e00ff */
[----:B------:R-:W-:Y:S01]  /*1c300*/  LOP3.LUT R24, R87, 0x10, R24, 0xe2, !PT ;  /* 0x0000001057187812 */ /* 0x000fe200078ee218 */
[----:B------:R-:W-:-:S02]  /*1c310*/  IMAD.IADD R3, R3, 0x1, R83 ;  /* 0x0000000103037824 */ /* 0x000fc400078e0253 */
[----:B------:R-:W-:Y:S01]  /*1c320*/  IMAD R80, R80, UR4, RZ ;  /* 0x0000000450507c24 */ /* 0x000fe2000f8e02ff */
[----:B------:R-:W-:Y:S01]  /*1c330*/  LOP3.LUT R24, R21, 0x20, R24, 0xe2, !PT ;  /* 0x0000002015187812 */ /* 0x000fe200078ee218 */
[----:B------:R-:W-:Y:S01]  /*1c340*/  IMAD R89, R20, R85, RZ ;  /* 0x0000005514597224 */ /* 0x000fe200078e02ff */
[----:B------:R-:W-:Y:S01]  /*1c350*/  SEL R21, RZ, 0x40, P0 ;  /* 0x00000040ff157807 */ /* 0x000fe20000000000 */
[----:B------:R-:W-:Y:S02]  /*1c360*/  IMAD.IADD R208, R97, 0x1, R208 ;  /* 0x0000000161d07824 */ /* 0x000fe400078e02d0 */
[----:B------:R-:W-:Y:S01]  /*1c370*/  VIADD R90, R217, 0x1c0 ;  /* 0x000001c0d95a7836 */ /* 0x000fe20000000000 */
[----:B------:R-:W-:Y:S01]  /*1c380*/  LOP3.LUT R24, R24, R21, RZ, 0xfc, !PT ;  /* 0x0000001518187212 */ /* 0x000fe200078efcff */
[C---:B------:R-:W-:Y:S01]  /*1c390*/  IMAD R83, R81.reuse, UR5, R80 ;  /* 0x0000000551537c24 */ /* 0x040fe2000f8e0250 */
[----:B------:R-:W-:Y:S01]  /*1c3a0*/  ISETP.GE.AND P1, PT, R208, R89, PT ;  /* 0x00000059d000720c */ /* 0x000fe20003f26270 */
[----:B------:R-:W-:Y:S01]  /*1c3b0*/  IMAD.WIDE.U32 R2, R81, UR4, R2 ;  /* 0x0000000451027c25 */ /* 0x000fe2000f8e0002 */
[----:B------:R-:W-:Y:S01]  /*1c3c0*/  ULDC.64 UR4, c[0x0][0xb80] ;  /* 0x0002e00000047ab9 */ /* 0x000fe20000000a00 */
[----:B------:R-:W-:-:S02]  /*1c3d0*/  ISETP.GE.AND P0, PT, R90, R0, PT ;  /* 0x000000005a00720c */ /* 0x000fc40003f06270 */
[----:B------:R-:W-:Y:S01]  /*1c3e0*/  IMAD.IADD R21, R3, 0x1, R83 ;  /* 0x0000000103157824 */ /* 0x000fe200078e0253 */
[----:B------:R-:W-:Y:S01]  /*1c3f0*/  LEA R87, P2, R2, UR4, 0x1 ;  /* 0x0000000402577c11 */ /* 0x000fe2000f8408ff */
[----:B------:R-:W-:Y:S01]  /*1c400*/  VIADD R20, R16, 0x38820 ;  /* 0x0003882010147836 */ /* 0x000fe20000000000 */
[----:B------:R-:W-:Y:S01]  /*1c410*/  SEL R3, RZ, 0x80, P0 ;  /* 0x00000080ff037807 */ /* 0x000fe20000000000 */
[C---:B------:R-:W-:Y:S01]  /*1c420*/  VIADD R91, R217.reuse, 0x1c0 ;  /* 0x000001c0d95b7836 */ /* 0x040fe20000000000 */
[----:B------:R-:W-:Y:S01]  /*1c430*/  LEA.HI.X R88, R2, UR5, R21, 0x1, P2 ;  /* 0x0000000502587c11 */ /* 0x000fe200090f0c15 */
[C---:B------:R-:W-:Y:S01]  /*1c440*/  VIADD R93, R217.reuse, 0x180 ;  /* 0x00000180d95d7836 */ /* 0x040fe20000000000 */
[----:B------:R-:W-:Y:S01]  /*1c450*/  PRMT R20, RZ, 0x654, R20 ;  /* 0x00000654ff147816 */ /* 0x000fe20000000014 */
[C---:B------:R-:W-:Y:S01]  /*1c460*/  VIADD R95, R217.reuse, 0x140 ;  /* 0x00000140d95f7836 */ /* 0x040fe20000000000 */
[----:B------:R-:W-:Y:S01]  /*1c470*/  LOP3.LUT R86, R24, R3, RZ, 0xfc, !PT ;  /* 0x0000000318567212 */ /* 0x000fe200078efcff */
[C---:B------:R-:W-:Y:S01]  /*1c480*/  VIADD R97, R217.reuse, 0x100 ;  /* 0x00000100d9617836 */ /* 0x040fe20000000000 */
[----:B-1----:R1:W-:Y:S01]  /*1c490*/  SYNCS.ARRIVE.TRANS64.RED.A1T0 RZ, [R20+URZ], RZ ;  /* 0x000000ff14ff79a7 */ /* 0x0023e2000810043f */
[C---:B------:R-:W-:Y:S01]  /*1c4a0*/  VIADD R99, R217.reuse, 0xc0 ;  /* 0x000000c0d9637836 */ /* 0x040fe20000000000 */
[----:B------:R1:W2:Y:S01]  /*1c4b0*/  SHFL.IDX PT, R2, R87, RZ, 0x181f ;  /* 0x00181fff57027589 */ /* 0x0002a200000e0000 */
[C---:B------:R-:W-:Y:S01]  /*1c4c0*/  VIADD R101, R217.reuse, 0x80 ;  /* 0x00000080d9657836 */ /* 0x040fe20000000000 */
[----:B------:R-:W-:Y:S01]  /*1c4d0*/  SHF.R.S32.HI R91, RZ, 0x1f, R91 ;  /* 0x0000001fff5b7819 */ /* 0x000fe2000001145b */
[----:B------:R-:W-:Y:S01]  /*1c4e0*/  VIADD R103, R217, 0x40 ;  /* 0x00000040d9677836 */ /* 0x000fe20000000000 */
[----:B------:R1:W3:Y:S01]  /*1c4f0*/  SHFL.IDX PT, R3, R88, RZ, 0x181f ;  /* 0x00181fff58037589 */ /* 0x0002e200000e0000 */
[----:B------:R-:W-:-:S02]  /*1c500*/  SHF.R.S32.HI R93, RZ, 0x1f, R93 ;  /* 0x0000001fff5d7819 */ /* 0x000fc4000001145d */
[----:B------:R-:W-:Y:S02]  /*1c510*/  SHF.R.S32.HI R95, RZ, 0x1f, R95 ;  /* 0x0000001fff5f7819 */ /* 0x000fe4000001145f */
[----:B------:R-:W-:Y:S02]  /*1c520*/  SHF.R.S32.HI R97, RZ, 0x1f, R97 ;  /* 0x0000001fff617819 */ /* 0x000fe40000011461 */
[----:B------:R-:W-:Y:S02]  /*1c530*/  SHF.R.S32.HI R99, RZ, 0x1f, R99 ;  /* 0x0000001fff637819 */ /* 0x000fe40000011463 */
[----:B------:R-:W-:Y:S02]  /*1c540*/  SHF.R.S32.HI R101, RZ, 0x1f, R101 ;  /* 0x0000001fff657819 */ /* 0x000fe40000011465 */
[----:B------:R-:W-:Y:S01]  /*1c550*/  SHF.R.S32.HI R103, RZ, 0x1f, R103 ;  /* 0x0000001fff677819 */ /* 0x000fe20000011467 */
[----:B-1----:R-:W-:Y:S06]  /*1c560*/  @P1 BRA `(.L_x_3532) ;  /* 0x00000000007c1947 */ /* 0x002fec0003800000 */
        /* <DEDUP_REMOVED lines=31> */
.L_x_3532:
[----:B------:R-:W-:Y:S05]  /*1c760*/  BSYNC B1 ;  /* 0x0000000000017941 */ /* 0x000fea0003800000 */
.L_x_3531:
[----:B--2-4-:R-:W-:Y:S01]  /*1c770*/  VIADD R2, R208, 0x20 ;  /* 0x00000020d0027836 */ /* 0x014fe20000000000 */
[----:B-----5:R1:W2:Y:S04]  /*1c780*/  SHFL.IDX PT, R5, R88, 0x1, 0x181f ;  /* 0x00381f0058057f89 */ /* 0x0202a800000e0000 */
[----:B------:R-:W-:Y:S01]  /*1c790*/  ISETP.GE.AND P0, PT, R2, R89, PT ;  /* 0x000000590200720c */ /* 0x000fe20003f06270 */
[----:B------:R1:W4:-:S12]  /*1c7a0*/  SHFL.IDX PT, R4, R87, 0x1, 0x181f ;  /* 0x00381f0057047f89 */ /* 0x00031800000e0000 */
[----:B-1----:R-:W-:Y:S05]  /*1c7b0*/  @P0 BRA `(.L_x_3533) ;  /* 0x0000001000580947 */ /* 0x002fea0003800000 */
[-C--:B------:R-:W-:Y:S02]  /*1c7c0*/  ISETP.GE.AND P5, PT, R102, R0.reuse, PT ;  /* 0x000000006600720c */ /* 0x080fe40003fa6270 */
[-C--:B------:R-:W-:Y:S02]  /*1c7d0*/  ISETP.GE.AND P6, PT, R217, R0.reuse, PT ;  /* 0x00000000d900720c */ /* 0x080fe40003fc6270 */
[-C--:B------:R-:W-:Y:S02]  /*1c7e0*/  ISETP.GE.AND P3, PT, R100, R0.reuse, PT ;  /* 0x000000006400720c */ /* 0x080fe40003f66270 */
[-C--:B------:R-:W-:Y:S02]  /*1c7f0*/  ISETP.GE.AND P2, PT, R98, R0.reuse, PT ;  /* 0x000000006200720c */ /* 0x080fe40003f46270 */
[-C--:B------:R-:W-:Y:S02]  /*1c800*/  ISETP.GE.AND P1, PT, R96, R0.reuse, PT ;  /* 0x000000006000720c */ /* 0x080fe40003f26270 */
[----:B------:R-:W-:-:S03]  /*1c810*/  ISETP.GE.AND P0, PT, R94, R0, PT ;  /* 0x000000005e00720c */ /* 0x000fc60003f06270 */
[CC--:B----4-:R-:W-:Y:S02]  /*1c820*/  @!P5 LEA R6, P4, R102.reuse, R4.reuse, 0x1 ;  /* 0x000000046606d211 */ /* 0x0d0fe400078808ff */
[----:B--23--:R-:W-:Y:S02]  /*1c830*/  @!P6 IMAD.WIDE R2, R217, 0x2, R4 ;  /* 0x00000002d902e825 */ /* 0x00cfe400078e0204 */
[----:B------:R-:W-:Y:S02]  /*1c840*/  @!P5 LEA.HI.X R7, R102, R5, R103, 0x1, P4 ;  /* 0x000000056607d211 */ /* 0x000fe400020f0c67 */
[----:B------:R-:W-:Y:S01]  /*1c850*/  LOP3.LUT P4, RZ, R24, 0x40, RZ, 0xc0, !PT ;  /* 0x0000004018ff7812 */ /* 0x000fe2000788c0ff */
[----:B------:R1:W-:Y:S01]  /*1c860*/  @!P6 ST.E.128 desc[UR50][R2.64], R8 ;  /* 0x000000080200e985 */ /* 0x0003e2000c101d32 */
[----:B------:R-:W-:-:S03]  /*1c870*/  @!P3 LEA R12, P6, R100, R4, 0x1 ;  /* 0x00000004640cb211 */ /* 0x000fc600078c08ff */
[----:B------:R2:W-:Y:S01]  /*1c880*/  @!P5 ST.E.128 desc[UR50][R6.64], R28 ;  /* 0x0000001c0600d985 */ /* 0x0005e2000c101d32 */
[-C--:B------:R-:W-:Y:S02]  /*1c890*/  @!P3 LEA.HI.X R13, R100, R5.reuse, R101, 0x1, P6 ;  /* 0x00000005640db211 */ /* 0x080fe400030f0c65 */
[-C--:B------:R-:W-:Y:S02]  /*1c8a0*/  @!P2 LEA R14, P5, R98, R4.reuse, 0x1 ;  /* 0x00000004620ea211 */ /* 0x080fe400078a08ff */
[-C--:B------:R-:W-:Y:S01]  /*1c8b0*/  @!P1 LEA R20, P6, R96, R4.reuse, 0x1 ;  /* 0x0000000460149211 */ /* 0x080fe200078c08ff */
[----:B------:R2:W-:Y:S01]  /*1c8c0*/  @!P3 ST.E.128 desc[UR50][R12.64], R36 ;  /* 0x000000240c00b985 */ /* 0x0005e2000c101d32 */
[----:B------:R-:W-:Y:S02]  /*1c8d0*/  @!P0 LEA R32, P3, R94, R4, 0x1 ;  /* 0x000000045e208211 */ /* 0x000fe400078608ff */
[-C--:B------:R-:W-:Y:S02]  /*1c8e0*/  @!P2 LEA.HI.X R15, R98, R5.reuse, R99, 0x1, P5 ;  /* 0x00000005620fa211 */ /* 0x080fe400028f0c63 */
[----:B------:R-:W-:-:S02]  /*1c8f0*/  @!P1 LEA.HI.X R21, R96, R5, R97, 0x1, P6 ;  /* 0x0000000560159211 */ /* 0x000fc400030f0c61 */
[----:B------:R-:W-:Y:S01]  /*1c900*/  @!P0 LEA.HI.X R33, R94, R5, R95, 0x1, P3 ;  /* 0x000000055e218211 */ /* 0x000fe200018f0c5f */
[----:B------:R2:W-:Y:S01]  /*1c910*/  @!P2 ST.E.128 desc[UR50][R14.64], R44 ;  /* 0x0000002c0e00a985 */ /* 0x0005e2000c101d32 */
[----:B-1----:R-:W-:-:S03]  /*1c920*/  @P4 LEA R2, P5, R92, R4, 0x1 ;  /* 0x000000045c024211 */ /* 0x002fc600078a08ff */
[----:B------:R2:W-:Y:S01]  /*1c930*/  @!P1 ST.E.128 desc[UR50][R20.64], R52 ;  /* 0x0000003414009985 */ /* 0x0005e2000c101d32 */
[----:B------:R-:W-:-:S03]  /*1c940*/  @P4 LEA.HI.X R3, R92, R5, R93, 0x1, P5 ;  /* 0x000000055c034211 */ /* 0x000fc600028f0c5d */
[----:B------:R2:W-:Y:S01]  /*1c950*/  @!P0 ST.E.128 desc[UR50][R32.64], R60 ;  /* 0x0000003c20008985 */ /* 0x0005e2000c101d32 */
[----:B------:R-:W-:-:S03]  /*1c960*/  LOP3.LUT P0, RZ, R86, 0x80, RZ, 0xc0, !PT ;  /* 0x0000008056ff7812 */ /* 0x000fc6000780c0ff */
[----:B------:R2:W-:Y:S10]  /*1c970*/  @P4 ST.E.128 desc[UR50][R2.64], R68 ;  /* 0x0000004402004985 */ /* 0x0005f4000c101d32 */
[----:B------:R-:W-:Y:S05]  /*1c980*/  @!P0 BRA `(.L_x_3533) ;  /* 0x0000000c00e48947 */ /* 0x000fea0003800000 */
[----:B--2---:R-:W-:-:S04]  /*1c990*/  LEA R2, P0, R90, R4, 0x1 ;  /* 0x000000045a027211 */ /* 0x004fc800078008ff */
[----:B------:R-:W-:-:S05]  /*1c9a0*/  LEA.HI.X R3, R90, R5, R91, 0x1, P0 ;  /* 0x000000055a037211 */ /* 0x000fca00000f0c5b */
[----:B------:R1:W-:Y:S01]  /*1c9b0*/  ST.E.128 desc[UR50][R2.64], R76 ;  /* 0x0000004c02007985 */ /* 0x0003e2000c101d32 */
[----:B------:R-:W-:Y:S05]  /*1c9c0*/  BRA `(.L_x_3533) ;  /* 0x0000000c00d47947 */ /* 0x000fea0003800000 */
.L_x_3528:
[----:B------:R-:W2:Y:S01]  /*1c9d0*/  LDL R8, [R1+0x54] ;  /* 0x0000540001087983 */ /* 0x000ea20000100800 */
[----:B------:R-:W-:Y:S01]  /*1c9e0*/  ULDC.64 UR4, c[0x0][0xd00] ;  /* 0x0003400000047ab9 */ /* 0x000fe20000000a00 */
[----:B------:R-:W2:Y:S01]  /*1c9f0*/  LDC.64 R2, c[0x0][0xd00] ;  /* 0x00034000ff027b82 */ /* 0x000ea20000000a00 */
[----:B------:R-:W-:Y:S01]  /*1ca00*/  ISETP.NE.U32.AND P0, PT, RZ, UR4, PT ;  /* 0x00000004ff007c0c */ /* 0x000fe2000bf05070 */
[----:B------:R-:W-:-:S03]  /*1ca10*/  IMAD.MOV.U32 R6, RZ, RZ, RZ ;  /* 0x000000ffff067224 */ /* 0x000fc600078e00ff */
[----:B------:R-:W-:Y:S01]  /*1ca20*/  ISETP.NE.AND.EX P0, PT, RZ, UR5, PT, P0 ;  /* 0x00000005ff007c0c */ /* 0x000fe2000bf05300 */
[----:B------:R-:W-:Y:S02]  /*1ca30*/  ULDC.64 UR4, c[0x0][0xd08] ;  /* 0x0003420000047ab9 */ /* 0x000fe40000000a00 */
[----:B------:R-:W-:Y:S01]  /*1ca40*/  ISETP.NE.U32.AND P1, PT, RZ, UR4, PT ;  /* 0x00000004ff007c0c */ /* 0x000fe2000bf25070 */
[----:B-1----:R-:W1:Y:S01]  /*1ca50*/  S2R R24, SR_TID.X ;  /* 0x0000000000187919 */ /* 0x002e620000002100 */
[----:B------:R-:W3:Y:S02]  /*1ca60*/  LDC R29, c[0x0][0xce8] ;  /* 0x00033a00ff1d7b82 */ /* 0x000ee40000000800 */
[----:B------:R-:W-:-:S13]  /*1ca70*/  ISETP.NE.AND.EX P1, PT, RZ, UR5, PT, P1 ;  /* 0x00000005ff007c0c */ /* 0x000fda000bf25310 */
[----:B------:R-:W4:Y:S01]  /*1ca80*/  @P1 LDC.64 R4, c[0x0][0xd08] ;  /* 0x00034200ff041b82 */ /* 0x000f220000000a00 */
[----:B------:R-:W-:Y:S02]  /*1ca90*/  ULDC UR4, c[0x0][0xb88] ;  /* 0x0002e20000047ab9 */ /* 0x000fe40000000800 */
[----:B------:R-:W-:Y:S02]  /*1caa0*/  IMAD.U32 R0, RZ, RZ, UR4 ;  /* 0x00000004ff007e24 */ /* 0x000fe4000f8e00ff */
[----:B--2---:R-:W-:-:S04]  /*1cab0*/  IMAD.WIDE R2, R8, 0x4, R2 ;  /* 0x0000000408027825 */ /* 0x004fc800078e0202 */
[----:B----4-:R-:W-:Y:S01]  /*1cac0*/  @P1 IMAD.WIDE R4, R8, 0x4, R4 ;  /* 0x0000000408041825 */ /* 0x010fe200078e0204 */
[----:B------:R2:W5:Y:S03]  /*1cad0*/  @P0 LDG.E R6, desc[UR50][R2.64] ;  /* 0x0000003202060981 */ /* 0x000566000c1e1900 */
[----:B-1----:R-:W-:Y:S01]  /*1cae0*/  VIADD R24, R24, 0xffffff80 ;  /* 0xffffff8018187836 */ /* 0x002fe20000000000 */
[----:B------:R2:W5:Y:S01]  /*1caf0*/  @P1 LDG.E R0, desc[UR50][R4.64] ;  /* 0x0000003204001981 */ /* 0x000562000c1e1900 */
[----:B------:R-:W-:-:S03]  /*1cb00*/  SHF.R.S32.HI R7, RZ, 0x1f, R8 ;  /* 0x0000001fff077819 */ /* 0x000fc60000011408 */
[----:B------:R-:W-:Y:S01]  /*1cb10*/  ISETP.GE.AND P2, PT, R24, 0x40, PT ;  /* 0x000000401800780c */ /* 0x000fe20003f46270 */
[----:B---3--:R-:W-:-:S12]  /*1cb20*/  @P1 BRA `(.L_x_3534) ;  /* 0x0000000000101947 */ /* 0x008fd80003800000 */
[----:B------:R-:W-:Y:S05]  /*1cb30*/  @!P0 BRA `(.L_x_3534) ;  /* 0x00000000000c8947 */ /* 0x000fea0003800000 */
[----:B--2---:R-:W2:Y:S04]  /*1cb40*/  LDG.E R5, desc[UR50][R2.64] ;  /* 0x0000003202057981 */ /* 0x004ea8000c1e1900 */
[----:B-----5:R-:W2:Y:S02]  /*1cb50*/  LDG.E R0, desc[UR50][R2.64+0x4] ;  /* 0x0000043202007981 */ /* 0x020ea4000c1e1900 */
[----:B--2---:R-:W-:-:S07]  /*1cb60*/  IMAD.IADD R0, R0, 0x1, -R5 ;  /* 0x0000000100007824 */ /* 0x004fce00078e0a05 */
.L_x_3534:
[----:B------:R-:W3:Y:S01]  /*1cb70*/  LDL R14, [R1+0x50] ;  /* 0x00005000010e7983 */ /* 0x000ee20000100800 */
[----:B------:R-:W-:Y:S01]  /*1cb80*/  BSSY B1, `(.L_x_3535) ;  /* 0x000002d000017945 */ /* 0x000fe20003800000 */
[----:B------:R-:W-:Y:S02]  /*1cb90*/  SEL R13, R8, RZ, !P0 ;  /* 0x000000ff080d7207 */ /* 0x000fe40004000000 */
[----:B------:R-:W-:Y:S02]  /*1cba0*/  SEL R12, R7, RZ, !P0 ;  /* 0x000000ff070c7207 */ /* 0x000fe40004000000 */
[----:B-----5:R-:W-:Y:S02]  /*1cbb0*/  SHF.R.S32.HI R11, RZ, 0x1f, R6 ;  /* 0x0000001fff0b7819 */ /* 0x020fe40000011406 */
[----:B---3--:R-:W-:Y:S01]  /*1cbc0*/  SHF.R.S32.HI R10, RZ, 0x1f, R14 ;  /* 0x0000001fff0a7819 */ /* 0x008fe2000001140e */
[----:B------:R-:W-:Y:S06]  /*1cbd0*/  @P2 BRA `(.L_x_3536) ;  /* 0x00000000009c2947 */ /* 0x000fec0003800000 */
[----:B--2---:R-:W1:Y:S01]  /*1cbe0*/  S2R R3, SR_TID.X ;  /* 0x0000000000037919 */ /* 0x004e620000002100 */
[----:B------:R-:W2:Y:S02]  /*1cbf0*/  LDC R9, c[0x0][0xce8] ;  /* 0x00033a00ff097b82 */ /* 0x000ea40000000800 */
[----:B--2---:R-:W-:Y:S01]  /*1cc00*/  IMAD R2, R0, R9, RZ ;  /* 0x0000000900027224 */ /* 0x004fe200078e02ff */
[----:B-1----:R-:W-:-:S04]  /*1cc10*/  IADD3 R8, R208, -0x80, R3 ;  /* 0xffffff80d0087810 */ /* 0x002fc80007ffe003 */
        /* <DEDUP_REMOVED lines=9> */
[----:B------:R-:W1:Y:S01]  /*1ccb0*/  @P0 LDC R15, c[0x0][0xcec] ;  /* 0x00033b00ff0f0b82 */ /* 0x000e620000000800 */
[----:B------:R-:W-:Y:S01]  /*1ccc0*/  IMAD R7, R14, UR5, R7 ;  /* 0x000000050e077c24 */ /* 0x000fe2000f8e0207 */
[----:B------:R-:W-:-:S03]  /*1ccd0*/  ULDC.64 UR4, c[0x0][0xc98] ;  /* 0x0003260000047ab9 */ /* 0x000fc60000000a00 */
[----:B------:R-:W-:-:S03]  /*1cce0*/  IMAD.IADD R3, R3, 0x1, R7 ;  /* 0x0000000103037824 */ /* 0x000fc600078e0207 */
[----:B------:R-:W2:Y:S01]  /*1ccf0*/  @P0 LDC R21, c[0x0][0xcf0] ;  /* 0x00033c00ff150b82 */ /* 0x000ea20000000800 */
[----:B------:R-:W-:-:S04]  /*1cd00*/  IMAD.WIDE.U32 R2, R13, UR4, R2 ;  /* 0x000000040d027c25 */ /* 0x000fc8000f8e0002 */
[----:B-1----:R-:W-:-:S05]  /*1cd10*/  @P0 IMAD.HI.U32 R4, R8, R15, RZ ;  /* 0x0000000f08040227 */ /* 0x002fca00078e00ff */
[----:B--2---:R-:W-:Y:S01]  /*1cd20*/  @P0 SHF.R.U32.HI R5, RZ, R21, R4 ;  /* 0x00000015ff050219 */ /* 0x004fe20000011604 */
[----:B------:R-:W-:-:S03]  /*1cd30*/  IMAD R4, R12, UR4, RZ ;  /* 0x000000040c047c24 */ /* 0x000fc6000f8e02ff */
[----:B------:R-:W-:Y:S01]  /*1cd40*/  IADD3 R2, P0, R5, R2, RZ ;  /* 0x0000000205027210 */ /* 0x000fe20007f1e0ff */
[----:B------:R-:W-:-:S04]  /*1cd50*/  IMAD.MOV R7, RZ, RZ, -R5 ;  /* 0x000000ffff077224 */ /* 0x000fc800078e0a05 */
[----:B------:R-:W-:Y:S01]  /*1cd60*/  IMAD R7, R9, R7, R8 ;  /* 0x0000000709077224 */ /* 0x000fe200078e0208 */
[----:B------:R-:W-:Y:S01]  /*1cd70*/  SHF.R.S32.HI R9, RZ, 0x1f, R5 ;  /* 0x0000001fff097819 */ /* 0x000fe20000011405 */
[----:B------:R-:W-:Y:S01]  /*1cd80*/  IMAD R8, R13, UR5, R4 ;  /* 0x000000050d087c24 */ /* 0x000fe2000f8e0204 */
[----:B------:R-:W-:Y:S02]  /*1cd90*/  ULDC.64 UR4, c[0x0][0xc88] ;  /* 0x0003220000047ab9 */ /* 0x000fe40000000a00 */
        /* <DEDUP_REMOVED lines=11> */
.L_x_3536:
[----:B------:R-:W-:Y:S05]  /*1ce50*/  BSYNC B1 ;  /* 0x0000000000017941 */ /* 0x000fea0003800000 */
.L_x_3535:
[----:B------:R-:W-:Y:S01]  /*1ce60*/  ISETP.NE.AND P0, PT, R29, 0x1, PT ;  /* 0x000000011d00780c */ /* 0x000fe20003f05270 */
[----:B------:R-:W-:Y:S01]  /*1ce70*/  ULDC.64 UR4, c[0x0][0xba0] ;  /* 0x0002e80000047ab9 */ /* 0x000fe20000000a00 */
[----:B------:R-:W3:Y:S01]  /*1ce80*/  LDC R20, c[0x0][0xbc8] ;  /* 0x0002f200ff147b82 */ /* 0x000ee20000000800 */
[----:B-12---:R-:W-:Y:S01]  /*1ce90*/  IMAD R5, R11, UR4, RZ ;  /* 0x000000040b057c24 */ /* 0x006fe2000f8e02ff */
[----:B------:R-:W-:Y:S01]  /*1cea0*/  SHF.R.S32.HI R7, RZ, 0x1f, R24 ;  /* 0x0000001fff077819 */ /* 0x000fe20000011418 */
[C---:B------:R-:W-:Y:S01]  /*1ceb0*/  IMAD.WIDE.U32 R2, R6.reuse, UR4, RZ ;  /* 0x0000000406027c25 */ /* 0x040fe2000f8e00ff */
[----:B------:R-:W-:Y:S02]  /*1cec0*/  BSSY B1, `(.L_x_3537) ;  /* 0x0000081000017945 */ /* 0x000fe40003800000 */
[----:B------:R-:W-:Y:S01]  /*1ced0*/  LEA.HI R7, R7, R24, RZ, 0x3 ;  /* 0x0000001807077211 */ /* 0x000fe200078f18ff */
[----:B------:R-:W-:Y:S01]  /*1cee0*/  IMAD R5, R6, UR5, R5 ;  /* 0x0000000506057c24 */ /* 0x000fe2000f8e0205 */
[----:B------:R-:W-:Y:S01]  /*1cef0*/  ULDC.64 UR4, c[0x0][0xbe8] ;  /* 0x0002fa0000047ab9 */ /* 0x000fe20000000a00 */
[----:B------:R-:W-:Y:S01]  /*1cf00*/  VIADD R42, R217, 0x40 ;  /* 0x00000040d92a7836 */ /* 0x000fe20000000000 */
[----:B------:R-:W-:Y:S01]  /*1cf10*/  LOP3.LUT R7, R7, 0xfffffff8, RZ, 0xc0, !PT ;  /* 0xfffffff807077812 */ /* 0x000fe200078ec0ff */
[----:B------:R-:W-:Y:S01]  /*1cf20*/  IMAD.IADD R3, R3, 0x1, R5 ;  /* 0x0000000103037824 */ /* 0x000fe200078e0205 */
[----:B------:R-:W1:Y:S01]  /*1cf30*/  @P0 LDC R9, c[0x0][0xcec] ;  /* 0x00033b00ff090b82 */ /* 0x000e620000000800 */
[----:B------:R-:W-:-:S02]  /*1cf40*/  IMAD R4, R10, UR4, RZ ;  /* 0x000000040a047c24 */ /* 0x000fc4000f8e02ff */
[----:B------:R-:W-:-:S04]  /*1cf50*/  IMAD.WIDE.U32 R2, R14, UR4, R2 ;  /* 0x000000040e027c25 */ /* 0x000fc8000f8e0002 */
[----:B------:R-:W-:Y:S01]  /*1cf60*/  IMAD R5, R14, UR5, R4 ;  /* 0x000000050e057c24 */ /* 0x000fe2000f8e0204 */
[----:B------:R-:W-:Y:S01]  /*1cf70*/  SHF.R.S32.HI R14, RZ, 0x1f, R24 ;  /* 0x0000001fff0e7819 */ /* 0x000fe20000011418 */
[----:B------:R-:W2:Y:S01]  /*1cf80*/  @P0 LDC R11, c[0x0][0xcf0] ;  /* 0x00033c00ff0b0b82 */ /* 0x000ea20000000800 */
[----:B------:R-:W-:Y:S01]  /*1cf90*/  IMAD.IADD R7, R24, 0x1, -R7 ;  /* 0x0000000118077824 */ /* 0x000fe200078e0a07 */
[----:B------:R-:W-:Y:S01]  /*1cfa0*/  ULDC.64 UR4, c[0x0][0xbf0] ;  /* 0x0002fc0000047ab9 */ /* 0x000fe20000000a00 */
[----:B------:R-:W-:Y:S01]  /*1cfb0*/  LEA.HI R14, R14, R24, RZ, 0x3 ;  /* 0x000000180e0e7211 */ /* 0x000fe200078f18ff */
[----:B------:R-:W-:Y:S01]  /*1cfc0*/  IMAD.IADD R3, R3, 0x1, R5 ;  /* 0x0000000103037824 */ /* 0x000fe200078e0205 */
[-C--:B---3--:R-:W-:Y:S01]  /*1cfd0*/  ISETP.GE.AND P1, PT, R42, R20.reuse, PT ;  /* 0x000000142a00720c */ /* 0x088fe20003f26270 */
[----:B------:R-:W-:Y:S01]  /*1cfe0*/  IMAD R4, R12, UR4, RZ ;  /* 0x000000040c047c24 */ /* 0x000fe2000f8e02ff */
[----:B------:R-:W-:Y:S01]  /*1cff0*/  SHF.R.S32.HI R14, RZ, 0x3, R14 ;  /* 0x00000003ff0e7819 */ /* 0x000fe2000001140e */
[C---:B------:R-:W-:Y:S01]  /*1d000*/  VIADD R40, R217.reuse, 0x80 ;  /* 0x00000080d9287836 */ /* 0x040fe20000000000 */
[----:B------:R-:W-:Y:S01]  /*1d010*/  ISETP.GE.AND P2, PT, R217, R20, PT ;  /* 0x00000014d900720c */ /* 0x000fe20003f46270 */
[----:B------:R-:W-:Y:S01]  /*1d020*/  IMAD R5, R13, UR5, R4 ;  /* 0x000000050d057c24 */ /* 0x000fe2000f8e0204 */
[----:B------:R-:W-:Y:S01]  /*1d030*/  SEL R8, RZ, 0xffffffff, P1 ;  /* 0xffffffffff087807 */ /* 0x000fe20000800000 */
[----:B------:R-:W-:-:S02]  /*1d040*/  IMAD R7, R7, 0x20, R14 ;  /* 0x0000002007077824 */ /* 0x000fc400078e020e */
[----:B------:R-:W-:Y:S01]  /*1d050*/  IMAD.WIDE.U32 R2, R13, UR4, R2 ;  /* 0x000000040d027c25 */ /* 0x000fe2000f8e0002 */
[----:B------:R-:W-:-:S03]  /*1d060*/  ULDC.64 UR4, c[0x0][0xbe0] ;  /* 0x0002f80000047ab9 */ /* 0x000fc60000000a00 */
[----:B------:R-:W-:Y:S01]  /*1d070*/  IMAD.IADD R6, R208, 0x1, R7 ;  /* 0x00000001d0067824 */ /* 0x000fe200078e0207 */
[----:B------:R-:W-:Y:S01]  /*1d080*/  SEL R7, RZ, 0x1, P2 ;  /* 0x00000001ff077807 */ /* 0x000fe20001000000 */
[----:B------:R-:W-:Y:S01]  /*1d090*/  IMAD.IADD R3, R3, 0x1, R5 ;  /* 0x0000000103037824 */ /* 0x000fe200078e0205 */
[----:B------:R-:W-:Y:S01]  /*1d0a0*/  ISETP.GE.AND P2, PT, R40, R20, PT ;  /* 0x000000142800720c */ /* 0x000fe20003f46270 */
[----:B-1----:R-:W-:-:S03]  /*1d0b0*/  @P0 IMAD.HI.U32 R4, R6, R9, RZ ;  /* 0x0000000906040227 */ /* 0x002fc600078e00ff */
[----:B------:R-:W-:Y:S01]  /*1d0c0*/  SEL R9, RZ, 0xffffffff, P2 ;  /* 0xffffffffff097807 */ /* 0x000fe20001000000 */
[----:B------:R-:W-:Y:S01]  /*1d0d0*/  IMAD.MOV.U32 R5, RZ, RZ, R6 ;  /* 0x000000ffff057224 */ /* 0x000fe200078e0006 */
[----:B--2---:R-:W-:Y:S01]  /*1d0e0*/  @P0 SHF.R.U32.HI R5, RZ, R11, R4 ;  /* 0x0000000bff050219 */ /* 0x004fe20000011604 */
[C---:B------:R-:W-:Y:S02]  /*1d0f0*/  VIADD R38, R217.reuse, 0xc0 ;  /* 0x000000c0d9267836 */ /* 0x040fe40000000000 */
[----:B------:R-:W-:Y:S01]  /*1d100*/  IMAD.SHL.U32 R8, R8, 0x2, RZ ;  /* 0x0000000208087824 */ /* 0x000fe200078e00ff */
[----:B------:R-:W-:Y:S01]  /*1d110*/  SHF.R.S32.HI R4, RZ, 0x1f, R5 ;  /* 0x0000001fff047819 */ /* 0x000fe20000011405 */
[----:B------:R-:W-:Y:S01]  /*1d120*/  VIADD R36, R217, 0x100 ;  /* 0x00000100d9247836 */ /* 0x000fe20000000000 */
[-C--:B------:R-:W-:Y:S01]  /*1d130*/  ISETP.GE.AND P1, PT, R38, R20.reuse, PT ;  /* 0x000000142600720c */ /* 0x080fe20003f26270 */
[----:B------:R-:W-:Y:S01]  /*1d140*/  IMAD.SHL.U32 R9, R9, 0x4, RZ ;  /* 0x0000000409097824 */ /* 0x000fe200078e00ff */
[----:B------:R-:W-:Y:S01]  /*1d150*/  LOP3.LUT R8, R8, 0x2, R7, 0xe2, !PT ;  /* 0x0000000208087812 */ /* 0x000fe200078ee207 */
[----:B------:R-:W-:Y:S01]  /*1d160*/  IMAD.MOV R7, RZ, RZ, -R5 ;  /* 0x000000ffff077224 */ /* 0x000fe200078e0a05 */
[----:B------:R-:W-:Y:S01]  /*1d170*/  SEL R10, RZ, 0xffffffff, P1 ;  /* 0xffffffffff0a7807 */ /* 0x000fe20000800000 */
[----:B------:R-:W-:Y:S01]  /*1d180*/  IMAD R4, R4, UR4, RZ ;  /* 0x0000000404047c24 */ /* 0x000fe2000f8e02ff */
[----:B------:R-:W-:Y:S01]  /*1d190*/  ISETP.GE.AND P0, PT, R36, R20, PT ;  /* 0x000000142400720c */ /* 0x000fe20003f06270 */
[----:B------:R-:W-:Y:S01]  /*1d1a0*/  IMAD R7, R29, R7, R6 ;  /* 0x000000071d077224 */ /* 0x000fe200078e0206 */
[----:B------:R-:W-:Y:S01]  /*1d1b0*/  LOP3.LUT R8, R9, 0x4, R8, 0xe2, !PT ;  /* 0x0000000409087812 */ /* 0x000fe200078ee208 */
[----:B------:R-:W-:-:S02]  /*1d1c0*/  VIADD R34, R217, 0x140 ;  /* 0x00000140d9227836 */ /* 0x000fc40000000000 */
[C---:B------:R-:W-:Y:S01]  /*1d1d0*/  IMAD R9, R5.reuse, UR5, R4 ;  /* 0x0000000505097c24 */ /* 0x040fe2000f8e0204 */
[----:B------:R-:W-:Y:S01]  /*1d1e0*/  SEL R4, RZ, 0xffffffff, P0 ;  /* 0xffffffffff047807 */ /* 0x000fe20000000000 */
[----:B------:R-:W-:Y:S01]  /*1d1f0*/  IMAD R31, R0, R29, RZ ;  /* 0x0000001d001f7224 */ /* 0x000fe200078e02ff */
[----:B------:R-:W-:Y:S01]  /*1d200*/  SHF.R.S32.HI R0, RZ, 0x1f, R7 ;  /* 0x0000001fff007819 */ /* 0x000fe20000011407 */
[----:B------:R-:W-:Y:S01]  /*1d210*/  IMAD.SHL.U32 R11, R10, 0x8, RZ ;  /* 0x000000080a0b7824 */ /* 0x000fe200078e00ff */
[----:B------:R-:W-:Y:S01]  /*1d220*/  ISETP.GE.AND P0, PT, R34, R20, PT ;  /* 0x000000142200720c */ /* 0x000fe20003f06270 */
[----:B------:R-:W-:Y:S01]  /*1d230*/  IMAD.WIDE.U32 R2, R5, UR4, R2 ;  /* 0x0000000405027c25 */ /* 0x000fe2000f8e0002 */
[----:B------:R-:W-:Y:S02]  /*1d240*/  ULDC.64 UR4, c[0x0][0xbd8] ;  /* 0x0002f60000047ab9 */ /* 0x000fe40000000a00 */
[----:B------:R-:W-:Y:S01]  /*1d250*/  LOP3.LUT R8, R11, 0x8, R8, 0xe2, !PT ;  /* 0x000000080b087812 */ /* 0x000fe200078ee208 */
[----:B------:R-:W-:-:S02]  /*1d260*/  VIADD R32, R217, 0x180 ;  /* 0x00000180d9207836 */ /* 0x000fc40000000000 */
[----:B------:R-:W-:Y:S01]  /*1d270*/  IMAD.SHL.U32 R5, R4, 0x10, RZ ;  /* 0x0000001004057824 */ /* 0x000fe200078e00ff */
[----:B------:R-:W-:Y:S01]  /*1d280*/  SEL R4, RZ, 0xffffffff, P0 ;  /* 0xffffffffff047807 */ /* 0x000fe20000000000 */
[----:B------:R-:W-:Y:S01]  /*1d290*/  IMAD.IADD R3, R3, 0x1, R9 ;  /* 0x0000000103037824 */ /* 0x000fe200078e0209 */
[----:B------:R-:W-:Y:S01]  /*1d2a0*/  ISETP.GE.AND P0, PT, R32, R20, PT ;  /* 0x000000142000720c */ /* 0x000fe20003f06270 */
[----:B------:R-:W-:Y:S01]  /*1d2b0*/  IMAD R0, R0, UR4, RZ ;  /* 0x0000000400007c24 */ /* 0x000fe2000f8e02ff */
[----:B------:R-:W-:Y:S01]  /*1d2c0*/  LOP3.LUT R8, R5, 0x10, R8, 0xe2, !PT ;  /* 0x0000001005087812 */ /* 0x000fe200078ee208 */
        /* <DEDUP_REMOVED lines=11> */
[C---:B------:R-:W-:Y:S01]  /*1d380*/  VIADD R30, R217.reuse, 0x1c0 ;  /* 0x000001c0d91e7836 */ /* 0x040fe20000000000 */
[----:B------:R-:W-:Y:S01]  /*1d390*/  ISETP.GE.AND P2, PT, R28, R20, PT ;  /* 0x000000141c00720c */ /* 0x000fe20003f46270 */
[C---:B------:R-:W-:Y:S01]  /*1d3a0*/  VIADD R33, R217.reuse, 0x180 ;  /* 0x00000180d9217836 */ /* 0x040fe20000000000 */
[----:B------:R-:W-:Y:S01]  /*1d3b0*/  LEA.HI.X R15, R2, UR5, R3, 0x1, P1 ;  /* 0x00000005020f7c11 */ /* 0x000fe200088f0c03 */
[C---:B------:R-:W-:Y:S01]  /*1d3c0*/  VIADD R35, R217.reuse, 0x140 ;  /* 0x00000140d9237836 */ /* 0x040fe20000000000 */
        /* <DEDUP_REMOVED lines=48> */
.L_x_3538:
[----:B------:R-:W-:Y:S05]  /*1d6d0*/  BSYNC B1 ;  /* 0x0000000000017941 */ /* 0x000fea0003800000 */
.L_x_3537:
[----:B------:R-:W-:Y:S01]  /*1d6e0*/  VIADD R0, R208, 0x20 ;  /* 0x00000020d0007836 */ /* 0x000fe20000000000 */
[----:B---34-:R1:W3:Y:S04]  /*1d6f0*/  SHFL.IDX PT, R5, R15, 0x1, 0x181f ;  /* 0x00381f000f057f89 */ /* 0x0182e800000e0000 */
[----:B------:R-:W-:Y:S01]  /*1d700*/  ISETP.GE.AND P0, PT, R0, R31, PT ;  /* 0x0000001f0000720c */ /* 0x000fe20003f06270 */
[----:B--2---:R1:W2:-:S12]  /*1d710*/  SHFL.IDX PT, R4, R14, 0x1, 0x181f ;  /* 0x00381f000e047f89 */ /* 0x00429800000e0000 */
[----:B-1----:R-:W-:Y:S05]  /*1d720*/  @P0 BRA `(.L_x_3533) ;  /* 0x00000000007c0947 */ /* 0x002fea0003800000 */
        /* <DEDUP_REMOVED lines=19> */
[-C--:B-1----:R-:W-:Y:S02]  /*1d860*/  @!P1 LEA R2, P5, R34, R4.reuse, 0x1 ;  /* 0x0000000422029211 */ /* 0x082fe400078a08ff */
        /* <DEDUP_REMOVED lines=11> */
.L_x_3533:
[----:B------:R-:W-:Y:S05]  /*1d920*/  BSYNC B0 ;  /* 0x0000000000007941 */ /* 0x000fea0003800000 */
.L_x_3527:
[----:B------:R-:W-:Y:S02]  /*1d930*/  ULDC UR4, c[0x0][0xd3c] ;  /* 0x00034f0000047ab9 */ /* 0x000fe40000000800 */
[----:B------:R-:W-:-:S13]  /*1d940*/  ISETP.GE.AND P0, PT, R27, UR4, PT ;  /* 0x000000041b007c0c */ /* 0x000fda000bf06270 */
[----:B------:R-:W-:Y:S05]  /*1d950*/  @!P0 BRA `(.L_x_3539) ;  /* 0xfffffe3c00248947 */ /* 0x000fea000383ffff */
[----:B------:R-:W-:Y:S05]  /*1d960*/  BRA `(.L_x_3328) ;  /* 0x0000008800e07947 */ /* 0x000fea0003800000 */
.L_x_3326:
        /* <DEDUP_REMOVED lines=16> */
.L_x_3540:
        /* <DEDUP_REMOVED lines=41> */
.L_x_3546:
        /* <DEDUP_REMOVED lines=12> */
.L_x_3545:
[----:B------:R-:W-:Y:S05]  /*1ddc0*/  BSYNC B0 ;  /* 0x0000000000007941 */ /* 0x000fea0003800000 */
.L_x_3544:
        /* <DEDUP_REMOVED lines=20> */
.L_x_3542:
        /* <DEDUP_REMOVED lines=20> */
.L_x_3547:
        /* <DEDUP_REMOVED lines=59> */
.L_x_3543:
[----:B------:R-:W-:Y:S02]  /*1e400*/  IMAD.MOV.U32 R17, RZ, RZ, RZ ;  /* 0x000000ffff117224 */ /* 0x000fe400078e00ff */
[----:B------:R-:W-:Y:S02]  /*1e410*/  IMAD.U32 R16, RZ, RZ, UR6 ;  /* 0x00000006ff107e24 */ /* 0x000fe4000f8e00ff */
[----:B------:R-:W-:-:S07]  /*1e420*/  IMAD.MOV.U32 R18, RZ, RZ, RZ ;  /* 0x000000ffff127224 */ /* 0x000fce00078e00ff */
.L_x_3548:
[----:B------:R-:W-:-:S13]  /*1e430*/  ISETP.NE.AND P0, PT, R5, RZ, PT ;  /* 0x000000ff0500720c */ /* 0x000fda0003f05270 */
[----:B------:R-:W0:Y:S01]  /*1e440*/  @!P0 S2R R3, SR_CgaCtaId ;  /* 0x0000000000038919 */ /* 0x000e220000008800 */
[----:B------:R-:W-:-:S04]  /*1e450*/  @!P0 MOV R2, 0x400 ;  /* 0x0000040000028802 */ /* 0x000fc80000000f00 */
[----:B0-----:R-:W-:-:S05]  /*1e460*/  @!P0 LEA R2, R3, R2, 0x18 ;  /* 0x0000000203028211 */ /* 0x001fca00078ec0ff */
[----:B------:R0:W-:Y:S01]  /*1e470*/  @!P0 STS.128 [R2+0x388d0], R16 ;  /* 0x0388d01002008388 */ /* 0x0001e20000000c00 */
[----:B------:R-:W-:Y:S06]  /*1e480*/  BAR.ARV 0x5, 0x180 ;  /* 0x0146000000007b1d */ /* 0x000fec0000002000 */
.L_x_3541:
[----:B------:R2:W-:Y:S01]  /*1e490*/  STL [R1+0x24], RZ ;  /* 0x000024ff01007387 */ /* 0x0005e20000100800 */
[----:B------:R-:W-:Y:S01]  /*1e4a0*/  ULDC UR4, c[0x0][0xd3c] ;  /* 0x00034f0000047ab9 */ /* 0x000fe20000000800 */
[----:B------:R-:W-:Y:S01]  /*1e4b0*/  IMAD.MOV.U32 R28, RZ, RZ, 0x1 ;  /* 0x00000001ff1c7424 */ /* 0x000fe200078e00ff */
[----:B-1----:R-:W-:Y:S01]  /*1e4c0*/  ISETP.GE.AND P0, PT, R19, UR4, PT ;  /* 0x0000000413007c0c */ /* 0x002fe2000bf06270 */
[----:B------:R-:W-:-:S12]  /*1e4d0*/  IMAD.MOV.U32 R25, RZ, RZ, RZ ;  /* 0x000000ffff197224 */ /* 0x000fd800078e00ff */
[----:B--2---:R-:W-:Y:S05]  /*1e4e0*/  @P0 BRA `(.L_x_3549) ;  /* 0x0000007c00240947 */ /* 0x004fea0003800000 */
[----:B------:R-:W1:Y:S01]  /*1e4f0*/  S2UR UR5, SR_CgaCtaId ;  /* 0x00000000000579c3 */ /* 0x000e620000008800 */
[----:B------:R2:W-:Y:S01]  /*1e500*/  STL [R1+0x24], RZ ;  /* 0x000024ff01007387 */ /* 0x0005e20000100800 */
[C---:B0-----:R-:W-:Y:S01]  /*1e510*/  IMAD.SHL.U32 R2, R0.reuse, 0x8, RZ ;  /* 0x0000000800027824 */ /* 0x041fe200078e00ff */
        /* <DEDUP_REMOVED lines=10> */
[----:B------:R-:W-:Y:S01]  /*1e5c0*/  SHF.R.U32.HI R3, RZ, 0x3, R5 ;  /* 0x00000003ff037819 */ /* 0x000fe20000011605 */
[----:B------:R-:W-:Y:S01]  /*1e5d0*/  IMAD.MOV.U32 R28, RZ, RZ, 0x1 ;  /* 0x00000001ff1c7424 */ /* 0x000fe200078e00ff */
[----:B------:R-:W-:Y:S01]  /*1e5e0*/  LOP3.LUT R37, R4, 0x200, R37, 0xf8, !PT ;  /* 0x0000020004257812 */ /* 0x000fe200078ef825 */
[----:B------:R-:W-:Y:S01]  /*1e5f0*/  ULDC.64 UR40, c[0x0][0x198] ;  /* 0x0000660000287ab9 */ /* 0x000fe20000000a00 */
[----:B------:R-:W-:Y:S01]  /*1e600*/  LOP3.LUT R3, R3, 0x70, R0, 0xf8, !PT ;  /* 0x0000007003037812 */ /* 0x000fe200078ef800 */
[----:B------:R-:W-:Y:S01]  /*1e610*/  ULOP3.LUT UR39, UR36, 0x2, URZ, 0xfc, !UPT ;  /* 0x0000000224277892 */ /* 0x000fe2000f8efc3f */
[C---:B------:R-:W-:Y:S01]  /*1e620*/  LOP3.LUT R0, R2.reuse, 0x40, RZ, 0xfc, !PT ;  /* 0x0000004002007812 */ /* 0x040fe200078efcff */
[----:B------:R-:W-:Y:S01]  /*1e630*/  ULDC UR38, c[0x0][0xc] ;  /* 0x0000030000267ab9 */ /* 0x000fe20000000800 */
[----:B------:R-:W-:-:S02]  /*1e640*/  LOP3.LUT R4, R2, 0x80, RZ, 0xfc, !PT ;  /* 0x0000008002047812 */ /* 0x000fc400078efcff */
[C---:B------:R-:W-:Y:S01]  /*1e650*/  LOP3.LUT R3, R2.reuse, 0xc0, RZ, 0xfc, !PT ;  /* 0x000000c002037812 */ /* 0x040fe200078efcff */
[----:B-1----:R-:W-:Y:S01]  /*1e660*/  ULEA UR4, UR5, UR4, 0x18 ;  /* 0x0000000405047291 */ /* 0x002fe2000f8ec03f */
[C---:B------:R-:W-:Y:S02]  /*1e670*/  LOP3.LUT R0, R2.reuse, 0x100, RZ, 0xfc, !PT ;  /* 0x0000010002007812 */ /* 0x040fe400078efcff */
[C---:B------:R-:W-:Y:S02]  /*1e680*/  LOP3.LUT R4, R2.reuse, 0x140, RZ, 0xfc, !PT ;  /* 0x0000014002047812 */ /* 0x040fe400078efcff */
[C---:B------:R-:W-:Y:S01]  /*1e690*/  LOP3.LUT R3, R2.reuse, 0x180, RZ, 0xfc, !PT ;  /* 0x0000018002037812 */ /* 0x040fe200078efcff */
[----:B------:R-:W-:Y:S01]  /*1e6a0*/  IMAD.U32 R23, RZ, RZ, UR4 ;  /* 0x00000004ff177e24 */ /* 0x000fe2000f8e00ff */
[----:B------:R-:W-:-:S03]  /*1e6b0*/  LOP3.LUT R0, R2, 0x1c0, RZ, 0xfc, !PT ;  /* 0x000001c002007812 */ /* 0x000fc600078efcff */
[----:B--2---:R-:W-:-:S07]  /*1e6c0*/  IMAD R26, R37, 0x2, R23 ;  /* 0x00000002251a7824 */ /* 0x004fce00078e0217 */
.L_x_3678:
[----:B------:R-:W-:Y:S05]  /*1e6d0*/  YIELD ;  /* 0x0000000000007946 */ /* 0x000fea0003800000 */
[----:B------:R-:W-:Y:S01]  /*1e6e0*/  ULDC.64 UR4, c[0x0][0xb20] ;  /* 0x0002c80000047ab9 */ /* 0x000fe20000000a00 */
[----:B------:R-:W-:Y:S01]  /*1e6f0*/  IMAD.MOV.U32 R34, RZ, RZ, RZ ;  /* 0x000000ffff227224 */ /* 0x000fe200078e00ff */
[----:B------:R-:W-:Y:S01]  /*1e700*/  ISETP.NE.U32.AND P0, PT, RZ, UR4, PT ;  /* 0x00000004ff007c0c */ /* 0x000fe2000bf05070 */
[----:B------:R-:W0:Y:S01]  /*1e710*/  LDC.64 R4, c[0x0][0xaf8] ;  /* 0x0002be00ff047b82 */ /* 0x000e220000000a00 */
[----:B------:R-:W-:Y:S01]  /*1e720*/  IMAD.MOV.U32 R8, RZ, RZ, RZ ;  /* 0x000000ffff087224 */ /* 0x000fe200078e00ff */
[----:B------:R-:W-:Y:S01]  /*1e730*/  ULDC.64 UR6, c[0x0][0xb08] ;  /* 0x0002c20000067ab9 */ /* 0x000fe20000000a00 */
[----:B------:R-:W-:Y:S01]  /*1e740*/  ISETP.NE.AND.EX P0, PT, RZ, UR5, PT, P0 ;  /* 0x00000005ff007c0c */ /* 0x000fe2000bf05300 */
[----:B------:R-:W-:-:S12]  /*1e750*/  ULDC.64 UR4, c[0x0][0xb10] ;  /* 0x0002c40000047ab9 */ /* 0x000fd80000000a00 */
[----:B-1----:R-:W1:Y:S02]  /*1e760*/  @P0 LDC.64 R2, c[0x0][0xb20] ;  /* 0x0002c800ff020b82 */ /* 0x002e640000000a00 */
[----:B-1----:R-:W-:-:S05]  /*1e770*/  @P0 IMAD.WIDE R2, R19, 0x4, R2 ;  /* 0x0000000413020825 */ /* 0x002fca00078e0202 */
[----:B------:R1:W5:Y:S01]  /*1e780*/  @P0 LDG.E R34, desc[UR50][R2.64] ;  /* 0x0000003202220981 */ /* 0x000362000c1e1900 */
[----:B------:R-:W-:Y:S01]  /*1e790*/  ISETP.NE.U32.AND P0, PT, RZ, UR4, PT ;  /* 0x00000004ff007c0c */ /* 0x000fe2000bf05070 */
[----:B0-----:R-:W-:Y:S01]  /*1e7a0*/  IMAD.WIDE R4, R19, 0x4, R4 ;  /* 0x0000000413047825 */ /* 0x001fe200078e0204 */
[----:B------:R-:W-:Y:S02]  /*1e7b0*/  ISETP.NE.U32.AND P1, PT, RZ, UR6, PT ;  /* 0x00000006ff007c0c */ /* 0x000fe4000bf25070 */
[----:B------:R-:W-:Y:S01]  /*1e7c0*/  ISETP.NE.AND.EX P2, PT, RZ, UR5, PT, P0 ;  /* 0x00000005ff007c0c */ /* 0x000fe2000bf45300 */
[----:B------:R-:W-:Y:S01]  /*1e7d0*/  ULDC.64 UR4, c[0x0][0xaf8] ;  /* 0x0002be0000047ab9 */ /* 0x000fe20000000a00 */
[----:B------:R-:W-:Y:S01]  /*1e7e0*/  ISETP.NE.AND.EX P1, PT, RZ, UR7, PT, P1 ;  /* 0x00000007ff007c0c */ /* 0x000fe2000bf25310 */
[----:B------:R-:W-:Y:S01]  /*1e7f0*/  IMAD.MOV.U32 R0, RZ, RZ, RZ ;  /* 0x000000ffff007224 */ /* 0x000fe200078e00ff */
[----:B------:R-:W-:Y:S01]  /*1e800*/  ISETP.NE.U32.AND P0, PT, RZ, UR4, PT ;  /* 0x00000004ff007c0c */ /* 0x000fe2000bf05070 */
[----:B-1----:R-:W0:Y:S03]  /*1e810*/  LDC.64 R2, c[0x0][0xb08] ;  /* 0x0002c200ff027b82 */ /* 0x002e260000000a00 */
[----:B------:R-:W-:-:S05]  /*1e820*/  ISETP.NE.AND.EX P0, PT, RZ, UR5, PT, P0 ;  /* 0x00000005ff007c0c */ /* 0x000fca000bf05300 */
[----:B--23--:R-:W1:Y:S08]  /*1e830*/  @P2 LDC.64 R6, c[0x0][0xb10] ;  /* 0x0002c400ff062b82 */ /* 0x00ce700000000a00 */
[----:B------:R-:W2:Y:S01]  /*1e840*/  @P0 LDG.E R8, desc[UR50][R4.64] ;  /* 0x0000003204080981 */ /* 0x000ea2000c1e1900 */
[----:B------:R-:W-:Y:S01]  /*1e850*/  ULDC UR4, c[0x0][0x288] ;  /* 0x0000a20000047ab9 */ /* 0x000fe20000000800 */
[----:B0-----:R-:W-:-:S05]  /*1e860*/  IMAD.WIDE R2, R19, 0x4, R2 ;  /* 0x0000000413027825 */ /* 0x001fca00078e0202 */
[----:B------:R-:W5:Y:S01]  /*1e870*/  @P1 LDG.E R0, desc[UR50][R2.64] ;  /* 0x0000003202001981 */ /* 0x000f62000c1e1900 */
[----:B-1----:R-:W-:-:S03]  /*1e880*/  @P2 IMAD.WIDE R6, R19, 0x4, R6 ;  /* 0x0000000413062825 */ /* 0x002fc600078e0206 */
[----:B--2---:R0:W-:Y:S02]  /*1e890*/  STL [R1+0x8], R8 ;  /* 0x0000080801007387 */ /* 0x0041e40000100800 */
[----:B0-----:R-:W-:Y:S01]  /*1e8a0*/  IMAD.U32 R8, RZ, RZ, UR4 ;  /* 0x00000004ff087e24 */ /* 0x001fe2000f8e00ff */
[----:B------:R-:W-:-:S05]  /*1e8b0*/  ULDC.64 UR4, c[0x0][0x418] ;  /* 0x0001060000047ab9 */ /* 0x000fca0000000a00 */
        /* <DEDUP_REMOVED lines=18> */
.L_x_3550:
        /* <DEDUP_REMOVED lines=8> */
.L_x_3551:
        /* <DEDUP_REMOVED lines=9> */
.L_x_3552:
        /* <DEDUP_REMOVED lines=34> */
.L_x_3555:
[----:B------:R-:W-:-:S13]  /*1ed10*/  ISETP.NE.AND P0, PT, R3, 0x1, PT ;  /* 0x000000010300780c */ /* 0x000fda0003f05270 */
[----:B------:R-:W0:Y:S02]  /*1ed20*/  @P0 LDC.64 R4, c[0x0][0xae0] ;  /* 0x0002b800ff040b82 */ /* 0x000e240000000a00 */
[----:B0-----:R-:W-:-:S05]  /*1ed30*/  @P0 IMAD.HI.U32 R4, R11, R4, RZ ;  /* 0x000000040b040227 */ /* 0x001fca00078e00ff */
[----:B------:R-:W-:-:S07]  /*1ed40*/  @P0 SHF.R.U32.HI R11, RZ, R5, R4 ;  /* 0x00000005ff0b0219 */ /* 0x000fce0000011604 */
.L_x_3556:
[----:B------:R-:W-:Y:S05]  /*1ed50*/  BSYNC B0 ;  /* 0x0000000000007941 */ /* 0x000fea0003800000 */
.L_x_3554:
[----:B------:R-:W-:-:S05]  /*1ed60*/  IMAD R11, R11, R3, R3 ;  /* 0x000000030b0b7224 */ /* 0x000fca00078e0203 */
[----:B------:R-:W-:-:S07]  /*1ed70*/  VIMNMX R2, R2, R11, PT ;  /* 0x0000000b02027248 */ /* 0x000fce0003fe0100 */
.L_x_3553:
        /* <DEDUP_REMOVED lines=20> */
.L_x_3559:
[----:B------:R-:W-:-:S13]  /*1eec0*/  ISETP.NE.AND P0, PT, R3, 0x1, PT ;  /* 0x000000010300780c */ /* 0x000fda0003f05270 */
[----:B------:R-:W0:Y:S02]  /*1eed0*/  @P0 LDC.64 R4, c[0x0][0xae0] ;  /* 0x0002b800ff040b82 */ /* 0x000e240000000a00 */
[----:B0-----:R-:W-:-:S05]  /*1eee0*/  @P0 IMAD.HI.U32 R4, R12, R4, RZ ;  /* 0x000000040c040227 */ /* 0x001fca00078e00ff */
[----:B------:R-:W-:-:S07]  /*1eef0*/  @P0 SHF.R.U32.HI R12, RZ, R5, R4 ;  /* 0x00000005ff0c0219 */ /* 0x000fce0000011604 */
.L_x_3560:
[----:B------:R-:W-:Y:S05]  /*1ef00*/  BSYNC B0 ;  /* 0x0000000000007941 */ /* 0x000fea0003800000 */
.L_x_3558:
[----:B------:R-:W-:-:S05]  /*1ef10*/  IMAD R3, R12, R3, RZ ;  /* 0x000000030c037224 */ /* 0x000fca00078e02ff */
[----:B------:R-:W-:-:S07]  /*1ef20*/  VIMNMX R11, R11, R3, !PT ;  /* 0x000000030b0b7248 */ /* 0x000fce0007fe0100 */
.L_x_3557:
        /* <DEDUP_REMOVED lines=31> */
.L_x_3733:
[----:B-1----:R-:W-:Y:S02]  /*1f120*/  ISETP.NE.AND P0, PT, R14, RZ, PT ;  /* 0x000000ff0e00720c */ /* 0x002fe40003f05270 */
[----:B------:R-:W-:-:S11]  /*1f130*/  PLOP3.LUT P6, PT, PT, PT, PT, 0x8, 0x0 ;  /* 0x000000000000781c */ /* 0x000fd60003fce170 */
[----:B------:R-:W-:Y:S05]  /*1f140*/  @P0 BRA `(.L_x_3564) ;  /* 0x00000000000c0947 */ /* 0x000fea0003800000 */
[----:B------:R-:W-:-:S03]  /*1f150*/  UMOV UR4, 0xffffffff ;  /* 0xffffffff00047882 */ /* 0x000fc60000000000 */
[----:B------:R-:W-:Y:S05]  /*1f160*/  BRA.DIV UR4, `(.L_x_3565) ;  /* 0x0000008604707947 */ /* 0x000fea000b800000 */
[----:B------:R-:W-:-:S13]  /*1f170*/  ELECT P6, URZ, PT ;  /* 0x00000000003f782f */ /* 0x000fda00038c0000 */
.L_x_3564:
        /* <DEDUP_REMOVED lines=9> */
.L_x_3736:
[----:B------:R-:W-:Y:S05]  /*1f210*/  BSYNC B1 ;  /* 0x0000000000017941 */ /* 0x000fea0003800000 */
.L_x_3566:
[----:B------:R-:W-:Y:S04]  /*1f220*/  BSSY B1, `(.L_x_3568) ;  /* 0x00000b7000017945 */ /* 0x000fe80003800000 */
[----:B------:R-:W-:Y:S05]  /*1f230*/  @!P6 BRA `(.L_x_3569) ;  /* 0x0000000800d4e947 */ /* 0x000fea0003800000 */
[----:B0-----:R-:W-:Y:S01]  /*1f240*/  IMAD R3, R24, 0x8, R23 ;  /* 0x0000000818037824 */ /* 0x001fe200078e0217 */
[----:B------:R-:W-:Y:S01]  /*1f250*/  SHF.L.U32 R7, R29, 0x1f, RZ ;  /* 0x0000001f1d077819 */ /* 0x000fe200000006ff */
[----:B------:R-:W0:Y:S01]  /*1f260*/  S2R R10, SR_TID.X ;  /* 0x00000000000a7919 */ /* 0x000e220000002100 */
[----:B------:R-:W-:Y:S02]  /*1f270*/  BSSY B2, `(.L_x_3570) ;  /* 0x0000005000027945 */ /* 0x000fe40003800000 */
[----:B------:R-:W1:Y:S01]  /*1f280*/  SYNCS.PHASECHK.TRANS64.TRYWAIT P0, [R3+URZ+0x388a0], R7 ;  /* 0x0388a007030075a7 */ /* 0x000e62000800017f */
[----:B0-----:R-:W-:-:S04]  /*1f290*/  LOP3.LUT R10, R10, 0x7f, RZ, 0xc0, !PT ;  /* 0x0000007f0a0a7812 */ /* 0x001fc800078ec0ff */
[----:B------:R-:W-:Y:S01]  /*1f2a0*/  ISETP.NE.AND P1, PT, R10, RZ, PT ;  /* 0x000000ff0a00720c */ /* 0x000fe20003f25270 */
[----:B-1----:R-:W-:-:S12]  /*1f2b0*/  @!P0 BRA `(.L_x_3571) ;  /* 0x0000008400508947 */ /* 0x002fd80003800000 */
.L_x_3737:
[----:B------:R-:W-:Y:S05]  /*1f2c0*/  BSYNC B2 ;  /* 0x0000000000027941 */ /* 0x000fea0003800000 */
.L_x_3570:
        /* <DEDUP_REMOVED lines=9> */
.L_x_3573:
[----:B------:R-:W-:Y:S05]  /*1f360*/  BSYNC B2 ;  /* 0x0000000000027941 */ /* 0x000fea0003800000 */
.L_x_3572:
        /* <DEDUP_REMOVED lines=12> */
.L_x_3574:
        /* <DEDUP_REMOVED lines=13> */
.L_x_3738:
[----:B------:R-:W-:Y:S05]  /*1f500*/  BSYNC B2 ;  /* 0x0000000000027941 */ /* 0x000fea0003800000 */
.L_x_3575:
        /* <DEDUP_REMOVED lines=11> */
.L_x_3578:
[----:B------:R-:W-:Y:S05]  /*1f5c0*/  BSYNC B2 ;  /* 0x0000000000027941 */ /* 0x000fea0003800000 */
.L_x_3577:
        /* <DEDUP_REMOVED lines=9> */
.L_x_3579:
        /* <DEDUP_REMOVED lines=15> */
.L_x_3580:
        /* <DEDUP_REMOVED lines=15> */
.L_x_3581:
        /* <DEDUP_REMOVED lines=15> */
.L_x_3582:
        /* <DEDUP_REMOVED lines=15> */
.L_x_3583:
        /* <DEDUP_REMOVED lines=15> */
.L_x_3584:
        /* <DEDUP_REMOVED lines=15> */
.L_x_3585:
        /* <DEDUP_REMOVED lines=15> */
.L_x_3586:
        /* <DEDUP_REMOVED lines=10> */
.L_x_3569:
[----:B------:R-:W-:Y:S05]  /*1fd90*/  BSYNC B1 ;  /* 0x0000000000017941 */ /* 0x000fea0003800000 */
.L_x_3568:
        /* <DEDUP_REMOVED lines=9> */
.L_x_3606:
[----:B------:R-:W-:Y:S05]  /*1fe30*/  YIELD ;  /* 0x0000000000007946 */ /* 0x000fea0003800000 */
[----:B------:R-:W-:Y:S04]  /*1fe40*/  BSSY B1, `(.L_x_3587) ;  /* 0x00000b6000017945 */ /* 0x000fe80003800000 */
[----:B------:R-:W-:Y:S05]  /*1fe50*/  @!P6 BRA `(.L_x_3588) ;  /* 0x0000000800d0e947 */ /* 0x000fea0003800000 */
[----:B------:R-:W-:Y:S01]  /*1fe60*/  IMAD R10, R24, 0x8, R23 ;  /* 0x00000008180a7824 */ /* 0x000fe200078e0217 */
[----:B------:R-:W-:Y:S01]  /*1fe70*/  SHF.L.U32 R2, R29, 0x1f, RZ ;  /* 0x0000001f1d027819 */ /* 0x000fe200000006ff */
[----:B0-----:R-:W0:Y:S01]  /*1fe80*/  S2R R3, SR_TID.X ;  /* 0x0000000000037919 */ /* 0x001e220000002100 */
[----:B------:R-:W-:Y:S02]  /*1fe90*/  BSSY B2, `(.L_x_3589) ;  /* 0x0000005000027945 */ /* 0x000fe40003800000 */
[----:B------:R-:W1:Y:S01]  /*1fea0*/  SYNCS.PHASECHK.TRANS64.TRYWAIT P1, [R10+URZ+0x388a0], R2 ;  /* 0x0388a0020a0075a7 */ /* 0x000e62000802017f */
[----:B0-----:R-:W-:-:S04]  /*1feb0*/  LOP3.LUT R3, R3, 0x7f, RZ, 0xc0, !PT ;  /* 0x0000007f03037812 */ /* 0x001fc800078ec0ff */
[----:B------:R-:W-:Y:S01]  /*1fec0*/  ISETP.NE.AND P2, PT, R3, RZ, PT ;  /* 0x000000ff0300720c */ /* 0x000fe20003f45270 */
[----:B-1----:R-:W-:-:S12]  /*1fed0*/  @!P1 BRA `(.L_x_3590) ;  /* 0x0000007800709947 */ /* 0x002fd80003800000 */
.L_x_3739:
[----:B------:R-:W-:Y:S05]  /*1fee0*/  BSYNC B2 ;  /* 0x0000000000027941 */ /* 0x000fea0003800000 */
.L_x_3589:
        /* <DEDUP_REMOVED lines=9> */
.L_x_3592:
[----:B------:R-:W-:Y:S05]  /*1ff80*/  BSYNC B2 ;  /* 0x0000000000027941 */ /* 0x000fea0003800000 */
.L_x_3591:
        /* <DEDUP_REMOVED lines=11> */
.L_x_3593:
        /* <DEDUP_REMOVED lines=13> */
.L_x_3740:
[----:B------:R-:W-:Y:S05]  /*20110*/  BSYNC B2 ;  /* 0x0000000000027941 */ /* 0x000fea0003800000 */
.L_x_3594:
        /* <DEDUP_REMOVED lines=11> */
.L_x_3597:
[----:B------:R-:W-:Y:S05]  /*201d0*/  BSYNC B2 ;  /* 0x0000000000027941 */ /* 0x000fea0003800000 */
.L_x_3596:
        /* <DEDUP_REMOVED lines=9> */
.L_x_3598:
        /* <DEDUP_REMOVED lines=15> */
.L_x_3599:
        /* <DEDUP_REMOVED lines=15> */
.L_x_3600:
        /* <DEDUP_REMOVED lines=15> */
.L_x_3601:
        /* <DEDUP_REMOVED lines=15> */
.L_x_3602:
        /* <DEDUP_REMOVED lines=15> */
.L_x_3603:
        /* <DEDUP_REMOVED lines=15> */
.L_x_3604:
        /* <DEDUP_REMOVED lines=15> */
.L_x_3605:
        /* <DEDUP_REMOVED lines=10> */
.L_x_3588:
[----:B------:R-:W-:Y:S05]  /*209a0*/  BSYNC B1 ;  /* 0x0000000000017941 */ /* 0x000fea0003800000 */
.L_x_3587:
        /* <DEDUP_REMOVED lines=8> */
.L_x_3562:
[----:B------:R-:W-:Y:S05]  /*20a30*/  BSYNC B0 ;  /* 0x0000000000007941 */ /* 0x000fea0003800000 */
.L_x_3561:
[----:B------:R-:W1:Y:S01]  /*20a40*/  LDC R0, c[0x0][0x448] ;  /* 0x00011200ff007b82 */ /* 0x000e620000000800 */
[----:B0-----:R-:W-:Y:S01]  /*20a50*/  VIADD R3, R33, 0x3f ;  /* 0x0000003f21037836 */ /* 0x001fe20000000000 */
[----:B------:R-:W-:Y:S06]  /*20a60*/  @!P0 WARPSYNC.ALL ;  /* 0x0000000000008948 */ /* 0x000fec0003800000 */
[----:B------:R-:W-:Y:S01]  /*20a70*/  @!P0 BAR.SYNC.DEFER_BLOCKING 0xc, 0x180 ;  /* 0x0306000000008b1d */ /* 0x000fe20000010000 */
[----:B-1----:R-:W-:-:S13]  /*20a80*/  ISETP.NE.AND P1, PT, R0, 0x1, PT ;  /* 0x000000010000780c */ /* 0x002fda0003f25270 */
        /* <DEDUP_REMOVED lines=20> */
.L_x_3609:
[----:B------:R-:W-:-:S13]  /*20bd0*/  ISETP.NE.AND P0, PT, R3, 0x1, PT ;  /* 0x000000010300780c */ /* 0x000fda0003f05270 */
[----:B------:R-:W0:Y:S02]  /*20be0*/  @P0 LDC.64 R4, c[0x0][0xae0] ;  /* 0x0002b800ff040b82 */ /* 0x000e240000000a00 */
[----:B0-----:R-:W-:-:S05]  /*20bf0*/  @P0 IMAD.HI.U32 R4, R0, R4, RZ ;  /* 0x0000000400040227 */ /* 0x001fca00078e00ff */
[----:B------:R-:W-:-:S07]  /*20c00*/  @P0 SHF.R.U32.HI R0, RZ, R5, R4 ;  /* 0x00000005ff000219 */ /* 0x000fce0000011604 */
.L_x_3610:
[----:B------:R-:W-:Y:S05]  /*20c10*/  BSYNC B0 ;  /* 0x0000000000007941 */ /* 0x000fea0003800000 */
.L_x_3608:
[----:B------:R-:W-:-:S05]  /*20c20*/  IMAD R5, R0, R3, R3 ;  /* 0x0000000300057224 */ /* 0x000fca00078e0203 */
[----:B------:R-:W-:-:S07]  /*20c30*/  VIMNMX R2, R2, R5, PT ;  /* 0x0000000502027248 */ /* 0x000fce0003fe0100 */
.L_x_3607:
[----:B------:R-:W-:Y:S01]  /*20c40*/  VIADD R2, R2, 0x3f ;  /* 0x0000003f02027836 */ /* 0x000fe20000000000 */
[----:B------:R-:W0:Y:S01]  /*20c50*/  @P1 LDC R7, c[0x0][0x450] ;  /* 0x00011400ff071b82 */ /* 0x000e220000000800 */
[----:B------:R-:W-:-:S03]  /*20c60*/  ULDC UR4, c[0x0][0xad4] ;  /* 0x0002b50000047ab9 */ /* 0x000fc60000000800 */
[----:B------:R-:W-:-:S04]  /*20c70*/  SHF.R.S32.HI R5, RZ, 0x1f, R2 ;  /* 0x0000001fff057819 */ /* 0x000fc80000011402 */
[----:B------:R-:W-:-:S04]  /*20c80*/  LEA.HI R5, R5, R2, RZ, 0x6 ;  /* 0x0000000205057211 */ /* 0x000fc800078f30ff */
[----:B------:R-:W-:Y:S01]  /*20c90*/  SHF.R.S32.HI R0, RZ, 0x6, R5 ;  /* 0x00000006ff007819 */ /* 0x000fe20000011405 */
[----:B------:R-:W-:-:S03]  /*20ca0*/  IMAD.MOV.U32 R5, RZ, RZ, R33 ;  /* 0x000000ffff057224 */ /* 0x000fc600078e0021 */
[----:B------:R-:W-:Y:S02]  /*20cb0*/  VIMNMX R30, R9, R0, PT ;  /* 0x00000000091e7248 */ /* 0x000fe40003fe0100 */
[----:B------:R-:W1:Y:S03]  /*20cc0*/  @P1 LDC R0, c[0x0][0x44c] ;  /* 0x00011300ff001b82 */ /* 0x000e660000000800 */
[----:B------:R2:W-:Y:S01]  /*20cd0*/  STL [R1+0x30], R30 ;  /* 0x0000301e01007387 */ /* 0x0005e20000100800 */
[----:B-1----:R-:W-:-:S05]  /*20ce0*/  @P1 IMAD.HI.U32 R0, R33, R0, RZ ;  /* 0x0000000021001227 */ /* 0x002fca00078e00ff */
        /* <DEDUP_REMOVED lines=14> */
.L_x_3613:
[----:B------:R-:W-:-:S13]  /*20dd0*/  ISETP.NE.AND P0, PT, R3, 0x1, PT ;  /* 0x000000010300780c */ /* 0x000fda0003f05270 */
[----:B------:R-:W0:Y:S02]  /*20de0*/  @P0 LDC.64 R4, c[0x0][0xae0] ;  /* 0x0002b800ff040b82 */ /* 0x000e240000000a00 */
[----:B0-----:R-:W-:-:S05]  /*20df0*/  @P0 IMAD.HI.U32 R4, R2, R4, RZ ;  /* 0x0000000402040227 */ /* 0x001fca00078e00ff */
[----:B------:R-:W-:-:S07]  /*20e00*/  @P0 SHF.R.U32.HI R2, RZ, R5, R4 ;  /* 0x00000005ff020219 */ /* 0x000fce0000011604 */
.L_x_3614:
[----:B------:R-:W-:Y:S05]  /*20e10*/  BSYNC B0 ;  /* 0x0000000000007941 */ /* 0x000fea0003800000 */
.L_x_3612:
[----:B------:R-:W-:-:S05]  /*20e20*/  IMAD R3, R2, R3, RZ ;  /* 0x0000000302037224 */ /* 0x000fca00078e02ff */
[----:B------:R-:W-:-:S07]  /*20e30*/  VIMNMX R0, R0, R3, !PT ;  /* 0x0000000300007248 */ /* 0x000fce0007fe0100 */
.L_x_3611:
        /* <DEDUP_REMOVED lines=24> */
.L_x_3616:
        /* <DEDUP_REMOVED lines=20> */
.L_x_3619:
[----:B------:R-:W-:Y:S05]  /*21100*/  BSYNC B6 ;  /* 0x0000000000067941 */ /* 0x000fea0003800000 */
.L_x_3618:
        /* <DEDUP_REMOVED lines=20> */
.L_x_3622:
        /* <DEDUP_REMOVED lines=15> */
.L_x_3621:
[----:B------:R-:W-:Y:S05]  /*21340*/  BSYNC B6 ;  /* 0x0000000000067941 */ /* 0x000fea0003800000 */
.L_x_3620:
        /* <DEDUP_REMOVED lines=11> */
[----:B------:R-:W-:Y:S02]  /*21400*/  SHF.R.U32.HI R20, RZ, 0x3, R17 ;  /* 0x00000003ff147819 */ /* 0x000fe40000011611 */
        /* <DEDUP_REMOVED lines=41> */
[----:B------:R-:W-:Y:S01]  /*216a0*/  SEL R6, RZ, 0x4, P2 ;  /* 0x00000004ff067807 */ /* 0x000fe20001000000 */
[----:B------:R-:W1:Y:S01]  /*216b0*/  S2R R20, SR_TID.X ;  /* 0x0000000000147919 */ /* 0x000e620000002100 */
        /* <DEDUP_REMOVED lines=10> */
[----:B--2---:R-:W-:Y:S01]  /*21760*/  SHF.R.S32.HI R36, RZ, 0x1f, R31 ;  /* 0x0000001fff247819 */ /* 0x004fe2000001141f */
[----:B0-----:R-:W-:-:S04]  /*21770*/  @!P0 IMAD.WIDE.U32 R6, R31, R2, R6 ;  /* 0x000000021f068225 */ /* 0x001fc800078e0006 */
[----:B------:R-:W-:Y:S01]  /*21780*/  @!P0 IMAD R2, R36, R2, RZ ;  /* 0x0000000224028224 */ /* 0x000fe200078e02ff */
[----:B---3--:R-:W-:-:S03]  /*21790*/  @!P0 LEA R4, P1, R6, R4, 0x2 ;  /* 0x0000000406048211 */ /* 0x008fc600078210ff */
[----:B------:R-:W-:Y:S02]  /*217a0*/  @!P0 IMAD R3, R31, R3, R2 ;  /* 0x000000031f038224 */ /* 0x000fe400078e0202 */
[----:B------:R-:W-:Y:S02]  /*217b0*/  IMAD.MOV.U32 R2, RZ, RZ, RZ ;  /* 0x000000ffff027224 */ /* 0x000fe400078e00ff */
[----:B------:R-:W-:-:S05]  /*217c0*/  @!P0 IMAD.IADD R3, R7, 0x1, R3 ;  /* 0x0000000107038824 */ /* 0x000fca00078e0203 */
[----:B------:R-:W-:-:S05]  /*217d0*/  @!P0 LEA.HI.X R5, R6, R5, R3, 0x2, P1 ;  /* 0x0000000506058211 */ /* 0x000fca00008f1403 */
[----:B------:R0:W2:Y:S01]  /*217e0*/  @!P0 LDG.E R2, desc[UR50][R4.64] ;  /* 0x0000003204028981 */ /* 0x0000a2000c1e1900 */
[----:B------:R-:W-:Y:S02]  /*217f0*/  ISETP.GE.AND P0, PT, R13, UR4, PT ;  /* 0x000000040d007c0c */ /* 0x000fe4000bf06270 */
[C---:B------:R-:W-:Y:S02]  /*21800*/  LOP3.LUT R14, R12.reuse, 0x1c0, RZ, 0xfc, !PT ;  /* 0x000001c00c0e7812 */ /* 0x040fe400078efcff */
[C---:B------:R-:W-:Y:S02]  /*21810*/  LOP3.LUT R13, R12.reuse, 0x100, RZ, 0xfc, !PT ;  /* 0x000001000c0d7812 */ /* 0x040fe400078efcff */
[----:B------:R-:W-:Y:S02]  /*21820*/  LOP3.LUT R12, R12, 0x140, RZ, 0xfc, !PT ;  /* 0x000001400c0c7812 */ /* 0x000fe400078efcff */
[----:B------:R-:W-:Y:S02]  /*21830*/  ISETP.GE.AND P3, PT, R13, UR4, PT ;  /* 0x000000040d007c0c */ /* 0x000fe4000bf66270 */
[----:B------:R-:W-:-:S02]  /*21840*/  ISETP.GE.AND P2, PT, R12, UR4, PT ;  /* 0x000000040c007c0c */ /* 0x000fc4000bf46270 */
[----:B------:R-:W-:Y:S02]  /*21850*/  SEL R3, RZ, 0x10, P3 ;  /* 0x00000010ff037807 */ /* 0x000fe40001800000 */
[----:B0-----:R-:W-:Y:S02]  /*21860*/  SEL R4, RZ, 0x20, P2 ;  /* 0x00000020ff047807 */ /* 0x001fe40001000000 */
[----:B------:R-:W-:Y:S02]  /*21870*/  LOP3.LUT R22, R22, 0xfffffff7, RZ, 0xc0, !PT ;  /* 0xfffffff716167812 */ /* 0x000fe400078ec0ff */
[----:B------:R-:W-:-:S03]  /*21880*/  LOP3.LUT R3, R4, R10, R3, 0xfe, !PT ;  /* 0x0000000a04037212 */ /* 0x000fc600078efe03 */
[----:B------:R-:W-:-:S04]  /*21890*/  @P3 LOP3.LUT R22, R22, 0x8, RZ, 0xfc, !PT ;  /* 0x0000000816163812 */ /* 0x000fc800078efcff */
[----:B------:R-:W-:-:S04]  /*218a0*/  LOP3.LUT R22, R22, 0xfffffffb, RZ, 0xc0, !PT ;  /* 0xfffffffb16167812 */ /* 0x000fc800078ec0ff */
[----:B------:R-:W-:Y:S01]  /*218b0*/  @P2 LOP3.LUT R22, R22, 0x4, RZ, 0xfc, !PT ;  /* 0x0000000416162812 */ /* 0x000fe200078efcff */
[----:B--2---:R0:W-:Y:S02]  /*218c0*/  STL [R1+0xc], R2 ;  /* 0x00000c0201007387 */ /* 0x0041e40000100800 */
[----:B0-----:R-:W-:Y:S02]  /*218d0*/  SEL R2, RZ, 0x40, P0 ;  /* 0x00000040ff027807 */ /* 0x001fe40000000000 */
[----:B------:R-:W-:Y:S01]  /*218e0*/  ISETP.GE.AND P0, PT, R14, UR4, PT ;  /* 0x000000040e007c0c */ /* 0x000fe2000bf06270 */
[----:B------:R-:W-:Y:S01]  /*218f0*/  UMOV UR4, 0xffffffff ;  /* 0xffffffff00047882 */ /* 0x000fe20000000000 */
[----:B------:R-:W-:Y:S01]  /*21900*/  LOP3.LUT R5, R3, R2, RZ, 0xfc, !PT ;  /* 0x0000000203057212 */ /* 0x000fe200078efcff */
[----:B------:R-:W-:Y:S01]  /*21910*/  IMAD.MOV R2, RZ, RZ, -R8 ;  /* 0x000000ffff027224 */ /* 0x000fe200078e0a08 */
[----:B------:R-:W-:-:S03]  /*21920*/  SEL R32, RZ, 0x80, P0 ;  /* 0x00000080ff207807 */ /* 0x000fc60000000000 */
[----:B------:R-:W-:Y:S01]  /*21930*/  IMAD R2, R11, R2, R9 ;  /* 0x000000020b027224 */ /* 0x000fe200078e0209 */
[----:B------:R0:W-:Y:S04]  /*21940*/  STL [R1+0x44], R5 ;  /* 0x0000440501007387 */ /* 0x0001e80000100800 */
[----:B------:R0:W-:Y:S01]  /*21950*/  STL [R1+0x10], R2 ;  /* 0x0000100201007387 */ /* 0x0001e20000100800 */
[----:B------:R-:W-:Y:S05]  /*21960*/  BRA.DIV UR4, `(.L_x_3623) ;  /* 0x0000005e04f47947 */ /* 0x000fea000b800000 */
.L_x_3743:
[----:B0-----:R-:W-:Y:S01]  /*21970*/  IMAD.U32 R2, RZ, RZ, UR39 ;  /* 0x00000027ff027e24 */ /* 0x001fe2000f8e00ff */
[----:B------:R-:W-:Y:S02]  /*21980*/  ISETP.GT.U32.AND P1, PT, R17, 0x3f, PT ;  /* 0x0000003f1100780c */ /* 0x000fe40003f24070 */
[----:B------:R-:W-:Y:S02]  /*21990*/  LOP3.LUT R22, R22, 0xffff7fff, RZ, 0xc0, !PT ;  /* 0xffff7fff16167812 */ /* 0x000fe400078ec0ff */
[----:B------:R-:W-:Y:S02]  /*219a0*/  ISETP.NE.AND P0, PT, R2, 0x3, PT ;  /* 0x000000030200780c */ /* 0x000fe40003f05270 */
[----:B------:R-:W-:Y:S02]  /*219b0*/  LOP3.LUT R32, R5, R32, RZ, 0xfc, !PT ;  /* 0x0000002005207212 */ /* 0x000fe400078efcff */
[----:B------:R-:W-:-:S09]  /*219c0*/  SHF.R.S32.HI R30, RZ, 0x1f, R18 ;  /* 0x0000001fff1e7819 */ /* 0x000fd20000011412 */
[----:B------:R-:W-:-:S04]  /*219d0*/  @P0 LOP3.LUT R22, R22, 0x8000, RZ, 0xfc, !PT ;  /* 0x0000800016160812 */ /* 0x000fc800078efcff */
[----:B------:R-:W-:-:S04]  /*219e0*/  LOP3.LUT R22, R22, 0xfffffffe, RZ, 0xc0, !PT ;  /* 0xfffffffe16167812 */ /* 0x000fc800078ec0ff */
[----:B------:R-:W-:Y:S01]  /*219f0*/  @P1 LOP3.LUT R22, R22, 0x1, RZ, 0xfc, !PT ;  /* 0x0000000116161812 */ /* 0x000fe200078efcff */
[----:B------:R-:W-:Y:S06]  /*21a00*/  @!P0 BRA `(.L_x_3624) ;  /* 0x0000000000048947 */ /* 0x000fec0003800000 */
[----:B------:R-:W-:Y:S01]  /*21a10*/  BPT.TRAP 0x1 ;  /* 0x000000040000795c */ /* 0x000fe20000300000 */
.L_x_3624:
        /* <DEDUP_REMOVED lines=9> */
.L_x_3744:
[----:B------:R-:W-:Y:S05]  /*21ab0*/  BSYNC B0 ;  /* 0x0000000000007941 */ /* 0x000fea0003800000 */
.L_x_3625:
[----:B------:R-:W0:Y:S01]  /*21ac0*/  LDL R2, [R1+0x10] ;  /* 0x0000100001027983 */ /* 0x000e220000100800 */
[----:B------:R-:W-:-:S03]  /*21ad0*/  ULDC.64 UR4, c[0x0][0x300] ;  /* 0x0000c00000047ab9 */ /* 0x000fc60000000a00 */
[----:B------:R-:W2:Y:S01]  /*21ae0*/  LDL R4, [R1+0xc] ;  /* 0x00000c0001047983 */ /* 0x000ea20000100800 */
        /* <DEDUP_REMOVED lines=17> */
[----:B-1----:R-:W-:Y:S02]  /*21c00*/  IMAD R5, R25, 0x1000, R37 ;  /* 0x0000100019057824 */ /* 0x002fe400078e0225 */
[----:B------:R-:W-:Y:S02]  /*21c10*/  IMAD.IADD R3, R3, 0x1, R0 ;  /* 0x0000000103037824 */ /* 0x000fe400078e0200 */
[----:B------:R-:W-:Y:S02]  /*21c20*/  IMAD R0, R30, UR4, RZ ;  /* 0x000000041e007c24 */ /* 0x000fe4000f8e02ff */
[----:B------:R-:W-:-:S04]  /*21c30*/  IMAD.WIDE.U32 R2, R18, UR4, R2 ;  /* 0x0000000412027c25 */ /* 0x000fc8000f8e0002 */
[----:B------:R-:W-:Y:S01]  /*21c40*/  IMAD R0, R18, UR5, R0 ;  /* 0x0000000512007c24 */ /* 0x000fe2000f8e0200 */
[----:B------:R-:W-:-:S03]  /*21c50*/  ULDC.64 UR4, c[0x0][0x2e8] ;  /* 0x0000ba0000047ab9 */ /* 0x000fc60000000a00 */
        /* <DEDUP_REMOVED lines=41> */
.L_x_3754:
        /* <DEDUP_REMOVED lines=10> */
.L_x_3628:
        /* <DEDUP_REMOVED lines=11> */
.L_x_3629:
[----:B0-----:R0:W5:Y:S01]  /*22040*/  LDL R2, [R1+0x8] ;  /* 0x0000080001027983 */ /* 0x0011620000100800 */
[----:B------:R0:W-:Y:S02]  /*22050*/  SYNCS.ARRIVE.TRANS64.A1T0 RZ, [R17+URZ+0x38830], RZ ;  /* 0x038830ff11ff79a7 */ /* 0x0001e4000810003f */
[----:B------:R-:W-:Y:S05]  /*22060*/  WARPSYNC.ALL ;  /* 0x0000000000007948 */ /* 0x000fea0003800000 */
[----:B------:R-:W-:Y:S01]  /*22070*/  ULDC.64 UR4, c[0x0][0xaf8] ;  /* 0x0002be0000047ab9 */ /* 0x000fe20000000a00 */
[----:B------:R-:W-:Y:S01]  /*22080*/  VIADD R0, R23, 0x20400 ;  /* 0x0002040017007836 */ /* 0x000fe20000000000 */
[----:B------:R-:W-:Y:S01]  /*22090*/  BAR.SYNC.DEFER_BLOCKING 0x8, 0x100 ;  /* 0x0204000000007b1d */ /* 0x000fe20000010000 */
[----:B------:R-:W-:-:S03]  /*220a0*/  ISETP.NE.U32.AND P0, PT, RZ, UR4, PT ;  /* 0x00000004ff007c0c */ /* 0x000fc6000bf05070 */
[----:B------:R-:W-:Y:S02]  /*220b0*/  LOP3.LUT P1, RZ, R0, 0x3ff, RZ, 0xc0, !PT ;  /* 0x000003ff00ff7812 */ /* 0x000fe4000782c0ff */
[----:B------:R-:W-:Y:S01]  /*220c0*/  ISETP.NE.AND.EX P0, PT, RZ, UR5, PT, P0 ;  /* 0x00000005ff007c0c */ /* 0x000fe2000bf05300 */
[----:B------:R-:W-:Y:S01]  /*220d0*/  BSSY B6, `(.L_x_3630) ;  /* 0x0000019000067945 */ /* 0x000fe20003800000 */
[----:B------:R-:W-:Y:S02]  /*220e0*/  SHF.R.S32.HI R0, RZ, 0x1f, R19 ;  /* 0x0000001fff007819 */ /* 0x000fe40000011413 */
[----:B------:R-:W-:Y:S02]  /*220f0*/  SEL R3, R19, RZ, !P0 ;  /* 0x000000ff13037207 */ /* 0x000fe40004000000 */
[----:B------:R-:W-:-:S05]  /*22100*/  SEL R0, R0, RZ, !P0 ;  /* 0x000000ff00007207 */ /* 0x000fca0004000000 */
[----:B------:R1:W-:Y:S04]  /*22110*/  STL [R1+0x28], R0 ;  /* 0x0000280001007387 */ /* 0x0003e80000100800 */
[----:B------:R2:W-:Y:S01]  /*22120*/  STL [R1+0x14], R3 ;  /* 0x0000140301007387 */ /* 0x0005e20000100800 */
[----:B-1---5:R-:W-:-:S05]  /*22130*/  SHF.R.S32.HI R0, RZ, 0x1f, R2 ;  /* 0x0000001fff007819 */ /* 0x022fca0000011402 */
[----:B------:R2:W-:Y:S01]  /*22140*/  STL [R1+0x20], R0 ;  /* 0x0000200001007387 */ /* 0x0005e20000100800 */
[----:B------:R-:W-:Y:S05]  /*22150*/  @!P1 BRA `(.L_x_3631) ;  /* 0x0000000000409947 */ /* 0x000fea0003800000 */
[----:B------:R-:W-:Y:S01]  /*22160*/  MOV R2, 0x0 ;  /* 0x0000000000027802 */ /* 0x000fe20000000f00 */
[----:B------:R-:W-:Y:S01]  /*22170*/  ULDC.64 UR4, c[0x4][0x90] ;  /* 0x0100240000047ab9 */ /* 0x000fe20000000a00 */
[----:B------:R-:W-:Y:S01]  /*22180*/  ULDC.64 UR6, c[0x4][0x98] ;  /* 0x0100260000067ab9 */ /* 0x000fe20000000a00 */
[----:B------:R-:W-:Y:S01]  /*22190*/  ULDC.64 UR8, c[0x4][0x20] ;  /* 0x0100080000087ab9 */ /* 0x000fe20000000a00 */
[----:B------:R-:W-:Y:S02]  /*221a0*/  IMAD.U32 R4, RZ, RZ, UR4 ;  /* 0x00000004ff047e24 */ /* 0x000fe4000f8e00ff */
[----:B--2---:R-:W1:Y:S01]  /*221b0*/  LDC.64 R2, c[0x4][R2] ;  /* 0x0100000002027b82 */ /* 0x004e620000000a00 */
        /* <DEDUP_REMOVED lines=10> */
.L_x_3631:
[----:B------:R-:W-:Y:S05]  /*22260*/  BSYNC B6 ;  /* 0x0000000000067941 */ /* 0x000fea0003800000 */
.L_x_3630:
[----:B------:R-:W3:Y:S01]  /*22270*/  LDL R20, [R1+0x28] ;  /* 0x0000280001147983 */ /* 0x000ee20000100800 */
[----:B------:R-:W1:Y:S01]  /*22280*/  LDC R6, c[0x0][0x448] ;  /* 0x00011200ff067b82 */ /* 0x000e620000000800 */
[----:B------:R-:W-:Y:S02]  /*22290*/  ULDC.64 UR4, c[0x0][0x298] ;  /* 0x0000a60000047ab9 */ /* 0x000fe40000000a00 */
[----:B------:R-:W4:Y:S04]  /*222a0*/  LDL R4, [R1+0x20] ;  /* 0x0000200001047983 */ /* 0x000f280000100800 */
[----:B------:R-:W4:Y:S01]  /*222b0*/  LDL R7, [R1+0x8] ;  /* 0x0000080001077983 */ /* 0x000f220000100800 */
[----:B------:R-:W0:Y:S01]  /*222c0*/  S2R R2, SR_TID.X ;  /* 0x0000000000027919 */ /* 0x000e220000002100 */
[----:B--2---:R-:W2:Y:S01]  /*222d0*/  S2R R0, SR_TID.X ;  /* 0x0000000000007919 */ /* 0x004ea20000002100 */
[----:B0-----:R-:W-:Y:S01]  /*222e0*/  LOP3.LUT R2, R2, 0x7f, RZ, 0xc0, !PT ;  /* 0x0000007f02027812 */ /* 0x001fe200078ec0ff */
[----:B--2---:R-:W-:-:S03]  /*222f0*/  IMAD.SHL.U32 R0, R0, 0x10, RZ ;  /* 0x0000001000007824 */ /* 0x004fc600078e00ff */
[----:B------:R-:W-:-:S04]  /*22300*/  SHF.R.U32.HI R2, RZ, 0x3, R2 ;  /* 0x00000003ff027819 */ /* 0x000fc80000011602 */
[----:B------:R-:W-:-:S05]  /*22310*/  LOP3.LUT R0, R2, 0x70, R0, 0xf8, !PT ;  /* 0x0000007002007812 */ /* 0x000fca00078ef800 */
[----:B------:R-:W-:Y:S01]  /*22320*/  IMAD.IADD R5, R0, 0x1, R33 ;  /* 0x0000000100057824 */ /* 0x000fe200078e0221 */
[----:B-1----:R-:W-:-:S13]  /*22330*/  ISETP.NE.AND P0, PT, R6, 0x1, PT ;  /* 0x000000010600780c */ /* 0x002fda0003f05270 */
[----:B------:R-:W0:Y:S08]  /*22340*/  @P0 LDC R2, c[0x0][0x44c] ;  /* 0x00011300ff020b82 */ /* 0x000e300000000800 */
[----:B------:R-:W1:Y:S01]  /*22350*/  @P0 LDC R3, c[0x0][0x450] ;  /* 0x00011400ff030b82 */ /* 0x000e620000000800 */
[----:B---3--:R-:W-:Y:S02]  /*22360*/  IMAD.MOV.U32 R21, RZ, RZ, R20 ;  /* 0x000000ffff157224 */ /* 0x008fe400078e0014 */
[----:B------:R-:W2:Y:S04]  /*22370*/  LDL R20, [R1+0x14] ;  /* 0x0000140001147983 */ /* 0x000ea80000100800 */
[----:B------:R3:W-:Y:S04]  /*22380*/  STL [R1], R5 ;  /* 0x0000000501007387 */ /* 0x0007e80000100800 */
[----:B------:R3:W5:Y:S01]  /*22390*/  LDL R9, [R1+0x4] ;  /* 0x0000040001097983 */ /* 0x0007620000100800 */
[----:B0-----:R-:W-:-:S04]  /*223a0*/  @P0 IMAD.HI.U32 R2, R5, R2, RZ ;  /* 0x0000000205020227 */ /* 0x001fc800078e00ff */
[----:B----4-:R-:W-:Y:S02]  /*223b0*/  IMAD R4, R4, UR4, RZ ;  /* 0x0000000404047c24 */ /* 0x010fe4000f8e02ff */
[----:B------:R-:W-:Y:S01]  /*223c0*/  IMAD.MOV.U32 R0, RZ, RZ, R5 ;  /* 0x000000ffff007224 */ /* 0x000fe200078e0005 */
[----:B-1----:R-:W-:Y:S01]  /*223d0*/  @P0 SHF.R.U32.HI R0, RZ, R3, R2 ;  /* 0x00000003ff000219 */ /* 0x002fe20000011602 */
        /* <DEDUP_REMOVED lines=39> */
[----:B---3--:R-:W-:Y:S10]  /*22650*/  BRA.DIV UR5, `(.L_x_3632) ;  /* 0x0000005a05507947 */ /* 0x008ff4000b800000 */
[----:B------:R-:W0:Y:S01]  /*22660*/  SHFL.IDX PT, R4, R0, RZ, 0x181f ;  /* 0x00181fff00047589 */ /* 0x000e2200000e0000 */
[----:B-----5:R-:W-:Y:S02]  /*22670*/  IMAD R2, R9, R6, RZ ;  /* 0x0000000609027224 */ /* 0x020fe400078e02ff */
[----:B------:R-:W-:Y:S01]  /*22680*/  IMAD.IADD R33, R8, 0x1, R33 ;  /* 0x0000000108217824 */ /* 0x000fe200078e0221 */
        /* <DEDUP_REMOVED lines=30> */
.L_x_3763:
        /* <DEDUP_REMOVED lines=11> */
.L_x_3633:
        /* <DEDUP_REMOVED lines=28> */
.L_x_3635:
[----:B------:R-:W-:Y:S05]  /*22ae0*/  BSYNC B6 ;  /* 0x0000000000067941 */ /* 0x000fea0003800000 */
.L_x_3634:
[----:B------:R-:W2:Y:S01]  /*22af0*/  LDL.LU R0, [R1+0x20] ;  /* 0x0000200001007983 */ /* 0x000ea20000300800 */
[----:B------:R-:W1:Y:S01]  /*22b00*/  LDC R6, c[0x0][0x448] ;  /* 0x00011200ff067b82 */ /* 0x000e620000000800 */
[----:B------:R-:W-:Y:S02]  /*22b10*/  ULDC.64 UR4, c[0x0][0x398] ;  /* 0x0000e60000047ab9 */ /* 0x000fe40000000a00 */
[----:B0-----:R-:W3:Y:S04]  /*22b20*/  LDL.LU R2, [R1+0x8] ;  /* 0x0000080001027983 */ /* 0x001ee80000300800 */
[----:B------:R-:W4:Y:S04]  /*22b30*/  LDL.LU R4, [R1+0x28] ;  /* 0x0000280001047983 */ /* 0x000f280000300800 */
[----:B------:R-:W5:Y:S04]  /*22b40*/  LDL.LU R21, [R1+0x14] ;  /* 0x0000140001157983 */ /* 0x000f680000300800 */
[----:B------:R-:W5:Y:S01]  /*22b50*/  LDL.LU R20, [R1] ;  /* 0x0000000001147983 */ /* 0x000f620000300800 */
        /* <DEDUP_REMOVED lines=18> */
[----:B-----5:R-:W-:-:S04]  /*22c80*/  IMAD.WIDE.U32 R2, R21, UR4, R2 ;  /* 0x0000000415027c25 */ /* 0x020fc8000f8e0002 */
[----:B------:R-:W-:Y:S01]  /*22c90*/  IMAD R0, R21, UR5, R0 ;  /* 0x0000000515007c24 */ /* 0x000fe2000f8e0200 */
[----:B------:R-:W-:Y:S01]  /*22ca0*/  ULDC.64 UR4, c[0x0][0x3d0] ;  /* 0x0000f40000047ab9 */ /* 0x000fe20000000a00 */
[----:B------:R-:W0:Y:S01]  /*22cb0*/  S2R R21, SR_TID.X ;  /* 0x0000000000157919 */ /* 0x000e220000002100 */
[----:B------:R-:W-:Y:S02]  /*22cc0*/  IMAD.MOV.U32 R4, RZ, RZ, R20 ;  /* 0x000000ffff047224 */ /* 0x000fe400078e0014 */
[----:B------:R-:W-:Y:S02]  /*22cd0*/  IMAD.IADD R3, R3, 0x1, R0 ;  /* 0x0000000103037824 */ /* 0x000fe400078e0200 */
[----:B------:R-:W2:Y:S02]  /*22ce0*/  @P0 LDC R0, c[0x0][0x44c] ;  /* 0x00011300ff000b82 */ /* 0x000ea40000000800 */
[----:B--2---:R-:W-:-:S04]  /*22cf0*/  @P0 IMAD.HI.U32 R0, R20, R0, RZ ;  /* 0x0000000014000227 */ /* 0x004fc800078e00ff */
[----:B0-----:R-:W-:Y:S01]  /*22d00*/  IMAD.SHL.U32 R21, R21, 0x8, RZ ;  /* 0x0000000815157824 */ /* 0x001fe200078e00ff */
[----:B-1----:R-:W-:-:S04]  /*22d10*/  @P0 SHF.R.U32.HI R4, RZ, R5, R0 ;  /* 0x00000005ff040219 */ /* 0x002fc80000011600 */
[--C-:B------:R-:W-:Y:S01]  /*22d20*/  SHF.R.S32.HI R5, RZ, 0x1f, R4.reuse ;  /* 0x0000001fff057819 */ /* 0x100fe20000011404 */
[----:B------:R-:W-:Y:S01]  /*22d30*/  IMAD.MOV R0, RZ, RZ, -R4 ;  /* 0x000000ffff007224 */ /* 0x000fe200078e0a04 */
[----:B------:R-:W-:Y:S01]  /*22d40*/  LOP3.LUT R21, R21, 0x38, RZ, 0xc0, !PT ;  /* 0x0000003815157812 */ /* 0x000fe200078ec0ff */
[----:B------:R-:W-:-:S03]  /*22d50*/  IMAD.WIDE.U32 R2, R4, UR4, R2 ;  /* 0x0000000404027c25 */ /* 0x000fc6000f8e0002 */
[----:B------:R-:W-:Y:S01]  /*22d60*/  LOP3.LUT R7, R21, 0x80, RZ, 0xfc, !PT ;  /* 0x0000008015077812 */ /* 0x000fe200078efcff */
[----:B------:R-:W-:Y:S01]  /*22d70*/  IMAD R0, R6, R0, R20 ;  /* 0x0000000006007224 */ /* 0x000fe200078e0214 */
[----:B------:R-:W0:Y:S01]  /*22d80*/  S2R R21, SR_TID.X ;  /* 0x0000000000157919 */ /* 0x000e220000002100 */
[----:B------:R-:W-:Y:S01]  /*22d90*/  IMAD R5, R5, UR4, RZ ;  /* 0x0000000405057c24 */ /* 0x000fe2000f8e02ff */
[----:B------:R-:W1:Y:S03]  /*22da0*/  S2R R20, SR_TID.X ;  /* 0x0000000000147919 */ /* 0x000e660000002100 */
[----:B------:R-:W-:Y:S01]  /*22db0*/  IMAD R5, R4, UR5, R5 ;  /* 0x0000000504057c24 */ /* 0x000fe2000f8e0205 */
[----:B------:R-:W-:Y:S01]  /*22dc0*/  SHF.R.S32.HI R4, RZ, 0x1f, R0 ;  /* 0x0000001fff047819 */ /* 0x000fe20000011400 */
[----:B------:R-:W-:Y:S02]  /*22dd0*/  ULDC.64 UR4, c[0x0][0x3c8] ;  /* 0x0000f20000047ab9 */ /* 0x000fe40000000a00 */
[----:B------:R-:W-:-:S02]  /*22de0*/  IMAD.IADD R3, R3, 0x1, R5 ;  /* 0x0000000103037824 */ /* 0x000fc400078e0205 */
        /* <DEDUP_REMOVED lines=8> */
[----:B------:R-:W-:Y:S02]  /*22e70*/  LEA.HI.X R4, R2, UR5, R4, 0x1, P0 ;  /* 0x0000000502047c11 */ /* 0x000fe400080f0c04 */
[----:B------:R-:W-:-:S02]  /*22e80*/  ISETP.GE.AND P0, PT, R7, UR4, PT ;  /* 0x0000000407007c0c */ /* 0x000fc4000bf06270 */
[----:B------:R-:W2:Y:S01]  /*22e90*/  S2R R7, SR_TID.X ;  /* 0x0000000000077919 */ /* 0x000ea20000002100 */
[----:B0-----:R-:W-:Y:S01]  /*22ea0*/  IMAD.SHL.U32 R21, R21, 0x8, RZ ;  /* 0x0000000815157824 */ /* 0x001fe200078e00ff */
[----:B------:R-:W-:Y:S01]  /*22eb0*/  SEL R2, RZ, 0x4, P0 ;  /* 0x00000004ff027807 */ /* 0x000fe20000000000 */
[----:B-1----:R-:W-:-:S03]  /*22ec0*/  IMAD.SHL.U32 R20, R20, 0x8, RZ ;  /* 0x0000000814147824 */ /* 0x002fc600078e00ff */
[----:B------:R-:W-:Y:S02]  /*22ed0*/  LOP3.LUT R21, R21, 0x38, RZ, 0xc0, !PT ;  /* 0x0000003815157812 */ /* 0x000fe400078ec0ff */
[----:B------:R-:W-:-:S04]  /*22ee0*/  LOP3.LUT R20, R20, 0x38, RZ, 0xc0, !PT ;  /* 0x0000003814147812 */ /* 0x000fc800078ec0ff */
[----:B------:R-:W-:-:S04]  /*22ef0*/  ISETP.GE.AND P1, PT, R20, UR4, PT ;  /* 0x0000000414007c0c */ /* 0x000fc8000bf26270 */
[----:B------:R-:W-:-:S09]  /*22f00*/  SEL R0, RZ, 0x1, P1 ;  /* 0x00000001ff007807 */ /* 0x000fd20000800000 */
[----:B------:R-:W-:Y:S01]  /*22f10*/  @P1 LOP3.LUT R22, R22, 0x400, RZ, 0xfc, !PT ;  /* 0x0000040016161812 */ /* 0x000fe200078efcff */
[----:B--2---:R-:W-:-:S03]  /*22f20*/  IMAD.SHL.U32 R7, R7, 0x8, RZ ;  /* 0x0000000807077824 */ /* 0x004fc600078e00ff */
[----:B------:R-:W-:Y:S02]  /*22f30*/  LOP3.LUT R22, R22, 0xfffffeff, RZ, 0xc0, !PT ;  /* 0xfffffeff16167812 */ /* 0x000fe400078ec0ff */
[----:B------:R-:W-:Y:S02]  /*22f40*/  LOP3.LUT R7, R7, 0x38, RZ, 0xc0, !PT ;  /* 0x0000003807077812 */ /* 0x000fe400078ec0ff */
[----:B------:R-:W-:Y:S02]  /*22f50*/  @P0 LOP3.LUT R22, R22, 0x100, RZ, 0xfc, !PT ;  /* 0x0000010016160812 */ /* 0x000fe400078efcff */
[----:B------:R-:W-:Y:S02]  /*22f60*/  LOP3.LUT R7, R7, 0x40, RZ, 0xfc, !PT ;  /* 0x0000004007077812 */ /* 0x000fe400078efcff */
[----:B------:R-:W-:Y:S02]  /*22f70*/  LOP3.LUT R22, R22, 0xfffffdff, RZ, 0xc0, !PT ;  /* 0xfffffdff16167812 */ /* 0x000fe400078ec0ff */
[----:B------:R-:W-:-:S02]  /*22f80*/  ISETP.GE.AND P0, PT, R7, UR4, PT ;  /* 0x0000000407007c0c */ /* 0x000fc4000bf06270 */
[----:B------:R-:W-:Y:S02]  /*22f90*/  LOP3.LUT R7, R21, 0x100, RZ, 0xfc, !PT ;  /* 0x0000010015077812 */ /* 0x000fe400078efcff */
[----:B------:R-:W0:Y:S01]  /*22fa0*/  S2R R21, SR_TID.X ;  /* 0x0000000000157919 */ /* 0x000e220000002100 */
[----:B------:R-:W-:Y:S02]  /*22fb0*/  SEL R3, RZ, 0x2, P0 ;  /* 0x00000002ff037807 */ /* 0x000fe40000000000 */
[----:B------:R-:W-:Y:S02]  /*22fc0*/  ISETP.GE.AND P4, PT, R7, UR4, PT ;  /* 0x0000000407007c0c */ /* 0x000fe4000bf86270 */
[----:B------:R-:W1:Y:S01]  /*22fd0*/  S2R R7, SR_TID.X ;  /* 0x0000000000077919 */ /* 0x000e620000002100 */
[----:B------:R-:W-:Y:S02]  /*22fe0*/  IADD3 R0, R2, R3, R0 ;  /* 0x0000000302007210 */ /* 0x000fe40007ffe000 */
[----:B------:R-:W-:-:S02]  /*22ff0*/  SEL R2, RZ, 0x10, P4 ;  /* 0x00000010ff027807 */ /* 0x000fc40002000000 */
        /* <DEDUP_REMOVED lines=113> */
.L_x_3773:
        /* <DEDUP_REMOVED lines=26> */
.L_x_3638:
[----:B------:R-:W-:Y:S05]  /*238b0*/  BSYNC B0 ;  /* 0x0000000000007941 */ /* 0x000fea0003800000 */
.L_x_3637:
[----:B------:R-:W-:Y:S01]  /*238c0*/  NOP ;  /* 0x0000000000007918 */ /* 0x000fe20000000000 */
[----:B------:R-:W-:-:S13]  /*238d0*/  PLOP3.LUT P0, PT, PT, PT, PT, 0x80, 0x0 ;  /* 0x000000000000781c */ /* 0x000fda0003f0f070 */
.L_x_3639:
        /* <DEDUP_REMOVED lines=18> */
.L_x_3774:
[----:B------:R-:W-:Y:S05]  /*23a00*/  BSYNC B0 ;  /* 0x0000000000007941 */ /* 0x000fea0003800000 */
.L_x_3640:
[----:B------:R-:W-:-:S05]  /*23a10*/  IMAD.U32 R2, RZ, RZ, UR39 ;  /* 0x00000027ff027e24 */ /* 0x000fca000f8e00ff */
[----:B------:R-:W-:-:S13]  /*23a20*/  ISETP.NE.AND P0, PT, R2, 0x3, PT ;  /* 0x000000030200780c */ /* 0x000fda0003f05270 */
[----:B------:R-:W-:Y:S05]  /*23a30*/  @!P0 BRA `(.L_x_3642) ;  /* 0x0000000000048947 */ /* 0x000fea0003800000 */
[----:B------:R-:W-:Y:S01]  /*23a40*/  BPT.TRAP 0x1 ;  /* 0x000000040000795c */ /* 0x000fe20000300000 */
.L_x_3642:
[----:B-1----:R-:W-:Y:S01]  /*23a50*/  SHF.L.U32 R0, R28, 0x1f, RZ ;  /* 0x0000001f1c007819 */ /* 0x002fe200000006ff */
[----:B------:R-:W-:Y:S03]  /*23a60*/  BSSY B0, `(.L_x_3643) ;  /* 0x0000003000007945 */ /* 0x000fe60003800000 */
[----:B------:R-:W1:Y:S02]  /*23a70*/  SYNCS.PHASECHK.TRANS64.TRYWAIT P0, [R17+URZ+0x38860], R0 ;  /* 0x03886000110075a7 */ /* 0x000e64000800017f */
[----:B-1----:R-:W-:Y:S05]  /*23a80*/  @!P0 BRA `(.L_x_3644) ;  /* 0x0000005400588947 */ /* 0x002fea0003800000 */
.L_x_3775:
[----:B------:R-:W-:Y:S05]  /*23a90*/  BSYNC B0 ;  /* 0x0000000000007941 */ /* 0x000fea0003800000 */
.L_x_3643:
        /* <DEDUP_REMOVED lines=61> */
[----:B------:R-:W-:-:S13]  /*23e70*/  ISETP.GT.AND P6, PT, R6, -0x1, PT ;  /* 0xffffffff0600780c */ /* 0x000fda0003fc4270 */
[----:B------:R-:W-:Y:S02]  /*23e80*/  @P6 LOP3.LUT R22, R22, 0x200, RZ, 0xfc, !PT ;  /* 0x0000020016166812 */ /* 0x000fe400078efcff */
[----:B------:R-:W-:-:S13]  /*23e90*/  ISETP.LT.OR P6, PT, R27, 0x1, P6 ;  /* 0x000000011b00780c */ /* 0x000fda00037c1670 */
[----:B------:R0:W-:Y:S04]  /*23ea0*/  LDGSTS.E.BYPASS.LTC128B.128 [R4+0xe400], desc[UR50][R2.64+0x380], !P6 ;  /* 0x0e40038002047fae */ /* 0x0001e8000f101d72 */
[----:B0-----:R-:W0:Y:S04]  /*23eb0*/  SHFL.IDX PT, R2, R5, 0x1, 0x181f ;  /* 0x00381f0005027f89 */ /* 0x001e2800000e0000 */
[----:B------:R-:W1:Y:S01]  /*23ec0*/  SHFL.IDX PT, R3, R8, 0x1, 0x181f ;  /* 0x00381f0008037f89 */ /* 0x000e6200000e0000 */
[----:B0-----:R-:W-:-:S03]  /*23ed0*/  IADD3 R6, P6, R2, R0, RZ ;  /* 0x0000000002067210 */ /* 0x001fc60007fde0ff */
[----:B------:R-:W0:Y:S02]  /*23ee0*/  SHFL.IDX PT, R2, R5, 0x2, 0x181f ;  /* 0x00581f0005027f89 */ /* 0x000e2400000e0000 */
[----:B-1----:R-:W-:Y:S01]  /*23ef0*/  IMAD.X R7, RZ, RZ, R3, P6 ;  /* 0x000000ffff077224 */ /* 0x002fe200030e0603 */
[----:B------:R-:W-:Y:S01]  /*23f00*/  LOP3.LUT P6, RZ, R22, 0x100, RZ, 0xc0, !PT ;  /* 0x0000010016ff7812 */ /* 0x000fe200078cc0ff */
[----:B------:R-:W1:Y:S03]  /*23f10*/  SHFL.IDX PT, R3, R8, 0x2, 0x181f ;  /* 0x00581f0008037f89 */ /* 0x000e6600000e0000 */
[----:B------:R-:W-:Y:S01]  /*23f20*/  ISETP.LT.OR P6, PT, R27, 0x11, P6 ;  /* 0x000000111b00780c */ /* 0x000fe200037c1670 */
[----:B------:R-:W2:-:S12]  /*23f30*/  SHFL.IDX PT, R8, R8, 0x3, 0x181f ;  /* 0x00781f0008087f89 */ /* 0x000e9800000e0000 */
        /* <DEDUP_REMOVED lines=15> */
[----:B------:R-:W-:Y:S01]  /*24030*/  LDGSTS.E.BYPASS.LTC128B.128 [R4+0xec00], desc[UR50][R6.64+0x380], !P6 ;  /* 0x0ec0038006047fae */ /* 0x000fe2000f101d72 */
        /* <DEDUP_REMOVED lines=20> */
[----:B0-2---:R0:W1:Y:S02]  /*24180*/  SHFL.IDX PT, R2, R5, 0x3, 0x181f ;  /* 0x00781f0005027f89 */ /* 0x00506400000e0000 */
.L_x_3785:
        /* <DEDUP_REMOVED lines=34> */
.L_x_3646:
        /* <DEDUP_REMOVED lines=11> */
.L_x_3647:
[----:B------:R-:W2:Y:S01]  /*24460*/  LDL.LU R2, [R1+0x30] ;  /* 0x0000300001027983 */ /* 0x000ea20000300800 */
[----:B------:R1:W-:Y:S01]  /*24470*/  SYNCS.ARRIVE.TRANS64.A1T0 RZ, [R17+URZ+0x38850], RZ ;  /* 0x038850ff11ff79a7 */ /* 0x0003e2000810003f */
[----:B------:R-:W-:Y:S01]  /*24480*/  BSSY B0, `(.L_x_3648) ;  /* 0x00000f5000007945 */ /* 0x000fe20003800000 */
[----:B--2---:R-:W-:-:S05]  /*24490*/  VIADD R7, R2, 0xfffffffe ;  /* 0xfffffffe02077836 */ /* 0x004fca0000000000 */
[----:B------:R-:W-:-:S13]  /*244a0*/  ISETP.GE.AND P0, PT, R7, R35, PT ;  /* 0x000000230700720c */ /* 0x000fda0003f06270 */
[----:B-1----:R-:W-:Y:S05]  /*244b0*/  @!P0 BRA `(.L_x_3649) ;  /* 0x0000000c00c48947 */ /* 0x002fea0003800000 */
[----:B------:R-:W2:Y:S01]  /*244c0*/  LDL.LU R2, [R1+0x44] ;  /* 0x0000440001027983 */ /* 0x000ea20000300800 */
[----:B------:R-:W-:-:S04]  /*244d0*/  LOP3.LUT R32, R32, 0x80, RZ, 0xc0, !PT ;  /* 0x0000008020207812 */ /* 0x000fc800078ec0ff */
[----:B------:R-:W-:Y:S02]  /*244e0*/  SHF.R.U32.HI R32, RZ, 0x3, R32 ;  /* 0x00000003ff207819 */ /* 0x000fe40000011620 */
[----:B--2---:R-:W-:-:S04]  /*244f0*/  LOP3.LUT R33, R2, 0x40, RZ, 0xc0, !PT ;  /* 0x0000004002217812 */ /* 0x004fc800078ec0ff */
[----:B------:R-:W-:-:S07]  /*24500*/  SHF.R.U32.HI R33, RZ, 0x2, R33 ;  /* 0x00000002ff217819 */ /* 0x000fce0000011621 */
.L_x_3662:
        /* <DEDUP_REMOVED lines=42> */
.L_x_3650:
[----:B------:R-:W-:Y:S01]  /*247b0*/  IMAD R6, R25, 0x8, R23 ;  /* 0x0000000819067824 */ /* 0x000fe200078e0217 */
[----:B------:R-:W-:Y:S01]  /*247c0*/  SHF.L.U32 R21, R28, 0x1f, RZ ;  /* 0x0000001f1c157819 */ /* 0x000fe200000006ff */
[----:B------:R-:W-:Y:S01]  /*247d0*/  BSSY B1, `(.L_x_3651) ;  /* 0x0000004000017945 */ /* 0x000fe20003800000 */
[----:B------:R-:W-:Y:S02]  /*247e0*/  SHF.R.S32.HI R9, RZ, 0x1f, R5 ;  /* 0x0000001fff097819 */ /* 0x000fe40000011405 */
[----:B------:R-:W0:Y:S02]  /*247f0*/  SYNCS.PHASECHK.TRANS64.TRYWAIT P0, [R6+URZ+0x38840], R21 ;  /* 0x03884015060075a7 */ /* 0x000e24000800017f */
[----:B0-----:R-:W-:Y:S05]  /*24800*/  @!P0 BRA `(.L_x_3652) ;  /* 0x0000005000348947 */ /* 0x001fea0003800000 */
.L_x_3786:
[----:B------:R-:W-:Y:S05]  /*24810*/  BSYNC B1 ;  /* 0x0000000000017941 */ /* 0x000fea0003800000 */
.L_x_3651:
        /* <DEDUP_REMOVED lines=42> */
.L_x_3796:
        /* <DEDUP_REMOVED lines=8> */
.L_x_3654:
        /* <DEDUP_REMOVED lines=11> */
.L_x_3655:
[----:B------:R2:W-:Y:S01]  /*24bf0*/  SYNCS.ARRIVE.TRANS64.A1T0 RZ, [R6+URZ+0x38830], RZ ;  /* 0x038830ff06ff79a7 */ /* 0x0005e2000810003f */
[----:B------:R-:W-:Y:S05]  /*24c00*/  @!P2 BRA `(.L_x_3656) ;  /* 0x000000000004a947 */ /* 0x000fea0003800000 */
[----:B------:R-:W-:Y:S01]  /*24c10*/  BPT.TRAP 0x1 ;  /* 0x000000040000795c */ /* 0x000fe20000300000 */
.L_x_3656:
[----:B------:R-:W3:Y:S01]  /*24c20*/  SYNCS.PHASECHK.TRANS64.TRYWAIT P0, [R6+URZ+0x38860], R21 ;  /* 0x03886015060075a7 */ /* 0x000ee2000800017f */
[----:B------:R-:W-:Y:S04]  /*24c30*/  BSSY B1, `(.L_x_3657) ;  /* 0x0000002000017945 */ /* 0x000fe80003800000 */
[----:B---3--:R-:W-:Y:S05]  /*24c40*/  @!P0 BRA `(.L_x_3658) ;  /* 0x0000005000548947 */ /* 0x008fea0003800000 */
.L_x_3797:
[----:B------:R-:W-:Y:S05]  /*24c50*/  BSYNC B1 ;  /* 0x0000000000017941 */ /* 0x000fea0003800000 */
.L_x_3657:
        /* <DEDUP_REMOVED lines=81> */
.L_x_3807:
        /* <DEDUP_REMOVED lines=25> */
.L_x_3660:
        /* <DEDUP_REMOVED lines=11> */
.L_x_3661:
[----:B------:R1:W-:Y:S01]  /*253b0*/  SYNCS.ARRIVE.TRANS64.A1T0 RZ, [R6+URZ+0x38850], RZ ;  /* 0x038850ff06ff79a7 */ /* 0x0003e2000810003f */
[----:B------:R-:W-:Y:S05]  /*253c0*/  @P3 BRA `(.L_x_3662) ;  /* 0xfffffff000503947 */ /* 0x000fea000383ffff */
.L_x_3649:
[----:B------:R-:W-:Y:S05]  /*253d0*/  BSYNC B0 ;  /* 0x0000000000007941 */ /* 0x000fea0003800000 */
.L_x_3648:
        /* <DEDUP_REMOVED lines=21> */
.L_x_3664:
[----:B------:R-:W-:Y:S05]  /*25530*/  BSYNC B0 ;  /* 0x0000000000007941 */ /* 0x000fea0003800000 */
.L_x_3663:
[----:B------:R-:W-:-:S07]  /*25540*/  SEL R25, R25, RZ, P0 ;  /* 0x000000ff19197207 */ /* 0x000fce0000000000 */
.L_x_3617:
[----:B------:R-:W-:Y:S05]  /*25550*/  BSYNC B7 ;  /* 0x0000000000077941 */ /* 0x000fea0003800000 */
.L_x_3615:
        /* <DEDUP_REMOVED lines=11> */
.L_x_3665:
        /* <DEDUP_REMOVED lines=24> */
[----:B-123--:R-:W-:Y:S02]  /*25790*/  IMAD.IADD R6, R4, 0x1, R5 ;  /* 0x0000000104067824 */ /* 0x00efe400078e0205 */
        /* <DEDUP_REMOVED lines=11> */
.L_x_3817:
[----:B------:R-:W-:Y:S02]  /*25850*/  ULDC UR4, c[0x0][0xd38] ;  /* 0x00034e0000047ab9 */ /* 0x000fe40000000800 */
[----:B------:R-:W-:-:S04]  /*25860*/  IMAD.U32 R4, RZ, RZ, UR4 ;  /* 0x00000004ff047e24 */ /* 0x000fc8000f8e00ff */
[----:B-1----:R-:W-:-:S04]  /*25870*/  IMAD R14, R14, R4, RZ ;  /* 0x000000040e0e7224 */ /* 0x002fc800078e02ff */
[----:B------:R-:W-:-:S05]  /*25880*/  IMAD.IADD R5, R5, 0x1, R14 ;  /* 0x0000000105057824 */ /* 0x000fca00078e020e */
[----:B------:R-:W-:-:S13]  /*25890*/  ISETP.GT.AND P6, PT, R5, R0, PT ;  /* 0x000000000500720c */ /* 0x000fda0003fc4270 */
[----:B------:R-:W-:Y:S05]  /*258a0*/  @P6 BRA `(.L_x_3668) ;  /* 0x00000000009c6947 */ /* 0x000fea0003800000 */
.L_x_3673:
[----:B------:R-:W1:Y:S01]  /*258b0*/  LDC R2, c[0x0][0xd3c] ;  /* 0x00034f00ff027b82 */ /* 0x000e620000000800 */
[----:B------:R-:W-:-:S05]  /*258c0*/  VIADD R19, R19, 0x1f ;  /* 0x0000001f13137836 */ /* 0x000fca0000000000 */
[----:B-1----:R-:W-:-:S13]  /*258d0*/  ISETP.GE.AND P6, PT, R19, R2, PT ;  /* 0x000000021300720c */ /* 0x002fda0003fc6270 */
        /* <DEDUP_REMOVED lines=11> */
.L_x_3671:
[----:B------:R-:W-:Y:S05]  /*25990*/  BSYNC B0 ;  /* 0x0000000000007941 */ /* 0x000fea0003800000 */
.L_x_3670:
[----:B------:R-:W-:-:S03]  /*259a0*/  UMOV UR4, 0xffffffff ;  /* 0xffffffff00047882 */ /* 0x000fc60000000000 */
[----:B------:R-:W-:Y:S05]  /*259b0*/  BRA.DIV UR4, `(.L_x_3672) ;  /* 0x00000052040c7947 */ /* 0x000fea000b800000 */
[----:B-----5:R-:W1:Y:S02]  /*259c0*/  SHFL.UP PT, R14, R17, 0x1, RZ ;  /* 0x04200000110e7989 */ /* 0x020e6400000e00ff */
[----:B-1----:R-:W-:-:S05]  /*259d0*/  SEL R14, R14, RZ, P1 ;  /* 0x000000ff0e0e7207 */ /* 0x002fca0000800000 */
        /* <DEDUP_REMOVED lines=14> */
.L_x_3825:
[----:B------:R-:W-:Y:S02]  /*25ac0*/  ULDC UR4, c[0x0][0xd38] ;  /* 0x00034e0000047ab9 */ /* 0x000fe40000000800 */
[----:B------:R-:W-:-:S04]  /*25ad0*/  IMAD.U32 R4, RZ, RZ, UR4 ;  /* 0x00000004ff047e24 */ /* 0x000fc8000f8e00ff */
[----:B-1----:R-:W-:-:S04]  /*25ae0*/  IMAD R14, R14, R4, RZ ;  /* 0x000000040e0e7224 */ /* 0x002fc800078e02ff */
[----:B------:R-:W-:-:S05]  /*25af0*/  IMAD.IADD R5, R14, 0x1, R5 ;  /* 0x000000010e057824 */ /* 0x000fca00078e0205 */
[----:B------:R-:W-:-:S13]  /*25b00*/  ISETP.GT.AND P6, PT, R5, R0, PT ;  /* 0x000000000500720c */ /* 0x000fda0003fc4270 */
[----:B------:R-:W-:Y:S05]  /*25b10*/  @!P6 BRA `(.L_x_3673) ;  /* 0xfffffffc0064e947 */ /* 0x000fea000383ffff */
.L_x_3668:
        /* <DEDUP_REMOVED lines=8> */
.L_x_3829:
[----:B------:R-:W-:Y:S01]  /*25ba0*/  ISETP.NE.AND P0, PT, R2, RZ, PT ;  /* 0x000000ff0200720c */ /* 0x000fe20003f05270 */
[----:B------:R-:W-:-:S12]  /*25bb0*/  IMAD.MOV.U32 R14, RZ, RZ, RZ ;  /* 0x000000ffff0e7224 */ /* 0x000fd800078e00ff */
[----:B------:R-:W-:Y:S05]  /*25bc0*/  @!P0 BRA `(.L_x_3675) ;  /* 0x0000000000108947 */ /* 0x000fea0003800000 */
[----:B------:R-:W-:Y:S01]  /*25bd0*/  UMOV UR4, 0xffffffff ;  /* 0xffffffff00047882 */ /* 0x000fe20000000000 */
[----:B------:R-:W-:Y:S02]  /*25be0*/  VIADD R12, R6, 0xffffffff ;  /* 0xffffffff060c7836 */ /* 0x000fe40000000000 */
[----:B------:R-:W-:Y:S05]  /*25bf0*/  BRA.DIV UR4, `(.L_x_3676) ;  /* 0x0000005204807947 */ /* 0x000fea000b800000 */
[----:B------:R3:W4:Y:S02]  /*25c00*/  SHFL.IDX PT, R14, R3, R12, 0x1f ;  /* 0x00001f0c030e7589 */ /* 0x00072400000e0000 */
.L_x_3675:
[----:B0--3--:R-:W0:Y:S01]  /*25c10*/  LDC.64 R2, c[0x0][0xd90] ;  /* 0x00036400ff027b82 */ /* 0x009e220000000a00 */
[----:B------:R-:W-:-:S04]  /*25c20*/  IMAD.IADD R19, R6, 0x1, R19 ;  /* 0x0000000106137824 */ /* 0x000fc800078e0213 */
[----:B0-----:R-:W-:-:S05]  /*25c30*/  IMAD.WIDE R2, R19, 0x4, R2 ;  /* 0x0000000413027825 */ /* 0x001fca00078e0202 */
[----:B-1----:R0:W2:Y:S01]  /*25c40*/  LDG.E R6, desc[UR50][R2.64] ;  /* 0x0000003202067981 */ /* 0x0020a2000c1e1900 */
[----:B----4-:R-:W-:-:S04]  /*25c50*/  IMAD R16, R14, R4, R16 ;  /* 0x000000040e107224 */ /* 0x010fc800078e0210 */
[----:B------:R-:W-:Y:S02]  /*25c60*/  IMAD.IADD R0, R0, 0x1, -R16 ;  /* 0x0000000100007824 */ /* 0x000fe400078e0a10 */
[----:B0-----:R-:W-:Y:S02]  /*25c70*/  IMAD.MOV.U32 R2, RZ, RZ, RZ ;  /* 0x000000ffff027224 */ /* 0x001fe400078e00ff */
[----:B--2---:R-:W-:-:S05]  /*25c80*/  IMAD R5, R17, R6, RZ ;  /* 0x0000000611057224 */ /* 0x004fca00078e02ff */
        /* <DEDUP_REMOVED lines=33> */
[----:B------:R0:W1:Y:S02]  /*25ea0*/  F2I.FTZ.U32.TRUNC.NTZ R3, R2 ;  /* 0x0000000200037305 */ /* 0x000064000021f000 */
[----:B0-----:R-:W-:Y:S02]  /*25eb0*/  IMAD.MOV.U32 R2, RZ, RZ, RZ ;  /* 0x000000ffff027224 */ /* 0x001fe400078e00ff */
[----:B-1----:R-:W-:-:S04]  /*25ec0*/  IMAD.MOV R5, RZ, RZ, -R3 ;  /* 0x000000ffff057224 */ /* 0x002fc800078e0a03 */
        /* <DEDUP_REMOVED lines=22> */
.L_x_3669:
[----:B------:R-:W-:Y:S01]  /*26030*/  UMOV UR4, URZ ;  /* 0x0000003f00047c82 */ /* 0x000fe20008000000 */
[----:B------:R-:W-:Y:S01]  /*26040*/  UMOV UR5, URZ ;  /* 0x0000003f00057c82 */ /* 0x000fe20008000000 */
[----:B------:R-:W-:Y:S01]  /*26050*/  ULDC UR6, c[0x0][0xd3c] ;  /* 0x00034f0000067ab9 */ /* 0x000fe20000000800 */
[----:B------:R-:W-:Y:S02]  /*26060*/  IMAD.MOV.U32 R16, RZ, RZ, R0 ;  /* 0x000000ffff107224 */ /* 0x000fe400078e0000 */
[----:B------:R-:W-:Y:S02]  /*26070*/  IMAD.U32 R17, RZ, RZ, UR4 ;  /* 0x00000004ff117e24 */ /* 0x000fe4000f8e00ff */
[----:B------:R-:W-:Y:S02]  /*26080*/  IMAD.U32 R18, RZ, RZ, UR5 ;  /* 0x00000005ff127e24 */ /* 0x000fe4000f8e00ff */
[----:B------:R-:W-:-:S07]  /*26090*/  IMAD.U32 R19, RZ, RZ, UR6 ;  /* 0x00000006ff137e24 */ /* 0x000fce000f8e00ff */
.L_x_3677:
        /* <DEDUP_REMOVED lines=10> */
.L_x_3666:
[----:B------:R-:W-:Y:S02]  /*26140*/  ULDC UR4, c[0x0][0xd3c] ;  /* 0x00034f0000047ab9 */ /* 0x000fe40000000800 */
[----:B0-----:R-:W-:-:S13]  /*26150*/  ISETP.GE.AND P0, PT, R19, UR4, PT ;  /* 0x0000000413007c0c */ /* 0x001fda000bf06270 */
[----:B------:R-:W-:Y:S05]  /*26160*/  @!P0 BRA `(.L_x_3678) ;  /* 0xffffff8400588947 */ /* 0x000fea000383ffff */
[----:B------:R-:W-:Y:S05]  /*26170*/  BSYNC B8 ;  /* 0x0000000000087941 */ /* 0x000fea0003800000 */
.L_x_3549:
        /* <DEDUP_REMOVED lines=12> */
.L_x_3832:
[----:B------:R-:W-:Y:S05]  /*26240*/  BSYNC B0 ;  /* 0x0000000000007941 */ /* 0x000fea0003800000 */
.L_x_3679:
[----:B------:R-:W-:-:S03]  /*26250*/  UMOV UR4, 0xffffffff ;  /* 0xffffffff00047882 */ /* 0x000fc60000000000 */
[----:B------:R-:W-:Y:S05]  /*26260*/  BRA.DIV UR4, `(.L_x_3681) ;  /* 0x0000004e041c7947 */ /* 0x000fea000b800000 */
[----:B0-----:R-:W0:Y:S02]  /*26270*/  S2R R0, SR_TID.X ;  /* 0x0000000000007919 */ /* 0x001e240000002100 */
[----:B0-----:R-:W-:-:S04]  /*26280*/  SHF.R.U32.HI R0, RZ, 0x5, R0 ;  /* 0x00000005ff007819 */ /* 0x001fc80000011600 */
[----:B------:R-:W-:-:S05]  /*26290*/  LOP3.LUT R0, R0, 0x3, RZ, 0xc0, !PT ;  /* 0x0000000300007812 */ /* 0x000fca00078ec0ff */
[----:B------:R0:W1:Y:S02]  /*262a0*/  SHFL.IDX PT, R14, R0, RZ, 0x1f ;  /* 0x00001fff000e7589 */ /* 0x00006400000e0000 */
.L_x_3835:
[----:B-1----:R-:W-:-:S13]  /*262b0*/  ISETP.NE.AND P0, PT, R14, RZ, PT ;  /* 0x000000ff0e00720c */ /* 0x002fda0003f05270 */
[----:B------:R-:W-:Y:S05]  /*262c0*/  @P0 BRA `(.L_x_3328) ;  /* 0x0000000000880947 */ /* 0x000fea0003800000 */
[----:B------:R-:W-:-:S03]  /*262d0*/  UMOV UR4, 0xffffffff ;  /* 0xffffffff00047882 */ /* 0x000fc60000000000 */
[----:B------:R-:W-:Y:S05]  /*262e0*/  BRA.DIV UR4, `(.L_x_3682) ;  /* 0x0000004e04307947 */ /* 0x000fea000b800000 */
[----:B------:R-:W-:-:S13]  /*262f0*/  ELECT P6, URZ, PT ;  /* 0x00000000003f782f */ /* 0x000fda00038c0000 */
.L_x_3838:
[----:B------:R-:W-:Y:S05]  /*26300*/  @!P6 BRA `(.L_x_3328) ;  /* 0x000000000078e947 */ /* 0x000fea0003800000 */
[----:B------:R-:W-:-:S06]  /*26310*/  ULOP3.LUT UR4, UR36, 0x2, URZ, 0xfc, !UPT ;  /* 0x0000000224047892 */ /* 0x000fcc000f8efc3f */
[----:B0-----:R-:W-:-:S05]  /*26320*/  IMAD.U32 R0, RZ, RZ, UR4 ;  /* 0x00000004ff007e24 */ /* 0x001fca000f8e00ff */
[----:B------:R-:W-:-:S13]  /*26330*/  ISETP.NE.AND P0, PT, R0, 0x3, PT ;  /* 0x000000030000780c */ /* 0x000fda0003f05270 */
[----:B------:R-:W-:Y:S05]  /*26340*/  @!P0 BRA `(.L_x_3683) ;  /* 0x0000000000048947 */ /* 0x000fea0003800000 */
[----:B------:R-:W-:Y:S01]  /*26350*/  BPT.TRAP 0x1 ;  /* 0x000000040000795c */ /* 0x000fe20000300000 */
.L_x_3683:
[C---:B------:R-:W-:Y:S01]  /*26360*/  IMAD R5, R25.reuse, 0x8, R4 ;  /* 0x0000000819057824 */ /* 0x040fe200078e0204 */
[----:B------:R-:W-:Y:S01]  /*26370*/  SHF.L.U32 R0, R28, 0x1f, RZ ;  /* 0x0000001f1c007819 */ /* 0x000fe200000006ff */
[----:B------:R-:W-:-:S03]  /*26380*/  VIADD R25, R25, 0x1 ;  /* 0x0000000119197836 */ /* 0x000fc60000000000 */
[----:B------:R-:W0:Y:S02]  /*26390*/  SYNCS.PHASECHK.TRANS64.TRYWAIT P1, [R5+URZ+0x38840], R0 ;  /* 0x03884000050075a7 */ /* 0x000e24000802017f */
[----:B------:R-:W-:-:S04]  /*263a0*/  ISETP.NE.AND P2, PT, R25, 0x2, PT ;  /* 0x000000021900780c */ /* 0x000fc80003f45270 */
[----:B------:R-:W-:Y:S01]  /*263b0*/  SEL R3, RZ, 0x1, P2 ;  /* 0x00000001ff037807 */ /* 0x000fe20001000000 */
[----:B0-----:R-:W-:Y:S08]  /*263c0*/  @!P1 BRA `(.L_x_3684) ;  /* 0x0000004c00189947 */ /* 0x001ff00003800000 */
.L_x_3839:
[----:B------:R-:W-:Y:S02]  /*263d0*/  SEL R25, R25, RZ, P2 ;  /* 0x000000ff19197207 */ /* 0x000fe40001000000 */
[----:B------:R-:W-:Y:S01]  /*263e0*/  LOP3.LUT R2, R28, R3, RZ, 0x3c, !PT ;  /* 0x000000031c027212 */ /* 0x000fe200078e3cff */
[----:B------:R-:W-:Y:S06]  /*263f0*/  @!P0 BRA `(.L_x_3685) ;  /* 0x0000000000048947 */ /* 0x000fec0003800000 */
[----:B------:R-:W-:Y:S01]  /*26400*/  BPT.TRAP 0x1 ;  /* 0x000000040000795c */ /* 0x000fe20000300000 */
.L_x_3685:
[----:B------:R-:W-:Y:S01]  /*26410*/  IMAD R25, R25, 0x8, R4 ;  /* 0x0000000819197824 */ /* 0x000fe200078e0204 */
[----:B------:R-:W-:-:S04]  /*26420*/  SHF.L.U32 R2, R2, 0x1f, RZ ;  /* 0x0000001f02027819 */ /* 0x000fc800000006ff */
[----:B------:R-:W1:Y:S02]  /*26430*/  SYNCS.PHASECHK.TRANS64.TRYWAIT P1, [R25+URZ+0x38840], R2 ;  /* 0x03884002190075a7 */ /* 0x000e64000802017f */
[----:B-1----:R-:W-:Y:S05]  /*26440*/  @!P1 BRA `(.L_x_3686) ;  /* 0x0000004c000c9947 */ /* 0x002fea0003800000 */
.L_x_3840:
[----:B------:R-:W-:Y:S05]  /*26450*/  @!P0 BRA `(.L_x_3687) ;  /* 0x0000000000048947 */ /* 0x000fea0003800000 */
[----:B------:R-:W-:Y:S01]  /*26460*/  BPT.TRAP 0x1 ;  /* 0x000000040000795c */ /* 0x000fe20000300000 */
.L_x_3687:
[----:B------:R-:W5:Y:S02]  /*26470*/  SYNCS.PHASECHK.TRANS64.TRYWAIT P1, [R5+URZ+0x38860], R0 ;  /* 0x03886000050075a7 */ /* 0x000f64000802017f */
[----:B-----5:R-:W-:Y:S05]  /*26480*/  @!P1 BRA `(.L_x_3688) ;  /* 0x0000004c00109947 */ /* 0x020fea0003800000 */
.L_x_3841:
[----:B------:R-:W-:Y:S05]  /*26490*/  @!P0 BRA `(.L_x_3689) ;  /* 0x0000000000048947 */ /* 0x000fea0003800000 */
[----:B------:R-:W-:Y:S01]  /*264a0*/  BPT.TRAP 0x1 ;  /* 0x000000040000795c */ /* 0x000fe20000300000 */
.L_x_3689:
[----:B------:R0:W0:Y:S02]  /*264b0*/  SYNCS.PHASECHK.TRANS64.TRYWAIT P0, [R25+URZ+0x38860], R2 ;  /* 0x03886002190075a7 */ /* 0x000024000800017f */
[----:B0-----:R-:W-:Y:S05]  /*264c0*/  @!P0 NANOSLEEP.SYNCS 0x989680 ;  /* 0x009896800000895d */ /* 0x001fea0003900000 */
[----:B------:R-:W0:Y:S02]  /*264d0*/  @!P0 SYNCS.PHASECHK.TRANS64 P0, [R25+URZ+0x38860], R2 ;  /* 0x03886002190085a7 */ /* 0x000e24000800007f */
[----:B0-----:R-:W-:Y:S05]  /*264e0*/  @!P0 BRA `(.L_x_3689) ;  /* 0xfffffffc00f08947 */ /* 0x001fea000383ffff */
.L_x_3328:
[----:B------:R-:W-:Y:S05]  /*264f0*/  BSYNC B9 ;  /* 0x0000000000097941 */ /* 0x000fea0003800000 */
.L_x_3325:
[----:B------:R-:W-:Y:S05]  /*26500*/  EXIT ;  /* 0x000000000000794d */ /* 0x000fea0003800000 */
.L_x_3352:
[----:B0-----:R0:W1:Y:S02]  /*26510*/  SYNCS.PHASECHK.TRANS64.TRYWAIT P6, [R61+URZ+0x38890], R68 ;  /* 0x038890443d0075a7 */ /* 0x00106400080c017f */
[----:B-1----:R-:W-:Y:S05]  /*26520*/  @!P6 NANOSLEEP.SYNCS 0x989680 ;  /* 0x009896800000e95d */ /* 0x002fea0003900000 */
[----:B------:R-:W1:Y:S02]  /*26530*/  @!P6 SYNCS.PHASECHK.TRANS64 P6, [R61+URZ+0x38890], R68 ;  /* 0x038890443d00e5a7 */ /* 0x000e6400080c007f */
[----:B-1----:R-:W-:Y:S05]  /*26540*/  @!P6 BRA `(.L_x_3352) ;  /* 0xfffffffc00f0e947 */ /* 0x002fea000383ffff */
[----:B------:R-:W-:Y:S05]  /*26550*/  BRA `(.L_x_3690) ;  /* 0xfffffdc800607947 */ /* 0x000fea000383ffff */
.L_x_3353:
        /* <DEDUP_REMOVED lines=8> */
.L_x_3692:
[----:B------:R-:W-:Y:S05]  /*265e0*/  BSYNC B1 ;  /* 0x0000000000017941 */ /* 0x000fea0003800000 */
.L_x_3691:
        /* <DEDUP_REMOVED lines=8> */
.L_x_3693:
[----:B------:R-:W-:Y:S05]  /*26670*/  BRA `(.L_x_3694) ;  /* 0xfffffdc8002c7947 */ /* 0x000fea000383ffff */
.L_x_3363:
[----:B0-----:R0:W1:Y:S02]  /*26680*/  SYNCS.PHASECHK.TRANS64.TRYWAIT P6, [R61+URZ+0x38890], R68 ;  /* 0x038890443d0075a7 */ /* 0x00106400080c017f */
[----:B-1----:R-:W-:Y:S05]  /*26690*/  @!P6 NANOSLEEP.SYNCS 0x989680 ;  /* 0x009896800000e95d */ /* 0x002fea0003900000 */
[----:B------:R-:W1:Y:S02]  /*266a0*/  @!P6 SYNCS.PHASECHK.TRANS64 P6, [R61+URZ+0x38890], R68 ;  /* 0x038890443d00e5a7 */ /* 0x000e6400080c007f */
[----:B-1----:R-:W-:Y:S05]  /*266b0*/  @!P6 BRA `(.L_x_3363) ;  /* 0xfffffffc00f0e947 */ /* 0x002fea000383ffff */
[----:B------:R-:W-:Y:S05]  /*266c0*/  BRA `(.L_x_3695) ;  /* 0xfffffdd000b07947 */ /* 0x000fea000383ffff */
.L_x_3364:
        /* <DEDUP_REMOVED lines=8> */
.L_x_3697:
[----:B------:R-:W-:Y:S05]  /*26750*/  BSYNC B1 ;  /* 0x0000000000017941 */ /* 0x000fea0003800000 */
.L_x_3696:
        /* <DEDUP_REMOVED lines=8> */
.L_x_3698:
[----:B------:R-:W-:Y:S01]  /*267e0*/  IMAD.MOV.U32 R67, RZ, RZ, R14 ;  /* 0x000000ffff437224 */ /* 0x000fe200078e000e */
[----:B------:R-:W-:Y:S06]  /*267f0*/  BRA `(.L_x_3699) ;  /* 0xfffffdd000787947 */ /* 0x000fec000383ffff */
.L_x_3369:
[----:B0-----:R0:W1:Y:S02]  /*26800*/  SYNCS.PHASECHK.TRANS64.TRYWAIT P0, [R61+URZ+0x38890], R68 ;  /* 0x038890443d0075a7 */ /* 0x001064000800017f */
[----:B-1----:R-:W-:Y:S05]  /*26810*/  @!P0 NANOSLEEP.SYNCS 0x989680 ;  /* 0x009896800000895d */ /* 0x002fea0003900000 */
[----:B------:R-:W1:Y:S02]  /*26820*/  @!P0 SYNCS.PHASECHK.TRANS64 P0, [R61+URZ+0x38890], R68 ;  /* 0x038890443d0085a7 */ /* 0x000e64000800007f */
[----:B-1----:R-:W-:Y:S05]  /*26830*/  @!P0 BRA `(.L_x_3369) ;  /* 0xfffffffc00f08947 */ /* 0x002fea000383ffff */
[----:B------:R-:W-:Y:S05]  /*26840*/  BRA `(.L_x_3700) ;  /* 0xfffffdd800947947 */ /* 0x000fea000383ffff */
.L_x_3370:
[----:B------:R-:W-:Y:S01]  /*26850*/  BSSY B1, `(.L_x_3701) ;  /* 0x0000007000017945 */ /* 0x000fe20003800000 */
[----:B------:R-:W-:Y:S02]  /*26860*/  IMAD.MOV.U32 R12, RZ, RZ, RZ ;  /* 0x000000ffff0c7224 */ /* 0x000fe400078e00ff */
[----:B------:R-:W-:Y:S02]  /*26870*/  IMAD.MOV.U32 R11, RZ, RZ, 0x1c1f ;  /* 0x00001c1fff0b7424 */ /* 0x000fe400078e00ff */
[----:B------:R-:W-:-:S07]  /*26880*/  IMAD.MOV.U32 R15, RZ, RZ, -0x1 ;  /* 0xffffffffff0f7424 */ /* 0x000fce00078e00ff */
[----:B0-----:R-:W-:Y:S05]  /*26890*/  WARPSYNC.COLLECTIVE R15, `(.L_x_3702) ;  /* 0x000000000f087348 */ /* 0x001fea0003c00000 */
[----:B------:R1:W2:Y:S02]  /*268a0*/  SHFL.IDX P6, R14, R13, R12, R11 ;  /* 0x0000000c0d0e7389 */ /* 0x0002a400000c000b */
[----:B012---:R-:W-:Y:S01]  /*268b0*/  ENDCOLLECTIVE ;  /* 0x000000000000791b */ /* 0x007fe20003800000 */
.L_x_3702:
[----:B------:R-:W-:Y:S05]  /*268c0*/  BSYNC B1 ;  /* 0x0000000000017941 */ /* 0x000fea0003800000 */
.L_x_3701:
        /* <DEDUP_REMOVED lines=8> */
.L_x_3703:
[----:B------:R-:W-:Y:S05]  /*26950*/  BRA `(.L_x_3704) ;  /* 0xfffffdd800bc7947 */ /* 0x000fea000383ffff */
.L_x_3374:
[----:B---3--:R3:W4:Y:S02]  /*26960*/  SYNCS.PHASECHK.TRANS64.TRYWAIT P5, [R61+URZ+0x388b0], R68 ;  /* 0x0388b0443d0075a7 */ /* 0x00872400080a017f */
[----:B----4-:R-:W-:Y:S05]  /*26970*/  @!P5 NANOSLEEP.SYNCS 0x989680 ;  /* 0x009896800000d95d */ /* 0x010fea0003900000 */
[----:B------:R-:W4:Y:S02]  /*26980*/  @!P5 SYNCS.PHASECHK.TRANS64 P5, [R61+URZ+0x388b0], R68 ;  /* 0x0388b0443d00d5a7 */ /* 0x000f2400080a007f */
[----:B----4-:R-:W-:Y:S05]  /*26990*/  @!P5 BRA `(.L_x_3374) ;  /* 0xfffffffc00f0d947 */ /* 0x010fea000383ffff */
[----:B------:R-:W-:Y:S05]  /*269a0*/  BRA `(.L_x_3705) ;  /* 0xfffffddc00487947 */ /* 0x000fea000383ffff */
.L_x_3415:
        /* <DEDUP_REMOVED lines=8> */
.L_x_3707:
[----:B------:R-:W-:Y:S05]  /*26a30*/  BSYNC B1 ;  /* 0x0000000000017941 */ /* 0x000fea0003800000 */
.L_x_3706:
        /* <DEDUP_REMOVED lines=8> */
.L_x_3708:
[----:B------:R-:W-:Y:S02]  /*26ac0*/  IMAD.MOV.U32 R13, RZ, RZ, R7 ;  /* 0x000000ffff0d7224 */ /* 0x000fe400078e0007 */
[----:B------:R-:W-:-:S07]  /*26ad0*/  IMAD.MOV.U32 R2, RZ, RZ, R14 ;  /* 0x000000ffff027224 */ /* 0x000fce00078e000e */
[----:B------:R-:W-:Y:S05]  /*26ae0*/  WARPSYNC.COLLECTIVE R15, `(.L_x_3709) ;  /* 0x000000000f087348 */ /* 0x000fea0003c00000 */
[----:B------:R0:W1:Y:S02]  /*26af0*/  SHFL.IDX P6, R14, R13, R12, R11 ;  /* 0x0000000c0d0e7389 */ /* 0x00006400000c000b */
[----:B01----:R-:W-:Y:S01]  /*26b00*/  ENDCOLLECTIVE ;  /* 0x000000000000791b */ /* 0x003fe20003800000 */
.L_x_3709:
[----:B------:R-:W-:Y:S02]  /*26b10*/  IMAD.MOV.U32 R13, RZ, RZ, R6 ;  /* 0x000000ffff0d7224 */ /* 0x000fe400078e0006 */
[----:B------:R-:W-:-:S07]  /*26b20*/  IMAD.MOV.U32 R5, RZ, RZ, R14 ;  /* 0x000000ffff057224 */ /* 0x000fce00078e000e */
[----:B------:R-:W-:Y:S05]  /*26b30*/  WARPSYNC.COLLECTIVE R15, `(.L_x_3710) ;  /* 0x000000000f087348 */ /* 0x000fea0003c00000 */
[----:B------:R0:W1:Y:S02]  /*26b40*/  SHFL.IDX P6, R14, R13, R12, R11 ;  /* 0x0000000c0d0e7389 */ /* 0x00006400000c000b */
[----:B01----:R-:W-:Y:S01]  /*26b50*/  ENDCOLLECTIVE ;  /* 0x000000000000791b */ /* 0x003fe20003800000 */
.L_x_3710:
[----:B------:R-:W-:Y:S05]  /*26b60*/  BRA `(.L_x_3711) ;  /* 0xfffffe1800187947 */ /* 0x000fea000383ffff */
.L_x_3418:
        /* <DEDUP_REMOVED lines=8> */
.L_x_3713:
[----:B------:R-:W-:Y:S05]  /*26bf0*/  BSYNC B1 ;  /* 0x0000000000017941 */ /* 0x000fea0003800000 */
.L_x_3712:
        /* <DEDUP_REMOVED lines=8> */
.L_x_3714:
[----:B------:R-:W-:Y:S02]  /*26c80*/  IMAD.MOV.U32 R13, RZ, RZ, R7 ;  /* 0x000000ffff0d7224 */ /* 0x000fe400078e0007 */
[----:B------:R-:W-:-:S07]  /*26c90*/  IMAD.MOV.U32 R2, RZ, RZ, R14 ;  /* 0x000000ffff027224 */ /* 0x000fce00078e000e */
[----:B------:R-:W-:Y:S05]  /*26ca0*/  WARPSYNC.COLLECTIVE R15, `(.L_x_3715) ;  /* 0x000000000f087348 */ /* 0x000fea0003c00000 */
[----:B------:R0:W1:Y:S02]  /*26cb0*/  SHFL.IDX P6, R14, R13, R12, R11 ;  /* 0x0000000c0d0e7389 */ /* 0x00006400000c000b */
[----:B01----:R-:W-:Y:S01]  /*26cc0*/  ENDCOLLECTIVE ;  /* 0x000000000000791b */ /* 0x003fe20003800000 */
.L_x_3715:
[----:B------:R-:W-:Y:S02]  /*26cd0*/  IMAD.MOV.U32 R13, RZ, RZ, R6 ;  /* 0x000000ffff0d7224 */ /* 0x000fe400078e0006 */
[----:B------:R-:W-:-:S07]  /*26ce0*/  IMAD.MOV.U32 R5, RZ, RZ, R14 ;  /* 0x000000ffff057224 */ /* 0x000fce00078e000e */
[----:B------:R-:W-:Y:S05]  /*26cf0*/  WARPSYNC.COLLECTIVE R15, `(.L_x_3716) ;  /* 0x000000000f087348 */ /* 0x000fea0003c00000 */
[----:B------:R0:W1:Y:S02]  /*26d00*/  SHFL.IDX P6, R14, R13, R12, R11 ;  /* 0x0000000c0d0e7389 */ /* 0x00006400000c000b */
[----:B01----:R-:W-:Y:S01]  /*26d10*/  ENDCOLLECTIVE ;  /* 0x000000000000791b */ /* 0x003fe20003800000 */
.L_x_3716:
[----:B------:R-:W-:Y:S05]  /*26d20*/  BRA `(.L_x_3717) ;  /* 0xfffffe18006c7947 */ /* 0x000fea000383ffff */
.L_x_3422:
[----:B0-----:R0:W1:Y:S02]  /*26d30*/  SYNCS.PHASECHK.TRANS64.TRYWAIT P0, [R16+URZ+0x38800], R35 ;  /* 0x03880023100075a7 */ /* 0x001064000800017f */
[----:B-1----:R-:W-:Y:S05]  /*26d40*/  @!P0 NANOSLEEP.SYNCS 0x989680 ;  /* 0x009896800000895d */ /* 0x002fea0003900000 */
[----:B------:R-:W1:Y:S02]  /*26d50*/  @!P0 SYNCS.PHASECHK.TRANS64 P0, [R16+URZ+0x38800], R35 ;  /* 0x03880023100085a7 */ /* 0x000e64000800007f */
[----:B-1----:R-:W-:Y:S05]  /*26d60*/  @!P0 BRA `(.L_x_3422) ;  /* 0xfffffffc00f08947 */ /* 0x002fea000383ffff */
[----:B------:R-:W-:Y:S05]  /*26d70*/  BRA `(.L_x_3718) ;  /* 0xfffffe1c00687947 */ /* 0x000fea000383ffff */
.L_x_3430:
        /* <DEDUP_REMOVED lines=9> */
.L_x_3720:
[----:B------:R-:W-:Y:S05]  /*26e10*/  BSYNC B1 ;  /* 0x0000000000017941 */ /* 0x000fea0003800000 */
.L_x_3719:
        /* <DEDUP_REMOVED lines=10> */
.L_x_3721:
        /* <DEDUP_REMOVED lines=8> */
.L_x_3722:
[----:B------:R-:W-:-:S05]  /*26f40*/  @!P1 IADD3 R2, P2, R2, R7, RZ ;  /* 0x0000000702029210 */ /* 0x000fca0007f5e0ff */
[----:B------:R-:W-:Y:S02]  /*26f50*/  @!P1 IMAD.X R5, R0, 0x1, R4, P2 ;  /* 0x0000000100059824 */ /* 0x000fe400010e0604 */
[----:B------:R-:W-:Y:S02]  /*26f60*/  @!P1 IMAD.MOV.U32 R8, RZ, RZ, R2 ;  /* 0x000000ffff089224 */ /* 0x000fe400078e0002 */
[----:B------:R-:W-:Y:S02]  /*26f70*/  @!P1 IMAD.MOV.U32 R9, RZ, RZ, R5 ;  /* 0x000000ffff099224 */ /* 0x000fe400078e0005 */
[----:B------:R-:W-:Y:S02]  /*26f80*/  IMAD.MOV.U32 R13, RZ, RZ, R27 ;  /* 0x000000ffff0d7224 */ /* 0x000fe400078e001b */
[----:B------:R-:W-:-:S07]  /*26f90*/  IMAD.MOV.U32 R3, RZ, RZ, R14 ;  /* 0x000000ffff037224 */ /* 0x000fce00078e000e */
[----:B------:R-:W-:Y:S05]  /*26fa0*/  WARPSYNC.COLLECTIVE R15, `(.L_x_3723) ;  /* 0x000000000f087348 */ /* 0x000fea0003c00000 */
[----:B------:R0:W1:Y:S02]  /*26fb0*/  SHFL.IDX P6, R14, R13, R12, R11 ;  /* 0x0000000c0d0e7389 */ /* 0x00006400000c000b */
[----:B01----:R-:W-:Y:S01]  /*26fc0*/  ENDCOLLECTIVE ;  /* 0x000000000000791b */ /* 0x003fe20003800000 */
.L_x_3723:
        /* <DEDUP_REMOVED lines=9> */
[----:B------:R-:W-:Y:S01]  /*27060*/  CS2R R20, SRZ ;  /* 0x0000000000147805 */ /* 0x000fe2000001ff00 */
[----:B0-----:R-:W-:Y:S02]  /*27070*/  IMAD.MOV.U32 R15, RZ, RZ, -0x1 ;  /* 0xffffffffff0f7424 */ /* 0x001fe400078e00ff */
[----:B--2---:R-:W-:Y:S02]  /*27080*/  @!P1 IMAD.MOV.U32 R31, RZ, RZ, R11 ;  /* 0x000000ffff1f9224 */ /* 0x004fe400078e000b */
[----:B------:R-:W-:-:S02]  /*27090*/  IMAD.MOV.U32 R11, RZ, RZ, 0x1c1f ;  /* 0x00001c1fff0b7424 */ /* 0x000fc400078e00ff */
[----:B------:R-:W-:Y:S02]  /*270a0*/  @!P1 IMAD.MOV.U32 R28, RZ, RZ, R8 ;  /* 0x000000ffff1c9224 */ /* 0x000fe400078e0008 */
[----:B------:R-:W-:-:S07]  /*270b0*/  @!P1 IMAD.MOV.U32 R29, RZ, RZ, R9 ;  /* 0x000000ffff1d9224 */ /* 0x000fce00078e0009 */
[----:B-----5:R-:W-:Y:S05]  /*270c0*/  WARPSYNC.COLLECTIVE R15, `(.L_x_3724) ;  /* 0x000000000f087348 */ /* 0x020fea0003c00000 */
[----:B------:R0:W1:Y:S02]  /*270d0*/  SHFL.IDX P6, R14, R13, R12, R11 ;  /* 0x0000000c0d0e7389 */ /* 0x00006400000c000b */
[----:B01---5:R-:W-:Y:S01]  /*270e0*/  ENDCOLLECTIVE ;  /* 0x000000000000791b */ /* 0x023fe20003800000 */
.L_x_3724:
[----:B------:R-:W-:Y:S02]  /*270f0*/  IMAD.MOV.U32 R0, RZ, RZ, R28 ;  /* 0x000000ffff007224 */ /* 0x000fe400078e001c */
[----:B------:R-:W-:Y:S02]  /*27100*/  IMAD.MOV.U32 R2, RZ, RZ, R29 ;  /* 0x000000ffff027224 */ /* 0x000fe400078e001d */
[----:B------:R-:W-:Y:S01]  /*27110*/  @!P1 IMAD.MOV.U32 R30, RZ, RZ, R10 ;  /* 0x000000ffff1e9224 */ /* 0x000fe200078e000a */
[----:B------:R-:W-:Y:S01]  /*27120*/  PRMT R32, R32, 0x5410, R0 ;  /* 0x0000541020207816 */ /* 0x000fe20000000000 */
[----:B------:R-:W-:Y:S01]  /*27130*/  IMAD.MOV.U32 R9, RZ, RZ, R31 ;  /* 0x000000ffff097224 */ /* 0x000fe200078e001f */
[----:B------:R-:W-:Y:S02]  /*27140*/  PRMT R34, R34, 0x5410, R2 ;  /* 0x0000541022227816 */ /* 0x000fe40000000002 */
[----:B------:R-:W-:Y:S01]  /*27150*/  CS2R R2, SRZ ;  /* 0x0000000000027805 */ /* 0x000fe2000001ff00 */
[----:B------:R-:W-:Y:S01]  /*27160*/  IMAD.MOV.U32 R8, RZ, RZ, R30 ;  /* 0x000000ffff087224 */ /* 0x000fe200078e001e */
[----:B------:R-:W-:Y:S01]  /*27170*/  PRMT R34, R9, 0x7610, R34 ;  /* 0x0000761009227816 */ /* 0x000fe20000000022 */
[----:B------:R-:W-:-:S03]  /*27180*/  IMAD.MOV.U32 R13, RZ, RZ, R24 ;  /* 0x000000ffff0d7224 */ /* 0x000fc600078e0018 */
        /* <DEDUP_REMOVED lines=9> */
.L_x_3725:
[----:B------:R-:W-:Y:S02]  /*27220*/  IMAD.MOV.U32 R4, RZ, RZ, R20 ;  /* 0x000000ffff047224 */ /* 0x000fe400078e0014 */
[----:B------:R-:W-:Y:S02]  /*27230*/  IMAD.MOV.U32 R5, RZ, RZ, R21 ;  /* 0x000000ffff057224 */ /* 0x000fe400078e0015 */
[----:B------:R-:W-:Y:S02]  /*27240*/  IMAD.MOV.U32 R6, RZ, RZ, R2 ;  /* 0x000000ffff067224 */ /* 0x000fe400078e0002 */
[----:B------:R-:W-:Y:S01]  /*27250*/  IMAD.MOV.U32 R7, RZ, RZ, R3 ;  /* 0x000000ffff077224 */ /* 0x000fe200078e0003 */
[----:B------:R-:W-:Y:S02]  /*27260*/  PRMT R37, R4, 0x5410, R5 ;  /* 0x0000541004257816 */ /* 0x000fe40000000005 */
[----:B------:R-:W-:Y:S02]  /*27270*/  CS2R R4, SRZ ;  /* 0x0000000000047805 */ /* 0x000fe4000001ff00 */
[----:B------:R-:W-:Y:S01]  /*27280*/  PRMT R41, R7, 0x5410, R6 ;  /* 0x0000541007297816 */ /* 0x000fe20000000006 */
[----:B------:R-:W-:-:S02]  /*27290*/  IMAD.MOV.U32 R13, RZ, RZ, R25 ;  /* 0x000000ffff0d7224 */ /* 0x000fc400078e0019 */
[----:B------:R-:W-:-:S07]  /*272a0*/  IMAD.MOV.U32 R24, RZ, RZ, R14 ;  /* 0x000000ffff187224 */ /* 0x000fce00078e000e */
[----:B------:R-:W-:Y:S05]  /*272b0*/  WARPSYNC.COLLECTIVE R15, `(.L_x_3726) ;  /* 0x000000000f087348 */ /* 0x000fea0003c00000 */
[----:B------:R0:W1:Y:S02]  /*272c0*/  SHFL.IDX P6, R14, R13, R12, R11 ;  /* 0x0000000c0d0e7389 */ /* 0x00006400000c000b */
[----:B01----:R-:W-:Y:S01]  /*272d0*/  ENDCOLLECTIVE ;  /* 0x000000000000791b */ /* 0x003fe20003800000 */
.L_x_3726:
[----:B------:R-:W-:Y:S02]  /*272e0*/  IMAD.MOV.U32 R13, RZ, RZ, R27 ;  /* 0x000000ffff0d7224 */ /* 0x000fe400078e001b */
[----:B------:R-:W-:-:S07]  /*272f0*/  IMAD.MOV.U32 R25, RZ, RZ, R14 ;  /* 0x000000ffff197224 */ /* 0x000fce00078e000e */
[----:B------:R-:W-:Y:S05]  /*27300*/  WARPSYNC.COLLECTIVE R15, `(.L_x_3727) ;  /* 0x000000000f087348 */ /* 0x000fea0003c00000 */
[----:B------:R0:W1:Y:S02]  /*27310*/  SHFL.IDX P6, R14, R13, R12, R11 ;  /* 0x0000000c0d0e7389 */ /* 0x00006400000c000b */
[----:B01----:R-:W-:Y:S01]  /*27320*/  ENDCOLLECTIVE ;  /* 0x000000000000791b */ /* 0x003fe20003800000 */
.L_x_3727:
[----:B------:R-:W-:Y:S05]  /*27330*/  BRA `(.L_x_3728) ;  /* 0xfffffe28008c7947 */ /* 0x000fea000383ffff */
.L_x_3434:
[----:B0-----:R0:W1:Y:S02]  /*27340*/  SYNCS.PHASECHK.TRANS64.TRYWAIT P1, [R16+URZ+0x38800], R13 ;  /* 0x0388000d100075a7 */ /* 0x001064000802017f */
[----:B-1----:R-:W-:Y:S05]  /*27350*/  @!P1 NANOSLEEP.SYNCS 0x989680 ;  /* 0x009896800000995d */ /* 0x002fea0003900000 */
[----:B------:R-:W1:Y:S02]  /*27360*/  @!P1 SYNCS.PHASECHK.TRANS64 P1, [R16+URZ+0x38800], R13 ;  /* 0x0388000d100095a7 */ /* 0x000e64000802007f */
[----:B-1----:R-:W-:Y:S05]  /*27370*/  @!P1 BRA `(.L_x_3434) ;  /* 0xfffffffc00f09947 */ /* 0x002fea000383ffff */
[----:B------:R-:W-:Y:S05]  /*27380*/  BRA `(.L_x_3729) ;  /* 0xfffffe2c00287947 */ /* 0x000fea000383ffff */
.L_x_3440:
[----:B--2---:R2:W4:Y:S02]  /*27390*/  SYNCS.PHASECHK.TRANS64.TRYWAIT P1, [R14+URZ+0x38830], R15 ;  /* 0x0388300f0e0075a7 */ /* 0x004524000802017f */
[----:B----4-:R-:W-:Y:S05]  /*273a0*/  @!P1 NANOSLEEP.SYNCS 0x989680 ;  /* 0x009896800000995d */ /* 0x010fea0003900000 */
[----:B------:R-:W4:Y:S02]  /*273b0*/  @!P1 SYNCS.PHASECHK.TRANS64 P1, [R14+URZ+0x38830], R15 ;  /* 0x0388300f0e0095a7 */ /* 0x000f24000802007f */
[----:B----4-:R-:W-:Y:S05]  /*273c0*/  @!P1 BRA `(.L_x_3440) ;  /* 0xfffffffc00f09947 */ /* 0x010fea000383ffff */
[----:B------:R-:W-:Y:S05]  /*273d0*/  BRA `(.L_x_3439) ;  /* 0xfffffe3800f87947 */ /* 0x000fea000383ffff */
.L_x_3442:
[----:B0-----:R0:W3:Y:S02]  /*273e0*/  SYNCS.PHASECHK.TRANS64.TRYWAIT P1, [R16+URZ+0x38810], R3 ;  /* 0x03881003100075a7 */ /* 0x0010e4000802017f */
[----:B---3--:R-:W-:Y:S05]  /*273f0*/  @!P1 NANOSLEEP.SYNCS 0x989680 ;  /* 0x009896800000995d */ /* 0x008fea0003900000 */
[----:B------:R-:W3:Y:S02]  /*27400*/  @!P1 SYNCS.PHASECHK.TRANS64 P1, [R16+URZ+0x38810], R3 ;  /* 0x03881003100095a7 */ /* 0x000ee4000802007f */
[----:B---3--:R-:W-:Y:S05]  /*27410*/  @!P1 BRA `(.L_x_3442) ;  /* 0xfffffffc00f09947 */ /* 0x008fea000383ffff */
[----:B------:R-:W-:Y:S05]  /*27420*/  BRA `(.L_x_3730) ;  /* 0xfffffe3c00a87947 */ /* 0x000fea000383ffff */
.L_x_3446:
[----:B----4-:R4:W0:Y:S02]  /*27430*/  SYNCS.PHASECHK.TRANS64.TRYWAIT P1, [R14+URZ+0x38850], R15 ;  /* 0x0388500f0e0075a7 */ /* 0x010824000802017f */
[----:B0-----:R-:W-:Y:S05]  /*27440*/  @!P1 NANOSLEEP.SYNCS 0x989680 ;  /* 0x009896800000995d */ /* 0x001fea0003900000 */
[----:B------:R-:W0:Y:S02]  /*27450*/  @!P1 SYNCS.PHASECHK.TRANS64 P1, [R14+URZ+0x38850], R15 ;  /* 0x0388500f0e0095a7 */ /* 0x000e24000802007f */
[----:B0-----:R-:W-:Y:S05]  /*27460*/  @!P1 BRA `(.L_x_3446) ;  /* 0xfffffffc00f09947 */ /* 0x001fea000383ffff */
[----:B------:R-:W-:Y:S05]  /*27470*/  BRA `(.L_x_3445) ;  /* 0xfffffe3c00d47947 */ /* 0x000fea000383ffff */
.L_x_3468:
[----:B-1----:R1:W2:Y:S02]  /*27480*/  SYNCS.PHASECHK.TRANS64.TRYWAIT P1, [R199+URZ+0x38830], R15 ;  /* 0x0388300fc70075a7 */ /* 0x0022a4000802017f */
[----:B--2---:R-:W-:Y:S05]  /*27490*/  @!P1 NANOSLEEP.SYNCS 0x989680 ;  /* 0x009896800000995d */ /* 0x004fea0003900000 */
[----:B------:R-:W2:Y:S02]  /*274a0*/  @!P1 SYNCS.PHASECHK.TRANS64 P1, [R199+URZ+0x38830], R15 ;  /* 0x0388300fc70095a7 */ /* 0x000ea4000802007f */
[----:B--2---:R-:W-:Y:S05]  /*274b0*/  @!P1 BRA `(.L_x_3468) ;  /* 0xfffffffc00f09947 */ /* 0x004fea000383ffff */
[----:B------:R-:W-:Y:S05]  /*274c0*/  BRA `(.L_x_3467) ;  /* 0xfffffe7400947947 */ /* 0x000fea000383ffff */
.L_x_3473:
[----:B---3--:R3:W4:Y:S02]  /*274d0*/  SYNCS.PHASECHK.TRANS64.TRYWAIT P1, [R199+URZ+0x38850], R15 ;  /* 0x0388500fc70075a7 */ /* 0x008724000802017f */
[----:B----4-:R-:W-:Y:S05]  /*274e0*/  @!P1 NANOSLEEP.SYNCS 0x989680 ;  /* 0x009896800000995d */ /* 0x010fea0003900000 */
[----:B------:R-:W4:Y:S02]  /*274f0*/  @!P1 SYNCS.PHASECHK.TRANS64 P1, [R199+URZ+0x38850], R15 ;  /* 0x0388500fc70095a7 */ /* 0x000f24000802007f */
[----:B----4-:R-:W-:Y:S05]  /*27500*/  @!P1 BRA `(.L_x_3473) ;  /* 0xfffffffc00f09947 */ /* 0x010fea000383ffff */
[----:B------:R-:W-:Y:S05]  /*27510*/  BRA `(.L_x_3472) ;  /* 0xfffffe7800307947 */ /* 0x000fea000383ffff */
.L_x_3495:
[----:B-1----:R1:W2:Y:S02]  /*27520*/  SYNCS.PHASECHK.TRANS64.TRYWAIT P2, [R21+URZ+0x38830], R7 ;  /* 0x03883007150075a7 */ /* 0x0022a4000804017f */
[----:B--2---:R-:W-:Y:S05]  /*27530*/  @!P2 NANOSLEEP.SYNCS 0x989680 ;  /* 0x009896800000a95d */ /* 0x004fea0003900000 */
[----:B------:R-:W2:Y:S02]  /*27540*/  @!P2 SYNCS.PHASECHK.TRANS64 P2, [R21+URZ+0x38830], R7 ;  /* 0x038830071500a5a7 */ /* 0x000ea4000804007f */
[----:B--2---:R-:W-:Y:S05]  /*27550*/  @!P2 BRA `(.L_x_3495) ;  /* 0xfffffffc00f0a947 */ /* 0x004fea000383ffff */
[----:B------:R-:W-:Y:S05]  /*27560*/  BRA `(.L_x_3494) ;  /* 0xfffffeb800087947 */ /* 0x000fea000383ffff */
.L_x_3500:
[----:B---3--:R3:W4:Y:S02]  /*27570*/  SYNCS.PHASECHK.TRANS64.TRYWAIT P2, [R21+URZ+0x38850], R7 ;  /* 0x03885007150075a7 */ /* 0x008724000804017f */
[----:B----4-:R-:W-:Y:S05]  /*27580*/  @!P2 NANOSLEEP.SYNCS 0x989680 ;  /* 0x009896800000a95d */ /* 0x010fea0003900000 */
[----:B------:R-:W4:Y:S02]  /*27590*/  @!P2 SYNCS.PHASECHK.TRANS64 P2, [R21+URZ+0x38850], R7 ;  /* 0x038850071500a5a7 */ /* 0x000f24000804007f */
[----:B----4-:R-:W-:Y:S05]  /*275a0*/  @!P2 BRA `(.L_x_3500) ;  /* 0xfffffffc00f0a947 */ /* 0x010fea000383ffff */
[----:B------:R-:W-:Y:S05]  /*275b0*/  BRA `(.L_x_3499) ;  /* 0xfffffeb800a47947 */ /* 0x000fea000383ffff */
.L_x_3510:
[----:B-1----:R1:W2:Y:S02]  /*275c0*/  SYNCS.PHASECHK.TRANS64.TRYWAIT P1, [R21+URZ+0x38830], R7 ;  /* 0x03883007150075a7 */ /* 0x0022a4000802017f */
[----:B--2---:R-:W-:Y:S05]  /*275d0*/  @!P1 NANOSLEEP.SYNCS 0x989680 ;  /* 0x009896800000995d */ /* 0x004fea0003900000 */
[----:B------:R-:W2:Y:S02]  /*275e0*/  @!P1 SYNCS.PHASECHK.TRANS64 P1, [R21+URZ+0x38830], R7 ;  /* 0x03883007150095a7 */ /* 0x000ea4000802007f */
[----:B--2---:R-:W-:Y:S05]  /*275f0*/  @!P1 BRA `(.L_x_3510) ;  /* 0xfffffffc00f09947 */ /* 0x004fea000383ffff */
[----:B------:R-:W-:Y:S05]  /*27600*/  BRA `(.L_x_3509) ;  /* 0xfffffee800987947 */ /* 0x000fea000383ffff */
.L_x_3515:
[----:B---3--:R3:W4:Y:S02]  /*27610*/  SYNCS.PHASECHK.TRANS64.TRYWAIT P1, [R21+URZ+0x38850], R7 ;  /* 0x03885007150075a7 */ /* 0x008724000802017f */
[----:B----4-:R-:W-:Y:S05]  /*27620*/  @!P1 NANOSLEEP.SYNCS 0x989680 ;  /* 0x009896800000995d */ /* 0x010fea0003900000 */
[----:B------:R-:W4:Y:S02]  /*27630*/  @!P1 SYNCS.PHASECHK.TRANS64 P1, [R21+URZ+0x38850], R7 ;  /* 0x03885007150095a7 */ /* 0x000f24000802007f */
[----:B----4-:R-:W-:Y:S05]  /*27640*/  @!P1 BRA `(.L_x_3515) ;  /* 0xfffffffc00f09947 */ /* 0x010fea000383ffff */
[----:B------:R-:W-:Y:S05]  /*27650*/  BRA `(.L_x_3514) ;  /* 0xfffffeec00347947 */ /* 0x000fea000383ffff */
.L_x_3563:
        /* <DEDUP_REMOVED lines=11> */
.L_x_3732:
[----:B------:R-:W-:Y:S05]  /*27710*/  BSYNC B1 ;  /* 0x0000000000017941 */ /* 0x000fea0003800000 */
.L_x_3731:
[----:B------:R-:W-:Y:S05]  /*27720*/  BRA `(.L_x_3733) ;  /* 0xffffff78007c7947 */ /* 0x000fea000383ffff */
.L_x_3565:
[----:B------:R-:W-:Y:S01]  /*27730*/  BSSY B1, `(.L_x_3734) ;  /* 0x0000006000017945 */ /* 0x000fe20003800000 */
[----:B------:R-:W-:-:S07]  /*27740*/  IMAD.MOV.U32 R15, RZ, RZ, -0x1 ;  /* 0xffffffffff0f7424 */ /* 0x000fce00078e00ff */
[----:B0-----:R-:W-:Y:S05]  /*27750*/  WARPSYNC.COLLECTIVE R15, `(.L_x_3735) ;  /* 0x000000000f0c7348 */ /* 0x001fea0003c00000 */
[----:B------:R-:W-:Y:S02]  /*27760*/  ELECT P6, UR62, PT ;  /* 0x00000000003e782f */ /* 0x000fe400038c0000 */
[----:B------:R-:W-:Y:S01]  /*27770*/  MOV R14, UR62 ;  /* 0x0000003e000e7c02 */ /* 0x000fe20008000f00 */
[----:B0-----:R-:W-:Y:S10]  /*27780*/  ENDCOLLECTIVE ;  /* 0x000000000000791b */ /* 0x001ff40003800000 */
.L_x_3735:
[----:B------:R-:W-:Y:S05]  /*27790*/  BSYNC B1 ;  /* 0x0000000000017941 */ /* 0x000fea0003800000 */
.L_x_3734:
[----:B------:R-:W-:Y:S05]  /*277a0*/  BRA `(.L_x_3564) ;  /* 0xffffff7800747947 */ /* 0x000fea000383ffff */
.L_x_3567:
[----:B0-----:R0:W1:Y:S02]  /*277b0*/  SYNCS.PHASECHK.TRANS64.TRYWAIT P0, [R23+URZ+0x38820], R3 ;  /* 0x03882003170075a7 */ /* 0x001064000800017f */
[----:B-1----:R-:W-:Y:S05]  /*277c0*/  @!P0 NANOSLEEP.SYNCS 0x989680 ;  /* 0x009896800000895d */ /* 0x002fea0003900000 */
[----:B------:R-:W1:Y:S02]  /*277d0*/  @!P0 SYNCS.PHASECHK.TRANS64 P0, [R23+URZ+0x38820], R3 ;  /* 0x03882003170085a7 */ /* 0x000e64000800007f */
[----:B-1----:R-:W-:Y:S05]  /*277e0*/  @!P0 BRA `(.L_x_3567) ;  /* 0xfffffffc00f08947 */ /* 0x002fea000383ffff */
[----:B------:R-:W-:Y:S05]  /*277f0*/  BRA `(.L_x_3736) ;  /* 0xffffff7800847947 */ /* 0x000fea000383ffff */
.L_x_3571:
[----:B0-----:R0:W1:Y:S02]  /*27800*/  SYNCS.PHASECHK.TRANS64.TRYWAIT P0, [R3+URZ+0x388a0], R7 ;  /* 0x0388a007030075a7 */ /* 0x001064000800017f */
[----:B-1----:R-:W-:Y:S05]  /*27810*/  @!P0 NANOSLEEP.SYNCS 0x989680 ;  /* 0x009896800000895d */ /* 0x002fea0003900000 */
[----:B------:R-:W1:Y:S02]  /*27820*/  @!P0 SYNCS.PHASECHK.TRANS64 P0, [R3+URZ+0x388a0], R7 ;  /* 0x0388a007030085a7 */ /* 0x000e64000800007f */
[----:B-1----:R-:W-:Y:S05]  /*27830*/  @!P0 BRA `(.L_x_3571) ;  /* 0xfffffffc00f08947 */ /* 0x002fea000383ffff */
[----:B------:R-:W-:Y:S05]  /*27840*/  BRA `(.L_x_3737) ;  /* 0xffffff78009c7947 */ /* 0x000fea000383ffff */
.L_x_3576:
[----:B-1----:R1:W2:Y:S02]  /*27850*/  SYNCS.PHASECHK.TRANS64.TRYWAIT P0, [R3+URZ+0x388c0], R7 ;  /* 0x0388c007030075a7 */ /* 0x0022a4000800017f */
[----:B--2---:R-:W-:Y:S05]  /*27860*/  @!P0 NANOSLEEP.SYNCS 0x989680 ;  /* 0x009896800000895d */ /* 0x004fea0003900000 */
[----:B------:R-:W2:Y:S02]  /*27870*/  @!P0 SYNCS.PHASECHK.TRANS64 P0, [R3+URZ+0x388c0], R7 ;  /* 0x0388c007030085a7 */ /* 0x000ea4000800007f */
[----:B--2---:R-:W-:Y:S05]  /*27880*/  @!P0 BRA `(.L_x_3576) ;  /* 0xfffffffc00f08947 */ /* 0x004fea000383ffff */
[----:B------:R-:W-:Y:S05]  /*27890*/  BRA `(.L_x_3738) ;  /* 0xffffff7c00187947 */ /* 0x000fea000383ffff */
.L_x_3590:
[----:B0-----:R0:W1:Y:S02]  /*278a0*/  SYNCS.PHASECHK.TRANS64.TRYWAIT P1, [R10+URZ+0x388a0], R2 ;  /* 0x0388a0020a0075a7 */ /* 0x001064000802017f */
[----:B-1----:R-:W-:Y:S05]  /*278b0*/  @!P1 NANOSLEEP.SYNCS 0x989680 ;  /* 0x009896800000995d */ /* 0x002fea0003900000 */
[----:B------:R-:W1:Y:S02]  /*278c0*/  @!P1 SYNCS.PHASECHK.TRANS64 P1, [R10+URZ+0x388a0], R2 ;  /* 0x0388a0020a0095a7 */ /* 0x000e64000802007f */
[----:B-1----:R-:W-:Y:S05]  /*278d0*/  @!P1 BRA `(.L_x_3590) ;  /* 0xfffffffc00f09947 */ /* 0x002fea000383ffff */
[----:B------:R-:W-:Y:S05]  /*278e0*/  BRA `(.L_x_3739) ;  /* 0xffffff84007c7947 */ /* 0x000fea000383ffff */
.L_x_3595:
[----:B-1----:R1:W2:Y:S02]  /*278f0*/  SYNCS.PHASECHK.TRANS64.TRYWAIT P1, [R10+URZ+0x388c0], R2 ;  /* 0x0388c0020a0075a7 */ /* 0x0022a4000802017f */
[----:B--2---:R-:W-:Y:S05]  /*27900*/  @!P1 NANOSLEEP.SYNCS 0x989680 ;  /* 0x009896800000995d */ /* 0x004fea0003900000 */
[----:B------:R-:W2:Y:S02]  /*27910*/  @!P1 SYNCS.PHASECHK.TRANS64 P1, [R10+URZ+0x388c0], R2 ;  /* 0x0388c0020a0095a7 */ /* 0x000ea4000802007f */
[----:B--2---:R-:W-:Y:S05]  /*27920*/  @!P1 BRA `(.L_x_3595) ;  /* 0xfffffffc00f09947 */ /* 0x004fea000383ffff */
[----:B------:R-:W-:Y:S05]  /*27930*/  BRA `(.L_x_3740) ;  /* 0xffffff8400f47947 */ /* 0x000fea000383ffff */
.L_x_3623:
        /* <DEDUP_REMOVED lines=8> */
[----:B0-----:R-:W-:Y:S05]  /*279c0*/  WARPSYNC.COLLECTIVE R15, `(.L_x_3742) ;  /* 0x000000000f087348 */ /* 0x001fea0003c00000 */
[----:B------:R1:W2:Y:S02]  /*279d0*/  SHFL.IDX P6, R14, R13, R12, R11 ;  /* 0x0000000c0d0e7389 */ /* 0x0002a400000c000b */
[----:B012---:R-:W-:Y:S01]  /*279e0*/  ENDCOLLECTIVE ;  /* 0x000000000000791b */ /* 0x007fe20003800000 */
.L_x_3742:
[----:B------:R-:W-:Y:S05]  /*279f0*/  BSYNC B0 ;  /* 0x0000000000007941 */ /* 0x000fea0003800000 */
.L_x_3741:
[----:B------:R-:W-:Y:S05]  /*27a00*/  BRA `(.L_x_3743) ;  /* 0xffffff9c00d87947 */ /* 0x000fea000383ffff */
.L_x_3626:
[----:B0-----:R0:W1:Y:S02]  /*27a10*/  SYNCS.PHASECHK.TRANS64.TRYWAIT P0, [R17+URZ+0x38840], R0 ;  /* 0x03884000110075a7 */ /* 0x001064000800017f */
[----:B-1----:R-:W-:Y:S05]  /*27a20*/  @!P0 NANOSLEEP.SYNCS 0x989680 ;  /* 0x009896800000895d */ /* 0x002fea0003900000 */
[----:B------:R-:W1:Y:S02]  /*27a30*/  @!P0 SYNCS.PHASECHK.TRANS64 P0, [R17+URZ+0x38840], R0 ;  /* 0x03884000110085a7 */ /* 0x000e64000800007f */
[----:B-1----:R-:W-:Y:S05]  /*27a40*/  @!P0 BRA `(.L_x_3626) ;  /* 0xfffffffc00f08947 */ /* 0x002fea000383ffff */
[----:B------:R-:W-:Y:S05]  /*27a50*/  BRA `(.L_x_3744) ;  /* 0xffffffa000147947 */ /* 0x000fea000383ffff */
.L_x_3627:
        /* <DEDUP_REMOVED lines=8> */
.L_x_3746:
[----:B------:R-:W-:Y:S05]  /*27ae0*/  BSYNC B0 ;  /* 0x0000000000007941 */ /* 0x000fea0003800000 */
.L_x_3745:
        /* <DEDUP_REMOVED lines=9> */
.L_x_3747:
[----:B------:R-:W-:Y:S02]  /*27b80*/  IMAD.MOV.U32 R13, RZ, RZ, R4 ;  /* 0x000000ffff0d7224 */ /* 0x000fe400078e0004 */
[----:B------:R-:W-:Y:S02]  /*27b90*/  IMAD.MOV.U32 R12, RZ, RZ, 0x1 ;  /* 0x00000001ff0c7424 */ /* 0x000fe400078e00ff */
[----:B------:R-:W-:-:S07]  /*27ba0*/  IMAD.MOV.U32 R3, RZ, RZ, R14 ;  /* 0x000000ffff037224 */ /* 0x000fce00078e000e */
[----:B------:R-:W-:Y:S05]  /*27bb0*/  WARPSYNC.COLLECTIVE R15, `(.L_x_3748) ;  /* 0x000000000f087348 */ /* 0x000fea0003c00000 */
[----:B------:R0:W1:Y:S02]  /*27bc0*/  SHFL.IDX P6, R14, R13, R12, R11 ;  /* 0x0000000c0d0e7389 */ /* 0x00006400000c000b */
[----:B01----:R-:W-:Y:S01]  /*27bd0*/  ENDCOLLECTIVE ;  /* 0x000000000000791b */ /* 0x003fe20003800000 */
.L_x_3748:
        /* <DEDUP_REMOVED lines=15> */
.L_x_3749:
[----:B------:R-:W-:Y:S02]  /*27cd0*/  @P0 IMAD R6, R5, 0x2, R23 ;  /* 0x0000000205060824 */ /* 0x000fe400078e0217 */
[----:B------:R-:W-:Y:S02]  /*27ce0*/  IMAD.MOV.U32 R13, RZ, RZ, R4 ;  /* 0x000000ffff0d7224 */ /* 0x000fe400078e0004 */
[----:B------:R-:W-:Y:S02]  /*27cf0*/  IMAD.MOV.U32 R12, RZ, RZ, 0x2 ;  /* 0x00000002ff0c7424 */ /* 0x000fe400078e00ff */
[----:B------:R-:W-:-:S07]  /*27d00*/  IMAD.MOV.U32 R3, RZ, RZ, R14 ;  /* 0x000000ffff037224 */ /* 0x000fce00078e000e */
[----:B------:R-:W-:Y:S05]  /*27d10*/  WARPSYNC.COLLECTIVE R15, `(.L_x_3750) ;  /* 0x000000000f087348 */ /* 0x000fea0003c00000 */
[----:B------:R0:W1:Y:S02]  /*27d20*/  SHFL.IDX P6, R14, R13, R12, R11 ;  /* 0x0000000c0d0e7389 */ /* 0x00006400000c000b */
[----:B01----:R-:W-:Y:S01]  /*27d30*/  ENDCOLLECTIVE ;  /* 0x000000000000791b */ /* 0x003fe20003800000 */
.L_x_3750:
        /* <DEDUP_REMOVED lines=15> */
.L_x_3751:
[----:B------:R-:W-:Y:S02]  /*27e30*/  @P0 IMAD R6, R5, 0x2, R23 ;  /* 0x0000000205060824 */ /* 0x000fe400078e0217 */
[----:B------:R-:W-:Y:S02]  /*27e40*/  IMAD.MOV.U32 R13, RZ, RZ, R4 ;  /* 0x000000ffff0d7224 */ /* 0x000fe400078e0004 */
[----:B------:R-:W-:Y:S02]  /*27e50*/  IMAD.MOV.U32 R12, RZ, RZ, 0x3 ;  /* 0x00000003ff0c7424 */ /* 0x000fe400078e00ff */
[----:B------:R-:W-:-:S07]  /*27e60*/  IMAD.MOV.U32 R3, RZ, RZ, R14 ;  /* 0x000000ffff037224 */ /* 0x000fce00078e000e */
[----:B------:R-:W-:Y:S05]  /*27e70*/  WARPSYNC.COLLECTIVE R15, `(.L_x_3752) ;  /* 0x000000000f087348 */ /* 0x000fea0003c00000 */
[----:B------:R0:W1:Y:S02]  /*27e80*/  SHFL.IDX P6, R14, R13, R12, R11 ;  /* 0x0000000c0d0e7389 */ /* 0x00006400000c000b */
[----:B01----:R-:W-:Y:S01]  /*27e90*/  ENDCOLLECTIVE ;  /* 0x000000000000791b */ /* 0x003fe20003800000 */
.L_x_3752:
        /* <DEDUP_REMOVED lines=10> */
.L_x_3753:
[----:B------:R-:W-:Y:S01]  /*27f40*/  @!PT LDS RZ, [RZ] ;  /* 0x00000000fffff984 */ /* 0x000fe20000000800 */
[----:B------:R-:W-:Y:S01]  /*27f50*/  @!PT LDS RZ, [RZ] ;  /* 0x00000000fffff984 */ /* 0x000fe20000000800 */
[----:B------:R-:W-:Y:S01]  /*27f60*/  @!PT LDS RZ, [RZ] ;  /* 0x00000000fffff984 */ /* 0x000fe20000000800 */
[----:B------:R1:W-:Y:S01]  /*27f70*/  @P0 LDGSTS.E.BYPASS.LTC128B.128 [R6+0x23400], desc[UR50][R2.64], !P2 ;  /* 0x2340000002060fae */ /* 0x0003e2000d101d72 */
[----:B------:R-:W-:Y:S01]  /*27f80*/  IMAD.MOV.U32 R0, RZ, RZ, R14 ;  /* 0x000000ffff007224 */ /* 0x000fe200078e000e */
[----:B------:R-:W-:Y:S06]  /*27f90*/  BRA `(.L_x_3754) ;  /* 0xffffff9c00d47947 */ /* 0x000fec000383ffff */
.L_x_3632:
        /* <DEDUP_REMOVED lines=9> */
.L_x_3755:
        /* <DEDUP_REMOVED lines=10> */
.L_x_3756:
[----:B------:R-:W-:Y:S02]  /*280d0*/  IMAD.MOV.U32 R13, RZ, RZ, R3 ;  /* 0x000000ffff0d7224 */ /* 0x000fe400078e0003 */
[----:B------:R-:W-:Y:S02]  /*280e0*/  IMAD.MOV.U32 R12, RZ, RZ, 0x1 ;  /* 0x00000001ff0c7424 */ /* 0x000fe400078e00ff */
[----:B------:R-:W-:-:S07]  /*280f0*/  IMAD.MOV.U32 R4, RZ, RZ, R14 ;  /* 0x000000ffff047224 */ /* 0x000fce00078e000e */
[----:B------:R-:W-:Y:S05]  /*28100*/  WARPSYNC.COLLECTIVE R15, `(.L_x_3757) ;  /* 0x000000000f087348 */ /* 0x000fea0003c00000 */
[----:B------:R0:W1:Y:S02]  /*28110*/  SHFL.IDX P6, R14, R13, R12, R11 ;  /* 0x0000000c0d0e7389 */ /* 0x00006400000c000b */
[----:B01----:R-:W-:Y:S01]  /*28120*/  ENDCOLLECTIVE ;  /* 0x000000000000791b */ /* 0x003fe20003800000 */
.L_x_3757:
        /* <DEDUP_REMOVED lines=12> */
.L_x_3758:
[----:B------:R-:W-:Y:S02]  /*281f0*/  IMAD.MOV.U32 R13, RZ, RZ, R3 ;  /* 0x000000ffff0d7224 */ /* 0x000fe400078e0003 */
[----:B------:R-:W-:Y:S02]  /*28200*/  IMAD.MOV.U32 R12, RZ, RZ, 0x2 ;  /* 0x00000002ff0c7424 */ /* 0x000fe400078e00ff */
[----:B------:R-:W-:-:S07]  /*28210*/  IMAD.MOV.U32 R5, RZ, RZ, R14 ;  /* 0x000000ffff057224 */ /* 0x000fce00078e000e */
[----:B------:R-:W-:Y:S05]  /*28220*/  WARPSYNC.COLLECTIVE R15, `(.L_x_3759) ;  /* 0x000000000f087348 */ /* 0x000fea0003c00000 */
[----:B------:R0:W1:Y:S02]  /*28230*/  SHFL.IDX P6, R14, R13, R12, R11 ;  /* 0x0000000c0d0e7389 */ /* 0x00006400000c000b */
[----:B01----:R-:W-:Y:S01]  /*28240*/  ENDCOLLECTIVE ;  /* 0x000000000000791b */ /* 0x003fe20003800000 */
.L_x_3759:
        /* <DEDUP_REMOVED lines=10> */
.L_x_3760:
        /* <DEDUP_REMOVED lines=11> */
.L_x_3761:
        /* <DEDUP_REMOVED lines=10> */
.L_x_3762:
[----:B------:R-:W-:Y:S01]  /*28440*/  @!PT LDS RZ, [RZ] ;  /* 0x00000000fffff984 */ /* 0x000fe20000000800 */
[----:B------:R-:W-:Y:S01]  /*28450*/  @!PT LDS RZ, [RZ] ;  /* 0x00000000fffff984 */ /* 0x000fe20000000800 */
[----:B------:R-:W-:Y:S01]  /*28460*/  @!PT LDS RZ, [RZ] ;  /* 0x00000000fffff984 */ /* 0x000fe20000000800 */
[----:B------:R0:W-:Y:S01]  /*28470*/  @!P0 LDGSTS.E.BYPASS.LTC128B.128 [R26+0x21400], desc[UR50][R4.64], !P1 ;  /* 0x21400000041a8fae */ /* 0x0001e2000c901d72 */
[----:B------:R-:W-:Y:S01]  /*28480*/  IMAD.MOV.U32 R0, RZ, RZ, R14 ;  /* 0x000000ffff007224 */ /* 0x000fe200078e000e */
[----:B------:R-:W-:Y:S06]  /*28490*/  BRA `(.L_x_3763) ;  /* 0xffffffa000f47947 */ /* 0x000fec000383ffff */
.L_x_3636:
        /* <DEDUP_REMOVED lines=45> */
.L_x_3765:
[----:B------:R-:W-:Y:S05]  /*28770*/  BSYNC B0 ;  /* 0x0000000000007941 */ /* 0x000fea0003800000 */
.L_x_3764:
        /* <DEDUP_REMOVED lines=11> */
.L_x_3766:
        /* <DEDUP_REMOVED lines=39> */
.L_x_3767:
        /* <DEDUP_REMOVED lines=8> */
.L_x_3768:
        /* <DEDUP_REMOVED lines=33> */
.L_x_3769:
[----:B------:R-:W-:Y:S02]  /*28d30*/  IMAD.MOV.U32 R13, RZ, RZ, R5 ;  /* 0x000000ffff0d7224 */ /* 0x000fe400078e0005 */
[----:B------:R-:W-:-:S07]  /*28d40*/  IMAD.MOV.U32 R8, RZ, RZ, R14 ;  /* 0x000000ffff087224 */ /* 0x000fce00078e000e */
[----:B------:R-:W-:Y:S05]  /*28d50*/  WARPSYNC.COLLECTIVE R15, `(.L_x_3770) ;  /* 0x000000000f087348 */ /* 0x000fea0003c00000 */
[----:B------:R0:W1:Y:S02]  /*28d60*/  SHFL.IDX P6, R14, R13, R12, R11 ;  /* 0x0000000c0d0e7389 */ /* 0x00006400000c000b */
[----:B01----:R-:W-:Y:S01]  /*28d70*/  ENDCOLLECTIVE ;  /* 0x000000000000791b */ /* 0x003fe20003800000 */
.L_x_3770:
        /* <DEDUP_REMOVED lines=23> */
.L_x_3771:
        /* <DEDUP_REMOVED lines=9> */
.L_x_3772:
[----:B------:R-:W-:Y:S01]  /*28f80*/  IMAD.MOV.U32 R2, RZ, RZ, R14 ;  /* 0x000000ffff027224 */ /* 0x000fe200078e000e */
[----:B------:R-:W-:Y:S06]  /*28f90*/  BRA `(.L_x_3773) ;  /* 0xffffffa400dc7947 */ /* 0x000fec000383ffff */
.L_x_3641:
[----:B-1----:R1:W2:Y:S02]  /*28fa0*/  SYNCS.PHASECHK.TRANS64.TRYWAIT P0, [R23+URZ+0x38820], R0 ;  /* 0x03882000170075a7 */ /* 0x0022a4000800017f */
[----:B--2---:R-:W-:Y:S05]  /*28fb0*/  @!P0 NANOSLEEP.SYNCS 0x989680 ;  /* 0x009896800000895d */ /* 0x004fea0003900000 */
[----:B------:R-:W2:Y:S02]  /*28fc0*/  @!P0 SYNCS.PHASECHK.TRANS64 P0, [R23+URZ+0x38820], R0 ;  /* 0x03882000170085a7 */ /* 0x000ea4000800007f */
[----:B--2---:R-:W-:Y:S05]  /*28fd0*/  @!P0 BRA `(.L_x_3641) ;  /* 0xfffffffc00f08947 */ /* 0x004fea000383ffff */
[----:B------:R-:W-:Y:S05]  /*28fe0*/  BRA `(.L_x_3774) ;  /* 0xffffffa800847947 */ /* 0x000fea000383ffff */
.L_x_3644:
[----:B-1----:R1:W2:Y:S02]  /*28ff0*/  SYNCS.PHASECHK.TRANS64.TRYWAIT P0, [R17+URZ+0x38860], R0 ;  /* 0x03886000110075a7 */ /* 0x0022a4000800017f */
[----:B--2---:R-:W-:Y:S05]  /*29000*/  @!P0 NANOSLEEP.SYNCS 0x989680 ;  /* 0x009896800000895d */ /* 0x004fea0003900000 */
[----:B------:R-:W2:Y:S02]  /*29010*/  @!P0 SYNCS.PHASECHK.TRANS64 P0, [R17+URZ+0x38860], R0 ;  /* 0x03886000110085a7 */ /* 0x000ea4000800007f */
[----:B--2---:R-:W-:Y:S05]  /*29020*/  @!P0 BRA `(.L_x_3644) ;  /* 0xfffffffc00f08947 */ /* 0x004fea000383ffff */
[----:B------:R-:W-:Y:S05]  /*29030*/  BRA `(.L_x_3775) ;  /* 0xffffffa800947947 */ /* 0x000fea000383ffff */
.L_x_3645:
        /* <DEDUP_REMOVED lines=8> */
.L_x_3777:
[----:B------:R-:W-:Y:S05]  /*290c0*/  BSYNC B0 ;  /* 0x0000000000007941 */ /* 0x000fea0003800000 */
.L_x_3776:
        /* <DEDUP_REMOVED lines=15> */
.L_x_3778:
        /* <DEDUP_REMOVED lines=39> */
.L_x_3779:
[----:B------:R-:W-:Y:S02]  /*29430*/  IMAD.MOV.U32 R13, RZ, RZ, R5 ;  /* 0x000000ffff0d7224 */ /* 0x000fe400078e0005 */
[----:B------:R-:W-:-:S07]  /*29440*/  IMAD.MOV.U32 R3, RZ, RZ, R14 ;  /* 0x000000ffff037224 */ /* 0x000fce00078e000e */
[----:B------:R-:W-:Y:S05]  /*29450*/  WARPSYNC.COLLECTIVE R15, `(.L_x_3780) ;  /* 0x000000000f087348 */ /* 0x000fea0003c00000 */
[----:B------:R0:W1:Y:S02]  /*29460*/  SHFL.IDX P6, R14, R13, R12, R11 ;  /* 0x0000000c0d0e7389 */ /* 0x00006400000c000b */
[----:B01----:R-:W-:Y:S01]  /*29470*/  ENDCOLLECTIVE ;  /* 0x000000000000791b */ /* 0x003fe20003800000 */
.L_x_3780:
        /* <DEDUP_REMOVED lines=29> */
.L_x_3781:
[----:B------:R-:W-:Y:S02]  /*29650*/  IMAD.MOV.U32 R13, RZ, RZ, R5 ;  /* 0x000000ffff0d7224 */ /* 0x000fe400078e0005 */
[----:B------:R-:W-:-:S07]  /*29660*/  IMAD.MOV.U32 R3, RZ, RZ, R14 ;  /* 0x000000ffff037224 */ /* 0x000fce00078e000e */
[----:B------:R-:W-:Y:S05]  /*29670*/  WARPSYNC.COLLECTIVE R15, `(.L_x_3782) ;  /* 0x000000000f087348 */ /* 0x000fea0003c00000 */
[----:B------:R0:W1:Y:S02]  /*29680*/  SHFL.IDX P6, R14, R13, R12, R11 ;  /* 0x0000000c0d0e7389 */ /* 0x00006400000c000b */
[----:B01----:R-:W-:Y:S01]  /*29690*/  ENDCOLLECTIVE ;  /* 0x000000000000791b */ /* 0x003fe20003800000 */
.L_x_3782:
        /* <DEDUP_REMOVED lines=29> */
.L_x_3783:
[----:B------:R-:W-:Y:S02]  /*29870*/  IMAD.MOV.U32 R13, RZ, RZ, R5 ;  /* 0x000000ffff0d7224 */ /* 0x000fe400078e0005 */
[----:B------:R-:W-:-:S07]  /*29880*/  IMAD.MOV.U32 R8, RZ, RZ, R14 ;  /* 0x000000ffff087224 */ /* 0x000fce00078e000e */
[----:B------:R-:W-:Y:S05]  /*29890*/  WARPSYNC.COLLECTIVE R15, `(.L_x_3784) ;  /* 0x000000000f087348 */ /* 0x000fea0003c00000 */
[----:B------:R0:W1:Y:S02]  /*298a0*/  SHFL.IDX P6, R14, R13, R12, R11 ;  /* 0x0000000c0d0e7389 */ /* 0x00006400000c000b */
[----:B01----:R-:W-:Y:S01]  /*298b0*/  ENDCOLLECTIVE ;  /* 0x000000000000791b */ /* 0x003fe20003800000 */
.L_x_3784:
[----:B------:R-:W-:Y:S01]  /*298c0*/  IMAD.MOV.U32 R2, RZ, RZ, R14 ;  /* 0x000000ffff027224 */ /* 0x000fe200078e000e */
[----:B------:R-:W-:Y:S06]  /*298d0*/  BRA `(.L_x_3785) ;  /* 0xffffffa8002c7947 */ /* 0x000fec000383ffff */
.L_x_3652:
[----:B0-----:R0:W1:Y:S02]  /*298e0*/  SYNCS.PHASECHK.TRANS64.TRYWAIT P0, [R6+URZ+0x38840], R21 ;  /* 0x03884015060075a7 */ /* 0x001064000800017f */
[----:B-1----:R-:W-:Y:S05]  /*298f0*/  @!P0 NANOSLEEP.SYNCS 0x989680 ;  /* 0x009896800000895d */ /* 0x002fea0003900000 */
[----:B------:R-:W1:Y:S02]  /*29900*/  @!P0 SYNCS.PHASECHK.TRANS64 P0, [R6+URZ+0x38840], R21 ;  /* 0x03884015060085a7 */ /* 0x000e64000800007f */
[----:B-1----:R-:W-:Y:S05]  /*29910*/  @!P0 BRA `(.L_x_3652) ;  /* 0xfffffffc00f08947 */ /* 0x002fea000383ffff */
[----:B------:R-:W-:Y:S05]  /*29920*/  BRA `(.L_x_3786) ;  /* 0xffffffac00b87947 */ /* 0x000fea000383ffff */
.L_x_3653:
        /* <DEDUP_REMOVED lines=8> */
.L_x_3788:
[----:B------:R-:W-:Y:S05]  /*299b0*/  BSYNC B1 ;  /* 0x0000000000017941 */ /* 0x000fea0003800000 */
.L_x_3787:
        /* <DEDUP_REMOVED lines=9> */
.L_x_3789:
[----:B------:R-:W-:Y:S02]  /*29a50*/  IMAD.MOV.U32 R13, RZ, RZ, R27 ;  /* 0x000000ffff0d7224 */ /* 0x000fe400078e001b */
[----:B------:R-:W-:Y:S02]  /*29a60*/  IMAD.MOV.U32 R12, RZ, RZ, 0x1 ;  /* 0x00000001ff0c7424 */ /* 0x000fe400078e00ff */
[----:B------:R-:W-:-:S07]  /*29a70*/  IMAD.MOV.U32 R2, RZ, RZ, R14 ;  /* 0x000000ffff027224 */ /* 0x000fce00078e000e */
[----:B------:R-:W-:Y:S05]  /*29a80*/  WARPSYNC.COLLECTIVE R15, `(.L_x_3790) ;  /* 0x000000000f087348 */ /* 0x000fea0003c00000 */
[----:B------:R0:W1:Y:S02]  /*29a90*/  SHFL.IDX P6, R14, R13, R12, R11 ;  /* 0x0000000c0d0e7389 */ /* 0x00006400000c000b */
[----:B01----:R-:W-:Y:S01]  /*29aa0*/  ENDCOLLECTIVE ;  /* 0x000000000000791b */ /* 0x003fe20003800000 */
.L_x_3790:
        /* <DEDUP_REMOVED lines=11> */
.L_x_3791:
[----:B------:R-:W-:Y:S02]  /*29b60*/  IMAD.MOV.U32 R13, RZ, RZ, R27 ;  /* 0x000000ffff0d7224 */ /* 0x000fe400078e001b */
[----:B------:R-:W-:Y:S02]  /*29b70*/  IMAD.MOV.U32 R12, RZ, RZ, 0x2 ;  /* 0x00000002ff0c7424 */ /* 0x000fe400078e00ff */
[----:B------:R-:W-:-:S07]  /*29b80*/  IMAD.MOV.U32 R2, RZ, RZ, R14 ;  /* 0x000000ffff027224 */ /* 0x000fce00078e000e */
[----:B------:R-:W-:Y:S05]  /*29b90*/  WARPSYNC.COLLECTIVE R15, `(.L_x_3792) ;  /* 0x000000000f087348 */ /* 0x000fea0003c00000 */
[----:B------:R0:W1:Y:S02]  /*29ba0*/  SHFL.IDX P6, R14, R13, R12, R11 ;  /* 0x0000000c0d0e7389 */ /* 0x00006400000c000b */
[----:B01----:R-:W-:Y:S01]  /*29bb0*/  ENDCOLLECTIVE ;  /* 0x000000000000791b */ /* 0x003fe20003800000 */
.L_x_3792:
        /* <DEDUP_REMOVED lines=11> */
.L_x_3793:
[----:B------:R-:W-:Y:S02]  /*29c70*/  IMAD.MOV.U32 R13, RZ, RZ, R27 ;  /* 0x000000ffff0d7224 */ /* 0x000fe400078e001b */
[----:B------:R-:W-:Y:S02]  /*29c80*/  IMAD.MOV.U32 R12, RZ, RZ, 0x3 ;  /* 0x00000003ff0c7424 */ /* 0x000fe400078e00ff */
[----:B------:R-:W-:-:S07]  /*29c90*/  IMAD.MOV.U32 R2, RZ, RZ, R14 ;  /* 0x000000ffff027224 */ /* 0x000fce00078e000e */
[----:B------:R-:W-:Y:S05]  /*29ca0*/  WARPSYNC.COLLECTIVE R15, `(.L_x_3794) ;  /* 0x000000000f087348 */ /* 0x000fea0003c00000 */
[----:B------:R0:W1:Y:S02]  /*29cb0*/  SHFL.IDX P6, R14, R13, R12, R11 ;  /* 0x0000000c0d0e7389 */ /* 0x00006400000c000b */
[----:B01----:R-:W-:Y:S01]  /*29cc0*/  ENDCOLLECTIVE ;  /* 0x000000000000791b */ /* 0x003fe20003800000 */
.L_x_3794:
        /* <DEDUP_REMOVED lines=11> */
.L_x_3795:
[----:B------:R-:W-:Y:S01]  /*29d80*/  IMAD.MOV.U32 R2, RZ, RZ, R14 ;  /* 0x000000ffff027224 */ /* 0x000fe200078e000e */
[----:B------:R-:W-:Y:S06]  /*29d90*/  BRA `(.L_x_3796) ;  /* 0xffffffac00487947 */ /* 0x000fec000383ffff */
.L_x_3658:
[----:B---3--:R3:W4:Y:S02]  /*29da0*/  SYNCS.PHASECHK.TRANS64.TRYWAIT P0, [R6+URZ+0x38860], R21 ;  /* 0x03886015060075a7 */ /* 0x008724000800017f */
[----:B----4-:R-:W-:Y:S05]  /*29db0*/  @!P0 NANOSLEEP.SYNCS 0x989680 ;  /* 0x009896800000895d */ /* 0x010fea0003900000 */
[----:B------:R-:W4:Y:S02]  /*29dc0*/  @!P0 SYNCS.PHASECHK.TRANS64 P0, [R6+URZ+0x38860], R21 ;  /* 0x03886015060085a7 */ /* 0x000f24000800007f */
[----:B----4-:R-:W-:Y:S05]  /*29dd0*/  @!P0 BRA `(.L_x_3658) ;  /* 0xfffffffc00f08947 */ /* 0x010fea000383ffff */
[----:B------:R-:W-:Y:S05]  /*29de0*/  BRA `(.L_x_3797) ;  /* 0xffffffac00987947 */ /* 0x000fea000383ffff */
.L_x_3659:
        /* <DEDUP_REMOVED lines=8> */
.L_x_3799:
[----:B------:R-:W-:Y:S05]  /*29e70*/  BSYNC B1 ;  /* 0x0000000000017941 */ /* 0x000fea0003800000 */
.L_x_3798:
        /* <DEDUP_REMOVED lines=13> */
.L_x_3800:
        /* <DEDUP_REMOVED lines=17> */
.L_x_3801:
        /* <DEDUP_REMOVED lines=16> */
.L_x_3802:
        /* <DEDUP_REMOVED lines=19> */
.L_x_3803:
        /* <DEDUP_REMOVED lines=14> */
.L_x_3804:
        /* <DEDUP_REMOVED lines=16> */
.L_x_3805:
        /* <DEDUP_REMOVED lines=14> */
.L_x_3806:
[----:B------:R-:W-:Y:S05]  /*2a550*/  BRA `(.L_x_3807) ;  /* 0xffffffac00047947 */ /* 0x000fea000383ffff */
.L_x_3667:
        /* <DEDUP_REMOVED lines=8> */
.L_x_3809:
[----:B------:R-:W-:Y:S05]  /*2a5e0*/  BSYNC B0 ;  /* 0x0000000000007941 */ /* 0x000fea0003800000 */
.L_x_3808:
        /* <DEDUP_REMOVED lines=9> */
.L_x_3810:
        /* <DEDUP_REMOVED lines=18> */
.L_x_3811:
[----:B------:R-:W-:Y:S01]  /*2a7a0*/  IMAD.MOV.U32 R12, RZ, RZ, 0x2 ;  /* 0x00000002ff0c7424 */ /* 0x000fe200078e00ff */
[----:B------:R-:W-:-:S05]  /*2a7b0*/  SEL R4, R14, RZ, P1 ;  /* 0x000000ff0e047207 */ /* 0x000fca0000800000 */
[----:B------:R-:W-:-:S04]  /*2a7c0*/  IMAD.IADD R4, R17, 0x1, R4 ;  /* 0x0000000111047824 */ /* 0x000fc800078e0204 */
[----:B------:R-:W-:-:S07]  /*2a7d0*/  IMAD.MOV.U32 R13, RZ, RZ, R4 ;  /* 0x000000ffff0d7224 */ /* 0x000fce00078e0004 */
[----:B------:R-:W-:Y:S05]  /*2a7e0*/  WARPSYNC.COLLECTIVE R15, `(.L_x_3812) ;  /* 0x000000000f087348 */ /* 0x000fea0003c00000 */
[----:B------:R0:W1:Y:S02]  /*2a7f0*/  SHFL.UP P6, R14, R13, R12, R11 ;  /* 0x0400000c0d0e7389 */ /* 0x00006400000c000b */
[----:B01----:R-:W-:Y:S01]  /*2a800*/  ENDCOLLECTIVE ;  /* 0x000000000000791b */ /* 0x003fe20003800000 */
.L_x_3812:
[----:B------:R-:W-:Y:S01]  /*2a810*/  IMAD.MOV.U32 R12, RZ, RZ, 0x4 ;  /* 0x00000004ff0c7424 */ /* 0x000fe200078e00ff */
[----:B------:R-:W-:-:S05]  /*2a820*/  SEL R3, R14, RZ, P2 ;  /* 0x000000ff0e037207 */ /* 0x000fca0001000000 */
[----:B------:R-:W-:-:S04]  /*2a830*/  IMAD.IADD R6, R4, 0x1, R3 ;  /* 0x0000000104067824 */ /* 0x000fc800078e0203 */
[----:B------:R-:W-:-:S07]  /*2a840*/  IMAD.MOV.U32 R13, RZ, RZ, R6 ;  /* 0x000000ffff0d7224 */ /* 0x000fce00078e0006 */
[----:B------:R-:W-:Y:S05]  /*2a850*/  WARPSYNC.COLLECTIVE R15, `(.L_x_3813) ;  /* 0x000000000f087348 */ /* 0x000fea0003c00000 */
[----:B------:R0:W1:Y:S02]  /*2a860*/  SHFL.UP P6, R14, R13, R12, R11 ;  /* 0x0400000c0d0e7389 */ /* 0x00006400000c000b */
[----:B01----:R-:W-:Y:S01]  /*2a870*/  ENDCOLLECTIVE ;  /* 0x000000000000791b */ /* 0x003fe20003800000 */
.L_x_3813:
[----:B------:R-:W-:Y:S01]  /*2a880*/  IMAD.MOV.U32 R12, RZ, RZ, 0x8 ;  /* 0x00000008ff0c7424 */ /* 0x000fe200078e00ff */
[----:B------:R-:W-:-:S05]  /*2a890*/  SEL R3, R14, RZ, P3 ;  /* 0x000000ff0e037207 */ /* 0x000fca0001800000 */
[----:B------:R-:W-:-:S04]  /*2a8a0*/  IMAD.IADD R2, R6, 0x1, R3 ;  /* 0x0000000106027824 */ /* 0x000fc800078e0203 */
[----:B------:R-:W-:-:S07]  /*2a8b0*/  IMAD.MOV.U32 R13, RZ, RZ, R2 ;  /* 0x000000ffff0d7224 */ /* 0x000fce00078e0002 */
[----:B------:R-:W-:Y:S05]  /*2a8c0*/  WARPSYNC.COLLECTIVE R15, `(.L_x_3814) ;  /* 0x000000000f087348 */ /* 0x000fea0003c00000 */
[----:B------:R0:W1:Y:S02]  /*2a8d0*/  SHFL.UP P6, R14, R13, R12, R11 ;  /* 0x0400000c0d0e7389 */ /* 0x00006400000c000b */
[----:B01----:R-:W-:Y:S01]  /*2a8e0*/  ENDCOLLECTIVE ;  /* 0x000000000000791b */ /* 0x003fe20003800000 */
.L_x_3814:
[----:B------:R-:W-:Y:S01]  /*2a8f0*/  IMAD.MOV.U32 R12, RZ, RZ, 0x10 ;  /* 0x00000010ff0c7424 */ /* 0x000fe200078e00ff */
[----:B------:R-:W-:-:S05]  /*2a900*/  SEL R3, R14, RZ, P4 ;  /* 0x000000ff0e037207 */ /* 0x000fca0002000000 */
[----:B------:R-:W-:-:S04]  /*2a910*/  IMAD.IADD R3, R2, 0x1, R3 ;  /* 0x0000000102037824 */ /* 0x000fc800078e0203 */
[----:B------:R-:W-:-:S07]  /*2a920*/  IMAD.MOV.U32 R13, RZ, RZ, R3 ;  /* 0x000000ffff0d7224 */ /* 0x000fce00078e0003 */
[----:B------:R-:W-:Y:S05]  /*2a930*/  WARPSYNC.COLLECTIVE R15, `(.L_x_3815) ;  /* 0x000000000f087348 */ /* 0x000fea0003c00000 */
[----:B------:R0:W1:Y:S02]  /*2a940*/  SHFL.UP P6, R14, R13, R12, R11 ;  /* 0x0400000c0d0e7389 */ /* 0x00006400000c000b */
[----:B01----:R-:W-:Y:S01]  /*2a950*/  ENDCOLLECTIVE ;  /* 0x000000000000791b */ /* 0x003fe20003800000 */
.L_x_3815:
        /* <DEDUP_REMOVED lines=8> */
.L_x_3816:
[----:B------:R-:W-:Y:S05]  /*2a9e0*/  BRA `(.L_x_3817) ;  /* 0xffffffac00987947 */ /* 0x000fea000383ffff */
.L_x_3672:
[----:B------:R-:W-:Y:S01]  /*2a9f0*/  BSSY B0, `(.L_x_3818) ;  /* 0x0000008000007945 */ /* 0x000fe20003800000 */
[----:B-----5:R-:W-:Y:S02]  /*2aa00*/  IMAD.MOV.U32 R13, RZ, RZ, R17 ;  /* 0x000000ffff0d7224 */ /* 0x020fe400078e0011 */
[----:B------:R-:W-:Y:S02]  /*2aa10*/  IMAD.MOV.U32 R12, RZ, RZ, 0x1 ;  /* 0x00000001ff0c7424 */ /* 0x000fe400078e00ff */
[----:B------:R-:W-:Y:S02]  /*2aa20*/  IMAD.MOV.U32 R11, RZ, RZ, RZ ;  /* 0x000000ffff0b7224 */ /* 0x000fe400078e00ff */
[----:B------:R-:W-:-:S07]  /*2aa30*/  IMAD.MOV.U32 R15, RZ, RZ, -0x1 ;  /* 0xffffffffff0f7424 */ /* 0x000fce00078e00ff */
[----:B0-----:R-:W-:Y:S05]  /*2aa40*/  WARPSYNC.COLLECTIVE R15, `(.L_x_3819) ;  /* 0x000000000f087348 */ /* 0x001fea0003c00000 */
[----:B------:R1:W2:Y:S02]  /*2aa50*/  SHFL.UP P6, R14, R13, R12, R11 ;  /* 0x0400000c0d0e7389 */ /* 0x0002a400000c000b */
[----:B012---:R-:W-:Y:S01]  /*2aa60*/  ENDCOLLECTIVE ;  /* 0x000000000000791b */ /* 0x007fe20003800000 */
.L_x_3819:
[----:B------:R-:W-:Y:S05]  /*2aa70*/  BSYNC B0 ;  /* 0x0000000000007941 */ /* 0x000fea0003800000 */
.L_x_3818:
        /* <DEDUP_REMOVED lines=8> */
.L_x_3820:
[----:B------:R-:W-:Y:S01]  /*2ab00*/  IMAD.MOV.U32 R12, RZ, RZ, 0x4 ;  /* 0x00000004ff0c7424 */ /* 0x000fe200078e00ff */
[----:B------:R-:W-:-:S05]  /*2ab10*/  SEL R2, R14, RZ, P2 ;  /* 0x000000ff0e027207 */ /* 0x000fca0001000000 */
[----:B------:R-:W-:-:S04]  /*2ab20*/  IMAD.IADD R2, R13, 0x1, R2 ;  /* 0x000000010d027824 */ /* 0x000fc800078e0202 */
[----:B------:R-:W-:-:S07]  /*2ab30*/  IMAD.MOV.U32 R13, RZ, RZ, R2 ;  /* 0x000000ffff0d7224 */ /* 0x000fce00078e0002 */
[----:B------:R-:W-:Y:S05]  /*2ab40*/  WARPSYNC.COLLECTIVE R15, `(.L_x_3821) ;  /* 0x000000000f087348 */ /* 0x000fea0003c00000 */
[----:B------:R0:W1:Y:S02]  /*2ab50*/  SHFL.UP P6, R14, R13, R12, R11 ;  /* 0x0400000c0d0e7389 */ /* 0x00006400000c000b */
[----:B01----:R-:W-:Y:S01]  /*2ab60*/  ENDCOLLECTIVE ;  /* 0x000000000000791b */ /* 0x003fe20003800000 */
.L_x_3821:
[----:B------:R-:W-:Y:S01]  /*2ab70*/  IMAD.MOV.U32 R12, RZ, RZ, 0x8 ;  /* 0x00000008ff0c7424 */ /* 0x000fe200078e00ff */
[----:B------:R-:W-:-:S05]  /*2ab80*/  SEL R3, R14, RZ, P3 ;  /* 0x000000ff0e037207 */ /* 0x000fca0001800000 */
[----:B------:R-:W-:-:S04]  /*2ab90*/  IMAD.IADD R3, R2, 0x1, R3 ;  /* 0x0000000102037824 */ /* 0x000fc800078e0203 */
[----:B------:R-:W-:-:S07]  /*2aba0*/  IMAD.MOV.U32 R13, RZ, RZ, R3 ;  /* 0x000000ffff0d7224 */ /* 0x000fce00078e0003 */
[----:B------:R-:W-:Y:S05]  /*2abb0*/  WARPSYNC.COLLECTIVE R15, `(.L_x_3822) ;  /* 0x000000000f087348 */ /* 0x000fea0003c00000 */
[----:B------:R0:W1:Y:S02]  /*2abc0*/  SHFL.UP P6, R14, R13, R12, R11 ;  /* 0x0400000c0d0e7389 */ /* 0x00006400000c000b */
[----:B01----:R-:W-:Y:S01]  /*2abd0*/  ENDCOLLECTIVE ;  /* 0x000000000000791b */ /* 0x003fe20003800000 */
.L_x_3822:
[----:B------:R-:W-:Y:S01]  /*2abe0*/  IMAD.MOV.U32 R12, RZ, RZ, 0x10 ;  /* 0x00000010ff0c7424 */ /* 0x000fe200078e00ff */
[----:B------:R-:W-:-:S05]  /*2abf0*/  SEL R4, R14, RZ, P4 ;  /* 0x000000ff0e047207 */ /* 0x000fca0002000000 */
[----:B------:R-:W-:-:S04]  /*2ac00*/  IMAD.IADD R4, R3, 0x1, R4 ;  /* 0x0000000103047824 */ /* 0x000fc800078e0204 */
[----:B------:R-:W-:-:S07]  /*2ac10*/  IMAD.MOV.U32 R13, RZ, RZ, R4 ;  /* 0x000000ffff0d7224 */ /* 0x000fce00078e0004 */
[----:B------:R-:W-:Y:S05]  /*2ac20*/  WARPSYNC.COLLECTIVE R15, `(.L_x_3823) ;  /* 0x000000000f087348 */ /* 0x000fea0003c00000 */
[----:B------:R0:W1:Y:S02]  /*2ac30*/  SHFL.UP P6, R14, R13, R12, R11 ;  /* 0x0400000c0d0e7389 */ /* 0x00006400000c000b */
[----:B01----:R-:W-:Y:S01]  /*2ac40*/  ENDCOLLECTIVE ;  /* 0x000000000000791b */ /* 0x003fe20003800000 */
.L_x_3823:
        /* <DEDUP_REMOVED lines=8> */
.L_x_3824:
[----:B------:R-:W-:Y:S05]  /*2acd0*/  BRA `(.L_x_3825) ;  /* 0xffffffac00787947 */ /* 0x000fea000383ffff */
.L_x_3674:
[----:B------:R-:W-:Y:S01]  /*2ace0*/  BSSY B0, `(.L_x_3826) ;  /* 0x0000006000007945 */ /* 0x000fe20003800000 */
[----:B------:R-:W-:Y:S01]  /*2acf0*/  PLOP3.LUT P6, PT, P6, PT, PT, 0x8, 0x0 ;  /* 0x000000000000781c */ /* 0x000fe200037ce170 */
[----:B------:R-:W-:-:S12]  /*2ad00*/  IMAD.MOV.U32 R15, RZ, RZ, -0x1 ;  /* 0xffffffffff0f7424 */ /* 0x000fd800078e00ff */
[----:B0-----:R-:W-:Y:S05]  /*2ad10*/  WARPSYNC.COLLECTIVE R15, `(.L_x_3827) ;  /* 0x000000000f087348 */ /* 0x001fea0003c00000 */
[----:B------:R-:W-:Y:S01]  /*2ad20*/  VOTE.ANY R14, PT, P6 ;  /* 0x00000000000e7806 */ /* 0x000fe200030e0100 */
[----:B0-----:R-:W-:Y:S06]  /*2ad30*/  ENDCOLLECTIVE ;  /* 0x000000000000791b */ /* 0x001fec0003800000 */
.L_x_3827:
[----:B------:R-:W-:Y:S05]  /*2ad40*/  BSYNC B0 ;  /* 0x0000000000007941 */ /* 0x000fea0003800000 */
.L_x_3826:
        /* <DEDUP_REMOVED lines=9> */
.L_x_3828:
[----:B------:R-:W-:Y:S01]  /*2ade0*/  IMAD.MOV.U32 R17, RZ, RZ, R14 ;  /* 0x000000ffff117224 */ /* 0x000fe200078e000e */
[----:B------:R-:W-:Y:S06]  /*2adf0*/  BRA `(.L_x_3829) ;  /* 0xffffffac00687947 */ /* 0x000fec000383ffff */
.L_x_3676:
[----:B------:R-:W-:Y:S01]  /*2ae00*/  BSSY B0, `(.L_x_3830) ;  /* 0x0000007000007945 */ /* 0x000fe20003800000 */
[----:B------:R-:W-:Y:S02]  /*2ae10*/  IMAD.MOV.U32 R13, RZ, RZ, R3 ;  /* 0x000000ffff0d7224 */ /* 0x000fe400078e0003 */
[----:B------:R-:W-:Y:S02]  /*2ae20*/  IMAD.MOV.U32 R11, RZ, RZ, 0x1f ;  /* 0x0000001fff0b7424 */ /* 0x000fe400078e00ff */
[----:B------:R-:W-:-:S07]  /*2ae30*/  IMAD.MOV.U32 R15, RZ, RZ, -0x1 ;  /* 0xffffffffff0f7424 */ /* 0x000fce00078e00ff */
[----:B012---:R-:W-:Y:S05]  /*2ae40*/  WARPSYNC.COLLECTIVE R15, `(.L_x_3831) ;  /* 0x000000000f087348 */ /* 0x007fea0003c00000 */
[----:B------:R3:W4:Y:S02]  /*2ae50*/  SHFL.IDX P6, R14, R13, R12, R11 ;  /* 0x0000000c0d0e7389 */ /* 0x00072400000c000b */
[----:B01234-:R-:W-:Y:S01]  /*2ae60*/  ENDCOLLECTIVE ;  /* 0x000000000000791b */ /* 0x01ffe20003800000 */
.L_x_3831:
[----:B------:R-:W-:Y:S05]  /*2ae70*/  BSYNC B0 ;  /* 0x0000000000007941 */ /* 0x000fea0003800000 */
.L_x_3830:
[----:B------:R-:W-:Y:S05]  /*2ae80*/  BRA `(.L_x_3675) ;  /* 0xffffffac00607947 */ /* 0x000fea000383ffff */
.L_x_3680:
[----:B0-----:R0:W1:Y:S02]  /*2ae90*/  SYNCS.PHASECHK.TRANS64.TRYWAIT P0, [R4+URZ+0x38820], R0 ;  /* 0x03882000040075a7 */ /* 0x001064000800017f */
[----:B-1----:R-:W-:Y:S05]  /*2aea0*/  @!P0 NANOSLEEP.SYNCS 0x989680 ;  /* 0x009896800000895d */ /* 0x002fea0003900000 */
[----:B------:R-:W1:Y:S02]  /*2aeb0*/  @!P0 SYNCS.PHASECHK.TRANS64 P0, [R4+URZ+0x38820], R0 ;  /* 0x03882000040085a7 */ /* 0x000e64000800007f */
[----:B-1----:R-:W-:Y:S05]  /*2aec0*/  @!P0 BRA `(.L_x_3680) ;  /* 0xfffffffc00f08947 */ /* 0x002fea000383ffff */
[----:B------:R-:W-:Y:S05]  /*2aed0*/  BRA `(.L_x_3832) ;  /* 0xffffffb000d87947 */ /* 0x000fea000383ffff */
.L_x_3681:
        /* <DEDUP_REMOVED lines=11> */
.L_x_3834:
[----:B------:R-:W-:Y:S05]  /*2af90*/  BSYNC B0 ;  /* 0x0000000000007941 */ /* 0x000fea0003800000 */
.L_x_3833:
[----:B------:R-:W-:Y:S05]  /*2afa0*/  BRA `(.L_x_3835) ;  /* 0xffffffb000c07947 */ /* 0x000fea000383ffff */
.L_x_3682:
[----:B------:R-:W-:Y:S01]  /*2afb0*/  BSSY B0, `(.L_x_3836) ;  /* 0x0000006000007945 */ /* 0x000fe20003800000 */
[----:B------:R-:W-:-:S07]  /*2afc0*/  IMAD.MOV.U32 R15, RZ, RZ, -0x1 ;  /* 0xffffffffff0f7424 */ /* 0x000fce00078e00ff */
[----:B0-234-:R-:W-:Y:S05]  /*2afd0*/  WARPSYNC.COLLECTIVE R15, `(.L_x_3837) ;  /* 0x000000000f0c7348 */ /* 0x01dfea0003c00000 */
[----:B------:R-:W-:Y:S02]  /*2afe0*/  ELECT P6, UR62, PT ;  /* 0x00000000003e782f */ /* 0x000fe400038c0000 */
[----:B------:R-:W-:Y:S01]  /*2aff0*/  MOV R14, UR62 ;  /* 0x0000003e000e7c02 */ /* 0x000fe20008000f00 */
[----:B0-234-:R-:W-:Y:S10]  /*2b000*/  ENDCOLLECTIVE ;  /* 0x000000000000791b */ /* 0x01dff40003800000 */
.L_x_3837:
[----:B------:R-:W-:Y:S05]  /*2b010*/  BSYNC B0 ;  /* 0x0000000000007941 */ /* 0x000fea0003800000 */
.L_x_3836:
[----:B------:R-:W-:Y:S05]  /*2b020*/  BRA `(.L_x_3838) ;  /* 0xffffffb000b47947 */ /* 0x000fea000383ffff */
.L_x_3684:
[----:B0-----:R0:W1:Y:S02]  /*2b030*/  SYNCS.PHASECHK.TRANS64.TRYWAIT P1, [R5+URZ+0x38840], R0 ;  /* 0x03884000050075a7 */ /* 0x001064000802017f */
[----:B-1----:R-:W-:Y:S05]  /*2b040*/  @!P1 NANOSLEEP.SYNCS 0x989680 ;  /* 0x009896800000995d */ /* 0x002fea0003900000 */
[----:B------:R-:W1:Y:S02]  /*2b050*/  @!P1 SYNCS.PHASECHK.TRANS64 P1, [R5+URZ+0x38840], R0 ;  /* 0x03884000050095a7 */ /* 0x000e64000802007f */
[----:B-1----:R-:W-:Y:S05]  /*2b060*/  @!P1 BRA `(.L_x_3684) ;  /* 0xfffffffc00f09947 */ /* 0x002fea000383ffff */
[----:B------:R-:W-:Y:S05]  /*2b070*/  BRA `(.L_x_3839) ;  /* 0xffffffb000d47947 */ /* 0x000fea000383ffff */
.L_x_3686:
[----:B-1----:R1:W0:Y:S02]  /*2b080*/  SYNCS.PHASECHK.TRANS64.TRYWAIT P1, [R25+URZ+0x38840], R2 ;  /* 0x03884002190075a7 */ /* 0x002224000802017f */
[----:B0-----:R-:W-:Y:S05]  /*2b090*/  @!P1 NANOSLEEP.SYNCS 0x989680 ;  /* 0x009896800000995d */ /* 0x001fea0003900000 */
[----:B------:R-:W0:Y:S02]  /*2b0a0*/  @!P1 SYNCS.PHASECHK.TRANS64 P1, [R25+URZ+0x38840], R2 ;  /* 0x03884002190095a7 */ /* 0x000e24000802007f */
[----:B0-----:R-:W-:Y:S05]  /*2b0b0*/  @!P1 BRA `(.L_x_3686) ;  /* 0xfffffffc00f09947 */ /* 0x001fea000383ffff */
[----:B------:R-:W-:Y:S05]  /*2b0c0*/  BRA `(.L_x_3840) ;  /* 0xffffffb000e07947 */ /* 0x000fea000383ffff */
.L_x_3688:
[----:B------:R0:W0:Y:S02]  /*2b0d0*/  SYNCS.PHASECHK.TRANS64.TRYWAIT P1, [R5+URZ+0x38860], R0 ;  /* 0x03886000050075a7 */ /* 0x000024000802017f */
[----:B0-----:R-:W-:Y:S05]  /*2b0e0*/  @!P1 NANOSLEEP.SYNCS 0x989680 ;  /* 0x009896800000995d */ /* 0x001fea0003900000 */
[----:B------:R-:W0:Y:S02]  /*2b0f0*/  @!P1 SYNCS.PHASECHK.TRANS64 P1, [R5+URZ+0x38860], R0 ;  /* 0x03886000050095a7 */ /* 0x000e24000802007f */
[----:B0-----:R-:W-:Y:S05]  /*2b100*/  @!P1 BRA `(.L_x_3688) ;  /* 0xfffffffc00f09947 */ /* 0x001fea000383ffff */
[----:B------:R-:W-:Y:S05]  /*2b110*/  BRA `(.L_x_3841) ;  /* 0xffffffb000dc7947 */ /* 0x000fea000383ffff */
.L_x_3842:
        /* <DEDUP_REMOVED lines=14> */
.L_x_5644:


//--------------------- .text._ZN7cutlass13device_kernelIN5flash11enable_sm90INS1_16FlashAttnFwdSm90INS1_25CollectiveMainloopFwdSm90ILi2EN4cute5tupleIJNS5_1CILi1EEES8_S8_EEENS6_IJNS7_ILi64EEESA_SA_EEELi512ENS_10bfloat16_tEfNS_4arch4Sm90ELb1ELb0ELb0ELb0ELb1ELb0ELb0ELb0ELb0ELb1ELb0ELb0EEENS1_21CollectiveEpilogueFwdINS6_IJSA_NS7_ILi512EEESA_EEES9_SC_SE_Li256ELb0ELb1ELb0ELb0EEENS1_30DynamicPersistentTileSchedulerILi256ELi128ELb0ELb1ELb1EEEEEEEEEvNT_6ParamsE --------------------------
	.section	.text._ZN7cutlass13device_kernelIN5flash11enable_sm90INS1_16FlashAttnFwdSm90INS1_25CollectiveMainloopFwdSm90ILi2EN4cute5tupleIJNS5_1CILi1EEES8_S8_EEENS6_IJNS7_ILi64EEESA_SA_EEELi512ENS_10bfloat16_tEfNS_4arch4Sm90ELb1ELb0ELb0ELb0ELb1ELb0ELb0ELb0ELb0ELb1ELb0ELb0EEENS1_21CollectiveEpilogueFwdINS6_IJSA_NS7_ILi512EEESA_EEES9_SC_SE_Li256ELb0ELb1ELb0ELb0EEENS1_30DynamicPersistentTileSchedulerILi256ELi128ELb0ELb1ELb1EEEEEEEEEvNT_6ParamsE,"ax",@progbits
	.align	128
.text._ZN7cutlass13device_kernelIN5flash11enable_sm90INS1_16FlashAttnFwdSm90INS1_25CollectiveMainloopFwdSm90ILi2EN4cute5tupleIJNS5_1CILi1EEES8_S8_EEENS6_IJNS7_ILi64EEESA_SA_EEELi512ENS_10bfloat16_tEfNS_4arch4Sm90ELb1ELb0ELb0ELb0ELb1ELb0ELb0ELb0ELb0ELb1ELb0ELb0EEENS1_21CollectiveEpilogueFwdINS6_IJSA_NS7_ILi512EEESA_EEES9_SC_SE_Li256ELb0ELb1ELb0ELb0EEENS1_30DynamicPersistentTileSchedulerILi256ELi128ELb0ELb1ELb1EEEEEEEEEvNT_6ParamsE:
        .type           _ZN7cutlass13device_kernelIN5flash11enable_sm90INS1_16FlashAttnFwdSm90INS1_25CollectiveMainloopFwdSm90ILi2EN4cute5tupleIJNS5_1CILi1EEES8_S8_EEENS6_IJNS7_ILi64EEESA_SA_EEELi512ENS_10bfloat16_tEfNS_4arch4Sm90ELb1ELb0ELb0ELb0ELb1ELb0ELb0ELb0ELb0ELb1ELb0ELb0EEENS1_21CollectiveEpilogueFwdINS6_IJSA_NS7_ILi512EEESA_EEES9_SC_SE_Li256ELb0ELb1ELb0ELb0EEENS1_30DynamicPersistentTileSchedulerILi256ELi128ELb0ELb1ELb1EEEEEEEEEvNT_6ParamsE,@function
        .size           _ZN7cutlass13device_kernelIN5flash11enable_sm90INS1_16FlashAttnFwdSm90INS1_25CollectiveMainloopFwdSm90ILi2EN4cute5tupleIJNS5_1CILi1EEES8_S8_EEENS6_IJNS7_ILi64EEESA_SA_EEELi512ENS_10bfloat16_tEfNS_4arch4Sm90ELb1ELb0ELb0ELb0ELb1ELb0ELb0ELb0ELb0ELb1ELb0ELb0EEENS1_21CollectiveEpilogueFwdINS6_IJSA_NS7_ILi512EEESA_EEES9_SC_SE_Li256ELb0ELb1ELb0ELb0EEENS1_30DynamicPersistentTileSchedulerILi256ELi128ELb0ELb1ELb1EEEEEEEEEvNT_6ParamsE,(.L_x_5645 - _ZN7cutlass13device_kernelIN5flash11enable_sm90INS1_16FlashAttnFwdSm90INS1_25CollectiveMainloopFwdSm90ILi2EN4cute5tupleIJNS5_1CILi1EEES8_S8_EEENS6_IJNS7_ILi64EEESA_SA_EEELi512ENS_10bfloat16_tEfNS_4arch4Sm90ELb1ELb0ELb0ELb0ELb1ELb0ELb0ELb0ELb0ELb1ELb0ELb0EEENS1_21CollectiveEpilogueFwdINS6_IJSA_NS7_ILi512EEESA_EEES9_SC_SE_Li256ELb0ELb1ELb0ELb0EEENS1_30DynamicPersistentTileSchedulerILi256ELi128ELb0ELb1ELb1EEEEEEEEEvNT_6ParamsE)
        .other          _ZN7cutlass13device_kernelIN5flash11enable_sm90INS1_16FlashAttnFwdSm90INS1_25CollectiveMainloopFwdSm90ILi2EN4cute5tupleIJNS5_1CILi1EEES8_S8_EEENS6_IJNS7_ILi64EEESA_SA_EEELi512ENS_10bfloat16_tEfNS_4arch4Sm90ELb1ELb0ELb0ELb0ELb1ELb0ELb0ELb0ELb0ELb1ELb0ELb0EEENS1_21CollectiveEpilogueFwdINS6_IJSA_NS7_ILi512EEESA_EEES9_SC_SE_Li256ELb0ELb1ELb0ELb0EEENS1_30DynamicPersistentTileSchedulerILi256ELi128ELb0ELb1ELb1EEEEEEEEEvNT_6ParamsE,@"STO_CUDA_ENTRY STV_DEFAULT"
_ZN7cutlass13device_kernelIN5flash11enable_sm90INS1_16FlashAttnFwdSm90INS1_25CollectiveMainloopFwdSm90ILi2EN4cute5tupleIJNS5_1CILi1EEES8_S8_EEENS6_IJNS7_ILi64EEESA_SA_EEELi512ENS_10bfloat16_tEfNS_4arch4Sm90ELb1ELb0ELb0ELb0ELb1ELb0ELb0ELb0ELb0ELb1ELb0ELb0EEENS1_21CollectiveEpilogueFwdINS6_IJSA_NS7_ILi512EEESA_EEES9_SC_SE_Li256ELb0ELb1ELb0ELb0EEENS1_30DynamicPersistentTileSchedulerILi256ELi128ELb0ELb1ELb1EEEEEEEEEvNT_6ParamsE:
        /* <DEDUP_REMOVED lines=41> */
.L_x_3843:
        /* <DEDUP_REMOVED lines=22> */
.L_x_3844:
        /* <DEDUP_REMOVED lines=18> */
.L_x_3845:
        /* <DEDUP_REMOVED lines=22> */
.L_x_3846:
        /* <DEDUP_REMOVED lines=23> */
.L_x_3847:
        /* <DEDUP_REMOVED lines=8> */
.L_x_3849:
        /* <DEDUP_REMOVED lines=25> */
[----:B------:R-:W-:Y:S02]  /*09f0*/  SHF.R.S32.HI R5, RZ, 0x4, R2 ;  /* 0x00000004ff057819 */ /* 0x000fe40000011402 */
[----:B------:R-:W-:Y:S02]  /*0a00*/  SHF.R.S32.HI R11, RZ, 0x5, R6 ;  /* 0x00000005ff0b7819 */ /* 0x000fe40000011406 */
[C---:B------:R-:W-:Y:S02]  /*0a10*/  LEA.HI R0, R2.reuse, R5, RZ, 0x1 ;  /* 0x0000000502007211 */ /* 0x040fe400078f08ff */
[----:B------:R-:W-:Y:S02]  /*0a20*/  LOP3.LUT R7, R2, 0xfffffff0, RZ, 0xc0, !PT ;  /* 0xfffffff002077812 */ /* 0x000fe400078ec0ff */
[----:B------:R-:W-:Y:S02]  /*0a30*/  LOP3.LUT R4, R0, 0x1ffffffe, RZ, 0xc0, !PT ;  /* 0x1ffffffe00047812 */ /* 0x000fe400078ec0ff */
[----:B------:R-:W-:-:S02]  /*0a40*/  LEA.HI R0, R3, R216, RZ, 0x7 ;  /* 0x000000d803007211 */ /* 0x000fc400078f38ff */
[----:B------:R-:W-:Y:S01]  /*0a50*/  SHF.R.S32.HI R6, RZ, 0x1f, R6 ;  /* 0x0000001fff067819 */ /* 0x000fe20000011406 */
[----:B------:R-:W-:Y:S01]  /*0a60*/  IMAD.IADD R8, R5, 0x1, -R4 ;  /* 0x0000000105087824 */ /* 0x000fe200078e0a04 */
[----:B------:R-:W-:Y:S01]  /*0a70*/  LEA.HI R4, R3, R216, RZ, 0x2 ;  /* 0x000000d803047211 */ /* 0x000fe200078f10ff */
[----:B0-----:R-:W-:Y:S01]  /*0a80*/  ULEA UR42, UR40, UR42, 0x18 ;  /* 0x0000002a282a7291 */ /* 0x001fe2000f8ec03f */
[----:B------:R-:W-:Y:S02]  /*0a90*/  LOP3.LUT R5, R0, 0xffffff80, RZ, 0xc0, !PT ;  /* 0xffffff8000057812 */ /* 0x000fe400078ec0ff */
[----:B------:R-:W-:Y:S02]  /*0aa0*/  LOP3.LUT R9, R4, 0xfffffffc, RZ, 0xc0, !PT ;  /* 0xfffffffc04097812 */ /* 0x000fe400078ec0ff */
[----:B------:R-:W-:Y:S01]  /*0ab0*/  LEA.HI R2, R6, R11, RZ, 0x2 ;  /* 0x0000000b06027211 */ /* 0x000fe200078f10ff */
[C---:B------:R-:W-:Y:S01]  /*0ac0*/  IMAD.IADD R6, R216.reuse, 0x1, -R7 ;  /* 0x00000001d8067824 */ /* 0x040fe200078e0a07 */
[----:B------:R-:W-:Y:S01]  /*0ad0*/  SHF.R.S32.HI R211, RZ, 0x7, R0 ;  /* 0x00000007ffd37819 */ /* 0x000fe20000011400 */
[----:B------:R-:W-:Y:S01]  /*0ae0*/  IMAD.IADD R5, R216, 0x1, -R5 ;  /* 0x00000001d8057824 */ /* 0x000fe200078e0a05 */
[----:B------:R-:W-:Y:S01]  /*0af0*/  LOP3.LUT R4, R2, 0x3ffffc, RZ, 0xc0, !PT ;  /* 0x003ffffc02047812 */ /* 0x000fe200078ec0ff */
[----:B------:R-:W-:Y:S01]  /*0b00*/  IMAD.IADD R12, R216, 0x1, -R9 ;  /* 0x00000001d80c7824 */ /* 0x000fe200078e0a09 */
[--C-:B------:R-:W-:Y:S01]  /*0b10*/  SHF.R.S32.HI R7, RZ, 0x1f, R6.reuse ;  /* 0x0000001fff077819 */ /* 0x100fe20000011406 */
[----:B------:R-:W-:Y:S01]  /*0b20*/  IMAD R15, R211, 0x100, R6 ;  /* 0x00000100d30f7824 */ /* 0x000fe200078e0206 */
[----:B------:R-:W-:-:S02]  /*0b30*/  SHF.R.S32.HI R2, RZ, 0x1f, R5 ;  /* 0x0000001fff027819 */ /* 0x000fc40000011405 */
[----:B------:R-:W-:Y:S02]  /*0b40*/  LEA.HI R9, R12, R12, RZ, 0x1 ;  /* 0x0000000c0c097211 */ /* 0x000fe400078f08ff */
[----:B------:R-:W-:Y:S02]  /*0b50*/  LEA.HI R7, R7, R6, RZ, 0x3 ;  /* 0x0000000607077211 */ /* 0x000fe400078f18ff */
[----:B------:R-:W-:Y:S02]  /*0b60*/  IADD3 R10, R11, -R4, RZ ;  /* 0x800000040b0a7210 */ /* 0x000fe40007ffe0ff */
[----:B------:R-:W-:Y:S02]  /*0b70*/  LEA.HI R4, R2, R5, RZ, 0x2 ;  /* 0x0000000502047211 */ /* 0x000fe400078f10ff */
[----:B------:R-:W-:Y:S01]  /*0b80*/  LOP3.LUT R13, R9, 0x1ffffffe, RZ, 0xc0, !PT ;  /* 0x1ffffffe090d7812 */ /* 0x000fe200078ec0ff */
[----:B------:R-:W-:Y:S01]  /*0b90*/  IMAD R14, R10, 0x10, R15 ;  /* 0x000000100a0e7824 */ /* 0x000fe200078e020f */
        /* <DEDUP_REMOVED lines=13> */
[----:B------:R-:W-:-:S02]  /*0c70*/  LOP3.LUT R10, R10, 0x7ffffe00, RZ, 0xc0, !PT ;  /* 0x7ffffe000a0a7812 */ /* 0x000fc400078ec0ff */
[----:B------:R-:W-:Y:S01]  /*0c80*/  LOP3.LUT R4, R4, 0x1c0, RZ, 0xc0, !PT ;  /* 0x000001c004047812 */ /* 0x000fe200078ec0ff */
[----:B------:R-:W-:Y:S01]  /*0c90*/  IMAD.IADD R209, R216, 0x1, -R209 ;  /* 0x00000001d8d17824 */ /* 0x000fe200078e0ad1 */
[----:B------:R-:W-:Y:S01]  /*0ca0*/  LEA R215, R14, R7, 0x6 ;  /* 0x000000070ed77211 */ /* 0x000fe200078e30ff */
[----:B------:R-:W-:Y:S01]  /*0cb0*/  IMAD R10, R11, 0x400, R10 ;  /* 0x000004000b0a7824 */ /* 0x000fe200078e020a */
[----:B------:R-:W-:Y:S01]  /*0cc0*/  LOP3.LUT R7, R4, 0x8, R7, 0xf8, !PT ;  /* 0x0000000804077812 */ /* 0x000fe200078ef807 */
[----:B------:R-:W-:Y:S01]  /*0cd0*/  IMAD.SHL.U32 R17, R209, 0x8, RZ ;  /* 0x00000008d1117824 */ /* 0x000fe200078e00ff */
[----:B------:R-:W-:Y:S02]  /*0ce0*/  SHF.R.U32.HI R4, RZ, 0x3, R4 ;  /* 0x00000003ff047819 */ /* 0x000fe40000011604 */
[----:B------:R-:W-:Y:S01]  /*0cf0*/  LEA.HI R5, R5, R2, RZ, 0x3 ;  /* 0x0000000205057211 */ /* 0x000fe200078f18ff */
[----:B------:R-:W-:Y:S01]  /*0d00*/  VIADD R190, R17, 0x40 ;  /* 0x0000004011be7836 */ /* 0x000fe20000000000 */
[----:B------:R-:W-:Y:S01]  /*0d10*/  LOP3.LUT R7, R7, R4, RZ, 0x3c, !PT ;  /* 0x0000000407077212 */ /* 0x000fe200078e3cff */
[----:B------:R-:W-:Y:S01]  /*0d20*/  VIADD R189, R17, 0x80 ;  /* 0x0000008011bd7836 */ /* 0x000fe20000000000 */
        /* <DEDUP_REMOVED lines=14> */
[----:B------:R-:W-:Y:S01]  /*0e10*/  IADD3 R0, R211, -R0, RZ ;  /* 0x80000000d3007210 */ /* 0x000fe20007ffe0ff */
[----:B------:R-:W-:Y:S01]  /*0e20*/  VIADD R212, R17, 0x1c0 ;  /* 0x000001c011d47836 */ /* 0x000fe20000000000 */
[----:B------:R-:W-:Y:S01]  /*0e30*/  SHF.R.S32.HI R210, RZ, 0x3, R3 ;  /* 0x00000003ffd27819 */ /* 0x000fe20000011403 */
[----:B------:R-:W-:Y:S01]  /*0e40*/  VIADD R22, R19, 0x26820 ;  /* 0x0002682013167836 */ /* 0x000fe20000000000 */
[----:B------:R-:W-:Y:S01]  /*0e50*/  SHF.L.U32 R18, R0, 0x8, RZ ;  /* 0x0000000800127819 */ /* 0x000fe200000006ff */
[----:B------:R-:W-:Y:S01]  /*0e60*/  IMAD R16, R6, 0x10, R5 ;  /* 0x0000001006107824 */ /* 0x000fe200078e0205 */
        /* <DEDUP_REMOVED lines=12> */
.L_x_3910:
        /* <DEDUP_REMOVED lines=12> */
[----:B01234-:R-:W-:Y:S05]  /*0ff0*/  @!P0 BRA `(.L_x_3850) ;  /* 0x0000000000208947 */ /* 0x01ffea0003800000 */
        /* <DEDUP_REMOVED lines=8> */
.L_x_3850:
[----:B------:R-:W-:Y:S01]  /*1080*/  ULDC UR7, c[0x0][0xc54] ;  /* 0x0003150000077ab9 */ /* 0x000fe20000000800 */
[----:B------:R-:W-:Y:S01]  /*1090*/  UMOV UR6, UR9 ;  /* 0x0000000900067c82 */ /* 0x000fe20008000000 */
[----:B------:R-:W-:-:S11]  /*10a0*/  UISETP.NE.AND UP0, UPT, UR7, 0x1, UPT ;  /* 0x000000010700788c */ /* 0x000fd6000bf05270 */
[----:B------:R-:W-:Y:S02]  /*10b0*/  @UP0 ULDC.64 UR10, c[0x0][0xc58] ;  /* 0x00031600000a0ab9 */ /* 0x000fe40000000a00 */
[----:B------:R-:W-:-:S04]  /*10c0*/  UIMAD.WIDE.U32 UR4, UR9, UR10, URZ ;  /* 0x0000000a090472a5 */ /* 0x000fc8000f8e003f */
[----:B------:R-:W-:-:S04]  /*10d0*/  @UP0 USHF.R.U32.HI UR6, URZ, UR11, UR5 ;  /* 0x0000000b3f060299 */ /* 0x000fc80008011605 */
[----:B------:R-:W-:-:S12]  /*10e0*/  UIMAD UR4, UR6, UR7, URZ ;  /* 0x00000007060472a4 */ /* 0x000fd8000f8e023f */
.L_x_3851:
[----:B------:R-:W-:Y:S01]  /*10f0*/  ULDC UR45, c[0x0][0xc48] ;  /* 0x00031200002d7ab9 */ /* 0x000fe20000000800 */
[----:B------:R-:W-:Y:S01]  /*1100*/  ULDC.64 UR10, c[0x0][0x418] ;  /* 0x00010600000a7ab9 */ /* 0x000fe20000000a00 */
[----:B------:R-:W-:Y:S02]  /*1110*/  UISETP.NE.AND UP1, UPT, UR45, 0x1, UPT ;  /* 0x000000012d00788c */ /* 0x000fe4000bf25270 */
[----:B------:R-:W-:Y:S02]  /*1120*/  UISETP.NE.U32.AND UP0, UPT, UR10, URZ, UPT ;  /* 0x0000003f0a00728c */ /* 0x000fe4000bf05070 */
[----:B------:R-:W-:Y:S02]  /*1130*/  UIADD3 UR4, UR9, -UR4, URZ ;  /* 0x8000000409047290 */ /* 0x000fe4000fffe03f */
[----:B------:R-:W-:Y:S02]  /*1140*/  ULOP3.LUT UR6, URZ, UR6, URZ, 0x33, !UPT ;  /* 0x000000063f067292 */ /* 0x000fe4000f8e333f */
[----:B------:R-:W-:Y:S01]  /*1150*/  UISETP.NE.AND.EX UP0, UPT, UR11, URZ, UPT, UP0 ;  /* 0x0000003f0b00728c */ /* 0x000fe2000bf05300 */
[----:B------:R-:W-:Y:S01]  /*1160*/  ULDC UR5, c[0x0][0xc3c] ;  /* 0x00030f0000057ab9 */ /* 0x000fe20000000800 */
[----:B------:R-:W-:Y:S01]  /*1170*/  ULDC UR9, c[0x0][0xc54] ;  /* 0x0003150000097ab9 */ /* 0x000fe20000000800 */
[----:B------:R-:W-:Y:S01]  /*1180*/  ULDC UR48, c[0x0][0x424] ;  /* 0x0001090000307ab9 */ /* 0x000fe20000000800 */
[----:B------:R-:W-:-:S02]  /*1190*/  UISETP.NE.AND UP2, UPT, UR46, 0x1, UPT ;  /* 0x000000012e00788c */ /* 0x000fc4000bf45270 */
[----:B------:R-:W-:Y:S02]  /*11a0*/  UIADD3 UR6, UR6, UR5, URZ ;  /* 0x0000000506067290 */ /* 0x000fe4000fffe03f */
[----:B------:R-:W-:Y:S02]  /*11b0*/  UIMAD UR8, UR8, UR9, UR4 ;  /* 0x00000009080872a4 */ /* 0x000fe4000f8e0204 */
[----:B------:R-:W-:Y:S01]  /*11c0*/  USEL UR48, UR48, 0x1, UP0 ;  /* 0x0000000130307887 */ /* 0x000fe20008000000 */
[----:B------:R-:W-:Y:S01]  /*11d0*/  PLOP3.LUT P0, PT, PT, PT, UP2, 0x80, 0x0 ;  /* 0x000000000000781c */ /* 0x000fe20003f0f028 */
[----:B------:R-:W-:Y:S01]  /*11e0*/  ULDC UR7, c[0x0][0x2f0] ;  /* 0x0000bc0000077ab9 */ /* 0x000fe20000000800 */
[----:B------:R-:W-:Y:S01]  /*11f0*/  @UP1 ULDC UR4, c[0x0][0xc4c] ;  /* 0x0003130000041ab9 */ /* 0x000fe20000000800 */
[----:B------:R-:W-:Y:S02]  /*1200*/  USHF.L.U32 UR44, UR6, 0x6, URZ ;  /* 0x00000006062c7899 */ /* 0x000fe4000800063f */
        /* <DEDUP_REMOVED lines=8> */
[----:B------:R-:W-:-:S02]  /*1290*/  UIMAD UR45, UR45, UR5, UR8 ;  /* 0x000000052d2d72a4 */ /* 0x000fc4000f8e0208 */
[----:B------:R-:W-:Y:S01]  /*12a0*/  USHF.R.S32.HI UR52, URZ, 0x6, UR4 ;  /* 0x000000063f347899 */ /* 0x000fe20008011404 */
[----:B------:R-:W-:Y:S11]  /*12b0*/  @!P0 BRA `(.L_x_3852) ;  /* 0x0000001c00708947 */ /* 0x000ff60003800000 */
[----:B------:R-:W0:Y:S01]  /*12c0*/  LDC R0, c[0x0][0x448] ;  /* 0x00011200ff007b82 */ /* 0x000e220000000800 */
[----:B------:R-:W-:Y:S01]  /*12d0*/  UIADD3 UR5, UR44, 0x3f, URZ ;  /* 0x0000003f2c057890 */ /* 0x000fe2000fffe03f */
[----:B------:R-:W-:Y:S01]  /*12e0*/  CS2R R150, SRZ ;  /* 0x0000000000967805 */ /* 0x000fe2000001ff00 */
[----:B------:R-:W-:Y:S01]  /*12f0*/  ULDC UR4, c[0x0][0x288] ;  /* 0x0000a20000047ab9 */ /* 0x000fe20000000800 */
[----:B------:R-:W-:Y:S01]  /*1300*/  CS2R R148, SRZ ;  /* 0x0000000000947805 */ /* 0x000fe2000001ff00 */
[----:B------:R-:W-:Y:S01]  /*1310*/  UIADD3 UR4, -UR4, 0x40, URZ ;  /* 0x0000004004047890 */ /* 0x000fe2000fffe13f */
[----:B------:R-:W-:Y:S02]  /*1320*/  CS2R R146, SRZ ;  /* 0x0000000000927805 */ /* 0x000fe4000001ff00 */
[----:B------:R-:W-:Y:S02]  /*1330*/  CS2R R144, SRZ ;  /* 0x0000000000907805 */ /* 0x000fe4000001ff00 */
[----:B------:R-:W-:Y:S01]  /*1340*/  CS2R R142, SRZ ;  /* 0x00000000008e7805 */ /* 0x000fe2000001ff00 */
[----:B------:R-:W-:Y:S01]  /*1350*/  UIMAD UR4, UR48, UR7, UR4 ;  /* 0x00000007300472a4 */ /* 0x000fe2000f8e0204 */
        /* <DEDUP_REMOVED lines=14> */
[----:B0-----:R-:W-:Y:S02]  /*1440*/  ISETP.NE.AND P0, PT, R0, 0x1, PT ;  /* 0x000000010000780c */ /* 0x001fe40003f05270 */
[----:B------:R-:W-:Y:S02]  /*1450*/  CS2R R116, SRZ ;  /* 0x0000000000747805 */ /* 0x000fe4000001ff00 */
[----:B------:R-:W-:Y:S02]  /*1460*/  MOV R0, UR5 ;  /* 0x0000000500007c02 */ /* 0x000fe40008000f00 */
        /* <DEDUP_REMOVED lines=10> */
[----:B------:R-:W0:Y:S01]  /*1510*/  @P0 LDC R3, c[0x0][0x44c] ;  /* 0x00011300ff030b82 */ /* 0x000e220000000800 */
[----:B------:R-:W-:Y:S02]  /*1520*/  CS2R R170, SRZ ;  /* 0x0000000000aa7805 */ /* 0x000fe4000001ff00 */
[----:B------:R-:W-:Y:S02]  /*1530*/  CS2R R90, SRZ ;  /* 0x00000000005a7805 */ /* 0x000fe4000001ff00 */
[----:B------:R-:W-:Y:S02]  /*1540*/  CS2R R172, SRZ ;  /* 0x0000000000ac7805 */ /* 0x000fe4000001ff00 */
[----:B------:R-:W-:-:S02]  /*1550*/  CS2R R86, SRZ ;  /* 0x0000000000567805 */ /* 0x000fc4000001ff00 */
[----:B------:R-:W-:Y:S02]  /*1560*/  CS2R R174, SRZ ;  /* 0x0000000000ae7805 */ /* 0x000fe4000001ff00 */
[----:B------:R-:W-:Y:S02]  /*1570*/  CS2R R82, SRZ ;  /* 0x0000000000527805 */ /* 0x000fe4000001ff00 */
[----:B------:R-:W-:Y:S01]  /*1580*/  CS2R R176, SRZ ;  /* 0x0000000000b07805 */ /* 0x000fe2000001ff00 */
[----:B------:R-:W1:Y:S01]  /*1590*/  @P0 LDC R4, c[0x0][0x450] ;  /* 0x00011400ff040b82 */ /* 0x000e620000000800 */
        /* <DEDUP_REMOVED lines=14> */
[----:B------:R-:W-:Y:S01]  /*1680*/  CS2R R198, SRZ ;  /* 0x0000000000c67805 */ /* 0x000fe2000001ff00 */
[----:B0-----:R-:W-:Y:S01]  /*1690*/  @P0 IMAD.HI.U32 R3, R3, UR5, RZ ;  /* 0x0000000503030c27 */ /* 0x001fe2000f8e00ff */
[----:B------:R-:W-:-:S02]  /*16a0*/  CS2R R50, SRZ ;  /* 0x0000000000327805 */ /* 0x000fc4000001ff00 */
[----:B------:R-:W-:Y:S02]  /*16b0*/  CS2R R200, SRZ ;  /* 0x0000000000c87805 */ /* 0x000fe4000001ff00 */
[----:B------:R-:W-:Y:S02]  /*16c0*/  CS2R R46, SRZ ;  /* 0x00000000002e7805 */ /* 0x000fe4000001ff00 */
[----:B------:R-:W-:Y:S02]  /*16d0*/  CS2R R202, SRZ ;  /* 0x0000000000ca7805 */ /* 0x000fe4000001ff00 */
[----:B------:R-:W-:Y:S02]  /*16e0*/  CS2R R42, SRZ ;  /* 0x00000000002a7805 */ /* 0x000fe4000001ff00 */
[----:B------:R-:W-:Y:S02]  /*16f0*/  CS2R R204, SRZ ;  /* 0x0000000000cc7805 */ /* 0x000fe4000001ff00 */
[----:B------:R-:W-:-:S02]  /*1700*/  CS2R R38, SRZ ;  /* 0x0000000000267805 */ /* 0x000fc4000001ff00 */
[----:B-1----:R-:W-:Y:S02]  /*1710*/  @P0 SHF.R.U32.HI R0, RZ, R4, R3 ;  /* 0x00000004ff000219 */ /* 0x002fe40000011603 */
[----:B------:R-:W-:Y:S02]  /*1720*/  CS2R R206, SRZ ;  /* 0x0000000000ce7805 */ /* 0x000fe4000001ff00 */
[----:B------:R-:W-:Y:S02]  /*1730*/  PLOP3.LUT P0, PT, PT, PT, PT, 0x80, 0x0 ;  /* 0x000000000000781c */ /* 0x000fe40003f0f070 */
[----:B------:R-:W-:Y:S01]  /*1740*/  CS2R R34, SRZ ;  /* 0x0000000000227805 */ /* 0x000fe2000001ff00 */
[----:B------:R-:W-:Y:S01]  /*1750*/  IMAD.MOV.U32 R208, RZ, RZ, RZ ;  /* 0x000000ffffd07224 */ /* 0x000fe200078e00ff */
[----:B------:R-:W-:Y:S01]  /*1760*/  CS2R R30, SRZ ;  /* 0x00000000001e7805 */ /* 0x000fe2000001ff00 */
[----:B------:R-:W-:Y:S01]  /*1770*/  VIADD R3, R0, UR4 ;  /* 0x0000000400037c36 */ /* 0x000fe20008000000 */
[----:B------:R-:W-:Y:S01]  /*1780*/  CS2R R26, SRZ ;  /* 0x00000000001a7805 */ /* 0x000fe2000001ff00 */
[----:B------:R-:W-:-:S02]  /*1790*/  IMAD.MOV.U32 R0, RZ, RZ, RZ ;  /* 0x000000ffff007224 */ /* 0x000fc400078e00ff */
[----:B------:R-:W-:Y:S01]  /*17a0*/  IMAD.MOV.U32 R7, RZ, RZ, RZ ;  /* 0x000000ffff077224 */ /* 0x000fe200078e00ff */
[----:B------:R-:W-:Y:S01]  /*17b0*/  SHF.R.S32.HI R4, RZ, 0x1f, R3 ;  /* 0x0000001fff047819 */ /* 0x000fe20000011403 */
[----:B------:R-:W-:-:S03]  /*17c0*/  IMAD.MOV.U32 R21, RZ, RZ, RZ ;  /* 0x000000ffff157224 */ /* 0x000fc600078e00ff */
[----:B------:R-:W-:Y:S01]  /*17d0*/  LEA.HI R4, R4, R3, RZ, 0x6 ;  /* 0x0000000304047211 */ /* 0x000fe200078f30ff */
[----:B------:R-:W-:-:S03]  /*17e0*/  IMAD.MOV.U32 R3, RZ, RZ, RZ ;  /* 0x000000ffff037224 */ /* 0x000fc600078e00ff */
[----:B------:R-:W-:-:S04]  /*17f0*/  SHF.R.S32.HI R4, RZ, 0x6, R4 ;  /* 0x00000006ff047819 */ /* 0x000fc80000011404 */
[----:B------:R-:W-:-:S04]  /*1800*/  VIMNMX R4, R4, UR52, PT ;  /* 0x0000003404047c48 */ /* 0x000fc8000bfe0100 */
[----:B------:R-:W-:-:S13]  /*1810*/  ISETP.GE.AND P1, PT, R4, 0x1, PT ;  /* 0x000000010400780c */ /* 0x000fda0003f26270 */
        /* <DEDUP_REMOVED lines=15> */
.L_x_3854:
[----:B------:R-:W-:Y:S01]  /*1910*/  ULEA UR21, UR38, UR42, 0x3 ;  /* 0x0000002a26157291 */ /* 0x000fe2000f8e183f */
[----:B------:R-:W-:-:S04]  /*1920*/  MOV R0, UR37 ;  /* 0x0000002500007c02 */ /* 0x000fc80008000f00 */
[----:B------:R-:W-:-:S04]  /*1930*/  SHF.L.U32 R0, R0, 0x1f, RZ ;  /* 0x0000001f00007819 */ /* 0x000fc800000006ff */
[----:B------:R-:W0:Y:S02]  /*1940*/  SYNCS.PHASECHK.TRANS64.TRYWAIT P1, [UR21+0x28c50], R0 ;  /* 0x028c5000ff0075a7 */ /* 0x000e240008020155 */
[----:B0-----:R-:W-:Y:S05]  /*1950*/  @!P1 BRA `(.L_x_3855) ;  /* 0x000000e000a89947 */ /* 0x001fea0003800000 */
.L_x_3974:
        /* <DEDUP_REMOVED lines=38> */
.L_x_3856:
[----:B------:R-:W-:Y:S01]  /*1bc0*/  UIADD3 UR6, UR21, 0x28c60, URZ ;  /* 0x00028c6015067890 */ /* 0x000fe2000fffe03f */
[----:B------:R-:W-:-:S03]  /*1bd0*/  ISETP.GE.AND P1, PT, R4, 0x2, PT ;  /* 0x000000020400780c */ /* 0x000fc60003f26270 */
[----:B------:R-:W-:-:S09]  /*1be0*/  UPRMT UR6, UR40, 0x654, UR6 ;  /* 0x0000065428067896 */ /* 0x000fd20008000006 */
[----:B------:R-:W-:Y:S01]  /*1bf0*/  SYNCS.ARRIVE.TRANS64.RED.A1T0 RZ, [UR6], RZ ;  /* 0x000000ffffff79a7 */ /* 0x000fe20008100406 */
[----:B------:R-:W-:Y:S05]  /*1c00*/  @!P1 BRA `(.L_x_3857) ;  /* 0x0000000800dc9947 */ /* 0x000fea0003800000 */
[----:B------:R-:W-:-:S07]  /*1c10*/  VIADD R4, R4, 0xfffffffe ;  /* 0xfffffffe04047836 */ /* 0x000fce0000000000 */
.L_x_3863:
[----:B------:R-:W-:Y:S01]  /*1c20*/  BAR.SYNC.DEFER_BLOCKING 0xe, 0x100 ;  /* 0x0384000000007b1d */ /* 0x000fe20000010000 */
[----:B01----:R-:W-:Y:S01]  /*1c30*/  IMAD.U32 R3, RZ, RZ, UR38 ;  /* 0x00000026ff037e24 */ /* 0x003fe2000f8e00ff */
[----:B------:R-:W-:Y:S01]  /*1c40*/  UIADD3 UR38, UR38, 0x1, URZ ;  /* 0x0000000126267890 */ /* 0x000fe2000fffe03f */
[C---:B------:R-:W-:Y:S01]  /*1c50*/  ISETP.GT.AND P2, PT, R4.reuse, RZ, PT ;  /* 0x000000ff0400720c */ /* 0x040fe20003f44270 */
        /* <DEDUP_REMOVED lines=139> */
.L_x_3858:
[----:B------:R-:W-:Y:S01]  /*2510*/  ULEA UR21, UR38, UR42, 0x3 ;  /* 0x0000002a26157291 */ /* 0x000fe2000f8e183f */
[----:B------:R-:W-:-:S05]  /*2520*/  IMAD.U32 R0, RZ, RZ, UR37 ;  /* 0x00000025ff007e24 */ /* 0x000fca000f8e00ff */
[----:B------:R-:W-:-:S04]  /*2530*/  SHF.L.U32 R0, R0, 0x1f, RZ ;  /* 0x0000001f00007819 */ /* 0x000fc800000006ff */
[----:B------:R0:W1:Y:S01]  /*2540*/  SYNCS.PHASECHK.TRANS64.TRYWAIT P1, [UR21+0x28c50], R0 ;  /* 0x028c5000ff0075a7 */ /* 0x0000620008020155 */
[----:B------:R-:W-:Y:S05]  /*2550*/  @!P0 BRA `(.L_x_3859) ;  /* 0x0000000000048947 */ /* 0x000fea0003800000 */
[----:B------:R-:W-:Y:S01]  /*2560*/  BPT.TRAP 0x1 ;  /* 0x000000040000795c */ /* 0x000fe20000300000 */
.L_x_3859:
[----:B-1----:R-:W-:Y:S05]  /*2570*/  @P1 BRA `(.L_x_3860) ;  /* 0x0000000000081947 */ /* 0x002fea0003800000 */
[----:B------:R-:W1:Y:S02]  /*2580*/  SYNCS.PHASECHK.TRANS64.TRYWAIT P1, [UR21+0x28c50], R0 ;  /* 0x028c5000ff0075a7 */ /* 0x000e640008020155 */
[----:B-1----:R-:W-:Y:S05]  /*2590*/  @!P1 BRA `(.L_x_3861) ;  /* 0x000000d400b09947 */ /* 0x002fea0003800000 */
.L_x_3860:
        /* <DEDUP_REMOVED lines=26> */
.L_x_3862:
[----:B------:R-:W-:-:S04]  /*2740*/  UIADD3 UR6, UR21, 0x28c60, URZ ;  /* 0x00028c6015067890 */ /* 0x000fc8000fffe03f */
[----:B------:R-:W-:-:S09]  /*2750*/  UPRMT UR6, UR40, 0x654, UR6 ;  /* 0x0000065428067896 */ /* 0x000fd20008000006 */
[----:B------:R-:W-:Y:S01]  /*2760*/  SYNCS.ARRIVE.TRANS64.RED.A1T0 RZ, [UR6], RZ ;  /* 0x000000ffffff79a7 */ /* 0x000fe20008100406 */
[----:B------:R-:W-:Y:S05]  /*2770*/  @P2 BRA `(.L_x_3863) ;  /* 0xfffffff400282947 */ /* 0x000fea000383ffff */
.L_x_3857:
        /* <DEDUP_REMOVED lines=140> */
[----:B------:R-:W-:Y:S01]  /*3040*/  MOV R0, RZ ;  /* 0x000000ff00007202 */ /* 0x000fe20000000f00 */
[----:B------:R-:W-:Y:S01]  /*3050*/  IMAD.MOV.U32 R3, RZ, RZ, RZ ;  /* 0x000000ffff037224 */ /* 0x000fe200078e00ff */
[----:B------:R-:W-:Y:S06]  /*3060*/  BAR.ARV 0xf, 0x100 ;  /* 0x03c4000000007b1d */ /* 0x000fec0000002000 */
[----:B------:R-:W-:Y:S05]  /*3070*/  BRA `(.L_x_3853) ;  /* 0x00000060003c7947 */ /* 0x000fea0003800000 */
.L_x_3852:
[----:B------:R-:W-:Y:S01]  /*3080*/  ULDC UR4, c[0x0][0x448] ;  /* 0x0001120000047ab9 */ /* 0x000fe20000000800 */
[----:B------:R-:W-:Y:S01]  /*3090*/  UIADD3 UR6, UR44, 0x3f, URZ ;  /* 0x0000003f2c067890 */ /* 0x000fe2000fffe03f */
[----:B------:R-:W-:Y:S01]  /*30a0*/  PLOP3.LUT P0, PT, PT, PT, PT, 0x80, 0x0 ;  /* 0x000000000000781c */ /* 0x000fe20003f0f070 */
[----:B------:R-:W-:Y:S01]  /*30b0*/  UISETP.NE.AND UP0, UPT, UR4, 0x1, UPT ;  /* 0x000000010400788c */ /* 0x000fe2000bf05270 */
[----:B------:R-:W-:Y:S01]  /*30c0*/  IMAD.MOV.U32 R0, RZ, RZ, RZ ;  /* 0x000000ffff007224 */ /* 0x000fe200078e00ff */
[----:B------:R-:W-:Y:S01]  /*30d0*/  ULDC UR8, c[0x0][0x288] ;  /* 0x0000a20000087ab9 */ /* 0x000fe20000000800 */
[----:B------:R-:W-:Y:S01]  /*30e0*/  IMAD.MOV.U32 R3, RZ, RZ, RZ ;  /* 0x000000ffff037224 */ /* 0x000fe200078e00ff */
[----:B------:R-:W-:Y:S01]  /*30f0*/  UIADD3 UR8, -UR8, 0x40, URZ ;  /* 0x0000004008087890 */ /* 0x000fe2000fffe13f */
[----:B------:R-:W-:Y:S01]  /*3100*/  CS2R R150, SRZ ;  /* 0x0000000000967805 */ /* 0x000fe2000001ff00 */
[----:B------:R-:W-:Y:S01]  /*3110*/  UP2UR UR49, UPR, URZ, 0x1 ;  /* 0x000000013f317883 */ /* 0x000fe20008000000 */
[----:B------:R-:W-:Y:S01]  /*3120*/  CS2R R148, SRZ ;  /* 0x0000000000947805 */ /* 0x000fe2000001ff00 */
[----:B------:R-:W-:Y:S01]  /*3130*/  UIMAD UR8, UR48, UR7, UR8 ;  /* 0x00000007300872a4 */ /* 0x000fe2000f8e0208 */
[----:B------:R-:W-:-:S02]  /*3140*/  CS2R R146, SRZ ;  /* 0x0000000000927805 */ /* 0x000fc4000001ff00 */
[----:B------:R-:W-:Y:S01]  /*3150*/  CS2R R144, SRZ ;  /* 0x0000000000907805 */ /* 0x000fe2000001ff00 */
[----:B------:R-:W-:Y:S01]  /*3160*/  @UP0 ULDC UR4, c[0x0][0x44c] ;  /* 0x0001130000040ab9 */ /* 0x000fe20000000800 */
[----:B------:R-:W-:Y:S01]  /*3170*/  @UP0 ULDC UR9, c[0x0][0x450] ;  /* 0x0001140000090ab9 */ /* 0x000fe20000000800 */
[----:B------:R-:W-:Y:S01]  /*3180*/  UIMAD.WIDE.U32 UR4, UR6, UR4, URZ ;  /* 0x00000004060472a5 */ /* 0x000fe2000f8e003f */
[----:B------:R-:W-:Y:S02]  /*3190*/  CS2R R142, SRZ ;  /* 0x00000000008e7805 */ /* 0x000fe4000001ff00 */
[----:B------:R-:W-:Y:S02]  /*31a0*/  CS2R R140, SRZ ;  /* 0x00000000008c7805 */ /* 0x000fe4000001ff00 */
[----:B------:R-:W-:Y:S01]  /*31b0*/  CS2R R138, SRZ ;  /* 0x00000000008a7805 */ /* 0x000fe2000001ff00 */
[----:B------:R-:W-:Y:S01]  /*31c0*/  @UP0 USHF.R.U32.HI UR6, URZ, UR9, UR5 ;  /* 0x000000093f060299 */ /* 0x000fe20008011605 */
[----:B------:R-:W-:-:S02]  /*31d0*/  CS2R R136, SRZ ;  /* 0x0000000000887805 */ /* 0x000fc4000001ff00 */
[----:B------:R-:W-:Y:S02]  /*31e0*/  CS2R R134, SRZ ;  /* 0x0000000000867805 */ /* 0x000fe4000001ff00 */
[----:B------:R-:W-:Y:S01]  /*31f0*/  CS2R R132, SRZ ;  /* 0x0000000000847805 */ /* 0x000fe2000001ff00 */
[----:B------:R-:W-:Y:S01]  /*3200*/  UIADD3 UR6, UR8, UR6, URZ ;  /* 0x0000000608067290 */ /* 0x000fe2000fffe03f */
[----:B------:R-:W-:Y:S02]  /*3210*/  CS2R R160, SRZ ;  /* 0x0000000000a07805 */ /* 0x000fe4000001ff00 */
[----:B------:R-:W-:Y:S02]  /*3220*/  CS2R R128, SRZ ;  /* 0x0000000000807805 */ /* 0x000fe4000001ff00 */
[----:B------:R-:W-:Y:S01]  /*3230*/  CS2R R158, SRZ ;  /* 0x00000000009e7805 */ /* 0x000fe2000001ff00 */
[----:B------:R-:W-:Y:S01]  /*3240*/  USHF.R.S32.HI UR4, URZ, 0x1f, UR6 ;  /* 0x0000001f3f047899 */ /* 0x000fe20008011406 */
[----:B------:R-:W-:-:S02]  /*3250*/  CS2R R156, SRZ ;  /* 0x00000000009c7805 */ /* 0x000fc4000001ff00 */
[----:B------:R-:W-:Y:S02]  /*3260*/  CS2R R124, SRZ ;  /* 0x00000000007c7805 */ /* 0x000fe4000001ff00 */
        /* <DEDUP_REMOVED lines=9> */
[----:B------:R-:W-:Y:S01]  /*3300*/  UISETP.LT.AND UP0, UPT, UR52, UR4, UPT ;  /* 0x000000043400728c */ /* 0x000fe2000bf01270 */
[----:B------:R-:W-:Y:S02]  /*3310*/  CS2R R162, SRZ ;  /* 0x0000000000a27805 */ /* 0x000fe4000001ff00 */
[----:B------:R-:W-:Y:S02]  /*3320*/  CS2R R106, SRZ ;  /* 0x00000000006a7805 */ /* 0x000fe4000001ff00 */
[----:B------:R-:W-:Y:S01]  /*3330*/  CS2R R164, SRZ ;  /* 0x0000000000a47805 */ /* 0x000fe2000001ff00 */
[----:B------:R-:W-:Y:S01]  /*3340*/  USEL UR52, UR52, UR4, UP0 ;  /* 0x0000000434347287 */ /* 0x000fe20008000000 */
[----:B------:R-:W-:-:S02]  /*3350*/  CS2R R102, SRZ ;  /* 0x0000000000667805 */ /* 0x000fc4000001ff00 */
[----:B------:R-:W-:Y:S02]  /*3360*/  CS2R R166, SRZ ;  /* 0x0000000000a67805 */ /* 0x000fe4000001ff00 */
[----:B------:R-:W-:Y:S01]  /*3370*/  CS2R R98, SRZ ;  /* 0x0000000000627805 */ /* 0x000fe2000001ff00 */
[----:B------:R-:W-:Y:S01]  /*3380*/  UISETP.GE.AND UP0, UPT, UR52, 0x1, UPT ;  /* 0x000000013400788c */ /* 0x000fe2000bf06270 */
[----:B------:R-:W-:Y:S02]  /*3390*/  CS2R R168, SRZ ;  /* 0x0000000000a87805 */ /* 0x000fe4000001ff00 */
[----:B------:R-:W-:Y:S02]  /*33a0*/  CS2R R94, SRZ ;  /* 0x00000000005e7805 */ /* 0x000fe4000001ff00 */
[----:B------:R-:W-:Y:S02]  /*33b0*/  CS2R R170, SRZ ;  /* 0x0000000000aa7805 */ /* 0x000fe4000001ff00 */
[----:B------:R-:W-:-:S02]  /*33c0*/  CS2R R90, SRZ ;  /* 0x00000000005a7805 */ /* 0x000fc4000001ff00 */
[----:B------:R-:W-:Y:S02]  /*33d0*/  CS2R R172, SRZ ;  /* 0x0000000000ac7805 */ /* 0x000fe4000001ff00 */
[----:B------:R-:W-:Y:S02]  /*33e0*/  PLOP3.LUT P1, PT, PT, PT, UP0, 0x80, 0x0 ;  /* 0x000000000000781c */ /* 0x000fe40003f2f008 */
        /* <DEDUP_REMOVED lines=51> */
[----:B------:R-:W-:Y:S01]  /*3720*/  MOV R4, UR4 ;  /* 0x0000000400047c02 */ /* 0x000fe20008000f00 */
        /* <DEDUP_REMOVED lines=12> */
.L_x_3864:
        /* <DEDUP_REMOVED lines=9> */
.L_x_3975:
[----:B------:R-:W-:Y:S05]  /*3880*/  @!P0 BRA `(.L_x_3866) ;  /* 0x0000000000048947 */ /* 0x000fea0003800000 */
[----:B------:R-:W-:Y:S01]  /*3890*/  BPT.TRAP 0x1 ;  /* 0x000000040000795c */ /* 0x000fe20000300000 */
.L_x_3866:
[----:B------:R-:W-:Y:S02]  /*38a0*/  IMAD.U32 R7, RZ, RZ, UR38 ;  /* 0x00000026ff077e24 */ /* 0x000fe4000f8e00ff */
[----:B------:R-:W-:-:S03]  /*38b0*/  IMAD.U32 R8, RZ, RZ, UR37 ;  /* 0x00000025ff087e24 */ /* 0x000fc6000f8e00ff */
[----:B------:R-:W-:Y:S02]  /*38c0*/  LEA R7, R7, UR42, 0x3 ;  /* 0x0000002a07077c11 */ /* 0x000fe4000f8e18ff */
[----:B------:R-:W-:-:S04]  /*38d0*/  SHF.L.U32 R8, R8, 0x1f, RZ ;  /* 0x0000001f08087819 */ /* 0x000fc800000006ff */
[----:B------:R1:W2:Y:S01]  /*38e0*/  SYNCS.PHASECHK.TRANS64.TRYWAIT P1, [R7+URZ+0x28c30], R8 ;  /* 0x028c3008070075a7 */ /* 0x0002a2000802017f */
[----:B------:R-:W-:Y:S05]  /*38f0*/  @!P0 BRA `(.L_x_3867) ;  /* 0x0000000000048947 */ /* 0x000fea0003800000 */
[----:B------:R-:W-:Y:S01]  /*3900*/  BPT.TRAP 0x1 ;  /* 0x000000040000795c */ /* 0x000fe20000300000 */
.L_x_3867:
[----:B--2---:R-:W-:Y:S05]  /*3910*/  @P1 BRA `(.L_x_3868) ;  /* 0x0000000000081947 */ /* 0x004fea0003800000 */
[----:B------:R-:W2:Y:S02]  /*3920*/  SYNCS.PHASECHK.TRANS64.TRYWAIT P1, [R7+URZ+0x28c30], R8 ;  /* 0x028c3008070075a7 */ /* 0x000ea4000802017f */
[----:B--2---:R-:W-:Y:S05]  /*3930*/  @!P1 BRA `(.L_x_3869) ;  /* 0x000000c000f89947 */ /* 0x004fea0003800000 */
.L_x_3868:
        /* <DEDUP_REMOVED lines=40> */
.L_x_3870:
[----:B------:R-:W-:Y:S01]  /*3bc0*/  UISETP.NE.AND UP0, UPT, UR49, URZ, UPT ;  /* 0x0000003f3100728c */ /* 0x000fe2000bf05270 */
[----:B------:R-:W-:Y:S01]  /*3bd0*/  VIADD R3, R185, UR44 ;  /* 0x0000002cb9037c36 */ /* 0x000fe20008000000 */
[----:B------:R-:W-:Y:S01]  /*3be0*/  ULDC UR14, c[0x0][0x2f0] ;  /* 0x0000bc00000e7ab9 */ /* 0x000fe20000000800 */
[----:B------:R-:W-:Y:S01]  /*3bf0*/  ULDC UR15, c[0x0][0x288] ;  /* 0x0000a200000f7ab9 */ /* 0x000fe20000000800 */
[----:B------:R-:W-:Y:S02]  /*3c00*/  ULDC UR10, c[0x0][0x988] ;  /* 0x00026200000a7ab9 */ /* 0x000fe40000000800 */
[----:B------:R-:W-:Y:S02]  /*3c10*/  PLOP3.LUT P1, PT, PT, PT, UP0, 0x80, 0x0 ;  /* 0x000000000000781c */ /* 0x000fe40003f2f008 */
[----:B------:R-:W-:-:S03]  /*3c20*/  PLOP3.LUT P2, PT, PT, PT, UP0, 0x80, 0x0 ;  /* 0x000000000000781c */ /* 0x000fc60003f4f008 */
[----:B------:R-:W-:-:S08]  /*3c30*/  @UP0 ULDC UR6, c[0x0][0x44c] ;  /* 0x0001130000060ab9 */ /* 0x000fd00000000800 */
[----:B------:R-:W-:Y:S01]  /*3c40*/  @P1 IMAD.HI.U32 R4, R3, UR6, RZ ;  /* 0x0000000603041c27 */ /* 0x000fe2000f8e00ff */
[----:B------:R-:W-:-:S04]  /*3c50*/  @UP0 ULDC UR6, c[0x0][0x450] ;  /* 0x0001140000060ab9 */ /* 0x000fc80000000800 */
[----:B------:R-:W-:Y:S01]  /*3c60*/  @P2 SHF.R.U32.HI R3, RZ, UR6, R4 ;  /* 0x00000006ff032c19 */ /* 0x000fe20008011604 */
[----:B------:R-:W-:Y:S02]  /*3c70*/  UMOV UR6, 0xffffffc0 ;  /* 0xffffffc000067882 */ /* 0x000fe40000000000 */
[----:B------:R-:W-:Y:S02]  /*3c80*/  UIMAD UR7, UR52, UR6, 0x41 ;  /* 0x00000041340774a4 */ /* 0x000fe4000f8e0206 */
[----:B------:R-:W0:Y:S01]  /*3c90*/  SHFL.IDX PT, R6, R3, 0x1, 0x1c1f ;  /* 0x003c1f0003067f89 */ /* 0x000e2200000e0000 */
[----:B------:R-:W-:Y:S02]  /*3ca0*/  UIMAD UR6, UR52, UR6, 0x40 ;  /* 0x00000040340674a4 */ /* 0x000fe4000f8e0206 */
[----:B------:R-:W-:Y:S01]  /*3cb0*/  UIMAD UR7, UR48, UR14, UR7 ;  /* 0x0000000e300772a4 */ /* 0x000fe2000f8e0207 */
[----:B------:R-:W3:Y:S01]  /*3cc0*/  SHFL.IDX PT, R3, R3, RZ, 0x1c1f ;  /* 0x001c1fff03037589 */ /* 0x000ee200000e0000 */
[----:B------:R-:W-:-:S04]  /*3cd0*/  UIMAD UR6, UR48, UR14, UR6 ;  /* 0x0000000e300672a4 */ /* 0x000fc8000f8e0206 */
[----:B------:R-:W-:Y:S02]  /*3ce0*/  IMAD.U32 R5, RZ, RZ, UR7 ;  /* 0x00000007ff057e24 */ /* 0x000fe4000f8e00ff */
[----:B------:R-:W-:Y:S02]  /*3cf0*/  IADD3 R4, -R2, UR6, RZ ;  /* 0x0000000602047c10 */ /* 0x000fe4000fffe1ff */
[----:B------:R-:W-:Y:S02]  /*3d00*/  R2UR UR6, R7 ;  /* 0x00000000070672ca */ /* 0x000fe400000e0000 */
[----:B------:R-:W-:-:S04]  /*3d10*/  IADD3 R5, R5, -UR15, -R2 ;  /* 0x8000000f05057c10 */ /* 0x000fc8000fffe802 */
[----:B0-----:R-:W-:-:S07]  /*3d20*/  VIADDMNMX R6, R6, R5, R4, PT ;  /* 0x0000000506067246 */ /* 0x001fce0003800104 */
[----:B------:R-:W-:Y:S01]  /*3d30*/  UIADD3 UR6, UR6, 0x28c40, URZ ;  /* 0x00028c4006067890 */ /* 0x000fe2000fffe03f */
[C---:B------:R-:W-:Y:S02]  /*3d40*/  ISETP.GT.AND P1, PT, R6.reuse, RZ, PT ;  /* 0x000000ff0600720c */ /* 0x040fe40003f24270 */
[C---:B------:R-:W-:Y:S01]  /*3d50*/  ISETP.GT.AND P2, PT, R6.reuse, 0x1, PT ;  /* 0x000000010600780c */ /* 0x040fe20003f44270 */
[----:B------:R-:W-:Y:S01]  /*3d60*/  UPRMT UR6, UR40, 0x654, UR6 ;  /* 0x0000065428067896 */ /* 0x000fe20008000006 */
[----:B------:R-:W-:Y:S02]  /*3d70*/  ISETP.GT.AND P3, PT, R6, 0x8, PT ;  /* 0x000000080600780c */ /* 0x000fe40003f64270 */
[----:B------:R-:W-:Y:S02]  /*3d80*/  FSEL R26, R26, -INF , P1 ;  /* 0xff8000001a1a7808 */ /* 0x000fe40000800000 */
[----:B------:R-:W-:Y:S02]  /*3d90*/  FSEL R27, R27, -INF , P2 ;  /* 0xff8000001b1b7808 */ /* 0x000fe40001000000 */
[----:B------:R-:W-:-:S02]  /*3da0*/  ISETP.GT.AND P1, PT, R6, 0x9, PT ;  /* 0x000000090600780c */ /* 0x000fc40003f24270 */
[----:B------:R-:W-:Y:S01]  /*3db0*/  FSEL R30, R30, -INF , P3 ;  /* 0xff8000001e1e7808 */ /* 0x000fe20001800000 */
[----:B------:R-:W-:Y:S01]  /*3dc0*/  SYNCS.ARRIVE.TRANS64.RED.A1T0 RZ, [UR6], RZ ;  /* 0x000000ffffff79a7 */ /* 0x000fe20008100406 */
[----:B------:R-:W-:Y:S01]  /*3dd0*/  FMNMX.FTZ R9, R26, R27, !PT ;  /* 0x0000001b1a097209 */ /* 0x000fe20007810000 */
[----:B------:R-:W-:Y:S01]  /*3de0*/  BAR.SYNC.DEFER_BLOCKING 0xf, 0x100 ;  /* 0x03c4000000007b1d */ /* 0x000fe20000010000 */
[----:B------:R-:W-:Y:S02]  /*3df0*/  ISETP.GT.AND P2, PT, R6, 0x10, PT ;  /* 0x000000100600780c */ /* 0x000fe40003f44270 */
[----:B------:R-:W-:Y:S02]  /*3e00*/  FSEL R31, R31, -INF , P1 ;  /* 0xff8000001f1f7808 */ /* 0x000fe40000800000 */
[----:B------:R-:W-:Y:S02]  /*3e10*/  FMNMX.FTZ R10, R30, R9, !PT ;  /* 0x000000091e0a7209 */ /* 0x000fe40007810000 */
        /* <DEDUP_REMOVED lines=34> */
[----:B------:R-:W-:Y:S02]  /*4040*/  FMNMX.FTZ R6, R54, R9, !PT ;  /* 0x0000000936067209 */ /* 0x000fe40007810000 */
[----:B---3--:R-:W-:Y:S02]  /*4050*/  VIADDMNMX R4, R3, R5, R4, PT ;  /* 0x0000000503047246 */ /* 0x008fe40003800104 */
[----:B------:R-:W-:-:S02]  /*4060*/  FMNMX.FTZ R6, R55, R6, !PT ;  /* 0x0000000637067209 */ /* 0x000fc40007810000 */
[C---:B------:R-:W-:Y:S02]  /*4070*/  ISETP.GT.AND P1, PT, R4.reuse, RZ, PT ;  /* 0x000000ff0400720c */ /* 0x040fe40003f24270 */
[C---:B------:R-:W-:Y:S01]  /*4080*/  ISETP.GT.AND P2, PT, R4.reuse, 0x1, PT ;  /* 0x000000010400780c */ /* 0x040fe20003f44270 */
[----:B------:R-:W0:Y:S01]  /*4090*/  SHFL.BFLY PT, R9, R6, 0x2, 0x1f ;  /* 0x0c401f0006097f89 */ /* 0x000e2200000e0000 */
[----:B------:R-:W-:Y:S02]  /*40a0*/  ISETP.GT.AND P3, PT, R4, 0x8, PT ;  /* 0x000000080400780c */ /* 0x000fe40003f64270 */
[----:B------:R-:W-:Y:S02]  /*40b0*/  FSEL R24, R24, -INF , P1 ;  /* 0xff80000018187808 */ /* 0x000fe40000800000 */
[----:B------:R-:W-:Y:S02]  /*40c0*/  FSEL R25, R25, -INF , P2 ;  /* 0xff80000019197808 */ /* 0x000fe40001000000 */
[----:B------:R-:W-:-:S02]  /*40d0*/  ISETP.GT.AND P1, PT, R4, 0x9, PT ;  /* 0x000000090400780c */ /* 0x000fc40003f24270 */
[----:B------:R-:W-:Y:S02]  /*40e0*/  FSEL R28, R28, -INF , P3 ;  /* 0xff8000001c1c7808 */ /* 0x000fe40001800000 */
[----:B------:R-:W-:Y:S02]  /*40f0*/  FMNMX.FTZ R3, R24, R25, !PT ;  /* 0x0000001918037209 */ /* 0x000fe40007810000 */
[C---:B------:R-:W-:Y:S02]  /*4100*/  ISETP.GT.AND P2, PT, R4.reuse, 0x10, PT ;  /* 0x000000100400780c */ /* 0x040fe40003f44270 */
[----:B------:R-:W-:Y:S02]  /*4110*/  FSEL R29, R29, -INF , P1 ;  /* 0xff8000001d1d7808 */ /* 0x000fe40000800000 */
[----:B------:R-:W-:Y:S02]  /*4120*/  ISETP.GT.AND P1, PT, R4, 0x11, PT ;  /* 0x000000110400780c */ /* 0x000fe40003f24270 */
[----:B------:R-:W-:-:S02]  /*4130*/  FSEL R32, R32, -INF , P2 ;  /* 0xff80000020207808 */ /* 0x000fc40001000000 */
[----:B------:R-:W-:Y:S02]  /*4140*/  ISETP.GT.AND P2, PT, R4, 0x18, PT ;  /* 0x000000180400780c */ /* 0x000fe40003f44270 */
[----:B------:R-:W-:Y:S02]  /*4150*/  FSEL R33, R33, -INF , P1 ;  /* 0xff80000021217808 */ /* 0x000fe40000800000 */
[----:B0-----:R-:W-:Y:S02]  /*4160*/  FMNMX.FTZ R9, R6, R9, !PT ;  /* 0x0000000906097209 */ /* 0x001fe40007810000 */
[----:B------:R-:W-:Y:S02]  /*4170*/  FMNMX.FTZ R6, R28, R3, !PT ;  /* 0x000000031c067209 */ /* 0x000fe40007810000 */
[----:B------:R-:W-:Y:S01]  /*4180*/  ISETP.GT.AND P1, PT, R4, 0x19, PT ;  /* 0x000000190400780c */ /* 0x000fe20003f24270 */
[----:B------:R-:W0:Y:S01]  /*4190*/  SHFL.BFLY PT, R10, R9, 0x1, 0x1f ;  /* 0x0c201f00090a7f89 */ /* 0x000e2200000e0000 */
[----:B------:R-:W-:-:S02]  /*41a0*/  FMNMX.FTZ R3, R29, R6, !PT ;  /* 0x000000061d037209 */ /* 0x000fc40007810000 */
[----:B------:R-:W-:Y:S02]  /*41b0*/  FSEL R36, R36, -INF , P2 ;  /* 0xff80000024247808 */ /* 0x000fe40001000000 */
[----:B------:R-:W-:Y:S02]  /*41c0*/  FMNMX.FTZ R6, R32, R3, !PT ;  /* 0x0000000320067209 */ /* 0x000fe40007810000 */
[----:B------:R-:W-:Y:S02]  /*41d0*/  ISETP.GT.AND P2, PT, R4, 0x20, PT ;  /* 0x000000200400780c */ /* 0x000fe40003f44270 */
[----:B------:R-:W-:Y:S02]  /*41e0*/  FMNMX.FTZ R3, R33, R6, !PT ;  /* 0x0000000621037209 */ /* 0x000fe40007810000 */
[----:B------:R-:W-:Y:S02]  /*41f0*/  FSEL R37, R37, -INF , P1 ;  /* 0xff80000025257808 */ /* 0x000fe40000800000 */
[----:B------:R-:W-:-:S02]  /*4200*/  FMNMX.FTZ R6, R36, R3, !PT ;  /* 0x0000000324067209 */ /* 0x000fc40007810000 */
[----:B------:R-:W-:Y:S02]  /*4210*/  ISETP.GT.AND P1, PT, R4, 0x21, PT ;  /* 0x000000210400780c */ /* 0x000fe40003f24270 */
[----:B------:R-:W-:Y:S02]  /*4220*/  FSEL R40, R40, -INF , P2 ;  /* 0xff80000028287808 */ /* 0x000fe40001000000 */
[----:B------:R-:W-:Y:S02]  /*4230*/  FMNMX.FTZ R3, R37, R6, !PT ;  /* 0x0000000625037209 */ /* 0x000fe40007810000 */
[----:B------:R-:W-:Y:S02]  /*4240*/  ISETP.GT.AND P2, PT, R4, 0x28, PT ;  /* 0x000000280400780c */ /* 0x000fe40003f44270 */
        /* <DEDUP_REMOVED lines=17> */
[----:B------:R-:W-:Y:S02]  /*4360*/  FSEL R53, R53, -INF , P2 ;  /* 0xff80000035357808 */ /* 0x000fe40001000000 */
[----:B------:R-:W-:Y:S02]  /*4370*/  FMNMX.FTZ R4, R52, R3, !PT ;  /* 0x0000000334047209 */ /* 0x000fe40007810000 */
[----:B0-----:R-:W-:-:S02]  /*4380*/  FMNMX.FTZ R5, R9, R10, !PT ;  /* 0x0000000a09057209 */ /* 0x001fc40007810000 */
[----:B------:R-:W-:Y:S02]  /*4390*/  FMNMX.FTZ R4, R53, R4, !PT ;  /* 0x0000000435047209 */ /* 0x000fe40007810000 */
[C---:B------:R-:W-:Y:S01]  /*43a0*/  FSETP.NEU.FTZ.AND P4, PT, R5.reuse, -INF , PT ;  /* 0xff8000000500780b */ /* 0x040fe20003f9d000 */
[----:B------:R-:W-:Y:S02]  /*43b0*/  FMUL.FTZ R9, R5, UR10 ;  /* 0x0000000a05097c20 */ /* 0x000fe40008410000 */
[----:B------:R-:W0:Y:S03]  /*43c0*/  SHFL.BFLY PT, R3, R4, 0x2, 0x1f ;  /* 0x0c401f0004037f89 */ /* 0x000e2600000e0000 */
        /* <DEDUP_REMOVED lines=17> */
[----:B0-----:R-:W-:Y:S01]  /*44e0*/  FMNMX.FTZ R3, R4, R3, !PT ;  /* 0x0000000304037209 */ /* 0x001fe20007810000 */
[--C-:B------:R-:W-:Y:S01]  /*44f0*/  FFMA.FTZ R54, R54, UR10, -R9.reuse ;  /* 0x0000000a36367c23 */ /* 0x100fe20008010809 */
[----:B------:R-:W-:-:S03]  /*4500*/  FFMA.FTZ R9, R55, UR10, -R9 ;  /* 0x0000000a37097c23 */ /* 0x000fc60008010809 */
[----:B------:R-:W0:Y:S01]  /*4510*/  SHFL.BFLY PT, R6, R3, 0x1, 0x1f ;  /* 0x0c201f0003067f89 */ /* 0x000e2200000e0000 */
[----:B------:R-:W4:Y:S08]  /*4520*/  MUFU.EX2 R30, R30 ;  /* 0x0000001e001e7308 */ /* 0x000f300000000800 */
[----:B------:R-:W5:Y:S01]  /*4530*/  MUFU.EX2 R31, R31 ;  /* 0x0000001f001f7308 */ /* 0x000f620000000800 */
[----:B---3--:R-:W-:Y:S01]  /*4540*/  FADD.FTZ R11, R26, R27 ;  /* 0x0000001b1a0b7221 */ /* 0x008fe20000010000 */
[----:B------:R-:W-:-:S06]  /*4550*/  F2FP.BF16.F32.PACK_AB R153, R27, R26 ;  /* 0x0000001a1b99723e */ /* 0x000fcc00000010ff */
[----:B------:R-:W3:Y:S01]  /*4560*/  MUFU.EX2 R34, R34 ;  /* 0x0000002200227308 */ /* 0x000ee20000000800 */
[----:B----4-:R-:W-:Y:S01]  /*4570*/  FADD.FTZ R4, R30, R11 ;  /* 0x0000000b1e047221 */ /* 0x010fe20000010000 */
[----:B0-----:R-:W-:-:S06]  /*4580*/  FMNMX.FTZ R6, R3, R6, !PT ;  /* 0x0000000603067209 */ /* 0x001fcc0007810000 */
[----:B------:R-:W0:Y:S01]  /*4590*/  MUFU.EX2 R35, R35 ;  /* 0x0000002300237308 */ /* 0x000e220000000800 */
[C---:B-----5:R-:W-:Y:S01]  /*45a0*/  FADD.FTZ R13, R31.reuse, R4 ;  /* 0x000000041f0d7221 */ /* 0x060fe20000010000 */
[----:B------:R-:W-:Y:S01]  /*45b0*/  F2FP.BF16.F32.PACK_AB R155, R31, R30 ;  /* 0x0000001e1f9b723e */ /* 0x000fe200000010ff */
[C---:B------:R-:W-:Y:S01]  /*45c0*/  FMUL.FTZ R3, R6.reuse, UR10 ;  /* 0x0000000a06037c20 */ /* 0x040fe20008410000 */
[----:B------:R-:W-:-:S04]  /*45d0*/  FSETP.NEU.FTZ.AND P1, PT, R6, -INF , PT ;  /* 0xff8000000600780b */ /* 0x000fc80003f3d000 */
[----:B------:R-:W4:Y:S01]  /*45e0*/  MUFU.EX2 R38, R38 ;  /* 0x0000002600267308 */ /* 0x000f220000000800 */
[----:B------:R-:W-:Y:S01]  /*45f0*/  FSEL R3, R3, RZ, P1 ;  /* 0x000000ff03037208 */ /* 0x000fe20000800000 */
[----:B---3--:R-:W-:-:S04]  /*4600*/  FADD.FTZ R10, R34, R13 ;  /* 0x0000000d220a7221 */ /* 0x008fc80000010000 */
        /* <DEDUP_REMOVED lines=13> */
[----:B0-----:R-:W-:Y:S01]  /*46e0*/  FADD.FTZ R13, R35, R10 ;  /* 0x0000000a230d7221 */ /* 0x001fe20000010000 */
[----:B------:R-:W0:Y:S01]  /*46f0*/  MUFU.EX2 R25, R25 ;  /* 0x0000001900197308 */ /* 0x000e220000000800 */
[--C-:B------:R-:W-:Y:S01]  /*4700*/  FFMA.FTZ R48, R48, UR10, -R3.reuse ;  /* 0x0000000a30307c23 */ /* 0x100fe20008010803 */
[----:B------:R-:W-:Y:S01]  /*4710*/  FFMA.FTZ R49, R49, UR10, -R3 ;  /* 0x0000000a31317c23 */ /* 0x000fe20008010803 */
[----:B----4-:R-:W-:Y:S01]  /*4720*/  FADD.FTZ R10, R38, R13 ;  /* 0x0000000d260a7221 */ /* 0x010fe20000010000 */
[--C-:B------:R-:W-:Y:S01]  /*4730*/  FFMA.FTZ R52, R52, UR10, -R3.reuse ;  /* 0x0000000a34347c23 */ /* 0x100fe20008010803 */
[----:B------:R-:W-:Y:S01]  /*4740*/  FFMA.FTZ R3, R53, UR10, -R3 ;  /* 0x0000000a35037c23 */ /* 0x000fe20008010803 */
[----:B------:R-:W-:-:S02]  /*4750*/  F2FP.BF16.F32.PACK_AB R157, R35, R34 ;  /* 0x00000022239d723e */ /* 0x000fc400000010ff */
        /* <DEDUP_REMOVED lines=11> */
[----:B0-----:R-:W-:-:S07]  /*4810*/  FADD.FTZ R4, R32, R11 ;  /* 0x0000000b20047221 */ /* 0x001fce0000010000 */
[----:B------:R-:W0:Y:S01]  /*4820*/  MUFU.EX2 R39, R39 ;  /* 0x0000002700277308 */ /* 0x000e220000000800 */
[C---:B---3--:R-:W-:Y:S01]  /*4830*/  FADD.FTZ R11, R33.reuse, R4 ;  /* 0x00000004210b7221 */ /* 0x048fe20000010000 */
[----:B------:R-:W-:-:S06]  /*4840*/  F2FP.BF16.F32.PACK_AB R156, R33, R32 ;  /* 0x00000020219c723e */ /* 0x000fcc00000010ff */
[----:B------:R-:W3:Y:S01]  /*4850*/  MUFU.EX2 R37, R37 ;  /* 0x0000002500257308 */ /* 0x000ee20000000800 */
[----:B-----5:R-:W-:-:S07]  /*4860*/  FADD.FTZ R4, R36, R11 ;  /* 0x0000000b24047221 */ /* 0x020fce0000010000 */
[----:B------:R-:W5:Y:S01]  /*4870*/  MUFU.EX2 R42, R42 ;  /* 0x0000002a002a7308 */ /* 0x000f620000000800 */
[C---:B0-----:R-:W-:Y:S01]  /*4880*/  FADD.FTZ R13, R39.reuse, R10 ;  /* 0x0000000a270d7221 */ /* 0x041fe20000010000 */
[----:B------:R-:W-:-:S06]  /*4890*/  F2FP.BF16.F32.PACK_AB R159, R39, R38 ;  /* 0x00000026279f723e */ /* 0x000fcc00000010ff */
[----:B------:R-:W0:Y:S01]  /*48a0*/  MUFU.EX2 R40, R40 ;  /* 0x0000002800287308 */ /* 0x000e220000000800 */
[C---:B---3--:R-:W-:Y:S01]  /*48b0*/  FADD.FTZ R11, R37.reuse, R4 ;  /* 0x00000004250b7221 */ /* 0x048fe20000010000 */
[----:B------:R-:W-:-:S05]  /*48c0*/  F2FP.BF16.F32.PACK_AB R158, R37, R36 ;  /* 0x00000024259e723e */ /* 0x000fca00000010ff */
[----:B------:R4:W-:Y:S01]  /*48d0*/  STSM.16.M88.4 [R22], R156 ;  /* 0x0000009c16007844 */ /* 0x0009e20000000200 */
[----:B------:R-:W3:Y:S01]  /*48e0*/  MUFU.EX2 R43, R43 ;  /* 0x0000002b002b7308 */ /* 0x000ee20000000800 */
[----:B-----5:R-:W-:-:S07]  /*48f0*/  FADD.FTZ R10, R42, R13 ;  /* 0x0000000d2a0a7221 */ /* 0x020fce0000010000 */
[----:B------:R-:W5:Y:S01]  /*4900*/  MUFU.EX2 R41, R41 ;  /* 0x0000002900297308 */ /* 0x000f620000000800 */
[----:B0-----:R-:W-:-:S07]  /*4910*/  FADD.FTZ R4, R40, R11 ;  /* 0x0000000b28047221 */ /* 0x001fce0000010000 */
[----:B------:R-:W0:Y:S01]  /*4920*/  MUFU.EX2 R46, R46 ;  /* 0x0000002e002e7308 */ /* 0x000e220000000800 */
[C---:B---3--:R-:W-:Y:S01]  /*4930*/  FADD.FTZ R13, R43.reuse, R10 ;  /* 0x0000000a2b0d7221 */ /* 0x048fe20000010000 */
[----:B------:R-:W-:-:S06]  /*4940*/  F2FP.BF16.F32.PACK_AB R161, R43, R42 ;  /* 0x0000002a2ba1723e */ /* 0x000fcc00000010ff */
[----:B------:R-:W3:Y:S01]  /*4950*/  MUFU.EX2 R44, R44 ;  /* 0x0000002c002c7308 */ /* 0x000ee20000000800 */
[C---:B-----5:R-:W-:Y:S01]  /*4960*/  FADD.FTZ R11, R41.reuse, R4 ;  /* 0x00000004290b7221 */ /* 0x060fe20000010000 */
[----:B------:R-:W-:-:S06]  /*4970*/  F2FP.BF16.F32.PACK_AB R160, R41, R40 ;  /* 0x0000002829a0723e */ /* 0x000fcc00000010ff */
[----:B------:R-:W5:Y:S01]  /*4980*/  MUFU.EX2 R47, R47 ;  /* 0x0000002f002f7308 */ /* 0x000f620000000800 */
[----:B0-----:R-:W-:-:S07]  /*4990*/  FADD.FTZ R10, R46, R13 ;  /* 0x0000000d2e0a7221 */ /* 0x001fce0000010000 */
[----:B------:R-:W0:Y:S01]  /*49a0*/  MUFU.EX2 R45, R45 ;  /* 0x0000002d002d7308 */ /* 0x000e220000000800 */
[----:B---3--:R-:W-:-:S07]  /*49b0*/  FADD.FTZ R4, R44, R11 ;  /* 0x0000000b2c047221 */ /* 0x008fce0000010000 */
[----:B------:R-:W-:Y:S01]  /*49c0*/  MUFU.EX2 R50, R50 ;  /* 0x0000003200327308 */ /* 0x000fe20000000800 */
[C---:B-----5:R-:W-:Y:S01]  /*49d0*/  F2FP.BF16.F32.PACK_AB R163, R47.reuse, R46 ;  /* 0x0000002e2fa3723e */ /* 0x060fe200000010ff */
[----:B------:R-:W-:-:S06]  /*49e0*/  FADD.FTZ R47, R47, R10 ;  /* 0x0000000a2f2f7221 */ /* 0x000fcc0000010000 */
[----:B------:R-:W3:Y:S01]  /*49f0*/  MUFU.EX2 R51, R51 ;  /* 0x0000003300337308 */ /* 0x000ee20000000800 */
[C---:B0-----:R-:W-:Y:S01]  /*4a00*/  F2FP.BF16.F32.PACK_AB R162, R45.reuse, R44 ;  /* 0x0000002c2da2723e */ /* 0x041fe200000010ff */
[----:B------:R-:W-:-:S04]  /*4a10*/  FADD.FTZ R45, R45, R4 ;  /* 0x000000042d2d7221 */ /* 0x000fc80000010000 */
[----:B------:R4:W-:Y:S02]  /*4a20*/  STSM.16.M88.4 [R184], R160 ;  /* 0x000000a0b8007844 */ /* 0x0009e40000000200 */
[----:B------:R-:W-:Y:S08]  /*4a30*/  MUFU.EX2 R48, R48 ;  /* 0x0000003000307308 */ /* 0x000ff00000000800 */
[----:B------:R-:W0:Y:S01]  /*4a40*/  MUFU.EX2 R49, R49 ;  /* 0x0000003100317308 */ /* 0x000e220000000800 */
[----:B---3--:R-:W-:Y:S01]  /*4a50*/  F2FP.BF16.F32.PACK_AB R165, R51, R50 ;  /* 0x0000003233a5723e */ /* 0x008fe200000010ff */
[----:B------:R-:W-:-:S04]  /*4a60*/  FADD.FTZ R50, R50, R47 ;  /* 0x0000002f32327221 */ /* 0x000fc80000010000 */
[----:B------:R-:W-:Y:S02]  /*4a70*/  FADD.FTZ R51, R51, R50 ;  /* 0x0000003233337221 */ /* 0x000fe40000010000 */
[----:B------:R-:W3:Y:S08]  /*4a80*/  MUFU.EX2 R54, R54 ;  /* 0x0000003600367308 */ /* 0x000ef00000000800 */
[----:B------:R-:W5:Y:S01]  /*4a90*/  MUFU.EX2 R9, R9 ;  /* 0x0000000900097308 */ /* 0x000f620000000800 */
[----:B0-----:R-:W-:Y:S01]  /*4aa0*/  F2FP.BF16.F32.PACK_AB R164, R49, R48 ;  /* 0x0000003031a4723e */ /* 0x001fe200000010ff */
[----:B------:R-:W-:-:S04]  /*4ab0*/  FADD.FTZ R48, R48, R45 ;  /* 0x0000002d30307221 */ /* 0x000fc80000010000 */
[----:B------:R-:W-:Y:S02]  /*4ac0*/  FADD.FTZ R49, R49, R48 ;  /* 0x0000003031317221 */ /* 0x000fe40000010000 */
[----:B------:R-:W-:Y:S01]  /*4ad0*/  MUFU.EX2 R52, R52 ;  /* 0x0000003400347308 */ /* 0x000fe20000000800 */
[----:B---3--:R-:W-:-:S07]  /*4ae0*/  FADD.FTZ R4, R54, R51 ;  /* 0x0000003336047221 */ /* 0x008fce0000010000 */
[----:B------:R-:W0:Y:S01]  /*4af0*/  MUFU.EX2 R3, R3 ;  /* 0x0000000300037308 */ /* 0x000e220000000800 */
[C---:B-----5:R-:W-:Y:S01]  /*4b00*/  F2FP.BF16.F32.PACK_AB R167, R9.reuse, R54 ;  /* 0x0000003609a7723e */ /* 0x060fe200000010ff */
[----:B------:R-:W-:Y:S01]  /*4b10*/  FADD.FTZ R4, R9, R4 ;  /* 0x0000000409047221 */ /* 0x000fe20000010000 */
[----:B0-----:R-:W-:Y:S01]  /*4b20*/  F2FP.BF16.F32.PACK_AB R166, R3, R52 ;  /* 0x0000003403a6723e */ /* 0x001fe200000010ff */
[----:B------:R-:W-:-:S04]  /*4b30*/  FADD.FTZ R52, R52, R49 ;  /* 0x0000003134347221 */ /* 0x000fc80000010000 */
[----:B------:R4:W-:Y:S01]  /*4b40*/  STSM.16.M88.4 [R23], R164 ;  /* 0x000000a417007844 */ /* 0x0009e20000000200 */
[----:B------:R-:W-:Y:S01]  /*4b50*/  FADD.FTZ R3, R3, R52 ;  /* 0x0000003403037221 */ /* 0x000fe20000010000 */
[----:B------:R-:W-:Y:S06]  /*4b60*/  @!P0 BRA `(.L_x_3871) ;  /* 0x0000000000048947 */ /* 0x000fec0003800000 */
[----:B------:R-:W-:Y:S01]  /*4b70*/  BPT.TRAP 0x1 ;  /* 0x000000040000795c */ /* 0x000fe20000300000 */
.L_x_3871:
[----:B------:R0:W3:Y:S01]  /*4b80*/  SYNCS.PHASECHK.TRANS64.TRYWAIT P1, [R7+URZ+0x28c50], R8 ;  /* 0x028c5008070075a7 */ /* 0x0000e2000802017f */
[----:B------:R-:W-:Y:S05]  /*4b90*/  @!P0 BRA `(.L_x_3872) ;  /* 0x0000000000048947 */ /* 0x000fea0003800000 */
[----:B------:R-:W-:Y:S01]  /*4ba0*/  BPT.TRAP 0x1 ;  /* 0x000000040000795c */ /* 0x000fe20000300000 */
.L_x_3872:
[----:B---3--:R-:W-:Y:S05]  /*4bb0*/  @P1 BRA `(.L_x_3873) ;  /* 0x0000000000081947 */ /* 0x008fea0003800000 */
[----:B------:R-:W3:Y:S02]  /*4bc0*/  SYNCS.PHASECHK.TRANS64.TRYWAIT P1, [R7+URZ+0x28c50], R8 ;  /* 0x028c5008070075a7 */ /* 0x000ee4000802017f */
[----:B---3--:R-:W-:Y:S05]  /*4bd0*/  @!P1 BRA `(.L_x_3874) ;  /* 0x000000b000649947 */ /* 0x008fea0003800000 */
.L_x_3873:
        /* <DEDUP_REMOVED lines=34> */
.L_x_3875:
[----:B------:R-:W-:Y:S01]  /*4e00*/  UISETP.NE.AND UP0, UPT, UR49, URZ, UPT ;  /* 0x0000003f3100728c */ /* 0x000fe2000bf05270 */
[----:B------:R-:W-:Y:S01]  /*4e10*/  R2UR UR18, R7 ;  /* 0x00000000071272ca */ /* 0x000fe200000e0000 */
[----:B------:R-:W-:Y:S01]  /*4e20*/  UMOV UR11, UR44 ;  /* 0x0000002c000b7c82 */ /* 0x000fe20008000000 */
[----:B------:R-:W-:Y:S02]  /*4e30*/  UIMAD UR14, UR48, UR14, -UR15 ;  /* 0x0000000e300e72a4 */ /* 0x000fe4000f8e0a0f */
[----:B------:R-:W-:-:S06]  /*4e40*/  UIADD3 UR21, UR52, -0x2, URZ ;  /* 0xfffffffe34157890 */ /* 0x000fcc000fffe03f */
[----:B------:R-:W-:Y:S01]  /*4e50*/  @UP0 ULDC UR6, c[0x0][0x44c] ;  /* 0x0001130000060ab9 */ /* 0x000fe20000000800 */
[----:B------:R-:W-:Y:S01]  /*4e60*/  @UP0 ULDC UR19, c[0x0][0x450] ;  /* 0x0001140000130ab9 */ /* 0x000fe20000000800 */
[----:B------:R-:W-:Y:S02]  /*4e70*/  UIMAD.WIDE.U32 UR6, UR44, UR6, URZ ;  /* 0x000000062c0672a5 */ /* 0x000fe4000f8e003f */
[----:B------:R-:W-:Y:S02]  /*4e80*/  UIADD3 UR6, UR18, 0x28c60, URZ ;  /* 0x00028c6012067890 */ /* 0x000fe4000fffe03f */
[----:B------:R-:W-:Y:S02]  /*4e90*/  @UP0 USHF.R.U32.HI UR11, URZ, UR19, UR7 ;  /* 0x000000133f0b0299 */ /* 0x000fe40008011607 */
[----:B------:R-:W-:Y:S02]  /*4ea0*/  UPRMT UR6, UR40, 0x654, UR6 ;  /* 0x0000065428067896 */ /* 0x000fe40008000006 */
[----:B------:R-:W-:-:S04]  /*4eb0*/  UIADD3 UR14, UR14, UR11, URZ ;  /* 0x0000000b0e0e7290 */ /* 0x000fc8000fffe03f */
[----:B------:R-:W-:-:S03]  /*4ec0*/  USHF.R.S32.HI UR7, URZ, 0x1f, UR14 ;  /* 0x0000001f3f077899 */ /* 0x000fc6000801140e */
[----:B------:R-:W-:Y:S01]  /*4ed0*/  SYNCS.ARRIVE.TRANS64.RED.A1T0 RZ, [UR6], RZ ;  /* 0x000000ffffff79a7 */ /* 0x000fe20008100406 */
[----:B------:R-:W-:-:S04]  /*4ee0*/  ULEA.HI UR7, UR7, UR14, URZ, 0x6 ;  /* 0x0000000e07077291 */ /* 0x000fc8000f8f303f */
[----:B------:R-:W-:-:S04]  /*4ef0*/  USHF.R.S32.HI UR7, URZ, 0x6, UR7 ;  /* 0x000000063f077899 */ /* 0x000fc80008011407 */
[----:B------:R-:W-:-:S04]  /*4f00*/  UISETP.LT.AND UP0, UPT, URZ, UR7, UPT ;  /* 0x000000073f00728c */ /* 0x000fc8000bf01270 */
[----:B------:R-:W-:-:S04]  /*4f10*/  USEL UR20, URZ, UR7, !UP0 ;  /* 0x000000073f147287 */ /* 0x000fc8000c000000 */
[----:B------:R-:W-:-:S06]  /*4f20*/  UISETP.GE.AND UP0, UPT, UR21, UR20, UPT ;  /* 0x000000141500728c */ /* 0x000fcc000bf06270 */
[----:B------:R-:W-:-:S13]  /*4f30*/  PLOP3.LUT P1, PT, PT, PT, UP0, 0x80, 0x0 ;  /* 0x000000000000781c */ /* 0x000fda0003f2f008 */
[----:B------:R-:W-:Y:S05]  /*4f40*/  @!P1 BRA `(.L_x_3876) ;  /* 0x0000001c009c9947 */ /* 0x000fea0003800000 */
[----:B0123--:R-:W-:Y:S01]  /*4f50*/  MOV R8, R5 ;  /* 0x0000000500087202 */ /* 0x00ffe20000000f00 */
[----:B------:R-:W-:Y:S01]  /*4f60*/  IMAD.MOV.U32 R9, RZ, RZ, R6 ;  /* 0x000000ffff097224 */ /* 0x000fe200078e0006 */
[----:B------:R-:W-:Y:S01]  /*4f70*/  UMOV UR24, UR38 ;  /* 0x0000002600187c82 */ /* 0x000fe20008000000 */
[----:B------:R-:W-:Y:S01]  /*4f80*/  ULDC UR25, c[0x0][0x288] ;  /* 0x0000a20000197ab9 */ /* 0x000fe20000000800 */
[----:B------:R-:W-:-:S05]  /*4f90*/  ULDC UR22, c[0x0][0x988] ;  /* 0x0002620000167ab9 */ /* 0x000fca0000000800 */
.L_x_3887:
[----:B------:R-:W-:-:S04]  /*4fa0*/  UIADD3 UR38, UR24, 0x1, URZ ;  /* 0x0000000118267890 */ /* 0x000fc8000fffe03f */
[----:B------:R-:W-:-:S04]  /*4fb0*/  UISETP.NE.AND UP0, UPT, UR38, 0x2, UPT ;  /* 0x000000022600788c */ /* 0x000fc8000bf05270 */
[----:B------:R-:W-:Y:S02]  /*4fc0*/  USEL UR6, URZ, 0x1, UP0 ;  /* 0x000000013f067887 */ /* 0x000fe40008000000 */
[----:B------:R-:W-:Y:S02]  /*4fd0*/  USEL UR38, UR38, URZ, UP0 ;  /* 0x0000003f26267287 */ /* 0x000fe40008000000 */
[----:B------:R-:W-:Y:S01]  /*4fe0*/  ULOP3.LUT UR37, UR37, UR6, URZ, 0x3c, !UPT ;  /* 0x0000000625257292 */ /* 0x000fe2000f8e3c3f */
[----:B0-----:R-:W-:Y:S11]  /*4ff0*/  @!P0 BRA `(.L_x_3877) ;  /* 0x0000000000048947 */ /* 0x001ff60003800000 */
[----:B------:R-:W-:Y:S01]  /*5000*/  BPT.TRAP 0x1 ;  /* 0x000000040000795c */ /* 0x000fe20000300000 */
.L_x_3877:
[----:B------:R-:W-:Y:S01]  /*5010*/  ULEA UR23, UR38, UR42, 0x3 ;  /* 0x0000002a26177291 */ /* 0x000fe2000f8e183f */
[----:B------:R-:W-:-:S05]  /*5020*/  IMAD.U32 R7, RZ, RZ, UR37 ;  /* 0x00000025ff077e24 */ /* 0x000fca000f8e00ff */
[----:B------:R-:W-:-:S04]  /*5030*/  SHF.L.U32 R7, R7, 0x1f, RZ ;  /* 0x0000001f07077819 */ /* 0x000fc800000006ff */
[----:B------:R0:W1:Y:S01]  /*5040*/  SYNCS.PHASECHK.TRANS64.TRYWAIT P1, [UR23+0x28c30], R7 ;  /* 0x028c3007ff0075a7 */ /* 0x0000620008020157 */
[----:B------:R-:W-:Y:S05]  /*5050*/  @!P0 BRA `(.L_x_3878) ;  /* 0x0000000000048947 */ /* 0x000fea0003800000 */
[----:B------:R-:W-:Y:S01]  /*5060*/  BPT.TRAP 0x1 ;  /* 0x000000040000795c */ /* 0x000fe20000300000 */
.L_x_3878:
[----:B-1----:R-:W-:Y:S05]  /*5070*/  @P1 BRA `(.L_x_3879) ;  /* 0x0000000000081947 */ /* 0x002fea0003800000 */
[----:B------:R-:W1:Y:S02]  /*5080*/  SYNCS.PHASECHK.TRANS64.TRYWAIT P1, [UR23+0x28c30], R7 ;  /* 0x028c3007ff0075a7 */ /* 0x000e640008020157 */
[----:B-1----:R-:W-:Y:S05]  /*5090*/  @!P1 BRA `(.L_x_3880) ;  /* 0x000000ac00489947 */ /* 0x002fea0003800000 */
.L_x_3879:
        /* <DEDUP_REMOVED lines=23> */
.L_x_3881:
[----:B------:R-:W-:Y:S01]  /*5210*/  UISETP.NE.AND UP0, UPT, UR49, URZ, UPT ;  /* 0x0000003f3100728c */ /* 0x000fe2000bf05270 */
[----:B-1----:R-:W-:Y:S01]  /*5220*/  VIADD R6, R185, UR44 ;  /* 0x0000002cb9067c36 */ /* 0x002fe20008000000 */
[----:B------:R-:W1:Y:S01]  /*5230*/  LDC R12, c[0x0][0x2f0] ;  /* 0x0000bc00ff0c7b82 */ /* 0x000e620000000800 */
[----:B------:R-:W-:-:S03]  /*5240*/  UMOV UR10, UR22 ;  /* 0x00000016000a7c82 */ /* 0x000fc60008000000 */
        /* <DEDUP_REMOVED lines=8> */
[----:B------:R-:W2:Y:S04]  /*52d0*/  SHFL.IDX PT, R10, R6, 0x1, 0x1c1f ;  /* 0x003c1f00060a7f89 */ /* 0x000ea800000e0000 */
[----:B------:R-:W-:Y:S01]  /*52e0*/  IADD3 R5, -R2, UR6, RZ ;  /* 0x0000000602057c10 */ /* 0x000fe2000fffe1ff */
[----:B------:R-:W3:Y:S01]  /*52f0*/  SHFL.IDX PT, R6, R6, RZ, 0x1c1f ;  /* 0x001c1fff06067589 */ /* 0x000ee200000e0000 */
[----:B------:R-:W-:-:S03]  /*5300*/  UIADD3 UR6, UR23, 0x28c40, URZ ;  /* 0x00028c4017067890 */ /* 0x000fc6000fffe03f */
[----:B-1----:R-:W-:Y:S01]  /*5310*/  IMAD R5, R12, UR48, R5 ;  /* 0x000000300c057c24 */ /* 0x002fe2000f8e0205 */
[----:B------:R-:W-:-:S09]  /*5320*/  UPRMT UR6, UR40, 0x654, UR6 ;  /* 0x0000065428067896 */ /* 0x000fd20008000006 */
[----:B------:R-:W-:Y:S01]  /*5330*/  SYNCS.ARRIVE.TRANS64.RED.A1T0 RZ, [UR6], RZ ;  /* 0x000000ffffff79a7 */ /* 0x000fe20008100406 */
[----:B--2---:R-:W-:-:S04]  /*5340*/  IADD3 R10, R10, -UR25, R5 ;  /* 0x800000190a0a7c10 */ /* 0x004fc8000fffe005 */
[C---:B------:R-:W-:Y:S02]  /*5350*/  ISETP.GT.AND P1, PT, R10.reuse, RZ, PT ;  /* 0x000000ff0a00720c */ /* 0x040fe40003f24270 */
[----:B------:R-:W-:Y:S02]  /*5360*/  ISETP.GT.AND P2, PT, R10, 0x1, PT ;  /* 0x000000010a00780c */ /* 0x000fe40003f44270 */
[----:B------:R-:W-:Y:S02]  /*5370*/  FSEL R11, R154, -INF , P1 ;  /* 0xff8000009a0b7808 */ /* 0x000fe40000800000 */
        /* <DEDUP_REMOVED lines=44> */
[----:B---3--:R-:W-:-:S02]  /*5640*/  IADD3 R14, R6, -UR25, R5 ;  /* 0x80000019060e7c10 */ /* 0x008fc4000fffe005 */
[----:B------:R-:W-:Y:S02]  /*5650*/  FMNMX.FTZ R10, R183, R10, !PT ;  /* 0x0000000ab70a7209 */ /* 0x000fe40007810000 */
[C---:B------:R-:W-:Y:S02]  /*5660*/  ISETP.GT.AND P1, PT, R14.reuse, RZ, PT ;  /* 0x000000ff0e00720c */ /* 0x040fe40003f24270 */
[----:B------:R-:W-:Y:S01]  /*5670*/  ISETP.GT.AND P2, PT, R14, 0x1, PT ;  /* 0x000000010e00780c */ /* 0x000fe20003f44270 */
[----:B------:R-:W1:Y:S01]  /*5680*/  SHFL.BFLY PT, R13, R10, 0x2, 0x1f ;  /* 0x0c401f000a0d7f89 */ /* 0x000e6200000e0000 */
[----:B------:R-:W-:Y:S02]  /*5690*/  FSEL R152, R152, -INF , P1 ;  /* 0xff80000098987808 */ /* 0x000fe40000800000 */
[----:B------:R-:W-:Y:S02]  /*56a0*/  ISETP.GT.AND P1, PT, R14, 0x8, PT ;  /* 0x000000080e00780c */ /* 0x000fe40003f24270 */
[----:B------:R-:W-:-:S02]  /*56b0*/  FSEL R153, R153, -INF , P2 ;  /* 0xff80000099997808 */ /* 0x000fc40001000000 */
[----:B------:R-:W-:Y:S02]  /*56c0*/  FMNMX.FTZ R6, R152, R9, !PT ;  /* 0x0000000998067209 */ /* 0x000fe40007810000 */
[----:B------:R-:W-:Y:S02]  /*56d0*/  ISETP.GT.AND P2, PT, R14, 0x9, PT ;  /* 0x000000090e00780c */ /* 0x000fe40003f44270 */
[----:B------:R-:W-:Y:S02]  /*56e0*/  FSEL R156, R156, -INF , P1 ;  /* 0xff8000009c9c7808 */ /* 0x000fe40000800000 */
[----:B------:R-:W-:Y:S02]  /*56f0*/  FMNMX.FTZ R5, R153, R6, !PT ;  /* 0x0000000699057209 */ /* 0x000fe40007810000 */
[----:B------:R-:W-:Y:S02]  /*5700*/  ISETP.GT.AND P1, PT, R14, 0x10, PT ;  /* 0x000000100e00780c */ /* 0x000fe40003f24270 */
[----:B------:R-:W-:-:S02]  /*5710*/  FMNMX.FTZ R5, R156, R5, !PT ;  /* 0x000000059c057209 */ /* 0x000fc40007810000 */
[----:B------:R-:W-:Y:S02]  /*5720*/  FSEL R160, R160, -INF , P1 ;  /* 0xff800000a0a07808 */ /* 0x000fe40000800000 */
[C---:B------:R-:W-:Y:S02]  /*5730*/  ISETP.GT.AND P1, PT, R14.reuse, 0x18, PT ;  /* 0x000000180e00780c */ /* 0x040fe40003f24270 */
[----:B------:R-:W-:Y:S02]  /*5740*/  ISETP.GT.AND P3, PT, R14, 0x38, PT ;  /* 0x000000380e00780c */ /* 0x000fe40003f64270 */
[----:B-1----:R-:W-:Y:S02]  /*5750*/  FMNMX.FTZ R15, R10, R13, !PT ;  /* 0x0000000d0a0f7209 */ /* 0x002fe40007810000 */
[----:B------:R-:W-:Y:S02]  /*5760*/  FSEL R10, R157, -INF , P2 ;  /* 0xff8000009d0a7808 */ /* 0x000fe40001000000 */
[----:B------:R-:W-:Y:S01]  /*5770*/  ISETP.GT.AND P2, PT, R14, 0x11, PT ;  /* 0x000000110e00780c */ /* 0x000fe20003f44270 */
[----:B------:R-:W1:Y:S01]  /*5780*/  SHFL.BFLY PT, R20, R15, 0x1, 0x1f ;  /* 0x0c201f000f147f89 */ /* 0x000e6200000e0000 */
[----:B------:R-:W-:-:S02]  /*5790*/  FMNMX.FTZ R5, R10, R5, !PT ;  /* 0x000000050a057209 */ /* 0x000fc40007810000 */
        /* <DEDUP_REMOVED lines=14> */
[----:B-1----:R-:W-:Y:S02]  /*5880*/  FMNMX.FTZ R5, R15, R20, !PT ;  /* 0x000000140f057209 */ /* 0x002fe40007810000 */
[----:B------:R-:W-:Y:S02]  /*5890*/  ISETP.GT.AND P2, PT, R14, 0x29, PT ;  /* 0x000000290e00780c */ /* 0x000fe40003f44270 */
[----:B------:R-:W-:Y:S01]  /*58a0*/  FSEL R172, R172, -INF , P1 ;  /* 0xff800000acac7808 */ /* 0x000fe20000800000 */
[----:B------:R-:W-:Y:S01]  /*58b0*/  FMUL.FTZ R20, R5, UR10 ;  /* 0x0000000a05147c20 */ /* 0x000fe20008410000 */
[----:B------:R-:W-:-:S02]  /*58c0*/  FMNMX.FTZ R15, R169, R6, !PT ;  /* 0x00000006a90f7209 */ /* 0x000fc40007810000 */
[----:B------:R-:W-:Y:S02]  /*58d0*/  ISETP.GT.AND P1, PT, R14, 0x30, PT ;  /* 0x000000300e00780c */ /* 0x000fe40003f24270 */
[----:B------:R-:W-:Y:S02]  /*58e0*/  FSEL R173, R173, -INF , P2 ;  /* 0xff800000adad7808 */ /* 0x000fe40001000000 */
[----:B------:R-:W-:Y:S02]  /*58f0*/  FMNMX.FTZ R6, R172, R15, !PT ;  /* 0x0000000fac067209 */ /* 0x000fe40007810000 */
[----:B------:R-:W-:Y:S02]  /*5900*/  ISETP.GT.AND P2, PT, R14, 0x31, PT ;  /* 0x000000310e00780c */ /* 0x000fe40003f44270 */
[----:B------:R-:W-:Y:S02]  /*5910*/  FSEL R176, R176, -INF , P1 ;  /* 0xff800000b0b07808 */ /* 0x000fe40000800000 */
[----:B------:R-:W-:-:S02]  /*5920*/  FMNMX.FTZ R15, R173, R6, !PT ;  /* 0x00000006ad0f7209 */ /* 0x000fc40007810000 */
[----:B------:R-:W-:Y:S02]  /*5930*/  FSEL R177, R177, -INF , P2 ;  /* 0xff800000b1b17808 */ /* 0x000fe40001000000 */
[----:B------:R-:W-:Y:S02]  /*5940*/  FMNMX.FTZ R6, R176, R15, !PT ;  /* 0x0000000fb0067209 */ /* 0x000fe40007810000 */
[----:B------:R-:W-:Y:S02]  /*5950*/  ISETP.GT.AND P1, PT, R14, 0x39, PT ;  /* 0x000000390e00780c */ /* 0x000fe40003f24270 */
[----:B------:R-:W-:Y:S02]  /*5960*/  FSEL R180, R180, -INF , P3 ;  /* 0xff800000b4b47808 */ /* 0x000fe40001800000 */
[----:B------:R-:W-:Y:S02]  /*5970*/  FMNMX.FTZ R15, R177, R6, !PT ;  /* 0x00000006b10f7209 */ /* 0x000fe40007810000 */
[----:B------:R-:W-:-:S02]  /*5980*/  FSEL R181, R181, -INF , P1 ;  /* 0xff800000b5b57808 */ /* 0x000fc40000800000 */
[----:B------:R-:W-:Y:S02]  /*5990*/  FMNMX.FTZ R6, R180, R15, !PT ;  /* 0x0000000fb4067209 */ /* 0x000fe40007810000 */
[----:B------:R-:W-:Y:S02]  /*59a0*/  FSETP.NEU.FTZ.AND P4, PT, R5, -INF , PT ;  /* 0xff8000000500780b */ /* 0x000fe40003f9d000 */
[----:B------:R-:W-:Y:S02]  /*59b0*/  FMNMX.FTZ R6, R181, R6, !PT ;  /* 0x00000006b5067209 */ /* 0x000fe40007810000 */
[----:B------:R-:W-:-:S03]  /*59c0*/  FSEL R14, R20, RZ, P4 ;  /* 0x000000ff140e7208 */ /* 0x000fc60002000000 */
[----:B------:R-:W1:Y:S02]  /*59d0*/  SHFL.BFLY PT, R15, R6, 0x2, 0x1f ;  /* 0x0c401f00060f7f89 */ /* 0x000e6400000e0000 */
        /* <DEDUP_REMOVED lines=17> */
[----:B------:R-:W-:Y:S01]  /*5af0*/  FFMA.FTZ R183, R183, UR10, -R14 ;  /* 0x0000000ab7b77c23 */ /* 0x000fe2000801080e */
[----:B------:R-:W-:Y:S01]  /*5b00*/  IMAD.MOV R179, RZ, RZ, -R18 ;  /* 0x000000ffffb37224 */ /* 0x000fe200078e0a12 */
[----:B-1----:R-:W-:-:S03]  /*5b10*/  FMNMX.FTZ R15, R6, R15, !PT ;  /* 0x0000000f060f7209 */ /* 0x002fc60007810000 */
[----:B------:R-:W-:Y:S02]  /*5b20*/  MUFU.EX2 R155, R155 ;  /* 0x0000009b009b7308 */ /* 0x000fe40000000800 */
[----:B------:R-:W1:Y:S06]  /*5b30*/  SHFL.BFLY PT, R6, R15, 0x1, 0x1f ;  /* 0x0c201f000f067f89 */ /* 0x000e6c00000e0000 */
[----:B------:R-:W-:Y:S08]  /*5b40*/  MUFU.EX2 R20, R20 ;  /* 0x0000001400147308 */ /* 0x000ff00000000800 */
[----:B------:R-:W-:Y:S08]  /*5b50*/  MUFU.EX2 R157, R157 ;  /* 0x0000009d009d7308 */ /* 0x000ff00000000800 */
[----:B------:R-:W-:Y:S01]  /*5b60*/  MUFU.EX2 R158, R158 ;  /* 0x0000009e009e7308 */ /* 0x000fe20000000800 */
[----:B-1----:R-:W-:-:S04]  /*5b70*/  FMNMX.FTZ R6, R15, R6, !PT ;  /* 0x000000060f067209 */ /* 0x002fc80007810000 */
[C---:B------:R-:W-:Y:S01]  /*5b80*/  FSETP.NEU.FTZ.AND P1, PT, R6.reuse, -INF , PT ;  /* 0xff8000000600780b */ /* 0x040fe20003f3d000 */
[----:B------:R-:W-:Y:S02]  /*5b90*/  FMUL.FTZ R15, R6, UR10 ;  /* 0x0000000a060f7c20 */ /* 0x000fe40008410000 */
[----:B------:R-:W-:Y:S03]  /*5ba0*/  MUFU.EX2 R159, R159 ;  /* 0x0000009f009f7308 */ /* 0x000fe60000000800 */
[----:B------:R-:W-:-:S05]  /*5bb0*/  FSEL R15, R15, RZ, P1 ;  /* 0x000000ff0f0f7208 */ /* 0x000fca0000800000 */
[----:B------:R-:W-:Y:S01]  /*5bc0*/  MUFU.EX2 R162, R162 ;  /* 0x000000a200a27308 */ /* 0x000fe20000000800 */
[--C-:B------:R-:W-:Y:S01]  /*5bd0*/  FFMA.FTZ R21, R153, UR10, -R15.reuse ;  /* 0x0000000a99157c23 */ /* 0x100fe2000801080f */
[----:B------:R-:W-:Y:S01]  /*5be0*/  FSEL R153, R5, RZ, P4 ;  /* 0x000000ff05997208 */ /* 0x000fe20002000000 */
[--C-:B------:R-:W-:Y:S01]  /*5bf0*/  FFMA.FTZ R152, R152, UR10, -R15.reuse ;  /* 0x0000000a98987c23 */ /* 0x100fe2000801080f */
[--C-:B------:R-:W-:Y:S01]  /*5c00*/  FFMA.FTZ R156, R156, UR10, -R15.reuse ;  /* 0x0000000a9c9c7c23 */ /* 0x100fe2000801080f */
[--C-:B------:R-:W-:Y:S01]  /*5c10*/  FFMA.FTZ R171, R10, UR10, -R15.reuse ;  /* 0x0000000a0aab7c23 */ /* 0x100fe2000801080f */
[--C-:B------:R-:W-:Y:S01]  /*5c20*/  FFMA.FTZ R10, R160, UR10, -R15.reuse ;  /* 0x0000000aa00a7c23 */ /* 0x100fe2000801080f */
[----:B------:R-:W-:Y:S01]  /*5c30*/  FADD.FTZ R153, -R153, R8 ;  /* 0x0000000899997221 */ /* 0x000fe20000010100 */
[----:B------:R-:W-:Y:S01]  /*5c40*/  FSEL R8, R6, RZ, P1 ;  /* 0x000000ff06087208 */ /* 0x000fe20000800000 */
[----:B------:R-:W-:Y:S01]  /*5c50*/  MUFU.EX2 R152, R152 ;  /* 0x0000009800987308 */ /* 0x000fe20000000800 */
[--C-:B------:R-:W-:Y:S01]  /*5c60*/  FFMA.FTZ R175, R12, UR10, -R15.reuse ;  /* 0x0000000a0caf7c23 */ /* 0x100fe2000801080f */
[----:B------:R-:W-:Y:S01]  /*5c70*/  FMUL.FTZ R153, R153, UR10 ;  /* 0x0000000a99997c20 */ /* 0x000fe20008410000 */
[----:B------:R-:W-:Y:S01]  /*5c80*/  FFMA.FTZ R12, R164, UR10, -R15 ;  /* 0x0000000aa40c7c23 */ /* 0x000fe2000801080f */
[----:B------:R-:W-:Y:S01]  /*5c90*/  FADD.FTZ R9, -R8, R9 ;  /* 0x0000000908097221 */ /* 0x000fe20000010100 */
[--C-:B------:R-:W-:Y:S01]  /*5ca0*/  FFMA.FTZ R172, R172, UR10, -R15.reuse ;  /* 0x0000000aacac7c23 */ /* 0x100fe2000801080f */
[--C-:B------:R-:W-:Y:S01]  /*5cb0*/  FFMA.FTZ R13, R13, UR10, -R15.reuse ;  /* 0x0000000a0d0d7c23 */ /* 0x100fe2000801080f */
[--C-:B------:R-:W-:Y:S01]  /*5cc0*/  FFMA.FTZ R160, R168, UR10, -R15.reuse ;  /* 0x0000000aa8a07c23 */ /* 0x100fe2000801080f */
[----:B------:R-:W-:Y:S01]  /*5cd0*/  FMUL.FTZ R9, R9, UR10 ;  /* 0x0000000a09097c20 */ /* 0x000fe20008410000 */
[----:B------:R-:W-:Y:S01]  /*5ce0*/  MUFU.EX2 R21, R21 ;  /* 0x0000001500157308 */ /* 0x000fe20000000800 */
[----:B------:R-:W-:Y:S01]  /*5cf0*/  FFMA.FTZ R169, R169, UR10, -R15 ;  /* 0x0000000aa9a97c23 */ /* 0x000fe2000801080f */
[----:B------:R-:W-:Y:S01]  /*5d00*/  ISETP.NE.AND P1, PT, R2, R179, PT ;  /* 0x000000b30200720c */ /* 0x000fe20003f25270 */
[----:B------:R-:W-:-:S02]  /*5d10*/  IMAD.U32 R179, RZ, RZ, UR24 ;  /* 0x00000018ffb37e24 */ /* 0x000fc4000f8e00ff */
[--C-:B------:R-:W-:Y:S01]  /*5d20*/  FFMA.FTZ R180, R180, UR10, -R15.reuse ;  /* 0x0000000ab4b47c23 */ /* 0x100fe2000801080f */
[--C-:B------:R-:W-:Y:S01]  /*5d30*/  FFMA.FTZ R181, R181, UR10, -R15.reuse ;  /* 0x0000000ab5b57c23 */ /* 0x100fe2000801080f */
[--C-:B------:R-:W-:Y:S01]  /*5d40*/  FFMA.FTZ R177, R177, UR10, -R15.reuse ;  /* 0x0000000ab1b17c23 */ /* 0x100fe2000801080f */
[----:B------:R-:W1:Y:S08]  /*5d50*/  MUFU.EX2 R9, R9 ;  /* 0x0000000900097308 */ /* 0x000e700000000800 */
[----:B------:R-:W2:Y:S08]  /*5d60*/  MUFU.EX2 R8, R153 ;  /* 0x0000009900087308 */ /* 0x000eb00000000800 */
[----:B------:R-:W-:Y:S01]  /*5d70*/  MUFU.EX2 R156, R156 ;  /* 0x0000009c009c7308 */ /* 0x000fe20000000800 */
[----:B-1----:R-:W-:Y:S01]  /*5d80*/  FFMA.FTZ R164, R9, R3, R152 ;  /* 0x0000000309a47223 */ /* 0x002fe20000010098 */
[--C-:B------:R-:W-:Y:S01]  /*5d90*/  FFMA.FTZ R3, R173, UR10, -R15.reuse ;  /* 0x0000000aad037c23 */ /* 0x100fe2000801080f */
[C---:B------:R-:W-:Y:S01]  /*5da0*/  F2FP.BF16.F32.PACK_AB R152, R21.reuse, R152 ;  /* 0x000000981598723e */ /* 0x040fe200000010ff */
[-C--:B------:R-:W-:Y:S01]  /*5db0*/  FMUL.FTZ R24, R24, R9.reuse ;  /* 0x0000000918187220 */ /* 0x080fe20000410000 */
[----:B------:R-:W-:Y:S01]  /*5dc0*/  FADD.FTZ R173, R21, R164 ;  /* 0x000000a415ad7221 */ /* 0x000fe20000010000 */
[----:B------:R-:W-:Y:S01]  /*5dd0*/  FFMA.FTZ R164, R176, UR10, -R15 ;  /* 0x0000000ab0a47c23 */ /* 0x000fe2000801080f */
[----:B------:R-:W-:Y:S01]  /*5de0*/  FMUL.FTZ R25, R25, R9 ;  /* 0x0000000919197220 */ /* 0x000fe20000410000 */
[----:B------:R-:W1:Y:S01]  /*5df0*/  MUFU.EX2 R171, R171 ;  /* 0x000000ab00ab7308 */ /* 0x000e620000000800 */
[----:B--2---:R-:W-:Y:S01]  /*5e00*/  FFMA.FTZ R153, R8, R4, R11 ;  /* 0x0000000408997223 */ /* 0x004fe2000001000b */
[----:B------:R-:W-:-:S02]  /*5e10*/  @!P1 IMAD R4, R179, 0x40, R16 ;  /* 0x00000040b3049824 */ /* 0x000fc400078e0210 */
[-C--:B------:R-:W-:Y:S01]  /*5e20*/  FMUL.FTZ R28, R28, R9.reuse ;  /* 0x000000091c1c7220 */ /* 0x080fe20000410000 */
[-C--:B------:R-:W-:Y:S01]  /*5e30*/  FMUL.FTZ R29, R29, R9.reuse ;  /* 0x000000091d1d7220 */ /* 0x080fe20000410000 */
[----:B------:R-:W-:Y:S01]  /*5e40*/  FADD.FTZ R168, R154, R153 ;  /* 0x000000999aa87221 */ /* 0x000fe20000010000 */
[----:B------:R-:W-:Y:S01]  /*5e50*/  FMUL.FTZ R32, R32, R9 ;  /* 0x0000000920207220 */ /* 0x000fe20000410000 */
[----:B------:R-:W-:Y:S01]  /*5e60*/  @!P1 LEA R4, R4, UR42, 0x2 ;  /* 0x0000002a04049c11 */ /* 0x000fe2000f8e10ff */
[----:B------:R-:W-:Y:S01]  /*5e70*/  MUFU.EX2 R10, R10 ;  /* 0x0000000a000a7308 */ /* 0x000fe20000000800 */
[----:B------:R-:W-:Y:S01]  /*5e80*/  FADD.FTZ R153, R155, R168 ;  /* 0x000000a89b997221 */ /* 0x000fe20000010000 */
[C---:B------:R-:W-:Y:S01]  /*5e90*/  F2FP.BF16.F32.PACK_AB R155, R20.reuse, R155 ;  /* 0x0000009b149b723e */ /* 0x040fe200000010ff */
[-C--:B------:R-:W-:Y:S01]  /*5ea0*/  FMUL.FTZ R33, R33, R9.reuse ;  /* 0x0000000921217220 */ /* 0x080fe20000410000 */
[----:B------:R-:W-:Y:S01]  /*5eb0*/  @!P1 STS [R4+0x28800], R9 ;  /* 0x0288000904009388 */ /* 0x000fe20000000800 */
[----:B------:R-:W-:Y:S01]  /*5ec0*/  FADD.FTZ R168, R20, R153 ;  /* 0x0000009914a87221 */ /* 0x000fe20000010000 */
[-C--:B------:R-:W-:Y:S01]  /*5ed0*/  FMUL.FTZ R36, R36, R9.reuse ;  /* 0x0000000924247220 */ /* 0x080fe20000410000 */
[----:B------:R-:W-:Y:S01]  /*5ee0*/  FMUL.FTZ R37, R37, R9 ;  /* 0x0000000925257220 */ /* 0x000fe20000410000 */
[----:B------:R-:W2:Y:S01]  /*5ef0*/  MUFU.EX2 R175, R175 ;  /* 0x000000af00af7308 */ /* 0x000ea20000000800 */
[----:B------:R-:W-:Y:S01]  /*5f00*/  FADD.FTZ R153, R157, R168 ;  /* 0x000000a89d997221 */ /* 0x000fe20000010000 */
[----:B------:R3:W-:Y:S01]  /*5f10*/  @!P1 STS [R4+0x28820], R8 ;  /* 0x0288200804009388 */ /* 0x0007e20000000800 */
[----:B------:R-:W-:Y:S01]  /*5f20*/  F2FP.BF16.F32.PACK_AB R157, R158, R157 ;  /* 0x0000009d9e9d723e */ /* 0x000fe200000010ff */
[----:B------:R-:W-:Y:S01]  /*5f30*/  FMUL.FTZ R40, R40, R9 ;  /* 0x0000000928287220 */ /* 0x000fe20000410000 */
[----:B------:R-:W-:Y:S01]  /*5f40*/  FADD.FTZ R168, R158, R153 ;  /* 0x000000999ea87221 */ /* 0x000fe20000010000 */
[----:B------:R-:W-:Y:S01]  /*5f50*/  F2FP.BF16.F32.PACK_AB R153, R154, R11 ;  /* 0x0000000b9a99723e */ /* 0x000fe200000010ff */
[-C--:B------:R-:W-:Y:S01]  /*5f60*/  FMUL.FTZ R41, R41, R9.reuse ;  /* 0x0000000929297220 */ /* 0x080fe20000410000 */
[----:B------:R-:W4:Y:S01]  /*5f70*/  MUFU.EX2 R12, R12 ;  /* 0x0000000c000c7308 */ /* 0x000f220000000800 */
[----:B-1----:R-:W-:Y:S01]  /*5f80*/  F2FP.BF16.F32.PACK_AB R154, R171, R156 ;  /* 0x0000009cab9a723e */ /* 0x002fe200000010ff */
[----:B------:R-:W-:Y:S01]  /*5f90*/  BAR.SYNC.DEFER_BLOCKING 0xf, 0x100 ;  /* 0x03c4000000007b1d */ /* 0x000fe20000010000 */
        /* <DEDUP_REMOVED lines=14> */
[----:B-1----:R-:W-:Y:S01]  /*6080*/  FADD.FTZ R172, R156, R173 ;  /* 0x000000ad9cac7221 */ /* 0x002fe20000010000 */
[----:B--2---:R-:W-:Y:S01]  /*6090*/  F2FP.BF16.F32.PACK_AB R156, R175, R10 ;  /* 0x0000000aaf9c723e */ /* 0x004fe200000010ff */
[-C--:B------:R-:W-:Y:S01]  /*60a0*/  FMUL.FTZ R68, R68, R9.reuse ;  /* 0x0000000944447220 */ /* 0x080fe20000410000 */
[-C--:B------:R-:W-:Y:S01]  /*60b0*/  FMUL.FTZ R69, R69, R9.reuse ;  /* 0x0000000945457220 */ /* 0x080fe20000410000 */
[----:B------:R-:W-:Y:S01]  /*60c0*/  FADD.FTZ R173, R171, R172 ;  /* 0x000000acabad7221 */ /* 0x000fe20000010000 */
[-C--:B------:R-:W-:Y:S01]  /*60d0*/  FMUL.FTZ R72, R72, R9.reuse ;  /* 0x0000000948487220 */ /* 0x080fe20000410000 */
[-C--:B------:R-:W-:Y:S01]  /*60e0*/  FMUL.FTZ R73, R73, R9.reuse ;  /* 0x0000000949497220 */ /* 0x080fe20000410000 */
[----:B------:R-:W1:Y:S01]  /*60f0*/  MUFU.EX2 R160, R160 ;  /* 0x000000a000a07308 */ /* 0x000e620000000800 */
[----:B------:R-:W-:Y:S01]  /*6100*/  FADD.FTZ R172, R10, R173 ;  /* 0x000000ad0aac7221 */ /* 0x000fe20000010000 */
[----:B------:R2:W-:Y:S01]  /*6110*/  STSM.16.M88.4 [R19+0x26800], R152 ;  /* 0x0268009813007844 */ /* 0x0005e20000000200 */
[-C--:B------:R-:W-:Y:S01]  /*6120*/  FMUL.FTZ R76, R76, R9.reuse ;  /* 0x000000094c4c7220 */ /* 0x080fe20000410000 */
[-C--:B------:R-:W-:Y:S01]  /*6130*/  FMUL.FTZ R77, R77, R9.reuse ;  /* 0x000000094d4d7220 */ /* 0x080fe20000410000 */
[----:B------:R-:W-:Y:S01]  /*6140*/  FADD.FTZ R173, R175, R172 ;  /* 0x000000acafad7221 */ /* 0x000fe20000010000 */
[-C--:B------:R-:W-:Y:S01]  /*6150*/  FMUL.FTZ R80, R80, R9.reuse ;  /* 0x0000000950507220 */ /* 0x080fe20000410000 */
[-C--:B------:R-:W-:Y:S01]  /*6160*/  FMUL.FTZ R81, R81, R9.reuse ;  /* 0x0000000951517220 */ /* 0x080fe20000410000 */
[----:B------:R-:W0:Y:S01]  /*6170*/  MUFU.EX2 R169, R169 ;  /* 0x000000a900a97308 */ /* 0x000e220000000800 */
[----:B----4-:R-:W-:Y:S01]  /*6180*/  FADD.FTZ R172, R12, R173 ;  /* 0x000000ad0cac7221 */ /* 0x010fe20000010000 */
[----:B------:R-:W-:Y:S01]  /*6190*/  FADD.FTZ R173, R159, R168 ;  /* 0x000000a89fad7221 */ /* 0x000fe20000010000 */
[C---:B-----5:R-:W-:Y:S01]  /*61a0*/  F2FP.BF16.F32.PACK_AB R158, R13.reuse, R12 ;  /* 0x0000000c0d9e723e */ /* 0x060fe200000010ff */
[----:B------:R-:W-:Y:S01]  /*61b0*/  FMUL.FTZ R84, R84, R9 ;  /* 0x0000000954547220 */ /* 0x000fe20000410000 */
[----:B------:R-:W-:Y:S01]  /*61c0*/  FADD.FTZ R11, R13, R172 ;  /* 0x000000ac0d0b7221 */ /* 0x000fe20000010000 */
[C---:B------:R-:W-:Y:S01]  /*61d0*/  FADD.FTZ R168, R162.reuse, R173 ;  /* 0x000000ada2a87221 */ /* 0x040fe20000010000 */
[----:B------:R-:W-:Y:S01]  /*61e0*/  F2FP.BF16.F32.PACK_AB R159, R162, R159 ;  /* 0x0000009fa29f723e */ /* 0x000fe200000010ff */
[----:B------:R-:W4:Y:S01]  /*61f0*/  MUFU.EX2 R161, R161 ;  /* 0x000000a100a17308 */ /* 0x000f220000000800 */
[----:B-1----:R-:W-:Y:S01]  /*6200*/  FADD.FTZ R172, R160, R11 ;  /* 0x0000000ba0ac7221 */ /* 0x002fe20000010000 */
[-C--:B------:R-:W-:Y:S01]  /*6210*/  FMUL.FTZ R85, R85, R9.reuse ;  /* 0x0000000955557220 */ /* 0x080fe20000410000 */
[-C--:B------:R-:W-:Y:S01]  /*6220*/  FMUL.FTZ R88, R88, R9.reuse ;  /* 0x0000000958587220 */ /* 0x080fe20000410000 */
[----:B------:R2:W-:Y:S01]  /*6230*/  STSM.16.M88.4 [R22], R156 ;  /* 0x0000009c16007844 */ /* 0x0005e20000000200 */
[-C--:B------:R-:W-:Y:S01]  /*6240*/  FMUL.FTZ R89, R89, R9.reuse ;  /* 0x0000000959597220 */ /* 0x080fe20000410000 */
[-C--:B------:R-:W-:Y:S01]  /*6250*/  FMUL.FTZ R92, R92, R9.reuse ;  /* 0x000000095c5c7220 */ /* 0x080fe20000410000 */
[-C--:B------:R-:W-:Y:S01]  /*6260*/  FMUL.FTZ R93, R93, R9.reuse ;  /* 0x000000095d5d7220 */ /* 0x080fe20000410000 */
[----:B------:R-:W3:Y:S01]  /*6270*/  MUFU.EX2 R166, R166 ;  /* 0x000000a600a67308 */ /* 0x000ee20000000800 */
[C---:B0-----:R-:W-:Y:S01]  /*6280*/  FADD.FTZ R21, R169.reuse, R172 ;  /* 0x000000aca9157221 */ /* 0x041fe20000010000 */
[----:B------:R-:W-:Y:S01]  /*6290*/  F2FP.BF16.F32.PACK_AB R160, R169, R160 ;  /* 0x000000a0a9a0723e */ /* 0x000fe200000010ff */
[-C--:B------:R-:W-:Y:S01]  /*62a0*/  FMUL.FTZ R96, R96, R9.reuse ;  /* 0x0000000960607220 */ /* 0x080fe20000410000 */
[-C--:B------:R-:W-:Y:S01]  /*62b0*/  FMUL.FTZ R97, R97, R9.reuse ;  /* 0x0000000961617220 */ /* 0x080fe20000410000 */
[----:B------:R-:W-:Y:S01]  /*62c0*/  FADD.FTZ R10, R14, R21 ;  /* 0x000000150e0a7221 */ /* 0x000fe20000010000 */
        /* <DEDUP_REMOVED lines=9> */
[----:B------:R-:W-:Y:S01]  /*6360*/  FMUL.FTZ R113, R113, R9 ;  /* 0x0000000971717220 */ /* 0x000fe20000410000 */
[----:B------:R-:W1:Y:S01]  /*6370*/  MUFU.EX2 R163, R163 ;  /* 0x000000a300a37308 */ /* 0x000e620000000800 */
        /* <DEDUP_REMOVED lines=27> */
[----:B------:R-:W-:Y:S01]  /*6530*/  FMUL.FTZ R149, R149, R9 ;  /* 0x0000000995957220 */ /* 0x000fe20000410000 */
[-C--:B------:R-:W-:Y:S01]  /*6540*/  FMUL.FTZ R26, R26, R8.reuse ;  /* 0x000000081a1a7220 */ /* 0x080fe20000410000 */
[-C--:B------:R-:W-:Y:S01]  /*6550*/  FMUL.FTZ R27, R27, R8.reuse ;  /* 0x000000081b1b7220 */ /* 0x080fe20000410000 */
[----:B------:R2:W-:Y:S01]  /*6560*/  STSM.16.M88.4 [R184], R160 ;  /* 0x000000a0b8007844 */ /* 0x0005e20000000200 */
[----:B------:R-:W3:Y:S01]  /*6570*/  MUFU.EX2 R164, R164 ;  /* 0x000000a400a47308 */ /* 0x000ee20000000800 */
        /* <DEDUP_REMOVED lines=47> */
[----:B------:R-:W-:Y:S01]  /*6870*/  FMUL.FTZ R98, R98, R8 ;  /* 0x0000000862627220 */ /* 0x000fe20000410000 */
[C---:B0-----:R-:W-:Y:S01]  /*6880*/  F2FP.BF16.F32.PACK_AB R166, R181.reuse, R180 ;  /* 0x000000b4b5a6723e */ /* 0x041fe200000010ff */
[----:B------:R-:W-:Y:S01]  /*6890*/  FADD.FTZ R3, R181, R12 ;  /* 0x0000000cb5037221 */ /* 0x000fe20000010000 */
[-C--:B------:R-:W-:Y:S01]  /*68a0*/  FMUL.FTZ R99, R99, R8.reuse ;  /* 0x0000000863637220 */ /* 0x080fe20000410000 */
[-C--:B------:R-:W-:Y:S01]  /*68b0*/  FMUL.FTZ R102, R102, R8.reuse ;  /* 0x0000000866667220 */ /* 0x080fe20000410000 */
[-C--:B------:R-:W-:Y:S01]  /*68c0*/  FMUL.FTZ R103, R103, R8.reuse ;  /* 0x0000000867677220 */ /* 0x080fe20000410000 */
[-C--:B------:R-:W-:Y:S01]  /*68d0*/  FMUL.FTZ R106, R106, R8.reuse ;  /* 0x000000086a6a7220 */ /* 0x080fe20000410000 */
[-C--:B------:R-:W-:Y:S01]  /*68e0*/  FMUL.FTZ R107, R107, R8.reuse ;  /* 0x000000086b6b7220 */ /* 0x080fe20000410000 */
[-C--:B------:R-:W-:Y:S01]  /*68f0*/  FMUL.FTZ R110, R110, R8.reuse ;  /* 0x000000086e6e7220 */ /* 0x080fe20000410000 */
[C---:B-1----:R-:W-:Y:S01]  /*6900*/  F2FP.BF16.F32.PACK_AB R167, R10.reuse, R167 ;  /* 0x000000a70aa7723e */ /* 0x042fe200000010ff */
        /* <DEDUP_REMOVED lines=23> */
[----:B--2---:R-:W-:Y:S06]  /*6a80*/  @!P0 BRA `(.L_x_3882) ;  /* 0x0000000000048947 */ /* 0x004fec0003800000 */
[----:B------:R-:W-:Y:S01]  /*6a90*/  BPT.TRAP 0x1 ;  /* 0x000000040000795c */ /* 0x000fe20000300000 */
.L_x_3882:
[----:B------:R0:W1:Y:S01]  /*6aa0*/  SYNCS.PHASECHK.TRANS64.TRYWAIT P1, [UR23+0x28c50], R7 ;  /* 0x028c5007ff0075a7 */ /* 0x0000620008020157 */
[----:B------:R-:W-:Y:S05]  /*6ab0*/  @!P0 BRA `(.L_x_3883) ;  /* 0x0000000000048947 */ /* 0x000fea0003800000 */
[----:B------:R-:W-:Y:S01]  /*6ac0*/  BPT.TRAP 0x1 ;  /* 0x000000040000795c */ /* 0x000fe20000300000 */
.L_x_3883:
[----:B-1----:R-:W-:Y:S05]  /*6ad0*/  @P1 BRA `(.L_x_3884) ;  /* 0x0000000000081947 */ /* 0x002fea0003800000 */
[----:B------:R-:W1:Y:S02]  /*6ae0*/  SYNCS.PHASECHK.TRANS64.TRYWAIT P1, [UR23+0x28c50], R7 ;  /* 0x028c5007ff0075a7 */ /* 0x000e640008020157 */
[----:B-1----:R-:W-:Y:S05]  /*6af0*/  @!P1 BRA `(.L_x_3885) ;  /* 0x0000009000c89947 */ /* 0x002fea0003800000 */
.L_x_3884:
        /* <DEDUP_REMOVED lines=34> */
.L_x_3886:
[----:B------:R-:W-:Y:S01]  /*6d20*/  UISETP.GT.AND UP0, UPT, UR21, UR20, UPT ;  /* 0x000000141500728c */ /* 0x000fe2000bf04270 */
[----:B-1----:R-:W-:Y:S01]  /*6d30*/  IMAD.MOV.U32 R8, RZ, RZ, R5 ;  /* 0x000000ffff087224 */ /* 0x002fe200078e0005 */
[----:B------:R-:W-:Y:S01]  /*6d40*/  UIADD3 UR23, UR23, 0x28c60, URZ ;  /* 0x00028c6017177890 */ /* 0x000fe2000fffe03f */
[----:B------:R-:W-:Y:S01]  /*6d50*/  MOV R9, R6 ;  /* 0x0000000600097202 */ /* 0x000fe20000000f00 */
[----:B------:R-:W-:Y:S02]  /*6d60*/  UIADD3 UR21, UR21, -0x1, URZ ;  /* 0xffffffff15157890 */ /* 0x000fe4000fffe03f */
[----:B------:R-:W-:Y:S01]  /*6d70*/  PLOP3.LUT P1, PT, PT, PT, UP0, 0x80, 0x0 ;  /* 0x000000000000781c */ /* 0x000fe20003f2f008 */
[----:B------:R-:W-:Y:S01]  /*6d80*/  UPRMT UR23, UR40, 0x654, UR23 ;  /* 0x0000065428177896 */ /* 0x000fe20008000017 */
[----:B------:R-:W-:-:S08]  /*6d90*/  UMOV UR24, UR38 ;  /* 0x0000002600187c82 */ /* 0x000fd00008000000 */
[----:B------:R-:W-:Y:S03]  /*6da0*/  SYNCS.ARRIVE.TRANS64.RED.A1T0 RZ, [UR23], RZ ;  /* 0x000000ffffff79a7 */ /* 0x000fe60008100417 */
[----:B------:R-:W-:Y:S05]  /*6db0*/  @P1 BRA `(.L_x_3887) ;  /* 0xffffffe000781947 */ /* 0x000fea000383ffff */
.L_x_3876:
[----:B------:R-:W-:-:S13]  /*6dc0*/  ISETP.LE.AND P1, PT, RZ, UR21, PT ;  /* 0x00000015ff007c0c */ /* 0x000fda000bf23270 */
[----:B------:R-:W-:Y:S05]  /*6dd0*/  @!P1 BRA `(.L_x_3888) ;  /* 0x0000001800389947 */ /* 0x000fea0003800000 */
[----:B------:R-:W-:Y:S01]  /*6de0*/  IMAD.MOV.U32 R9, RZ, RZ, R5 ;  /* 0x000000ffff097224 */ /* 0x000fe200078e0005 */
[----:B------:R-:W-:Y:S01]  /*6df0*/  UMOV UR23, UR38 ;  /* 0x0000002600177c82 */ /* 0x000fe20008000000 */
[----:B------:R-:W-:Y:S01]  /*6e00*/  IMAD.MOV.U32 R11, RZ, RZ, R6 ;  /* 0x000000ffff0b7224 */ /* 0x000fe200078e0006 */
[----:B------:R-:W-:-:S06]  /*6e10*/  ULDC UR20, c[0x0][0x988] ;  /* 0x0002620000147ab9 */ /* 0x000fcc0000000800 */
.L_x_3899:
[----:B------:R-:W-:-:S04]  /*6e20*/  UIADD3 UR38, UR23, 0x1, URZ ;  /* 0x0000000117267890 */ /* 0x000fc8000fffe03f */
[----:B------:R-:W-:-:S04]  /*6e30*/  UISETP.NE.AND UP0, UPT, UR38, 0x2, UPT ;  /* 0x000000022600788c */ /* 0x000fc8000bf05270 */
[----:B------:R-:W-:Y:S02]  /*6e40*/  USEL UR6, URZ, 0x1, UP0 ;  /* 0x000000013f067887 */ /* 0x000fe40008000000 */
[----:B------:R-:W-:Y:S02]  /*6e50*/  USEL UR38, UR38, URZ, UP0 ;  /* 0x0000003f26267287 */ /* 0x000fe40008000000 */
[----:B------:R-:W-:Y:S01]  /*6e60*/  ULOP3.LUT UR37, UR37, UR6, URZ, 0x3c, !UPT ;  /* 0x0000000625257292 */ /* 0x000fe2000f8e3c3f */
[----:B-1----:R-:W-:Y:S11]  /*6e70*/  @!P0 BRA `(.L_x_3889) ;  /* 0x0000000000048947 */ /* 0x002ff60003800000 */
[----:B------:R-:W-:Y:S01]  /*6e80*/  BPT.TRAP 0x1 ;  /* 0x000000040000795c */ /* 0x000fe20000300000 */
.L_x_3889:
[----:B------:R-:W-:Y:S01]  /*6e90*/  ULEA UR22, UR38, UR42, 0x3 ;  /* 0x0000002a26167291 */ /* 0x000fe2000f8e183f */
[----:B0123--:R-:W-:-:S05]  /*6ea0*/  IMAD.U32 R7, RZ, RZ, UR37 ;  /* 0x00000025ff077e24 */ /* 0x00ffca000f8e00ff */
[----:B------:R-:W-:-:S04]  /*6eb0*/  SHF.L.U32 R7, R7, 0x1f, RZ ;  /* 0x0000001f07077819 */ /* 0x000fc800000006ff */
[----:B------:R0:W1:Y:S01]  /*6ec0*/  SYNCS.PHASECHK.TRANS64.TRYWAIT P1, [UR22+0x28c30], R7 ;  /* 0x028c3007ff0075a7 */ /* 0x0000620008020156 */
[----:B------:R-:W-:Y:S05]  /*6ed0*/  @!P0 BRA `(.L_x_3890) ;  /* 0x0000000000048947 */ /* 0x000fea0003800000 */
[----:B------:R-:W-:Y:S01]  /*6ee0*/  BPT.TRAP 0x1 ;  /* 0x000000040000795c */ /* 0x000fe20000300000 */
.L_x_3890:
[----:B-1----:R-:W-:Y:S05]  /*6ef0*/  @P1 BRA `(.L_x_3891) ;  /* 0x0000000000081947 */ /* 0x002fea0003800000 */
[----:B------:R-:W1:Y:S02]  /*6f00*/  SYNCS.PHASECHK.TRANS64.TRYWAIT P1, [UR22+0x28c30], R7 ;  /* 0x028c3007ff0075a7 */ /* 0x000e640008020156 */
[----:B-1----:R-:W-:Y:S05]  /*6f10*/  @!P1 BRA `(.L_x_3892) ;  /* 0x0000008c00d89947 */ /* 0x002fea0003800000 */
.L_x_3891:
        /* <DEDUP_REMOVED lines=23> */
.L_x_3893:
        /* <DEDUP_REMOVED lines=27> */
[----:B------:R-:W-:-:S04]  /*7240*/  FMNMX.FTZ R8, R162, R5, !PT ;  /* 0x00000005a2087209 */ /* 0x000fc80007810000 */
[----:B------:R-:W-:-:S04]  /*7250*/  FMNMX.FTZ R5, R163, R8, !PT ;  /* 0x00000008a3057209 */ /* 0x000fc80007810000 */
[----:B------:R-:W-:-:S04]  /*7260*/  FMNMX.FTZ R8, R166, R5, !PT ;  /* 0x00000005a6087209 */ /* 0x000fc80007810000 */
[----:B------:R-:W-:Y:S02]  /*7270*/  FMNMX.FTZ R5, R167, R8, !PT ;  /* 0x00000008a7057209 */ /* 0x000fe40007810000 */
[----:B-1----:R-:W-:Y:S02]  /*7280*/  FMNMX.FTZ R6, R12, R13, !PT ;  /* 0x0000000d0c067209 */ /* 0x002fe40007810000 */
        /* <DEDUP_REMOVED lines=8> */
[----:B------:R1:W2:Y:S01]  /*7310*/  MUFU.EX2 R8, R12 ;  /* 0x0000000c00087308 */ /* 0x0002a20000000800 */
[----:B------:R-:W-:Y:S01]  /*7320*/  FMNMX.FTZ R5, R175, R10, !PT ;  /* 0x0000000aaf057209 */ /* 0x000fe20007810000 */
[--C-:B------:R-:W-:Y:S01]  /*7330*/  FFMA.FTZ R152, R153, UR10, -R191.reuse ;  /* 0x0000000a99987c23 */ /* 0x100fe200080108bf */
[--C-:B------:R-:W-:Y:S01]  /*7340*/  FFMA.FTZ R21, R157, UR10, -R191.reuse ;  /* 0x0000000a9d157c23 */ /* 0x100fe200080108bf */
[--C-:B------:R-:W-:Y:S01]  /*7350*/  FFMA.FTZ R156, R160, UR10, -R191.reuse ;  /* 0x0000000aa09c7c23 */ /* 0x100fe200080108bf */
[----:B------:R-:W-:Y:S01]  /*7360*/  FMNMX.FTZ R10, R178, R5, !PT ;  /* 0x00000005b20a7209 */ /* 0x000fe20007810000 */
[--C-:B------:R-:W-:Y:S01]  /*7370*/  FFMA.FTZ R160, R168, UR10, -R191.reuse ;  /* 0x0000000aa8a07c23 */ /* 0x100fe200080108bf */
[--C-:B------:R-:W-:Y:S01]  /*7380*/  FFMA.FTZ R15, R161, UR10, -R191.reuse ;  /* 0x0000000aa10f7c23 */ /* 0x100fe200080108bf */
[----:B------:R-:W3:Y:S01]  /*7390*/  MUFU.EX2 R11, R11 ;  /* 0x0000000b000b7308 */ /* 0x000ee20000000800 */
[----:B------:R-:W-:Y:S01]  /*73a0*/  FMNMX.FTZ R5, R179, R10, !PT ;  /* 0x0000000ab3057209 */ /* 0x000fe20007810000 */
[--C-:B------:R-:W-:Y:S01]  /*73b0*/  FFMA.FTZ R161, R169, UR10, -R191.reuse ;  /* 0x0000000aa9a17c23 */ /* 0x100fe200080108bf */
[--C-:B------:R-:W-:Y:S01]  /*73c0*/  FFMA.FTZ R169, R177, UR10, -R191.reuse ;  /* 0x0000000ab1a97c23 */ /* 0x100fe200080108bf */
[--C-:B------:R-:W-:Y:S01]  /*73d0*/  FFMA.FTZ R180, R180, UR10, -R191.reuse ;  /* 0x0000000ab4b47c23 */ /* 0x100fe200080108bf */
[----:B-1----:R-:W-:Y:S01]  /*73e0*/  FMNMX.FTZ R12, R182, R5, !PT ;  /* 0x00000005b60c7209 */ /* 0x002fe20007810000 */
[----:B------:R-:W-:-:S02]  /*73f0*/  FFMA.FTZ R181, R181, UR10, -R191 ;  /* 0x0000000ab5b57c23 */ /* 0x000fc400080108bf */
[----:B------:R1:W-:Y:S01]  /*7400*/  MUFU.EX2 R10, R13 ;  /* 0x0000000d000a7308 */ /* 0x0003e20000000800 */
[----:B------:R-:W-:Y:S01]  /*7410*/  FMNMX.FTZ R5, R183, R12, !PT ;  /* 0x0000000cb7057209 */ /* 0x000fe20007810000 */
[--C-:B------:R-:W-:Y:S01]  /*7420*/  FFMA.FTZ R12, R164, UR10, -R191.reuse ;  /* 0x0000000aa40c7c23 */ /* 0x100fe200080108bf */
[--C-:B------:R-:W-:Y:S01]  /*7430*/  FFMA.FTZ R164, R176, UR10, -R191.reuse ;  /* 0x0000000ab0a47c23 */ /* 0x100fe200080108bf */
[-C--:B--2---:R-:W-:Y:S01]  /*7440*/  FMUL.FTZ R24, R24, R8.reuse ;  /* 0x0000000818187220 */ /* 0x084fe20000410000 */
[-C--:B------:R-:W-:Y:S01]  /*7450*/  FMUL.FTZ R25, R25, R8.reuse ;  /* 0x0000000819197220 */ /* 0x080fe20000410000 */
[----:B------:R-:W2:Y:S01]  /*7460*/  SHFL.BFLY PT, R14, R5, 0x2, 0x1f ;  /* 0x0c401f00050e7f89 */ /* 0x000ea200000e0000 */
[-C--:B------:R-:W-:Y:S01]  /*7470*/  FMUL.FTZ R28, R28, R8.reuse ;  /* 0x000000081c1c7220 */ /* 0x080fe20000410000 */
[----:B------:R-:W4:Y:S01]  /*7480*/  MUFU.EX2 R152, R152 ;  /* 0x0000009800987308 */ /* 0x000f220000000800 */
[--C-:B-1----:R-:W-:Y:S01]  /*7490*/  FFMA.FTZ R13, R165, UR10, -R191.reuse ;  /* 0x0000000aa50d7c23 */ /* 0x102fe200080108bf */
        /* <DEDUP_REMOVED lines=20> */
[----:B--2---:R-:W-:Y:S01]  /*75e0*/  FMNMX.FTZ R20, R5, R14, !PT ;  /* 0x0000000e05147209 */ /* 0x004fe20007810000 */
[----:B------:R-:W-:Y:S01]  /*75f0*/  FFMA.FTZ R14, R172, UR10, -R191 ;  /* 0x0000000aac0e7c23 */ /* 0x000fe200080108bf */
[----:B------:R-:W-:Y:S01]  /*7600*/  MUFU.EX2 R15, R15 ;  /* 0x0000000f000f7308 */ /* 0x000fe20000000800 */
[-C--:B------:R-:W-:Y:S01]  /*7610*/  FMUL.FTZ R64, R64, R8.reuse ;  /* 0x0000000840407220 */ /* 0x080fe20000410000 */
[-C--:B------:R-:W-:Y:S01]  /*7620*/  FMUL.FTZ R65, R65, R8.reuse ;  /* 0x0000000841417220 */ /* 0x080fe20000410000 */
[----:B------:R-:W1:Y:S01]  /*7630*/  SHFL.BFLY PT, R5, R20, 0x1, 0x1f ;  /* 0x0c201f0014057f89 */ /* 0x000e6200000e0000 */
        /* <DEDUP_REMOVED lines=23> */
[----:B-1----:R-:W-:Y:S01]  /*77b0*/  FMNMX.FTZ R5, R20, R5, !PT ;  /* 0x0000000514057209 */ /* 0x002fe20007810000 */
        /* <DEDUP_REMOVED lines=10> */
[--C-:B------:R-:W-:Y:S01]  /*7860*/  FFMA.FTZ R168, R154, UR10, -R157.reuse ;  /* 0x0000000a9aa87c23 */ /* 0x100fe2000801089d */
[--C-:B------:R-:W-:Y:S01]  /*7870*/  FFMA.FTZ R155, R158, UR10, -R157.reuse ;  /* 0x0000000a9e9b7c23 */ /* 0x100fe2000801089d */
[--C-:B------:R-:W-:Y:S01]  /*7880*/  FFMA.FTZ R158, R162, UR10, -R157.reuse ;  /* 0x0000000aa29e7c23 */ /* 0x100fe2000801089d */
[--C-:B------:R-:W-:Y:S01]  /*7890*/  FFMA.FTZ R162, R167, UR10, -R157.reuse ;  /* 0x0000000aa7a27c23 */ /* 0x100fe2000801089d */
[----:B------:R-:W-:Y:S01]  /*78a0*/  IMAD.MOV R167, RZ, RZ, -R18 ;  /* 0x000000ffffa77224 */ /* 0x000fe200078e0a12 */
[----:B------:R-:W-:Y:S01]  /*78b0*/  MUFU.EX2 R173, R173 ;  /* 0x000000ad00ad7308 */ /* 0x000fe20000000800 */
[--C-:B------:R-:W-:Y:S01]  /*78c0*/  FFMA.FTZ R172, R159, UR10, -R157.reuse ;  /* 0x0000000a9fac7c23 */ /* 0x100fe2000801089d */
[--C-:B------:R-:W-:Y:S01]  /*78d0*/  FFMA.FTZ R163, R163, UR10, -R157.reuse ;  /* 0x0000000aa3a37c23 */ /* 0x100fe2000801089d */
[--C-:B------:R-:W-:Y:S01]  /*78e0*/  FFMA.FTZ R159, R166, UR10, -R157.reuse ;  /* 0x0000000aa69f7c23 */ /* 0x100fe2000801089d */
[----:B------:R-:W-:Y:S01]  /*78f0*/  ISETP.NE.AND P1, PT, R2, R167, PT ;  /* 0x000000a70200720c */ /* 0x000fe20003f25270 */
[----:B------:R-:W-:Y:S01]  /*7900*/  FFMA.FTZ R167, R171, UR10, -R157 ;  /* 0x0000000aaba77c23 */ /* 0x000fe2000801089d */
[----:B------:R-:W-:-:S02]  /*7910*/  IMAD.U32 R171, RZ, RZ, UR23 ;  /* 0x00000017ffab7e24 */ /* 0x000fc4000f8e00ff */
[--C-:B------:R-:W-:Y:S01]  /*7920*/  FFMA.FTZ R166, R170, UR10, -R157.reuse ;  /* 0x0000000aaaa67c23 */ /* 0x100fe2000801089d */
[----:B------:R-:W1:Y:S01]  /*7930*/  MUFU.EX2 R168, R168 ;  /* 0x000000a800a87308 */ /* 0x000e620000000800 */
[--C-:B------:R-:W-:Y:S01]  /*7940*/  FFMA.FTZ R179, R179, UR10, -R157.reuse ;  /* 0x0000000ab3b37c23 */ /* 0x100fe2000801089d */
[--C-:B------:R-:W-:Y:S01]  /*7950*/  FFMA.FTZ R182, R182, UR10, -R157.reuse ;  /* 0x0000000ab6b67c23 */ /* 0x100fe2000801089d */
[----:B------:R-:W-:Y:S01]  /*7960*/  FFMA.FTZ R183, R183, UR10, -R157 ;  /* 0x0000000ab7b77c23 */ /* 0x000fe2000801089d */
[-C--:B------:R-:W-:Y:S01]  /*7970*/  FMUL.FTZ R117, R117, R8.reuse ;  /* 0x0000000875757220 */ /* 0x080fe20000410000 */
[-C--:B------:R-:W-:Y:S01]  /*7980*/  FMUL.FTZ R120, R120, R8.reuse ;  /* 0x0000000878787220 */ /* 0x080fe20000410000 */
[-C--:B------:R-:W-:Y:S01]  /*7990*/  FMUL.FTZ R121, R121, R8.reuse ;  /* 0x0000000879797220 */ /* 0x080fe20000410000 */
[----:B------:R-:W-:Y:S01]  /*79a0*/  FMUL.FTZ R124, R124, R8 ;  /* 0x000000087c7c7220 */ /* 0x000fe20000410000 */
[----:B------:R-:W2:Y:S01]  /*79b0*/  MUFU.EX2 R153, R153 ;  /* 0x0000009900997308 */ /* 0x000ea20000000800 */
[----:B------:R-:W-:-:S02]  /*79c0*/  @!P1 IMAD R154, R171, 0x40, R16 ;  /* 0x00000040ab9a9824 */ /* 0x000fc400078e0210 */
[----:B---3--:R-:W-:Y:S01]  /*79d0*/  FFMA.FTZ R171, R8, R3, R11 ;  /* 0x0000000308ab7223 */ /* 0x008fe2000001000b */
[----:B------:R-:W-:Y:S01]  /*79e0*/  FFMA.FTZ R3, R174, UR10, -R157 ;  /* 0x0000000aae037c23 */ /* 0x000fe2000801089d */
[-C--:B------:R-:W-:Y:S01]  /*79f0*/  FMUL.FTZ R125, R125, R8.reuse ;  /* 0x000000087d7d7220 */ /* 0x080fe20000410000 */
[----:B------:R-:W-:Y:S01]  /*7a00*/  FMUL.FTZ R128, R128, R8 ;  /* 0x0000000880807220 */ /* 0x000fe20000410000 */
[C---:B----4-:R-:W-:Y:S01]  /*7a10*/  FADD.FTZ R171, R152.reuse, R171 ;  /* 0x000000ab98ab7221 */ /* 0x050fe20000010000 */
[----:B------:R-:W-:Y:S01]  /*7a20*/  F2FP.BF16.F32.PACK_AB R152, R152, R11 ;  /* 0x0000000b9898723e */ /* 0x000fe200000010ff */
[----:B------:R-:W3:Y:S01]  /*7a30*/  MUFU.EX2 R155, R155 ;  /* 0x0000009b009b7308 */ /* 0x000ee20000000800 */
[----:B-1----:R-:W-:Y:S01]  /*7a40*/  FFMA.FTZ R170, R173, R4, R168 ;  /* 0x00000004adaa7223 */ /* 0x002fe200000100a8 */
[----:B------:R-:W-:Y:S01]  /*7a50*/  FADD.FTZ R176, R10, R171 ;  /* 0x000000ab0ab07221 */ /* 0x000fe20000010000 */
[--C-:B------:R-:W-:Y:S01]  /*7a60*/  FFMA.FTZ R4, R175, UR10, -R157.reuse ;  /* 0x0000000aaf047c23 */ /* 0x100fe2000801089d */
[-C--:B------:R-:W-:Y:S01]  /*7a70*/  FMUL.FTZ R129, R129, R8.reuse ;  /* 0x0000000881817220 */ /* 0x080fe20000410000 */
[-C--:B------:R-:W-:Y:S01]  /*7a80*/  FMUL.FTZ R132, R132, R8.reuse ;  /* 0x0000000884847220 */ /* 0x080fe20000410000 */
[----:B------:R-:W-:Y:S01]  /*7a90*/  FADD.FTZ R175, R21, R176 ;  /* 0x000000b015af7221 */ /* 0x000fe20000010000 */
[-C--:B------:R-:W-:Y:S01]  /*7aa0*/  FMUL.FTZ R133, R133, R8.reuse ;  /* 0x0000000885857220 */ /* 0x080fe20000410000 */
[----:B------:R-:W1:Y:S01]  /*7ab0*/  MUFU.EX2 R172, R172 ;  /* 0x000000ac00ac7308 */ /* 0x000e620000000800 */
[C---:B--2---:R-:W-:Y:S01]  /*7ac0*/  FADD.FTZ R174, R153.reuse, R170 ;  /* 0x000000aa99ae7221 */ /* 0x044fe20000010000 */
[----:B------:R-:W-:Y:S01]  /*7ad0*/  FFMA.FTZ R170, R178, UR10, -R157 ;  /* 0x0000000ab2aa7c23 */ /* 0x000fe2000801089d */
[----:B------:R-:W-:Y:S01]  /*7ae0*/  @!P1 LEA R157, R154, UR42, 0x2 ;  /* 0x0000002a9a9d9c11 */ /* 0x000fe2000f8e10ff */
[----:B------:R-:W-:Y:S01]  /*7af0*/  FMUL.FTZ R136, R136, R8 ;  /* 0x0000000888887220 */ /* 0x000fe20000410000 */
[----:B------:R-:W-:Y:S01]  /*7b00*/  F2FP.BF16.F32.PACK_AB R153, R153, R168 ;  /* 0x000000a89999723e */ /* 0x000fe200000010ff */
[-C--:B------:R-:W-:Y:S01]  /*7b10*/  FMUL.FTZ R137, R137, R8.reuse ;  /* 0x0000000889897220 */ /* 0x080fe20000410000 */
[----:B------:R-:W-:Y:S01]  /*7b20*/  FMUL.FTZ R140, R140, R8 ;  /* 0x000000088c8c7220 */ /* 0x000fe20000410000 */
[----:B------:R-:W2:Y:S01]  /*7b30*/  MUFU.EX2 R158, R158 ;  /* 0x0000009e009e7308 */ /* 0x000ea20000000800 */
[----:B---3--:R-:W-:Y:S01]  /*7b40*/  FADD.FTZ R171, R155, R174 ;  /* 0x000000ae9bab7221 */ /* 0x008fe20000010000 */
[----:B------:R-:W-:Y:S01]  /*7b50*/  FADD.FTZ R174, R156, R175 ;  /* 0x000000af9cae7221 */ /* 0x000fe20000010000 */
[----:B------:R-:W-:Y:S01]  /*7b60*/  @!P1 STS [R157+0x28800], R8 ;  /* 0x028800089d009388 */ /* 0x000fe20000000800 */
[----:B------:R-:W-:Y:S01]  /*7b70*/  F2FP.BF16.F32.PACK_AB R156, R15, R156 ;  /* 0x0000009c0f9c723e */ /* 0x000fe200000010ff */
[-C--:B------:R-:W-:Y:S01]  /*7b80*/  FMUL.FTZ R141, R141, R8.reuse ;  /* 0x000000088d8d7220 */ /* 0x080fe20000410000 */
[-C--:B------:R-:W-:Y:S01]  /*7b90*/  FMUL.FTZ R144, R144, R8.reuse ;  /* 0x0000000890907220 */ /* 0x080fe20000410000 */
[----:B------:R3:W-:Y:S01]  /*7ba0*/  @!P1 STS [R157+0x28820], R173 ;  /* 0x028820ad9d009388 */ /* 0x0007e20000000800 */
[----:B------:R-:W4:Y:S01]  /*7bb0*/  MUFU.EX2 R163, R163 ;  /* 0x000000a300a37308 */ /* 0x000f220000000800 */
[C---:B-1----:R-:W-:Y:S01]  /*7bc0*/  FADD.FTZ R171, R172.reuse, R171 ;  /* 0x000000abacab7221 */ /* 0x042fe20000010000 */
[----:B------:R-:W-:Y:S01]  /*7bd0*/  F2FP.BF16.F32.PACK_AB R155, R172, R155 ;  /* 0x0000009bac9b723e */ /* 0x000fe200000010ff */
[-C--:B------:R-:W-:Y:S01]  /*7be0*/  FMUL.FTZ R145, R145, R8.reuse ;  /* 0x0000000891917220 */ /* 0x080fe20000410000 */
[-C--:B------:R-:W-:Y:S01]  /*7bf0*/  FMUL.FTZ R148, R148, R8.reuse ;  /* 0x0000000894947220 */ /* 0x080fe20000410000 */
[----:B------:R-:W-:Y:S01]  /*7c00*/  FMUL.FTZ R149, R149, R8 ;  /* 0x0000000895957220 */ /* 0x000fe20000410000 */
[-C--:B------:R-:W-:Y:S01]  /*7c10*/  FMUL.FTZ R26, R26, R173.reuse ;  /* 0x000000ad1a1a7220 */ /* 0x080fe20000410000 */
[-C--:B------:R-:W-:Y:S01]  /*7c20*/  FMUL.FTZ R27, R27, R173.reuse ;  /* 0x000000ad1b1b7220 */ /* 0x080fe20000410000 */
[----:B------:R-:W1:Y:S01]  /*7c30*/  MUFU.EX2 R159, R159 ;  /* 0x0000009f009f7308 */ /* 0x000e620000000800 */
        /* <DEDUP_REMOVED lines=10> */
[----:B---3--:R-:W-:Y:S01]  /*7ce0*/  F2FP.BF16.F32.PACK_AB R157, R163, R158 ;  /* 0x0000009ea39d723e */ /* 0x008fe200000010ff */
[-C--:B------:R-:W-:Y:S01]  /*7cf0*/  FMUL.FTZ R38, R38, R173.reuse ;  /* 0x000000ad26267220 */ /* 0x080fe20000410000 */
[----:B------:R-:W-:Y:S01]  /*7d00*/  F2FP.BF16.F32.PACK_AB R158, R13, R12 ;  /* 0x0000000c0d9e723e */ /* 0x000fe200000010ff */
[-C--:B------:R-:W-:Y:S01]  /*7d10*/  FMUL.FTZ R39, R39, R173.reuse ;  /* 0x000000ad27277220 */ /* 0x080fe20000410000 */
[-C--:B------:R-:W-:Y:S01]  /*7d20*/  FMUL.FTZ R42, R42, R173.reuse ;  /* 0x000000ad2a2a7220 */ /* 0x080fe20000410000 */
[----:B------:R-:W3:Y:S01]  /*7d30*/  MUFU.EX2 R166, R166 ;  /* 0x000000a600a67308 */ /* 0x000ee20000000800 */
[----:B-1----:R-:W-:Y:S01]  /*7d40*/  FADD.FTZ R171, R159, R154 ;  /* 0x0000009a9fab7221 */ /* 0x002fe20000010000 */
[----:B------:R-:W-:Y:S01]  /*7d50*/  F2FP.BF16.F32.PACK_AB R154, R21, R10 ;  /* 0x0000000a159a723e */ /* 0x000fe200000010ff */
[----:B------:R-:W-:Y:S01]  /*7d60*/  BAR.SYNC.DEFER_BLOCKING 0xf, 0x100 ;  /* 0x03c4000000007b1d */ /* 0x000fe20000010000 */
[----:B------:R-:W-:Y:S01]  /*7d70*/  FADD.FTZ R10, R160, R11 ;  /* 0x0000000ba00a7221 */ /* 0x000fe20000010000 */
[----:B------:R-:W-:Y:S01]  /*7d80*/  F2FP.BF16.F32.PACK_AB R160, R161, R160 ;  /* 0x000000a0a1a0723e */ /* 0x000fe200000010ff */
[-C--:B------:R-:W-:Y:S01]  /*7d90*/  FMUL.FTZ R43, R43, R173.reuse ;  /* 0x000000ad2b2b7220 */ /* 0x080fe20000410000 */
[----:B------:R-:W-:Y:S01]  /*7da0*/  FMUL.FTZ R46, R46, R173 ;  /* 0x000000ad2e2e7220 */ /* 0x000fe20000410000 */
[----:B------:R-:W-:Y:S01]  /*7db0*/  FADD.FTZ R11, R161, R10 ;  /* 0x0000000aa10b7221 */ /* 0x000fe20000010000 */
        /* <DEDUP_REMOVED lines=17> */
[C---:B-1----:R-:W-:Y:S01]  /*7ed0*/  FADD.FTZ R168, R167.reuse, R168 ;  /* 0x000000a8a7a87221 */ /* 0x042fe20000010000 */
        /* <DEDUP_REMOVED lines=37> */
[----:B------:R1:W-:Y:S01]  /*8130*/  STSM.16.M88.4 [R184], R160 ;  /* 0x000000a0b8007844 */ /* 0x0003e20000000200 */
        /* <DEDUP_REMOVED lines=26> */
[----:B------:R-:W-:-:S06]  /*82e0*/  FMUL.FTZ R151, R151, R173 ;  /* 0x000000ad97977220 */ /* 0x000fcc0000410000 */
[----:B------:R-:W3:Y:S01]  /*82f0*/  MUFU.EX2 R182, R182 ;  /* 0x000000b600b67308 */ /* 0x000ee20000000800 */
[C---:B----4-:R-:W-:Y:S01]  /*8300*/  F2FP.BF16.F32.PACK_AB R166, R9.reuse, R20 ;  /* 0x0000001409a6723e */ /* 0x050fe200000010ff */
[----:B------:R-:W-:-:S06]  /*8310*/  FADD.FTZ R3, R9, R4 ;  /* 0x0000000409037221 */ /* 0x000fcc0000010000 */
[----:B------:R-:W4:Y:S01]  /*8320*/  MUFU.EX2 R183, R183 ;  /* 0x000000b700b77308 */ /* 0x000f220000000800 */
[C---:B--2---:R-:W-:Y:S01]  /*8330*/  FADD.FTZ R13, R179.reuse, R12 ;  /* 0x0000000cb30d7221 */ /* 0x044fe20000010000 */
[----:B------:R-:W-:-:S03]  /*8340*/  F2FP.BF16.F32.PACK_AB R165, R179, R170 ;  /* 0x000000aab3a5723e */ /* 0x000fc600000010ff */
[----:B---3--:R-:W-:Y:S01]  /*8350*/  FADD.FTZ R10, R182, R13 ;  /* 0x0000000db60a7221 */ /* 0x008fe20000010000 */
[----:B----4-:R-:W-:-:S03]  /*8360*/  F2FP.BF16.F32.PACK_AB R167, R183, R182 ;  /* 0x000000b6b7a7723e */ /* 0x010fc600000010ff */
[----:B------:R-:W-:Y:S02]  /*8370*/  FADD.FTZ R4, R183, R10 ;  /* 0x0000000ab7047221 */ /* 0x000fe40000010000 */
[----:B------:R1:W-:Y:S01]  /*8380*/  STSM.16.M88.4 [R23], R164 ;  /* 0x000000a417007844 */ /* 0x0003e20000000200 */
[----:B------:R-:W-:Y:S05]  /*8390*/  @!P0 BRA `(.L_x_3894) ;  /* 0x0000000000048947 */ /* 0x000fea0003800000 */
[----:B------:R-:W-:Y:S01]  /*83a0*/  BPT.TRAP 0x1 ;  /* 0x000000040000795c */ /* 0x000fe20000300000 */
.L_x_3894:
[----:B------:R2:W3:Y:S01]  /*83b0*/  SYNCS.PHASECHK.TRANS64.TRYWAIT P1, [UR22+0x28c50], R7 ;  /* 0x028c5007ff0075a7 */ /* 0x0004e20008020156 */
[----:B------:R-:W-:Y:S05]  /*83c0*/  @!P0 BRA `(.L_x_3895) ;  /* 0x0000000000048947 */ /* 0x000fea0003800000 */
[----:B------:R-:W-:Y:S01]  /*83d0*/  BPT.TRAP 0x1 ;  /* 0x000000040000795c */ /* 0x000fe20000300000 */
.L_x_3895:
[----:B---3--:R-:W-:Y:S05]  /*83e0*/  @P1 BRA `(.L_x_3896) ;  /* 0x0000000000081947 */ /* 0x008fea0003800000 */
[----:B------:R-:W3:Y:S02]  /*83f0*/  SYNCS.PHASECHK.TRANS64.TRYWAIT P1, [UR22+0x28c50], R7 ;  /* 0x028c5007ff0075a7 */ /* 0x000ee40008020156 */
[----:B---3--:R-:W-:Y:S05]  /*8400*/  @!P1 BRA `(.L_x_3897) ;  /* 0x0000007800b49947 */ /* 0x008fea0003800000 */
.L_x_3896:
        /* <DEDUP_REMOVED lines=34> */
.L_x_3898:
[----:B------:R-:W-:Y:S01]  /*8630*/  UIADD3 UR22, UR22, 0x28c60, URZ ;  /* 0x00028c6016167890 */ /* 0x000fe2000fffe03f */
[----:B------:R-:W-:Y:S01]  /*8640*/  ISETP.LT.AND P1, PT, RZ, UR21, PT ;  /* 0x00000015ff007c0c */ /* 0x000fe2000bf21270 */
[----:B------:R-:W-:Y:S01]  /*8650*/  UIADD3 UR21, UR21, -0x1, URZ ;  /* 0xffffffff15157890 */ /* 0x000fe2000fffe03f */
[----:B------:R-:W-:Y:S01]  /*8660*/  IMAD.MOV.U32 R9, RZ, RZ, R5 ;  /* 0x000000ffff097224 */ /* 0x000fe200078e0005 */
[----:B------:R-:W-:Y:S01]  /*8670*/  UPRMT UR22, UR40, 0x654, UR22 ;  /* 0x0000065428167896 */ /* 0x000fe20008000016 */
[----:B------:R-:W-:Y:S01]  /*8680*/  MOV R11, R6 ;  /* 0x00000006000b7202 */ /* 0x000fe20000000f00 */
[----:B------:R-:W-:-:S07]  /*8690*/  UMOV UR23, UR38 ;  /* 0x0000002600177c82 */ /* 0x000fce0008000000 */
[----:B------:R-:W-:Y:S01]  /*86a0*/  SYNCS.ARRIVE.TRANS64.RED.A1T0 RZ, [UR22], RZ ;  /* 0x000000ffffff79a7 */ /* 0x000fe20008100416 */
[----:B------:R-:W-:Y:S05]  /*86b0*/  @P1 BRA `(.L_x_3899) ;  /* 0xffffffe400d81947 */ /* 0x000fea000383ffff */
.L_x_3888:
[----:B------:R-:W0:Y:S01]  /*86c0*/  SHFL.BFLY PT, R0, R3, 0x2, 0x1f ;  /* 0x0c401f0003007f89 */ /* 0x000e2200000e0000 */
[----:B------:R-:W-:Y:S01]  /*86d0*/  IMAD.MOV R13, RZ, RZ, -R18 ;  /* 0x000000ffff0d7224 */ /* 0x000fe200078e0a12 */
[----:B------:R-:W-:Y:S01]  /*86e0*/  UIADD3 UR36, UR36, 0x1, URZ ;  /* 0x0000000124247890 */ /* 0x000fe2000fffe03f */
[----:B------:R-:W-:Y:S01]  /*86f0*/  IMAD.U32 R10, RZ, RZ, UR10 ;  /* 0x0000000aff0a7e24 */ /* 0x000fe2000f8e00ff */
[----:B------:R-:W5:Y:S01]  /*8700*/  SHFL.BFLY PT, R9, R4, 0x2, 0x1f ;  /* 0x0c401f0004097f89 */ /* 0x000f6200000e0000 */
[----:B------:R-:W-:Y:S08]  /*8710*/  BAR.ARV 0x8, 0x100 ;  /* 0x0204000000007b1d */ /* 0x000ff00000002000 */
[----:B------:R-:W-:Y:S01]  /*8720*/  BAR.SYNC.DEFER_BLOCKING 0xf, 0x100 ;  /* 0x03c4000000007b1d */ /* 0x000fe20000010000 */
[----:B------:R-:W-:-:S02]  /*8730*/  ISETP.NE.AND P0, PT, R2, R13, PT ;  /* 0x0000000d0200720c */ /* 0x000fc40003f05270 */
[----:B------:R-:W-:Y:S01]  /*8740*/  MOV R13, UR10 ;  /* 0x0000000a000d7c02 */ /* 0x000fe20008000f00 */
[----:B0123--:R-:W-:Y:S01]  /*8750*/  FADD.FTZ R7, R0, R3 ;  /* 0x0000000300077221 */ /* 0x00ffe20000010000 */
[----:B------:R-:W-:Y:S01]  /*8760*/  IMAD.U32 R3, RZ, RZ, UR38 ;  /* 0x00000026ff037e24 */ /* 0x000fe2000f8e00ff */
[----:B------:R-:W-:Y:S01]  /*8770*/  UIADD3 UR38, UR38, 0x1, URZ ;  /* 0x0000000126267890 */ /* 0x000fe2000fffe03f */
[----:B-----5:R-:W-:Y:S02]  /*8780*/  FADD.FTZ R9, R9, R4 ;  /* 0x0000000409097221 */ /* 0x020fe40000010000 */
[----:B------:R-:W0:Y:S01]  /*8790*/  SHFL.BFLY PT, R0, R7, 0x1, 0x1f ;  /* 0x0c201f0007007f89 */ /* 0x000e2200000e0000 */
[----:B------:R-:W-:Y:S01]  /*87a0*/  IMAD.MOV.U32 R4, RZ, RZ, RZ ;  /* 0x000000ffff047224 */ /* 0x000fe200078e00ff */
[----:B------:R-:W-:-:S03]  /*87b0*/  UISETP.NE.AND UP0, UPT, UR38, 0x2, UPT ;  /* 0x000000022600788c */ /* 0x000fc6000bf05270 */
        /* <DEDUP_REMOVED lines=12> */
[----:B------:R-:W0:Y:S08]  /*8880*/  @P1 MUFU.RCP R0, R11 ;  /* 0x0000000b00001308 */ /* 0x000e300000001000 */
        /* <DEDUP_REMOVED lines=9> */
[----:B------:R2:W0:Y:S01]  /*8920*/  @P2 MUFU.LG2 R12, R8 ;  /* 0x00000008000c2308 */ /* 0x0004220000000c00 */
        /* <DEDUP_REMOVED lines=11> */
[----:B------:R-:W-:Y:S01]  /*89e0*/  @P2 FMUL.FTZ R10, R13, 0.69314718246459960938 ;  /* 0x3f3172180d0a2820 */ /* 0x000fe20000410000 */
        /* <DEDUP_REMOVED lines=120> */
.L_x_3853:
        /* <DEDUP_REMOVED lines=10> */
[----:B------:R-:W1:Y:S01]  /*9210*/  SHFL.IDX PT, R6, R211, RZ, 0x1f ;  /* 0x00001fffd3067589 */ /* 0x000e6200000e0000 */
[----:B------:R-:W-:Y:S01]  /*9220*/  IMAD R9, R210, 0x40, R17 ;  /* 0x00000040d2097824 */ /* 0x000fe200078e0211 */
[----:B------:R-:W-:Y:S01]  /*9230*/  F2FP.BF16.F32.PACK_AB R120, R121, R120 ;  /* 0x000000787978723e */ /* 0x000fe200000010ff */
[----:B------:R-:W-:-:S04]  /*9240*/  USHF.R.S32.HI UR12, URZ, 0x1f, UR45 ;  /* 0x0000001f3f0c7899 */ /* 0x000fc8000801142d */
[----:B------:R-:W-:Y:S01]  /*9250*/  BAR.SYNC.DEFER_BLOCKING 0x1, 0x100 ;  /* 0x0044000000007b1d */ /* 0x000fe20000010000 */
[----:B------:R-:W-:Y:S01]  /*9260*/  F2FP.BF16.F32.PACK_AB R121, R156, R154 ;  /* 0x0000009a9c79723e */ /* 0x000fe200000010ff */
[----:B------:R-:W-:Y:S01]  /*9270*/  USHF.R.S32.HI UR13, URZ, 0x1f, UR43 ;  /* 0x0000001f3f0d7899 */ /* 0x000fe2000801142b */
        /* <DEDUP_REMOVED lines=10> */
[----:B-1----:R-:W-:Y:S01]  /*9320*/  ISETP.NE.AND P0, PT, R6, RZ, PT ;  /* 0x000000ff0600720c */ /* 0x002fe20003f05270 */
[----:B------:R-:W-:Y:S01]  /*9330*/  IMAD.U32 R96, RZ, RZ, UR6 ;  /* 0x00000006ff607e24 */ /* 0x000fe2000f8e00ff */
[----:B------:R-:W-:Y:S01]  /*9340*/  F2FP.BF16.F32.PACK_AB R146, R149, R148 ;  /* 0x000000949592723e */ /* 0x000fe200000010ff */
[----:B------:R-:W-:Y:S01]  /*9350*/  IMAD.U32 R97, RZ, RZ, UR7 ;  /* 0x00000007ff617e24 */ /* 0x000fe2000f8e00ff */
[----:B------:R-:W-:Y:S01]  /*9360*/  F2FP.BF16.F32.PACK_AB R147, R151, R150 ;  /* 0x000000969793723e */ /* 0x000fe200000010ff */
[----:B------:R-:W-:-:S04]  /*9370*/  IMAD.WIDE R4, R215, 0x2, R96 ;  /* 0x00000002d7047825 */ /* 0x000fc800078e0260 */
[----:B------:R-:W-:Y:S01]  /*9380*/  IMAD.WIDE R96, R9, 0x2, R96 ;  /* 0x0000000209607825 */ /* 0x000fe200078e0260 */
[C---:B------:R-:W-:Y:S02]  /*9390*/  IADD3 R45, P2, R4.reuse, 0x20, RZ ;  /* 0x00000020042d7810 */ /* 0x040fe40007f5e0ff */
[C---:B------:R-:W-:Y:S02]  /*93a0*/  IADD3 R49, P3, R4.reuse, 0x40, RZ ;  /* 0x0000004004317810 */ /* 0x040fe40007f7e0ff */
[----:B------:R-:W-:Y:S01]  /*93b0*/  LOP3.LUT R12, R45, 0x380, RZ, 0xc0, !PT ;  /* 0x000003802d0c7812 */ /* 0x000fe200078ec0ff */
[--C-:B------:R-:W-:Y:S01]  /*93c0*/  IMAD.X R131, RZ, RZ, R5.reuse, P2 ;  /* 0x000000ffff837224 */ /* 0x100fe200010e0605 */
[C---:B------:R-:W-:Y:S01]  /*93d0*/  IADD3 R61, P5, R4.reuse, 0x2000, RZ ;  /* 0x00002000043d7810 */ /* 0x040fe20007fbe0ff */
[----:B------:R-:W-:Y:S01]  /*93e0*/  IMAD.X R13, RZ, RZ, R5, P3 ;  /* 0x000000ffff0d7224 */ /* 0x000fe200018e0605 */
[----:B------:R-:W-:Y:S02]  /*93f0*/  LOP3.LUT R14, R49, 0x380, RZ, 0xc0, !PT ;  /* 0x00000380310e7812 */ /* 0x000fe400078ec0ff */
[----:B------:R-:W-:-:S02]  /*9400*/  IADD3 R53, P4, R4, 0x60, RZ ;  /* 0x0000006004357810 */ /* 0x000fc40007f9e0ff */
[----:B------:R-:W-:Y:S02]  /*9410*/  SHF.R.U64 R12, R12, 0x3, RZ ;  /* 0x000000030c0c7819 */ /* 0x000fe400000012ff */
[----:B------:R-:W-:Y:S01]  /*9420*/  IADD3.X R25, RZ, R5, RZ, P5, !PT ;  /* 0x00000005ff197210 */ /* 0x000fe20002ffe4ff */
[--C-:B------:R-:W-:Y:S01]  /*9430*/  IMAD.X R15, RZ, RZ, R5.reuse, P4 ;  /* 0x000000ffff0f7224 */ /* 0x100fe200020e0605 */
[----:B------:R-:W-:Y:S02]  /*9440*/  SHF.R.U64 R14, R14, 0x3, RZ ;  /* 0x000000030e0e7819 */ /* 0x000fe400000012ff */
[----:B------:R-:W-:Y:S02]  /*9450*/  IADD3 R36, P5, R4, 0x4040, RZ ;  /* 0x0000404004247810 */ /* 0x000fe40007fbe0ff */
[----:B------:R-:W-:Y:S02]  /*9460*/  LOP3.LUT R130, R12, R45, RZ, 0x3c, !PT ;  /* 0x0000002d0c827212 */ /* 0x000fe400078e3cff */
[----:B------:R-:W-:Y:S01]  /*9470*/  IADD3 R37, P4, R4, 0x4020, RZ ;  /* 0x0000402004257810 */ /* 0x000fe20007f9e0ff */
[----:B------:R-:W-:Y:S01]  /*9480*/  IMAD.X R109, RZ, RZ, R5, P5 ;  /* 0x000000ffff6d7224 */ /* 0x000fe200028e0605 */
[----:B------:R-:W-:-:S02]  /*9490*/  LOP3.LUT R12, R14, R49, RZ, 0x3c, !PT ;  /* 0x000000310e0c7212 */ /* 0x000fc400078e3cff */
[----:B------:R-:W-:Y:S01]  /*94a0*/  LOP3.LUT R49, R36, 0x380, RZ, 0xc0, !PT ;  /* 0x0000038024317812 */ /* 0x000fe200078ec0ff */
[--C-:B------:R-:W-:Y:S01]  /*94b0*/  IMAD.X R105, RZ, RZ, R5.reuse, P4 ;  /* 0x000000ffff697224 */ /* 0x100fe200020e0605 */
[C---:B------:R-:W-:Y:S02]  /*94c0*/  IADD3 R65, P6, R4.reuse, 0x2020, RZ ;  /* 0x0000202004417810 */ /* 0x040fe40007fde0ff */
[----:B------:R-:W-:Y:S02]  /*94d0*/  SHF.R.U64 R49, R49, 0x3, RZ ;  /* 0x0000000331317819 */ /* 0x000fe400000012ff */
[C---:B------:R-:W-:Y:S01]  /*94e0*/  IADD3 R10, P4, R4.reuse, 0x6060, RZ ;  /* 0x00006060040a7810 */ /* 0x040fe20007f9e0ff */
[----:B------:R-:W-:Y:S01]  /*94f0*/  IMAD.X R29, RZ, RZ, R5, P6 ;  /* 0x000000ffff1d7224 */ /* 0x000fe200030e0605 */
[----:B------:R-:W-:Y:S02]  /*9500*/  IADD3 R69, P1, R4, 0x2040, RZ ;  /* 0x0000204004457810 */ /* 0x000fe40007f3e0ff */
[----:B------:R-:W-:-:S02]  /*9510*/  LOP3.LUT R108, R49, R36, RZ, 0x3c, !PT ;  /* 0x00000024316c7212 */ /* 0x000fc400078e3cff */
[----:B------:R-:W-:Y:S01]  /*9520*/  IADD3 R33, P6, R4, 0x4060, RZ ;  /* 0x0000406004217810 */ /* 0x000fe20007fde0ff */
[--C-:B------:R-:W-:Y:S01]  /*9530*/  IMAD.X R41, RZ, RZ, R5.reuse, P1 ;  /* 0x000000ffff297224 */ /* 0x100fe200008e0605 */
[----:B------:R-:W-:Y:S02]  /*9540*/  LOP3.LUT R49, R10, 0x380, RZ, 0xc0, !PT ;  /* 0x000003800a317812 */ /* 0x000fe400078ec0ff */
[C---:B------:R-:W-:Y:S01]  /*9550*/  IADD3 R73, P2, R4.reuse, 0x2060, RZ ;  /* 0x0000206004497810 */ /* 0x040fe20007f5e0ff */
[--C-:B------:R-:W-:Y:S01]  /*9560*/  IMAD.X R119, RZ, RZ, R5.reuse, P6 ;  /* 0x000000ffff777224 */ /* 0x100fe200030e0605 */
[----:B------:R-:W-:Y:S02]  /*9570*/  IADD3 R6, P1, R4, 0x6000, RZ ;  /* 0x0000600004067810 */ /* 0x000fe40007f3e0ff */
[----:B------:R-:W-:Y:S01]  /*9580*/  LOP3.LUT R24, R53, 0x380, RZ, 0xc0, !PT ;  /* 0x0000038035187812 */ /* 0x000fe200078ec0ff */
[----:B------:R-:W-:Y:S01]  /*9590*/  IMAD.X R57, RZ, RZ, R5, P2 ;  /* 0x000000ffff397224 */ /* 0x000fe200010e0605 */
[----:B------:R-:W-:-:S02]  /*95a0*/  LOP3.LUT R48, R33, 0x380, RZ, 0xc0, !PT ;  /* 0x0000038021307812 */ /* 0x000fc400078ec0ff */
[----:B------:R-:W-:Y:S02]  /*95b0*/  SHF.R.U64 R49, R49, 0x3, RZ ;  /* 0x0000000331317819 */ /* 0x000fe400000012ff */
[----:B------:R-:W-:Y:S02]  /*95c0*/  IADD3.X R123, RZ, R5, RZ, P1, !PT ;  /* 0x00000005ff7b7210 */ /* 0x000fe40000ffe4ff */
[----:B------:R-:W-:Y:S02]  /*95d0*/  SHF.R.U64 R24, R24, 0x3, RZ ;  /* 0x0000000318187819 */ /* 0x000fe400000012ff */
[----:B------:R-:W-:Y:S02]  /*95e0*/  LOP3.LUT R44, R73, 0x380, RZ, 0xc0, !PT ;  /* 0x00000380492c7812 */ /* 0x000fe400078ec0ff */
[----:B------:R-:W-:Y:S02]  /*95f0*/  SHF.R.U64 R48, R48, 0x3, RZ ;  /* 0x0000000330307819 */ /* 0x000fe400000012ff */
[----:B------:R-:W-:-:S02]  /*9600*/  LOP3.LUT R10, R49, R10, RZ, 0x3c, !PT ;  /* 0x0000000a310a7212 */ /* 0x000fc400078e3cff */
[----:B------:R-:W-:Y:S02]  /*9610*/  IADD3 R49, P1, R96, 0x4000, RZ ;  /* 0x0000400060317810 */ /* 0x000fe40007f3e0ff */
[C---:B------:R-:W-:Y:S02]  /*9620*/  IADD3 R32, P3, R4.reuse, 0x4000, RZ ;  /* 0x0000400004207810 */ /* 0x040fe40007f7e0ff */
[----:B------:R-:W-:Y:S02]  /*9630*/  LOP3.LUT R11, R4, 0x380, RZ, 0xc0, !PT ;  /* 0x00000380040b7812 */ /* 0x000fe400078ec0ff */
[----:B------:R-:W-:Y:S01]  /*9640*/  LOP3.LUT R14, R24, R53, RZ, 0x3c, !PT ;  /* 0x00000035180e7212 */ /* 0x000fe200078e3cff */
[----:B------:R-:W-:Y:S01]  /*9650*/  IMAD.X R101, RZ, RZ, R5, P3 ;  /* 0x000000ffff657224 */ /* 0x000fe200018e0605 */
[----:B------:R-:W-:Y:S02]  /*9660*/  SHF.R.U64 R44, R44, 0x3, RZ ;  /* 0x000000032c2c7819 */ /* 0x000fe400000012ff */
[----:B------:R-:W-:-:S02]  /*9670*/  LOP3.LUT R118, R48, R33, RZ, 0x3c, !PT ;  /* 0x0000002130767212 */ /* 0x000fc400078e3cff */
[----:B------:R-:W-:Y:S02]  /*9680*/  LOP3.LUT R24, R61, 0x380, RZ, 0xc0, !PT ;  /* 0x000003803d187812 */ /* 0x000fe400078ec0ff */
[----:B------:R-:W-:Y:S02]  /*9690*/  LOP3.LUT R28, R65, 0x380, RZ, 0xc0, !PT ;  /* 0x00000380411c7812 */ /* 0x000fe400078ec0ff */
[----:B------:R-:W-:Y:S02]  /*96a0*/  LOP3.LUT R48, R49, 0x380, RZ, 0xc0, !PT ;  /* 0x0000038031307812 */ /* 0x000fe400078ec0ff */
[C---:B------:R-:W-:Y:S02]  /*96b0*/  IADD3 R8, P2, R4.reuse, 0x6020, RZ ;  /* 0x0000602004087810 */ /* 0x040fe40007f5e0ff */
[----:B------:R-:W-:Y:S02]  /*96c0*/  IADD3 R20, P3, R4, 0x6040, RZ ;  /* 0x0000604004147810 */ /* 0x000fe40007f7e0ff */
[----:B------:R-:W-:Y:S01]  /*96d0*/  SHF.R.U64 R11, R11, 0x3, RZ ;  /* 0x000000030b0b7819 */ /* 0x000fe200000012ff */
[--C-:B------:R-:W-:Y:S01]  /*96e0*/  IMAD.X R127, RZ, RZ, R5.reuse, P2 ;  /* 0x000000ffff7f7224 */ /* 0x100fe200010e0605 */
[----:B------:R-:W-:Y:S01]  /*96f0*/  LOP3.LUT R56, R44, R73, RZ, 0x3c, !PT ;  /* 0x000000492c387212 */ /* 0x000fe200078e3cff */
[----:B------:R-:W-:Y:S01]  /*9700*/  IMAD.X R9, RZ, RZ, R5, P3 ;  /* 0x000000ffff097224 */ /* 0x000fe200018e0605 */
[----:B------:R-:W-:-:S02]  /*9710*/  SHF.R.U64 R24, R24, 0x3, RZ ;  /* 0x0000000318187819 */ /* 0x000fc400000012ff */
[----:B------:R-:W-:Y:S02]  /*9720*/  SHF.R.U64 R28, R28, 0x3, RZ ;  /* 0x000000031c1c7819 */ /* 0x000fe400000012ff */
[----:B------:R-:W-:Y:S02]  /*9730*/  LOP3.LUT R44, R37, 0x380, RZ, 0xc0, !PT ;  /* 0x00000380252c7812 */ /* 0x000fe400078ec0ff */
[----:B------:R-:W-:Y:S02]  /*9740*/  SHF.R.U64 R48, R48, 0x3, RZ ;  /* 0x0000000330307819 */ /* 0x000fe400000012ff */
[----:B------:R-:W-:Y:S02]  /*9750*/  LOP3.LUT R45, R32, 0x380, RZ, 0xc0, !PT ;  /* 0x00000380202d7812 */ /* 0x000fe400078ec0ff */
[----:B------:R-:W-:Y:S01]  /*9760*/  LOP3.LUT R4, R11, R4, RZ, 0x3c, !PT ;  /* 0x000000040b047212 */ /* 0x000fe200078e3cff */
[----:B------:R-:W-:Y:S01]  /*9770*/  IMAD.X R11, RZ, RZ, R5, P4 ;  /* 0x000000ffff0b7224 */ /* 0x000fe200020e0605 */
[----:B------:R-:W-:-:S02]  /*9780*/  LOP3.LUT R24, R24, R61, RZ, 0x3c, !PT ;  /* 0x0000003d18187212 */ /* 0x000fc400078e3cff */
[----:B------:R-:W-:Y:S02]  /*9790*/  LOP3.LUT R28, R28, R65, RZ, 0x3c, !PT ;  /* 0x000000411c1c7212 */ /* 0x000fe400078e3cff */
[----:B------:R-:W-:Y:S02]  /*97a0*/  SHF.R.U64 R44, R44, 0x3, RZ ;  /* 0x000000032c2c7819 */ /* 0x000fe400000012ff */
[----:B------:R-:W-:Y:S02]  /*97b0*/  LOP3.LUT R48, R48, R49, RZ, 0x3c, !PT ;  /* 0x0000003130307212 */ /* 0x000fe400078e3cff */
[----:B------:R-:W-:Y:S02]  /*97c0*/  SHF.R.U64 R45, R45, 0x3, RZ ;  /* 0x000000032d2d7819 */ /* 0x000fe400000012ff */
[C---:B------:R-:W-:Y:S02]  /*97d0*/  IADD3 R65, P4, R96.reuse, 0x1000, RZ ;  /* 0x0000100060417810 */ /* 0x040fe40007f9e0ff */
[----:B------:R-:W-:-:S02]  /*97e0*/  IADD3 R61, P3, R96, 0x2000, RZ ;  /* 0x00002000603d7810 */ /* 0x000fc40007f7e0ff */
[C---:B------:R-:W-:Y:S02]  /*97f0*/  IADD3 R53, P2, R96.reuse, 0x3000, RZ ;  /* 0x0000300060357810 */ /* 0x040fe40007f5e0ff */
[----:B------:R-:W-:Y:S02]  /*9800*/  IADD3 R49, P6, R96, 0x5000, RZ ;  /* 0x0000500060317810 */ /* 0x000fe40007fde0ff */
[----:B------:R-:W-:Y:S02]  /*9810*/  LOP3.LUT R104, R44, R37, RZ, 0x3c, !PT ;  /* 0x000000252c687212 */ /* 0x000fe400078e3cff */
[----:B------:R-:W-:Y:S02]  /*9820*/  LOP3.LUT R100, R45, R32, RZ, 0x3c, !PT ;  /* 0x000000202d647212 */ /* 0x000fe400078e3cff */
[----:B------:R-:W-:Y:S02]  /*9830*/  LOP3.LUT R37, R8, 0x380, RZ, 0xc0, !PT ;  /* 0x0000038008257812 */ /* 0x000fe400078ec0ff */
[----:B------:R-:W-:-:S02]  /*9840*/  LOP3.LUT R64, R65, 0x380, RZ, 0xc0, !PT ;  /* 0x0000038041407812 */ /* 0x000fc400078ec0ff */
[----:B------:R-:W-:Y:S02]  /*9850*/  LOP3.LUT R60, R61, 0x380, RZ, 0xc0, !PT ;  /* 0x000003803d3c7812 */ /* 0x000fe400078ec0ff */
        /* <DEDUP_REMOVED lines=19> */
[----:B------:R-:W-:Y:S01]  /*9990*/  IMAD.X R53, RZ, RZ, R97, P2 ;  /* 0x000000ffff357224 */ /* 0x000fe200010e0661 */
[----:B------:R-:W-:-:S02]  /*99a0*/  LOP3.LUT R44, R44, R49, RZ, 0x3c, !PT ;  /* 0x000000312c2c7212 */ /* 0x000fc400078e3cff */
[----:B------:R-:W-:Y:S02]  /*99b0*/  MOV R73, R4 ;  /* 0x0000000400497202 */ /* 0x000fe40000000f00 */
[----:B------:R-:W-:Y:S02]  /*99c0*/  LOP3.LUT R40, R40, R69, RZ, 0x3c, !PT ;  /* 0x0000004528287212 */ /* 0x000fe400078e3cff */
[----:B------:R-:W-:Y:S02]  /*99d0*/  LOP3.LUT R122, R33, R6, RZ, 0x3c, !PT ;  /* 0x00000006217a7212 */ /* 0x000fe400078e3cff */
[----:B------:R-:W-:Y:S02]  /*99e0*/  LOP3.LUT R8, R45, R20, RZ, 0x3c, !PT ;  /* 0x000000142d087212 */ /* 0x000fe400078e3cff */
[----:B------:R-:W-:Y:S02]  /*99f0*/  F2FP.BF16.F32.PACK_AB R4, R21, R195 ;  /* 0x000000c31504723e */ /* 0x000fe400000010ff */
[----:B------:R-:W-:-:S02]  /*9a00*/  IADD3.X R49, RZ, R97, RZ, P1, !PT ;  /* 0x00000061ff317210 */ /* 0x000fc40000ffe4ff */
[C---:B------:R-:W-:Y:S02]  /*9a10*/  IADD3 R45, P5, R96.reuse, 0x6000, RZ ;  /* 0x00006000602d7810 */ /* 0x040fe40007fbe0ff */
[C---:B------:R-:W-:Y:S02]  /*9a20*/  IADD3 R37, P4, R96.reuse, 0x7000, RZ ;  /* 0x0000700060257810 */ /* 0x040fe40007f9e0ff */
[C---:B------:R-:W-:Y:S02]  /*9a30*/  IADD3 R33, P3, R96.reuse, 0x8000, RZ ;  /* 0x0000800060217810 */ /* 0x040fe40007f7e0ff */
[C---:B------:R-:W-:Y:S02]  /*9a40*/  IADD3 R69, P2, R96.reuse, 0x9000, RZ ;  /* 0x0000900060457810 */ /* 0x040fe40007f5e0ff */
[----:B------:R-:W-:Y:S02]  /*9a50*/  IADD3 R21, P1, R96, 0xa000, RZ ;  /* 0x0000a00060157810 */ /* 0x000fe40007f3e0ff */
[----:B------:R-:W-:-:S02]  /*9a60*/  F2FP.BF16.F32.PACK_AB R6, R7, R192 ;  /* 0x000000c00706723e */ /* 0x000fc400000010ff */
[----:B------:R-:W-:Y:S02]  /*9a70*/  F2FP.BF16.F32.PACK_AB R5, R27, R26 ;  /* 0x0000001a1b05723e */ /* 0x000fe400000010ff */
[----:B------:R-:W-:Y:S02]  /*9a80*/  F2FP.BF16.F32.PACK_AB R7, R31, R30 ;  /* 0x0000001e1f07723e */ /* 0x000fe400000010ff */
[----:B------:R-:W-:Y:S02]  /*9a90*/  LOP3.LUT R36, R45, 0x380, RZ, 0xc0, !PT ;  /* 0x000003802d247812 */ /* 0x000fe400078ec0ff */
[----:B------:R-:W-:Y:S01]  /*9aa0*/  LOP3.LUT R32, R37, 0x380, RZ, 0xc0, !PT ;  /* 0x0000038025207812 */ /* 0x000fe200078ec0ff */
[----:B------:R0:W-:Y:S01]  /*9ab0*/  STSM.16.M88.4 [R73], R4 ;  /* 0x0000000449007844 */ /* 0x0001e20000000200 */
[----:B------:R-:W-:Y:S02]  /*9ac0*/  LOP3.LUT R20, R33, 0x380, RZ, 0xc0, !PT ;  /* 0x0000038021147812 */ /* 0x000fe400078ec0ff */
[----:B------:R-:W-:-:S02]  /*9ad0*/  LOP3.LUT R68, R69, 0x380, RZ, 0xc0, !PT ;  /* 0x0000038045447812 */ /* 0x000fc400078ec0ff */
[----:B------:R-:W-:Y:S02]  /*9ae0*/  LOP3.LUT R72, R21, 0x380, RZ, 0xc0, !PT ;  /* 0x0000038015487812 */ /* 0x000fe400078ec0ff */
[----:B------:R-:W-:Y:S02]  /*9af0*/  SHF.R.U64 R36, R36, 0x3, RZ ;  /* 0x0000000324247819 */ /* 0x000fe400000012ff */
[----:B------:R-:W-:Y:S02]  /*9b00*/  SHF.R.U64 R32, R32, 0x3, RZ ;  /* 0x0000000320207819 */ /* 0x000fe400000012ff */
[----:B------:R-:W-:Y:S02]  /*9b10*/  SHF.R.U64 R20, R20, 0x3, RZ ;  /* 0x0000000314147819 */ /* 0x000fe400000012ff */
[----:B------:R-:W-:Y:S02]  /*9b20*/  SHF.R.U64 R68, R68, 0x3, RZ ;  /* 0x0000000344447819 */ /* 0x000fe400000012ff */
[----:B------:R-:W-:Y:S01]  /*9b30*/  SHF.R.U64 R72, R72, 0x3, RZ ;  /* 0x0000000348487819 */ /* 0x000fe200000012ff */
[----:B0-----:R-:W-:Y:S01]  /*9b40*/  IMAD.X R73, RZ, RZ, R97, P1 ;  /* 0x000000ffff497224 */ /* 0x001fe200008e0661 */
[----:B------:R-:W-:-:S02]  /*9b50*/  LOP3.LUT R5, R96, 0x380, RZ, 0xc0, !PT ;  /* 0x0000038060057812 */ /* 0x000fc400078ec0ff */
[----:B------:R-:W-:Y:S01]  /*9b60*/  LOP3.LUT R36, R36, R45, RZ, 0x3c, !PT ;  /* 0x0000002d24247212 */ /* 0x000fe200078e3cff */
[--C-:B------:R-:W-:Y:S01]  /*9b70*/  IMAD.X R45, RZ, RZ, R97.reuse, P6 ;  /* 0x000000ffff2d7224 */ /* 0x100fe200030e0661 */
        /* <DEDUP_REMOVED lines=14> */
[----:B------:R-:W-:Y:S02]  /*9c60*/  LOP3.LUT R96, R5, R96, RZ, 0x3c, !PT ;  /* 0x0000006005607212 */ /* 0x000fe400078e3cff */
[----:B------:R-:W-:-:S02]  /*9c70*/  MOV R26, R130 ;  /* 0x00000082001a7202 */ /* 0x000fc40000000f00 */
[----:B------:R-:W-:Y:S02]  /*9c80*/  F2FP.BF16.F32.PACK_AB R4, R206, R208 ;  /* 0x000000d0ce04723e */ /* 0x000fe400000010ff */
[----:B------:R-:W-:Y:S02]  /*9c90*/  F2FP.BF16.F32.PACK_AB R5, R35, R34 ;  /* 0x000000222305723e */ /* 0x000fe400000010ff */
[----:B------:R-:W-:Y:S02]  /*9ca0*/  F2FP.BF16.F32.PACK_AB R6, R204, R207 ;  /* 0x000000cfcc06723e */ /* 0x000fe400000010ff */
[----:B------:R-:W-:Y:S02]  /*9cb0*/  F2FP.BF16.F32.PACK_AB R7, R39, R38 ;  /* 0x000000262707723e */ /* 0x000fe400000010ff */
[----:B------:R-:W-:Y:S02]  /*9cc0*/  MOV R34, R8 ;  /* 0x0000000800227202 */ /* 0x000fe40000000f00 */
        /* <DEDUP_REMOVED lines=13> */
[----:B------:R-:W-:Y:S02]  /*9da0*/  MOV R195, R24 ;  /* 0x0000001800c37202 */ /* 0x000fe40000000f00 */
[----:B0-----:R-:W-:Y:S01]  /*9db0*/  F2FP.BF16.F32.PACK_AB R4, R193, R197 ;  /* 0x000000c5c104723e */ /* 0x001fe200000010ff */
[----:B------:R-:W-:Y:S01]  /*9dc0*/  STSM.16.M88.4 [R192], R12 ;  /* 0x0000000cc0007844 */ /* 0x000fe20000000200 */
[----:B------:R-:W-:-:S02]  /*9dd0*/  F2FP.BF16.F32.PACK_AB R5, R59, R58 ;  /* 0x0000003a3b05723e */ /* 0x000fc400000010ff */
[----:B------:R-:W-:Y:S02]  /*9de0*/  F2FP.BF16.F32.PACK_AB R6, R183, R194 ;  /* 0x000000c2b706723e */ /* 0x000fe400000010ff */
[----:B------:R-:W-:Y:S02]  /*9df0*/  F2FP.BF16.F32.PACK_AB R7, R63, R62 ;  /* 0x0000003e3f07723e */ /* 0x000fe400000010ff */
[----:B------:R-:W-:Y:S02]  /*9e00*/  MOV R213, R28 ;  /* 0x0000001c00d57202 */ /* 0x000fe40000000f00 */
[----:B------:R-:W-:Y:S01]  /*9e10*/  F2FP.BF16.F32.PACK_AB R24, R181, R191 ;  /* 0x000000bfb518723e */ /* 0x000fe200000010ff */
[----:B------:R-:W-:Y:S01]  /*9e20*/  STSM.16.M88.4 [R195], R4 ;  /* 0x00000004c3007844 */ /* 0x000fe20000000200 */
        /* <DEDUP_REMOVED lines=9> */
[----:B------:R-:W-:Y:S02]  /*9ec0*/  MOV R130, R56 ;  /* 0x0000003800827202 */ /* 0x000fe40000000f00 */
[----:B------:R-:W-:Y:S01]  /*9ed0*/  F2FP.BF16.F32.PACK_AB R41, R83, R82 ;  /* 0x000000525329723e */ /* 0x000fe200000010ff */
[----:B------:R0:W-:Y:S01]  /*9ee0*/  STSM.16.M88.4 [R40], R28 ;  /* 0x0000001c28007844 */ /* 0x0001e20000000200 */
[----:B------:R-:W-:Y:S02]  /*9ef0*/  F2FP.BF16.F32.PACK_AB R42, R171, R174 ;  /* 0x000000aeab2a723e */ /* 0x000fe400000010ff */
[----:B------:R-:W-:Y:S02]  /*9f00*/  F2FP.BF16.F32.PACK_AB R43, R87, R86 ;  /* 0x00000056572b723e */ /* 0x000fe400000010ff */
[----:B------:R-:W-:Y:S02]  /*9f10*/  MOV R100, R100 ;  /* 0x0000006400647202 */ /* 0x000fe40000000f00 */
[----:B------:R-:W-:-:S02]  /*9f20*/  F2FP.BF16.F32.PACK_AB R56, R169, R172 ;  /* 0x000000aca938723e */ /* 0x000fc400000010ff */
[----:B------:R-:W-:Y:S02]  /*9f30*/  F2FP.BF16.F32.PACK_AB R57, R91, R90 ;  /* 0x0000005a5b39723e */ /* 0x000fe400000010ff */
[----:B------:R-:W-:Y:S02]  /*9f40*/  F2FP.BF16.F32.PACK_AB R58, R167, R170 ;  /* 0x000000aaa73a723e */ /* 0x000fe400000010ff */
[----:B------:R-:W-:Y:S02]  /*9f50*/  F2FP.BF16.F32.PACK_AB R59, R95, R94 ;  /* 0x0000005e5f3b723e */ /* 0x000fe400000010ff */
[----:B------:R-:W-:Y:S02]  /*9f60*/  MOV R104, R104 ;  /* 0x0000006800687202 */ /* 0x000fe40000000f00 */
[----:B0-----:R-:W-:Y:S02]  /*9f70*/  F2FP.BF16.F32.PACK_AB R40, R173, R176 ;  /* 0x000000b0ad28723e */ /* 0x001fe400000010ff */
[----:B------:R-:W-:-:S02]  /*9f80*/  F2FP.BF16.F32.PACK_AB R4, R165, R168 ;  /* 0x000000a8a504723e */ /* 0x000fc400000010ff */
[----:B------:R-:W-:Y:S01]  /*9f90*/  F2FP.BF16.F32.PACK_AB R5, R99, R98 ;  /* 0x000000626305723e */ /* 0x000fe200000010ff */
        /* <DEDUP_REMOVED lines=8> */
[----:B------:R-:W-:Y:S02]  /*a020*/  F2FP.BF16.F32.PACK_AB R10, R152, R162 ;  /* 0x000000a2980a723e */ /* 0x000fe400000010ff */
[----:B------:R-:W-:Y:S02]  /*a030*/  F2FP.BF16.F32.PACK_AB R11, R111, R110 ;  /* 0x0000006e6f0b723e */ /* 0x000fe400000010ff */
[----:B------:R-:W-:Y:S02]  /*a040*/  MOV R118, R118 ;  /* 0x0000007600767202 */ /* 0x000fe40000000f00 */
[----:B------:R-:W-:Y:S01]  /*a050*/  MOV R101, R122 ;  /* 0x0000007a00657202 */ /* 0x000fe20000000f00 */
[----:B------:R1:W-:Y:S01]  /*a060*/  STSM.16.M88.4 [R108], R8 ;  /* 0x000000086c007844 */ /* 0x0003e20000000200 */
[----:B------:R-:W-:Y:S02]  /*a070*/  F2FP.BF16.F32.PACK_AB R12, R113, R155 ;  /* 0x0000009b710c723e */ /* 0x000fe400000010ff */
[----:B------:R-:W-:-:S02]  /*a080*/  F2FP.BF16.F32.PACK_AB R13, R115, R114 ;  /* 0x00000072730d723e */ /* 0x000fc400000010ff */
[----:B------:R-:W-:Y:S02]  /*a090*/  F2FP.BF16.F32.PACK_AB R14, R117, R116 ;  /* 0x00000074750e723e */ /* 0x000fe400000010ff */
[----:B------:R-:W-:Y:S02]  /*a0a0*/  F2FP.BF16.F32.PACK_AB R15, R153, R112 ;  /* 0x00000070990f723e */ /* 0x000fe400000010ff */
[----:B------:R-:W-:Y:S02]  /*a0b0*/  F2FP.BF16.F32.PACK_AB R122, R125, R124 ;  /* 0x0000007c7d7a723e */ /* 0x000fe400000010ff */
[----:B------:R-:W-:Y:S01]  /*a0c0*/  F2FP.BF16.F32.PACK_AB R123, R158, R157 ;  /* 0x0000009d9e7b723e */ /* 0x000fe200000010ff */
[----:B------:R1:W-:Y:S01]  /*a0d0*/  STSM.16.M88.4 [R118], R12 ;  /* 0x0000000c76007844 */ /* 0x0003e20000000200 */
[----:B------:R-:W-:Y:S02]  /*a0e0*/  MOV R126, R126 ;  /* 0x0000007e007e7202 */ /* 0x000fe40000000f00 */
[----:B0-----:R-:W-:Y:S01]  /*a0f0*/  F2FP.BF16.F32.PACK_AB R130, R133, R132 ;  /* 0x000000848582723e */ /* 0x001fe200000010ff */
[----:B------:R1:W-:Y:S01]  /*a100*/  STSM.16.M88.4 [R101], R120 ;  /* 0x0000007865007844 */ /* 0x0003e20000000200 */
[----:B------:R-:W-:-:S02]  /*a110*/  F2FP.BF16.F32.PACK_AB R131, R135, R134 ;  /* 0x000000868783723e */ /* 0x000fc400000010ff */
[----:B------:R-:W-:Y:S02]  /*a120*/  LOP3.LUT R76, R77, 0x380, RZ, 0xc0, !PT ;  /* 0x000003804d4c7812 */ /* 0x000fe400078ec0ff */
[----:B------:R-:W-:Y:S01]  /*a130*/  LOP3.LUT R80, R81, 0x380, RZ, 0xc0, !PT ;  /* 0x0000038051507812 */ /* 0x000fe200078ec0ff */
[----:B------:R1:W-:Y:S01]  /*a140*/  STSM.16.M88.4 [R126], R128 ;  /* 0x000000807e007844 */ /* 0x0003e20000000200 */
[----:B------:R-:W-:Y:S02]  /*a150*/  LOP3.LUT R84, R85, 0x380, RZ, 0xc0, !PT ;  /* 0x0000038055547812 */ /* 0x000fe400078ec0ff */
[----:B------:R-:W-:Y:S01]  /*a160*/  LOP3.LUT R88, R89, 0x380, RZ, 0xc0, !PT ;  /* 0x0000038059587812 */ /* 0x000fe200078ec0ff */
[----:B------:R1:W-:Y:S01]  /*a170*/  STSM.16.M88.4 [R34], R136 ;  /* 0x0000008822007844 */ /* 0x0003e20000000200 */
[----:B------:R-:W-:Y:S02]  /*a180*/  LOP3.LUT R92, R93, 0x380, RZ, 0xc0, !PT ;  /* 0x000003805d5c7812 */ /* 0x000fe400078ec0ff */
[----:B------:R-:W-:Y:S01]  /*a190*/  SHF.R.U64 R76, R76, 0x3, RZ ;  /* 0x000000034c4c7819 */ /* 0x000fe200000012ff */
[----:B------:R1:W-:Y:S01]  /*a1a0*/  STSM.16.M88.4 [R35], R144 ;  /* 0x0000009023007844 */ /* 0x0003e20000000200 */
        /* <DEDUP_REMOVED lines=36> */
[C---:B------:R-:W-:Y:S02]  /*a3f0*/  IADD3 R7, -R4.reuse, RZ, RZ ;  /* 0x000000ff04077210 */ /* 0x040fe40007ffe1ff */
[----:B------:R-:W-:Y:S02]  /*a400*/  SHF.R.S32.HI R5, RZ, 0x1f, R4 ;  /* 0x0000001fff057819 */ /* 0x000fe40000011404 */
[----:B------:R-:W-:Y:S01]  /*a410*/  IADD3 R4, P0, R4, UR6, RZ ;  /* 0x0000000604047c10 */ /* 0x000fe2000ff1e0ff */
[C---:B------:R-:W-:Y:S02]  /*a420*/  IMAD R7, R8.reuse, R7, R10 ;  /* 0x0000000708077224 */ /* 0x040fe400078e020a */
[----:B------:R-:W-:Y:S02]  /*a430*/  IMAD.U32 R10, RZ, RZ, UR8 ;  /* 0x00000008ff0a7e24 */ /* 0x000fe4000f8e00ff */
[----:B------:R-:W-:Y:S01]  /*a440*/  IMAD R8, R8, UR5, RZ ;  /* 0x0000000508087c24 */ /* 0x000fe2000f8e02ff */
[----:B------:R-:W-:-:S02]  /*a450*/  SHF.R.S32.HI R6, RZ, 0x1f, R7 ;  /* 0x0000001fff067819 */ /* 0x000fc40000011407 */
        /* <DEDUP_REMOVED lines=19> */
.L_x_3902:
[----:B------:R-:W1:Y:S01]  /*a590*/  LDC R15, c[0x0][0xbe8] ;  /* 0x0002fa00ff0f7b82 */ /* 0x000e620000000800 */
[----:B------:R-:W-:Y:S01]  /*a5a0*/  ULDC UR10, c[0x0][0xac8] ;  /* 0x0002b200000a7ab9 */ /* 0x000fe20000000800 */
[----:B------:R-:W-:Y:S01]  /*a5b0*/  ULDC.64 UR8, c[0x0][0xae8] ;  /* 0x0002ba0000087ab9 */ /* 0x000fe20000000a00 */
[----:B------:R-:W-:Y:S01]  /*a5c0*/  ISETP.GE.AND P0, PT, R190, UR10, PT ;  /* 0x0000000abe007c0c */ /* 0x000fe2000bf06270 */
[----:B------:R-:W5:Y:S01]  /*a5d0*/  LD.E.128 R96, desc[UR50][R96.64] ;  /* 0x0000003260607980 */ /* 0x000f62000c101d00 */
[----:B------:R-:W-:Y:S02]  /*a5e0*/  ISETP.GE.AND P1, PT, R17, UR10, PT ;  /* 0x0000000a11007c0c */ /* 0x000fe4000bf26270 */
[----:B0-----:R-:W-:Y:S01]  /*a5f0*/  SEL R3, RZ, 0xffffffff, P0 ;  /* 0xffffffffff037807 */ /* 0x001fe20000000000 */
[----:B------:R-:W5:Y:S01]  /*a600*/  LD.E.128 R64, desc[UR50][R64.64] ;  /* 0x0000003240407980 */ /* 0x000f62000c101d00 */
        /* <DEDUP_REMOVED lines=12> */
[----:B------:R-:W0:Y:S01]  /*a6d0*/  @P2 LDC R9, c[0x0][0xbec] ;  /* 0x0002fb00ff092b82 */ /* 0x000e220000000800 */
[----:B------:R-:W-:Y:S01]  /*a6e0*/  SHF.L.U32 R3, R3, 0x2, RZ ;  /* 0x0000000203037819 */ /* 0x000fe200000006ff */
[----:B------:R1:W5:Y:S01]  /*a6f0*/  LD.E.128 R4, desc[UR50][R20.64] ;  /* 0x0000003214047980 */ /* 0x000362000c101d00 */
[----:B------:R-:W-:-:S03]  /*a700*/  ISETP.GE.AND P0, PT, R188, UR10, PT ;  /* 0x0000000abc007c0c */ /* 0x000fc6000bf06270 */
[----:B------:R-:W5:Y:S02]  /*a710*/  LD.E.128 R68, desc[UR50][R68.64] ;  /* 0x0000003244447980 */ /* 0x000f64000c101d00 */
        /* <DEDUP_REMOVED lines=10> */
[----:B------:R-:W-:Y:S01]  /*a7c0*/  UIMAD.WIDE.U32 UR6, UR45, UR8, URZ ;  /* 0x000000082d0672a5 */ /* 0x000fe2000f8e003f */
[----:B------:R-:W-:Y:S01]  /*a7d0*/  IMAD.SHL.U32 R8, R8, 0x8, RZ ;  /* 0x0000000808087824 */ /* 0x000fe200078e00ff */
[----:B------:R-:W-:Y:S01]  /*a7e0*/  UIMAD UR5, UR45, UR9, UR5 ;  /* 0x000000092d0572a4 */ /* 0x000fe2000f8e0205 */
[----:B------:R-:W5:Y:S01]  /*a7f0*/  LD.E.128 R80, desc[UR50][R80.64] ;  /* 0x0000003250507980 */ /* 0x000f62000c101d00 */
[----:B------:R-:W-:Y:S01]  /*a800*/  IMAD.SHL.U32 R13, R0, 0x10, RZ ;  /* 0x00000010000d7824 */ /* 0x000fe200078e00ff */
[----:B------:R-:W-:Y:S01]  /*a810*/  ULDC.64 UR8, c[0x0][0xaf0] ;  /* 0x0002bc0000087ab9 */ /* 0x000fe20000000a00 */
[----:B0-----:R-:W-:Y:S01]  /*a820*/  @P2 IMAD.HI.U32 R0, R14, R9, RZ ;  /* 0x000000090e002227 */ /* 0x001fe200078e00ff */
        /* <DEDUP_REMOVED lines=14> */
[----:B------:R-:W-:Y:S01]  /*a910*/  MOV R9, UR7 ;  /* 0x0000000700097c02 */ /* 0x000fe20008000f00 */
[----:B------:R-:W-:Y:S01]  /*a920*/  IMAD.MOV R13, RZ, RZ, -R3 ;  /* 0x000000ffff0d7224 */ /* 0x000fe200078e0a03 */
[----:B------:R-:W-:Y:S01]  /*a930*/  ULDC.64 UR6, c[0x0][0xae0] ;  /* 0x0002b80000067ab9 */ /* 0x000fe20000000a00 */
        /* <DEDUP_REMOVED lines=11> */
[----:B0-----:R-:W0:Y:S01]  /*a9f0*/  FENCE.VIEW.ASYNC.S ;  /* 0x00000000000073c6 */ /* 0x001e220000000000 */
[----:B-1----:R-:W-:Y:S01]  /*aa00*/  IMAD.SHL.U32 R21, R0, 0x20, RZ ;  /* 0x0000002000157824 */ /* 0x002fe200078e00ff */
        /* <DEDUP_REMOVED lines=23> */
[----:B0-----:R-:W-:Y:S01]  /*ab80*/  SYNCS.ARRIVE.TRANS64.RED.A1T0 RZ, [UR5], RZ ;  /* 0x000000ffffff79a7 */ /* 0x001fe20008100405 */
        /* <DEDUP_REMOVED lines=36> */
.L_x_3904:
[----:B------:R-:W-:Y:S05]  /*add0*/  BSYNC B1 ;  /* 0x0000000000017941 */ /* 0x000fea0003800000 */
.L_x_3903:
[----:B---3-5:R-:W-:Y:S01]  /*ade0*/  IADD3 R4, R28, 0x20, RZ ;  /* 0x000000201c047810 */ /* 0x028fe20007ffe0ff */
[----:B------:R4:W3:Y:S03]  /*adf0*/  SHFL.IDX PT, R7, R27, 0x1, 0x181f ;  /* 0x00381f001b077f89 */ /* 0x0008e600000e0000 */
        /* <DEDUP_REMOVED lines=19> */
[-C--:B------:R-:W-:Y:S02]  /*af30*/  @!P2 LEA.HI.X R13, R188, R7.reuse, R221, 0x1, P5 ;  /* 0x00000007bc0da211 */ /* 0x080fe400028f0cdd */
[-C--:B------:R-:W-:Y:S02]  /*af40*/  @!P0 LEA R14, P3, R186, R6.reuse, 0x1 ;  /* 0x00000006ba0e8211 */ /* 0x080fe400078608ff */
[CC--:B0-----:R-:W-:Y:S01]  /*af50*/  @!P1 LEA R4, P6, R187.reuse, R6.reuse, 0x1 ;  /* 0x00000006bb049211 */ /* 0x0c1fe200078c08ff */
        /* <DEDUP_REMOVED lines=14> */
.L_x_3901:
[----:B------:R-:W0:Y:S01]  /*b040*/  LDC R10, c[0x0][0xbe8] ;  /* 0x0002fa00ff0a7b82 */ /* 0x000e220000000800 */
[----:B------:R-:W-:Y:S01]  /*b050*/  ISETP.GE.AND P2, PT, R216, 0x40, PT ;  /* 0x00000040d800780c */ /* 0x000fe20003f46270 */
[----:B------:R-:W-:Y:S01]  /*b060*/  ULDC UR12, c[0x0][0xac8] ;  /* 0x0002b200000c7ab9 */ /* 0x000fe20000000800 */
[----:B------:R-:W-:Y:S01]  /*b070*/  IMAD R0, R209, 0x20, R210 ;  /* 0x00000020d1007824 */ /* 0x000fe200078e02d2 */
[----:B------:R-:W-:Y:S01]  /*b080*/  ISETP.GE.AND P4, PT, R17, UR12, PT ;  /* 0x0000000c11007c0c */ /* 0x000fe2000bf86270 */
[----:B------:R-:W-:Y:S01]  /*b090*/  USHF.R.S32.HI UR8, URZ, 0x1f, UR45 ;  /* 0x0000001f3f087899 */ /* 0x000fe2000801142d */
[----:B------:R-:W-:Y:S01]  /*b0a0*/  ISETP.GE.AND P3, PT, R190, UR12, PT ;  /* 0x0000000cbe007c0c */ /* 0x000fe2000bf66270 */
[----:B------:R-:W-:Y:S01]  /*b0b0*/  USHF.R.S32.HI UR9, URZ, 0x1f, UR43 ;  /* 0x0000001f3f097899 */ /* 0x000fe2000801142b */
[----:B------:R-:W-:Y:S01]  /*b0c0*/  BSSY B1, `(.L_x_3906) ;  /* 0x0000031000017945 */ /* 0x000fe20003800000 */
[----:B------:R-:W-:Y:S01]  /*b0d0*/  ISETP.GE.AND P1, PT, R189, UR12, PT ;  /* 0x0000000cbd007c0c */ /* 0x000fe2000bf26270 */
[----:B------:R-:W-:Y:S01]  /*b0e0*/  VIADD R8, R0, UR44 ;  /* 0x0000002c00087c36 */ /* 0x000fe20008000000 */
[----:B------:R-:W-:-:S02]  /*b0f0*/  SEL R12, RZ, 0x1, P4 ;  /* 0x00000001ff0c7807 */ /* 0x000fc40002000000 */
[----:B------:R-:W-:Y:S02]  /*b100*/  SEL R13, RZ, 0xffffffff, P3 ;  /* 0xffffffffff0d7807 */ /* 0x000fe40001800000 */
[----:B0-----:R-:W-:-:S13]  /*b110*/  ISETP.NE.AND P0, PT, R10, 0x1, PT ;  /* 0x000000010a00780c */ /* 0x001fda0003f05270 */
[----:B------:R-:W0:Y:S08]  /*b120*/  @P0 LDC R9, c[0x0][0xbec] ;  /* 0x0002fb00ff090b82 */ /* 0x000e300000000800 */
[----:B------:R-:W1:Y:S01]  /*b130*/  @P0 LDC R11, c[0x0][0xbf0] ;  /* 0x0002fc00ff0b0b82 */ /* 0x000e620000000800 */
[----:B------:R-:W-:Y:S05]  /*b140*/  @P2 BRA `(.L_x_3907) ;  /* 0x0000000000a02947 */ /* 0x000fea0003800000 */
[----:B------:R-:W2:Y:S01]  /*b150*/  S2R R6, SR_TID.X ;  /* 0x0000000000067919 */ /* 0x000ea20000002100 */
[----:B------:R-:W3:Y:S01]  /*b160*/  LDC R5, c[0x0][0xbe8] ;  /* 0x0002fa00ff057b82 */ /* 0x000ee20000000800 */
[----:B------:R-:W-:Y:S01]  /*b170*/  IMAD.U32 R7, RZ, RZ, UR44 ;  /* 0x0000002cff077e24 */ /* 0x000fe2000f8e00ff */
[----:B------:R-:W-:Y:S02]  /*b180*/  ULDC UR5, c[0x0][0xa88] ;  /* 0x0002a20000057ab9 */ /* 0x000fe40000000800 */
[----:B---3--:R-:W-:Y:S02]  /*b190*/  IMAD R3, R5, UR5, RZ ;  /* 0x0000000505037c24 */ /* 0x008fe4000f8e02ff */
[----:B--2---:R-:W-:-:S04]  /*b1a0*/  IADD3 R6, R7, -0x80, R6 ;  /* 0xffffff8007067810 */ /* 0x004fc80007ffe006 */
[----:B------:R-:W-:-:S13]  /*b1b0*/  ISETP.GE.AND P2, PT, R6, R3, PT ;  /* 0x000000030600720c */ /* 0x000fda0003f46270 */
[----:B------:R-:W-:Y:S05]  /*b1c0*/  @P2 BRA `(.L_x_3907) ;  /* 0x0000000000802947 */ /* 0x000fea0003800000 */
[----:B------:R-:W-:Y:S01]  /*b1d0*/  ISETP.NE.AND P2, PT, R5, 0x1, PT ;  /* 0x000000010500780c */ /* 0x000fe20003f45270 */
[----:B------:R-:W-:Y:S01]  /*b1e0*/  ULDC.64 UR10, c[0x0][0xb90] ;  /* 0x0002e400000a7ab9 */ /* 0x000fe20000000a00 */
[----:B------:R-:W-:Y:S01]  /*b1f0*/  IMAD.MOV.U32 R4, RZ, RZ, R6 ;  /* 0x000000ffff047224 */ /* 0x000fe200078e0006 */
        /* <DEDUP_REMOVED lines=24> */
[----:B------:R-:W-:-:S04]  /*b380*/  LEA R6, P2, R4, UR6, 0x2 ;  /* 0x0000000604067c11 */ /* 0x000fc8000f8410ff */
[----:B------:R-:W-:-:S04]  /*b390*/  IADD3 R3, R5, R7, RZ ;  /* 0x0000000705037210 */ /* 0x000fc80007ffe0ff */
[----:B------:R-:W-:Y:S01]  /*b3a0*/  LEA.HI.X R7, R4, UR7, R3, 0x2, P2 ;  /* 0x0000000704077c11 */ /* 0x000fe200090f1403 */
[----:B------:R-:W-:-:S05]  /*b3b0*/  IMAD.MOV.U32 R3, RZ, RZ, -0x800000 ;  /* 0xff800000ff037424 */ /* 0x000fca00078e00ff */
[----:B------:R2:W-:Y:S02]  /*b3c0*/  STG.E desc[UR50][R6.64], R3 ;  /* 0x0000000306007986 */ /* 0x0005e4000c101932 */
.L_x_3907:
[----:B------:R-:W-:Y:S05]  /*b3d0*/  BSYNC B1 ;  /* 0x0000000000017941 */ /* 0x000fea0003800000 */
.L_x_3906:
[----:B------:R-:W-:Y:S01]  /*b3e0*/  SEL R0, RZ, 0xffffffff, P1 ;  /* 0xffffffffff007807 */ /* 0x000fe20000800000 */
[----:B------:R-:W-:Y:S01]  /*b3f0*/  ULDC.64 UR10, c[0x0][0xae8] ;  /* 0x0002ba00000a7ab9 */ /* 0x000fe20000000a00 */
[----:B------:R-:W-:Y:S01]  /*b400*/  IMAD.SHL.U32 R13, R13, 0x2, RZ ;  /* 0x000000020d0d7824 */ /* 0x000fe200078e00ff */
[----:B------:R-:W-:Y:S01]  /*b410*/  UIMAD UR5, UR8, UR10, URZ ;  /* 0x0000000a080572a4 */ /* 0x000fe2000f8e023f */
[----:B------:R-:W-:Y:S01]  /*b420*/  ISETP.GE.AND P1, PT, R188, UR12, PT ;  /* 0x0000000cbc007c0c */ /* 0x000fe2000bf26270 */
[----:B------:R-:W-:Y:S01]  /*b430*/  IMAD.SHL.U32 R5, R0, 0x4, RZ ;  /* 0x0000000400057824 */ /* 0x000fe200078e00ff */
[----:B------:R-:W-:Y:S01]  /*b440*/  UIMAD.WIDE.U32 UR6, UR45, UR10, URZ ;  /* 0x0000000a2d0672a5 */ /* 0x000fe2000f8e003f */
[----:B0-----:R-:W-:Y:S01]  /*b450*/  @P0 IMAD.HI.U32 R0, R8, R9, RZ ;  /* 0x0000000908000227 */ /* 0x001fe200078e00ff */
[----:B------:R-:W-:Y:S01]  /*b460*/  UIMAD UR5, UR45, UR11, UR5 ;  /* 0x0000000b2d0572a4 */ /* 0x000fe2000f8e0205 */
[----:B------:R-:W-:Y:S01]  /*b470*/  LOP3.LUT R12, R13, 0x2, R12, 0xe2, !PT ;  /* 0x000000020d0c7812 */ /* 0x000fe200078ee20c */
[----:B------:R-:W-:Y:S01]  /*b480*/  BSSY B1, `(.L_x_3908) ;  /* 0x0000055000017945 */ /* 0x000fe20003800000 */
[----:B--2---:R-:W-:Y:S01]  /*b490*/  IMAD.MOV.U32 R3, RZ, RZ, R8 ;  /* 0x000000ffff037224 */ /* 0x004fe200078e0008 */
[----:B-1----:R-:W-:Y:S01]  /*b4a0*/  @P0 SHF.R.U32.HI R3, RZ, R11, R0 ;  /* 0x0000000bff030219 */ /* 0x002fe20000011600 */
[----:B------:R-:W-:Y:S01]  /*b4b0*/  ULDC.64 UR10, c[0x0][0xaf0] ;  /* 0x0002bc00000a7ab9 */ /* 0x000fe20000000a00 */
[----:B------:R-:W-:Y:S01]  /*b4c0*/  SEL R0, RZ, 0xffffffff, P1 ;  /* 0xffffffffff007807 */ /* 0x000fe20000800000 */
[----:B------:R-:W-:Y:S01]  /*b4d0*/  UIADD3 UR7, UR7, UR5, URZ ;  /* 0x0000000507077290 */ /* 0x000fe2000fffe03f */
[----:B------:R-:W-:Y:S01]  /*b4e0*/  LOP3.LUT R12, R5, 0x4, R12, 0xe2, !PT ;  /* 0x00000004050c7812 */ /* 0x000fe200078ee20c */
[----:B------:R-:W-:Y:S01]  /*b4f0*/  UIMAD UR5, UR9, UR10, URZ ;  /* 0x0000000a090572a4 */ /* 0x000fe2000f8e023f */
[----:B------:R-:W-:Y:S01]  /*b500*/  ISETP.GE.AND P1, PT, R187, UR12, PT ;  /* 0x0000000cbb007c0c */ /* 0x000fe2000bf26270 */
[----:B------:R-:W-:Y:S01]  /*b510*/  UIMAD.WIDE.U32 UR6, UR43, UR10, UR6 ;  /* 0x0000000a2b0672a5 */ /* 0x000fe2000f8e0006 */
[----:B------:R-:W-:Y:S01]  /*b520*/  IMAD.SHL.U32 R5, R0, 0x8, RZ ;  /* 0x0000000800057824 */ /* 0x000fe200078e00ff */
[----:B------:R-:W-:Y:S01]  /*b530*/  UIMAD UR5, UR43, UR11, UR5 ;  /* 0x0000000b2b0572a4 */ /* 0x000fe2000f8e0205 */
[--C-:B------:R-:W-:Y:S01]  /*b540*/  SHF.R.S32.HI R0, RZ, 0x1f, R3.reuse ;  /* 0x0000001fff007819 */ /* 0x100fe20000011403 */
[----:B------:R-:W-:Y:S01]  /*b550*/  IMAD.MOV R7, RZ, RZ, -R3 ;  /* 0x000000ffff077224 */ /* 0x000fe200078e0a03 */
[----:B------:R-:W-:Y:S01]  /*b560*/  ISETP.GE.AND P0, PT, R186, UR12, PT ;  /* 0x0000000cba007c0c */ /* 0x000fe2000bf06270 */
[----:B------:R-:W-:Y:S01]  /*b570*/  UIADD3 UR5, UR7, UR5, URZ ;  /* 0x0000000507057290 */ /* 0x000fe2000fffe03f */
[----:B------:R-:W-:Y:S01]  /*b580*/  LOP3.LUT R12, R5, 0x8, R12, 0xe2, !PT ;  /* 0x00000008050c7812 */ /* 0x000fe200078ee20c */
[----:B------:R-:W-:Y:S01]  /*b590*/  IMAD.U32 R5, RZ, RZ, UR7 ;  /* 0x00000007ff057e24 */ /* 0x000fe2000f8e00ff */
[----:B------:R-:W-:Y:S01]  /*b5a0*/  MOV R4, UR6 ;  /* 0x0000000600047c02 */ /* 0x000fe20008000f00 */
[----:B------:R-:W-:Y:S01]  /*b5b0*/  ULDC.64 UR6, c[0x0][0xae0] ;  /* 0x0002b80000067ab9 */ /* 0x000fe20000000a00 */
[----:B------:R-:W-:Y:S01]  /*b5c0*/  SEL R6, RZ, 0xffffffff, P1 ;  /* 0xffffffffff067807 */ /* 0x000fe20000800000 */
[----:B------:R-:W-:Y:S01]  /*b5d0*/  IMAD R7, R10, R7, R8 ;  /* 0x000000070a077224 */ /* 0x000fe200078e0208 */
[----:B------:R-:W-:Y:S01]  /*b5e0*/  SEL R8, RZ, 0xffffffff, P0 ;  /* 0xffffffffff087807 */ /* 0x000fe20000000000 */
[----:B------:R-:W-:Y:S01]  /*b5f0*/  IMAD R0, R0, UR6, RZ ;  /* 0x0000000600007c24 */ /* 0x000fe2000f8e02ff */
[----:B------:R-:W-:Y:S01]  /*b600*/  ISETP.GE.AND P0, PT, R214, UR12, PT ;  /* 0x0000000cd6007c0c */ /* 0x000fe2000bf06270 */
[----:B------:R-:W-:Y:S01]  /*b610*/  IMAD.U32 R5, RZ, RZ, UR5 ;  /* 0x00000005ff057e24 */ /* 0x000fe2000f8e00ff */
[----:B------:R-:W-:Y:S01]  /*b620*/  ULDC UR5, c[0x0][0xa88] ;  /* 0x0002a20000057ab9 */ /* 0x000fe20000000800 */
[----:B------:R-:W-:Y:S01]  /*b630*/  IMAD.SHL.U32 R11, R6, 0x10, RZ ;  /* 0x00000010060b7824 */ /* 0x000fe200078e00ff */
[----:B------:R-:W-:Y:S01]  /*b640*/  ISETP.GE.AND P2, PT, R212, UR12, PT ;  /* 0x0000000cd4007c0c */ /* 0x000fe2000bf46270 */
[C---:B------:R-:W-:Y:S01]  /*b650*/  IMAD R9, R3.reuse, UR7, R0 ;  /* 0x0000000703097c24 */ /* 0x040fe2000f8e0200 */
[----:B------:R-:W-:Y:S01]  /*b660*/  SHF.R.S32.HI R0, RZ, 0x1f, R7 ;  /* 0x0000001fff007819 */ /* 0x000fe20000011407 */
[----:B------:R-:W-:Y:S01]  /*b670*/  IMAD.WIDE.U32 R4, R3, UR6, R4 ;  /* 0x0000000603047c25 */ /* 0x000fe2000f8e0004 */
[----:B------:R-:W-:Y:S01]  /*b680*/  ULDC.64 UR6, c[0x0][0xad8] ;  /* 0x0002b60000067ab9 */ /* 0x000fe20000000a00 */
[----:B------:R-:W-:-:S02]  /*b690*/  LOP3.LUT R12, R11, 0x10, R12, 0xe2, !PT ;  /* 0x000000100b0c7812 */ /* 0x000fc400078ee20c */
[----:B------:R-:W-:Y:S02]  /*b6a0*/  IMAD.SHL.U32 R3, R8, 0x20, RZ ;  /* 0x0000002008037824 */ /* 0x000fe400078e00ff */
[----:B------:R-:W-:Y:S02]  /*b6b0*/  IMAD R0, R0, UR6, RZ ;  /* 0x0000000600007c24 */ /* 0x000fe4000f8e02ff */
[----:B------:R-:W-:Y:S01]  /*b6c0*/  IMAD.IADD R5, R5, 0x1, R9 ;  /* 0x0000000105057824 */ /* 0x000fe200078e0209 */
[----:B------:R-:W-:Y:S01]  /*b6d0*/  LOP3.LUT R12, R3, 0x20, R12, 0xe2, !PT ;  /* 0x00000020030c7812 */ /* 0x000fe200078ee20c */
[----:B------:R-:W-:Y:S02]  /*b6e0*/  VIADD R26, R210, UR44 ;  /* 0x0000002cd21a7c36 */ /* 0x000fe40008000000 */
[----:B------:R-:W-:Y:S02]  /*b6f0*/  IMAD R25, R10, UR5, RZ ;  /* 0x000000050a197c24 */ /* 0x000fe4000f8e02ff */
[C---:B------:R-:W-:Y:S01]  /*b700*/  IMAD R3, R7.reuse, UR7, R0 ;  /* 0x0000000707037c24 */ /* 0x040fe2000f8e0200 */
[----:B------:R-:W-:Y:S01]  /*b710*/  SEL R0, RZ, 0x80, P2 ;  /* 0x00000080ff007807 */ /* 0x000fe20001000000 */
[----:B------:R-:W-:Y:S01]  /*b720*/  IMAD.WIDE.U32 R4, R7, UR6, R4 ;  /* 0x0000000607047c25 */ /* 0x000fe2000f8e0004 */
[----:B------:R-:W-:Y:S01]  /*b730*/  SEL R7, RZ, 0x40, P0 ;  /* 0x00000040ff077807 */ /* 0x000fe20000000000 */
[----:B------:R-:W-:Y:S01]  /*b740*/  ULDC.64 UR6, c[0x0][0xa80] ;  /* 0x0002a00000067ab9 */ /* 0x000fe20000000a00 */
[----:B------:R-:W-:-:S02]  /*b750*/  ISETP.GE.AND P0, PT, R26, R25, PT ;  /* 0x000000191a00720c */ /* 0x000fc40003f06270 */
[----:B------:R-:W-:Y:S02]  /*b760*/  IADD3 R3, R5, R3, RZ ;  /* 0x0000000305037210 */ /* 0x000fe40007ffe0ff */
[----:B------:R-:W-:Y:S02]  /*b770*/  LEA R20, P1, R4, UR6, 0x1 ;  /* 0x0000000604147c11 */ /* 0x000fe4000f8208ff */
[----:B------:R-:W-:Y:S02]  /*b780*/  LOP3.LUT R21, R12, R7, RZ, 0xfc, !PT ;  /* 0x000000070c157212 */ /* 0x000fe400078efcff */
[----:B------:R-:W-:Y:S01]  /*b790*/  LEA.HI.X R3, R4, UR7, R3, 0x1, P1 ;  /* 0x0000000704037c11 */ /* 0x000fe200088f0c03 */
[----:B------:R0:W1:Y:S01]  /*b7a0*/  SHFL.IDX PT, R6, R20, RZ, 0x181f ;  /* 0x00181fff14067589 */ /* 0x00006200000e0000 */
[----:B------:R-:W-:-:S03]  /*b7b0*/  LOP3.LUT R24, R21, R0, RZ, 0xfc, !PT ;  /* 0x0000000015187212 */ /* 0x000fc600078efcff */
        /* <DEDUP_REMOVED lines=33> */
.L_x_3909:
[----:B------:R-:W-:Y:S05]  /*b9d0*/  BSYNC B1 ;  /* 0x0000000000017941 */ /* 0x000fea0003800000 */
.L_x_3908:
        /* <DEDUP_REMOVED lines=36> */
.L_x_3905:
[----:B------:R-:W-:Y:S05]  /*bc20*/  BSYNC B0 ;  /* 0x0000000000007941 */ /* 0x000fea0003800000 */
.L_x_3900:
[----:B------:R-:W-:Y:S02]  /*bc30*/  ULDC UR5, c[0x0][0xc38] ;  /* 0x00030e0000057ab9 */ /* 0x000fe40000000800 */
[----:B------:R-:W-:-:S06]  /*bc40*/  UISETP.GE.AND UP0, UPT, UR4, UR5, UPT ;  /* 0x000000050400728c */ /* 0x000fcc000bf06270 */
[----:B------:R-:W-:-:S13]  /*bc50*/  PLOP3.LUT P0, PT, PT, PT, UP0, 0x80, 0x0 ;  /* 0x000000000000781c */ /* 0x000fda0003f0f008 */
[----:B------:R-:W-:Y:S05]  /*bc60*/  @!P0 BRA `(.L_x_3910) ;  /* 0xffffff5000b08947 */ /* 0x000fea000383ffff */
[----:B------:R-:W-:Y:S05]  /*bc70*/  EXIT ;  /* 0x000000000000794d */ /* 0x000fea0003800000 */
.L_x_3848:
[----:B------:R-:W-:-:S08]  /*bc80*/  NOP ;  /* 0x0000000000007918 */ /* 0x000fd00000000000 */
[----:B------:R-:W0:-:S00]  /*bc90*/  USETMAXREG.DEALLOC.CTAPOOL 0x28 ;  /* 0x00000028000079c8 */ /* 0x000e0000080e0500 */
[----:B0-----:R-:W-:-:S06]  /*bca0*/  LOP3.LUT R2, R2, 0x3, RZ, 0xc0, !PT ;  /* 0x0000000302027812 */ /* 0x001fcc00078ec0ff */
[----:B------:R-:W0:Y:S01]  /*bcb0*/  S2UR UR10, SR_CTAID.X ;  /* 0x00000000000a79c3 */ /* 0x000e220000002500 */
[----:B------:R-:W-:Y:S01]  /*bcc0*/  LOP3.LUT R16, R16, 0xffffdfff, RZ, 0xc0, !PT ;  /* 0xffffdfff10107812 */ /* 0x000fe200078ec0ff */
[----:B------:R-:W-:Y:S01]  /*bcd0*/  STL [R1+0x4], RZ ;  /* 0x000004ff01007387 */ /* 0x000fe20000100800 */
[----:B------:R-:W-:Y:S02]  /*bce0*/  IMAD.MOV.U32 R22, RZ, RZ, 0x1 ;  /* 0x00000001ff167424 */ /* 0x000fe400078e00ff */
[----:B------:R-:W-:Y:S01]  /*bcf0*/  IMAD.MOV.U32 R18, RZ, RZ, RZ ;  /* 0x000000ffff127224 */ /* 0x000fe200078e00ff */
        /* <DEDUP_REMOVED lines=22> */
[----:B------:R-:W-:Y:S01]  /*be60*/  IMAD.MOV.U32 R22, RZ, RZ, 0x1 ;  /* 0x00000001ff167424 */ /* 0x000fe200078e00ff */
[C---:B------:R-:W-:Y:S01]  /*be70*/  LOP3.LUT R3, R8.reuse, 0x80, RZ, 0xfc, !PT ;  /* 0x0000008008037812 */ /* 0x040fe200078efcff */
[----:B------:R-:W-:Y:S01]  /*be80*/  IMAD.MOV.U32 R18, RZ, RZ, RZ ;  /* 0x000000ffff127224 */ /* 0x000fe200078e00ff */
[----:B------:R-:W-:Y:S01]  /*be90*/  LOP3.LUT R4, R8, 0xc0, RZ, 0xfc, !PT ;  /* 0x000000c008047812 */ /* 0x000fe200078efcff */
[----:B------:R-:W-:Y:S01]  /*bea0*/  UIMAD UR37, UR37, UR38, URZ ;  /* 0x00000026252572a4 */ /* 0x000fe2000f8e023f */
[----:B------:R-:W-:Y:S01]  /*beb0*/  ISETP.GE.AND P3, PT, R3, UR4, PT ;  /* 0x0000000403007c0c */ /* 0x000fe2000bf66270 */
[----:B------:R-:W-:Y:S01]  /*bec0*/  ULDC UR45, c[0x0][0xc] ;  /* 0x00000300002d7ab9 */ /* 0x000fe20000000800 */
[----:B------:R-:W-:Y:S01]  /*bed0*/  ISETP.GE.AND P2, PT, R4, UR4, PT ;  /* 0x0000000404007c0c */ /* 0x000fe2000bf46270 */
[----:B------:R-:W-:Y:S01]  /*bee0*/  ULOP3.LUT UR46, UR39, 0x2, URZ, 0xfc, !UPT ;  /* 0x00000002272e7892 */ /* 0x000fe2000f8efc3f */
[----:B------:R-:W-:-:S02]  /*bef0*/  SEL R3, RZ, 0xffffffff, P1 ;  /* 0xffffffffff037807 */ /* 0x000fc40000800000 */
[----:B------:R-:W-:Y:S02]  /*bf00*/  LOP3.LUT R5, R8, 0x180, RZ, 0xfc, !PT ;  /* 0x0000018008057812 */ /* 0x000fe400078efcff */
[----:B------:R-:W-:Y:S01]  /*bf10*/  @P1 LOP3.LUT R16, R16, 0x40, RZ, 0xfc, !PT ;  /* 0x0000004010101812 */ /* 0x000fe200078efcff */
[----:B------:R-:W-:Y:S01]  /*bf20*/  IMAD.SHL.U32 R3, R3, 0x2, RZ ;  /* 0x0000000203037824 */ /* 0x000fe200078e00ff */
[----:B------:R-:W-:Y:S02]  /*bf30*/  LOP3.LUT R6, R8, 0x1c0, RZ, 0xfc, !PT ;  /* 0x000001c008067812 */ /* 0x000fe400078efcff */
[----:B------:R-:W-:Y:S02]  /*bf40*/  LOP3.LUT R16, R16, 0xffffff7f, RZ, 0xc0, !PT ;  /* 0xffffff7f10107812 */ /* 0x000fe400078ec0ff */
[----:B------:R-:W-:Y:S02]  /*bf50*/  SEL R2, RZ, 0x1, P0 ;  /* 0x00000001ff027807 */ /* 0x000fe40000000000 */
[----:B------:R-:W-:-:S02]  /*bf60*/  @P0 LOP3.LUT R16, R16, 0x80, RZ, 0xfc, !PT ;  /* 0x0000008010100812 */ /* 0x000fc400078efcff */
[----:B------:R-:W-:Y:S02]  /*bf70*/  ISETP.GE.AND P1, PT, R5, UR4, PT ;  /* 0x0000000405007c0c */ /* 0x000fe4000bf26270 */
[----:B------:R-:W-:Y:S02]  /*bf80*/  LOP3.LUT R16, R16, 0xffffffdf, RZ, 0xc0, !PT ;  /* 0xffffffdf10107812 */ /* 0x000fe400078ec0ff */
[----:B------:R-:W-:Y:S02]  /*bf90*/  ISETP.GE.AND P0, PT, R6, UR4, PT ;  /* 0x0000000406007c0c */ /* 0x000fe4000bf06270 */
[----:B------:R-:W-:Y:S02]  /*bfa0*/  @P3 LOP3.LUT R16, R16, 0x20, RZ, 0xfc, !PT ;  /* 0x0000002010103812 */ /* 0x000fe400078efcff */
[----:B------:R-:W-:Y:S02]  /*bfb0*/  LOP3.LUT R5, R8, 0x100, RZ, 0xfc, !PT ;  /* 0x0000010008057812 */ /* 0x000fe400078efcff */
[----:B------:R-:W-:-:S02]  /*bfc0*/  LOP3.LUT R16, R16, 0xffffffef, RZ, 0xc0, !PT ;  /* 0xffffffef10107812 */ /* 0x000fc400078ec0ff */
[----:B------:R-:W-:Y:S02]  /*bfd0*/  LOP3.LUT R6, R8, 0x140, RZ, 0xfc, !PT ;  /* 0x0000014008067812 */ /* 0x000fe400078efcff */
[----:B------:R-:W-:Y:S02]  /*bfe0*/  LOP3.LUT R2, R3, 0x2, R2, 0xe2, !PT ;  /* 0x0000000203027812 */ /* 0x000fe400078ee202 */
[----:B------:R-:W-:Y:S02]  /*bff0*/  @P2 LOP3.LUT R16, R16, 0x10, RZ, 0xfc, !PT ;  /* 0x0000001010102812 */ /* 0x000fe400078efcff */
[----:B------:R-:W-:Y:S02]  /*c000*/  SEL R3, RZ, 0x4, P3 ;  /* 0x00000004ff037807 */ /* 0x000fe40001800000 */
[----:B------:R-:W-:Y:S02]  /*c010*/  SEL R4, RZ, 0x8, P2 ;  /* 0x00000008ff047807 */ /* 0x000fe40001000000 */
[----:B------:R-:W-:-:S02]  /*c020*/  ISETP.GE.AND P3, PT, R5, UR4, PT ;  /* 0x0000000405007c0c */ /* 0x000fc4000bf66270 */
[----:B------:R-:W-:Y:S01]  /*c030*/  ISETP.GE.AND P2, PT, R6, UR4, PT ;  /* 0x0000000406007c0c */ /* 0x000fe2000bf46270 */
[----:B------:R-:W-:Y:S01]  /*c040*/  ULDC.64 UR4, c[0x0][0x418] ;  /* 0x0001060000047ab9 */ /* 0x000fe20000000a00 */
[----:B------:R-:W-:Y:S01]  /*c050*/  LOP3.LUT R4, R4, R2, R3, 0xfe, !PT ;  /* 0x0000000204047212 */ /* 0x000fe200078efe03 */
[----:B------:R-:W-:Y:S01]  /*c060*/  UISETP.NE.U32.AND UP0, UPT, UR4, URZ, UPT ;  /* 0x0000003f0400728c */ /* 0x000fe2000bf05070 */
[----:B------:R-:W-:Y:S02]  /*c070*/  LOP3.LUT R3, R31, 0x1f8, RZ, 0xc0, !PT ;  /* 0x000001f81f037812 */ /* 0x000fe400078ec0ff */
        /* <DEDUP_REMOVED lines=24> */
[----:B------:R-:W-:-:S02]  /*c200*/  LOP3.LUT R4, R6, R4, R5, 0xfe, !PT ;  /* 0x0000000406047212 */ /* 0x000fc400078efe05 */
[----:B------:R-:W-:Y:S01]  /*c210*/  SEL R9, RZ, 0x80, P0 ;  /* 0x00000080ff097807 */ /* 0x000fe20000000000 */
[----:B------:R-:W-:Y:S01]  /*c220*/  ULEA.HI UR5, UR5, UR4, URZ, 0x6 ;  /* 0x0000000405057291 */ /* 0x000fe2000f8f303f */
[----:B------:R-:W-:Y:S02]  /*c230*/  ISETP.GE.AND P0, PT, R8, UR9, PT ;  /* 0x0000000908007c0c */ /* 0x000fe4000bf06270 */
[----:B------:R-:W-:Y:S01]  /*c240*/  LOP3.LUT R4, R4, R7, RZ, 0xfc, !PT ;  /* 0x0000000704047212 */ /* 0x000fe200078efcff */
[----:B------:R-:W-:Y:S01]  /*c250*/  USHF.R.S32.HI UR40, URZ, 0x6, UR5 ;  /* 0x000000063f287899 */ /* 0x000fe20008011405 */
[----:B------:R-:W-:Y:S02]  /*c260*/  LOP3.LUT R16, R16, 0xfffffffd, RZ, 0xc0, !PT ;  /* 0xfffffffd10107812 */ /* 0x000fe400078ec0ff */
[----:B------:R-:W-:Y:S02]  /*c270*/  LOP3.LUT R32, R4, R9, RZ, 0xfc, !PT ;  /* 0x0000000904207212 */ /* 0x000fe400078efcff */
[----:B------:R-:W-:-:S02]  /*c280*/  @P1 LOP3.LUT R16, R16, 0x2, RZ, 0xfc, !PT ;  /* 0x0000000210101812 */ /* 0x000fc400078efcff */
[----:B------:R-:W-:Y:S02]  /*c290*/  LOP3.LUT R28, R4, 0x40, RZ, 0xc0, !PT ;  /* 0x00000040041c7812 */ /* 0x000fe400078ec0ff */
[----:B------:R-:W-:Y:S02]  /*c2a0*/  LOP3.LUT R26, R32, 0x80, RZ, 0xc0, !PT ;  /* 0x00000080201a7812 */ /* 0x000fe400078ec0ff */
[----:B------:R-:W-:Y:S02]  /*c2b0*/  LOP3.LUT R16, R16, 0xffffefff, RZ, 0xc0, !PT ;  /* 0xffffefff10107812 */ /* 0x000fe400078ec0ff */
[----:B------:R-:W-:Y:S02]  /*c2c0*/  MOV R33, UR10 ;  /* 0x0000000a00217c02 */ /* 0x000fe40008000f00 */
[----:B------:R-:W-:Y:S02]  /*c2d0*/  SHF.R.U32.HI R28, RZ, 0x2, R28 ;  /* 0x00000002ff1c7819 */ /* 0x000fe4000001161c */
[----:B------:R-:W-:-:S02]  /*c2e0*/  SHF.R.U32.HI R26, RZ, 0x3, R26 ;  /* 0x00000003ff1a7819 */ /* 0x000fc4000001161a */
[----:B-1----:R-:W-:-:S07]  /*c2f0*/  @P0 LOP3.LUT R16, R16, 0x1000, RZ, 0xfc, !PT ;  /* 0x0000100010100812 */ /* 0x002fce00078efcff */
.L_x_3960:
        /* <DEDUP_REMOVED lines=22> */
.L_x_3912:
[----:B------:R-:W-:Y:S01]  /*c460*/  ULDC UR8, c[0x0][0xc54] ;  /* 0x0003150000087ab9 */ /* 0x000fe20000000800 */
[----:B------:R-:W-:Y:S01]  /*c470*/  UMOV UR6, UR7 ;  /* 0x0000000700067c82 */ /* 0x000fe20008000000 */
[----:B------:R-:W-:-:S11]  /*c480*/  UISETP.NE.AND UP0, UPT, UR8, 0x1, UPT ;  /* 0x000000010800788c */ /* 0x000fd6000bf05270 */
[----:B------:R-:W-:Y:S02]  /*c490*/  @UP0 ULDC.64 UR10, c[0x0][0xc58] ;  /* 0x00031600000a0ab9 */ /* 0x000fe40000000a00 */
[----:B------:R-:W-:-:S04]  /*c4a0*/  UIMAD.WIDE.U32 UR4, UR7, UR10, URZ ;  /* 0x0000000a070472a5 */ /* 0x000fc8000f8e003f */
[----:B------:R-:W-:-:S04]  /*c4b0*/  @UP0 USHF.R.U32.HI UR6, URZ, UR11, UR5 ;  /* 0x0000000b3f060299 */ /* 0x000fc80008011605 */
[----:B------:R-:W-:-:S12]  /*c4c0*/  UIMAD UR4, UR6, UR8, URZ ;  /* 0x00000008060472a4 */ /* 0x000fd8000f8e023f */
.L_x_3913:
        /* <DEDUP_REMOVED lines=25> */
[----:B------:R-:W-:Y:S01]  /*c660*/  UP2UR UR47, UPR, URZ, 0x4 ;  /* 0x000000043f2f7883 */ /* 0x000fe20008000000 */
[----:B------:R-:W-:Y:S01]  /*c670*/  BSSY B7, `(.L_x_3914) ;  /* 0x0000305000077945 */ /* 0x000fe20003800000 */
[----:B------:R-:W-:-:S04]  /*c680*/  USHF.L.U32 UR6, UR43, 0x6, URZ ;  /* 0x000000062b067899 */ /* 0x000fc8000800063f */
[----:B------:R-:W-:Y:S01]  /*c690*/  UIADD3 UR6, UR6, 0x3f, URZ ;  /* 0x0000003f06067890 */ /* 0x000fe2000fffe03f */
[----:B------:R-:W-:Y:S01]  /*c6a0*/  @UP2 ULDC UR4, c[0x0][0x44c] ;  /* 0x0001130000042ab9 */ /* 0x000fe20000000800 */
[----:B------:R-:W-:Y:S02]  /*c6b0*/  @UP2 ULDC UR7, c[0x0][0x450] ;  /* 0x0001140000072ab9 */ /* 0x000fe40000000800 */
[----:B------:R-:W-:-:S04]  /*c6c0*/  UIMAD.WIDE.U32 UR4, UR6, UR4, URZ ;  /* 0x00000004060472a5 */ /* 0x000fc8000f8e003f */
[----:B------:R-:W-:-:S04]  /*c6d0*/  @UP2 USHF.R.U32.HI UR6, URZ, UR7, UR5 ;  /* 0x000000073f062299 */ /* 0x000fc80008011605 */
[----:B------:R-:W-:-:S04]  /*c6e0*/  UIADD3 UR6, UR38, UR6, URZ ;  /* 0x0000000626067290 */ /* 0x000fc8000fffe03f */
[----:B------:R-:W-:-:S04]  /*c6f0*/  USHF.R.S32.HI UR4, URZ, 0x1f, UR6 ;  /* 0x0000001f3f047899 */ /* 0x000fc80008011406 */
[----:B------:R-:W-:-:S04]  /*c700*/  ULEA.HI UR4, UR4, UR6, URZ, 0x6 ;  /* 0x0000000604047291 */ /* 0x000fc8000f8f303f */
[----:B------:R-:W-:-:S04]  /*c710*/  USHF.R.S32.HI UR4, URZ, 0x6, UR4 ;  /* 0x000000063f047899 */ /* 0x000fc80008011404 */
[----:B------:R-:W-:-:S04]  /*c720*/  UISETP.LT.AND UP0, UPT, UR40, UR4, UPT ;  /* 0x000000042800728c */ /* 0x000fc8000bf01270 */
[----:B------:R-:W-:-:S06]  /*c730*/  USEL UR44, UR40, UR4, UP0 ;  /* 0x00000004282c7287 */ /* 0x000fcc0008000000 */
[----:B------:R-:W-:-:S13]  /*c740*/  ISETP.LT.AND P0, PT, RZ, UR44, PT ;  /* 0x0000002cff007c0c */ /* 0x000fda000bf01270 */
[----:B0-----:R-:W-:Y:S05]  /*c750*/  @P0 BRA `(.L_x_3915) ;  /* 0x0000000000440947 */ /* 0x001fea0003800000 */
        /* <DEDUP_REMOVED lines=17> */
.L_x_3915:
        /* <DEDUP_REMOVED lines=19> */
[----:B0----5:R-:W-:Y:S05]  /*c9a0*/  CALL.ABS.NOINC R2 ;  /* 0x0000000002007343 */ /* 0x021fea0003c00000 */
.L_x_3918:
[----:B------:R-:W-:Y:S05]  /*c9b0*/  BSYNC B6 ;  /* 0x0000000000067941 */ /* 0x000fea0003800000 */
.L_x_3917:
        /* <DEDUP_REMOVED lines=20> */
.L_x_3921:
[----:B------:R0:W1:Y:S01]  /*cb00*/  LDC.64 R2, c[0x4][R19] ;  /* 0x0100000013027b82 */ /* 0x0000620000000a00 */
[----:B------:R-:W-:Y:S01]  /*cb10*/  ULDC.64 UR6, c[0x4][0x90] ;  /* 0x0100240000067ab9 */ /* 0x000fe20000000a00 */
[----:B------:R-:W-:Y:S01]  /*cb20*/  ULDC.64 UR8, c[0x4][0x98] ;  /* 0x0100260000087ab9 */ /* 0x000fe20000000a00 */
[----:B------:R-:W-:Y:S01]  /*cb30*/  ULDC.64 UR4, c[0x4][0x18] ;  /* 0x0100060000047ab9 */ /* 0x000fe20000000a00 */
[----:B------:R-:W-:Y:S01]  /*cb40*/  MOV R4, UR6 ;  /* 0x0000000600047c02 */ /* 0x000fe20008000f00 */
[----:B------:R-:W-:Y:S01]  /*cb50*/  IMAD.U32 R5, RZ, RZ, UR7 ;  /* 0x00000007ff057e24 */ /* 0x000fe2000f8e00ff */
[----:B------:R-:W-:Y:S01]  /*cb60*/  MOV R12, 0x1 ;  /* 0x00000001000c7802 */ /* 0x000fe20000000f00 */
[----:B------:R-:W-:Y:S02]  /*cb70*/  IMAD.U32 R6, RZ, RZ, UR8 ;  /* 0x00000008ff067e24 */ /* 0x000fe4000f8e00ff */
[----:B------:R-:W-:Y:S02]  /*cb80*/  IMAD.U32 R7, RZ, RZ, UR9 ;  /* 0x00000009ff077e24 */ /* 0x000fe4000f8e00ff */
[----:B------:R-:W-:-:S02]  /*cb90*/  IMAD.U32 R10, RZ, RZ, UR4 ;  /* 0x00000004ff0a7e24 */ /* 0x000fc4000f8e00ff */
[----:B------:R-:W-:Y:S02]  /*cba0*/  IMAD.U32 R11, RZ, RZ, UR5 ;  /* 0x00000005ff0b7e24 */ /* 0x000fe4000f8e00ff */
[----:B------:R-:W-:Y:S02]  /*cbb0*/  IMAD.MOV.U32 R8, RZ, RZ, 0x70 ;  /* 0x00000070ff087424 */ /* 0x000fe400078e00ff */
[----:B0-----:R-:W-:-:S07]  /*cbc0*/  IMAD.MOV.U32 R13, RZ, RZ, RZ ;  /* 0x000000ffff0d7224 */ /* 0x001fce00078e00ff */
[----:B------:R-:W-:-:S07]  /*cbd0*/  LEPC R20, `(.L_x_3920) ;  /* 0x000000001014794e */ /* 0x000fce0000000000 */
[----:B-1----:R-:W-:Y:S05]  /*cbe0*/  CALL.ABS.NOINC R2 ;  /* 0x0000000002007343 */ /* 0x002fea0003c00000 */
.L_x_3920:
[----:B------:R-:W-:Y:S05]  /*cbf0*/  BSYNC B6 ;  /* 0x0000000000067941 */ /* 0x000fea0003800000 */
.L_x_3919:
        /* <DEDUP_REMOVED lines=17> */
.L_x_3977:
        /* <DEDUP_REMOVED lines=8> */
[----:B--2---:R-:W-:-:S04]  /*cd90*/  SHF.L.U32 R8, R8, 0x4, RZ ;  /* 0x0000000408087819 */ /* 0x004fc800000006ff */
        /* <DEDUP_REMOVED lines=18> */
[----:B------:R-:W-:Y:S01]  /*cec0*/  IMAD.U32 R2, RZ, RZ, UR46 ;  /* 0x0000002eff027e24 */ /* 0x000fe2000f8e00ff */
[----:B------:R-:W-:-:S03]  /*ced0*/  IADD3 R0, -R9, RZ, RZ ;  /* 0x000000ff09007210 */ /* 0x000fc60007ffe1ff */
        /* <DEDUP_REMOVED lines=13> */
.L_x_3923:
[----:B------:R-:W-:Y:S01]  /*cfb0*/  IMAD R25, R18, 0x8, R17 ;  /* 0x0000000812197824 */ /* 0x000fe200078e0211 */
[----:B------:R-:W-:Y:S01]  /*cfc0*/  SHF.L.U32 R0, R22, 0x1f, RZ ;  /* 0x0000001f16007819 */ /* 0x000fe200000006ff */
[----:B------:R-:W-:Y:S03]  /*cfd0*/  BSSY B0, `(.L_x_3924) ;  /* 0x0000003000007945 */ /* 0x000fe60003800000 */
[----:B------:R-:W0:Y:S02]  /*cfe0*/  SYNCS.PHASECHK.TRANS64.TRYWAIT P0, [R25+URZ+0x28c40], R0 ;  /* 0x028c4000190075a7 */ /* 0x000e24000800017f */
[----:B0-----:R-:W-:Y:S05]  /*cff0*/  @!P0 BRA `(.L_x_3925) ;  /* 0x0000002c00fc8947 */ /* 0x001fea0003800000 */
.L_x_3978:
[----:B------:R-:W-:Y:S05]  /*d000*/  BSYNC B0 ;  /* 0x0000000000007941 */ /* 0x000fea0003800000 */
.L_x_3924:
        /* <DEDUP_REMOVED lines=12> */
[----:B------:R-:W-:Y:S01]  /*d0d0*/  IMAD R5, R4, UR4, RZ ;  /* 0x0000000404057c24 */ /* 0x000fe2000f8e02ff */
[----:B0-----:R-:W-:Y:S01]  /*d0e0*/  LEA R4, R18, R31, 0xc ;  /* 0x0000001f12047211 */ /* 0x001fe200078e60ff */
        /* <DEDUP_REMOVED lines=11> */
[----:B-1----:R-:W-:Y:S02]  /*d1a0*/  IMAD.SHL.U32 R6, R6, 0x8, RZ ;  /* 0x0000000806067824 */ /* 0x002fe400078e00ff */
[----:B------:R-:W-:Y:S02]  /*d1b0*/  LEA.HI.X R5, R2, UR5, R5, 0x1, P0 ;  /* 0x0000000502057c11 */ /* 0x000fe400080f0c05 */
[----:B------:R-:W-:Y:S02]  /*d1c0*/  ISETP.GE.AND P0, PT, R27, 0x1, PT ;  /* 0x000000011b00780c */ /* 0x000fe40003f06270 */
[----:B------:R-:W-:Y:S01]  /*d1d0*/  LOP3.LUT R6, R6, 0x38, RZ, 0xc0, !PT ;  /* 0x0000003806067812 */ /* 0x000fe200078ec0ff */
[----:B------:R-:W-:Y:S10]  /*d1e0*/  BRA.DIV UR4, `(.L_x_3926) ;  /* 0x0000002e04947947 */ /* 0x000ff4000b800000 */
        /* <DEDUP_REMOVED lines=12> */
[----:B-1----:R-:W-:Y:S01]  /*d2b0*/  @P0 IMAD.X R3, RZ, RZ, R2, P1 ;  /* 0x000000ffff030224 */ /* 0x002fe200008e0602 */
[----:B------:R-:W-:Y:S02]  /*d2c0*/  @P0 MOV R2, R14 ;  /* 0x0000000e00020202 */ /* 0x000fe40000000f00 */
        /* <DEDUP_REMOVED lines=11> */
.L_x_3988:
        /* <DEDUP_REMOVED lines=10> */
.L_x_3927:
        /* <DEDUP_REMOVED lines=11> */
.L_x_3928:
[----:B------:R-:W-:Y:S01]  /*d4d0*/  IADD3 R0, R17, 0x20400, RZ ;  /* 0x0002040011007810 */ /* 0x000fe20007ffe0ff */
        /* <DEDUP_REMOVED lines=22> */
.L_x_3930:
[----:B------:R-:W-:Y:S05]  /*d640*/  BSYNC B6 ;  /* 0x0000000000067941 */ /* 0x000fea0003800000 */
.L_x_3929:
[----:B------:R2:W5:Y:S01]  /*d650*/  LDL R8, [R1+0x8] ;  /* 0x0000080001087983 */ /* 0x0005620000100800 */
[----:B------:R-:W-:Y:S01]  /*d660*/  UISETP.NE.AND UP0, UPT, UR47, URZ, UPT ;  /* 0x0000003f2f00728c */ /* 0x000fe2000bf05270 */
[----:B------:R-:W-:Y:S01]  /*d670*/  IMAD.U32 R0, RZ, RZ, UR43 ;  /* 0x0000002bff007e24 */ /* 0x000fe2000f8e00ff */
[----:B------:R-:W-:Y:S01]  /*d680*/  LOP3.LUT P5, RZ, R16, 0x1000, RZ, 0xc0, !PT ;  /* 0x0000100010ff7812 */ /* 0x000fe200078ac0ff */
[----:B0-----:R-:W0:Y:S01]  /*d690*/  S2R R2, SR_TID.X ;  /* 0x0000000000027919 */ /* 0x001e220000002100 */
[----:B------:R-:W-:Y:S01]  /*d6a0*/  R2UR UR6, R23 ;  /* 0x00000000170672ca */ /* 0x000fe200000e0000 */
[----:B------:R-:W-:Y:S01]  /*d6b0*/  ULDC.64 UR8, c[0x0][0x2d8] ;  /* 0x0000b60000087ab9 */ /* 0x000fe20000000a00 */
[----:B------:R-:W-:-:S05]  /*d6c0*/  PLOP3.LUT P0, PT, PT, PT, UP0, 0x80, 0x0 ;  /* 0x000000000000781c */ /* 0x000fca0003f0f008 */
[----:B------:R-:W-:Y:S01]  /*d6d0*/  @UP0 ULDC UR4, c[0x0][0x44c] ;  /* 0x0001130000040ab9 */ /* 0x000fe20000000800 */
[----:B0-----:R-:W-:-:S05]  /*d6e0*/  IMAD.SHL.U32 R2, R2, 0x10, RZ ;  /* 0x0000001002027824 */ /* 0x001fca00078e00ff */
[----:B------:R-:W-:-:S05]  /*d6f0*/  LOP3.LUT R2, R36, 0x70, R2, 0xf8, !PT ;  /* 0x0000007024027812 */ /* 0x000fca00078ef802 */
[----:B------:R-:W-:-:S04]  /*d700*/  IMAD R0, R0, 0x40, R2 ;  /* 0x0000004000007824 */ /* 0x000fc800078e0202 */
        /* <DEDUP_REMOVED lines=8> */
[----:B------:R-:W-:Y:S01]  /*d790*/  UIMAD UR7, UR7, UR9, UR6 ;  /* 0x00000009070772a4 */ /* 0x000fe2000f8e0206 */
[----:B------:R-:W0:Y:S01]  /*d7a0*/  S2R R10, SR_TID.X ;  /* 0x00000000000a7919 */ /* 0x000e220000002100 */
[----:B------:R-:W-:Y:S01]  /*d7b0*/  USHF.R.S32.HI UR6, URZ, 0x1f, UR42 ;  /* 0x0000001f3f067899 */ /* 0x000fe2000801142a */
[----:B------:R-:W-:-:S09]  /*d7c0*/  IADD3 R5, -R2, RZ, RZ ;  /* 0x000000ff02057210 */ /* 0x000fd20007ffe1ff */
        /* <DEDUP_REMOVED lines=25> */
[----:B0-----:R-:W-:-:S03]  /*d960*/  IMAD.SHL.U32 R10, R10, 0x8, RZ ;  /* 0x000000080a0a7824 */ /* 0x001fc600078e00ff */
[----:B------:R-:W-:Y:S02]  /*d970*/  LEA.HI.X R5, R2, UR5, R5, 0x1, P0 ;  /* 0x0000000502057c11 */ /* 0x000fe400080f0c05 */
[----:B------:R-:W-:Y:S01]  /*d980*/  LOP3.LUT R10, R10, 0x38, RZ, 0xc0, !PT ;  /* 0x000000380a0a7812 */ /* 0x000fe200078ec0ff */
[----:B--2---:R-:W-:Y:S06]  /*d990*/  BRA.DIV UR4, `(.L_x_3931) ;  /* 0x0000002a04d07947 */ /* 0x004fec000b800000 */
[----:B------:R-:W0:Y:S01]  /*d9a0*/  SHFL.IDX PT, R14, R0, RZ, 0x181f ;  /* 0x00181fff000e7589 */ /* 0x000e2200000e0000 */
[----:B------:R-:W-:-:S03]  /*d9b0*/  IMAD.U32 R3, RZ, RZ, UR43 ;  /* 0x0000002bff037e24 */ /* 0x000fc6000f8e00ff */
[----:B------:R-:W2:Y:S01]  /*d9c0*/  SHFL.IDX PT, R2, R5, RZ, 0x181f ;  /* 0x00181fff05027589 */ /* 0x000ea200000e0000 */
[----:B------:R-:W-:-:S04]  /*d9d0*/  IMAD R4, R3, 0x40, R36 ;  /* 0x0000004003047824 */ /* 0x000fc800078e0224 */
[C---:B------:R-:W-:Y:S01]  /*d9e0*/  VIADD R6, R4.reuse, 0x10 ;  /* 0x0000001004067836 */ /* 0x040fe20000000000 */
[----:B------:R-:W-:-:S13]  /*d9f0*/  ISETP.GE.AND P0, PT, R4, UR37, PT ;  /* 0x0000002504007c0c */ /* 0x000fda000bf06270 */
[----:B0-----:R-:W-:-:S04]  /*da00*/  @!P0 LEA R14, P1, R10, R14, 0x1 ;  /* 0x0000000e0a0e8211 */ /* 0x001fc800078208ff */
[----:B--2---:R-:W-:Y:S01]  /*da10*/  @!P0 IADD3.X R3, RZ, R2, RZ, P1, !PT ;  /* 0x00000002ff038210 */ /* 0x004fe20000ffe4ff */
[----:B------:R-:W-:Y:S02]  /*da20*/  @!P0 IMAD.MOV.U32 R2, RZ, RZ, R14 ;  /* 0x000000ffff028224 */ /* 0x000fe400078e000e */
[----:B------:R-:W0:Y:S04]  /*da30*/  SHFL.IDX PT, R14, R0, 0x1, 0x181f ;  /* 0x00381f00000e7f89 */ /* 0x000e2800000e0000 */
[----:B-----5:R2:W-:Y:S01]  /*da40*/  @!P0 LDGSTS.E.BYPASS.LTC128B.128 [R8+0x20400], desc[UR50][R2.64], !P5 ;  /* 0x2040000002088fae */ /* 0x0205e2000e901d72 */
[----:B------:R-:W-:Y:S01]  /*da50*/  ISETP.GE.AND P0, PT, R6, UR37, PT ;  /* 0x0000002506007c0c */ /* 0x000fe2000bf06270 */
[----:B------:R-:W-:Y:S02]  /*da60*/  VIADD R6, R4, 0x20 ;  /* 0x0000002004067836 */ /* 0x000fe40000000000 */
        /* <DEDUP_REMOVED lines=10> */
[----:B--2---:R-:W-:Y:S01]  /*db10*/  @!P0 IMAD.X R3, RZ, RZ, R2, P1 ;  /* 0x000000ffff038224 */ /* 0x004fe200008e0602 */
[----:B------:R-:W-:Y:S02]  /*db20*/  @!P0 MOV R2, R14 ;  /* 0x0000000e00028202 */ /* 0x000fe40000000f00 */
[----:B------:R0:W2:Y:S04]  /*db30*/  SHFL.IDX PT, R14, R0, 0x3, 0x181f ;  /* 0x00781f00000e7f89 */ /* 0x0000a800000e0000 */
[----:B---3--:R0:W-:Y:S02]  /*db40*/  @!P0 LDGSTS.E.BYPASS.LTC128B.128 [R8+0x21400], desc[UR50][R2.64], !P5 ;  /* 0x2140000002088fae */ /* 0x0081e4000e901d72 */
.L_x_3997:
        /* <DEDUP_REMOVED lines=10> */
.L_x_3932:
        /* <DEDUP_REMOVED lines=18> */
.L_x_3998:
[----:B------:R-:W-:Y:S05]  /*dd10*/  BSYNC B0 ;  /* 0x0000000000007941 */ /* 0x000fea0003800000 */
.L_x_3933:
[----:B------:R-:W-:-:S05]  /*dd20*/  IMAD.U32 R2, RZ, RZ, UR46 ;  /* 0x0000002eff027e24 */ /* 0x000fca000f8e00ff */
[----:B------:R-:W-:-:S13]  /*dd30*/  ISETP.NE.AND P0, PT, R2, 0x3, PT ;  /* 0x000000030200780c */ /* 0x000fda0003f05270 */
[----:B------:R-:W-:Y:S05]  /*dd40*/  @!P0 BRA `(.L_x_3935) ;  /* 0x0000000000048947 */ /* 0x000fea0003800000 */
[----:B------:R-:W-:Y:S01]  /*dd50*/  BPT.TRAP 0x1 ;  /* 0x000000040000795c */ /* 0x000fe20000300000 */
.L_x_3935:
[----:B0-----:R-:W-:Y:S01]  /*dd60*/  SHF.L.U32 R0, R22, 0x1f, RZ ;  /* 0x0000001f16007819 */ /* 0x001fe200000006ff */
[----:B------:R-:W-:Y:S03]  /*dd70*/  BSSY B0, `(.L_x_3936) ;  /* 0x0000003000007945 */ /* 0x000fe60003800000 */
[----:B------:R-:W0:Y:S02]  /*dd80*/  SYNCS.PHASECHK.TRANS64.TRYWAIT P0, [R25+URZ+0x28c60], R0 ;  /* 0x028c6000190075a7 */ /* 0x000e24000800017f */
[----:B0-----:R-:W-:Y:S05]  /*dd90*/  @!P0 BRA `(.L_x_3937) ;  /* 0x0000002c00008947 */ /* 0x001fea0003800000 */
.L_x_3999:
[----:B------:R-:W-:Y:S05]  /*dda0*/  BSYNC B0 ;  /* 0x0000000000007941 */ /* 0x000fea0003800000 */
.L_x_3936:
        /* <DEDUP_REMOVED lines=67> */
[----:B--2---:R-:W-:Y:S02]  /*e1e0*/  IADD3.X R3, RZ, R3, RZ, P6, !PT ;  /* 0x00000003ff037210 */ /* 0x004fe400037fe4ff */
        /* <DEDUP_REMOVED lines=39> */
.L_x_4009:
        /* <DEDUP_REMOVED lines=25> */
.L_x_3939:
        /* <DEDUP_REMOVED lines=11> */
.L_x_3940:
[----:B------:R-:W-:Y:S01]  /*e6a0*/  UISETP.GE.AND UP0, UPT, UR44, 0x2, UPT ;  /* 0x000000022c00788c */ /* 0x000fe2000bf06270 */
[----:B------:R0:W-:Y:S05]  /*e6b0*/  SYNCS.ARRIVE.TRANS64.A1T0 RZ, [R25+URZ+0x28c50], RZ ;  /* 0x028c50ff19ff79a7 */ /* 0x0001ea000810003f */
[----:B------:R-:W-:-:S13]  /*e6c0*/  PLOP3.LUT P0, PT, PT, PT, UP0, 0x40, 0x0 ;  /* 0x000000000000781c */ /* 0x000fda0003f0e808 */
[----:B0-----:R-:W-:Y:S05]  /*e6d0*/  @P0 BRA `(.L_x_3941) ;  /* 0x0000000c009c0947 */ /* 0x001fea0003800000 */
[----:B------:R-:W-:Y:S01]  /*e6e0*/  UIADD3 UR4, UR44, -0x2, URZ ;  /* 0xfffffffe2c047890 */ /* 0x000fe2000fffe03f */
[----:B------:R-:W-:Y:S05]  /*e6f0*/  BSSY B0, `(.L_x_3941) ;  /* 0x00000e5000007945 */ /* 0x000fea0003800000 */
[----:B------:R-:W-:-:S07]  /*e700*/  IMAD.U32 R9, RZ, RZ, UR4 ;  /* 0x00000004ff097e24 */ /* 0x000fce000f8e00ff */
.L_x_3954:
        /* <DEDUP_REMOVED lines=8> */
[C---:B------:R-:W-:Y:S02]  /*e790*/  ISETP.GT.U32.AND P1, PT, R2.reuse, 0x3f, PT ;  /* 0x0000003f0200780c */ /* 0x040fe40003f24070 */
[----:B------:R-:W-:-:S05]  /*e7a0*/  IADD3 R8, R2, R8, RZ ;  /* 0x0000000802087210 */ /* 0x000fca0007ffe0ff */
        /* <DEDUP_REMOVED lines=8> */
[----:B------:R-:W-:Y:S02]  /*e830*/  @!P1 IMAD R5, R24, R5, R2 ;  /* 0x0000000518059224 */ /* 0x000fe400078e0202 */
[----:B------:R-:W-:-:S04]  /*e840*/  @!P1 IMAD.MOV.U32 R2, RZ, RZ, R10 ;  /* 0x000000ffff029224 */ /* 0x000fc800078e000a */
[----:B------:R-:W-:-:S04]  /*e850*/  @!P1 IMAD.WIDE.U32 R2, R24, R4, R2 ;  /* 0x0000000418029225 */ /* 0x000fc800078e0002 */
[----:B------:R-:W-:Y:S02]  /*e860*/  @!P1 IMAD.IADD R3, R5, 0x1, R3 ;  /* 0x0000000105039824 */ /* 0x000fe400078e0203 */
[----:B------:R-:W-:Y:S01]  /*e870*/  IMAD.MOV.U32 R4, RZ, RZ, RZ ;  /* 0x000000ffff047224 */ /* 0x000fe200078e00ff */
[C---:B0-----:R-:W-:Y:S02]  /*e880*/  @!P1 LEA R6, P0, R2.reuse, R6, 0x2 ;  /* 0x0000000602069211 */ /* 0x041fe400078010ff */
[----:B------:R-:W-:Y:S02]  /*e890*/  MOV R11, UR46 ;  /* 0x0000002e000b7c02 */ /* 0x000fe40008000f00 */
        /* <DEDUP_REMOVED lines=13> */
[----:B------:R-:W-:Y:S01]  /*e970*/  ISETP.GT.AND P3, PT, R2, RZ, PT ;  /* 0x000000ff0200720c */ /* 0x000fe20003f64270 */
[----:B0-----:R-:W-:-:S12]  /*e980*/  @!P1 BRA `(.L_x_3942) ;  /* 0x0000000000049947 */ /* 0x001fd80003800000 */
[----:B------:R-:W-:Y:S01]  /*e990*/  BPT.TRAP 0x1 ;  /* 0x000000040000795c */ /* 0x000fe20000300000 */
.L_x_3942:
[----:B------:R-:W-:Y:S01]  /*e9a0*/  IMAD R8, R18, 0x8, R17 ;  /* 0x0000000812087824 */ /* 0x000fe200078e0211 */
[----:B------:R-:W-:Y:S01]  /*e9b0*/  SHF.L.U32 R20, R22, 0x1f, RZ ;  /* 0x0000001f16147819 */ /* 0x000fe200000006ff */
[----:B------:R-:W-:Y:S01]  /*e9c0*/  BSSY B1, `(.L_x_3943) ;  /* 0x0000004000017945 */ /* 0x000fe20003800000 */
[----:B------:R-:W-:Y:S02]  /*e9d0*/  SHF.R.S32.HI R7, RZ, 0x1f, R5 ;  /* 0x0000001fff077819 */ /* 0x000fe40000011405 */
[----:B------:R-:W0:Y:S02]  /*e9e0*/  SYNCS.PHASECHK.TRANS64.TRYWAIT P0, [R8+URZ+0x28c40], R20 ;  /* 0x028c4014080075a7 */ /* 0x000e24000800017f */
[----:B0-----:R-:W-:Y:S05]  /*e9f0*/  @!P0 BRA `(.L_x_3944) ;  /* 0x0000002800048947 */ /* 0x001fea0003800000 */
.L_x_4010:
[----:B------:R-:W-:Y:S05]  /*ea00*/  BSYNC B1 ;  /* 0x0000000000017941 */ /* 0x000fea0003800000 */
.L_x_3943:
        /* <DEDUP_REMOVED lines=14> */
[C---:B------:R-:W-:Y:S01]  /*eaf0*/  IMAD R27, R19.reuse, UR5, R6 ;  /* 0x00000005131b7c24 */ /* 0x040fe2000f8e0206 */
[----:B------:R-:W-:Y:S01]  /*eb00*/  LEA R6, R18, R31, 0xc ;  /* 0x0000001f12067211 */ /* 0x000fe200078e60ff */
[----:B------:R-:W-:Y:S01]  /*eb10*/  IMAD.WIDE.U32 R2, R19, UR4, R2 ;  /* 0x0000000413027c25 */ /* 0x000fe2000f8e0002 */
[----:B------:R-:W-:-:S03]  /*eb20*/  ULDC.64 UR4, c[0x0][0x2e8] ;  /* 0x0000ba0000047ab9 */ /* 0x000fc60000000a00 */
[----:B------:R-:W-:Y:S01]  /*eb30*/  IMAD.IADD R27, R27, 0x1, R3 ;  /* 0x000000011b1b7824 */ /* 0x000fe200078e0203 */
[----:B------:R-:W-:Y:S01]  /*eb40*/  LEA R21, P0, R2, UR4, 0x1 ;  /* 0x0000000402157c11 */ /* 0x000fe2000f8008ff */
[----:B------:R-:W-:-:S03]  /*eb50*/  UMOV UR4, 0xffffffff ;  /* 0xffffffff00047882 */ /* 0x000fc60000000000 */
        /* <DEDUP_REMOVED lines=11> */
[----:B------:R-:W2:Y:S02]  /*ec10*/  SHFL.IDX PT, R14, R21, 0x2, 0x181f ;  /* 0x00581f00150e7f89 */ /* 0x000ea400000e0000 */
[----:B-1----:R-:W-:-:S05]  /*ec20*/  IMAD.X R3, RZ, RZ, R3, P0 ;  /* 0x000000ffff037224 */ /* 0x002fca00000e0603 */
[----:B------:R1:W-:Y:S04]  /*ec30*/  LDGSTS.E.BYPASS.LTC128B.128 [R25+0x22c00], desc[UR50][R2.64], !P1 ;  /* 0x22c0000002197fae */ /* 0x0003e8000c901d72 */
[----:B-1----:R-:W1:Y:S01]  /*ec40*/  SHFL.IDX PT, R3, R27, 0x2, 0x181f ;  /* 0x00581f001b037f89 */ /* 0x002e6200000e0000 */
[----:B--2---:R-:W-:-:S03]  /*ec50*/  IADD3 R2, P0, R14, R0, RZ ;  /* 0x000000000e027210 */ /* 0x004fc60007f1e0ff */
[----:B------:R2:W3:Y:S04]  /*ec60*/  SHFL.IDX PT, R14, R21, 0x3, 0x181f ;  /* 0x00781f00150e7f89 */ /* 0x0004e800000e0000 */
[----:B------:R-:W4:Y:S01]  /*ec70*/  SHFL.IDX PT, R27, R27, 0x3, 0x181f ;  /* 0x00781f001b1b7f89 */ /* 0x000f2200000e0000 */
[----:B-1----:R-:W-:-:S05]  /*ec80*/  IMAD.X R3, RZ, RZ, R3, P0 ;  /* 0x000000ffff037224 */ /* 0x002fca00000e0603 */
[----:B---3--:R2:W-:Y:S02]  /*ec90*/  LDGSTS.E.BYPASS.LTC128B.128 [R25+0x23400], desc[UR50][R2.64], !P1 ;  /* 0x2340000002197fae */ /* 0x0085e4000c901d72 */
.L_x_4020:
        /* <DEDUP_REMOVED lines=8> */
.L_x_3946:
        /* <DEDUP_REMOVED lines=11> */
.L_x_3947:
[----:B------:R1:W-:Y:S01]  /*edd0*/  SYNCS.ARRIVE.TRANS64.A1T0 RZ, [R8+URZ+0x28c30], RZ ;  /* 0x028c30ff08ff79a7 */ /* 0x0003e2000810003f */
[----:B------:R-:W-:Y:S05]  /*ede0*/  @!P2 BRA `(.L_x_3948) ;  /* 0x000000000004a947 */ /* 0x000fea0003800000 */
[----:B------:R-:W-:Y:S01]  /*edf0*/  BPT.TRAP 0x1 ;  /* 0x000000040000795c */ /* 0x000fe20000300000 */
.L_x_3948:
[----:B------:R-:W2:Y:S01]  /*ee00*/  SYNCS.PHASECHK.TRANS64.TRYWAIT P0, [R8+URZ+0x28c60], R20 ;  /* 0x028c6014080075a7 */ /* 0x000ea2000800017f */
[----:B------:R-:W-:Y:S04]  /*ee10*/  BSSY B1, `(.L_x_3949) ;  /* 0x0000002000017945 */ /* 0x000fe80003800000 */
[----:B--2---:R-:W-:Y:S05]  /*ee20*/  @!P0 BRA `(.L_x_3950) ;  /* 0x0000002800188947 */ /* 0x004fea0003800000 */
.L_x_4021:
[----:B------:R-:W-:Y:S05]  /*ee30*/  BSYNC B1 ;  /* 0x0000000000017941 */ /* 0x000fea0003800000 */
.L_x_3949:
        /* <DEDUP_REMOVED lines=8> */
[----:B------:R-:W-:Y:S01]  /*eec0*/  IMAD R5, R10, UR4, RZ ;  /* 0x000000040a057c24 */ /* 0x000fe2000f8e02ff */
[----:B------:R-:W-:-:S03]  /*eed0*/  IADD3 R3, R3, R7, RZ ;  /* 0x0000000703037210 */ /* 0x000fc60007ffe0ff */
        /* <DEDUP_REMOVED lines=11> */
[----:B0-2---:R-:W-:Y:S01]  /*ef90*/  LEA.HI.X R20, R2, UR5, R3, 0x1, P0 ;  /* 0x0000000502147c11 */ /* 0x005fe200080f0c03 */
[----:B------:R-:W-:Y:S06]  /*efa0*/  BRA.DIV UR4, `(.L_x_3951) ;  /* 0x0000002604cc7947 */ /* 0x000fec000b800000 */
        /* <DEDUP_REMOVED lines=53> */
.L_x_4031:
[----:B--2---:R-:W-:Y:S02]  /*f300*/  P2R R4, PR, RZ, 0x2 ;  /* 0x00000002ff047803 */ /* 0x004fe40000000000 */
[----:B------:R-:W-:Y:S02]  /*f310*/  LOP3.LUT P1, RZ, R16, 0x80, RZ, 0xc0, !PT ;  /* 0x0000008010ff7812 */ /* 0x000fe4000782c0ff */
[----:B------:R-:W-:Y:S02]  /*f320*/  IADD3 R2, P2, R14, R0, RZ ;  /* 0x000000000e027210 */ /* 0x000fe40007f5e0ff */
[----:B------:R-:W-:Y:S02]  /*f330*/  P2R R5, PR, RZ, 0x8 ;  /* 0x00000008ff057803 */ /* 0x000fe40000000000 */
[----:B------:R-:W-:Y:S02]  /*f340*/  LOP3.LUT P3, RZ, R16, 0x40, RZ, 0xc0, !PT ;  /* 0x0000004010ff7812 */ /* 0x000fe4000786c0ff */
[----:B------:R-:W-:-:S02]  /*f350*/  IADD3.X R3, RZ, R20, RZ, P2, !PT ;  /* 0x00000014ff037210 */ /* 0x000fc400017fe4ff */
[C---:B------:R-:W-:Y:S02]  /*f360*/  LOP3.LUT P2, RZ, R16.reuse, 0x20, RZ, 0xc0, !PT ;  /* 0x0000002010ff7812 */ /* 0x040fe4000784c0ff */
[----:B------:R-:W-:Y:S01]  /*f370*/  LOP3.LUT P6, RZ, R16, 0x10, RZ, 0xc0, !PT ;  /* 0x0000001010ff7812 */ /* 0x000fe200078cc0ff */
        /* <DEDUP_REMOVED lines=15> */
.L_x_3952:
        /* <DEDUP_REMOVED lines=11> */
.L_x_3953:
[----:B------:R0:W-:Y:S01]  /*f520*/  SYNCS.ARRIVE.TRANS64.A1T0 RZ, [R8+URZ+0x28c50], RZ ;  /* 0x028c50ff08ff79a7 */ /* 0x0001e2000810003f */
[----:B------:R-:W-:Y:S05]  /*f530*/  @P3 BRA `(.L_x_3954) ;  /* 0xfffffff000743947 */ /* 0x000fea000383ffff */
[----:B------:R-:W-:Y:S05]  /*f540*/  BSYNC B0 ;  /* 0x0000000000007941 */ /* 0x000fea0003800000 */
.L_x_3941:
        /* <DEDUP_REMOVED lines=21> */
.L_x_3956:
[----:B------:R-:W-:Y:S05]  /*f6a0*/  BSYNC B0 ;  /* 0x0000000000007941 */ /* 0x000fea0003800000 */
.L_x_3955:
[----:B------:R-:W-:-:S07]  /*f6b0*/  LOP3.LUT R22, R22, R5, RZ, 0x3c, !PT ;  /* 0x0000000516167212 */ /* 0x000fce00078e3cff */
.L_x_3916:
[----:B------:R-:W-:Y:S05]  /*f6c0*/  BSYNC B7 ;  /* 0x0000000000077941 */ /* 0x000fea0003800000 */
.L_x_3914:
        /* <DEDUP_REMOVED lines=11> */
.L_x_3957:
[----:B------:R-:W-:-:S03]  /*f780*/  UMOV UR4, 0xffffffff ;  /* 0xffffffff00047882 */ /* 0x000fc60000000000 */
[----:B------:R-:W-:Y:S05]  /*f790*/  BRA.DIV UR4, `(.L_x_3959) ;  /* 0x0000002604a07947 */ /* 0x000fea000b800000 */
[----:B------:R2:W3:Y:S02]  /*f7a0*/  SHFL.IDX PT, R14, R33, RZ, 0x1f ;  /* 0x00001fff210e7589 */ /* 0x0004e400000e0000 */
.L_x_4034:
[----:B------:R-:W4:Y:S01]  /*f7b0*/  @!P1 S2R R3, SR_CgaCtaId ;  /* 0x0000000000039919 */ /* 0x000f220000008800 */
[----:B------:R-:W-:Y:S05]  /*f7c0*/  WARPSYNC.ALL ;  /* 0x0000000000007948 */ /* 0x000fea0003800000 */
[----:B------:R-:W-:Y:S01]  /*f7d0*/  BAR.SYNC.DEFER_BLOCKING 0x4, 0x180 ;  /* 0x0106000000007b1d */ /* 0x000fe20000010000 */
[----:B------:R-:W-:-:S04]  /*f7e0*/  @!P1 MOV R0, 0x400 ;  /* 0x0000040000009802 */ /* 0x000fc80000000f00 */
[----:B----4-:R-:W-:-:S05]  /*f7f0*/  @!P1 LEA R17, R3, R0, 0x18 ;  /* 0x0000000003119211 */ /* 0x010fca00078ec0ff */
[----:B------:R2:W-:Y:S02]  /*f800*/  @!P1 STS [R17+0x28cd0], R33 ;  /* 0x028cd02111009388 */ /* 0x0005e40000000800 */
[----:B--23--:R-:W-:Y:S01]  /*f810*/  IMAD.MOV.U32 R33, RZ, RZ, R14 ;  /* 0x000000ffff217224 */ /* 0x00cfe200078e000e */
[----:B------:R-:W-:Y:S06]  /*f820*/  BAR.ARV 0x5, 0x180 ;  /* 0x0146000000007b1d */ /* 0x000fec0000002000 */
.L_x_3958:
[----:B------:R-:W-:Y:S02]  /*f830*/  ULDC UR4, c[0x0][0xc38] ;  /* 0x00030e0000047ab9 */ /* 0x000fe40000000800 */
[----:B---3--:R-:W-:-:S13]  /*f840*/  ISETP.GE.AND P0, PT, R33, UR4, PT ;  /* 0x0000000421007c0c */ /* 0x008fda000bf06270 */
[----:B------:R-:W-:Y:S05]  /*f850*/  @!P0 BRA `(.L_x_3960) ;  /* 0xffffffc800a88947 */ /* 0x000fea000383ffff */
.L_x_3911:
        /* <DEDUP_REMOVED lines=12> */
.L_x_4035:
[----:B------:R-:W-:Y:S05]  /*f920*/  BSYNC B0 ;  /* 0x0000000000007941 */ /* 0x000fea0003800000 */
.L_x_3961:
[----:B------:R-:W-:-:S03]  /*f930*/  UMOV UR4, 0xffffffff ;  /* 0xffffffff00047882 */ /* 0x000fc60000000000 */
[----:B------:R-:W-:Y:S05]  /*f940*/  BRA.DIV UR4, `(.L_x_3963) ;  /* 0x0000002604707947 */ /* 0x000fea000b800000 */
[----:B---3--:R-:W3:Y:S02]  /*f950*/  S2R R0, SR_TID.X ;  /* 0x0000000000007919 */ /* 0x008ee40000002100 */
[----:B---3--:R-:W-:-:S04]  /*f960*/  SHF.R.U32.HI R0, RZ, 0x5, R0 ;  /* 0x00000005ff007819 */ /* 0x008fc80000011600 */
[----:B------:R-:W-:-:S05]  /*f970*/  LOP3.LUT R0, R0, 0x3, RZ, 0xc0, !PT ;  /* 0x0000000300007812 */ /* 0x000fca00078ec0ff */
[----:B------:R3:W4:Y:S02]  /*f980*/  SHFL.IDX PT, R14, R0, RZ, 0x1f ;  /* 0x00001fff000e7589 */ /* 0x00072400000e0000 */
.L_x_4038:
[----:B----4-:R-:W-:Y:S01]  /*f990*/  ISETP.NE.AND P0, PT, R14, RZ, PT ;  /* 0x000000ff0e00720c */ /* 0x010fe20003f05270 */
[----:B------:R-:W-:-:S12]  /*f9a0*/  BSSY B0, `(.L_x_3964) ;  /* 0x0000024000007945 */ /* 0x000fd80003800000 */
[----:B------:R-:W-:Y:S05]  /*f9b0*/  @P0 BRA `(.L_x_3965) ;  /* 0x0000000000880947 */ /* 0x000fea0003800000 */
[----:B------:R-:W-:-:S03]  /*f9c0*/  UMOV UR4, 0xffffffff ;  /* 0xffffffff00047882 */ /* 0x000fc60000000000 */
[----:B------:R-:W-:Y:S05]  /*f9d0*/  BRA.DIV UR4, `(.L_x_3966) ;  /* 0x0000002604807947 */ /* 0x000fea000b800000 */
[----:B------:R-:W-:-:S13]  /*f9e0*/  ELECT P6, URZ, PT ;  /* 0x00000000003f782f */ /* 0x000fda00038c0000 */
.L_x_4041:
[----:B------:R-:W-:Y:S05]  /*f9f0*/  @!P6 BRA `(.L_x_3965) ;  /* 0x000000000078e947 */ /* 0x000fea0003800000 */
[----:B------:R-:W-:-:S06]  /*fa00*/  ULOP3.LUT UR4, UR39, 0x2, URZ, 0xfc, !UPT ;  /* 0x0000000227047892 */ /* 0x000fcc000f8efc3f */
[----:B---3--:R-:W-:-:S04]  /*fa10*/  MOV R0, UR4 ;  /* 0x0000000400007c02 */ /* 0x008fc80008000f00 */
[----:B------:R-:W-:-:S13]  /*fa20*/  ISETP.NE.AND P0, PT, R0, 0x3, PT ;  /* 0x000000030000780c */ /* 0x000fda0003f05270 */
[----:B------:R-:W-:Y:S05]  /*fa30*/  @!P0 BRA `(.L_x_3967) ;  /* 0x0000000000048947 */ /* 0x000fea0003800000 */
[----:B------:R-:W-:Y:S01]  /*fa40*/  BPT.TRAP 0x1 ;  /* 0x000000040000795c */ /* 0x000fe20000300000 */
.L_x_3967:
[----:B------:R-:W-:Y:S01]  /*fa50*/  IMAD R5, R18, 0x8, R7 ;  /* 0x0000000812057824 */ /* 0x000fe200078e0207 */
[----:B------:R-:W-:Y:S01]  /*fa60*/  SHF.L.U32 R0, R22, 0x1f, RZ ;  /* 0x0000001f16007819 */ /* 0x000fe200000006ff */
[----:B------:R-:W-:-:S03]  /*fa70*/  VIADD R18, R18, 0x1 ;  /* 0x0000000112127836 */ /* 0x000fc60000000000 */
[----:B------:R-:W3:Y:S02]  /*fa80*/  SYNCS.PHASECHK.TRANS64.TRYWAIT P1, [R5+URZ+0x28c40], R0 ;  /* 0x028c4000050075a7 */ /* 0x000ee4000802017f */
[----:B------:R-:W-:-:S04]  /*fa90*/  ISETP.NE.AND P2, PT, R18, 0x2, PT ;  /* 0x000000021200780c */ /* 0x000fc80003f45270 */
[----:B------:R-:W-:Y:S01]  /*faa0*/  SEL R3, RZ, 0x1, P2 ;  /* 0x00000001ff037807 */ /* 0x000fe20001000000 */
[----:B---3--:R-:W-:Y:S08]  /*fab0*/  @!P1 BRA `(.L_x_3968) ;  /* 0x0000002400689947 */ /* 0x008ff00003800000 */
.L_x_4042:
[----:B------:R-:W-:Y:S02]  /*fac0*/  SEL R18, R18, RZ, P2 ;  /* 0x000000ff12127207 */ /* 0x000fe40001000000 */
[----:B------:R-:W-:Y:S01]  /*fad0*/  LOP3.LUT R2, R22, R3, RZ, 0x3c, !PT ;  /* 0x0000000316027212 */ /* 0x000fe200078e3cff */
[----:B------:R-:W-:Y:S06]  /*fae0*/  @!P0 BRA `(.L_x_3969) ;  /* 0x0000000000048947 */ /* 0x000fec0003800000 */
[----:B------:R-:W-:Y:S01]  /*faf0*/  BPT.TRAP 0x1 ;  /* 0x000000040000795c */ /* 0x000fe20000300000 */
.L_x_3969:
[----:B------:R-:W-:Y:S01]  /*fb00*/  IMAD R3, R18, 0x8, R7 ;  /* 0x0000000812037824 */ /* 0x000fe200078e0207 */
[----:B------:R-:W-:-:S04]  /*fb10*/  SHF.L.U32 R2, R2, 0x1f, RZ ;  /* 0x0000001f02027819 */ /* 0x000fc800000006ff */
[----:B------:R-:W4:Y:S02]  /*fb20*/  SYNCS.PHASECHK.TRANS64.TRYWAIT P1, [R3+URZ+0x28c40], R2 ;  /* 0x028c4002030075a7 */ /* 0x000f24000802017f */
[----:B----4-:R-:W-:Y:S05]  /*fb30*/  @!P1 BRA `(.L_x_3970) ;  /* 0x00000024005c9947 */ /* 0x010fea0003800000 */
.L_x_4043:
[----:B------:R-:W-:Y:S05]  /*fb40*/  @!P0 BRA `(.L_x_3971) ;  /* 0x0000000000048947 */ /* 0x000fea0003800000 */
[----:B------:R-:W-:Y:S01]  /*fb50*/  BPT.TRAP 0x1 ;  /* 0x000000040000795c */ /* 0x000fe20000300000 */
.L_x_3971:
[----:B------:R-:W0:Y:S02]  /*fb60*/  SYNCS.PHASECHK.TRANS64.TRYWAIT P1, [R5+URZ+0x28c60], R0 ;  /* 0x028c6000050075a7 */ /* 0x000e24000802017f */
[----:B0-----:R-:W-:Y:S05]  /*fb70*/  @!P1 BRA `(.L_x_3972) ;  /* 0x0000002400609947 */ /* 0x001fea0003800000 */
.L_x_4044:
[----:B------:R-:W-:Y:S05]  /*fb80*/  @!P0 BRA `(.L_x_3973) ;  /* 0x0000000000048947 */ /* 0x000fea0003800000 */
[----:B------:R-:W-:Y:S01]  /*fb90*/  BPT.TRAP 0x1 ;  /* 0x000000040000795c */ /* 0x000fe20000300000 */
.L_x_3973:
[----:B------:R0:W0:Y:S02]  /*fba0*/  SYNCS.PHASECHK.TRANS64.TRYWAIT P0, [R3+URZ+0x28c60], R2 ;  /* 0x028c6002030075a7 */ /* 0x000024000800017f */
[----:B0-----:R-:W-:Y:S05]  /*fbb0*/  @!P0 NANOSLEEP.SYNCS 0x989680 ;  /* 0x009896800000895d */ /* 0x001fea0003900000 */
[----:B------:R-:W0:Y:S02]  /*fbc0*/  @!P0 SYNCS.PHASECHK.TRANS64 P0, [R3+URZ+0x28c60], R2 ;  /* 0x028c6002030085a7 */ /* 0x000e24000800007f */
[----:B0-----:R-:W-:Y:S05]  /*fbd0*/  @!P0 BRA `(.L_x_3973) ;  /* 0xfffffffc00f08947 */ /* 0x001fea000383ffff */
.L_x_3965:
[----:B------:R-:W-:Y:S05]  /*fbe0*/  BSYNC B0 ;  /* 0x0000000000007941 */ /* 0x000fea0003800000 */
.L_x_3964:
[----:B------:R-:W-:Y:S05]  /*fbf0*/  EXIT ;  /* 0x000000000000794d */ /* 0x000fea0003800000 */
.L_x_3855:
[----:B0-----:R-:W-:-:S04]  /*fc00*/  IMAD.U32 R3, RZ, RZ, UR21 ;  /* 0x00000015ff037e24 */ /* 0x001fc8000f8e00ff */
[----:B------:R0:W1:Y:S03]  /*fc10*/  SYNCS.PHASECHK.TRANS64.TRYWAIT P1, [R3+URZ+0x28c50], R0 ;  /* 0x028c5000030075a7 */ /* 0x000066000802017f */
[----:B-1----:R-:W-:Y:S05]  /*fc20*/  @!P1 NANOSLEEP.SYNCS 0x989680 ;  /* 0x009896800000995d */ /* 0x002fea0003900000 */
[----:B------:R-:W1:Y:S02]  /*fc30*/  @!P1 SYNCS.PHASECHK.TRANS64 P1, [R3+URZ+0x28c50], R0 ;  /* 0x028c5000030095a7 */ /* 0x000e64000802007f */
[----:B-1----:R-:W-:Y:S05]  /*fc40*/  @!P1 BRA `(.L_x_3855) ;  /* 0xfffffffc00ec9947 */ /* 0x002fea000383ffff */
[----:B------:R-:W-:Y:S05]  /*fc50*/  BRA `(.L_x_3974) ;  /* 0xffffff1c00407947 */ /* 0x000fea000383ffff */
.L_x_3861:
[----:B-1----:R-:W-:-:S04]  /*fc60*/  IMAD.U32 R3, RZ, RZ, UR21 ;  /* 0x00000015ff037e24 */ /* 0x002fc8000f8e00ff */
[----:B------:R1:W2:Y:S03]  /*fc70*/  SYNCS.PHASECHK.TRANS64.TRYWAIT P1, [R3+URZ+0x28c50], R0 ;  /* 0x028c5000030075a7 */ /* 0x0002a6000802017f */
[----:B--2---:R-:W-:Y:S05]  /*fc80*/  @!P1 NANOSLEEP.SYNCS 0x989680 ;  /* 0x009896800000995d */ /* 0x004fea0003900000 */
[----:B------:R-:W2:Y:S02]  /*fc90*/  @!P1 SYNCS.PHASECHK.TRANS64 P1, [R3+URZ+0x28c50], R0 ;  /* 0x028c5000030095a7 */ /* 0x000ea4000802007f */
[----:B--2---:R-:W-:Y:S05]  /*fca0*/  @!P1 BRA `(.L_x_3861) ;  /* 0xfffffffc00ec9947 */ /* 0x004fea000383ffff */
[----:B------:R-:W-:Y:S05]  /*fcb0*/  BRA `(.L_x_3860) ;  /* 0xffffff2800387947 */ /* 0x000fea000383ffff */
.L_x_3865:
[----:B0-----:R-:W-:-:S04]  /*fcc0*/  IMAD.U32 R3, RZ, RZ, UR42 ;  /* 0x0000002aff037e24 */ /* 0x001fc8000f8e00ff */
[----:B------:R0:W1:Y:S03]  /*fcd0*/  SYNCS.PHASECHK.TRANS64.TRYWAIT P1, [R3+URZ+0x28c00], R0 ;  /* 0x028c0000030075a7 */ /* 0x000066000802017f */
[----:B-1----:R-:W-:Y:S05]  /*fce0*/  @!P1 NANOSLEEP.SYNCS 0x989680 ;  /* 0x009896800000995d */ /* 0x002fea0003900000 */
[----:B------:R-:W1:Y:S02]  /*fcf0*/  @!P1 SYNCS.PHASECHK.TRANS64 P1, [R3+URZ+0x28c00], R0 ;  /* 0x028c0000030095a7 */ /* 0x000e64000802007f */
[----:B-1----:R-:W-:Y:S05]  /*fd00*/  @!P1 BRA `(.L_x_3865) ;  /* 0xfffffffc00ec9947 */ /* 0x002fea000383ffff */
[----:B------:R-:W-:Y:S05]  /*fd10*/  BRA `(.L_x_3975) ;  /* 0xffffff3800d87947 */ /* 0x000fea000383ffff */
.L_x_3869:
[----:B--2---:R2:W3:Y:S02]  /*fd20*/  SYNCS.PHASECHK.TRANS64.TRYWAIT P1, [R7+URZ+0x28c30], R8 ;  /* 0x028c3008070075a7 */ /* 0x0044e4000802017f */
[----:B---3--:R-:W-:Y:S05]  /*fd30*/  @!P1 NANOSLEEP.SYNCS 0x989680 ;  /* 0x009896800000995d */ /* 0x008fea0003900000 */
[----:B------:R-:W3:Y:S02]  /*fd40*/  @!P1 SYNCS.PHASECHK.TRANS64 P1, [R7+URZ+0x28c30], R8 ;  /* 0x028c3008070095a7 */ /* 0x000ee4000802007f */
[----:B---3--:R-:W-:Y:S05]  /*fd50*/  @!P1 BRA `(.L_x_3869) ;  /* 0xfffffffc00f09947 */ /* 0x008fea000383ffff */
[----:B------:R-:W-:Y:S05]  /*fd60*/  BRA `(.L_x_3868) ;  /* 0xffffff3800f47947 */ /* 0x000fea000383ffff */
.L_x_3874:
[----:B---3--:R3:W0:Y:S02]  /*fd70*/  SYNCS.PHASECHK.TRANS64.TRYWAIT P1, [R7+URZ+0x28c50], R8 ;  /* 0x028c5008070075a7 */ /* 0x008624000802017f */
[----:B0-----:R-:W-:Y:S05]  /*fd80*/  @!P1 NANOSLEEP.SYNCS 0x989680 ;  /* 0x009896800000995d */ /* 0x001fea0003900000 */
[----:B------:R-:W0:Y:S02]  /*fd90*/  @!P1 SYNCS.PHASECHK.TRANS64 P1, [R7+URZ+0x28c50], R8 ;  /* 0x028c5008070095a7 */ /* 0x000e24000802007f */
[----:B0-----:R-:W-:Y:S05]  /*fda0*/  @!P1 BRA `(.L_x_3874) ;  /* 0xfffffffc00f09947 */ /* 0x001fea000383ffff */
[----:B------:R-:W-:Y:S05]  /*fdb0*/  BRA `(.L_x_3873) ;  /* 0xffffff4c00887947 */ /* 0x000fea000383ffff */
.L_x_3880:
[----:B-1----:R-:W-:-:S04]  /*fdc0*/  MOV R6, UR23 ;  /* 0x0000001700067c02 */ /* 0x002fc80008000f00 */
[----:B------:R1:W2:Y:S03]  /*fdd0*/  SYNCS.PHASECHK.TRANS64.TRYWAIT P1, [R6+URZ+0x28c30], R7 ;  /* 0x028c3007060075a7 */ /* 0x0002a6000802017f */
[----:B--2---:R-:W-:Y:S05]  /*fde0*/  @!P1 NANOSLEEP.SYNCS 0x989680 ;  /* 0x009896800000995d */ /* 0x004fea0003900000 */
[----:B------:R-:W2:Y:S02]  /*fdf0*/  @!P1 SYNCS.PHASECHK.TRANS64 P1, [R6+URZ+0x28c30], R7 ;  /* 0x028c3007060095a7 */ /* 0x000ea4000802007f */
[----:B--2---:R-:W-:Y:S05]  /*fe00*/  @!P1 BRA `(.L_x_3880) ;  /* 0xfffffffc00ec9947 */ /* 0x004fea000383ffff */
[----:B------:R-:W-:Y:S05]  /*fe10*/  BRA `(.L_x_3879) ;  /* 0xffffff5000a07947 */ /* 0x000fea000383ffff */
.L_x_3885:
[----:B-1----:R-:W-:-:S04]  /*fe20*/  IMAD.U32 R8, RZ, RZ, UR23 ;  /* 0x00000017ff087e24 */ /* 0x002fc8000f8e00ff */
[----:B------:R1:W2:Y:S03]  /*fe30*/  SYNCS.PHASECHK.TRANS64.TRYWAIT P1, [R8+URZ+0x28c50], R7 ;  /* 0x028c5007080075a7 */ /* 0x0002a6000802017f */
[----:B--2---:R-:W-:Y:S05]  /*fe40*/  @!P1 NANOSLEEP.SYNCS 0x989680 ;  /* 0x009896800000995d */ /* 0x004fea0003900000 */
[----:B------:R-:W2:Y:S02]  /*fe50*/  @!P1 SYNCS.PHASECHK.TRANS64 P1, [R8+URZ+0x28c50], R7 ;  /* 0x028c5007080095a7 */ /* 0x000ea4000802007f */
[----:B--2---:R-:W-:Y:S05]  /*fe60*/  @!P1 BRA `(.L_x_3885) ;  /* 0xfffffffc00ec9947 */ /* 0x004fea000383ffff */
[----:B------:R-:W-:Y:S05]  /*fe70*/  BRA `(.L_x_3884) ;  /* 0xffffff6c00207947 */ /* 0x000fea000383ffff */
.L_x_3892:
[----:B-1----:R-:W-:-:S04]  /*fe80*/  IMAD.U32 R6, RZ, RZ, UR22 ;  /* 0x00000016ff067e24 */ /* 0x002fc8000f8e00ff */
[----:B------:R1:W2:Y:S03]  /*fe90*/  SYNCS.PHASECHK.TRANS64.TRYWAIT P1, [R6+URZ+0x28c30], R7 ;  /* 0x028c3007060075a7 */ /* 0x0002a6000802017f */
[----:B--2---:R-:W-:Y:S05]  /*fea0*/  @!P1 NANOSLEEP.SYNCS 0x989680 ;  /* 0x009896800000995d */ /* 0x004fea0003900000 */
[----:B------:R-:W2:Y:S02]  /*feb0*/  @!P1 SYNCS.PHASECHK.TRANS64 P1, [R6+URZ+0x28c30], R7 ;  /* 0x028c3007060095a7 */ /* 0x000ea4000802007f */
[----:B--2---:R-:W-:Y:S05]  /*fec0*/  @!P1 BRA `(.L_x_3892) ;  /* 0xfffffffc00ec9947 */ /* 0x004fea000383ffff */
[----:B------:R-:W-:Y:S05]  /*fed0*/  BRA `(.L_x_3891) ;  /* 0xffffff7000107947 */ /* 0x000fea000383ffff */
.L_x_3897:
[----:B---3--:R-:W-:-:S04]  /*fee0*/  IMAD.U32 R8, RZ, RZ, UR22 ;  /* 0x00000016ff087e24 */ /* 0x008fc8000f8e00ff */
[----:B------:R3:W4:Y:S03]  /*fef0*/  SYNCS.PHASECHK.TRANS64.TRYWAIT P1, [R8+URZ+0x28c50], R7 ;  /* 0x028c5007080075a7 */ /* 0x000726000802017f */
[----:B----4-:R-:W-:Y:S05]  /*ff00*/  @!P1 NANOSLEEP.SYNCS 0x989680 ;  /* 0x009896800000995d */ /* 0x010fea0003900000 */
[----:B------:R-:W4:Y:S02]  /*ff10*/  @!P1 SYNCS.PHASECHK.TRANS64 P1, [R8+URZ+0x28c50], R7 ;  /* 0x028c5007080095a7 */ /* 0x000f24000802007f */
[----:B----4-:R-:W-:Y:S05]  /*ff20*/  @!P1 BRA `(.L_x_3897) ;  /* 0xfffffffc00ec9947 */ /* 0x010fea000383ffff */
[----:B------:R-:W-:Y:S05]  /*ff30*/  BRA `(.L_x_3896) ;  /* 0xffffff8400347947 */ /* 0x000fea000383ffff */
.L_x_3922:
[----:B------:R-:W2:Y:S01]  /*ff40*/  S2R R20, SR_TID.X ;  /* 0x0000000000147919 */ /* 0x000ea20000002100 */
[----:B------:R-:W-:Y:S01]  /*ff50*/  IMAD.MOV.U32 R12, RZ, RZ, RZ ;  /* 0x000000ffff0c7224 */ /* 0x000fe200078e00ff */
[----:B------:R-:W-:Y:S01]  /*ff60*/  MOV R15, 0xffffffff ;  /* 0xffffffff000f7802 */ /* 0x000fe20000000f00 */
[----:B------:R-:W-:Y:S01]  /*ff70*/  IMAD.MOV.U32 R11, RZ, RZ, 0x1f ;  /* 0x0000001fff0b7424 */ /* 0x000fe200078e00ff */
[----:B--2---:R-:W-:-:S04]  /*ff80*/  SHF.R.U32.HI R20, RZ, 0x5, R20 ;  /* 0x00000005ff147819 */ /* 0x004fc80000011614 */
[----:B------:R-:W-:-:S05]  /*ff90*/  LOP3.LUT R20, R20, 0x3, RZ, 0xc0, !PT ;  /* 0x0000000314147812 */ /* 0x000fca00078ec0ff */
[----:B------:R-:W-:-:S07]  /*ffa0*/  IMAD.MOV.U32 R13, RZ, RZ, R20 ;  /* 0x000000ffff0d7224 */ /* 0x000fce00078e0014 */
[----:B01---5:R-:W-:Y:S05]  /*ffb0*/  WARPSYNC.COLLECTIVE R15, `(.L_x_3976) ;  /* 0x000000000f087348 */ /* 0x023fea0003c00000 */
[----:B------:R2:W3:Y:S02]  /*ffc0*/  SHFL.IDX P6, R14, R13, R12, R11 ;  /* 0x0000000c0d0e7389 */ /* 0x0004e400000c000b */
[----:B0123-5:R-:W-:Y:S01]  /*ffd0*/  ENDCOLLECTIVE ;  /* 0x000000000000791b */ /* 0x02ffe20003800000 */
.L_x_3976:
[----:B------:R-:W-:Y:S05]  /*ffe0*/  BRA `(.L_x_3977) ;  /* 0xffffffcc00487947 */ /* 0x000fea000383ffff */
.L_x_3925:
[----:B0-----:R0:W1:Y:S02]  /*fff0*/  SYNCS.PHASECHK.TRANS64.TRYWAIT P0, [R25+URZ+0x28c40], R0 ;  /* 0x028c4000190075a7 */ /* 0x001064000800017f */
[----:B-1----:R-:W-:Y:S05]  /*10000*/  @!P0 NANOSLEEP.SYNCS 0x989680 ;  /* 0x009896800000895d */ /* 0x002fea0003900000 */
[----:B------:R-:W1:Y:S02]  /*10010*/  @!P0 SYNCS.PHASECHK.TRANS64 P0, [R25+URZ+0x28c40], R0 ;  /* 0x028c4000190085a7 */ /* 0x000e64000800007f */
[----:B-1----:R-:W-:Y:S05]  /*10020*/  @!P0 BRA `(.L_x_3925) ;  /* 0xfffffffc00f08947 */ /* 0x002fea000383ffff */
[----:B------:R-:W-:Y:S05]  /*10030*/  BRA `(.L_x_3978) ;  /* 0xffffffcc00f07947 */ /* 0x000fea000383ffff */
.L_x_3926:
        /* <DEDUP_REMOVED lines=8> */
.L_x_3980:
[----:B------:R-:W-:Y:S05]  /*100c0*/  BSYNC B0 ;  /* 0x0000000000007941 */ /* 0x000fea0003800000 */
.L_x_3979:
        /* <DEDUP_REMOVED lines=9> */
.L_x_3981:
[----:B------:R-:W-:Y:S01]  /*10160*/  IMAD.MOV.U32 R13, RZ, RZ, R5 ;  /* 0x000000ffff0d7224 */ /* 0x000fe200078e0005 */
[----:B------:R-:W-:Y:S02]  /*10170*/  MOV R12, 0x1 ;  /* 0x00000001000c7802 */ /* 0x000fe40000000f00 */
[----:B------:R-:W-:-:S05]  /*10180*/  @P0 LEA R14, P1, R6, R14, 0x1 ;  /* 0x0000000e060e0211 */ /* 0x000fca00078208ff */
[----:B------:R-:W-:Y:S02]  /*10190*/  @P0 IMAD.X R3, RZ, RZ, R2, P1 ;  /* 0x000000ffff030224 */ /* 0x000fe400008e0602 */
[----:B------:R-:W-:-:S07]  /*101a0*/  @P0 IMAD.MOV.U32 R2, RZ, RZ, R14 ;  /* 0x000000ffff020224 */ /* 0x000fce00078e000e */
[----:B------:R-:W-:Y:S05]  /*101b0*/  WARPSYNC.COLLECTIVE R15, `(.L_x_3982) ;  /* 0x000000000f087348 */ /* 0x000fea0003c00000 */
[----:B------:R0:W1:Y:S02]  /*101c0*/  SHFL.IDX P6, R14, R13, R12, R11 ;  /* 0x0000000c0d0e7389 */ /* 0x00006400000c000b */
[----:B01----:R-:W-:Y:S01]  /*101d0*/  ENDCOLLECTIVE ;  /* 0x000000000000791b */ /* 0x003fe20003800000 */
.L_x_3982:
        /* <DEDUP_REMOVED lines=11> */
.L_x_3983:
        /* <DEDUP_REMOVED lines=8> */
.L_x_3984:
        /* <DEDUP_REMOVED lines=11> */
.L_x_3985:
        /* <DEDUP_REMOVED lines=8> */
.L_x_3986:
        /* <DEDUP_REMOVED lines=9> */
.L_x_3987:
[----:B------:R-:W-:Y:S05]  /*104d0*/  BRA `(.L_x_3988) ;  /* 0xffffffcc00a87947 */ /* 0x000fea000383ffff */
.L_x_3931:
[----:B------:R-:W-:Y:S02]  /*104e0*/  IMAD.MOV.U32 R13, RZ, RZ, R5 ;  /* 0x000000ffff0d7224 */ /* 0x000fe400078e0005 */
[----:B------:R-:W-:Y:S02]  /*104f0*/  IMAD.MOV.U32 R12, RZ, RZ, RZ ;  /* 0x000000ffff0c7224 */ /* 0x000fe400078e00ff */
[----:B------:R-:W-:Y:S02]  /*10500*/  IMAD.MOV.U32 R11, RZ, RZ, 0x181f ;  /* 0x0000181fff0b7424 */ /* 0x000fe400078e00ff */
[----:B------:R-:W-:Y:S02]  /*10510*/  IMAD.MOV.U32 R15, RZ, RZ, -0x1 ;  /* 0xffffffffff0f7424 */ /* 0x000fe400078e00ff */
[----:B------:R-:W-:-:S07]  /*10520*/  IMAD.U32 R3, RZ, RZ, UR43 ;  /* 0x0000002bff037e24 */ /* 0x000fce000f8e00ff */
[----:B-1---5:R-:W-:Y:S05]  /*10530*/  WARPSYNC.COLLECTIVE R15, `(.L_x_3989) ;  /* 0x000000000f087348 */ /* 0x022fea0003c00000 */
[----:B------:R0:W2:Y:S02]  /*10540*/  SHFL.IDX P6, R14, R13, R12, R11 ;  /* 0x0000000c0d0e7389 */ /* 0x0000a400000c000b */
[----:B012--5:R-:W-:Y:S01]  /*10550*/  ENDCOLLECTIVE ;  /* 0x000000000000791b */ /* 0x027fe20003800000 */
.L_x_3989:
[----:B------:R-:W-:-:S04]  /*10560*/  IMAD R4, R3, 0x40, R36 ;  /* 0x0000004003047824 */ /* 0x000fc800078e0224 */
[C---:B------:R-:W-:Y:S01]  /*10570*/  VIADD R6, R4.reuse, 0x10 ;  /* 0x0000001004067836 */ /* 0x040fe20000000000 */
[----:B------:R-:W-:Y:S01]  /*10580*/  ISETP.GE.AND P0, PT, R4, UR37, PT ;  /* 0x0000002504007c0c */ /* 0x000fe2000bf06270 */
[----:B------:R-:W-:Y:S01]  /*10590*/  IMAD.MOV.U32 R13, RZ, RZ, R0 ;  /* 0x000000ffff0d7224 */ /* 0x000fe200078e0000 */
[----:B------:R-:W-:-:S11]  /*105a0*/  MOV R2, R14 ;  /* 0x0000000e00027202 */ /* 0x000fd60000000f00 */
[----:B------:R-:W-:Y:S05]  /*105b0*/  WARPSYNC.COLLECTIVE R15, `(.L_x_3990) ;  /* 0x000000000f087348 */ /* 0x000fea0003c00000 */
[----:B------:R0:W1:Y:S02]  /*105c0*/  SHFL.IDX P6, R14, R13, R12, R11 ;  /* 0x0000000c0d0e7389 */ /* 0x00006400000c000b */
[----:B01----:R-:W-:Y:S01]  /*105d0*/  ENDCOLLECTIVE ;  /* 0x000000000000791b */ /* 0x003fe20003800000 */
.L_x_3990:
        /* <DEDUP_REMOVED lines=8> */
.L_x_3991:
        /* <DEDUP_REMOVED lines=11> */
.L_x_3992:
        /* <DEDUP_REMOVED lines=8> */
.L_x_3993:
        /* <DEDUP_REMOVED lines=10> */
.L_x_3994:
[----:B------:R-:W-:Y:S01]  /*10830*/  IMAD.MOV.U32 R13, RZ, RZ, R5 ;  /* 0x000000ffff0d7224 */ /* 0x000fe200078e0005 */
[----:B------:R-:W-:Y:S02]  /*10840*/  MOV R12, 0x3 ;  /* 0x00000003000c7802 */ /* 0x000fe40000000f00 */
[----:B------:R-:W-:-:S05]  /*10850*/  @!P0 LEA R14, P1, R10, R14, 0x1 ;  /* 0x0000000e0a0e8211 */ /* 0x000fca00078208ff */
[----:B------:R-:W-:Y:S02]  /*10860*/  @!P0 IMAD.X R3, RZ, RZ, R2, P1 ;  /* 0x000000ffff038224 */ /* 0x000fe400008e0602 */
[----:B------:R-:W-:-:S07]  /*10870*/  @!P0 IMAD.MOV.U32 R2, RZ, RZ, R14 ;  /* 0x000000ffff028224 */ /* 0x000fce00078e000e */
[----:B------:R-:W-:Y:S05]  /*10880*/  WARPSYNC.COLLECTIVE R15, `(.L_x_3995) ;  /* 0x000000000f087348 */ /* 0x000fea0003c00000 */
[----:B------:R0:W1:Y:S02]  /*10890*/  SHFL.IDX P6, R14, R13, R12, R11 ;  /* 0x0000000c0d0e7389 */ /* 0x00006400000c000b */
[----:B01----:R-:W-:Y:S01]  /*108a0*/  ENDCOLLECTIVE ;  /* 0x000000000000791b */ /* 0x003fe20003800000 */
.L_x_3995:
        /* <DEDUP_REMOVED lines=9> */
.L_x_3996:
[----:B------:R-:W-:Y:S05]  /*10940*/  BRA `(.L_x_3997) ;  /* 0xffffffd000807947 */ /* 0x000fea000383ffff */
.L_x_3934:
[----:B0-----:R0:W2:Y:S02]  /*10950*/  SYNCS.PHASECHK.TRANS64.TRYWAIT P0, [R17+URZ+0x28c20], R0 ;  /* 0x028c2000110075a7 */ /* 0x0010a4000800017f */
[----:B--2---:R-:W-:Y:S05]  /*10960*/  @!P0 NANOSLEEP.SYNCS 0x989680 ;  /* 0x009896800000895d */ /* 0x004fea0003900000 */
[----:B------:R-:W2:Y:S02]  /*10970*/  @!P0 SYNCS.PHASECHK.TRANS64 P0, [R17+URZ+0x28c20], R0 ;  /* 0x028c2000110085a7 */ /* 0x000ea4000800007f */
[----:B--2---:R-:W-:Y:S05]  /*10980*/  @!P0 BRA `(.L_x_3934) ;  /* 0xfffffffc00f08947 */ /* 0x004fea000383ffff */
[----:B------:R-:W-:Y:S05]  /*10990*/  BRA `(.L_x_3998) ;  /* 0xffffffd000dc7947 */ /* 0x000fea000383ffff */
.L_x_3937:
[----:B0-----:R0:W2:Y:S02]  /*109a0*/  SYNCS.PHASECHK.TRANS64.TRYWAIT P0, [R25+URZ+0x28c60], R0 ;  /* 0x028c6000190075a7 */ /* 0x0010a4000800017f */
[----:B--2---:R-:W-:Y:S05]  /*109b0*/  @!P0 NANOSLEEP.SYNCS 0x989680 ;  /* 0x009896800000895d */ /* 0x004fea0003900000 */
[----:B------:R-:W2:Y:S02]  /*109c0*/  @!P0 SYNCS.PHASECHK.TRANS64 P0, [R25+URZ+0x28c60], R0 ;  /* 0x028c6000190085a7 */ /* 0x000ea4000800007f */
[----:B--2---:R-:W-:Y:S05]  /*109d0*/  @!P0 BRA `(.L_x_3937) ;  /* 0xfffffffc00f08947 */ /* 0x004fea000383ffff */
[----:B------:R-:W-:Y:S05]  /*109e0*/  BRA `(.L_x_3999) ;  /* 0xffffffd000ec7947 */ /* 0x000fea000383ffff */
.L_x_3938:
        /* <DEDUP_REMOVED lines=8> */
.L_x_4001:
[----:B------:R-:W-:Y:S05]  /*10a70*/  BSYNC B0 ;  /* 0x0000000000007941 */ /* 0x000fea0003800000 */
.L_x_4000:
[----:B------:R-:W0:Y:S01]  /*10a80*/  S2R R8, SR_TID.X ;  /* 0x0000000000087919 */ /* 0x000e220000002100 */
[----:B------:R-:W-:Y:S01]  /*10a90*/  IMAD.MOV.U32 R13, RZ, RZ, R6 ;  /* 0x000000ffff0d7224 */ /* 0x000fe200078e0006 */
[----:B------:R-:W-:Y:S01]  /*10aa0*/  MOV R3, R14 ;  /* 0x0000000e00037202 */ /* 0x000fe20000000f00 */
[----:B------:R-:W-:Y:S01]  /*10ab0*/  IMAD.MOV.U32 R12, RZ, RZ, RZ ;  /* 0x000000ffff0c7224 */ /* 0x000fe200078e00ff */
[C---:B------:R-:W-:Y:S01]  /*10ac0*/  LOP3.LUT P1, RZ, R32.reuse, 0x1, RZ, 0xc0, !PT ;  /* 0x0000000120ff7812 */ /* 0x040fe2000782c0ff */
[----:B------:R-:W-:Y:S01]  /*10ad0*/  IMAD.MOV.U32 R11, RZ, RZ, 0x181f ;  /* 0x0000181fff0b7424 */ /* 0x000fe200078e00ff */
[C---:B------:R-:W-:Y:S01]  /*10ae0*/  LOP3.LUT P5, RZ, R32.reuse, 0x2, RZ, 0xc0, !PT ;  /* 0x0000000220ff7812 */ /* 0x040fe200078ac0ff */
[----:B------:R-:W-:Y:S01]  /*10af0*/  IMAD.MOV.U32 R15, RZ, RZ, -0x1 ;  /* 0xffffffffff0f7424 */ /* 0x000fe200078e00ff */
[C---:B------:R-:W-:Y:S01]  /*10b00*/  LOP3.LUT P4, RZ, R32.reuse, 0x4, RZ, 0xc0, !PT ;  /* 0x0000000420ff7812 */ /* 0x040fe2000788c0ff */
[----:B------:R-:W-:Y:S01]  /*10b10*/  IMAD R5, R5, 0x2, R17 ;  /* 0x0000000205057824 */ /* 0x000fe200078e0211 */
[----:B------:R-:W-:-:S13]  /*10b20*/  LOP3.LUT P3, RZ, R32, 0x8, RZ, 0xc0, !PT ;  /* 0x0000000820ff7812 */ /* 0x000fda000786c0ff */
[----:B0-----:R-:W-:Y:S05]  /*10b30*/  WARPSYNC.COLLECTIVE R15, `(.L_x_4002) ;  /* 0x000000000f087348 */ /* 0x001fea0003c00000 */
[----:B------:R1:W2:Y:S02]  /*10b40*/  SHFL.IDX P6, R14, R13, R12, R11 ;  /* 0x0000000c0d0e7389 */ /* 0x0002a400000c000b */
[----:B012---:R-:W-:Y:S01]  /*10b50*/  ENDCOLLECTIVE ;  /* 0x000000000000791b */ /* 0x007fe20003800000 */
.L_x_4002:
[----:B------:R-:W-:Y:S02]  /*10b60*/  LOP3.LUT P2, RZ, R32, 0x10, RZ, 0xc0, !PT ;  /* 0x0000001020ff7812 */ /* 0x000fe4000784c0ff */
[----:B------:R-:W-:-:S04]  /*10b70*/  LOP3.LUT R16, R16, 0xfffffdff, RZ, 0xc0, !PT ;  /* 0xfffffdff10107812 */ /* 0x000fc800078ec0ff */
[----:B------:R-:W-:Y:S01]  /*10b80*/  @P1 LOP3.LUT R16, R16, 0x200, RZ, 0xfc, !PT ;  /* 0x0000020010101812 */ /* 0x000fe200078efcff */
[----:B------:R-:W-:Y:S02]  /*10b90*/  IMAD.MOV.U32 R13, RZ, RZ, R7 ;  /* 0x000000ffff0d7224 */ /* 0x000fe400078e0007 */
[----:B------:R-:W-:Y:S02]  /*10ba0*/  IMAD.MOV.U32 R12, RZ, RZ, 0x1 ;  /* 0x00000001ff0c7424 */ /* 0x000fe400078e00ff */
[----:B------:R-:W-:-:S05]  /*10bb0*/  IMAD.SHL.U32 R8, R8, 0x8, RZ ;  /* 0x0000000808087824 */ /* 0x000fca00078e00ff */
[----:B------:R-:W-:-:S05]  /*10bc0*/  LOP3.LUT R8, R8, 0x38, RZ, 0xc0, !PT ;  /* 0x0000003808087812 */ /* 0x000fca00078ec0ff */
[----:B------:R-:W-:-:S05]  /*10bd0*/  IMAD.SHL.U32 R0, R8, 0x2, RZ ;  /* 0x0000000208007824 */ /* 0x000fca00078e00ff */
[----:B------:R-:W-:-:S04]  /*10be0*/  IADD3 R2, P0, R14, R0, RZ ;  /* 0x000000000e027210 */ /* 0x000fc80007f1e0ff */
[----:B------:R-:W-:Y:S02]  /*10bf0*/  IADD3.X R3, RZ, R3, RZ, P0, !PT ;  /* 0x00000003ff037210 */ /* 0x000fe400007fe4ff */
        /* <DEDUP_REMOVED lines=25> */
.L_x_4003:
[----:B------:R-:W-:Y:S02]  /*10d90*/  IMAD.MOV.U32 R13, RZ, RZ, R6 ;  /* 0x000000ffff0d7224 */ /* 0x000fe400078e0006 */
[----:B------:R-:W-:-:S07]  /*10da0*/  IMAD.MOV.U32 R3, RZ, RZ, R14 ;  /* 0x000000ffff037224 */ /* 0x000fce00078e000e */
[----:B------:R-:W-:Y:S05]  /*10db0*/  WARPSYNC.COLLECTIVE R15, `(.L_x_4004) ;  /* 0x000000000f087348 */ /* 0x000fea0003c00000 */
[----:B------:R0:W1:Y:S02]  /*10dc0*/  SHFL.IDX P6, R14, R13, R12, R11 ;  /* 0x0000000c0d0e7389 */ /* 0x00006400000c000b */
[----:B01----:R-:W-:Y:S01]  /*10dd0*/  ENDCOLLECTIVE ;  /* 0x000000000000791b */ /* 0x003fe20003800000 */
.L_x_4004:
[----:B------:R-:W-:Y:S01]  /*10de0*/  MOV R13, R7 ;  /* 0x00000007000d7202 */ /* 0x000fe20000000f00 */
        /* <DEDUP_REMOVED lines=27> */
.L_x_4005:
[----:B------:R-:W-:Y:S02]  /*10fa0*/  IMAD.MOV.U32 R13, RZ, RZ, R6 ;  /* 0x000000ffff0d7224 */ /* 0x000fe400078e0006 */
[----:B------:R-:W-:-:S07]  /*10fb0*/  IMAD.MOV.U32 R8, RZ, RZ, R14 ;  /* 0x000000ffff087224 */ /* 0x000fce00078e000e */
[----:B------:R-:W-:Y:S05]  /*10fc0*/  WARPSYNC.COLLECTIVE R15, `(.L_x_4006) ;  /* 0x000000000f087348 */ /* 0x000fea0003c00000 */
[----:B------:R0:W1:Y:S02]  /*10fd0*/  SHFL.IDX P6, R14, R13, R12, R11 ;  /* 0x0000000c0d0e7389 */ /* 0x00006400000c000b */
[----:B01----:R-:W-:Y:S01]  /*10fe0*/  ENDCOLLECTIVE ;  /* 0x000000000000791b */ /* 0x003fe20003800000 */
.L_x_4006:
        /* <DEDUP_REMOVED lines=28> */
.L_x_4007:
[----:B------:R-:W-:Y:S01]  /*111b0*/  IMAD.MOV.U32 R13, RZ, RZ, R6 ;  /* 0x000000ffff0d7224 */ /* 0x000fe200078e0006 */
[----:B------:R-:W-:-:S07]  /*111c0*/  MOV R7, R14 ;  /* 0x0000000e00077202 */ /* 0x000fce0000000f00 */
[----:B------:R-:W-:Y:S05]  /*111d0*/  WARPSYNC.COLLECTIVE R15, `(.L_x_4008) ;  /* 0x000000000f087348 */ /* 0x000fea0003c00000 */
[----:B------:R0:W1:Y:S02]  /*111e0*/  SHFL.IDX P6, R14, R13, R12, R11 ;  /* 0x0000000c0d0e7389 */ /* 0x00006400000c000b */
[----:B01----:R-:W-:Y:S01]  /*111f0*/  ENDCOLLECTIVE ;  /* 0x000000000000791b */ /* 0x003fe20003800000 */
.L_x_4008:
[----:B------:R-:W-:Y:S05]  /*11200*/  BRA `(.L_x_4009) ;  /* 0xffffffd000947947 */ /* 0x000fea000383ffff */
.L_x_3944:
[----:B0-----:R0:W2:Y:S02]  /*11210*/  SYNCS.PHASECHK.TRANS64.TRYWAIT P0, [R8+URZ+0x28c40], R20 ;  /* 0x028c4014080075a7 */ /* 0x0010a4000800017f */
[----:B--2---:R-:W-:Y:S05]  /*11220*/  @!P0 NANOSLEEP.SYNCS 0x989680 ;  /* 0x009896800000895d */ /* 0x004fea0003900000 */
[----:B------:R-:W2:Y:S02]  /*11230*/  @!P0 SYNCS.PHASECHK.TRANS64 P0, [R8+URZ+0x28c40], R20 ;  /* 0x028c4014080085a7 */ /* 0x000ea4000800007f */
[----:B--2---:R-:W-:Y:S05]  /*11240*/  @!P0 BRA `(.L_x_3944) ;  /* 0xfffffffc00f08947 */ /* 0x004fea000383ffff */
[----:B------:R-:W-:Y:S05]  /*11250*/  BRA `(.L_x_4010) ;  /* 0xffffffd400e87947 */ /* 0x000fea000383ffff */
.L_x_3945:
        /* <DEDUP_REMOVED lines=8> */
.L_x_4012:
[----:B------:R-:W-:Y:S05]  /*112e0*/  BSYNC B1 ;  /* 0x0000000000017941 */ /* 0x000fea0003800000 */
.L_x_4011:
[----:B------:R-:W-:Y:S01]  /*112f0*/  MOV R13, R21 ;  /* 0x00000015000d7202 */ /* 0x000fe20000000f00 */
        /* <DEDUP_REMOVED lines=8> */
.L_x_4013:
[----:B------:R-:W-:Y:S01]  /*11380*/  IMAD.MOV.U32 R13, RZ, RZ, R27 ;  /* 0x000000ffff0d7224 */ /* 0x000fe200078e001b */
[----:B------:R-:W-:Y:S02]  /*11390*/  MOV R12, 0x1 ;  /* 0x00000001000c7802 */ /* 0x000fe40000000f00 */
[----:B------:R-:W-:-:S13]  /*113a0*/  IADD3 R2, P0, R14, R0, RZ ;  /* 0x000000000e027210 */ /* 0x000fda0007f1e0ff */
[----:B------:R-:W-:Y:S05]  /*113b0*/  WARPSYNC.COLLECTIVE R15, `(.L_x_4014) ;  /* 0x000000000f087348 */ /* 0x000fea0003c00000 */
[----:B------:R0:W1:Y:S02]  /*113c0*/  SHFL.IDX P6, R14, R13, R12, R11 ;  /* 0x0000000c0d0e7389 */ /* 0x00006400000c000b */
[----:B01----:R-:W-:Y:S01]  /*113d0*/  ENDCOLLECTIVE ;  /* 0x000000000000791b */ /* 0x003fe20003800000 */
.L_x_4014:
        /* <DEDUP_REMOVED lines=10> */
.L_x_4015:
[----:B------:R-:W-:Y:S02]  /*11480*/  IMAD.MOV.U32 R13, RZ, RZ, R27 ;  /* 0x000000ffff0d7224 */ /* 0x000fe400078e001b */
[----:B------:R-:W-:Y:S01]  /*11490*/  IMAD.MOV.U32 R12, RZ, RZ, 0x2 ;  /* 0x00000002ff0c7424 */ /* 0x000fe200078e00ff */
[----:B------:R-:W-:-:S13]  /*114a0*/  IADD3 R2, P0, R14, R0, RZ ;  /* 0x000000000e027210 */ /* 0x000fda0007f1e0ff */
[----:B------:R-:W-:Y:S05]  /*114b0*/  WARPSYNC.COLLECTIVE R15, `(.L_x_4016) ;  /* 0x000000000f087348 */ /* 0x000fea0003c00000 */
[----:B------:R0:W1:Y:S02]  /*114c0*/  SHFL.IDX P6, R14, R13, R12, R11 ;  /* 0x0000000c0d0e7389 */ /* 0x00006400000c000b */
[----:B01----:R-:W-:Y:S01]  /*114d0*/  ENDCOLLECTIVE ;  /* 0x000000000000791b */ /* 0x003fe20003800000 */
.L_x_4016:
        /* <DEDUP_REMOVED lines=10> */
.L_x_4017:
[----:B------:R-:W-:Y:S02]  /*11580*/  IMAD.MOV.U32 R13, RZ, RZ, R27 ;  /* 0x000000ffff0d7224 */ /* 0x000fe400078e001b */
[----:B------:R-:W-:Y:S01]  /*11590*/  IMAD.MOV.U32 R12, RZ, RZ, 0x3 ;  /* 0x00000003ff0c7424 */ /* 0x000fe200078e00ff */
[----:B------:R-:W-:-:S13]  /*115a0*/  IADD3 R2, P0, R14, R0, RZ ;  /* 0x000000000e027210 */ /* 0x000fda0007f1e0ff */
[----:B------:R-:W-:Y:S05]  /*115b0*/  WARPSYNC.COLLECTIVE R15, `(.L_x_4018) ;  /* 0x000000000f087348 */ /* 0x000fea0003c00000 */
[----:B------:R0:W1:Y:S02]  /*115c0*/  SHFL.IDX P6, R14, R13, R12, R11 ;  /* 0x0000000c0d0e7389 */ /* 0x00006400000c000b */
[----:B01----:R-:W-:Y:S01]  /*115d0*/  ENDCOLLECTIVE ;  /* 0x000000000000791b */ /* 0x003fe20003800000 */
.L_x_4018:
        /* <DEDUP_REMOVED lines=10> */
.L_x_4019:
[----:B------:R-:W-:Y:S05]  /*11680*/  BRA `(.L_x_4020) ;  /* 0xffffffd400847947 */ /* 0x000fea000383ffff */
.L_x_3950:
[----:B--2---:R2:W3:Y:S02]  /*11690*/  SYNCS.PHASECHK.TRANS64.TRYWAIT P0, [R8+URZ+0x28c60], R20 ;  /* 0x028c6014080075a7 */ /* 0x0044e4000800017f */
[----:B---3--:R-:W-:Y:S05]  /*116a0*/  @!P0 NANOSLEEP.SYNCS 0x989680 ;  /* 0x009896800000895d */ /* 0x008fea0003900000 */
[----:B------:R-:W3:Y:S02]  /*116b0*/  @!P0 SYNCS.PHASECHK.TRANS64 P0, [R8+URZ+0x28c60], R20 ;  /* 0x028c6014080085a7 */ /* 0x000ee4000800007f */
[----:B---3--:R-:W-:Y:S05]  /*116c0*/  @!P0 BRA `(.L_x_3950) ;  /* 0xfffffffc00f08947 */ /* 0x008fea000383ffff */
[----:B------:R-:W-:Y:S05]  /*116d0*/  BRA `(.L_x_4021) ;  /* 0xffffffd400d47947 */ /* 0x000fea000383ffff */
.L_x_3951:
[----:B------:R-:W-:Y:S01]  /*116e0*/  BSSY B1, `(.L_x_4022) ;  /* 0x0000008000017945 */ /* 0x000fe20003800000 */
[----:B------:R-:W-:Y:S01]  /*116f0*/  IMAD.MOV.U32 R13, RZ, RZ, R20 ;  /* 0x000000ffff0d7224 */ /* 0x000fe200078e0014 */
[----:B------:R-:W-:Y:S01]  /*11700*/  MOV R12, RZ ;  /* 0x000000ff000c7202 */ /* 0x000fe20000000f00 */
[----:B------:R-:W-:Y:S02]  /*11710*/  IMAD.MOV.U32 R11, RZ, RZ, 0x181f ;  /* 0x0000181fff0b7424 */ /* 0x000fe400078e00ff */
[----:B------:R-:W-:-:S07]  /*11720*/  IMAD.MOV.U32 R15, RZ, RZ, -0x1 ;  /* 0xffffffffff0f7424 */ /* 0x000fce00078e00ff */
[----:B-1----:R-:W-:Y:S05]  /*11730*/  WARPSYNC.COLLECTIVE R15, `(.L_x_4023) ;  /* 0x000000000f087348 */ /* 0x002fea0003c00000 */
[----:B------:R0:W2:Y:S02]  /*11740*/  SHFL.IDX P6, R14, R13, R12, R11 ;  /* 0x0000000c0d0e7389 */ /* 0x0000a400000c000b */
[----:B012---:R-:W-:Y:S01]  /*11750*/  ENDCOLLECTIVE ;  /* 0x000000000000791b */ /* 0x007fe20003800000 */
.L_x_4023:
[----:B------:R-:W-:Y:S05]  /*11760*/  BSYNC B1 ;  /* 0x0000000000017941 */ /* 0x000fea0003800000 */
.L_x_4022:
[----:B------:R-:W-:Y:S01]  /*11770*/  IMAD.MOV.U32 R13, RZ, RZ, R10 ;  /* 0x000000ffff0d7224 */ /* 0x000fe200078e000a */
[----:B------:R-:W-:Y:S01]  /*11780*/  MOV R15, 0xffffffff ;  /* 0xffffffff000f7802 */ /* 0x000fe20000000f00 */
[----:B------:R-:W-:Y:S01]  /*11790*/  IMAD.MOV.U32 R12, RZ, RZ, RZ ;  /* 0x000000ffff0c7224 */ /* 0x000fe200078e00ff */
[C---:B------:R-:W-:Y:S01]  /*117a0*/  LOP3.LUT P2, RZ, R16.reuse, 0x40, RZ, 0xc0, !PT ;  /* 0x0000004010ff7812 */ /* 0x040fe2000784c0ff */
[----:B------:R-:W-:Y:S01]  /*117b0*/  IMAD.MOV.U32 R11, RZ, RZ, 0x181f ;  /* 0x0000181fff0b7424 */ /* 0x000fe200078e00ff */
[----:B------:R-:W-:Y:S01]  /*117c0*/  LOP3.LUT P1, RZ, R16, 0x20, RZ, 0xc0, !PT ;  /* 0x0000002010ff7812 */ /* 0x000fe2000782c0ff */
[----:B------:R-:W-:Y:S01]  /*117d0*/  IMAD.MOV.U32 R3, RZ, RZ, R14 ;  /* 0x000000ffff037224 */ /* 0x000fe200078e000e */
[----:B------:R-:W-:Y:S01]  /*117e0*/  P2R R4, PR, RZ, 0x8 ;  /* 0x00000008ff047803 */ /* 0x000fe20000000000 */
[----:B------:R-:W-:-:S10]  /*117f0*/  IMAD R21, R21, 0x2, R17 ;  /* 0x0000000215157824 */ /* 0x000fd400078e0211 */
[----:B------:R-:W-:Y:S05]  /*11800*/  WARPSYNC.COLLECTIVE R15, `(.L_x_4024) ;  /* 0x000000000f087348 */ /* 0x000fea0003c00000 */
[----:B------:R0:W1:Y:S02]  /*11810*/  SHFL.IDX P6, R14, R13, R12, R11 ;  /* 0x0000000c0d0e7389 */ /* 0x00006400000c000b */
[----:B01----:R-:W-:Y:S01]  /*11820*/  ENDCOLLECTIVE ;  /* 0x000000000000791b */ /* 0x003fe20003800000 */
.L_x_4024:
        /* <DEDUP_REMOVED lines=15> */
.L_x_4025:
        /* <DEDUP_REMOVED lines=17> */
.L_x_4026:
[----:B------:R-:W-:Y:S02]  /*11a30*/  IMAD.MOV.U32 R13, RZ, RZ, R20 ;  /* 0x000000ffff0d7224 */ /* 0x000fe400078e0014 */
[----:B------:R-:W-:Y:S01]  /*11a40*/  IMAD.MOV.U32 R12, RZ, RZ, 0x2 ;  /* 0x00000002ff0c7424 */ /* 0x000fe200078e00ff */
[----:B------:R-:W-:Y:S02]  /*11a50*/  IADD3 R2, P2, R14, R0, RZ ;  /* 0x000000000e027210 */ /* 0x000fe40007f5e0ff */
[C---:B------:R-:W-:Y:S02]  /*11a60*/  LOP3.LUT P6, RZ, R16.reuse, 0x20, RZ, 0xc0, !PT ;  /* 0x0000002010ff7812 */ /* 0x040fe400078cc0ff */
[----:B------:R-:W-:Y:S02]  /*11a70*/  IADD3.X R3, RZ, R3, RZ, P2, !PT ;  /* 0x00000003ff037210 */ /* 0x000fe400017fe4ff */
[----:B------:R-:W-:-:S03]  /*11a80*/  LOP3.LUT P2, RZ, R16, 0x40, RZ, 0xc0, !PT ;  /* 0x0000004010ff7812 */ /* 0x000fc6000784c0ff */
[----:B------:R-:W-:Y:S01]  /*11a90*/  @!PT LDS RZ, [RZ] ;  /* 0x00000000fffff984 */ /* 0x000fe20000000800 */
[----:B------:R-:W-:Y:S01]  /*11aa0*/  @!PT LDS RZ, [RZ] ;  /* 0x00000000fffff984 */ /* 0x000fe20000000800 */
[----:B------:R-:W-:Y:S01]  /*11ab0*/  @!PT LDS RZ, [RZ] ;  /* 0x00000000fffff984 */ /* 0x000fe20000000800 */
[----:B------:R0:W-:Y:S01]  /*11ac0*/  LDGSTS.E.BYPASS.LTC128B.128 [R21+0xc00], desc[UR50][R2.64], !P3 ;  /* 0x00c0000002157fae */ /* 0x0001e2000d901d72 */
[----:B------:R-:W-:-:S04]  /*11ad0*/  ISETP.NE.AND P3, PT, R5, RZ, PT ;  /* 0x000000ff0500720c */ /* 0x000fc80003f65270 */
[----:B------:R-:W-:-:S05]  /*11ae0*/  P2R R5, PR, RZ, 0x8 ;  /* 0x00000008ff057803 */ /* 0x000fca0000000000 */
[----:B------:R0:W-:Y:S04]  /*11af0*/  LDGSTS.E.BYPASS.LTC128B.128 [R21+0x2c00], desc[UR50][R2.64+0x80], !P2 ;  /* 0x02c0008002157fae */ /* 0x0001e8000d101d72 */
[----:B------:R0:W-:Y:S02]  /*11b00*/  LDGSTS.E.BYPASS.LTC128B.128 [R21+0x4c00], desc[UR50][R2.64+0x100], !P6 ;  /* 0x04c0010002157fae */ /* 0x0001e4000f101d72 */
[----:B0-----:R-:W-:Y:S05]  /*11b10*/  WARPSYNC.COLLECTIVE R15, `(.L_x_4027) ;  /* 0x000000000f087348 */ /* 0x001fea0003c00000 */
[----:B------:R1:W2:Y:S02]  /*11b20*/  SHFL.IDX P6, R14, R13, R12, R11 ;  /* 0x0000000c0d0e7389 */ /* 0x0002a400000c000b */
[----:B012---:R-:W-:Y:S01]  /*11b30*/  ENDCOLLECTIVE ;  /* 0x000000000000791b */ /* 0x007fe20003800000 */
.L_x_4027:
        /* <DEDUP_REMOVED lines=14> */
.L_x_4028:
[----:B------:R-:W-:Y:S01]  /*11c20*/  MOV R13, R20 ;  /* 0x00000014000d7202 */ /* 0x000fe20000000f00 */
        /* <DEDUP_REMOVED lines=16> */
.L_x_4029:
        /* <DEDUP_REMOVED lines=14> */
.L_x_4030:
[----:B------:R-:W-:Y:S05]  /*11e10*/  BRA `(.L_x_4031) ;  /* 0xffffffd400387947 */ /* 0x000fea000383ffff */
.L_x_3959:
[----:B------:R-:W-:Y:S01]  /*11e20*/  BSSY B0, `(.L_x_4032) ;  /* 0x0000008000007945 */ /* 0x000fe20003800000 */
[----:B------:R-:W-:Y:S01]  /*11e30*/  IMAD.MOV.U32 R13, RZ, RZ, R33 ;  /* 0x000000ffff0d7224 */ /* 0x000fe200078e0021 */
[----:B------:R-:W-:Y:S01]  /*11e40*/  MOV R15, 0xffffffff ;  /* 0xffffffff000f7802 */ /* 0x000fe20000000f00 */
[----:B------:R-:W-:Y:S02]  /*11e50*/  IMAD.MOV.U32 R12, RZ, RZ, RZ ;  /* 0x000000ffff0c7224 */ /* 0x000fe400078e00ff */
[----:B------:R-:W-:-:S07]  /*11e60*/  IMAD.MOV.U32 R11, RZ, RZ, 0x1f ;  /* 0x0000001fff0b7424 */ /* 0x000fce00078e00ff */
[----:B01---5:R-:W-:Y:S05]  /*11e70*/  WARPSYNC.COLLECTIVE R15, `(.L_x_4033) ;  /* 0x000000000f087348 */ /* 0x023fea0003c00000 */
[----:B------:R2:W3:Y:S02]  /*11e80*/  SHFL.IDX P6, R14, R13, R12, R11 ;  /* 0x0000000c0d0e7389 */ /* 0x0004e400000c000b */
[----:B0123-5:R-:W-:Y:S01]  /*11e90*/  ENDCOLLECTIVE ;  /* 0x000000000000791b */ /* 0x02ffe20003800000 */
.L_x_4033:
[----:B------:R-:W-:Y:S05]  /*11ea0*/  BSYNC B0 ;  /* 0x0000000000007941 */ /* 0x000fea0003800000 */
.L_x_4032:
[----:B------:R-:W-:Y:S05]  /*11eb0*/  BRA `(.L_x_4034) ;  /* 0xffffffd8003c7947 */ /* 0x000fea000383ffff */
.L_x_3962:
[----:B---3--:R3:W4:Y:S02]  /*11ec0*/  SYNCS.PHASECHK.TRANS64.TRYWAIT P0, [R7+URZ+0x28c20], R0 ;  /* 0x028c2000070075a7 */ /* 0x008724000800017f */
[----:B----4-:R-:W-:Y:S05]  /*11ed0*/  @!P0 NANOSLEEP.SYNCS 0x989680 ;  /* 0x009896800000895d */ /* 0x010fea0003900000 */
[----:B------:R-:W4:Y:S02]  /*11ee0*/  @!P0 SYNCS.PHASECHK.TRANS64 P0, [R7+URZ+0x28c20], R0 ;  /* 0x028c2000070085a7 */ /* 0x000f24000800007f */
[----:B----4-:R-:W-:Y:S05]  /*11ef0*/  @!P0 BRA `(.L_x_3962) ;  /* 0xfffffffc00f08947 */ /* 0x010fea000383ffff */
[----:B------:R-:W-:Y:S05]  /*11f00*/  BRA `(.L_x_4035) ;  /* 0xffffffd800847947 */ /* 0x000fea000383ffff */
.L_x_3963:
        /* <DEDUP_REMOVED lines=11> */
.L_x_4037:
[----:B------:R-:W-:Y:S05]  /*11fc0*/  BSYNC B0 ;  /* 0x0000000000007941 */ /* 0x000fea0003800000 */
.L_x_4036:
[----:B------:R-:W-:Y:S05]  /*11fd0*/  BRA `(.L_x_4038) ;  /* 0xffffffd8006c7947 */ /* 0x000fea000383ffff */
.L_x_3966:
[----:B------:R-:W-:Y:S01]  /*11fe0*/  BSSY B1, `(.L_x_4039) ;  /* 0x0000006000017945 */ /* 0x000fe20003800000 */
[----:B------:R-:W-:-:S07]  /*11ff0*/  IMAD.MOV.U32 R15, RZ, RZ, -0x1 ;  /* 0xffffffffff0f7424 */ /* 0x000fce00078e00ff */
[----:B0123-5:R-:W-:Y:S05]  /*12000*/  WARPSYNC.COLLECTIVE R15, `(.L_x_4040) ;  /* 0x000000000f0c7348 */ /* 0x02ffea0003c00000 */
[----:B------:R-:W-:Y:S02]  /*12010*/  ELECT P6, UR62, PT ;  /* 0x00000000003e782f */ /* 0x000fe400038c0000 */
[----:B------:R-:W-:Y:S01]  /*12020*/  MOV R14, UR62 ;  /* 0x0000003e000e7c02 */ /* 0x000fe20008000f00 */
[----:B0123-5:R-:W-:Y:S10]  /*12030*/  ENDCOLLECTIVE ;  /* 0x000000000000791b */ /* 0x02fff40003800000 */
.L_x_4040:
[----:B------:R-:W-:Y:S05]  /*12040*/  BSYNC B1 ;  /* 0x0000000000017941 */ /* 0x000fea0003800000 */
.L_x_4039:
[----:B------:R-:W-:Y:S05]  /*12050*/  BRA `(.L_x_4041) ;  /* 0xffffffd800647947 */ /* 0x000fea000383ffff */
.L_x_3968:
[----:B---3--:R3:W4:Y:S02]  /*12060*/  SYNCS.PHASECHK.TRANS64.TRYWAIT P1, [R5+URZ+0x28c40], R0 ;  /* 0x028c4000050075a7 */ /* 0x008724000802017f */
[----:B----4-:R-:W-:Y:S05]  /*12070*/  @!P1 NANOSLEEP.SYNCS 0x989680 ;  /* 0x009896800000995d */ /* 0x010fea0003900000 */
[----:B------:R-:W4:Y:S02]  /*12080*/  @!P1 SYNCS.PHASECHK.TRANS64 P1, [R5+URZ+0x28c40], R0 ;  /* 0x028c4000050095a7 */ /* 0x000f24000802007f */
[----:B----4-:R-:W-:Y:S05]  /*12090*/  @!P1 BRA `(.L_x_3968) ;  /* 0xfffffffc00f09947 */ /* 0x010fea000383ffff */
[----:B------:R-:W-:Y:S05]  /*120a0*/  BRA `(.L_x_4042) ;  /* 0xffffffd800847947 */ /* 0x000fea000383ffff */
.L_x_3970:
[----:B----4-:R4:W0:Y:S02]  /*120b0*/  SYNCS.PHASECHK.TRANS64.TRYWAIT P1, [R3+URZ+0x28c40], R2 ;  /* 0x028c4002030075a7 */ /* 0x010824000802017f */
[----:B0-----:R-:W-:Y:S05]  /*120c0*/  @!P1 NANOSLEEP.SYNCS 0x989680 ;  /* 0x009896800000995d */ /* 0x001fea0003900000 */
[----:B------:R-:W0:Y:S02]  /*120d0*/  @!P1 SYNCS.PHASECHK.TRANS64 P1, [R3+URZ+0x28c40], R2 ;  /* 0x028c4002030095a7 */ /* 0x000e24000802007f */
[----:B0-----:R-:W-:Y:S05]  /*120e0*/  @!P1 BRA `(.L_x_3970) ;  /* 0xfffffffc00f09947 */ /* 0x001fea000383ffff */
[----:B------:R-:W-:Y:S05]  /*120f0*/  BRA `(.L_x_4043) ;  /* 0xffffffd800907947 */ /* 0x000fea000383ffff */
.L_x_3972:
[----:B------:R0:W0:Y:S02]  /*12100*/  SYNCS.PHASECHK.TRANS64.TRYWAIT P1, [R5+URZ+0x28c60], R0 ;  /* 0x028c6000050075a7 */ /* 0x000024000802017f */
[----:B0-----:R-:W-:Y:S05]  /*12110*/  @!P1 NANOSLEEP.SYNCS 0x989680 ;  /* 0x009896800000995d */ /* 0x001fea0003900000 */
[----:B------:R-:W0:Y:S02]  /*12120*/  @!P1 SYNCS.PHASECHK.TRANS64 P1, [R5+URZ+0x28c60], R0 ;  /* 0x028c6000050095a7 */ /* 0x000e24000802007f */
[----:B0-----:R-:W-:Y:S05]  /*12130*/  @!P1 BRA `(.L_x_3972) ;  /* 0xfffffffc00f09947 */ /* 0x001fea000383ffff */
[----:B------:R-:W-:Y:S05]  /*12140*/  BRA `(.L_x_4044) ;  /* 0xffffffd8008c7947 */ /* 0x000fea000383ffff */
.L_x_4045:
        /* <DEDUP_REMOVED lines=11> */
.L_x_5645:


//--------------------- .text._ZN7cutlass13device_kernelIN5flash11enable_sm90INS1_16FlashAttnFwdSm90INS1_25CollectiveMainloopFwdSm90ILi2EN4cute5tupleIJNS5_1CILi1EEES8_S8_EEENS6_IJNS7_ILi64EEESA_SA_EEELi512ENS_10bfloat16_tEfNS_4arch4Sm90ELb1ELb0ELb0ELb0ELb1ELb0ELb1ELb0ELb0ELb1ELb0ELb0EEENS1_21CollectiveEpilogueFwdINS6_IJSA_NS7_ILi512EEESA_EEES9_SC_SE_Li256ELb0ELb1ELb0ELb0EEENS1_30DynamicPersistentTileSchedulerILi256ELi128ELb0ELb1ELb1EEEEEEEEEvNT_6ParamsE --------------------------
	.section	.text._ZN7cutlass13device_kernelIN5flash11enable_sm90INS1_16FlashAttnFwdSm90INS1_25CollectiveMainloopFwdSm90ILi2EN4cute5tupleIJNS5_1CILi1EEES8_S8_EEENS6_IJNS7_ILi64EEESA_SA_EEELi512ENS_10bfloat16_tEfNS_4arch4Sm90ELb1ELb0ELb0ELb0ELb1ELb0ELb1ELb0ELb0ELb1ELb0ELb0EEENS1_21CollectiveEpilogueFwdINS6_IJSA_NS7_ILi512EEESA_EEES9_SC_SE_Li256ELb0ELb1ELb0ELb0EEENS1_30DynamicPersistentTileSchedulerILi256ELi128ELb0ELb1ELb1EEEEEEEEEvNT_6ParamsE,"ax",@progbits
	.align	128
.text._ZN7cutlass13device_kernelIN5flash11enable_sm90INS1_16FlashAttnFwdSm90INS1_25CollectiveMainloopFwdSm90ILi2EN4cute5tupleIJNS5_1CILi1EEES8_S8_EEENS6_IJNS7_ILi64EEESA_SA_EEELi512ENS_10bfloat16_tEfNS_4arch4Sm90ELb1ELb0ELb0ELb0ELb1ELb0ELb1ELb0ELb0ELb1ELb0ELb0EEENS1_21CollectiveEpilogueFwdINS6_IJSA_NS7_ILi512EEESA_EEES9_SC_SE_Li256ELb0ELb1ELb0ELb0EEENS1_30DynamicPersistentTileSchedulerILi256ELi128ELb0ELb1ELb1EEEEEEEEEvNT_6ParamsE:
        .type           _ZN7cutlass13device_kernelIN5flash11enable_sm90INS1_16FlashAttnFwdSm90INS1_25CollectiveMainloopFwdSm90ILi2EN4cute5tupleIJNS5_1CILi1EEES8_S8_EEENS6_IJNS7_ILi64EEESA_SA_EEELi512ENS_10bfloat16_tEfNS_4arch4Sm90ELb1ELb0ELb0ELb0ELb1ELb0ELb1ELb0ELb0ELb1ELb0ELb0EEENS1_21CollectiveEpilogueFwdINS6_IJSA_NS7_ILi512EEESA_EEES9_SC_SE_Li256ELb0ELb1ELb0ELb0EEENS1_30DynamicPersistentTileSchedulerILi256ELi128ELb0ELb1ELb1EEEEEEEEEvNT_6ParamsE,@function
        .size           _ZN7cutlass13device_kernelIN5flash11enable_sm90INS1_16FlashAttnFwdSm90INS1_25CollectiveMainloopFwdSm90ILi2EN4cute5tupleIJNS5_1CILi1EEES8_S8_EEENS6_IJNS7_ILi64EEESA_SA_EEELi512ENS_10bfloat16_tEfNS_4arch4Sm90ELb1ELb0ELb0ELb0ELb1ELb0ELb1ELb0ELb0ELb1ELb0ELb0EEENS1_21CollectiveEpilogueFwdINS6_IJSA_NS7_ILi512EEESA_EEES9_SC_SE_Li256ELb0ELb1ELb0ELb0EEENS1_30DynamicPersistentTileSchedulerILi256ELi128ELb0ELb1ELb1EEEEEEEEEvNT_6ParamsE,(.L_x_5646 - _ZN7cutlass13device_kernelIN5flash11enable_sm90INS1_16FlashAttnFwdSm90INS1_25CollectiveMainloopFwdSm90ILi2EN4cute5tupleIJNS5_1CILi1EEES8_S8_EEENS6_IJNS7_ILi64EEESA_SA_EEELi512ENS_10bfloat16_tEfNS_4arch4Sm90ELb1ELb0ELb0ELb0ELb1ELb0ELb1ELb0ELb0ELb1ELb0ELb0EEENS1_21CollectiveEpilogueFwdINS6_IJSA_NS7_ILi512EEESA_EEES9_SC_SE_Li256ELb0ELb1ELb0ELb0EEENS1_30DynamicPersistentTileSchedulerILi256ELi128ELb0ELb1ELb1EEEEEEEEEvNT_6ParamsE)
        .other          _ZN7cutlass13device_kernelIN5flash11enable_sm90INS1_16FlashAttnFwdSm90INS1_25CollectiveMainloopFwdSm90ILi2EN4cute5tupleIJNS5_1CILi1EEES8_S8_EEENS6_IJNS7_ILi64EEESA_SA_EEELi512ENS_10bfloat16_tEfNS_4arch4Sm90ELb1ELb0ELb0ELb0ELb1ELb0ELb1ELb0ELb0ELb1ELb0ELb0EEENS1_21CollectiveEpilogueFwdINS6_IJSA_NS7_ILi512EEESA_EEES9_SC_SE_Li256ELb0ELb1ELb0ELb0EEENS1_30DynamicPersistentTileSchedulerILi256ELi128ELb0ELb1ELb1EEEEEEEEEvNT_6ParamsE,@"STO_CUDA_ENTRY STV_DEFAULT"
_ZN7cutlass13device_kernelIN5flash11enable_sm90INS1_16FlashAttnFwdSm90INS1_25CollectiveMainloopFwdSm90ILi2EN4cute5tupleIJNS5_1CILi1EEES8_S8_EEENS6_IJNS7_ILi64EEESA_SA_EEELi512ENS_10bfloat16_tEfNS_4arch4Sm90ELb1ELb0ELb0ELb0ELb1ELb0ELb1ELb0ELb0ELb1ELb0ELb0EEENS1_21CollectiveEpilogueFwdINS6_IJSA_NS7_ILi512EEESA_EEES9_SC_SE_Li256ELb0ELb1ELb0ELb0EEENS1_30DynamicPersistentTileSchedulerILi256ELi128ELb0ELb1ELb1EEEEEEEEEvNT_6ParamsE:
        /* <DEDUP_REMOVED lines=43> */
.L_x_4046:
        /* <DEDUP_REMOVED lines=22> */
.L_x_4047:
        /* <DEDUP_REMOVED lines=18> */
.L_x_4048:
        /* <DEDUP_REMOVED lines=22> */
.L_x_4049:
        /* <DEDUP_REMOVED lines=23> */
.L_x_4050:
        /* <DEDUP_REMOVED lines=8> */
.L_x_4052:
[----:B------:R-:W-:-:S08]  /*0880*/  NOP ;  /* 0x0000000000007918 */ /* 0x000fd00000000000 */
[----:B------:R-:W0:Y:S02]  /*0890*/  USETMAXREG.TRY_ALLOC.CTAPOOL UP0, 0xe8 ;  /* 0x000000e8000079c8 */ /* 0x000e240008000600 */
[----:B0-----:R-:W-:-:S13]  /*08a0*/  PLOP3.LUT P0, PT, PT, PT, UP0, 0x80, 0x0 ;  /* 0x000000000000781c */ /* 0x001fda0003f0f008 */
[----:B------:R-:W-:Y:S05]  /*08b0*/  @!P0 BRA `(.L_x_4052) ;  /* 0xfffffffc00f08947 */ /* 0x000fea000383ffff */
[----:B------:R-:W0:Y:S01]  /*08c0*/  S2R R2, SR_TID.X ;  /* 0x0000000000027919 */ /* 0x000e220000002100 */
[----:B------:R-:W1:Y:S08]  /*08d0*/  S2UR UR4, SR_CTAID.X ;  /* 0x00000000000479c3 */ /* 0x000e700000002500 */
[----:B------:R-:W-:Y:S06]  /*08e0*/  BAR.ARV 0x4, 0x180 ;  /* 0x0106000000007b1d */ /* 0x000fec0000002000 */
[----:B0-----:R-:W-:-:S04]  /*08f0*/  LOP3.LUT R0, R2, 0xffffff80, RZ, 0xc0, !PT ;  /* 0xffffff8002007812 */ /* 0x001fc800078ec0ff */
[----:B------:R-:W-:Y:S02]  /*0900*/  ISETP.NE.AND P0, PT, R0, 0x80, PT ;  /* 0x000000800000780c */ /* 0x000fe40003f05270 */
[----:B------:R-:W1:Y:S11]  /*0910*/  LDC R0, c[0x0][0xd38] ;  /* 0x00034e00ff007b82 */ /* 0x000e760000000800 */
[----:B------:R-:W-:Y:S06]  /*0920*/  @!P0 BAR.ARV 0x8, 0x100 ;  /* 0x0204000000008b1d */ /* 0x000fec0000002000 */
[----:B------:R-:W-:-:S13]  /*0930*/  ISETP.GE.U32.AND P0, PT, R2, 0x100, PT ;  /* 0x000001000200780c */ /* 0x000fda0003f06070 */
[----:B------:R-:W-:Y:S06]  /*0940*/  @P0 BAR.ARV 0xf, 0x100 ;  /* 0x03c4000000000b1d */ /* 0x000fec0000002000 */
[----:B-1----:R-:W-:-:S13]  /*0950*/  ISETP.LE.AND P0, PT, R0, UR4, PT ;  /* 0x0000000400007c0c */ /* 0x002fda000bf03270 */
[----:B------:R-:W-:Y:S05]  /*0960*/  @P0 EXIT ;  /* 0x000000000000094d */ /* 0x000fea0003800000 */
[----:B------:R-:W-:Y:S01]  /*0970*/  VIADD R222, R2, 0xffffff80 ;  /* 0xffffff8002de7836 */ /* 0x000fe20000000000 */
[----:B------:R-:W0:Y:S01]  /*0980*/  S2R R219, SR_CgaCtaId ;  /* 0x0000000000db7919 */ /* 0x000e220000008800 */
[----:B------:R-:W-:Y:S01]  /*0990*/  IMAD.MOV.U32 R188, RZ, RZ, 0x40 ;  /* 0x00000040ffbc7424 */ /* 0x000fe200078e00ff */
[----:B------:R-:W-:Y:S01]  /*09a0*/  ULOP3.LUT UR40, UR41, 0x1, URZ, 0xfc, !UPT ;  /* 0x0000000129287892 */ /* 0x000fe2000f8efc3f */
[----:B------:R-:W-:Y:S01]  /*09b0*/  IMAD.MOV.U32 R16, RZ, RZ, RZ ;  /* 0x000000ffff107224 */ /* 0x000fe200078e00ff */
[----:B------:R-:W-:Y:S01]  /*09c0*/  SHF.R.S32.HI R3, RZ, 0x1f, R222 ;  /* 0x0000001fff037819 */ /* 0x000fe200000114de */
[----:B------:R-:W-:-:S03]  /*09d0*/  UMOV UR36, URZ ;  /* 0x0000003f00247c82 */ /* 0x000fc60008000000 */
[CC--:B------:R-:W-:Y:S02]  /*09e0*/  LEA.HI R0, R3.reuse, R222.reuse, RZ, 0x4 ;  /* 0x000000de03007211 */ /* 0x0c0fe400078f20ff */
[CC--:B------:R-:W-:Y:S02]  /*09f0*/  LEA.HI R4, R3.reuse, R222.reuse, RZ, 0x5 ;  /* 0x000000de03047211 */ /* 0x0c0fe400078f28ff */
[----:B------:R-:W-:Y:S02]  /*0a00*/  SHF.R.S32.HI R7, RZ, 0x4, R0 ;  /* 0x00000004ff077819 */ /* 0x000fe40000011400 */
[----:B------:R-:W-:Y:S02]  /*0a10*/  LEA.HI R5, R3, R222, RZ, 0x7 ;  /* 0x000000de03057211 */ /* 0x000fe400078f38ff */
[C---:B------:R-:W-:Y:S02]  /*0a20*/  LEA.HI R2, R0.reuse, R7, RZ, 0x1 ;  /* 0x0000000700027211 */ /* 0x040fe400078f08ff */
[----:B------:R-:W-:-:S02]  /*0a30*/  LOP3.LUT R9, R0, 0xfffffff0, RZ, 0xc0, !PT ;  /* 0xfffffff000097812 */ /* 0x000fc400078ec0ff */
[----:B------:R-:W-:Y:S02]  /*0a40*/  LOP3.LUT R2, R2, 0x1ffffffe, RZ, 0xc0, !PT ;  /* 0x1ffffffe02027812 */ /* 0x000fe400078ec0ff */
[--C-:B------:R-:W-:Y:S01]  /*0a50*/  SHF.R.S32.HI R13, RZ, 0x5, R4.reuse ;  /* 0x00000005ff0d7819 */ /* 0x100fe20000011404 */
[----:B------:R-:W-:Y:S01]  /*0a60*/  IMAD.IADD R9, R222, 0x1, -R9 ;  /* 0x00000001de097824 */ /* 0x000fe200078e0a09 */
[----:B------:R-:W-:Y:S01]  /*0a70*/  SHF.R.S32.HI R4, RZ, 0x1f, R4 ;  /* 0x0000001fff047819 */ /* 0x000fe20000011404 */
[----:B------:R-:W-:Y:S01]  /*0a80*/  IMAD.IADD R8, R7, 0x1, -R2 ;  /* 0x0000000107087824 */ /* 0x000fe200078e0a02 */
[----:B------:R-:W-:Y:S02]  /*0a90*/  LOP3.LUT R7, R5, 0xffffff80, RZ, 0xc0, !PT ;  /* 0xffffff8005077812 */ /* 0x000fe400078ec0ff */
[----:B------:R-:W-:Y:S02]  /*0aa0*/  LEA.HI R2, R3, R222, RZ, 0x2 ;  /* 0x000000de03027211 */ /* 0x000fe400078f10ff */
[----:B------:R-:W-:Y:S01]  /*0ab0*/  LEA.HI R4, R4, R13, RZ, 0x2 ;  /* 0x0000000d04047211 */ /* 0x000fe200078f10ff */
[----:B------:R-:W-:Y:S01]  /*0ac0*/  IMAD.IADD R7, R222, 0x1, -R7 ;  /* 0x00000001de077824 */ /* 0x000fe200078e0a07 */
[----:B------:R-:W-:-:S02]  /*0ad0*/  LOP3.LUT R11, R2, 0xfffffffc, RZ, 0xc0, !PT ;  /* 0xfffffffc020b7812 */ /* 0x000fc400078ec0ff */
[----:B------:R-:W-:Y:S02]  /*0ae0*/  SHF.R.S32.HI R216, RZ, 0x7, R5 ;  /* 0x00000007ffd87819 */ /* 0x000fe40000011405 */
[----:B------:R-:W-:Y:S01]  /*0af0*/  LOP3.LUT R4, R4, 0x3ffffc, RZ, 0xc0, !PT ;  /* 0x003ffffc04047812 */ /* 0x000fe200078ec0ff */
[----:B------:R-:W-:Y:S01]  /*0b00*/  IMAD.IADD R11, R222, 0x1, -R11 ;  /* 0x00000001de0b7824 */ /* 0x000fe200078e0a0b */
[--C-:B------:R-:W-:Y:S01]  /*0b10*/  SHF.R.S32.HI R2, RZ, 0x1f, R9.reuse ;  /* 0x0000001fff027819 */ /* 0x100fe20000011409 */
[----:B------:R-:W-:Y:S01]  /*0b20*/  IMAD R15, R216, 0x100, R9 ;  /* 0x00000100d80f7824 */ /* 0x000fe200078e0209 */
[----:B------:R-:W-:Y:S01]  /*0b30*/  SHF.R.S32.HI R0, RZ, 0x1f, R7 ;  /* 0x0000001fff007819 */ /* 0x000fe20000011407 */
[----:B------:R-:W-:Y:S01]  /*0b40*/  IMAD.IADD R10, R13, 0x1, -R4 ;  /* 0x000000010d0a7824 */ /* 0x000fe200078e0a04 */
[----:B------:R-:W-:Y:S02]  /*0b50*/  LEA.HI R6, R2, R9, RZ, 0x3 ;  /* 0x0000000902067211 */ /* 0x000fe400078f18ff */
[----:B------:R-:W-:Y:S01]  /*0b60*/  LEA.HI R2, R0, R7, RZ, 0x2 ;  /* 0x0000000700027211 */ /* 0x000fe200078f10ff */
[----:B------:R-:W-:Y:S01]  /*0b70*/  IMAD R14, R10, 0x10, R15 ;  /* 0x000000100a0e7824 */ /* 0x000fe200078e020f */
[C---:B------:R-:W-:Y:S01]  /*0b80*/  LOP3.LUT R4, R6.reuse, 0xfffffff8, RZ, 0xc0, !PT ;  /* 0xfffffff806047812 */ /* 0x040fe200078ec0ff */
[----:B------:R-:W-:Y:S01]  /*0b90*/  IMAD.SHL.U32 R6, R6, 0x40, RZ ;  /* 0x0000004006067824 */ /* 0x000fe200078e00ff */
[----:B------:R-:W-:-:S02]  /*0ba0*/  LOP3.LUT R10, R2, 0x7ffffffc, RZ, 0xc0, !PT ;  /* 0x7ffffffc020a7812 */ /* 0x000fc400078ec0ff */
[----:B------:R-:W-:Y:S01]  /*0bb0*/  LEA.HI R12, R11, R11, RZ, 0x1 ;  /* 0x0000000b0b0c7211 */ /* 0x000fe200078f08ff */
[----:B------:R-:W-:Y:S01]  /*0bc0*/  IMAD.IADD R9, R9, 0x1, -R4 ;  /* 0x0000000109097824 */ /* 0x000fe200078e0a04 */
[----:B------:R-:W-:Y:S01]  /*0bd0*/  LEA.HI R4, R0, R7, RZ, 0x5 ;  /* 0x0000000700047211 */ /* 0x000fe200078f28ff */
[----:B------:R-:W-:Y:S01]  /*0be0*/  IMAD.IADD R10, R7, 0x1, -R10 ;  /* 0x00000001070a7824 */ /* 0x000fe200078e0a0a */
[----:B------:R-:W-:Y:S02]  /*0bf0*/  LOP3.LUT R12, R12, 0x1ffffffe, RZ, 0xc0, !PT ;  /* 0x1ffffffe0c0c7812 */ /* 0x000fe400078ec0ff */
[--C-:B------:R-:W-:Y:S01]  /*0c00*/  SHF.R.S32.HI R0, RZ, 0x2, R2.reuse ;  /* 0x00000002ff007819 */ /* 0x100fe20000011402 */
[----:B------:R-:W-:Y:S01]  /*0c10*/  IMAD.SHL.U32 R18, R10, 0x2, RZ ;  /* 0x000000020a127824 */ /* 0x000fe200078e00ff */
[----:B------:R-:W-:Y:S01]  /*0c20*/  SHF.R.S32.HI R7, RZ, 0x1f, R2 ;  /* 0x0000001fff077819 */ /* 0x000fe20000011402 */
[----:B------:R-:W-:Y:S01]  /*0c30*/  IMAD.SHL.U32 R2, R9, 0x40, RZ ;  /* 0x0000004009027824 */ /* 0x000fe200078e00ff */
[----:B------:R-:W-:Y:S01]  /*0c40*/  LOP3.LUT R6, R6, 0x7ffffe00, RZ, 0xc0, !PT ;  /* 0x7ffffe0006067812 */ /* 0x000fe200078ec0ff */
[----:B------:R-:W-:Y:S01]  /*0c50*/  IMAD.IADD R15, R11, 0x1, -R12 ;  /* 0x000000010b0f7824 */ /* 0x000fe200078e0a0c */
[----:B------:R-:W-:Y:S01]  /*0c60*/  LEA.HI R7, R7, R0, RZ, 0x3 ;  /* 0x0000000007077211 */ /* 0x000fe200078f18ff */
[----:B------:R-:W-:Y:S01]  /*0c70*/  IMAD.SHL.U32 R11, R8, 0x8, RZ ;  /* 0x00000008080b7824 */ /* 0x000fe200078e00ff */
[----:B------:R-:W-:Y:S01]  /*0c80*/  LOP3.LUT R2, R2, 0x1c0, RZ, 0xc0, !PT ;  /* 0x000001c002027812 */ /* 0x000fe200078ec0ff */
[----:B------:R-:W-:Y:S01]  /*0c90*/  IMAD R6, R13, 0x400, R6 ;  /* 0x000004000d067824 */ /* 0x000fe200078e0206 */
[----:B------:R-:W-:Y:S01]  /*0ca0*/  LOP3.LUT R7, R7, 0xfffffff8, RZ, 0xc0, !PT ;  /* 0xfffffff807077812 */ /* 0x000fe200078ec0ff */
[--C-:B------:R-:W-:Y:S01]  /*0cb0*/  IMAD.U32 R221, R14, 0x40, R11.reuse ;  /* 0x000000400edd7824 */ /* 0x100fe200078e000b */
[----:B------:R-:W-:-:S02]  /*0cc0*/  LOP3.LUT R11, R2, 0x8, R11, 0xf8, !PT ;  /* 0x00000008020b7812 */ /* 0x000fc400078ef80b */
[----:B------:R-:W-:Y:S01]  /*0cd0*/  SHF.R.U32.HI R2, RZ, 0x3, R2 ;  /* 0x00000003ff027819 */ /* 0x000fe20000011602 */
[----:B------:R-:W-:Y:S01]  /*0ce0*/  IMAD.IADD R7, R0, 0x1, -R7 ;  /* 0x0000000100077824 */ /* 0x000fe200078e0a07 */
[----:B------:R-:W-:Y:S02]  /*0cf0*/  SHF.R.S32.HI R4, RZ, 0x5, R4 ;  /* 0x00000005ff047819 */ /* 0x000fe40000011404 */
[----:B------:R-:W-:Y:S02]  /*0d00*/  LEA.HI R3, R3, R222, RZ, 0x3 ;  /* 0x000000de03037211 */ /* 0x000fe400078f18ff */
[----:B------:R-:W-:Y:S01]  /*0d10*/  LOP3.LUT R11, R11, R2, RZ, 0x3c, !PT ;  /* 0x000000020b0b7212 */ /* 0x000fe200078e3cff */
[----:B------:R-:W-:Y:S01]  /*0d20*/  IMAD R22, R4, 0x10, R7 ;  /* 0x0000001004167824 */ /* 0x000fe200078e0207 */
[----:B------:R-:W-:Y:S01]  /*0d30*/  MOV R0, 0x400 ;  /* 0x0000040000007802 */ /* 0x000fe20000000f00 */
[----:B------:R-:W-:Y:S01]  /*0d40*/  IMAD.MOV.U32 R2, RZ, RZ, RZ ;  /* 0x000000ffff027224 */ /* 0x000fe200078e00ff */
[----:B------:R-:W-:Y:S01]  /*0d50*/  LOP3.LUT R7, R3, 0xfffffff8, RZ, 0xc0, !PT ;  /* 0xfffffff803077812 */ /* 0x000fe200078ec0ff */
[----:B------:R-:W-:Y:S01]  /*0d60*/  IMAD.IADD R6, R6, 0x1, R11 ;  /* 0x0000000106067824 */ /* 0x000fe200078e020b */
[----:B------:R-:W-:Y:S01]  /*0d70*/  R2P PR, R9, 0x6 ;  /* 0x0000000609007804 */ /* 0x000fe20000000000 */
[----:B------:R-:W-:Y:S01]  /*0d80*/  IMAD R190, R15, 0x8, R22 ;  /* 0x000000080fbe7824 */ /* 0x000fe200078e0216 */
[----:B0-----:R-:W-:Y:S01]  /*0d90*/  LEA R17, R219, R0, 0x18 ;  /* 0x00000000db117211 */ /* 0x001fe200078ec0ff */
[----:B------:R-:W-:Y:S01]  /*0da0*/  IMAD.IADD R214, R222, 0x1, -R7 ;  /* 0x00000001ded67824 */ /* 0x000fe200078e0a07 */
[----:B------:R-:W-:-:S02]  /*0db0*/  LEA.HI R5, R5, R216, RZ, 0x1 ;  /* 0x000000d805057211 */ /* 0x000fc400078f08ff */
[----:B------:R-:W-:Y:S01]  /*0dc0*/  SEL R188, R188, 0xffffffc0, !P2 ;  /* 0xffffffc0bcbc7807 */ /* 0x000fe20005000000 */
[----:B------:R-:W-:Y:S01]  /*0dd0*/  IMAD R185, R6, 0x2, R17 ;  /* 0x0000000206b97824 */ /* 0x000fe200078e0211 */
[----:B------:R-:W-:Y:S01]  /*0de0*/  LOP3.LUT R5, R5, 0xfffffe, RZ, 0xc0, !PT ;  /* 0x00fffffe05057812 */ /* 0x000fe200078ec0ff */
[----:B------:R-:W-:Y:S01]  /*0df0*/  IMAD.SHL.U32 R23, R214, 0x8, RZ ;  /* 0x00000008d6177824 */ /* 0x000fe200078e00ff */
[----:B------:R-:W-:Y:S01]  /*0e00*/  SHF.R.S32.HI R215, RZ, 0x3, R3 ;  /* 0x00000003ffd77819 */ /* 0x000fe20000011403 */
[----:B------:R-:W-:Y:S02]  /*0e10*/  VIADD R189, R185, 0x36400 ;  /* 0x00036400b9bd7836 */ /* 0x000fe40000000000 */
[C---:B------:R-:W-:Y:S02]  /*0e20*/  VIADD R195, R23.reuse, 0x40 ;  /* 0x0000004017c37836 */ /* 0x040fe40000000000 */
        /* <DEDUP_REMOVED lines=13> */
[----:B------:R-:W-:Y:S01]  /*0f00*/  IMAD.IADD R5, R216, 0x1, -R5 ;  /* 0x00000001d8057824 */ /* 0x000fe200078e0a05 */
[----:B------:R-:W-:Y:S01]  /*0f10*/  SHF.R.S32.HI R223, RZ, 0x1f, R217 ;  /* 0x0000001fffdf7819 */ /* 0x000fe200000114d9 */
[----:B------:R-:W-:-:S02]  /*0f20*/  @P1 VIADD R187, R189, 0xffffffe0 ;  /* 0xffffffe0bdbb1836 */ /* 0x000fc40000000000 */
[----:B------:R-:W-:Y:S02]  /*0f30*/  IMAD.IADD R189, R189, 0x1, R188 ;  /* 0x00000001bdbd7824 */ /* 0x000fe400078e02bc */
[----:B------:R-:W-:Y:S02]  /*0f40*/  IMAD.SHL.U32 R184, R5, 0x100, RZ ;  /* 0x0000010005b87824 */ /* 0x000fe400078e00ff */
[----:B------:R-:W-:-:S07]  /*0f50*/  IMAD.IADD R188, R188, 0x1, R187 ;  /* 0x00000001bcbc7824 */ /* 0x000fce00078e02bb */
.L_x_4108:
        /* <DEDUP_REMOVED lines=21> */
.L_x_4053:
[----:B------:R-:W-:Y:S01]  /*10b0*/  ULDC UR7, c[0x0][0xd54] ;  /* 0x0003550000077ab9 */ /* 0x000fe20000000800 */
[----:B------:R-:W-:Y:S01]  /*10c0*/  UMOV UR6, UR9 ;  /* 0x0000000900067c82 */ /* 0x000fe20008000000 */
[----:B------:R-:W-:-:S11]  /*10d0*/  UISETP.NE.AND UP0, UPT, UR7, 0x1, UPT ;  /* 0x000000010700788c */ /* 0x000fd6000bf05270 */
[----:B------:R-:W-:Y:S02]  /*10e0*/  @UP0 ULDC.64 UR10, c[0x0][0xd58] ;  /* 0x00035600000a0ab9 */ /* 0x000fe40000000a00 */
[----:B------:R-:W-:-:S04]  /*10f0*/  UIMAD.WIDE.U32 UR4, UR9, UR10, URZ ;  /* 0x0000000a090472a5 */ /* 0x000fc8000f8e003f */
[----:B------:R-:W-:-:S04]  /*1100*/  @UP0 USHF.R.U32.HI UR6, URZ, UR11, UR5 ;  /* 0x0000000b3f060299 */ /* 0x000fc80008011605 */
[----:B------:R-:W-:-:S12]  /*1110*/  UIMAD UR4, UR6, UR7, URZ ;  /* 0x00000007060472a4 */ /* 0x000fd8000f8e023f */
.L_x_4054:
[----:B------:R-:W0:Y:S01]  /*1120*/  LDC.64 R4, c[0x0][0x418] ;  /* 0x00010600ff047b82 */ /* 0x000e220000000a00 */
[----:B------:R-:W-:Y:S01]  /*1130*/  ULDC UR37, c[0x0][0xd48] ;  /* 0x0003520000257ab9 */ /* 0x000fe20000000800 */
[----:B------:R-:W-:Y:S02]  /*1140*/  UIADD3 UR4, UR9, -UR4, URZ ;  /* 0x8000000409047290 */ /* 0x000fe4000fffe03f */
[----:B------:R-:W-:Y:S01]  /*1150*/  UISETP.NE.AND UP0, UPT, UR37, 0x1, UPT ;  /* 0x000000012500788c */ /* 0x000fe2000bf05270 */
[----:B------:R-:W-:Y:S01]  /*1160*/  ULDC UR5, c[0x0][0xd54] ;  /* 0x0003550000057ab9 */ /* 0x000fe20000000800 */
[----:B------:R-:W-:Y:S02]  /*1170*/  UISETP.NE.AND UP1, UPT, UR42, 0x1, UPT ;  /* 0x000000012a00788c */ /* 0x000fe4000bf25270 */
[----:B------:R-:W1:Y:S01]  /*1180*/  LDC R186, c[0x0][0x424] ;  /* 0x00010900ffba7b82 */ /* 0x000e620000000800 */
[----:B------:R-:W-:Y:S02]  /*1190*/  UIMAD UR8, UR8, UR5, UR4 ;  /* 0x00000005080872a4 */ /* 0x000fe4000f8e0204 */
[----:B------:R-:W-:Y:S01]  /*11a0*/  ULOP3.LUT UR6, URZ, UR6, URZ, 0x33, !UPT ;  /* 0x000000063f067292 */ /* 0x000fe2000f8e333f */
[----:B------:R-:W-:-:S03]  /*11b0*/  ULDC UR7, c[0x0][0xd3c] ;  /* 0x00034f0000077ab9 */ /* 0x000fc60000000800 */
[----:B------:R-:W-:Y:S01]  /*11c0*/  @UP0 ULDC UR4, c[0x0][0xd4c] ;  /* 0x0003530000040ab9 */ /* 0x000fe20000000800 */
[----:B------:R-:W2:Y:S01]  /*11d0*/  LDC R7, c[0x0][0x2f0] ;  /* 0x0000bc00ff077b82 */ /* 0x000ea20000000800 */
[----:B------:R-:W-:Y:S01]  /*11e0*/  UIMAD.WIDE.U32 UR4, UR8, UR4, URZ ;  /* 0x00000004080472a5 */ /* 0x000fe2000f8e003f */
[----:B------:R-:W-:Y:S01]  /*11f0*/  @UP0 ULDC UR9, c[0x0][0xd50] ;  /* 0x0003540000090ab9 */ /* 0x000fe20000000800 */
[----:B------:R-:W-:Y:S02]  /*1200*/  UMOV UR39, UR8 ;  /* 0x0000000800277c82 */ /* 0x000fe40008000000 */
[----:B------:R-:W-:Y:S02]  /*1210*/  @UP0 USHF.R.U32.HI UR39, URZ, UR9, UR5 ;  /* 0x000000093f270299 */ /* 0x000fe40008011605 */
[----:B------:R-:W-:Y:S01]  /*1220*/  UIADD3 UR6, UR6, UR7, URZ ;  /* 0x0000000706067290 */ /* 0x000fe2000fffe03f */
[----:B0-----:R-:W-:Y:S01]  /*1230*/  ISETP.NE.U32.AND P0, PT, R4, RZ, PT ;  /* 0x000000ff0400720c */ /* 0x001fe20003f05070 */
[----:B------:R-:W-:-:S02]  /*1240*/  UIADD3 UR4, -UR39, URZ, URZ ;  /* 0x0000003f27047290 */ /* 0x000fc4000fffe13f */
[----:B------:R-:W-:Y:S01]  /*1250*/  USHF.L.U32 UR38, UR6, 0x6, URZ ;  /* 0x0000000606267899 */ /* 0x000fe2000800063f */
[----:B------:R-:W-:Y:S01]  /*1260*/  ISETP.NE.AND.EX P0, PT, R5, RZ, PT, P0 ;  /* 0x000000ff0500720c */ /* 0x000fe20003f05300 */
[----:B------:R-:W-:-:S03]  /*1270*/  UIMAD UR37, UR37, UR4, UR8 ;  /* 0x00000004252572a4 */ /* 0x000fc6000f8e0208 */
[----:B-1----:R-:W-:Y:S02]  /*1280*/  SEL R186, R186, 0x1, P0 ;  /* 0x00000001baba7807 */ /* 0x002fe40000000000 */
[----:B------:R-:W-:-:S03]  /*1290*/  PLOP3.LUT P0, PT, PT, PT, UP1, 0x80, 0x0 ;  /* 0x000000000000781c */ /* 0x000fc60003f0f018 */
[----:B--2---:R-:W-:-:S05]  /*12a0*/  IMAD R0, R186, R7, 0x3f ;  /* 0x0000003fba007424 */ /* 0x004fca00078e0207 */
[----:B------:R-:W-:-:S04]  /*12b0*/  SHF.R.S32.HI R3, RZ, 0x1f, R0 ;  /* 0x0000001fff037819 */ /* 0x000fc80000011400 */
[----:B------:R-:W-:-:S04]  /*12c0*/  LEA.HI R3, R3, R0, RZ, 0x6 ;  /* 0x0000000003037211 */ /* 0x000fc800078f30ff */
[----:B------:R-:W-:Y:S01]  /*12d0*/  SHF.R.S32.HI R3, RZ, 0x6, R3 ;  /* 0x00000006ff037819 */ /* 0x000fe20000011403 */
[----:B------:R-:W-:Y:S06]  /*12e0*/  @!P0 BRA `(.L_x_4055) ;  /* 0x0000001c00548947 */ /* 0x000fec0003800000 */
[----:B------:R-:W0:Y:S01]  /*12f0*/  LDC R0, c[0x0][0x448] ;  /* 0x00011200ff007b82 */ /* 0x000e220000000800 */
[----:B------:R-:W-:Y:S01]  /*1300*/  UIADD3 UR4, UR38, 0x3f, URZ ;  /* 0x0000003f26047890 */ /* 0x000fe2000fffe03f */
[----:B------:R-:W-:Y:S02]  /*1310*/  CS2R R150, SRZ ;  /* 0x0000000000967805 */ /* 0x000fe4000001ff00 */
[----:B------:R-:W-:Y:S02]  /*1320*/  CS2R R148, SRZ ;  /* 0x0000000000947805 */ /* 0x000fe4000001ff00 */
[----:B------:R-:W-:Y:S02]  /*1330*/  CS2R R146, SRZ ;  /* 0x0000000000927805 */ /* 0x000fe4000001ff00 */
[----:B------:R-:W-:Y:S02]  /*1340*/  CS2R R144, SRZ ;  /* 0x0000000000907805 */ /* 0x000fe4000001ff00 */
[----:B------:R-:W-:-:S02]  /*1350*/  CS2R R142, SRZ ;  /* 0x00000000008e7805 */ /* 0x000fc4000001ff00 */
[----:B------:R-:W-:Y:S01]  /*1360*/  CS2R R140, SRZ ;  /* 0x00000000008c7805 */ /* 0x000fe2000001ff00 */
[----:B------:R-:W1:Y:S01]  /*1370*/  LDC R5, c[0x0][0x288] ;  /* 0x0000a200ff057b82 */ /* 0x000e620000000800 */
        /* <DEDUP_REMOVED lines=15> */
[----:B0-----:R-:W-:Y:S01]  /*1470*/  ISETP.NE.AND P0, PT, R0, 0x1, PT ;  /* 0x000000010000780c */ /* 0x001fe20003f05270 */
[----:B------:R-:W-:Y:S01]  /*1480*/  IMAD.U32 R0, RZ, RZ, UR4 ;  /* 0x00000004ff007e24 */ /* 0x000fe2000f8e00ff */
[----:B------:R-:W-:Y:S02]  /*1490*/  CS2R R110, SRZ ;  /* 0x00000000006e7805 */ /* 0x000fe4000001ff00 */
[----:B------:R-:W-:-:S02]  /*14a0*/  CS2R R160, SRZ ;  /* 0x0000000000a07805 */ /* 0x000fc4000001ff00 */
[----:B------:R-:W-:Y:S02]  /*14b0*/  CS2R R106, SRZ ;  /* 0x00000000006a7805 */ /* 0x000fe4000001ff00 */
[----:B------:R-:W-:Y:S02]  /*14c0*/  CS2R R162, SRZ ;  /* 0x0000000000a27805 */ /* 0x000fe4000001ff00 */
[----:B------:R-:W-:Y:S02]  /*14d0*/  CS2R R102, SRZ ;  /* 0x0000000000667805 */ /* 0x000fe4000001ff00 */
[----:B------:R-:W-:Y:S02]  /*14e0*/  CS2R R164, SRZ ;  /* 0x0000000000a47805 */ /* 0x000fe4000001ff00 */
[----:B-1----:R-:W-:Y:S02]  /*14f0*/  IADD3 R5, -R5, 0x40, RZ ;  /* 0x0000004005057810 */ /* 0x002fe40007ffe1ff */
[----:B------:R-:W-:-:S02]  /*1500*/  CS2R R98, SRZ ;  /* 0x0000000000627805 */ /* 0x000fc4000001ff00 */
[----:B------:R-:W-:Y:S02]  /*1510*/  CS2R R166, SRZ ;  /* 0x0000000000a67805 */ /* 0x000fe4000001ff00 */
[----:B------:R-:W-:Y:S02]  /*1520*/  CS2R R94, SRZ ;  /* 0x00000000005e7805 */ /* 0x000fe4000001ff00 */
[----:B------:R-:W-:Y:S01]  /*1530*/  CS2R R170, SRZ ;  /* 0x0000000000aa7805 */ /* 0x000fe2000001ff00 */
[----:B------:R-:W0:Y:S01]  /*1540*/  @P0 LDC R4, c[0x0][0x44c] ;  /* 0x00011300ff040b82 */ /* 0x000e220000000800 */
[----:B------:R-:W-:Y:S01]  /*1550*/  IMAD R5, R186, R7, R5 ;  /* 0x00000007ba057224 */ /* 0x000fe200078e0205 */
[----:B------:R-:W-:Y:S01]  /*1560*/  CS2R R90, SRZ ;  /* 0x00000000005a7805 */ /* 0x000fe2000001ff00 */
[----:B------:R-:W-:Y:S01]  /*1570*/  IMAD.MOV.U32 R169, RZ, RZ, RZ ;  /* 0x000000ffffa97224 */ /* 0x000fe200078e00ff */
[----:B------:R-:W-:Y:S02]  /*1580*/  CS2R R172, SRZ ;  /* 0x0000000000ac7805 */ /* 0x000fe4000001ff00 */
[----:B------:R-:W-:-:S02]  /*1590*/  CS2R R86, SRZ ;  /* 0x0000000000567805 */ /* 0x000fc4000001ff00 */
[----:B------:R-:W-:Y:S02]  /*15a0*/  CS2R R174, SRZ ;  /* 0x0000000000ae7805 */ /* 0x000fe4000001ff00 */
[----:B------:R-:W-:Y:S01]  /*15b0*/  CS2R R82, SRZ ;  /* 0x0000000000527805 */ /* 0x000fe2000001ff00 */
[----:B------:R-:W1:Y:S01]  /*15c0*/  @P0 LDC R9, c[0x0][0x450] ;  /* 0x00011400ff090b82 */ /* 0x000e620000000800 */
        /* <DEDUP_REMOVED lines=26> */
[----:B------:R-:W-:Y:S02]  /*1770*/  CS2R R212, SRZ ;  /* 0x0000000000d47805 */ /* 0x000fe4000001ff00 */
[----:B------:R-:W-:Y:S01]  /*1780*/  CS2R R34, SRZ ;  /* 0x0000000000227805 */ /* 0x000fe2000001ff00 */
[----:B------:R-:W-:Y:S01]  /*1790*/  IMAD.IADD R0, R5, 0x1, R0 ;  /* 0x0000000105007824 */ /* 0x000fe200078e0200 */
[----:B------:R-:W-:Y:S01]  /*17a0*/  CS2R R30, SRZ ;  /* 0x00000000001e7805 */ /* 0x000fe2000001ff00 */
[----:B------:R-:W-:Y:S01]  /*17b0*/  IMAD.MOV.U32 R6, RZ, RZ, RZ ;  /* 0x000000ffff067224 */ /* 0x000fe200078e00ff */
[----:B------:R-:W-:Y:S01]  /*17c0*/  CS2R R26, SRZ ;  /* 0x00000000001a7805 */ /* 0x000fe2000001ff00 */
[----:B------:R-:W-:Y:S01]  /*17d0*/  IMAD.MOV.U32 R21, RZ, RZ, RZ ;  /* 0x000000ffff157224 */ /* 0x000fe200078e00ff */
[----:B------:R-:W-:-:S04]  /*17e0*/  SHF.R.S32.HI R5, RZ, 0x1f, R0 ;  /* 0x0000001fff057819 */ /* 0x000fc80000011400 */
[----:B------:R-:W-:Y:S01]  /*17f0*/  LEA.HI R5, R5, R0, RZ, 0x6 ;  /* 0x0000000005057211 */ /* 0x000fe200078f30ff */
[----:B------:R-:W-:-:S03]  /*1800*/  IMAD.MOV.U32 R0, RZ, RZ, RZ ;  /* 0x000000ffff007224 */ /* 0x000fc600078e00ff */
[----:B------:R-:W-:-:S04]  /*1810*/  SHF.R.S32.HI R4, RZ, 0x6, R5 ;  /* 0x00000006ff047819 */ /* 0x000fc80000011405 */
[----:B------:R-:W-:Y:S01]  /*1820*/  VIMNMX R4, R3, R4, PT ;  /* 0x0000000403047248 */ /* 0x000fe20003fe0100 */
[----:B------:R-:W-:-:S03]  /*1830*/  IMAD.MOV.U32 R3, RZ, RZ, RZ ;  /* 0x000000ffff037224 */ /* 0x000fc600078e00ff */
[----:B------:R-:W-:-:S13]  /*1840*/  ISETP.GE.AND P1, PT, R4, 0x1, PT ;  /* 0x000000010400780c */ /* 0x000fda0003f26270 */
[----:B------:R-:W-:Y:S05]  /*1850*/  @!P1 BRA `(.L_x_4056) ;  /* 0x000000b400849947 */ /* 0x000fea0003800000 */
[----:B------:R-:W0:Y:S01]  /*1860*/  SHFL.IDX PT, R0, R216, RZ, 0x1f ;  /* 0x00001fffd8007589 */ /* 0x000e2200000e0000 */
        /* <DEDUP_REMOVED lines=9> */
[----:B------:R-:W-:Y:S01]  /*1900*/  UMOV UR7, 0x40000040 ;  /* 0x4000004000077882 */ /* 0x000fe20000000000 */
[----:B------:R-:W-:Y:S02]  /*1910*/  PLOP3.LUT P2, PT, PT, PT, UP0, 0x80, 0x0 ;  /* 0x000000000000781c */ /* 0x000fe40003f4f008 */
[----:B0-----:R-:W-:-:S04]  /*1920*/  LEA.HI R3, R0, R0, RZ, 0x1 ;  /* 0x0000000000037211 */ /* 0x001fc800078f08ff */
[----:B------:R-:W-:Y:S01]  /*1930*/  LOP3.LUT R3, R3, 0x1fffe, RZ, 0xc0, !PT ;  /* 0x0001fffe03037812 */ /* 0x000fe200078ec0ff */
[----:B------:R-:W-:-:S04]  /*1940*/  WARPGROUP.ARRIVE ;  /* 0x00000000000079c5 */ /* 0x000fc80000000000 */
        /* <DEDUP_REMOVED lines=9> */
[C---:B------:R-:W-:Y:S01]  /*19e0*/  R2UR UR8, R3.reuse ;  /* 0x00000000030872ca */ /* 0x040fe200000e0000 */
[----:B------:R-:W-:Y:S01]  /*19f0*/  VIADD R6, R3, 0x2 ;  /* 0x0000000203067836 */ /* 0x000fe20000000000 */
[----:B------:R-:W-:-:S04]  /*1a00*/  LOP3.LUT R7, R0, 0x2000000, RZ, 0xfc, !PT ;  /* 0x0200000000077812 */ /* 0x000fc800078efcff */
[----:B------:R-:W-:Y:S01]  /*1a10*/  R2UR UR12, R6 ;  /* 0x00000000060c72ca */ /* 0x000fe200000e0000 */
[----:B------:R-:W-:Y:S02]  /*1a20*/  IMAD R0, R2, 0x1000, R7 ;  /* 0x0000100002007824 */ /* 0x000fe400078e0207 */
[C---:B------:R-:W-:Y:S02]  /*1a30*/  VIADD R6, R3.reuse, 0x4 ;  /* 0x0000000403067836 */ /* 0x040fe40000000000 */
[C---:B------:R-:W-:Y:S01]  /*1a40*/  VIADD R5, R0.reuse, 0x80 ;  /* 0x0000008000057836 */ /* 0x040fe20000000000 */
[----:B------:R-:W-:Y:S01]  /*1a50*/  R2UR UR10, R0 ;  /* 0x00000000000a72ca */ /* 0x000fe200000e0000 */
[----:B------:R-:W-:Y:S01]  /*1a60*/  VIADD R3, R3, 0x6 ;  /* 0x0000000603037836 */ /* 0x000fe20000000000 */
[----:B------:R-:W-:Y:S02]  /*1a70*/  R2UR UR16, R6 ;  /* 0x00000000061072ca */ /* 0x000fe400000e0000 */
[----:B------:R-:W-:Y:S01]  /*1a80*/  R2UR UR14, R5 ;  /* 0x00000000050e72ca */ /* 0x000fe200000e0000 */
[C---:B------:R-:W-:Y:S01]  /*1a90*/  VIADD R5, R0.reuse, 0x100 ;  /* 0x0000010000057836 */ /* 0x040fe20000000000 */
[----:B------:R-:W-:Y:S01]  /*1aa0*/  R2UR UR4, R3 ;  /* 0x00000000030472ca */ /* 0x000fe200000e0000 */
[----:B------:R-:W-:-:S03]  /*1ab0*/  VIADD R0, R0, 0x180 ;  /* 0x0000018000007836 */ /* 0x000fc60000000000 */
[----:B------:R-:W-:Y:S02]  /*1ac0*/  R2UR UR18, R5 ;  /* 0x00000000051272ca */ /* 0x000fe400000e0000 */
[----:B------:R-:W-:Y:S01]  /*1ad0*/  R2UR UR6, R0 ;  /* 0x00000000000672ca */ /* 0x000fe200000e0000 */
[----:B------:R-:W-:Y:S03]  /*1ae0*/  HGMMA.64x256x16.F32.BF16 R24, gdesc[UR8].tnspB, RZ, !UPT, gsb0 ;  /* 0x43e00000081879f0 */ /* 0x000fe6000c0018ff */
        /* <DEDUP_REMOVED lines=16> */
.L_x_4057:
[----:B------:R-:W-:Y:S01]  /*1bf0*/  IMAD R0, R2, 0x8, R17 ;  /* 0x0000000802007824 */ /* 0x000fe200078e0211 */
[----:B------:R-:W-:-:S03]  /*1c00*/  ISETP.GE.AND P0, PT, R4, 0x2, PT ;  /* 0x000000020400780c */ /* 0x000fc60003f06270 */
[----:B------:R-:W-:-:S05]  /*1c10*/  VIADD R0, R0, 0x38860 ;  /* 0x0003886000007836 */ /* 0x000fca0000000000 */
[----:B------:R-:W-:-:S04]  /*1c20*/  PRMT R0, R219, 0x654, R0 ;  /* 0x00000654db007816 */ /* 0x000fc80000000000 */
[----:B------:R0:W-:Y:S01]  /*1c30*/  SYNCS.ARRIVE.TRANS64.RED.A1T0 RZ, [R0+URZ], RZ ;  /* 0x000000ff00ff79a7 */ /* 0x0001e2000810043f */
[----:B------:R-:W-:Y:S05]  /*1c40*/  @!P0 BRA `(.L_x_4058) ;  /* 0x0000000800c08947 */ /* 0x000fea0003800000 */
[----:B------:R-:W-:-:S07]  /*1c50*/  VIADD R4, R4, 0xfffffffe ;  /* 0xfffffffe04047836 */ /* 0x000fce0000000000 */
.L_x_4060:
[----:B------:R-:W-:Y:S01]  /*1c60*/  BAR.SYNC.DEFER_BLOCKING 0xe, 0x100 ;  /* 0x0384000000007b1d */ /* 0x000fe20000010000 */
[----:B01----:R-:W-:Y:S01]  /*1c70*/  IMAD R0, R2, 0x40, R22 ;  /* 0x0000004002007824 */ /* 0x003fe200078e0216 */
[----:B------:R-:W-:Y:S01]  /*1c80*/  ISETP.GT.AND P1, PT, R4, RZ, PT ;  /* 0x000000ff0400720c */ /* 0x000fe20003f24270 */
[----:B------:R-:W-:Y:S02]  /*1c90*/  VIADD R2, R2, 0x1 ;  /* 0x0000000102027836 */ /* 0x000fe40000000000 */
[----:B------:R-:W-:Y:S01]  /*1ca0*/  IMAD R0, R0, 0x4, R17 ;  /* 0x0000000400007824 */ /* 0x000fe200078e0211 */
[----:B------:R-:W-:Y:S01]  /*1cb0*/  UMOV UR11, 0x40000040 ;  /* 0x40000040000b7882 */ /* 0x000fe20000000000 */
[----:B------:R-:W-:Y:S01]  /*1cc0*/  UMOV UR15, 0x40000040 ;  /* 0x40000040000f7882 */ /* 0x000fe20000000000 */
[----:B------:R-:W-:Y:S01]  /*1cd0*/  ISETP.NE.AND P0, PT, R2, 0x2, PT ;  /* 0x000000020200780c */ /* 0x000fe20003f05270 */
[----:B------:R-:W-:Y:S01]  /*1ce0*/  UMOV UR19, 0x40000040 ;  /* 0x4000004000137882 */ /* 0x000fe20000000000 */
[----:B------:R-:W-:Y:S01]  /*1cf0*/  UMOV UR7, 0x40000040 ;  /* 0x4000004000077882 */ /* 0x000fe20000000000 */
[----:B------:R-:W-:Y:S01]  /*1d00*/  VIADD R4, R4, 0xffffffff ;  /* 0xffffffff04047836 */ /* 0x000fe20000000000 */
[----:B------:R-:W-:Y:S01]  /*1d10*/  SEL R2, R2, RZ, P0 ;  /* 0x000000ff02027207 */ /* 0x000fe20000000000 */
[----:B------:R-:W0:Y:S04]  /*1d20*/  LDS R3, [R0+0x38400] ;  /* 0x0384000000037984 */ /* 0x000e280000000800 */
[----:B------:R1:W2:Y:S02]  /*1d30*/  LDS R5, [R0+0x38420] ;  /* 0x0384200000057984 */ /* 0x0002a40000000800 */
[----:B-1----:R-:W-:-:S05]  /*1d40*/  IMAD R0, R2, 0x1000, R7 ;  /* 0x0000100002007824 */ /* 0x002fca00078e0207 */
[----:B------:R-:W-:Y:S01]  /*1d50*/  R2UR UR10, R0 ;  /* 0x00000000000a72ca */ /* 0x000fe200000e0000 */
        /* <DEDUP_REMOVED lines=129> */
[----:B------:R-:W-:Y:S01]  /*2570*/  WARPGROUP.ARRIVE ;  /* 0x00000000000079c5 */ /* 0x000fe20000000000 */
[----:B------:R-:W-:Y:S01]  /*2580*/  R2UR UR14, R3 ;  /* 0x00000000030e72ca */ /* 0x000fe200000e0000 */
[C---:B------:R-:W-:Y:S02]  /*2590*/  VIADD R3, R0.reuse, 0x100 ;  /* 0x0000010000037836 */ /* 0x040fe40000000000 */
[----:B------:R-:W-:Y:S02]  /*25a0*/  VIADD R0, R0, 0x180 ;  /* 0x0000018000007836 */ /* 0x000fe40000000000 */
[----:B------:R-:W-:Y:S01]  /*25b0*/  HGMMA.64x256x16.F32.BF16 R24, gdesc[UR8].tnspB, R24, gsb0 ;  /* 0x43e00000081879f0 */ /* 0x000fe20008001818 */
[----:B------:R-:W-:Y:S02]  /*25c0*/  R2UR UR18, R3 ;  /* 0x00000000031272ca */ /* 0x000fe400000e0000 */
[----:B------:R-:W-:Y:S02]  /*25d0*/  R2UR UR6, R0 ;  /* 0x00000000000672ca */ /* 0x000fe400000e0000 */
[----:B------:R-:W-:-:S04]  /*25e0*/  SEL R3, RZ, 0x1, P0 ;  /* 0x00000001ff037807 */ /* 0x000fc80000000000 */
[----:B------:R-:W-:Y:S01]  /*25f0*/  LOP3.LUT R16, R16, R3, RZ, 0x3c, !PT ;  /* 0x0000000310107212 */ /* 0x000fe200078e3cff */
        /* <DEDUP_REMOVED lines=16> */
.L_x_4059:
[----:B------:R-:W-:-:S04]  /*2700*/  IMAD R0, R2, 0x8, R17 ;  /* 0x0000000802007824 */ /* 0x000fc800078e0211 */
[----:B------:R-:W-:-:S05]  /*2710*/  VIADD R0, R0, 0x38860 ;  /* 0x0003886000007836 */ /* 0x000fca0000000000 */
[----:B------:R-:W-:-:S04]  /*2720*/  PRMT R0, R219, 0x654, R0 ;  /* 0x00000654db007816 */ /* 0x000fc80000000000 */
[----:B------:R1:W-:Y:S01]  /*2730*/  SYNCS.ARRIVE.TRANS64.RED.A1T0 RZ, [R0+URZ], RZ ;  /* 0x000000ff00ff79a7 */ /* 0x0003e2000810043f */
[----:B------:R-:W-:Y:S05]  /*2740*/  @P1 BRA `(.L_x_4060) ;  /* 0xfffffff400441947 */ /* 0x000fea000383ffff */
.L_x_4058:
[----:B------:R-:W-:Y:S01]  /*2750*/  BAR.SYNC.DEFER_BLOCKING 0xe, 0x100 ;  /* 0x0384000000007b1d */ /* 0x000fe20000010000 */
[C---:B01----:R-:W-:Y:S01]  /*2760*/  IMAD R0, R2.reuse, 0x40, R22 ;  /* 0x0000004002007824 */ /* 0x043fe200078e0216 */
[----:B------:R-:W-:Y:S01]  /*2770*/  PLOP3.LUT P0, PT, PT, PT, PT, 0x8, 0x0 ;  /* 0x000000000000781c */ /* 0x000fe20003f0e170 */
[----:B------:R-:W-:Y:S02]  /*2780*/  VIADD R2, R2, 0x1 ;  /* 0x0000000102027836 */ /* 0x000fe40000000000 */
[----:B------:R-:W-:-:S03]  /*2790*/  IMAD R17, R0, 0x4, R17 ;  /* 0x0000000400117824 */ /* 0x000fc600078e0211 */
[----:B------:R-:W-:-:S04]  /*27a0*/  ISETP.NE.AND P1, PT, R2, 0x2, PT ;  /* 0x000000020200780c */ /* 0x000fc80003f25270 */
[----:B------:R-:W-:Y:S02]  /*27b0*/  SEL R5, RZ, 0x1, P1 ;  /* 0x00000001ff057807 */ /* 0x000fe40000800000 */
[----:B------:R-:W-:Y:S02]  /*27c0*/  SEL R2, R2, RZ, P1 ;  /* 0x000000ff02027207 */ /* 0x000fe40000800000 */
[----:B------:R-:W-:Y:S01]  /*27d0*/  LOP3.LUT R16, R16, R5, RZ, 0x3c, !PT ;  /* 0x0000000510107212 */ /* 0x000fe200078e3cff */
        /* <DEDUP_REMOVED lines=134> */
.L_x_4055:
        /* <DEDUP_REMOVED lines=24> */
[----:B0-----:R-:W-:Y:S02]  /*31c0*/  ISETP.NE.AND P0, PT, R220, 0x1, PT ;  /* 0x00000001dc00780c */ /* 0x001fe40003f05270 */
[----:B------:R-:W-:Y:S02]  /*31d0*/  CS2R R110, SRZ ;  /* 0x00000000006e7805 */ /* 0x000fe4000001ff00 */
[----:B------:R-:W-:-:S02]  /*31e0*/  CS2R R160, SRZ ;  /* 0x0000000000a07805 */ /* 0x000fc4000001ff00 */
[----:B------:R-:W-:Y:S02]  /*31f0*/  CS2R R106, SRZ ;  /* 0x00000000006a7805 */ /* 0x000fe4000001ff00 */
[----:B------:R-:W-:Y:S02]  /*3200*/  CS2R R162, SRZ ;  /* 0x0000000000a27805 */ /* 0x000fe4000001ff00 */
[----:B------:R-:W-:Y:S02]  /*3210*/  CS2R R102, SRZ ;  /* 0x0000000000667805 */ /* 0x000fe4000001ff00 */
[----:B------:R-:W-:Y:S02]  /*3220*/  CS2R R164, SRZ ;  /* 0x0000000000a47805 */ /* 0x000fe4000001ff00 */
[----:B------:R-:W-:Y:S02]  /*3230*/  CS2R R98, SRZ ;  /* 0x0000000000627805 */ /* 0x000fe4000001ff00 */
[----:B-1----:R-:W-:-:S02]  /*3240*/  IADD3 R6, -R4, 0x40, RZ ;  /* 0x0000004004067810 */ /* 0x002fc40007ffe1ff */
[----:B------:R-:W-:Y:S02]  /*3250*/  CS2R R166, SRZ ;  /* 0x0000000000a67805 */ /* 0x000fe4000001ff00 */
[----:B------:R-:W-:Y:S02]  /*3260*/  CS2R R94, SRZ ;  /* 0x00000000005e7805 */ /* 0x000fe4000001ff00 */
[----:B------:R-:W-:Y:S02]  /*3270*/  CS2R R170, SRZ ;  /* 0x0000000000aa7805 */ /* 0x000fe4000001ff00 */
[----:B------:R-:W-:Y:S01]  /*3280*/  CS2R R90, SRZ ;  /* 0x00000000005a7805 */ /* 0x000fe2000001ff00 */
[----:B------:R-:W0:Y:S01]  /*3290*/  @P0 LDC R0, c[0x0][0x44c] ;  /* 0x00011300ff000b82 */ /* 0x000e220000000800 */
[----:B------:R-:W-:Y:S01]  /*32a0*/  IMAD R7, R186, R7, R6 ;  /* 0x00000007ba077224 */ /* 0x000fe200078e0206 */
[----:B------:R-:W-:Y:S01]  /*32b0*/  CS2R R172, SRZ ;  /* 0x0000000000ac7805 */ /* 0x000fe2000001ff00 */
[----:B------:R-:W-:Y:S01]  /*32c0*/  IMAD.MOV.U32 R169, RZ, RZ, RZ ;  /* 0x000000ffffa97224 */ /* 0x000fe200078e00ff */
        /* <DEDUP_REMOVED lines=23> */
[----:B------:R-:W-:Y:S01]  /*3440*/  CS2R R46, SRZ ;  /* 0x00000000002e7805 */ /* 0x000fe2000001ff00 */
[----:B------:R-:W-:Y:S01]  /*3450*/  IMAD.U32 R0, RZ, RZ, UR4 ;  /* 0x00000004ff007e24 */ /* 0x000fe2000f8e00ff */
[----:B------:R-:W-:Y:S02]  /*3460*/  CS2R R208, SRZ ;  /* 0x0000000000d07805 */ /* 0x000fe4000001ff00 */
[----:B------:R-:W-:Y:S02]  /*3470*/  CS2R R42, SRZ ;  /* 0x00000000002a7805 */ /* 0x000fe4000001ff00 */
[----:B------:R-:W-:Y:S02]  /*3480*/  CS2R R210, SRZ ;  /* 0x0000000000d27805 */ /* 0x000fe4000001ff00 */
[----:B-1----:R-:W-:-:S02]  /*3490*/  @P0 SHF.R.U32.HI R0, RZ, R5, R4 ;  /* 0x00000005ff000219 */ /* 0x002fc40000011604 */
        /* <DEDUP_REMOVED lines=45> */
.L_x_4061:
[----:B------:R-:W-:Y:S01]  /*3770*/  ULEA.HI UR4, UR36, UR36, URZ, 0x1 ;  /* 0x0000002424047291 */ /* 0x000fe2000f8f083f */
[----:B------:R-:W-:-:S03]  /*3780*/  IMAD.U32 R0, RZ, RZ, UR40 ;  /* 0x00000028ff007e24 */ /* 0x000fc6000f8e00ff */
[----:B------:R-:W-:Y:S02]  /*3790*/  ULOP3.LUT UR4, UR4, 0xfffffffe, URZ, 0xc0, !UPT ;  /* 0xfffffffe04047892 */ /* 0x000fe4000f8ec03f */
[----:B------:R-:W-:Y:S02]  /*37a0*/  ISETP.NE.AND P0, PT, R0, 0x3, PT ;  /* 0x000000030000780c */ /* 0x000fe40003f05270 */
[----:B------:R-:W-:-:S06]  /*37b0*/  UIADD3 UR4, UR36, -UR4, URZ ;  /* 0x8000000424047290 */ /* 0x000fcc000fffe03f */
[----:B------:R-:W-:-:S05]  /*37c0*/  IMAD.U32 R4, RZ, RZ, UR4 ;  /* 0x00000004ff047e24 */ /* 0x000fca000f8e00ff */
[----:B------:R-:W-:-:S04]  /*37d0*/  SHF.L.U32 R4, R4, 0x1f, RZ ;  /* 0x0000001f04047819 */ /* 0x000fc800000006ff */
[----:B------:R-:W0:Y:S02]  /*37e0*/  SYNCS.PHASECHK.TRANS64.TRYWAIT P1, [R17+URZ+0x38800], R4 ;  /* 0x03880004110075a7 */ /* 0x000e24000802017f */
[----:B0-----:R-:W-:Y:S05]  /*37f0*/  @!P1 BRA `(.L_x_4062) ;  /* 0x0000010c00c89947 */ /* 0x001fea0003800000 */
.L_x_4176:
[----:B------:R-:W-:Y:S05]  /*3800*/  @!P0 BRA `(.L_x_4063) ;  /* 0x0000000000048947 */ /* 0x000fea0003800000 */
[----:B------:R-:W-:Y:S01]  /*3810*/  BPT.TRAP 0x1 ;  /* 0x000000040000795c */ /* 0x000fe20000300000 */
.L_x_4063:
[----:B------:R-:W-:Y:S01]  /*3820*/  IMAD R9, R2, 0x8, R17 ;  /* 0x0000000802097824 */ /* 0x000fe200078e0211 */
[----:B------:R-:W-:-:S04]  /*3830*/  SHF.L.U32 R6, R16, 0x1f, RZ ;  /* 0x0000001f10067819 */ /* 0x000fc800000006ff */
[----:B------:R1:W2:Y:S01]  /*3840*/  SYNCS.PHASECHK.TRANS64.TRYWAIT P1, [R9+URZ+0x38830], R6 ;  /* 0x03883006090075a7 */ /* 0x0002a2000802017f */
[----:B------:R-:W-:Y:S05]  /*3850*/  @!P0 BRA `(.L_x_4064) ;  /* 0x0000000000048947 */ /* 0x000fea0003800000 */
[----:B------:R-:W-:Y:S01]  /*3860*/  BPT.TRAP 0x1 ;  /* 0x000000040000795c */ /* 0x000fe20000300000 */
.L_x_4064:
[----:B------:R-:W-:-:S05]  /*3870*/  VIADD R0, R17, 0x22400 ;  /* 0x0002240011007836 */ /* 0x000fca0000000000 */
[----:B------:R-:W-:-:S04]  /*3880*/  SHF.R.U32.HI R0, RZ, 0x4, R0 ;  /* 0x00000004ff007819 */ /* 0x000fc80000011600 */
[----:B------:R-:W-:Y:S01]  /*3890*/  LOP3.LUT R0, R0, 0x3fff, RZ, 0xc0, !PT ;  /* 0x00003fff00007812 */ /* 0x000fe200078ec0ff */
[----:B--2---:R-:W-:Y:S06]  /*38a0*/  @P1 BRA `(.L_x_4065) ;  /* 0x0000000000081947 */ /* 0x004fec0003800000 */
[----:B------:R-:W2:Y:S02]  /*38b0*/  SYNCS.PHASECHK.TRANS64.TRYWAIT P1, [R9+URZ+0x38830], R6 ;  /* 0x03883006090075a7 */ /* 0x000ea4000802017f */
[----:B--2---:R-:W-:Y:S05]  /*38c0*/  @!P1 BRA `(.L_x_4066) ;  /* 0x0000010c00a89947 */ /* 0x004fea0003800000 */
.L_x_4065:
[----:B------:R-:W-:Y:S05]  /*38d0*/  WARPSYNC.ALL ;  /* 0x0000000000007948 */ /* 0x000fea0003800000 */
[----:B------:R-:W-:Y:S01]  /*38e0*/  LOP3.LUT R0, R0, 0x10000, RZ, 0xfc, !PT ;  /* 0x0001000000007812 */ /* 0x000fe200078efcff */
[----:B------:R-:W-:Y:S01]  /*38f0*/  VIADD R3, R17, 0x20400 ;  /* 0x0002040011037836 */ /* 0x000fe20000000000 */
[----:B------:R-:W-:-:S03]  /*3900*/  WARPGROUP.ARRIVE ;  /* 0x00000000000079c5 */ /* 0x000fc60000000000 */
[----:B------:R-:W-:Y:S01]  /*3910*/  IMAD R5, R2, 0x200, R0 ;  /* 0x0000020002057824 */ /* 0x000fe200078e0200 */
[----:B------:R-:W-:Y:S01]  /*3920*/  UMOV UR11, 0x40000040 ;  /* 0x40000040000b7882 */ /* 0x000fe20000000000 */
[----:B------:R-:W-:Y:S01]  /*3930*/  UMOV UR9, 0x40000040 ;  /* 0x4000004000097882 */ /* 0x000fe20000000000 */
[----:B------:R-:W-:Y:S01]  /*3940*/  SHF.R.U32.HI R3, RZ, 0x4, R3 ;  /* 0x00000004ff037819 */ /* 0x000fe20000011603 */
[----:B------:R-:W-:Y:S01]  /*3950*/  UMOV UR15, 0x40000040 ;  /* 0x40000040000f7882 */ /* 0x000fe20000000000 */
[----:B------:R-:W-:Y:S01]  /*3960*/  R2UR UR10, R5 ;  /* 0x00000000050a72ca */ /* 0x000fe200000e0000 */
[----:B------:R-:W-:Y:S01]  /*3970*/  UMOV UR13, 0x40000040 ;  /* 0x40000040000d7882 */ /* 0x000fe20000000000 */
[----:B------:R-:W-:Y:S01]  /*3980*/  LOP3.LUT R3, R3, 0x3fff, RZ, 0xc0, !PT ;  /* 0x00003fff03037812 */ /* 0x000fe200078ec0ff */
[----:B------:R-:W-:Y:S01]  /*3990*/  UMOV UR19, 0x40000040 ;  /* 0x4000004000137882 */ /* 0x000fe20000000000 */
[----:B------:R-:W-:Y:S01]  /*39a0*/  UMOV UR17, 0x40000040 ;  /* 0x4000004000117882 */ /* 0x000fe20000000000 */
[----:B------:R-:W-:Y:S01]  /*39b0*/  UMOV UR23, 0x40000040 ;  /* 0x4000004000177882 */ /* 0x000fe20000000000 */
[----:B------:R-:W-:Y:S01]  /*39c0*/  LOP3.LUT R3, R3, 0x10000, RZ, 0xfc, !PT ;  /* 0x0001000003037812 */ /* 0x000fe200078efcff */
[----:B------:R-:W-:-:S03]  /*39d0*/  UMOV UR21, 0x40000040 ;  /* 0x4000004000157882 */ /* 0x000fc60000000000 */
[C---:B------:R-:W-:Y:S01]  /*39e0*/  R2UR UR8, R3.reuse ;  /* 0x00000000030872ca */ /* 0x040fe200000e0000 */
[----:B------:R-:W-:Y:S02]  /*39f0*/  VIADD R5, R3, 0x2 ;  /* 0x0000000203057836 */ /* 0x000fe40000000000 */
[----:B------:R-:W-:Y:S02]  /*3a00*/  UIADD3 UR14, UR10, 0x2, URZ ;  /* 0x000000020a0e7890 */ /* 0x000fe4000fffe03f */
[----:B------:R-:W-:Y:S01]  /*3a10*/  UIADD3 UR18, UR10, 0x4, URZ ;  /* 0x000000040a127890 */ /* 0x000fe2000fffe03f */
[----:B------:R-:W-:Y:S01]  /*3a20*/  R2UR UR12, R5 ;  /* 0x00000000050c72ca */ /* 0x000fe200000e0000 */
[C---:B------:R-:W-:Y:S01]  /*3a30*/  VIADD R5, R3.reuse, 0x4 ;  /* 0x0000000403057836 */ /* 0x040fe20000000000 */
[----:B------:R-:W-:Y:S01]  /*3a40*/  UIADD3 UR22, UR10, 0x6, URZ ;  /* 0x000000060a167890 */ /* 0x000fe2000fffe03f */
[----:B------:R-:W-:-:S03]  /*3a50*/  VIADD R3, R3, 0x6 ;  /* 0x0000000603037836 */ /* 0x000fc60000000000 */
[----:B------:R-:W-:Y:S01]  /*3a60*/  R2UR UR16, R5 ;  /* 0x00000000051072ca */ /* 0x000fe200000e0000 */
[----:B------:R-:W-:Y:S01]  /*3a70*/  HGMMA.64x64x16.F32.BF16 R24, gdesc[UR8], RZ, !UPT, gsb0 ;  /* 0x00e00000081879f0 */ /* 0x000fe2000c0018ff */
[----:B------:R-:W-:Y:S02]  /*3a80*/  R2UR UR20, R3 ;  /* 0x00000000031472ca */ /* 0x000fe400000e0000 */
        /* <DEDUP_REMOVED lines=10> */
[----:B------:R-:W3:Y:S02]  /*3b30*/  SYNCS.PHASECHK.TRANS64.TRYWAIT P1, [R17+URZ+0x38810], R4 ;  /* 0x03881004110075a7 */ /* 0x000ee4000802017f */
[----:B---3--:R-:W-:Y:S05]  /*3b40*/  @!P1 BRA `(.L_x_4067) ;  /* 0x0000010c001c9947 */ /* 0x008fea0003800000 */
.L_x_4177:
[----:B------:R-:W-:Y:S05]  /*3b50*/  @!P0 BRA `(.L_x_4068) ;  /* 0x0000000000048947 */ /* 0x000fea0003800000 */
[----:B------:R-:W-:Y:S01]  /*3b60*/  BPT.TRAP 0x1 ;  /* 0x000000040000795c */ /* 0x000fe20000300000 */
.L_x_4068:
[----:B------:R4:W0:Y:S01]  /*3b70*/  SYNCS.PHASECHK.TRANS64.TRYWAIT P1, [R9+URZ+0x38850], R6 ;  /* 0x03885006090075a7 */ /* 0x000822000802017f */
[----:B------:R-:W-:Y:S05]  /*3b80*/  @!P0 BRA `(.L_x_4069) ;  /* 0x0000000000048947 */ /* 0x000fea0003800000 */
[----:B------:R-:W-:Y:S01]  /*3b90*/  BPT.TRAP 0x1 ;  /* 0x000000040000795c */ /* 0x000fe20000300000 */
.L_x_4069:
[C---:B------:R-:W-:Y:S02]  /*3ba0*/  VIADD R3, R17.reuse, 0x400 ;  /* 0x0000040011037836 */ /* 0x040fe40000000000 */
[----:B0--3--:R-:W-:-:S03]  /*3bb0*/  VIADD R4, R17, 0x26400 ;  /* 0x0002640011047836 */ /* 0x009fc60000000000 */
[----:B------:R-:W-:Y:S02]  /*3bc0*/  SHF.R.U32.HI R3, RZ, 0x4, R3 ;  /* 0x00000004ff037819 */ /* 0x000fe40000011603 */
[----:B------:R-:W-:Y:S02]  /*3bd0*/  SHF.R.U32.HI R4, RZ, 0x4, R4 ;  /* 0x00000004ff047819 */ /* 0x000fe40000011604 */
[----:B------:R-:W-:Y:S02]  /*3be0*/  LOP3.LUT R3, R3, 0x3fff, RZ, 0xc0, !PT ;  /* 0x00003fff03037812 */ /* 0x000fe400078ec0ff */
[----:B------:R-:W-:Y:S02]  /*3bf0*/  LOP3.LUT R5, R4, 0x3fff, RZ, 0xc0, !PT ;  /* 0x00003fff04057812 */ /* 0x000fe400078ec0ff */
[----:B------:R-:W-:Y:S02]  /*3c00*/  LOP3.LUT R4, R3, 0x10000, RZ, 0xfc, !PT ;  /* 0x0001000003047812 */ /* 0x000fe400078efcff */
[----:B------:R-:W-:-:S03]  /*3c10*/  LOP3.LUT R3, R5, 0x10000, RZ, 0xfc, !PT ;  /* 0x0001000005037812 */ /* 0x000fc600078efcff */
[----:B------:R-:W-:Y:S01]  /*3c20*/  IMAD R5, R2, 0x1000, R4 ;  /* 0x0000100002057824 */ /* 0x000fe200078e0204 */
[----:B------:R-:W-:Y:S06]  /*3c30*/  @P1 BRA `(.L_x_4070) ;  /* 0x0000000000081947 */ /* 0x000fec0003800000 */
[----:B------:R-:W0:Y:S02]  /*3c40*/  SYNCS.PHASECHK.TRANS64.TRYWAIT P1, [R9+URZ+0x38850], R6 ;  /* 0x03885006090075a7 */ /* 0x000e24000802017f */
[----:B0-----:R-:W-:Y:S05]  /*3c50*/  @!P1 BRA `(.L_x_4071) ;  /* 0x0000010800ec9947 */ /* 0x001fea0003800000 */
.L_x_4070:
[----:B------:R-:W-:Y:S01]  /*3c60*/  R2UR UR24, R3 ;  /* 0x00000000031872ca */ /* 0x000fe200000e0000 */
[----:B------:R-:W-:Y:S01]  /*3c70*/  WARPGROUP.ARRIVE ;  /* 0x00000000000079c5 */ /* 0x000fe20000000000 */
[----:B------:R-:W-:Y:S01]  /*3c80*/  R2UR UR26, R5 ;  /* 0x00000000051a72ca */ /* 0x000fe200000e0000 */
[----:B------:R-:W-:Y:S01]  /*3c90*/  UMOV UR25, 0x40000040 ;  /* 0x4000004000197882 */ /* 0x000fe20000000000 */
[----:B------:R-:W-:Y:S01]  /*3ca0*/  UMOV UR27, 0x40000040 ;  /* 0x40000040001b7882 */ /* 0x000fe20000000000 */
[----:B------:R-:W-:Y:S01]  /*3cb0*/  VIADD R7, R3, 0x2 ;  /* 0x0000000203077836 */ /* 0x000fe20000000000 */
[----:B------:R-:W-:Y:S01]  /*3cc0*/  UMOV UR5, 0x40000040 ;  /* 0x4000004000057882 */ /* 0x000fe20000000000 */
[----:B012-4-:R-:W-:Y:S01]  /*3cd0*/  VIADD R6, R5, 0x2 ;  /* 0x0000000205067836 */ /* 0x017fe20000000000 */
[----:B------:R-:W-:Y:S01]  /*3ce0*/  UMOV UR7, 0x40000040 ;  /* 0x4000004000077882 */ /* 0x000fe20000000000 */
[----:B------:R-:W0:Y:S01]  /*3cf0*/  S2R R8, SR_TID.X ;  /* 0x0000000000087919 */ /* 0x000e220000002100 */
[----:B------:R-:W-:Y:S01]  /*3d00*/  R2UR UR4, R7 ;  /* 0x00000000070472ca */ /* 0x000fe200000e0000 */
[----:B------:R-:W-:Y:S01]  /*3d10*/  VIADD R7, R3, 0x4 ;  /* 0x0000000403077836 */ /* 0x000fe20000000000 */
[----:B------:R-:W-:Y:S01]  /*3d20*/  R2UR UR6, R6 ;  /* 0x00000000060672ca */ /* 0x000fe200000e0000 */
[----:B------:R-:W-:-:S02]  /*3d30*/  VIADD R6, R5, 0x4 ;  /* 0x0000000405067836 */ /* 0x000fc40000000000 */
[----:B------:R-:W-:Y:S01]  /*3d40*/  HGMMA.64x64x16.F32.BF16 R24, gdesc[UR24], R24, gsb0 ;  /* 0x00e00000181879f0 */ /* 0x000fe20008001818 */
[----:B------:R-:W-:Y:S02]  /*3d50*/  VIADD R11, R5, 0x800 ;  /* 0x00000800050b7836 */ /* 0x000fe40000000000 */
[----:B------:R-:W-:Y:S01]  /*3d60*/  IMAD.MOV.U32 R15, RZ, RZ, 0x40 ;  /* 0x00000040ff0f7424 */ /* 0x000fe200078e00ff */
[----:B0-----:R-:W-:Y:S01]  /*3d70*/  SHF.R.U32.HI R8, RZ, 0x7, R8 ;  /* 0x00000007ff087819 */ /* 0x001fe20000011608 */
[----:B------:R-:W-:Y:S02]  /*3d80*/  WARPGROUP.DEPBAR.LE gsb0, 0x0 ;  /* 0x00008000000079c5 */ /* 0x000fe40000010000 */
[----:B------:R-:W-:-:S06]  /*3d90*/  WARPGROUP.ARRIVE ;  /* 0x00000000000079c5 */ /* 0x000fcc0000000000 */
[----:B------:R-:W-:Y:S01]  /*3da0*/  HGMMA.64x64x16.F32.BF16 R24, gdesc[UR4], R24, gsb0 ;  /* 0x00e00000041879f0 */ /* 0x000fe20008001818 */
[----:B------:R-:W-:Y:S01]  /*3db0*/  R2UR UR4, R7 ;  /* 0x00000000070472ca */ /* 0x000fe200000e0000 */
[----:B------:R-:W-:Y:S01]  /*3dc0*/  UMOV UR5, 0x40000040 ;  /* 0x4000004000057882 */ /* 0x000fe20000000000 */
[----:B------:R-:W-:Y:S01]  /*3dd0*/  R2UR UR6, R6 ;  /* 0x00000000060672ca */ /* 0x000fe200000e0000 */
[----:B------:R-:W-:Y:S01]  /*3de0*/  UMOV UR7, 0x40000040 ;  /* 0x4000004000077882 */ /* 0x000fe20000000000 */
[----:B------:R-:W-:Y:S02]  /*3df0*/  VIADD R7, R3, 0x6 ;  /* 0x0000000603077836 */ /* 0x000fe40000000000 */
[----:B------:R-:W-:Y:S01]  /*3e00*/  VIADD R6, R5, 0x6 ;  /* 0x0000000605067836 */ /* 0x000fe20000000000 */
        /* <DEDUP_REMOVED lines=115> */
[----:B------:R-:W0:Y:S01]  /*4540*/  SHFL.IDX PT, R6, R8, RZ, 0x1f ;  /* 0x00001fff08067589 */ /* 0x000e2200000e0000 */
[----:B------:R-:W-:Y:S01]  /*4550*/  VIADD R7, R3, 0x800 ;  /* 0x0000080003077836 */ /* 0x000fe20000000000 */
[----:B0-----:R-:W-:-:S04]  /*4560*/  ISETP.GT.AND P1, PT, R6, 0x7f, PT ;  /* 0x0000007f0600780c */ /* 0x001fc80003f24270 */
[----:B------:R-:W-:-:S05]  /*4570*/  SEL R6, RZ, 0x2, !P1 ;  /* 0x00000002ff067807 */ /* 0x000fca0004800000 */
[C---:B------:R-:W-:Y:S02]  /*4580*/  IMAD.IADD R8, R6.reuse, 0x1, R7 ;  /* 0x0000000106087824 */ /* 0x040fe400078e0207 */
[----:B------:R-:W-:Y:S01]  /*4590*/  IMAD.IADD R10, R6, 0x1, R11 ;  /* 0x00000001060a7824 */ /* 0x000fe200078e020b */
[----:B------:R-:W-:Y:S02]  /*45a0*/  WARPGROUP.DEPBAR.LE gsb0, 0x0 ;  /* 0x00008000000079c5 */ /* 0x000fe40000010000 */
[----:B------:R-:W-:-:S06]  /*45b0*/  WARPGROUP.ARRIVE ;  /* 0x00000000000079c5 */ /* 0x000fcc0000000000 */
[----:B------:R-:W-:Y:S01]  /*45c0*/  HGMMA.64x64x16.F32.BF16 R24, gdesc[UR4], R24, gsb0 ;  /* 0x00e00000041879f0 */ /* 0x000fe20008001818 */
[----:B------:R-:W-:Y:S01]  /*45d0*/  R2UR UR4, R8 ;  /* 0x00000000080472ca */ /* 0x000fe200000e0000 */
[----:B------:R-:W-:Y:S01]  /*45e0*/  UMOV UR5, 0x40000040 ;  /* 0x4000004000057882 */ /* 0x000fe20000000000 */
[----:B------:R-:W-:Y:S01]  /*45f0*/  R2UR UR6, R10 ;  /* 0x000000000a0672ca */ /* 0x000fe200000e0000 */
[----:B------:R-:W-:Y:S01]  /*4600*/  UMOV UR7, 0x40000040 ;  /* 0x4000004000077882 */ /* 0x000fe20000000000 */
[----:B------:R-:W-:-:S05]  /*4610*/  IMAD.MOV.U32 R10, RZ, RZ, 0x4 ;  /* 0x00000004ff0a7424 */ /* 0x000fca00078e00ff */
[C---:B------:R-:W-:Y:S02]  /*4620*/  SEL R8, R10.reuse, 0x2, P1 ;  /* 0x000000020a087807 */ /* 0x040fe40000800000 */
[----:B------:R-:W-:-:S03]  /*4630*/  SEL R10, R10, 0x6, !P1 ;  /* 0x000000060a0a7807 */ /* 0x000fc60004800000 */
[--C-:B------:R-:W-:Y:S02]  /*4640*/  IMAD.IADD R12, R7, 0x1, R8.reuse ;  /* 0x00000001070c7824 */ /* 0x100fe400078e0208 */
[----:B------:R-:W-:Y:S02]  /*4650*/  IMAD.IADD R13, R11, 0x1, R8 ;  /* 0x000000010b0d7824 */ /* 0x000fe400078e0208 */
[--C-:B------:R-:W-:Y:S02]  /*4660*/  IMAD.IADD R7, R7, 0x1, R10.reuse ;  /* 0x0000000107077824 */ /* 0x100fe400078e020a */
        /* <DEDUP_REMOVED lines=8> */
[----:B------:R-:W-:Y:S02]  /*46f0*/  WARPGROUP.DEPBAR.LE gsb0, 0x0 ;  /* 0x00008000000079c5 */ /* 0x000fe40000010000 */
[----:B------:R-:W-:-:S09]  /*4700*/  WARPGROUP.ARRIVE ;  /* 0x00000000000079c5 */ /* 0x000fd20000000000 */
[----:B------:R-:W-:Y:S01]  /*4710*/  HGMMA.64x64x16.F32.BF16 R24, gdesc[UR4], R24, gsb0 ;  /* 0x00e00000041879f0 */ /* 0x000fe20008001818 */
[----:B------:R-:W-:Y:S01]  /*4720*/  R2UR UR4, R7 ;  /* 0x00000000070472ca */ /* 0x000fe200000e0000 */
[----:B------:R-:W-:Y:S01]  /*4730*/  UMOV UR5, 0x40000040 ;  /* 0x4000004000057882 */ /* 0x000fe20000000000 */
[----:B------:R-:W-:Y:S01]  /*4740*/  R2UR UR6, R11 ;  /* 0x000000000b0672ca */ /* 0x000fe200000e0000 */
[----:B------:R-:W-:Y:S01]  /*4750*/  UMOV UR7, 0x40000040 ;  /* 0x4000004000077882 */ /* 0x000fe20000000000 */
[----:B------:R-:W-:Y:S02]  /*4760*/  IMAD.MOV.U32 R7, RZ, RZ, 0x28 ;  /* 0x00000028ff077424 */ /* 0x000fe400078e00ff */
[----:B------:R-:W-:-:S03]  /*4770*/  IMAD.MOV.U32 R11, RZ, RZ, 0xa00 ;  /* 0x00000a00ff0b7424 */ /* 0x000fc600078e00ff */
[----:B------:R-:W-:Y:S02]  /*4780*/  SEL R7, R7, 0x26, P1 ;  /* 0x0000002607077807 */ /* 0x000fe40000800000 */
[----:B------:R-:W-:Y:S02]  /*4790*/  SEL R11, R11, 0x980, P1 ;  /* 0x000009800b0b7807 */ /* 0x000fe40000800000 */
[----:B------:R-:W-:Y:S02]  /*47a0*/  LOP3.LUT R12, R7, 0x6, RZ, 0xc0, !PT ;  /* 0x00000006070c7812 */ /* 0x000fe400078ec0ff */
[----:B------:R-:W-:-:S04]  /*47b0*/  LOP3.LUT R11, R11, 0xa00, RZ, 0xc0, !PT ;  /* 0x00000a000b0b7812 */ /* 0x000fc800078ec0ff */
[CC--:B------:R-:W-:Y:S02]  /*47c0*/  IADD3 R7, R12.reuse, R11.reuse, R3 ;  /* 0x0000000b0c077210 */ /* 0x0c0fe40007ffe003 */
[----:B------:R-:W-:Y:S01]  /*47d0*/  IADD3 R11, R12, R11, R5 ;  /* 0x0000000b0c0b7210 */ /* 0x000fe20007ffe005 */
        /* <DEDUP_REMOVED lines=8> */
[----:B------:R-:W-:Y:S02]  /*4860*/  VIADD R11, R5, 0xa00 ;  /* 0x00000a00050b7836 */ /* 0x000fe40000000000 */
[C---:B------:R-:W-:Y:S02]  /*4870*/  IMAD.IADD R12, R6.reuse, 0x1, R7 ;  /* 0x00000001060c7824 */ /* 0x040fe400078e0207 */
[----:B------:R-:W-:Y:S01]  /*4880*/  IMAD.IADD R13, R6, 0x1, R11 ;  /* 0x00000001060d7824 */ /* 0x000fe200078e020b */
[----:B------:R-:W-:-:S02]  /*4890*/  WARPGROUP.DEPBAR.LE gsb0, 0x0 ;  /* 0x00008000000079c5 */ /* 0x000fc40000010000 */
[----:B------:R-:W-:-:S06]  /*48a0*/  WARPGROUP.ARRIVE ;  /* 0x00000000000079c5 */ /* 0x000fcc0000000000 */
[----:B------:R-:W-:Y:S01]  /*48b0*/  HGMMA.64x64x16.F32.BF16 R24, gdesc[UR4], R24, gsb0 ;  /* 0x00e00000041879f0 */ /* 0x000fe20008001818 */
[----:B------:R-:W-:Y:S01]  /*48c0*/  R2UR UR4, R12 ;  /* 0x000000000c0472ca */ /* 0x000fe200000e0000 */
[----:B------:R-:W-:Y:S01]  /*48d0*/  UMOV UR5, 0x40000040 ;  /* 0x4000004000057882 */ /* 0x000fe20000000000 */
[----:B------:R-:W-:Y:S01]  /*48e0*/  R2UR UR6, R13 ;  /* 0x000000000d0672ca */ /* 0x000fe200000e0000 */
[----:B------:R-:W-:Y:S01]  /*48f0*/  UMOV UR7, 0x40000040 ;  /* 0x4000004000077882 */ /* 0x000fe20000000000 */
[C---:B------:R-:W-:Y:S02]  /*4900*/  IMAD.IADD R12, R8.reuse, 0x1, R7 ;  /* 0x00000001080c7824 */ /* 0x040fe400078e0207 */
[----:B------:R-:W-:Y:S02]  /*4910*/  IMAD.IADD R13, R8, 0x1, R11 ;  /* 0x00000001080d7824 */ /* 0x000fe400078e020b */
        /* <DEDUP_REMOVED lines=97> */
[----:B------:R-:W-:-:S04]  /*4f30*/  SEL R6, R15, 0x3e, P1 ;  /* 0x0000003e0f067807 */ /* 0x000fc80000800000 */
[----:B------:R-:W-:Y:S01]  /*4f40*/  LOP3.LUT R6, R6, 0x6, RZ, 0xc0, !PT ;  /* 0x0000000606067812 */ /* 0x000fe200078ec0ff */
        /* <DEDUP_REMOVED lines=8> */
[----:B------:R-:W-:-:S04]  /*4fd0*/  SEL R7, R7, 0xf80, P1 ;  /* 0x00000f8007077807 */ /* 0x000fc80000800000 */
        /* <DEDUP_REMOVED lines=12> */
[----:B------:R-:W-:Y:S03]  /*50a0*/  HGMMA.64x64x16.F32.BF16 R24, gdesc[UR4], R24, gsb0 ;  /* 0x00e00000041879f0 */ /* 0x000fe60008001818 */
[----:B------:R-:W-:Y:S02]  /*50b0*/  WARPGROUP.DEPBAR.LE gsb0, 0x0 ;  /* 0x00008000000079c5 */ /* 0x000fe40000010000 */
[----:B------:R-:W-:Y:S05]  /*50c0*/  @!P0 BRA `(.L_x_4072) ;  /* 0x0000000000048947 */ /* 0x000fea0003800000 */
[----:B------:R-:W-:Y:S01]  /*50d0*/  BPT.TRAP 0x1 ;  /* 0x000000040000795c */ /* 0x000fe20000300000 */
.L_x_4072:
[----:B------:R-:W-:Y:S01]  /*50e0*/  ISETP.NE.AND P5, PT, R220, 0x1, PT ;  /* 0x00000001dc00780c */ /* 0x000fe20003fa5270 */
[----:B------:R-:W-:Y:S01]  /*50f0*/  VIADD R6, R190, UR38 ;  /* 0x00000026be067c36 */ /* 0x000fe20008000000 */
[----:B------:R-:W0:Y:S01]  /*5100*/  LDC R11, c[0x0][0x2f0] ;  /* 0x0000bc00ff0b7b82 */ /* 0x000e220000000800 */
[----:B------:R-:W-:Y:S01]  /*5110*/  IMAD.MOV.U32 R7, RZ, RZ, -0x40 ;  /* 0xffffffc0ff077424 */ /* 0x000fe200078e00ff */
[----:B------:R-:W-:Y:S01]  /*5120*/  ULDC UR4, c[0x0][0xa80] ;  /* 0x0002a00000047ab9 */ /* 0x000fe20000000800 */
[----:B------:R-:W-:Y:S01]  /*5130*/  IMAD R202, R2, 0x1000, R19 ;  /* 0x0000100002ca7824 */ /* 0x000fe200078e0213 */
[----:B------:R-:W-:Y:S01]  /*5140*/  UMOV UR7, 0x40000040 ;  /* 0x4000004000077882 */ /* 0x000fe20000000000 */
[----:B------:R-:W-:Y:S02]  /*5150*/  IMAD R7, R168, R7, 0x41 ;  /* 0x00000041a8077424 */ /* 0x000fe400078e0207 */
[C---:B------:R-:W-:Y:S01]  /*5160*/  VIADD R206, R202.reuse, 0x80 ;  /* 0x00000080cace7836 */ /* 0x040fe20000000000 */
[----:B------:R-:W1:Y:S01]  /*5170*/  LDC R13, c[0x0][0x288] ;  /* 0x0000a200ff0d7b82 */ /* 0x000e620000000800 */
[----:B------:R-:W-:-:S07]  /*5180*/  R2UR UR6, R202 ;  /* 0x00000000ca0672ca */ /* 0x000fce00000e0000 */
[----:B------:R-:W2:Y:S08]  /*5190*/  @P5 LDC R5, c[0x0][0x44c] ;  /* 0x00011300ff055b82 */ /* 0x000eb00000000800 */
[----:B------:R-:W3:Y:S01]  /*51a0*/  @P5 LDC R8, c[0x0][0x450] ;  /* 0x00011400ff085b82 */ /* 0x000ee20000000800 */
[----:B0-----:R-:W-:Y:S02]  /*51b0*/  IMAD R7, R186, R11, R7 ;  /* 0x0000000bba077224 */ /* 0x001fe400078e0207 */
[----:B--2---:R-:W-:-:S05]  /*51c0*/  @P5 IMAD.HI.U32 R5, R6, R5, RZ ;  /* 0x0000000506055227 */ /* 0x004fca00078e00ff */
[----:B---3--:R-:W-:Y:S01]  /*51d0*/  @P5 SHF.R.U32.HI R6, RZ, R8, R5 ;  /* 0x00000008ff065219 */ /* 0x008fe20000011605 */
[----:B------:R-:W-:Y:S01]  /*51e0*/  IMAD R5, R168, -0x40, R15 ;  /* 0xffffffc0a8057824 */ /* 0x000fe200078e020f */
[----:B-1----:R-:W-:-:S03]  /*51f0*/  IADD3 R8, R7, -R13, -R18 ;  /* 0x8000000d07087210 */ /* 0x002fc60007ffe812 */
[----:B------:R-:W0:Y:S01]  /*5200*/  SHFL.IDX PT, R10, R6, RZ, 0x1c1f ;  /* 0x001c1fff060a7589 */ /* 0x000e2200000e0000 */
[----:B------:R-:W-:-:S03]  /*5210*/  IMAD R5, R186, R11, R5 ;  /* 0x0000000bba057224 */ /* 0x000fc600078e0205 */
[----:B------:R-:W1:Y:S01]  /*5220*/  SHFL.IDX PT, R6, R6, 0x1, 0x1c1f ;  /* 0x003c1f0006067f89 */ /* 0x000e6200000e0000 */
[----:B------:R-:W-:-:S05]  /*5230*/  IMAD.IADD R5, R5, 0x1, -R18 ;  /* 0x0000000105057824 */ /* 0x000fca00078e0a12 */
[----:B0-----:R-:W-:-:S04]  /*5240*/  VIADDMNMX R10, R10, R8, R5, PT ;  /* 0x000000080a0a7246 */ /* 0x001fc80003800105 */
        /* <DEDUP_REMOVED lines=46> */
[----:B-1----:R-:W-:Y:S02]  /*5530*/  VIADDMNMX R8, R6, R8, R5, PT ;  /* 0x0000000806087246 */ /* 0x002fe40003800105 */
        /* <DEDUP_REMOVED lines=19> */
[----:B0-----:R-:W-:-:S02]  /*5670*/  FMNMX.FTZ R7, R10, R7, !PT ;  /* 0x000000070a077209 */ /* 0x001fc40007810000 */
[----:B------:R-:W-:Y:S02]  /*5680*/  ISETP.GT.AND P1, PT, R8, 0x19, PT ;  /* 0x000000190800780c */ /* 0x000fe40003f24270 */
[----:B------:R-:W-:Y:S01]  /*5690*/  FSEL R38, R38, -INF , P2 ;  /* 0xff80000026267808 */ /* 0x000fe20001000000 */
[----:B------:R-:W0:Y:S01]  /*56a0*/  SHFL.BFLY PT, R12, R7, 0x1, 0x1f ;  /* 0x0c201f00070c7f89 */ /* 0x000e2200000e0000 */
        /* <DEDUP_REMOVED lines=22> */
[----:B0-----:R-:W-:Y:S02]  /*5810*/  FMNMX.FTZ R7, R7, R12, !PT ;  /* 0x0000000c07077209 */ /* 0x001fe40007810000 */
[----:B------:R-:W-:Y:S02]  /*5820*/  ISETP.GT.AND P2, PT, R8, 0x39, PT ;  /* 0x000000390800780c */ /* 0x000fe40003f44270 */
[----:B------:R-:W-:Y:S01]  /*5830*/  FSEL R54, R54, -INF , P1 ;  /* 0xff80000036367808 */ /* 0x000fe20000800000 */
[----:B------:R-:W-:Y:S01]  /*5840*/  FMUL.FTZ R10, R7, UR4 ;  /* 0x00000004070a7c20 */ /* 0x000fe20008410000 */
[----:B------:R-:W-:Y:S02]  /*5850*/  FMNMX.FTZ R15, R51, R6, !PT ;  /* 0x00000006330f7209 */ /* 0x000fe40007810000 */
[----:B------:R-:W-:Y:S02]  /*5860*/  FSETP.NEU.FTZ.AND P4, PT, R7, -INF , PT ;  /* 0xff8000000700780b */ /* 0x000fe40003f9d000 */
[----:B------:R-:W-:-:S02]  /*5870*/  FSEL R55, R55, -INF , P2 ;  /* 0xff80000037377808 */ /* 0x000fc40001000000 */
[----:B------:R-:W-:Y:S02]  /*5880*/  FMNMX.FTZ R8, R54, R15, !PT ;  /* 0x0000000f36087209 */ /* 0x000fe40007810000 */
[----:B------:R-:W-:Y:S02]  /*5890*/  FSEL R56, R10, RZ, P4 ;  /* 0x000000ff0a387208 */ /* 0x000fe40002000000 */
[----:B------:R-:W-:-:S03]  /*58a0*/  FMNMX.FTZ R8, R55, R8, !PT ;  /* 0x0000000837087209 */ /* 0x000fc60007810000 */
[--C-:B------:R-:W-:Y:S01]  /*58b0*/  FFMA.FTZ R14, R25, UR4, -R56.reuse ;  /* 0x00000004190e7c23 */ /* 0x100fe20008010838 */
[--C-:B------:R-:W-:Y:S01]  /*58c0*/  FFMA.FTZ R5, R24, UR4, -R56.reuse ;  /* 0x0000000418057c23 */ /* 0x100fe20008010838 */
[----:B------:R-:W0:Y:S01]  /*58d0*/  SHFL.BFLY PT, R25, R8, 0x2, 0x1f ;  /* 0x0c401f0008197f89 */ /* 0x000e2200000e0000 */
[--C-:B------:R-:W-:Y:S01]  /*58e0*/  FFMA.FTZ R10, R28, UR4, -R56.reuse ;  /* 0x000000041c0a7c23 */ /* 0x100fe20008010838 */
        /* <DEDUP_REMOVED lines=9> */
[--C-:B-1----:R-:W-:Y:S01]  /*5980*/  FFMA.FTZ R14, R36, UR4, -R56.reuse ;  /* 0x00000004240e7c23 */ /* 0x102fe20008010838 */
[--C-:B------:R-:W-:Y:S01]  /*5990*/  FFMA.FTZ R172, R48, UR4, -R56.reuse ;  /* 0x0000000430ac7c23 */ /* 0x100fe20008010838 */
[--C-:B------:R-:W-:Y:S01]  /*59a0*/  FFMA.FTZ R175, R49, UR4, -R56.reuse ;  /* 0x0000000431af7c23 */ /* 0x100fe20008010838 */
[--C-:B------:R-:W-:Y:S01]  /*59b0*/  FFMA.FTZ R174, R52, UR4, -R56.reuse ;  /* 0x0000000434ae7c23 */ /* 0x100fe20008010838 */
[----:B------:R-:W-:Y:S01]  /*59c0*/  FFMA.FTZ R177, R53, UR4, -R56 ;  /* 0x0000000435b17c23 */ /* 0x000fe20008010838 */
[----:B------:R-:W1:Y:S01]  /*59d0*/  MUFU.EX2 R5, R5 ;  /* 0x0000000500057308 */ /* 0x000e620000000800 */
[----:B0-----:R-:W-:-:S07]  /*59e0*/  FMNMX.FTZ R25, R8, R25, !PT ;  /* 0x0000001908197209 */ /* 0x001fce0007810000 */
[----:B------:R-:W-:Y:S01]  /*59f0*/  MUFU.EX2 R10, R10 ;  /* 0x0000000a000a7308 */ /* 0x000fe20000000800 */
[----:B------:R-:W0:Y:S07]  /*5a00*/  SHFL.BFLY PT, R8, R25, 0x1, 0x1f ;  /* 0x0c201f0019087f89 */ /* 0x000e2e00000e0000 */
[----:B------:R-:W2:Y:S01]  /*5a10*/  MUFU.EX2 R15, R15 ;  /* 0x0000000f000f7308 */ /* 0x000ea20000000800 */
[----:B-1----:R-:W-:Y:S01]  /*5a20*/  F2FP.BF16.F32.PACK_AB R152, R6, R5 ;  /* 0x000000050698723e */ /* 0x002fe200000010ff */
[----:B------:R-:W-:-:S06]  /*5a30*/  FADD.FTZ R5, R5, R6 ;  /* 0x0000000605057221 */ /* 0x000fcc0000010000 */
[----:B------:R-:W-:Y:S08]  /*5a40*/  MUFU.EX2 R12, R12 ;  /* 0x0000000c000c7308 */ /* 0x000ff00000000800 */
[----:B------:R-:W1:Y:S01]  /*5a50*/  MUFU.EX2 R21, R21 ;  /* 0x0000001500157308 */ /* 0x000e620000000800 */
[----:B--2---:R-:W-:Y:S01]  /*5a60*/  F2FP.BF16.F32.PACK_AB R154, R15, R10 ;  /* 0x0000000a0f9a723e */ /* 0x004fe200000010ff */
[----:B------:R-:W-:Y:S01]  /*5a70*/  FADD.FTZ R10, R10, R5 ;  /* 0x000000050a0a7221 */ /* 0x000fe20000010000 */
[----:B0-----:R-:W-:-:S03]  /*5a80*/  FMNMX.FTZ R8, R25, R8, !PT ;  /* 0x0000000819087209 */ /* 0x001fc60007810000 */
[----:B------:R-:W-:Y:S01]  /*5a90*/  FADD.FTZ R15, R15, R10 ;  /* 0x0000000a0f0f7221 */ /* 0x000fe20000010000 */
[C---:B------:R-:W-:Y:S01]  /*5aa0*/  FSETP.NEU.FTZ.AND P1, PT, R8.reuse, -INF , PT ;  /* 0xff8000000800780b */ /* 0x040fe20003f3d000 */
[----:B------:R-:W-:Y:S01]  /*5ab0*/  FMUL.FTZ R24, R8, UR4 ;  /* 0x0000000408187c20 */ /* 0x000fe20008410000 */
[----:B------:R-:W-:Y:S04]  /*5ac0*/  MUFU.EX2 R14, R14 ;  /* 0x0000000e000e7308 */ /* 0x000fe80000000800 */
[----:B------:R-:W-:Y:S01]  /*5ad0*/  FSEL R25, R24, RZ, P1 ;  /* 0x000000ff18197208 */ /* 0x000fe20000800000 */
[----:B------:R-:W-:Y:S01]  /*5ae0*/  VIADD R24, R9, 0x38840 ;  /* 0x0003884009187836 */ /* 0x000fe20000000000 */
[----:B-1----:R-:W-:Y:S02]  /*5af0*/  F2FP.BF16.F32.PACK_AB R156, R21, R12 ;  /* 0x0000000c159c723e */ /* 0x002fe400000010ff */
[----:B------:R-:W0:Y:S01]  /*5b00*/  MUFU.EX2 R169, R169 ;  /* 0x000000a900a97308 */ /* 0x000e220000000800 */
[--C-:B------:R-:W-:Y:S01]  /*5b10*/  FFMA.FTZ R176, R26, UR4, -R25.reuse ;  /* 0x000000041ab07c23 */ /* 0x100fe20008010819 */
[----:B------:R-:W-:Y:S01]  /*5b20*/  PRMT R24, R219, 0x654, R24 ;  /* 0x00000654db187816 */ /* 0x000fe20000000018 */
        /* <DEDUP_REMOVED lines=15> */
[----:B------:R1:W-:Y:S01]  /*5c20*/  SYNCS.ARRIVE.TRANS64.RED.A1T0 RZ, [R24+URZ], RZ ;  /* 0x000000ff18ff79a7 */ /* 0x0003e2000810043f */
[----:B------:R-:W-:Y:S01]  /*5c30*/  MUFU.EX2 R176, R176 ;  /* 0x000000b000b07308 */ /* 0x000fe20000000800 */
[----:B0-----:R-:W-:Y:S01]  /*5c40*/  F2FP.BF16.F32.PACK_AB R158, R169, R14 ;  /* 0x0000000ea99e723e */ /* 0x001fe200000010ff */
[----:B------:R-:W-:-:S04]  /*5c50*/  FADD.FTZ R12, R12, R15 ;  /* 0x0000000f0c0c7221 */ /* 0x000fc80000010000 */
[----:B------:R-:W-:Y:S02]  /*5c60*/  FADD.FTZ R21, R21, R12 ;  /* 0x0000000c15157221 */ /* 0x000fe40000010000 */
[----:B------:R-:W0:Y:S02]  /*5c70*/  MUFU.EX2 R179, R179 ;  /* 0x000000b300b37308 */ /* 0x000e240000000800 */
[----:B------:R-:W-:-:S04]  /*5c80*/  FADD.FTZ R14, R14, R21 ;  /* 0x000000150e0e7221 */ /* 0x000fc80000010000 */
[----:B------:R-:W-:Y:S02]  /*5c90*/  FADD.FTZ R169, R169, R14 ;  /* 0x0000000ea9a97221 */ /* 0x000fe40000010000 */
[----:B------:R-:W-:Y:S08]  /*5ca0*/  MUFU.EX2 R178, R178 ;  /* 0x000000b200b27308 */ /* 0x000ff00000000800 */
[----:B------:R-:W2:Y:S01]  /*5cb0*/  MUFU.EX2 R181, R181 ;  /* 0x000000b500b57308 */ /* 0x000ea20000000800 */
[----:B0-----:R-:W-:Y:S01]  /*5cc0*/  F2FP.BF16.F32.PACK_AB R153, R179, R176 ;  /* 0x000000b0b399723e */ /* 0x001fe200000010ff */
[----:B------:R-:W-:-:S06]  /*5cd0*/  FADD.FTZ R179, R176, R179 ;  /* 0x000000b3b0b37221 */ /* 0x000fcc0000010000 */
[----:B------:R-:W-:Y:S08]  /*5ce0*/  MUFU.EX2 R180, R180 ;  /* 0x000000b400b47308 */ /* 0x000ff00000000800 */
[----:B------:R-:W0:Y:S01]  /*5cf0*/  MUFU.EX2 R183, R183 ;  /* 0x000000b700b77308 */ /* 0x000e220000000800 */
[----:B--2---:R-:W-:Y:S01]  /*5d00*/  F2FP.BF16.F32.PACK_AB R155, R181, R178 ;  /* 0x000000b2b59b723e */ /* 0x004fe200000010ff */
[----:B------:R-:W-:Y:S01]  /*5d10*/  BAR.SYNC.DEFER_BLOCKING 0xf, 0x100 ;  /* 0x03c4000000007b1d */ /* 0x000fe20000010000 */
[----:B------:R-:W-:-:S04]  /*5d20*/  FADD.FTZ R178, R178, R179 ;  /* 0x000000b3b2b27221 */ /* 0x000fc80000010000 */
[----:B------:R-:W-:Y:S01]  /*5d30*/  FADD.FTZ R181, R181, R178 ;  /* 0x000000b2b5b57221 */ /* 0x000fe20000010000 */
[----:B------:R-:W-:Y:S08]  /*5d40*/  MUFU.EX2 R182, R182 ;  /* 0x000000b600b67308 */ /* 0x000ff00000000800 */
[----:B------:R-:W2:Y:S01]  /*5d50*/  MUFU.EX2 R197, R197 ;  /* 0x000000c500c57308 */ /* 0x000ea20000000800 */
[----:B0-----:R-:W-:Y:S01]  /*5d60*/  F2FP.BF16.F32.PACK_AB R157, R183, R180 ;  /* 0x000000b4b79d723e */ /* 0x001fe200000010ff */
[----:B------:R-:W-:-:S04]  /*5d70*/  FADD.FTZ R180, R180, R181 ;  /* 0x000000b5b4b47221 */ /* 0x000fc80000010000 */
[----:B------:R-:W-:Y:S02]  /*5d80*/  FADD.FTZ R183, R183, R180 ;  /* 0x000000b4b7b77221 */ /* 0x000fe40000010000 */
[----:B------:R-:W-:Y:S01]  /*5d90*/  MUFU.EX2 R20, R20 ;  /* 0x0000001400147308 */ /* 0x000fe20000000800 */
[----:B------:R0:W-:Y:S07]  /*5da0*/  STSM.16.M88.4 [R185+0x36400], R152 ;  /* 0x03640098b9007844 */ /* 0x0001ee0000000200 */
[----:B------:R-:W3:Y:S01]  /*5db0*/  MUFU.EX2 R171, R171 ;  /* 0x000000ab00ab7308 */ /* 0x000ee20000000800 */
[----:B--2---:R-:W-:Y:S01]  /*5dc0*/  F2FP.BF16.F32.PACK_AB R159, R197, R182 ;  /* 0x000000b6c59f723e */ /* 0x004fe200000010ff */
[----:B------:R-:W-:-:S04]  /*5dd0*/  FADD.FTZ R182, R182, R183 ;  /* 0x000000b7b6b67221 */ /* 0x000fc80000010000 */
[----:B------:R0:W-:Y:S01]  /*5de0*/  STSM.16.M88.4 [R187], R156 ;  /* 0x0000009cbb007844 */ /* 0x0001e20000000200 */
[----:B------:R-:W-:Y:S01]  /*5df0*/  FADD.FTZ R197, R197, R182 ;  /* 0x000000b6c5c57221 */ /* 0x000fe20000010000 */
[----:B------:R-:W-:Y:S08]  /*5e00*/  MUFU.EX2 R170, R170 ;  /* 0x000000aa00aa7308 */ /* 0x000ff00000000800 */
[----:B------:R-:W2:Y:S01]  /*5e10*/  MUFU.EX2 R173, R173 ;  /* 0x000000ad00ad7308 */ /* 0x000ea20000000800 */
[----:B---3--:R-:W-:Y:S01]  /*5e20*/  F2FP.BF16.F32.PACK_AB R160, R171, R20 ;  /* 0x00000014aba0723e */ /* 0x008fe200000010ff */
[----:B------:R-:W-:-:S04]  /*5e30*/  FADD.FTZ R20, R20, R169 ;  /* 0x000000a914147221 */ /* 0x000fc80000010000 */
[----:B------:R-:W-:Y:S02]  /*5e40*/  FADD.FTZ R171, R171, R20 ;  /* 0x00000014abab7221 */ /* 0x000fe40000010000 */
[----:B------:R-:W-:Y:S08]  /*5e50*/  MUFU.EX2 R196, R196 ;  /* 0x000000c400c47308 */ /* 0x000ff00000000800 */
[----:B------:R-:W3:Y:S01]  /*5e60*/  MUFU.EX2 R199, R199 ;  /* 0x000000c700c77308 */ /* 0x000ee20000000800 */
[----:B--2---:R-:W-:Y:S01]  /*5e70*/  F2FP.BF16.F32.PACK_AB R162, R173, R170 ;  /* 0x000000aaada2723e */ /* 0x004fe200000010ff */
[----:B------:R-:W-:-:S04]  /*5e80*/  FADD.FTZ R170, R170, R171 ;  /* 0x000000abaaaa7221 */ /* 0x000fc80000010000 */
[----:B------:R-:W-:Y:S02]  /*5e90*/  FADD.FTZ R173, R173, R170 ;  /* 0x000000aaadad7221 */ /* 0x000fe40000010000 */
        /* <DEDUP_REMOVED lines=21> */
[----:B------:R-:W2:Y:S08]  /*5ff0*/  MUFU.EX2 R204, R204 ;  /* 0x000000cc00cc7308 */ /* 0x000eb00000000800 */
[----:B------:R-:W4:Y:S01]  /*6000*/  MUFU.EX2 R205, R205 ;  /* 0x000000cd00cd7308 */ /* 0x000f220000000800 */
[----:B---3--:R-:W-:Y:S01]  /*6010*/  F2FP.BF16.F32.PACK_AB R165, R203, R200 ;  /* 0x000000c8cba5723e */ /* 0x008fe200000010ff */
[----:B------:R-:W-:-:S04]  /*6020*/  FADD.FTZ R200, R200, R201 ;  /* 0x000000c9c8c87221 */ /* 0x000fc80000010000 */
[----:B------:R-:W-:-:S04]  /*6030*/  FADD.FTZ R203, R203, R200 ;  /* 0x000000c8cbcb7221 */ /* 0x000fc80000010000 */
[----:B--2---:R-:W-:Y:S01]  /*6040*/  FADD.FTZ R6, R204, R203 ;  /* 0x000000cbcc067221 */ /* 0x004fe20000010000 */
[----:B----4-:R-:W-:-:S03]  /*6050*/  F2FP.BF16.F32.PACK_AB R167, R205, R204 ;  /* 0x000000cccda7723e */ /* 0x010fc600000010ff */
[----:B------:R-:W-:Y:S02]  /*6060*/  FADD.FTZ R6, R205, R6 ;  /* 0x00000006cd067221 */ /* 0x000fe40000010000 */
[----:B------:R0:W-:Y:S01]  /*6070*/  STSM.16.M88.4 [R188], R164 ;  /* 0x000000a4bc007844 */ /* 0x0001e20000000200 */
[----:B-1----:R-:W-:-:S06]  /*6080*/  WARPGROUP.ARRIVE ;  /* 0x00000000000079c5 */ /* 0x002fcc0000000000 */
[----:B------:R-:W-:Y:S01]  /*6090*/  HGMMA.64x256x16.F32.BF16 R24, R152, gdesc[UR4].tnspB, RZ, !UPT, gsb0 ;  /* 0x43e0000498187df0 */ /* 0x000fe2000c0018ff */
[----:B------:R-:W-:Y:S01]  /*60a0*/  R2UR UR6, R206 ;  /* 0x00000000ce0672ca */ /* 0x000fe200000e0000 */
[----:B------:R-:W-:Y:S01]  /*60b0*/  UMOV UR7, 0x40000040 ;  /* 0x4000004000077882 */ /* 0x000fe20000000000 */
[C---:B------:R-:W-:Y:S02]  /*60c0*/  VIADD R206, R202.reuse, 0x100 ;  /* 0x00000100cace7836 */ /* 0x040fe40000000000 */
[----:B------:R-:W-:Y:S01]  /*60d0*/  VIADD R202, R202, 0x180 ;  /* 0x00000180caca7836 */ /* 0x000fe20000000000 */
[----:B------:R-:W-:Y:S02]  /*60e0*/  WARPGROUP.DEPBAR.LE gsb0, 0x0 ;  /* 0x00008000000079c5 */ /* 0x000fe40000010000 */
[----:B------:R-:W-:-:S15]  /*60f0*/  WARPGROUP.ARRIVE ;  /* 0x00000000000079c5 */ /* 0x000fde0000000000 */
[----:B------:R-:W-:-:S05]  /*6100*/  NOP ;  /* 0x0000000000007918 */ /* 0x000fca0000000000 */
[----:B------:R-:W-:Y:S01]  /*6110*/  HGMMA.64x256x16.F32.BF16 R24, R156, gdesc[UR4].tnspB, R24, gsb0 ;  /* 0x43e000049c187df0 */ /* 0x000fe20008001818 */
[----:B------:R-:W-:Y:S01]  /*6120*/  R2UR UR6, R206 ;  /* 0x00000000ce0672ca */ /* 0x000fe200000e0000 */
[----:B------:R-:W-:Y:S01]  /*6130*/  UMOV UR7, 0x40000040 ;  /* 0x4000004000077882 */ /* 0x000fe20000000000 */
[----:B------:R-:W-:Y:S02]  /*6140*/  WARPGROUP.DEPBAR.LE gsb0, 0x0 ;  /* 0x00008000000079c5 */ /* 0x000fe40000010000 */
[----:B------:R-:W-:-:S15]  /*6150*/  WARPGROUP.ARRIVE ;  /* 0x00000000000079c5 */ /* 0x000fde0000000000 */
[----:B------:R-:W-:-:S08]  /*6160*/  NOP ;  /* 0x0000000000007918 */ /* 0x000fd00000000000 */
[----:B------:R-:W-:Y:S01]  /*6170*/  HGMMA.64x256x16.F32.BF16 R24, R160, gdesc[UR4].tnspB, R24, gsb0 ;  /* 0x43e00004a0187df0 */ /* 0x000fe20008001818 */
[----:B------:R-:W-:Y:S01]  /*6180*/  R2UR UR6, R202 ;  /* 0x00000000ca0672ca */ /* 0x000fe200000e0000 */
        /* <DEDUP_REMOVED lines=16> */
.L_x_4073:
[----:B------:R-:W0:Y:S01]  /*6290*/  @P5 LDC R12, c[0x0][0x44c] ;  /* 0x00011300ff0c5b82 */ /* 0x000e220000000800 */
[----:B------:R-:W-:Y:S02]  /*62a0*/  IMAD.U32 R10, RZ, RZ, UR38 ;  /* 0x00000026ff0a7e24 */ /* 0x000fe4000f8e00ff */
[----:B------:R-:W-:Y:S02]  /*62b0*/  IMAD R11, R186, R11, -R13 ;  /* 0x0000000bba0b7224 */ /* 0x000fe400078e0a0d */
[----:B------:R-:W-:-:S03]  /*62c0*/  VIADD R168, R168, 0xfffffffe ;  /* 0xfffffffea8a87836 */ /* 0x000fc60000000000 */
[----:B------:R-:W1:Y:S02]  /*62d0*/  @P5 LDC R15, c[0x0][0x450] ;  /* 0x00011400ff0f5b82 */ /* 0x000e640000000800 */
[----:B------:R-:W-:Y:S01]  /*62e0*/  R2UR UR32, R168 ;  /* 0x00000000a82072ca */ /* 0x000fe200000e0000 */
[----:B0-----:R-:W-:-:S05]  /*62f0*/  @P5 IMAD.HI.U32 R12, R12, UR38, RZ ;  /* 0x000000260c0c5c27 */ /* 0x001fca000f8e00ff */
[----:B-1----:R-:W-:-:S05]  /*6300*/  @P5 SHF.R.U32.HI R10, RZ, R15, R12 ;  /* 0x0000000fff0a5219 */ /* 0x002fca000001160c */
[----:B------:R-:W-:-:S05]  /*6310*/  IMAD.IADD R10, R11, 0x1, R10 ;  /* 0x000000010b0a7824 */ /* 0x000fca00078e020a */
[----:B------:R-:W-:-:S04]  /*6320*/  SHF.R.S32.HI R11, RZ, 0x1f, R10 ;  /* 0x0000001fff0b7819 */ /* 0x000fc8000001140a */
[----:B------:R-:W-:Y:S01]  /*6330*/  LEA.HI R11, R11, R10, RZ, 0x6 ;  /* 0x0000000a0b0b7211 */ /* 0x000fe200078f30ff */
[----:B------:R-:W-:-:S03]  /*6340*/  VIADD R10, R9, 0x38860 ;  /* 0x00038860090a7836 */ /* 0x000fc60000000000 */
[----:B------:R-:W-:Y:S02]  /*6350*/  SHF.R.S32.HI R11, RZ, 0x6, R11 ;  /* 0x00000006ff0b7819 */ /* 0x000fe4000001140b */
[----:B------:R-:W-:Y:S02]  /*6360*/  PRMT R10, R219, 0x654, R10 ;  /* 0x00000654db0a7816 */ /* 0x000fe4000000000a */
[----:B------:R-:W-:Y:S02]  /*6370*/  R2UR UR7, R11 ;  /* 0x000000000b0772ca */ /* 0x000fe400000e0000 */
[----:B------:R0:W-:Y:S11]  /*6380*/  SYNCS.ARRIVE.TRANS64.RED.A1T0 RZ, [R10+URZ], RZ ;  /* 0x000000ff0aff79a7 */ /* 0x0001f6000810043f */
[----:B------:R-:W-:-:S04]  /*6390*/  UISETP.LT.AND UP0, UPT, URZ, UR7, UPT ;  /* 0x000000073f00728c */ /* 0x000fc8000bf01270 */
[----:B------:R-:W-:-:S04]  /*63a0*/  USEL UR7, URZ, UR7, !UP0 ;  /* 0x000000073f077287 */ /* 0x000fc8000c000000 */
[----:B------:R-:W-:-:S06]  /*63b0*/  UISETP.GE.AND UP0, UPT, UR32, UR7, UPT ;  /* 0x000000072000728c */ /* 0x000fcc000bf06270 */
[----:B------:R-:W-:-:S13]  /*63c0*/  PLOP3.LUT P1, PT, PT, PT, UP0, 0x80, 0x0 ;  /* 0x000000000000781c */ /* 0x000fda0003f2f008 */
[----:B0-----:R-:W-:Y:S05]  /*63d0*/  @!P1 BRA `(.L_x_4074) ;  /* 0x0000003000a49947 */ /* 0x001fea0003800000 */
[----:B------:R-:W-:Y:S01]  /*63e0*/  IMAD.MOV.U32 R11, RZ, RZ, R8 ;  /* 0x000000ffff0b7224 */ /* 0x000fe200078e0008 */
[----:B------:R-:W-:Y:S01]  /*63f0*/  ULDC UR5, c[0x0][0x288] ;  /* 0x0000a20000057ab9 */ /* 0x000fe20000000800 */
[----:B------:R-:W-:Y:S01]  /*6400*/  IMAD.MOV.U32 R10, RZ, RZ, R7 ;  /* 0x000000ffff0a7224 */ /* 0x000fe200078e0007 */
[----:B------:R-:W-:Y:S01]  /*6410*/  ULDC UR6, c[0x0][0x2f0] ;  /* 0x0000bc0000067ab9 */ /* 0x000fe20000000800 */
[----:B------:R-:W-:Y:S01]  /*6420*/  IMAD.MOV.U32 R13, RZ, RZ, R2 ;  /* 0x000000ffff0d7224 */ /* 0x000fe200078e0002 */
[----:B------:R-:W-:-:S06]  /*6430*/  ULDC UR4, c[0x0][0xa80] ;  /* 0x0002a00000047ab9 */ /* 0x000fcc0000000800 */
.L_x_4085:
[----:B------:R-:W-:-:S05]  /*6440*/  VIADD R2, R13, 0x1 ;  /* 0x000000010d027836 */ /* 0x000fca0000000000 */
[----:B------:R-:W-:-:S04]  /*6450*/  ISETP.NE.AND P1, PT, R2, 0x2, PT ;  /* 0x000000020200780c */ /* 0x000fc80003f25270 */
[----:B------:R-:W-:Y:S02]  /*6460*/  SEL R7, RZ, 0x1, P1 ;  /* 0x00000001ff077807 */ /* 0x000fe40000800000 */
[----:B------:R-:W-:Y:S02]  /*6470*/  SEL R2, R2, RZ, P1 ;  /* 0x000000ff02027207 */ /* 0x000fe40000800000 */
[----:B------:R-:W-:Y:S01]  /*6480*/  LOP3.LUT R16, R16, R7, RZ, 0x3c, !PT ;  /* 0x0000000710107212 */ /* 0x000fe200078e3cff */
[----:B------:R-:W-:Y:S06]  /*6490*/  @!P0 BRA `(.L_x_4075) ;  /* 0x0000000000048947 */ /* 0x000fec0003800000 */
[----:B------:R-:W-:Y:S01]  /*64a0*/  BPT.TRAP 0x1 ;  /* 0x000000040000795c */ /* 0x000fe20000300000 */
.L_x_4075:
[----:B------:R-:W-:Y:S01]  /*64b0*/  IMAD R9, R2, 0x8, R17 ;  /* 0x0000000802097824 */ /* 0x000fe200078e0211 */
[----:B------:R-:W-:-:S04]  /*64c0*/  SHF.L.U32 R8, R16, 0x1f, RZ ;  /* 0x0000001f10087819 */ /* 0x000fc800000006ff */
[----:B------:R0:W1:Y:S01]  /*64d0*/  SYNCS.PHASECHK.TRANS64.TRYWAIT P1, [R9+URZ+0x38830], R8 ;  /* 0x03883008090075a7 */ /* 0x000062000802017f */
[----:B------:R-:W-:Y:S05]  /*64e0*/  @!P0 BRA `(.L_x_4076) ;  /* 0x0000000000048947 */ /* 0x000fea0003800000 */
[----:B------:R-:W-:Y:S01]  /*64f0*/  BPT.TRAP 0x1 ;  /* 0x000000040000795c */ /* 0x000fe20000300000 */
.L_x_4076:
[----:B------:R-:W-:Y:S01]  /*6500*/  IMAD R7, R2, 0x200, R0 ;  /* 0x0000020002077824 */ /* 0x000fe200078e0200 */
[----:B-1----:R-:W-:Y:S06]  /*6510*/  @P1 BRA `(.L_x_4077) ;  /* 0x0000000000081947 */ /* 0x002fec0003800000 */
[----:B------:R-:W1:Y:S02]  /*6520*/  SYNCS.PHASECHK.TRANS64.TRYWAIT P1, [R9+URZ+0x38830], R8 ;  /* 0x03883008090075a7 */ /* 0x000e64000802017f */
[----:B-1----:R-:W-:Y:S05]  /*6530*/  @!P1 BRA `(.L_x_4078) ;  /* 0x000000e000c89947 */ /* 0x002fea0003800000 */
.L_x_4077:
[----:B------:R-:W-:Y:S01]  /*6540*/  R2UR UR10, R7 ;  /* 0x00000000070a72ca */ /* 0x000fe200000e0000 */
[----:B------:R-:W-:Y:S01]  /*6550*/  WARPGROUP.ARRIVE ;  /* 0x00000000000079c5 */ /* 0x000fe20000000000 */
[----:B------:R-:W-:Y:S01]  /*6560*/  UMOV UR11, 0x40000040 ;  /* 0x40000040000b7882 */ /* 0x000fe20000000000 */
[----:B------:R-:W-:Y:S01]  /*6570*/  UMOV UR15, 0x40000040 ;  /* 0x40000040000f7882 */ /* 0x000fe20000000000 */
[----:B------:R-:W-:Y:S01]  /*6580*/  UMOV UR19, 0x40000040 ;  /* 0x4000004000137882 */ /* 0x000fe20000000000 */
[----:B------:R-:W-:-:S08]  /*6590*/  UMOV UR23, 0x40000040 ;  /* 0x4000004000177882 */ /* 0x000fd00000000000 */
[----:B------:R-:W-:Y:S01]  /*65a0*/  HGMMA.64x64x16.F32.BF16 R152, gdesc[UR8], RZ, !UPT, gsb0 ;  /* 0x00e00000089879f0 */ /* 0x000fe2000c0018ff */
[----:B------:R-:W-:Y:S02]  /*65b0*/  UIADD3 UR14, UR10, 0x2, URZ ;  /* 0x000000020a0e7890 */ /* 0x000fe4000fffe03f */
[----:B------:R-:W-:Y:S02]  /*65c0*/  UIADD3 UR18, UR10, 0x4, URZ ;  /* 0x000000040a127890 */ /* 0x000fe4000fffe03f */
        /* <DEDUP_REMOVED lines=13> */
.L_x_4079:
[----:B------:R2:W3:Y:S01]  /*66a0*/  SYNCS.PHASECHK.TRANS64.TRYWAIT P1, [R9+URZ+0x38850], R8 ;  /* 0x03885008090075a7 */ /* 0x0004e2000802017f */
[----:B------:R-:W-:Y:S05]  /*66b0*/  @!P0 BRA `(.L_x_4080) ;  /* 0x0000000000048947 */ /* 0x000fea0003800000 */
[----:B------:R-:W-:Y:S01]  /*66c0*/  BPT.TRAP 0x1 ;  /* 0x000000040000795c */ /* 0x000fe20000300000 */
.L_x_4080:
[----:B------:R-:W-:Y:S01]  /*66d0*/  IMAD R7, R2, 0x1000, R4 ;  /* 0x0000100002077824 */ /* 0x000fe200078e0204 */
[----:B---3--:R-:W-:Y:S06]  /*66e0*/  @P1 BRA `(.L_x_4081) ;  /* 0x0000000000081947 */ /* 0x008fec0003800000 */
[----:B------:R-:W3:Y:S02]  /*66f0*/  SYNCS.PHASECHK.TRANS64.TRYWAIT P1, [R9+URZ+0x38850], R8 ;  /* 0x03885008090075a7 */ /* 0x000ee4000802017f */
[----:B---3--:R-:W-:Y:S05]  /*6700*/  @!P1 BRA `(.L_x_4082) ;  /* 0x000000e000689947 */ /* 0x008fea0003800000 */
.L_x_4081:
[----:B------:R-:W-:Y:S01]  /*6710*/  R2UR UR26, R7 ;  /* 0x00000000071a72ca */ /* 0x000fe200000e0000 */
[----:B------:R-:W-:Y:S01]  /*6720*/  WARPGROUP.ARRIVE ;  /* 0x00000000000079c5 */ /* 0x000fe20000000000 */
[----:B------:R-:W-:Y:S01]  /*6730*/  UMOV UR27, 0x40000040 ;  /* 0x40000040001b7882 */ /* 0x000fe20000000000 */
[----:B------:R-:W-:Y:S01]  /*6740*/  VIADD R12, R3, 0x2 ;  /* 0x00000002030c7836 */ /* 0x000fe20000000000 */
[----:B------:R-:W-:Y:S01]  /*6750*/  UMOV UR29, 0x40000040 ;  /* 0x40000040001d7882 */ /* 0x000fe20000000000 */
[----:B0123--:R-:W-:Y:S01]  /*6760*/  VIADD R8, R7, 0x2 ;  /* 0x0000000207087836 */ /* 0x00ffe20000000000 */
        /* <DEDUP_REMOVED lines=8> */
[----:B------:R-:W-:Y:S01]  /*67f0*/  VIADD R15, R7, 0x800 ;  /* 0x00000800070f7836 */ /* 0x000fe20000000000 */
        /* <DEDUP_REMOVED lines=125> */
[----:B------:R-:W0:Y:S02]  /*6fd0*/  SHFL.IDX PT, R8, R14, RZ, 0x1f ;  /* 0x00001fff0e087589 */ /* 0x000e2400000e0000 */
[----:B0-----:R-:W-:-:S04]  /*6fe0*/  ISETP.GT.AND P1, PT, R8, 0x7f, PT ;  /* 0x0000007f0800780c */ /* 0x001fc80003f24270 */
[----:B------:R-:W-:-:S05]  /*6ff0*/  SEL R8, RZ, 0x2, !P1 ;  /* 0x00000002ff087807 */ /* 0x000fca0004800000 */
[----:B------:R-:W-:Y:S02]  /*7000*/  IMAD.IADD R12, R21, 0x1, R8 ;  /* 0x00000001150c7824 */ /* 0x000fe400078e0208 */
        /* <DEDUP_REMOVED lines=11> */
[----:B------:R-:W-:Y:S01]  /*70c0*/  IMAD.IADD R20, R21, 0x1, R12 ;  /* 0x0000000115147824 */ /* 0x000fe200078e020c */
[----:B------:R-:W-:Y:S02]  /*70d0*/  WARPGROUP.DEPBAR.LE gsb0, 0x0 ;  /* 0x00008000000079c5 */ /* 0x000fe40000010000 */
[----:B------:R-:W-:-:S06]  /*70e0*/  WARPGROUP.ARRIVE ;  /* 0x00000000000079c5 */ /* 0x000fcc0000000000 */
[----:B------:R-:W-:Y:S01]  /*70f0*/  HGMMA.64x64x16.F32.BF16 R152, gdesc[UR28], R152, gsb0 ;  /* 0x00e000001c9879f0 */ /* 0x000fe20008001898 */
[----:B------:R-:W-:Y:S01]  /*7100*/  R2UR UR28, R20 ;  /* 0x00000000141c72ca */ /* 0x000fe200000e0000 */
[C---:B------:R-:W-:Y:S01]  /*7110*/  IMAD.IADD R20, R15.reuse, 0x1, R12 ;  /* 0x000000010f147824 */ /* 0x040fe200078e020c */
[----:B------:R-:W-:Y:S01]  /*7120*/  UMOV UR29, 0x40000040 ;  /* 0x40000040001d7882 */ /* 0x000fe20000000000 */
[----:B------:R-:W-:Y:S01]  /*7130*/  UMOV UR31, 0x40000040 ;  /* 0x40000040001f7882 */ /* 0x000fe20000000000 */
[--C-:B------:R-:W-:Y:S02]  /*7140*/  IMAD.IADD R15, R15, 0x1, R14.reuse ;  /* 0x000000010f0f7824 */ /* 0x100fe400078e020e */
[----:B------:R-:W-:Y:S01]  /*7150*/  R2UR UR30, R20 ;  /* 0x00000000141e72ca */ /* 0x000fe200000e0000 */
[----:B------:R-:W-:Y:S02]  /*7160*/  IMAD.IADD R20, R21, 0x1, R14 ;  /* 0x0000000115147824 */ /* 0x000fe400078e020e */
[----:B------:R-:W-:-:S05]  /*7170*/  IMAD.MOV.U32 R21, RZ, RZ, 0xa00 ;  /* 0x00000a00ff157424 */ /* 0x000fca00078e00ff */
        /* <DEDUP_REMOVED lines=22> */
[----:B------:R-:W-:Y:S02]  /*72e0*/  IMAD.IADD R20, R21, 0x1, R8 ;  /* 0x0000000115147824 */ /* 0x000fe400078e0208 */
[----:B------:R-:W-:Y:S01]  /*72f0*/  VIADD R15, R7, 0xa00 ;  /* 0x00000a00070f7836 */ /* 0x000fe20000000000 */
[----:B------:R-:W-:Y:S02]  /*7300*/  WARPGROUP.DEPBAR.LE gsb0, 0x0 ;  /* 0x00008000000079c5 */ /* 0x000fe40000010000 */
[----:B------:R-:W-:-:S06]  /*7310*/  WARPGROUP.ARRIVE ;  /* 0x00000000000079c5 */ /* 0x000fcc0000000000 */
[----:B------:R-:W-:Y:S01]  /*7320*/  HGMMA.64x64x16.F32.BF16 R152, gdesc[UR28], R152, gsb0 ;  /* 0x00e000001c9879f0 */ /* 0x000fe20008001898 */
[----:B------:R-:W-:Y:S01]  /*7330*/  R2UR UR28, R20 ;  /* 0x00000000141c72ca */ /* 0x000fe200000e0000 */
[----:B------:R-:W-:Y:S01]  /*7340*/  IMAD.IADD R20, R8, 0x1, R15 ;  /* 0x0000000108147824 */ /* 0x000fe200078e020f */
[----:B------:R-:W-:Y:S01]  /*7350*/  UMOV UR29, 0x40000040 ;  /* 0x40000040001d7882 */ /* 0x000fe20000000000 */
[----:B------:R-:W-:-:S03]  /*7360*/  UMOV UR31, 0x40000040 ;  /* 0x40000040001f7882 */ /* 0x000fc60000000000 */
[----:B------:R-:W-:Y:S01]  /*7370*/  R2UR UR30, R20 ;  /* 0x00000000141e72ca */ /* 0x000fe200000e0000 */
[----:B------:R-:W-:Y:S01]  /*7380*/  IMAD.IADD R20, R21, 0x1, R12 ;  /* 0x0000000115147824 */ /* 0x000fe200078e020c */
[----:B------:R-:W-:Y:S02]  /*7390*/  WARPGROUP.DEPBAR.LE gsb0, 0x0 ;  /* 0x00008000000079c5 */ /* 0x000fe40000010000 */
[----:B------:R-:W-:-:S09]  /*73a0*/  WARPGROUP.ARRIVE ;  /* 0x00000000000079c5 */ /* 0x000fd20000000000 */
[----:B------:R-:W-:Y:S01]  /*73b0*/  HGMMA.64x64x16.F32.BF16 R152, gdesc[UR28], R152, gsb0 ;  /* 0x00e000001c9879f0 */ /* 0x000fe20008001898 */
[----:B------:R-:W-:Y:S01]  /*73c0*/  R2UR UR28, R20 ;  /* 0x00000000141c72ca */ /* 0x000fe200000e0000 */
[--C-:B------:R-:W-:Y:S01]  /*73d0*/  IMAD.IADD R20, R12, 0x1, R15.reuse ;  /* 0x000000010c147824 */ /* 0x100fe200078e020f */
[----:B------:R-:W-:Y:S01]  /*73e0*/  UMOV UR29, 0x40000040 ;  /* 0x40000040001d7882 */ /* 0x000fe20000000000 */
[----:B------:R-:W-:Y:S01]  /*73f0*/  UMOV UR31, 0x40000040 ;  /* 0x40000040001f7882 */ /* 0x000fe20000000000 */
[----:B------:R-:W-:Y:S02]  /*7400*/  IMAD.IADD R15, R14, 0x1, R15 ;  /* 0x000000010e0f7824 */ /* 0x000fe400078e020f */
        /* <DEDUP_REMOVED lines=70> */
[----:B------:R-:W-:Y:S02]  /*7870*/  IMAD.IADD R20, R21, 0x1, R8 ;  /* 0x0000000115147824 */ /* 0x000fe400078e0208 */
        /* <DEDUP_REMOVED lines=47> */
.L_x_4083:
[----:B------:R-:W-:Y:S01]  /*7b70*/  ISETP.NE.AND P1, PT, R220, 0x1, PT ;  /* 0x00000001dc00780c */ /* 0x000fe20003f25270 */
[----:B------:R-:W-:Y:S01]  /*7b80*/  VIADD R7, R190, UR38 ;  /* 0x00000026be077c36 */ /* 0x000fe20008000000 */
[----:B------:R-:W-:Y:S01]  /*7b90*/  UMOV UR10, 0xffffffc0 ;  /* 0xffffffc0000a7882 */ /* 0x000fe20000000000 */
[----:B------:R-:W-:Y:S01]  /*7ba0*/  UMOV UR11, 0x40000040 ;  /* 0x40000040000b7882 */ /* 0x000fe20000000000 */
[----:B------:R-:W-:-:S09]  /*7bb0*/  UIMAD UR10, UR32, UR10, 0x1 ;  /* 0x00000001200a74a4 */ /* 0x000fd2000f8e020a */
[----:B------:R-:W0:Y:S08]  /*7bc0*/  @P1 LDC R8, c[0x0][0x44c] ;  /* 0x00011300ff081b82 */ /* 0x000e300000000800 */
[----:B------:R-:W1:Y:S01]  /*7bd0*/  @P1 LDC R15, c[0x0][0x450] ;  /* 0x00011400ff0f1b82 */ /* 0x000e620000000800 */
[----:B0-----:R-:W-:-:S05]  /*7be0*/  @P1 IMAD.HI.U32 R8, R7, R8, RZ ;  /* 0x0000000807081227 */ /* 0x001fca00078e00ff */
[----:B-1----:R-:W-:Y:S02]  /*7bf0*/  @P1 SHF.R.U32.HI R7, RZ, R15, R8 ;  /* 0x0000000fff071219 */ /* 0x002fe40000011608 */
[----:B------:R-:W-:-:S03]  /*7c00*/  IADD3 R15, -R18, UR10, RZ ;  /* 0x0000000a120f7c10 */ /* 0x000fc6000fffe1ff */
[----:B------:R-:W0:Y:S02]  /*7c10*/  SHFL.IDX PT, R21, R7, 0x1, 0x1c1f ;  /* 0x003c1f0007157f89 */ /* 0x000e2400000e0000 */
[----:B------:R-:W-:Y:S02]  /*7c20*/  IMAD R8, R186, UR6, R15 ;  /* 0x00000006ba087c24 */ /* 0x000fe4000f8e020f */
[----:B------:R-:W1:Y:S03]  /*7c30*/  SHFL.IDX PT, R7, R7, RZ, 0x1c1f ;  /* 0x001c1fff07077589 */ /* 0x000e6600000e0000 */
[----:B0-----:R-:W-:-:S04]  /*7c40*/  IADD3 R12, R21, -UR5, R8 ;  /* 0x80000005150c7c10 */ /* 0x001fc8000fffe008 */
        /* <DEDUP_REMOVED lines=46> */
[----:B------:R-:W-:-:S04]  /*7f30*/  FMNMX.FTZ R12, R182, R15, !PT ;  /* 0x0000000fb60c7209 */ /* 0x000fc80007810000 */
[----:B------:R-:W-:Y:S02]  /*7f40*/  FMNMX.FTZ R14, R183, R12, !PT ;  /* 0x0000000cb70e7209 */ /* 0x000fe40007810000 */
[----:B-1----:R-:W-:-:S03]  /*7f50*/  IADD3 R12, R7, -UR5, R8 ;  /* 0x80000005070c7c10 */ /* 0x002fc6000fffe008 */
[----:B------:R-:W0:Y:S01]  /*7f60*/  SHFL.BFLY PT, R15, R14, 0x2, 0x1f ;  /* 0x0c401f000e0f7f89 */ /* 0x000e2200000e0000 */
        /* <DEDUP_REMOVED lines=15> */
[----:B------:R-:W0:Y:S01]  /*8060*/  SHFL.BFLY PT, R20, R15, 0x1, 0x1f ;  /* 0x0c201f000f147f89 */ /* 0x000e2200000e0000 */
[----:B------:R-:W-:Y:S02]  /*8070*/  FMNMX.FTZ R7, R157, R8, !PT ;  /* 0x000000089d077209 */ /* 0x000fe40007810000 */
[----:B------:R-:W-:Y:S02]  /*8080*/  ISETP.GT.AND P1, PT, R12, 0x18, PT ;  /* 0x000000180c00780c */ /* 0x000fe40003f24270 */
[----:B------:R-:W-:-:S02]  /*8090*/  FSEL R161, R161, -INF , P2 ;  /* 0xff800000a1a17808 */ /* 0x000fc40001000000 */
[----:B------:R-:W-:Y:S02]  /*80a0*/  FMNMX.FTZ R8, R160, R7, !PT ;  /* 0x00000007a0087209 */ /* 0x000fe40007810000 */
[----:B------:R-:W-:Y:S02]  /*80b0*/  ISETP.GT.AND P2, PT, R12, 0x19, PT ;  /* 0x000000190c00780c */ /* 0x000fe40003f44270 */
[----:B------:R-:W-:Y:S02]  /*80c0*/  FSEL R164, R164, -INF , P1 ;  /* 0xff800000a4a47808 */ /* 0x000fe40000800000 */
[----:B------:R-:W-:Y:S02]  /*80d0*/  FMNMX.FTZ R7, R161, R8, !PT ;  /* 0x00000008a1077209 */ /* 0x000fe40007810000 */
[----:B------:R-:W-:Y:S02]  /*80e0*/  ISETP.GT.AND P1, PT, R12, 0x20, PT ;  /* 0x000000200c00780c */ /* 0x000fe40003f24270 */
[----:B------:R-:W-:-:S02]  /*80f0*/  FSEL R165, R165, -INF , P2 ;  /* 0xff800000a5a57808 */ /* 0x000fc40001000000 */
[----:B------:R-:W-:Y:S02]  /*8100*/  FMNMX.FTZ R14, R164, R7, !PT ;  /* 0x00000007a40e7209 */ /* 0x000fe40007810000 */
[----:B------:R-:W-:Y:S02]  /*8110*/  ISETP.GT.AND P2, PT, R12, 0x21, PT ;  /* 0x000000210c00780c */ /* 0x000fe40003f44270 */
[----:B------:R-:W-:Y:S02]  /*8120*/  FSEL R152, R168, -INF , P1 ;  /* 0xff800000a8987808 */ /* 0x000fe40000800000 */
[----:B------:R-:W-:Y:S02]  /*8130*/  FMNMX.FTZ R7, R165, R14, !PT ;  /* 0x0000000ea5077209 */ /* 0x000fe40007810000 */
[----:B0-----:R-:W-:Y:S02]  /*8140*/  FMNMX.FTZ R8, R15, R20, !PT ;  /* 0x000000140f087209 */ /* 0x001fe40007810000 */
[----:B------:R-:W-:-:S02]  /*8150*/  ISETP.GT.AND P3, PT, R12, 0x28, PT ;  /* 0x000000280c00780c */ /* 0x000fc40003f64270 */
[----:B------:R-:W-:Y:S01]  /*8160*/  FSEL R196, R169, -INF , P2 ;  /* 0xff800000a9c47808 */ /* 0x000fe20001000000 */
[----:B------:R-:W-:Y:S01]  /*8170*/  FMUL.FTZ R198, R8, UR4 ;  /* 0x0000000408c67c20 */ /* 0x000fe20008410000 */
[----:B------:R-:W-:Y:S02]  /*8180*/  FMNMX.FTZ R7, R152, R7, !PT ;  /* 0x0000000798077209 */ /* 0x000fe40007810000 */
[----:B------:R-:W-:Y:S02]  /*8190*/  ISETP.GT.AND P4, PT, R12, 0x29, PT ;  /* 0x000000290c00780c */ /* 0x000fe40003f84270 */
[----:B------:R-:W-:Y:S02]  /*81a0*/  FSEL R172, R172, -INF , P3 ;  /* 0xff800000acac7808 */ /* 0x000fe40001800000 */
[----:B------:R-:W-:Y:S02]  /*81b0*/  FMNMX.FTZ R7, R196, R7, !PT ;  /* 0x00000007c4077209 */ /* 0x000fe40007810000 */
[----:B------:R-:W-:-:S02]  /*81c0*/  FSETP.NEU.FTZ.AND P1, PT, R8, -INF , PT ;  /* 0xff8000000800780b */ /* 0x000fc40003f3d000 */
[----:B------:R-:W-:Y:S02]  /*81d0*/  ISETP.GT.AND P2, PT, R12, 0x30, PT ;  /* 0x000000300c00780c */ /* 0x000fe40003f44270 */
[----:B------:R-:W-:Y:S02]  /*81e0*/  FSEL R197, R173, -INF , P4 ;  /* 0xff800000adc57808 */ /* 0x000fe40002000000 */
[----:B------:R-:W-:Y:S02]  /*81f0*/  FMNMX.FTZ R14, R172, R7, !PT ;  /* 0x00000007ac0e7209 */ /* 0x000fe40007810000 */
[----:B------:R-:W-:Y:S02]  /*8200*/  FSEL R198, R198, RZ, P1 ;  /* 0x000000ffc6c67208 */ /* 0x000fe40000800000 */
[----:B------:R-:W-:Y:S02]  /*8210*/  ISETP.GT.AND P3, PT, R12, 0x31, PT ;  /* 0x000000310c00780c */ /* 0x000fe40003f64270 */
[----:B------:R-:W-:Y:S01]  /*8220*/  FSEL R176, R176, -INF , P2 ;  /* 0xff800000b0b07808 */ /* 0x000fe20001000000 */
[--C-:B------:R-:W-:Y:S01]  /*8230*/  FFMA.FTZ R15, R154, UR4, -R198.reuse ;  /* 0x000000049a0f7c23 */ /* 0x100fe200080108c6 */
[----:B------:R-:W-:Y:S01]  /*8240*/  FMNMX.FTZ R7, R197, R14, !PT ;  /* 0x0000000ec5077209 */ /* 0x000fe20007810000 */
[----:B------:R-:W-:Y:S01]  /*8250*/  FFMA.FTZ R169, R159, UR4, -R198 ;  /* 0x000000049fa97c23 */ /* 0x000fe200080108c6 */
[----:B------:R-:W-:Y:S01]  /*8260*/  ISETP.GT.AND P2, PT, R12, 0x38, PT ;  /* 0x000000380c00780c */ /* 0x000fe20003f44270 */
[----:B------:R-:W-:Y:S01]  /*8270*/  IMAD.MOV R159, RZ, RZ, -R184 ;  /* 0x000000ffff9f7224 */ /* 0x000fe200078e0ab8 */
[----:B------:R-:W-:Y:S01]  /*8280*/  FSEL R154, R177, -INF , P3 ;  /* 0xff800000b19a7808 */ /* 0x000fe20001800000 */
[--C-:B------:R-:W-:Y:S01]  /*8290*/  FFMA.FTZ R177, R158, UR4, -R198.reuse ;  /* 0x000000049eb17c23 */ /* 0x100fe200080108c6 */
[----:B------:R-:W-:Y:S01]  /*82a0*/  FMNMX.FTZ R7, R176, R7, !PT ;  /* 0x00000007b0077209 */ /* 0x000fe20007810000 */
[--C-:B------:R-:W-:Y:S01]  /*82b0*/  FFMA.FTZ R20, R162, UR4, -R198.reuse ;  /* 0x00000004a2147c23 */ /* 0x100fe200080108c6 */
[----:B------:R-:W-:Y:S01]  /*82c0*/  ISETP.GT.AND P3, PT, R12, 0x39, PT ;  /* 0x000000390c00780c */ /* 0x000fe20003f64270 */
[--C-:B------:R-:W-:Y:S01]  /*82d0*/  FFMA.FTZ R12, R155, UR4, -R198.reuse ;  /* 0x000000049b0c7c23 */ /* 0x100fe200080108c6 */
[----:B------:R-:W-:Y:S01]  /*82e0*/  FSEL R199, R180, -INF , P2 ;  /* 0xff800000b4c77808 */ /* 0x000fe20001000000 */
[--C-:B------:R-:W-:Y:S01]  /*82f0*/  FFMA.FTZ R180, R182, UR4, -R198.reuse ;  /* 0x00000004b6b47c23 */ /* 0x100fe200080108c6 */
[----:B------:R-:W-:Y:S01]  /*8300*/  FMNMX.FTZ R14, R154, R7, !PT ;  /* 0x000000079a0e7209 */ /* 0x000fe20007810000 */
[--C-:B------:R-:W-:Y:S01]  /*8310*/  FFMA.FTZ R173, R163, UR4, -R198.reuse ;  /* 0x00000004a3ad7c23 */ /* 0x100fe200080108c6 */
[----:B------:R-:W-:Y:S01]  /*8320*/  FSEL R155, R181, -INF , P3 ;  /* 0xff800000b59b7808 */ /* 0x000fe20001800000 */
        /* <DEDUP_REMOVED lines=11> */
[----:B------:R-:W-:Y:S01]  /*83e0*/  FFMA.FTZ R179, R179, UR4, -R198 ;  /* 0x00000004b3b37c23 */ /* 0x000fe200080108c6 */
[----:B------:R-:W-:Y:S08]  /*83f0*/  MUFU.EX2 R15, R15 ;  /* 0x0000000f000f7308 */ /* 0x000ff00000000800 */
[----:B------:R-:W-:Y:S08]  /*8400*/  MUFU.EX2 R12, R12 ;  /* 0x0000000c000c7308 */ /* 0x000ff00000000800 */
[----:B------:R-:W-:Y:S01]  /*8410*/  MUFU.EX2 R14, R177 ;  /* 0x000000b1000e7308 */ /* 0x000fe20000000800 */
[----:B0-----:R-:W-:-:S07]  /*8420*/  FMNMX.FTZ R158, R7, R158, !PT ;  /* 0x0000009e079e7209 */ /* 0x001fce0007810000 */
[----:B------:R-:W0:Y:S01]  /*8430*/  MUFU.EX2 R169, R169 ;  /* 0x000000a900a97308 */ /* 0x000e220000000800 */
[----:B------:R-:W1:Y:S07]  /*8440*/  SHFL.BFLY PT, R7, R158, 0x1, 0x1f ;  /* 0x0c201f009e077f89 */ /* 0x000e6e00000e0000 */
        /* <DEDUP_REMOVED lines=10> */
[--C-:B------:R-:W-:Y:S01]  /*84f0*/  FFMA.FTZ R21, R153, UR4, -R158.reuse ;  /* 0x0000000499157c23 */ /* 0x100fe2000801089e */
[--C-:B------:R-:W-:Y:S01]  /*8500*/  FFMA.FTZ R204, R152, UR4, -R158.reuse ;  /* 0x0000000498cc7c23 */ /* 0x100fe2000801089e */
[----:B------:R-:W-:Y:S01]  /*8510*/  FSEL R152, R8, RZ, P1 ;  /* 0x000000ff08987208 */ /* 0x000fe20000800000 */
[--C-:B------:R-:W-:Y:S01]  /*8520*/  FFMA.FTZ R183, R156, UR4, -R158.reuse ;  /* 0x000000049cb77c23 */ /* 0x100fe2000801089e */
[----:B------:R-:W-:Y:S01]  /*8530*/  FSEL R153, R7, RZ, P2 ;  /* 0x000000ff07997208 */ /* 0x000fe20001000000 */
[--C-:B------:R-:W-:Y:S01]  /*8540*/  FFMA.FTZ R205, R196, UR4, -R158.reuse ;  /* 0x00000004c4cd7c23 */ /* 0x100fe2000801089e */
[----:B------:R-:W-:Y:S01]  /*8550*/  ISETP.NE.AND P1, PT, R18, R159, PT ;  /* 0x0000009f1200720c */ /* 0x000fe20003f25270 */
[----:B------:R-:W-:Y:S01]  /*8560*/  FADD.FTZ R152, -R152, R11 ;  /* 0x0000000b98987221 */ /* 0x000fe20000010100 */
[----:B------:R-:W-:Y:S01]  /*8570*/  FFMA.FTZ R196, R154, UR4, -R158 ;  /* 0x000000049ac47c23 */ /* 0x000fe2000801089e */
[----:B------:R-:W-:Y:S01]  /*8580*/  FADD.FTZ R153, -R153, R10 ;  /* 0x0000000a99997221 */ /* 0x000fe20000010100 */
[----:B------:R-:W-:Y:S01]  /*8590*/  FFMA.FTZ R198, R157, UR4, -R158 ;  /* 0x000000049dc67c23 */ /* 0x000fe2000801089e */
[----:B------:R-:W-:Y:S01]  /*85a0*/  FMUL.FTZ R156, R152, UR4 ;  /* 0x00000004989c7c20 */ /* 0x000fe20008410000 */
[----:B------:R-:W-:-:S02]  /*85b0*/  VIADD R152, R9, 0x38840 ;  /* 0x0003884009987836 */ /* 0x000fc40000000000 */
[----:B------:R-:W-:Y:S01]  /*85c0*/  FMUL.FTZ R153, R153, UR4 ;  /* 0x0000000499997c20 */ /* 0x000fe20008410000 */
[--C-:B------:R-:W-:Y:S01]  /*85d0*/  FFMA.FTZ R200, R160, UR4, -R158.reuse ;  /* 0x00000004a0c87c23 */ /* 0x100fe2000801089e */
[----:B------:R1:W2:Y:S01]  /*85e0*/  MUFU.EX2 R10, R156 ;  /* 0x0000009c000a7308 */ /* 0x0002a20000000800 */
[----:B------:R-:W-:Y:S01]  /*85f0*/  FFMA.FTZ R201, R161, UR4, -R158 ;  /* 0x00000004a1c97c23 */ /* 0x000fe2000801089e */
[----:B------:R-:W-:Y:S01]  /*8600*/  PRMT R152, R219, 0x654, R152 ;  /* 0x00000654db987816 */ /* 0x000fe20000000098 */
[----:B------:R-:W-:Y:S01]  /*8610*/  FFMA.FTZ R202, R164, UR4, -R158 ;  /* 0x00000004a4ca7c23 */ /* 0x000fe2000801089e */
[----:B------:R-:W-:Y:S02]  /*8620*/  @!P1 IMAD R154, R13, 0x40, R22 ;  /* 0x000000400d9a9824 */ /* 0x000fe400078e0216 */
[--C-:B------:R-:W-:Y:S01]  /*8630*/  FFMA.FTZ R203, R165, UR4, -R158.reuse ;  /* 0x00000004a5cb7c23 */ /* 0x100fe2000801089e */
[--C-:B------:R-:W-:Y:S01]  /*8640*/  FFMA.FTZ R172, R172, UR4, -R158.reuse ;  /* 0x00000004acac7c23 */ /* 0x100fe2000801089e */
[--C-:B------:R-:W-:Y:S01]  /*8650*/  FFMA.FTZ R197, R197, UR4, -R158.reuse ;  /* 0x00000004c5c57c23 */ /* 0x100fe2000801089e */
[----:B------:R3:W4:Y:S01]  /*8660*/  MUFU.EX2 R207, R153 ;  /* 0x0000009900cf7308 */ /* 0x0007220000000800 */
[----:B-1----:R-:W-:Y:S01]  /*8670*/  @!P1 IMAD R156, R154, 0x4, R17 ;  /* 0x000000049a9c9824 */ /* 0x002fe200078e0211 */
[----:B------:R1:W-:Y:S01]  /*8680*/  SYNCS.ARRIVE.TRANS64.RED.A1T0 RZ, [R152+URZ], RZ ;  /* 0x000000ff98ff79a7 */ /* 0x0003e2000810043f */
[--C-:B------:R-:W-:Y:S01]  /*8690*/  FFMA.FTZ R13, R199, UR4, -R158.reuse ;  /* 0x00000004c70d7c23 */ /* 0x100fe2000801089e */
[--C-:B------:R-:W-:Y:S01]  /*86a0*/  FFMA.FTZ R206, R155, UR4, -R158.reuse ;  /* 0x000000049bce7c23 */ /* 0x100fe2000801089e */
[----:B------:R-:W-:Y:S01]  /*86b0*/  FFMA.FTZ R157, R176, UR4, -R158 ;  /* 0x00000004b09d7c23 */ /* 0x000fe2000801089e */
[----:B------:R-:W-:Y:S01]  /*86c0*/  IMAD R176, R2, 0x1000, R19 ;  /* 0x0000100002b07824 */ /* 0x000fe200078e0213 */
[----:B0-----:R-:W-:Y:S01]  /*86d0*/  F2FP.BF16.F32.PACK_AB R155, R169, R14 ;  /* 0x0000000ea99b723e */ /* 0x001fe200000010ff */
[----:B------:R-:W-:Y:S01]  /*86e0*/  MUFU.EX2 R182, R182 ;  /* 0x000000b600b67308 */ /* 0x000fe20000000800 */
[----:B--2---:R-:W-:Y:S01]  /*86f0*/  @!P1 STS [R156+0x38420], R10 ;  /* 0x0384200a9c009388 */ /* 0x004fe20000000800 */
[----:B---3--:R-:W-:Y:S01]  /*8700*/  F2FP.BF16.F32.PACK_AB R153, R12, R15 ;  /* 0x0000000f0c99723e */ /* 0x008fe200000010ff */
[----:B------:R-:W-:Y:S01]  /*8710*/  FMUL.FTZ R26, R26, R10 ;  /* 0x0000000a1a1a7220 */ /* 0x000fe20000410000 */
[----:B------:R-:W-:Y:S01]  /*8720*/  F2FP.BF16.F32.PACK_AB R159, R177, R168 ;  /* 0x000000a8b19f723e */ /* 0x000fe200000010ff */
[-C--:B------:R-:W-:Y:S01]  /*8730*/  FMUL.FTZ R27, R27, R10.reuse ;  /* 0x0000000a1b1b7220 */ /* 0x080fe20000410000 */
[----:B------:R-:W-:Y:S01]  /*8740*/  R2UR UR10, R176 ;  /* 0x00000000b00a72ca */ /* 0x000fe200000e0000 */
[-C--:B------:R-:W-:Y:S01]  /*8750*/  FMUL.FTZ R30, R30, R10.reuse ;  /* 0x0000000a1e1e7220 */ /* 0x080fe20000410000 */
[----:B------:R-:W1:Y:S01]  /*8760*/  MUFU.EX2 R21, R21 ;  /* 0x0000001500157308 */ /* 0x000e620000000800 */
[----:B----4-:R0:W-:Y:S01]  /*8770*/  @!P1 STS [R156+0x38400], R207 ;  /* 0x038400cf9c009388 */ /* 0x0101e20000000800 */
        /* <DEDUP_REMOVED lines=59> */
[----:B------:R-:W-:Y:S01]  /*8b30*/  FMUL.FTZ R75, R75, R10 ;  /* 0x0000000a4b4b7220 */ /* 0x000fe20000410000 */
        /* <DEDUP_REMOVED lines=87> */
[----:B------:R-:W-:Y:S01]  /*90b0*/  FMUL.FTZ R147, R147, R10 ;  /* 0x0000000a93937220 */ /* 0x000fe20000410000 */
[-C--:B------:R-:W-:Y:S01]  /*90c0*/  FMUL.FTZ R148, R148, R207.reuse ;  /* 0x000000cf94947220 */ /* 0x080fe20000410000 */
[----:B------:R-:W-:Y:S01]  /*90d0*/  FMUL.FTZ R149, R149, R207 ;  /* 0x000000cf95957220 */ /* 0x000fe20000410000 */
[----:B------:R-:W3:Y:S01]  /*90e0*/  MUFU.EX2 R196, R196 ;  /* 0x000000c400c47308 */ /* 0x000ee20000000800 */
[----:B--2---:R-:W-:Y:S01]  /*90f0*/  F2FP.BF16.F32.PACK_AB R157, R173, R20 ;  /* 0x00000014ad9d723e */ /* 0x004fe200000010ff */
[-C--:B------:R-:W-:Y:S01]  /*9100*/  FMUL.FTZ R150, R150, R10.reuse ;  /* 0x0000000a96967220 */ /* 0x080fe20000410000 */
[----:B------:R-:W-:Y:S01]  /*9110*/  FMUL.FTZ R151, R151, R10 ;  /* 0x0000000a97977220 */ /* 0x000fe20000410000 */
[----:B0-----:R-:W-:Y:S01]  /*9120*/  F2FP.BF16.F32.PACK_AB R165, R179, R178 ;  /* 0x000000b2b3a5723e */ /* 0x001fe200000010ff */
[----:B------:R0:W-:Y:S01]  /*9130*/  STSM.16.M88.4 [R185+0x36400], R152 ;  /* 0x03640098b9007844 */ /* 0x0001e20000000200 */
[----:B-1----:R-:W-:Y:S01]  /*9140*/  F2FP.BF16.F32.PACK_AB R167, R181, R180 ;  /* 0x000000b4b5a7723e */ /* 0x002fe200000010ff */
[----:B------:R-:W-:Y:S01]  /*9150*/  VIADD R199, R176, 0x80 ;  /* 0x00000080b0c77836 */ /* 0x000fe20000000000 */
[----:B------:R-:W-:Y:S01]  /*9160*/  MUFU.EX2 R13, R13 ;  /* 0x0000000d000d7308 */ /* 0x000fe20000000800 */
[----:B------:R0:W-:Y:S01]  /*9170*/  STSM.16.M88.4 [R187], R156 ;  /* 0x0000009cbb007844 */ /* 0x0001e20000000200 */
[----:B------:R-:W-:Y:S01]  /*9180*/  FFMA.FTZ R15, R10, R6, R15 ;  /* 0x000000060a0f7223 */ /* 0x000fe2000001000f */
[----:B------:R-:W-:-:S02]  /*9190*/  FFMA.FTZ R182, R207, R5, R182 ;  /* 0x00000005cfb67223 */ /* 0x000fc400000100b6 */
[----:B------:R0:W-:Y:S01]  /*91a0*/  STSM.16.M88.4 [R189], R160 ;  /* 0x000000a0bd007844 */ /* 0x0001e20000000200 */
[----:B------:R-:W-:Y:S01]  /*91b0*/  FADD.FTZ R15, R12, R15 ;  /* 0x0000000f0c0f7221 */ /* 0x000fe20000010000 */
[----:B------:R-:W-:Y:S01]  /*91c0*/  FADD.FTZ R182, R21, R182 ;  /* 0x000000b615b67221 */ /* 0x000fe20000010000 */
[----:B------:R-:W1:Y:S01]  /*91d0*/  MUFU.EX2 R206, R206 ;  /* 0x000000ce00ce7308 */ /* 0x000e620000000800 */
[----:B---3--:R-:W-:Y:S01]  /*91e0*/  F2FP.BF16.F32.PACK_AB R164, R196, R11 ;  /* 0x0000000bc4a4723e */ /* 0x008fe200000010ff */
        /* <DEDUP_REMOVED lines=17> */
[----:B------:R-:W-:Y:S01]  /*9300*/  R2UR UR10, R199 ;  /* 0x00000000c70a72ca */ /* 0x000fe200000e0000 */
[----:B------:R-:W-:Y:S01]  /*9310*/  UMOV UR11, 0x40000040 ;  /* 0x40000040000b7882 */ /* 0x000fe20000000000 */
[----:B------:R-:W-:Y:S02]  /*9320*/  VIADD R199, R176, 0x100 ;  /* 0x00000100b0c77836 */ /* 0x000fe40000000000 */
[----:B------:R-:W-:Y:S01]  /*9330*/  FADD.FTZ R204, R204, R203 ;  /* 0x000000cbcccc7221 */ /* 0x000fe20000010000 */
[----:B------:R-:W-:Y:S02]  /*9340*/  VIADD R176, R176, 0x180 ;  /* 0x00000180b0b07836 */ /* 0x000fe40000000000 */
        /* <DEDUP_REMOVED lines=14> */
[----:B------:R-:W-:Y:S02]  /*9430*/  WARPGROUP.DEPBAR.LE gsb0, 0x0 ;  /* 0x00008000000079c5 */ /* 0x000fe40000010000 */
[----:B------:R-:W-:-:S06]  /*9440*/  WARPGROUP.ARRIVE ;  /* 0x00000000000079c5 */ /* 0x000fcc0000000000 */
        /* <DEDUP_REMOVED lines=24> */
.L_x_4084:
[----:B------:R-:W-:Y:S01]  /*95d0*/  UISETP.GT.AND UP0, UPT, UR32, UR7, UPT ;  /* 0x000000072000728c */ /* 0x000fe2000bf04270 */
[----:B------:R-:W-:Y:S01]  /*95e0*/  VIADD R10, R9, 0x38860 ;  /* 0x00038860090a7836 */ /* 0x000fe20000000000 */
[----:B------:R-:W-:Y:S01]  /*95f0*/  UIADD3 UR32, UR32, -0x1, URZ ;  /* 0xffffffff20207890 */ /* 0x000fe2000fffe03f */
[----:B------:R-:W-:Y:S02]  /*9600*/  IMAD.MOV.U32 R11, RZ, RZ, R8 ;  /* 0x000000ffff0b7224 */ /* 0x000fe400078e0008 */
[----:B------:R-:W-:Y:S01]  /*9610*/  IMAD.MOV.U32 R13, RZ, RZ, R2 ;  /* 0x000000ffff0d7224 */ /* 0x000fe200078e0002 */
[----:B------:R-:W-:Y:S02]  /*9620*/  PLOP3.LUT P1, PT, PT, PT, UP0, 0x80, 0x0 ;  /* 0x000000000000781c */ /* 0x000fe40003f2f008 */
[----:B------:R-:W-:-:S04]  /*9630*/  PRMT R10, R219, 0x654, R10 ;  /* 0x00000654db0a7816 */ /* 0x000fc8000000000a */
[----:B------:R0:W-:Y:S02]  /*9640*/  SYNCS.ARRIVE.TRANS64.RED.A1T0 RZ, [R10+URZ], RZ ;  /* 0x000000ff0aff79a7 */ /* 0x0001e4000810043f */
[----:B0-----:R-:W-:-:S05]  /*9650*/  IMAD.MOV.U32 R10, RZ, RZ, R7 ;  /* 0x000000ffff0a7224 */ /* 0x001fca00078e0007 */
[----:B------:R-:W-:Y:S05]  /*9660*/  @P1 BRA `(.L_x_4085) ;  /* 0xffffffcc00741947 */ /* 0x000fea000383ffff */
.L_x_4074:
[----:B------:R-:W-:-:S13]  /*9670*/  ISETP.LE.AND P1, PT, RZ, UR32, PT ;  /* 0x00000020ff007c0c */ /* 0x000fda000bf23270 */
[----:B------:R-:W-:Y:S05]  /*9680*/  @!P1 BRA `(.L_x_4086) ;  /* 0x0000002c00509947 */ /* 0x000fea0003800000 */
[----:B------:R-:W-:Y:S01]  /*9690*/  IMAD.MOV.U32 R197, RZ, RZ, R8 ;  /* 0x000000ffffc57224 */ /* 0x000fe200078e0008 */
[----:B------:R-:W-:Y:S01]  /*96a0*/  ULDC UR28, c[0x0][0xa80] ;  /* 0x0002a000001c7ab9 */ /* 0x000fe20000000800 */
[----:B------:R-:W-:Y:S02]  /*96b0*/  IMAD.MOV.U32 R10, RZ, RZ, R7 ;  /* 0x000000ffff0a7224 */ /* 0x000fe400078e0007 */
[----:B------:R-:W-:-:S07]  /*96c0*/  IMAD.MOV.U32 R199, RZ, RZ, R2 ;  /* 0x000000ffffc77224 */ /* 0x000fce00078e0002 */
.L_x_4097:
[----:B------:R-:W-:-:S05]  /*96d0*/  VIADD R2, R199, 0x1 ;  /* 0x00000001c7027836 */ /* 0x000fca0000000000 */
[----:B------:R-:W-:-:S04]  /*96e0*/  ISETP.NE.AND P1, PT, R2, 0x2, PT ;  /* 0x000000020200780c */ /* 0x000fc80003f25270 */
[----:B------:R-:W-:Y:S02]  /*96f0*/  SEL R7, RZ, 0x1, P1 ;  /* 0x00000001ff077807 */ /* 0x000fe40000800000 */
[----:B------:R-:W-:Y:S02]  /*9700*/  SEL R2, R2, RZ, P1 ;  /* 0x000000ff02027207 */ /* 0x000fe40000800000 */
[----:B------:R-:W-:Y:S01]  /*9710*/  LOP3.LUT R16, R16, R7, RZ, 0x3c, !PT ;  /* 0x0000000710107212 */ /* 0x000fe200078e3cff */
[----:B------:R-:W-:Y:S06]  /*9720*/  @!P0 BRA `(.L_x_4087) ;  /* 0x0000000000048947 */ /* 0x000fec0003800000 */
[----:B------:R-:W-:Y:S01]  /*9730*/  BPT.TRAP 0x1 ;  /* 0x000000040000795c */ /* 0x000fe20000300000 */
.L_x_4087:
[----:B------:R-:W-:Y:S01]  /*9740*/  IMAD R9, R2, 0x8, R17 ;  /* 0x0000000802097824 */ /* 0x000fe200078e0211 */
[----:B------:R-:W-:-:S04]  /*9750*/  SHF.L.U32 R8, R16, 0x1f, RZ ;  /* 0x0000001f10087819 */ /* 0x000fc800000006ff */
[----:B------:R0:W1:Y:S01]  /*9760*/  SYNCS.PHASECHK.TRANS64.TRYWAIT P1, [R9+URZ+0x38830], R8 ;  /* 0x03883008090075a7 */ /* 0x000062000802017f */
[----:B------:R-:W-:Y:S05]  /*9770*/  @!P0 BRA `(.L_x_4088) ;  /* 0x0000000000048947 */ /* 0x000fea0003800000 */
[----:B------:R-:W-:Y:S01]  /*9780*/  BPT.TRAP 0x1 ;  /* 0x000000040000795c */ /* 0x000fe20000300000 */
.L_x_4088:
[----:B------:R-:W-:Y:S01]  /*9790*/  IMAD R7, R2, 0x200, R0 ;  /* 0x0000020002077824 */ /* 0x000fe200078e0200 */
[----:B-1----:R-:W-:Y:S06]  /*97a0*/  @P1 BRA `(.L_x_4089) ;  /* 0x0000000000081947 */ /* 0x002fec0003800000 */
[----:B------:R-:W1:Y:S02]  /*97b0*/  SYNCS.PHASECHK.TRANS64.TRYWAIT P1, [R9+URZ+0x38830], R8 ;  /* 0x03883008090075a7 */ /* 0x000e64000802017f */
[----:B-1----:R-:W-:Y:S05]  /*97c0*/  @!P1 BRA `(.L_x_4090) ;  /* 0x000000b0004c9947 */ /* 0x002fea0003800000 */
.L_x_4089:
        /* <DEDUP_REMOVED lines=22> */
.L_x_4091:
[----:B------:R2:W3:Y:S01]  /*9930*/  SYNCS.PHASECHK.TRANS64.TRYWAIT P1, [R9+URZ+0x38850], R8 ;  /* 0x03885008090075a7 */ /* 0x0004e2000802017f */
[----:B------:R-:W-:Y:S05]  /*9940*/  @!P0 BRA `(.L_x_4092) ;  /* 0x0000000000048947 */ /* 0x000fea0003800000 */
[----:B------:R-:W-:Y:S01]  /*9950*/  BPT.TRAP 0x1 ;  /* 0x000000040000795c */ /* 0x000fe20000300000 */
.L_x_4092:
[----:B------:R-:W-:Y:S01]  /*9960*/  IMAD R7, R2, 0x1000, R4 ;  /* 0x0000100002077824 */ /* 0x000fe200078e0204 */
[----:B---3--:R-:W-:Y:S06]  /*9970*/  @P1 BRA `(.L_x_4093) ;  /* 0x0000000000081947 */ /* 0x008fec0003800000 */
[----:B------:R-:W3:Y:S02]  /*9980*/  SYNCS.PHASECHK.TRANS64.TRYWAIT P1, [R9+URZ+0x38850], R8 ;  /* 0x03885008090075a7 */ /* 0x000ee4000802017f */
[----:B---3--:R-:W-:Y:S05]  /*9990*/  @!P1 BRA `(.L_x_4094) ;  /* 0x000000ac00ec9947 */ /* 0x008fea0003800000 */
.L_x_4093:
        /* <DEDUP_REMOVED lines=200> */
[--C-:B------:R-:W-:Y:S02]  /*a620*/  IMAD.IADD R20, R11, 0x1, R13.reuse ;  /* 0x000000010b147824 */ /* 0x100fe400078e020d */
        /* <DEDUP_REMOVED lines=125> */
.L_x_4095:
[----:B------:R-:W-:Y:S01]  /*ae00*/  FMNMX.FTZ R8, R152, R10, !PT ;  /* 0x0000000a98087209 */ /* 0x000fe20007810000 */
[----:B------:R-:W-:Y:S01]  /*ae10*/  UMOV UR4, UR28 ;  /* 0x0000001c00047c82 */ /* 0x000fe20008000000 */
[----:B------:R-:W-:Y:S01]  /*ae20*/  IMAD R204, R2, 0x1000, R19 ;  /* 0x0000100002cc7824 */ /* 0x000fe200078e0213 */
[----:B------:R-:W-:Y:S01]  /*ae30*/  UMOV UR7, 0x40000040 ;  /* 0x4000004000077882 */ /* 0x000fe20000000000 */
[----:B------:R-:W-:-:S03]  /*ae40*/  FMNMX.FTZ R7, R153, R8, !PT ;  /* 0x0000000899077209 */ /* 0x000fc60007810000 */
[----:B------:R-:W-:Y:S02]  /*ae50*/  R2UR UR6, R204 ;  /* 0x00000000cc0672ca */ /* 0x000fe400000e0000 */
        /* <DEDUP_REMOVED lines=53> */
[----:B------:R-:W-:Y:S03]  /*b1b0*/  MUFU.EX2 R11, R11 ;  /* 0x0000000b000b7308 */ /* 0x000fe60000000800 */
[----:B------:R-:W1:Y:S01]  /*b1c0*/  SHFL.BFLY PT, R153, R8, 0x2, 0x1f ;  /* 0x0c401f0008997f89 */ /* 0x000e6200000e0000 */
[-C--:B0-----:R-:W-:Y:S01]  /*b1d0*/  FMUL.FTZ R24, R24, R10.reuse ;  /* 0x0000000a18187220 */ /* 0x081fe20000410000 */
        /* <DEDUP_REMOVED lines=52> */
[----:B------:R-:W-:Y:S01]  /*b520*/  FFMA.FTZ R153, R181, UR4, -R196 ;  /* 0x00000004b5997c23 */ /* 0x000fe200080108c4 */
[----:B------:R-:W-:Y:S01]  /*b530*/  MUFU.EX2 R186, R186 ;  /* 0x000000ba00ba7308 */ /* 0x000fe20000000800 */
[-C--:B------:R-:W-:Y:S01]  /*b540*/  FMUL.FTZ R112, R112, R10.reuse ;  /* 0x0000000a70707220 */ /* 0x080fe20000410000 */
[-C--:B------:R-:W-:Y:S01]  /*b550*/  FMUL.FTZ R113, R113, R10.reuse ;  /* 0x0000000a71717220 */ /* 0x080fe20000410000 */
[----:B------:R-:W-:Y:S01]  /*b560*/  FADD.FTZ R152, -R8, R197 ;  /* 0x000000c508987221 */ /* 0x000fe20000010100 */
[-C--:B------:R-:W-:Y:S01]  /*b570*/  FMUL.FTZ R116, R116, R10.reuse ;  /* 0x0000000a74747220 */ /* 0x080fe20000410000 */
[-C--:B------:R-:W-:Y:S01]  /*b580*/  FMUL.FTZ R117, R117, R10.reuse ;  /* 0x0000000a75757220 */ /* 0x080fe20000410000 */
[-C--:B------:R-:W-:Y:S01]  /*b590*/  FMUL.FTZ R120, R120, R10.reuse ;  /* 0x0000000a78787220 */ /* 0x080fe20000410000 */
[----:B------:R-:W-:Y:S01]  /*b5a0*/  FMUL.FTZ R181, R152, UR4 ;  /* 0x0000000498b57c20 */ /* 0x000fe20008410000 */
[----:B------:R1:W-:Y:S01]  /*b5b0*/  MUFU.EX2 R197, R153 ;  /* 0x0000009900c57308 */ /* 0x0003e20000000800 */
[----:B------:R-:W-:Y:S01]  /*b5c0*/  FMUL.FTZ R152, R8, UR4 ;  /* 0x0000000408987c20 */ /* 0x000fe20008410000 */
[-C--:B------:R-:W-:Y:S01]  /*b5d0*/  FMUL.FTZ R121, R121, R10.reuse ;  /* 0x0000000a79797220 */ /* 0x080fe20000410000 */
[-C--:B------:R-:W-:Y:S01]  /*b5e0*/  FMUL.FTZ R124, R124, R10.reuse ;  /* 0x0000000a7c7c7220 */ /* 0x080fe20000410000 */
[----:B------:R-:W-:Y:S01]  /*b5f0*/  FMUL.FTZ R125, R125, R10 ;  /* 0x0000000a7d7d7220 */ /* 0x000fe20000410000 */
[----:B------:R-:W-:Y:S01]  /*b600*/  FFMA.FTZ R196, R154, UR4, -R152 ;  /* 0x000000049ac47c23 */ /* 0x000fe20008010898 */
[----:B------:R-:W-:-:S02]  /*b610*/  VIADD R154, R9, 0x38840 ;  /* 0x00038840099a7836 */ /* 0x000fc40000000000 */
[----:B------:R-:W-:Y:S01]  /*b620*/  FFMA.FTZ R201, R155, UR4, -R152 ;  /* 0x000000049bc97c23 */ /* 0x000fe20008010898 */
[----:B------:R-:W2:Y:S01]  /*b630*/  MUFU.EX2 R181, R181 ;  /* 0x000000b500b57308 */ /* 0x000ea20000000800 */
[----:B-1----:R-:W-:Y:S02]  /*b640*/  IMAD.MOV R153, RZ, RZ, -R184 ;  /* 0x000000ffff997224 */ /* 0x002fe400078e0ab8 */
[----:B------:R-:W-:Y:S01]  /*b650*/  FFMA.FTZ R198, R158, UR4, -R152 ;  /* 0x000000049ec67c23 */ /* 0x000fe20008010898 */
[----:B------:R-:W-:Y:S01]  /*b660*/  PRMT R154, R219, 0x654, R154 ;  /* 0x00000654db9a7816 */ /* 0x000fe2000000009a */
[--C-:B------:R-:W-:Y:S01]  /*b670*/  FFMA.FTZ R203, R159, UR4, -R152.reuse ;  /* 0x000000049fcb7c23 */ /* 0x100fe20008010898 */
[--C-:B------:R-:W-:Y:S01]  /*b680*/  FFMA.FTZ R200, R162, UR4, -R152.reuse ;  /* 0x00000004a2c87c23 */ /* 0x100fe20008010898 */
[----:B------:R-:W-:Y:S01]  /*b690*/  ISETP.NE.AND P1, PT, R18, R153, PT ;  /* 0x000000991200720c */ /* 0x000fe20003f25270 */
[--C-:B------:R-:W-:Y:S01]  /*b6a0*/  FFMA.FTZ R205, R163, UR4, -R152.reuse ;  /* 0x00000004a3cd7c23 */ /* 0x100fe20008010898 */
[--C-:B------:R-:W-:Y:S01]  /*b6b0*/  FFMA.FTZ R202, R166, UR4, -R152.reuse ;  /* 0x00000004a6ca7c23 */ /* 0x100fe20008010898 */
[--C-:B------:R-:W-:Y:S01]  /*b6c0*/  FFMA.FTZ R207, R167, UR4, -R152.reuse ;  /* 0x00000004a7cf7c23 */ /* 0x100fe20008010898 */
[--C-:B------:R-:W-:Y:S01]  /*b6d0*/  FFMA.FTZ R170, R170, UR4, -R152.reuse ;  /* 0x00000004aaaa7c23 */ /* 0x100fe20008010898 */
[--C-:B------:R-:W-:Y:S01]  /*b6e0*/  FFMA.FTZ R171, R171, UR4, -R152.reuse ;  /* 0x00000004abab7c23 */ /* 0x100fe20008010898 */
[--C-:B------:R-:W-:Y:S01]  /*b6f0*/  FFMA.FTZ R174, R174, UR4, -R152.reuse ;  /* 0x00000004aeae7c23 */ /* 0x100fe20008010898 */
[--C-:B------:R-:W-:Y:S01]  /*b700*/  FFMA.FTZ R175, R175, UR4, -R152.reuse ;  /* 0x00000004afaf7c23 */ /* 0x100fe20008010898 */
[----:B------:R1:W-:Y:S01]  /*b710*/  SYNCS.ARRIVE.TRANS64.RED.A1T0 RZ, [R154+URZ], RZ ;  /* 0x000000ff9aff79a7 */ /* 0x0003e2000810043f */
[--C-:B------:R-:W-:Y:S01]  /*b720*/  FFMA.FTZ R178, R178, UR4, -R152.reuse ;  /* 0x00000004b2b27c23 */ /* 0x100fe20008010898 */
[--C-:B------:R-:W-:Y:S01]  /*b730*/  FFMA.FTZ R179, R179, UR4, -R152.reuse ;  /* 0x00000004b3b37c23 */ /* 0x100fe20008010898 */
[--C-:B------:R-:W-:Y:S01]  /*b740*/  FFMA.FTZ R182, R182, UR4, -R152.reuse ;  /* 0x00000004b6b67c23 */ /* 0x100fe20008010898 */
[----:B------:R-:W-:Y:S01]  /*b750*/  FFMA.FTZ R183, R183, UR4, -R152 ;  /* 0x00000004b7b77c23 */ /* 0x000fe20008010898 */
[----:B------:R-:W-:Y:S01]  /*b760*/  @!P1 IMAD R156, R199, 0x40, R22 ;  /* 0x00000040c79c9824 */ /* 0x000fe200078e0216 */
[----:B------:R-:W-:Y:S01]  /*b770*/  MUFU.EX2 R196, R196 ;  /* 0x000000c400c47308 */ /* 0x000fe20000000800 */
[----:B0-----:R-:W-:Y:S01]  /*b780*/  F2FP.BF16.F32.PACK_AB R152, R12, R11 ;  /* 0x0000000b0c98723e */ /* 0x001fe200000010ff */
[----:B--2---:R-:W-:Y:S01]  /*b790*/  FMUL.FTZ R26, R26, R181 ;  /* 0x000000b51a1a7220 */ /* 0x004fe20000410000 */
[----:B------:R-:W-:Y:S01]  /*b7a0*/  @!P1 IMAD R156, R156, 0x4, R17 ;  /* 0x000000049c9c9824 */ /* 0x000fe200078e0211 */
[----:B-1----:R-:W-:Y:S01]  /*b7b0*/  F2FP.BF16.F32.PACK_AB R154, R14, R13 ;  /* 0x0000000d0e9a723e */ /* 0x002fe200000010ff */
[----:B------:R-:W-:Y:S01]  /*b7c0*/  FMUL.FTZ R27, R27, R181 ;  /* 0x000000b51b1b7220 */ /* 0x000fe20000410000 */
[----:B------:R-:W-:Y:S01]  /*b7d0*/  F2FP.BF16.F32.PACK_AB R158, R186, R21 ;  /* 0x00000015ba9e723e */ /* 0x000fe200000010ff */
[-C--:B------:R-:W-:Y:S01]  /*b7e0*/  FMUL.FTZ R30, R30, R181.reuse ;  /* 0x000000b51e1e7220 */ /* 0x080fe20000410000 */
[----:B------:R-:W-:Y:S01]  /*b7f0*/  @!P1 STS [R156+0x38400], R10 ;  /* 0x0384000a9c009388 */ /* 0x000fe20000000800 */
[----:B------:R-:W0:Y:S01]  /*b800*/  MUFU.EX2 R201, R201 ;  /* 0x000000c900c97308 */ /* 0x000e220000000800 */
[-C--:B------:R-:W-:Y:S01]  /*b810*/  FMUL.FTZ R31, R31, R181.reuse ;  /* 0x000000b51f1f7220 */ /* 0x080fe20000410000 */
[-C--:B------:R-:W-:Y:S01]  /*b820*/  FMUL.FTZ R34, R34, R181.reuse ;  /* 0x000000b522227220 */ /* 0x080fe20000410000 */
[----:B------:R1:W-:Y:S01]  /*b830*/  @!P1 STS [R156+0x38420], R181 ;  /* 0x038420b59c009388 */ /* 0x0003e20000000800 */
        /* <DEDUP_REMOVED lines=9> */
[----:B-1----:R-:W-:Y:S01]  /*b8d0*/  F2FP.BF16.F32.PACK_AB R156, R20, R15 ;  /* 0x0000000f149c723e */ /* 0x002fe200000010ff */
        /* <DEDUP_REMOVED lines=77> */
[-C--:B------:R-:W-:Y:S01]  /*bdb0*/  FMUL.FTZ R150, R150, R181.reuse ;  /* 0x000000b596967220 */ /* 0x080fe20000410000 */
[----:B------:R-:W-:Y:S01]  /*bdc0*/  FMUL.FTZ R151, R151, R181 ;  /* 0x000000b597977220 */ /* 0x000fe20000410000 */
[----:B------:R0:W-:Y:S01]  /*bdd0*/  STSM.16.M88.4 [R185+0x36400], R152 ;  /* 0x03640098b9007844 */ /* 0x0001e20000000200 */
[----:B------:R-:W-:-:S02]  /*bde0*/  VIADD R199, R204, 0x80 ;  /* 0x00000080ccc77836 */ /* 0x000fc40000000000 */
[----:B------:R-:W-:Y:S01]  /*bdf0*/  FFMA.FTZ R5, R10, R5, R11 ;  /* 0x000000050a057223 */ /* 0x000fe2000001000b */
[----:B------:R-:W2:Y:S01]  /*be00*/  MUFU.EX2 R171, R171 ;  /* 0x000000ab00ab7308 */ /* 0x000ea20000000800 */
[----:B-1----:R-:W-:Y:S01]  /*be10*/  F2FP.BF16.F32.PACK_AB R162, R173, R172 ;  /* 0x000000acada2723e */ /* 0x002fe200000010ff */
[----:B------:R0:W-:Y:S01]  /*be20*/  STSM.16.M88.4 [R187], R156 ;  /* 0x0000009cbb007844 */ /* 0x0001e20000000200 */
[----:B------:R-:W-:Y:S01]  /*be30*/  FFMA.FTZ R6, R181, R6, R196 ;  /* 0x00000006b5067223 */ /* 0x000fe200000100c4 */
[----:B------:R-:W-:-:S03]  /*be40*/  FADD.FTZ R12, R12, R5 ;  /* 0x000000050c0c7221 */ /* 0x000fc60000010000 */
        /* <DEDUP_REMOVED lines=21> */
[----:B------:R0:W-:Y:S01]  /*bfa0*/  STSM.16.M88.4 [R189], R160 ;  /* 0x000000a0bd007844 */ /* 0x0001e20000000200 */
[----:B------:R-:W-:Y:S01]  /*bfb0*/  FADD.FTZ R169, R169, R168 ;  /* 0x000000a8a9a97221 */ /* 0x000fe20000010000 */
[----:B------:R-:W1:Y:S01]  /*bfc0*/  MUFU.EX2 R180, R180 ;  /* 0x000000b400b47308 */ /* 0x000e620000000800 */
[----:B------:R-:W-:Y:S02]  /*bfd0*/  FADD.FTZ R171, R171, R170 ;  /* 0x000000aaabab7221 */ /* 0x000fe40000010000 */
[----:B------:R-:W-:Y:S02]  /*bfe0*/  FADD.FTZ R172, R172, R169 ;  /* 0x000000a9acac7221 */ /* 0x000fe40000010000 */
[----:B------:R-:W-:Y:S02]  /*bff0*/  FADD.FTZ R174, R174, R171 ;  /* 0x000000abaeae7221 */ /* 0x000fe40000010000 */
[----:B------:R-:W-:Y:S01]  /*c000*/  FADD.FTZ R173, R173, R172 ;  /* 0x000000acadad7221 */ /* 0x000fe20000010000 */
[----:B------:R-:W-:Y:S01]  /*c010*/  MUFU.EX2 R178, R178 ;  /* 0x000000b200b27308 */ /* 0x000fe20000000800 */
[----:B--2---:R-:W-:Y:S01]  /*c020*/  F2FP.BF16.F32.PACK_AB R164, R177, R176 ;  /* 0x000000b0b1a4723e */ /* 0x004fe200000010ff */
[----:B------:R-:W-:Y:S01]  /*c030*/  FADD.FTZ R175, R175, R174 ;  /* 0x000000aeafaf7221 */ /* 0x000fe20000010000 */
[----:B------:R-:W-:-:S04]  /*c040*/  FADD.FTZ R176, R176, R173 ;  /* 0x000000adb0b07221 */ /* 0x000fc80000010000 */
[----:B------:R-:W-:Y:S01]  /*c050*/  FADD.FTZ R177, R177, R176 ;  /* 0x000000b0b1b17221 */ /* 0x000fe20000010000 */
[----:B------:R-:W2:Y:S01]  /*c060*/  MUFU.EX2 R179, R179 ;  /* 0x000000b300b37308 */ /* 0x000ea20000000800 */
[----:B-1----:R-:W-:Y:S02]  /*c070*/  F2FP.BF16.F32.PACK_AB R166, R197, R180 ;  /* 0x000000b4c5a6723e */ /* 0x002fe400000010ff */
[----:B------:R-:W-:-:S04]  /*c080*/  FADD.FTZ R180, R180, R177 ;  /* 0x000000b1b4b47221 */ /* 0x000fc80000010000 */
[----:B------:R-:W-:Y:S01]  /*c090*/  FADD.FTZ R5, R197, R180 ;  /* 0x000000b4c5057221 */ /* 0x000fe20000010000 */
[----:B------:R-:W1:Y:S08]  /*c0a0*/  MUFU.EX2 R182, R182 ;  /* 0x000000b600b67308 */ /* 0x000e700000000800 */
[----:B------:R-:W3:Y:S01]  /*c0b0*/  MUFU.EX2 R183, R183 ;  /* 0x000000b700b77308 */ /* 0x000ee20000000800 */
[----:B--2---:R-:W-:Y:S01]  /*c0c0*/  F2FP.BF16.F32.PACK_AB R165, R179, R178 ;  /* 0x000000b2b3a5723e */ /* 0x004fe200000010ff */
[----:B------:R-:W-:-:S04]  /*c0d0*/  FADD.FTZ R178, R178, R175 ;  /* 0x000000afb2b27221 */ /* 0x000fc80000010000 */
[----:B------:R-:W-:-:S04]  /*c0e0*/  FADD.FTZ R179, R179, R178 ;  /* 0x000000b2b3b37221 */ /* 0x000fc80000010000 */
[----:B-1----:R-:W-:Y:S01]  /*c0f0*/  FADD.FTZ R6, R182, R179 ;  /* 0x000000b3b6067221 */ /* 0x002fe20000010000 */
[----:B---3--:R-:W-:-:S03]  /*c100*/  F2FP.BF16.F32.PACK_AB R167, R183, R182 ;  /* 0x000000b6b7a7723e */ /* 0x008fc600000010ff */
[----:B------:R-:W-:Y:S02]  /*c110*/  FADD.FTZ R6, R183, R6 ;  /* 0x00000006b7067221 */ /* 0x000fe40000010000 */
[----:B------:R0:W-:Y:S01]  /*c120*/  STSM.16.M88.4 [R188], R164 ;  /* 0x000000a4bc007844 */ /* 0x0001e20000000200 */
[----:B------:R-:W-:-:S06]  /*c130*/  WARPGROUP.ARRIVE ;  /* 0x00000000000079c5 */ /* 0x000fcc0000000000 */
[----:B------:R-:W-:Y:S01]  /*c140*/  HGMMA.64x256x16.F32.BF16 R24, R152, gdesc[UR4].tnspB, R24, gsb0 ;  /* 0x43e0000498187df0 */ /* 0x000fe20008001818 */
        /* <DEDUP_REMOVED lines=31> */
.L_x_4096:
[----:B------:R-:W-:Y:S01]  /*c340*/  ISETP.LT.AND P1, PT, RZ, UR32, PT ;  /* 0x00000020ff007c0c */ /* 0x000fe2000bf21270 */
[----:B------:R-:W-:Y:S01]  /*c350*/  VIADD R10, R9, 0x38860 ;  /* 0x00038860090a7836 */ /* 0x000fe20000000000 */
[----:B------:R-:W-:Y:S01]  /*c360*/  UIADD3 UR32, UR32, -0x1, URZ ;  /* 0xffffffff20207890 */ /* 0x000fe2000fffe03f */
[----:B------:R-:W-:Y:S02]  /*c370*/  IMAD.MOV.U32 R197, RZ, RZ, R8 ;  /* 0x000000ffffc57224 */ /* 0x000fe400078e0008 */
[----:B------:R-:W-:Y:S01]  /*c380*/  IMAD.MOV.U32 R199, RZ, RZ, R2 ;  /* 0x000000ffffc77224 */ /* 0x000fe200078e0002 */
[----:B------:R-:W-:-:S04]  /*c390*/  PRMT R10, R219, 0x654, R10 ;  /* 0x00000654db0a7816 */ /* 0x000fc8000000000a */
[----:B------:R0:W-:Y:S02]  /*c3a0*/  SYNCS.ARRIVE.TRANS64.RED.A1T0 RZ, [R10+URZ], RZ ;  /* 0x000000ff0aff79a7 */ /* 0x0001e4000810043f */
[----:B0-----:R-:W-:Y:S01]  /*c3b0*/  IMAD.MOV.U32 R10, RZ, RZ, R7 ;  /* 0x000000ffff0a7224 */ /* 0x001fe200078e0007 */
[----:B------:R-:W-:Y:S06]  /*c3c0*/  @P1 BRA `(.L_x_4097) ;  /* 0xffffffd000c01947 */ /* 0x000fec000383ffff */
.L_x_4086:
[----:B------:R-:W0:Y:S01]  /*c3d0*/  SHFL.BFLY PT, R0, R5, 0x2, 0x1f ;  /* 0x0c401f0005007f89 */ /* 0x000e2200000e0000 */
[----:B------:R-:W-:Y:S01]  /*c3e0*/  IMAD.U32 R12, RZ, RZ, UR4 ;  /* 0x00000004ff0c7e24 */ /* 0x000fe2000f8e00ff */
[----:B------:R-:W-:Y:S02]  /*c3f0*/  UIADD3 UR36, UR36, 0x1, URZ ;  /* 0x0000000124247890 */ /* 0x000fe4000fffe03f */
[----:B------:R-:W1:Y:S01]  /*c400*/  SHFL.BFLY PT, R9, R6, 0x2, 0x1f ;  /* 0x0c401f0006097f89 */ /* 0x000e6200000e0000 */
[----:B------:R-:W-:Y:S08]  /*c410*/  BAR.ARV 0x8, 0x100 ;  /* 0x0204000000007b1d */ /* 0x000ff00000002000 */
[----:B------:R-:W-:Y:S01]  /*c420*/  BAR.SYNC.DEFER_BLOCKING 0xf, 0x100 ;  /* 0x03c4000000007b1d */ /* 0x000fe20000010000 */
[----:B0-----:R-:W-:Y:S01]  /*c430*/  FADD.FTZ R4, R0, R5 ;  /* 0x0000000500047221 */ /* 0x001fe20000010000 */
[----:B------:R-:W-:-:S02]  /*c440*/  VIADD R5, R2, 0x1 ;  /* 0x0000000102057836 */ /* 0x000fc40000000000 */
[----:B-1----:R-:W-:Y:S02]  /*c450*/  FADD.FTZ R10, R9, R6 ;  /* 0x00000006090a7221 */ /* 0x002fe40000010000 */
[----:B------:R-:W0:Y:S01]  /*c460*/  SHFL.BFLY PT, R3, R4, 0x1, 0x1f ;  /* 0x0c201f0004037f89 */ /* 0x000e2200000e0000 */
[----:B------:R-:W-:-:S03]  /*c470*/  ISETP.NE.AND P1, PT, R5, 0x2, PT ;  /* 0x000000020500780c */ /* 0x000fc60003f25270 */
[----:B------:R-:W1:Y:S01]  /*c480*/  SHFL.BFLY PT, R9, R10, 0x1, 0x1f ;  /* 0x0c201f000a097f89 */ /* 0x000e6200000e0000 */
[----:B------:R-:W-:-:S04]  /*c490*/  SEL R11, RZ, 0x1, P1 ;  /* 0x00000001ff0b7807 */ /* 0x000fc80000800000 */
[----:B------:R-:W-:Y:S01]  /*c4a0*/  LOP3.LUT R16, R16, R11, RZ, 0x3c, !PT ;  /* 0x0000000b10107212 */ /* 0x000fe200078e3cff */
[----:B0-----:R-:W-:Y:S01]  /*c4b0*/  FADD.FTZ R0, R4, R3 ;  /* 0x0000000304007221 */ /* 0x001fe20000010000 */
[----:B------:R-:W-:Y:S02]  /*c4c0*/  IMAD.MOV R3, RZ, RZ, -R184 ;  /* 0x000000ffff037224 */ /* 0x000fe400078e0ab8 */
[----:B------:R-:W-:Y:S02]  /*c4d0*/  IMAD.MOV.U32 R4, RZ, RZ, RZ ;  /* 0x000000ffff047224 */ /* 0x000fe400078e00ff */
[----:B-1----:R-:W-:Y:S01]  /*c4e0*/  FADD.FTZ R9, R10, R9 ;  /* 0x000000090a097221 */ /* 0x002fe20000010000 */
[----:B------:R-:W-:Y:S02]  /*c4f0*/  FSETP.NE.FTZ.AND P2, PT, R0, RZ, PT ;  /* 0x000000ff0000720b */ /* 0x000fe40003f55000 */
[----:B------:R-:W-:Y:S01]  /*c500*/  ISETP.NE.AND P0, PT, R18, R3, PT ;  /* 0x000000031200720c */ /* 0x000fe20003f05270 */
[----:B------:R-:W-:Y:S01]  /*c510*/  IMAD.MOV.U32 R3, RZ, RZ, RZ ;  /* 0x000000ffff037224 */ /* 0x000fe200078e00ff */
[----:B------:R-:W-:-:S09]  /*c520*/  FSETP.NE.FTZ.AND P3, PT, R9, RZ, PT ;  /* 0x000000ff0900720b */ /* 0x000fd20003f75000 */
[----:B------:R-:W0:Y:S02]  /*c530*/  @P2 MUFU.RCP R3, R0 ;  /* 0x0000000000032308 */ /* 0x000e240000001000 */
[----:B------:R-:W-:-:S04]  /*c540*/  @!P0 IMAD R2, R2, 0x40, R22 ;  /* 0x0000004002028824 */ /* 0x000fc800078e0216 */
[----:B------:R-:W-:Y:S02]  /*c550*/  @!P0 IMAD R2, R2, 0x4, R17 ;  /* 0x0000000402028824 */ /* 0x000fe400078e0211 */
        /* <DEDUP_REMOVED lines=18> */
[----:B--2---:R-:W-:Y:S01]  /*c680*/  @P2 FMUL.FTZ R13, R10, 0.69314718246459960938 ;  /* 0x3f3172180a0d2820 */ /* 0x004fe20000410000 */
[----:B0-----:R-:W-:Y:S01]  /*c690*/  @P3 FMUL.FTZ R9, R12, 0.69314718246459960938 ;  /* 0x3f3172180c093820 */ /* 0x001fe20000410000 */
[----:B-1----:R-:W-:-:S02]  /*c6a0*/  IMAD.U32 R2, RZ, RZ, UR4 ;  /* 0x00000004ff027e24 */ /* 0x002fc4000f8e00ff */
[-C--:B------:R-:W-:Y:S01]  /*c6b0*/  FMUL.FTZ R203, R49, R3.reuse ;  /* 0x0000000331cb7220 */ /* 0x080fe20000410000 */
[-C--:B------:R-:W-:Y:S01]  /*c6c0*/  FMUL.FTZ R204, R52, R3.reuse ;  /* 0x0000000334cc7220 */ /* 0x080fe20000410000 */
[-C--:B------:R-:W-:Y:S01]  /*c6d0*/  FMUL.FTZ R201, R53, R3.reuse ;  /* 0x0000000335c97220 */ /* 0x080fe20000410000 */
[----:B------:R-:W-:Y:S01]  /*c6e0*/  @P2 FMUL.FTZ R2, R2, 0.69314718246459960938 ;  /* 0x3f31721802022820 */ /* 0x000fe20000410000 */
        /* <DEDUP_REMOVED lines=49> */
[----:B------:R-:W-:-:S02]  /*ca00*/  IMAD.MOV.U32 R3, RZ, RZ, -0x800000 ;  /* 0xff800000ff037424 */ /* 0x000fc400078e00ff */
[----:B------:R-:W-:Y:S01]  /*ca10*/  @P2 FFMA.FTZ R3, R2, R7, R13 ;  /* 0x0000000702032223 */ /* 0x000fe2000001000d */
        /* <DEDUP_REMOVED lines=67> */
[----:B------:R-:W-:Y:S01]  /*ce50*/  SEL R2, R5, RZ, P1 ;  /* 0x000000ff05027207 */ /* 0x000fe20000800000 */
[----:B------:R-:W-:Y:S06]  /*ce60*/  BAR.ARV 0xe, 0x100 ;  /* 0x0384000000007b1d */ /* 0x000fec0000002000 */
.L_x_4056:
[----:B------:R-:W0:Y:S01]  /*ce70*/  S2R R219, SR_CgaCtaId ;  /* 0x0000000000db7919 */ /* 0x000e220000008800 */
[----:B------:R-:W-:Y:S01]  /*ce80*/  MOV R4, 0x400 ;  /* 0x0000040000047802 */ /* 0x000fe20000000f00 */
[----:B------:R-:W-:Y:S01]  /*ce90*/  BSSY B0, `(.L_x_4098) ;  /* 0x00002a7000007945 */ /* 0x000fe20003800000 */
[----:B------:R-:W-:Y:S02]  /*cea0*/  BAR.SYNC.DEFER_BLOCKING 0x5, 0x180 ;  /* 0x0146000000007b1d */ /* 0x000fe40000010000 */
[----:B0-----:R-:W-:-:S05]  /*ceb0*/  LEA R17, R219, R4, 0x18 ;  /* 0x00000004db117211 */ /* 0x001fca00078ec0ff */
[----:B------:R-:W0:Y:S02]  /*cec0*/  LDS R4, [R17+0x388d0] ;  /* 0x0388d00011047984 */ /* 0x000e240000000800 */
[----:B0-----:R-:W-:Y:S01]  /*ced0*/  R2UR UR4, R4 ;  /* 0x00000000040472ca */ /* 0x001fe200000e0000 */
[----:B------:R-:W-:Y:S06]  /*cee0*/  BAR.ARV 0x4, 0x180 ;  /* 0x0106000000007b1d */ /* 0x000fec0000002000 */
[----:B------:R-:W-:Y:S08]  /*cef0*/  @P0 BRA `(.L_x_4099) ;  /* 0x0000001c00880947 */ /* 0x000ff00003800000 */
[----:B------:R-:W0:Y:S01]  /*cf00*/  S2R R4, SR_SWINHI ;  /* 0x0000000000047919 */ /* 0x000e220000002f00 */
[----:B------:R-:W-:Y:S01]  /*cf10*/  IMAD R7, R215, 0x40, R23 ;  /* 0x00000040d7077824 */ /* 0x000fe200078e0217 */
[----:B------:R-:W-:Y:S01]  /*cf20*/  F2FP.BF16.F32.PACK_AB R6, R6, R197 ;  /* 0x000000c50606723e */ /* 0x000fe200000010ff */
[----:B------:R-:W-:Y:S01]  /*cf30*/  USHF.R.S32.HI UR12, URZ, 0x1f, UR37 ;  /* 0x0000001f3f0c7899 */ /* 0x000fe20008011425 */
[----:B------:R-:W-:Y:S01]  /*cf40*/  BAR.SYNC.DEFER_BLOCKING 0x1, 0x100 ;  /* 0x0044000000007b1d */ /* 0x000fe20000010000 */
[----:B------:R-:W-:Y:S01]  /*cf50*/  F2FP.BF16.F32.PACK_AB R128, R129, R128 ;  /* 0x000000808180723e */ /* 0x000fe200000010ff */
[----:B------:R-:W-:Y:S01]  /*cf60*/  USHF.R.S32.HI UR13, URZ, 0x1f, UR39 ;  /* 0x0000001f3f0d7899 */ /* 0x000fe20008011427 */
        /* <DEDUP_REMOVED lines=11> */
[----:B------:R-:W-:Y:S02]  /*d020*/  MOV R96, R17 ;  /* 0x0000001100607202 */ /* 0x000fe40000000f00 */
[----:B0-----:R-:W-:-:S03]  /*d030*/  MOV R97, R4 ;  /* 0x0000000400617202 */ /* 0x001fc60000000f00 */
        /* <DEDUP_REMOVED lines=11> */
[----:B------:R-:W-:-:S02]  /*d0f0*/  LOP3.LUT R48, R53, 0x380, RZ, 0xc0, !PT ;  /* 0x0000038035307812 */ /* 0x000fc400078ec0ff */
[----:B------:R-:W-:Y:S02]  /*d100*/  SHF.R.U64 R44, R44, 0x3, RZ ;  /* 0x000000032c2c7819 */ /* 0x000fe400000012ff */
[C---:B------:R-:W-:Y:S02]  /*d110*/  IADD3 R37, P6, R4.reuse, 0x2020, RZ ;  /* 0x0000202004257810 */ /* 0x040fe40007fde0ff */
[C---:B------:R-:W-:Y:S02]  /*d120*/  IADD3 R36, P3, R4.reuse, 0x2000, RZ ;  /* 0x0000200004247810 */ /* 0x040fe40007f7e0ff */
[----:B------:R-:W-:Y:S01]  /*d130*/  IADD3 R33, P5, R4, 0x2040, RZ ;  /* 0x0000204004217810 */ /* 0x000fe20007fbe0ff */
[--C-:B------:R-:W-:Y:S01]  /*d140*/  IMAD.X R117, RZ, RZ, R5.reuse, P6 ;  /* 0x000000ffff757224 */ /* 0x100fe200030e0605 */
[----:B------:R-:W-:Y:S01]  /*d150*/  LOP3.LUT R100, R40, R45, RZ, 0x3c, !PT ;  /* 0x0000002d28647212 */ /* 0x000fe200078e3cff */
[--C-:B------:R-:W-:Y:S01]  /*d160*/  IMAD.X R113, RZ, RZ, R5.reuse, P3 ;  /* 0x000000ffff717224 */ /* 0x100fe200018e0605 */
[----:B------:R-:W-:Y:S01]  /*d170*/  SHF.R.U64 R40, R48, 0x3, RZ ;  /* 0x0000000330287819 */ /* 0x000fe200000012ff */
[----:B------:R-:W-:Y:S01]  /*d180*/  IMAD.X R123, RZ, RZ, R5, P5 ;  /* 0x000000ffff7b7224 */ /* 0x000fe200028e0605 */
[----:B------:R-:W-:-:S02]  /*d190*/  LOP3.LUT R104, R44, R49, RZ, 0x3c, !PT ;  /* 0x000000312c687212 */ /* 0x000fc400078e3cff */
[----:B------:R-:W-:Y:S02]  /*d1a0*/  LOP3.LUT R44, R37, 0x380, RZ, 0xc0, !PT ;  /* 0x00000380252c7812 */ /* 0x000fe400078ec0ff */
[----:B------:R-:W-:Y:S02]  /*d1b0*/  IADD3 R14, P2, R4, 0x2060, RZ ;  /* 0x00002060040e7810 */ /* 0x000fe40007f5e0ff */
[----:B------:R-:W-:Y:S02]  /*d1c0*/  LOP3.LUT R45, R36, 0x380, RZ, 0xc0, !PT ;  /* 0x00000380242d7812 */ /* 0x000fe400078ec0ff */
[----:B------:R-:W-:Y:S01]  /*d1d0*/  LOP3.LUT R48, R33, 0x380, RZ, 0xc0, !PT ;  /* 0x0000038021307812 */ /* 0x000fe200078ec0ff */
[----:B------:R-:W-:Y:S01]  /*d1e0*/  IMAD.X R127, RZ, RZ, R5, P2 ;  /* 0x000000ffff7f7224 */ /* 0x000fe200010e0605 */
[----:B------:R-:W-:Y:S02]  /*d1f0*/  LOP3.LUT R108, R40, R53, RZ, 0x3c, !PT ;  /* 0x00000035286c7212 */ /* 0x000fe400078e3cff */
[----:B------:R-:W-:-:S02]  /*d200*/  SHF.R.U64 R40, R44, 0x3, RZ ;  /* 0x000000032c287819 */ /* 0x000fc400000012ff */
[----:B------:R-:W-:Y:S02]  /*d210*/  SHF.R.U64 R45, R45, 0x3, RZ ;  /* 0x000000032d2d7819 */ /* 0x000fe400000012ff */
[----:B------:R-:W-:Y:S02]  /*d220*/  LOP3.LUT R49, R14, 0x380, RZ, 0xc0, !PT ;  /* 0x000003800e317812 */ /* 0x000fe400078ec0ff */
[----:B------:R-:W-:Y:S02]  /*d230*/  SHF.R.U64 R44, R48, 0x3, RZ ;  /* 0x00000003302c7819 */ /* 0x000fe400000012ff */
        /* <DEDUP_REMOVED lines=8> */
[----:B------:R-:W-:-:S02]  /*d2c0*/  SHF.R.U64 R37, R49, 0x3, RZ ;  /* 0x0000000331257819 */ /* 0x000fc400000012ff */
[----:B------:R-:W-:Y:S02]  /*d2d0*/  LOP3.LUT R122, R44, R33, RZ, 0x3c, !PT ;  /* 0x000000212c7a7212 */ /* 0x000fe400078e3cff */
[----:B------:R-:W-:Y:S02]  /*d2e0*/  LOP3.LUT R9, R4, 0x380, RZ, 0xc0, !PT ;  /* 0x0000038004097812 */ /* 0x000fe400078ec0ff */
[----:B------:R-:W-:Y:S02]  /*d2f0*/  LOP3.LUT R33, R12, 0x380, RZ, 0xc0, !PT ;  /* 0x000003800c217812 */ /* 0x000fe400078ec0ff */
[----:B------:R-:W-:Y:S02]  /*d300*/  LOP3.LUT R36, R24, 0x380, RZ, 0xc0, !PT ;  /* 0x0000038018247812 */ /* 0x000fe400078ec0ff */
[----:B------:R-:W-:Y:S02]  /*d310*/  IADD3 R28, P3, R4, 0x4060, RZ ;  /* 0x00004060041c7810 */ /* 0x000fe40007f7e0ff */
[----:B------:R-:W-:-:S02]  /*d320*/  LOP3.LUT R45, R20, 0x380, RZ, 0xc0, !PT ;  /* 0x00000380142d7812 */ /* 0x000fc400078ec0ff */
[----:B------:R-:W-:Y:S01]  /*d330*/  LOP3.LUT R126, R37, R14, RZ, 0x3c, !PT ;  /* 0x0000000e257e7212 */ /* 0x000fe200078e3cff */
[----:B------:R-:W-:Y:S01]  /*d340*/  IMAD.X R29, RZ, RZ, R5, P3 ;  /* 0x000000ffff1d7224 */ /* 0x000fe200018e0605 */
[----:B------:R-:W-:Y:S02]  /*d350*/  IADD3 R8, P2, R4, 0x6040, RZ ;  /* 0x0000604004087810 */ /* 0x000fe40007f5e0ff */
[----:B------:R-:W-:Y:S02]  /*d360*/  SHF.R.U64 R9, R9, 0x3, RZ ;  /* 0x0000000309097819 */ /* 0x000fe400000012ff */
[----:B------:R-:W-:Y:S02]  /*d370*/  SHF.R.U64 R33, R33, 0x3, RZ ;  /* 0x0000000321217819 */ /* 0x000fe400000012ff */
[----:B------:R-:W-:Y:S02]  /*d380*/  SHF.R.U64 R37, R36, 0x3, RZ ;  /* 0x0000000324257819 */ /* 0x000fe400000012ff */
        /* <DEDUP_REMOVED lines=15> */
[----:B------:R-:W-:Y:S02]  /*d480*/  IADD3 R65, P2, R96, 0x1000, RZ ;  /* 0x0000100060417810 */ /* 0x000fe40007f5e0ff */
[----:B------:R-:W-:Y:S02]  /*d490*/  LOP3.LUT R28, R33, R28, RZ, 0x3c, !PT ;  /* 0x0000001c211c7212 */ /* 0x000fe400078e3cff */
[----:B------:R-:W-:Y:S02]  /*d4a0*/  SHF.R.U64 R33, R20, 0x3, RZ ;  /* 0x0000000314217819 */ /* 0x000fe400000012ff */
[----:B------:R-:W-:-:S02]  /*d4b0*/  LOP3.LUT R64, R65, 0x380, RZ, 0xc0, !PT ;  /* 0x0000038041407812 */ /* 0x000fc400078ec0ff */
[----:B------:R-:W-:Y:S02]  /*d4c0*/  LOP3.LUT R20, R7, 0x380, RZ, 0xc0, !PT ;  /* 0x0000038007147812 */ /* 0x000fe400078ec0ff */
[----:B------:R-:W-:Y:S02]  /*d4d0*/  LOP3.LUT R37, R32, 0x380, RZ, 0xc0, !PT ;  /* 0x0000038020257812 */ /* 0x000fe400078ec0ff */
[----:B------:R-:W-:Y:S02]  /*d4e0*/  LOP3.LUT R40, R33, R10, RZ, 0x3c, !PT ;  /* 0x0000000a21287212 */ /* 0x000fe400078e3cff */
[----:B------:R-:W-:Y:S02]  /*d4f0*/  SHF.R.U64 R64, R64, 0x3, RZ ;  /* 0x0000000340407819 */ /* 0x000fe400000012ff */
[----:B------:R-:W-:Y:S02]  /*d500*/  SHF.R.U64 R10, R20, 0x3, RZ ;  /* 0x00000003140a7819 */ /* 0x000fe400000012ff */
[----:B------:R-:W-:-:S02]  /*d510*/  SHF.R.U64 R37, R37, 0x3, RZ ;  /* 0x0000000325257819 */ /* 0x000fc400000012ff */
[----:B------:R-:W-:Y:S01]  /*d520*/  LOP3.LUT R64, R64, R65, RZ, 0x3c, !PT ;  /* 0x0000004140407212 */ /* 0x000fe200078e3cff */
[----:B------:R-:W-:Y:S01]  /*d530*/  IMAD.X R65, RZ, RZ, R97, P2 ;  /* 0x000000ffff417224 */ /* 0x000fe200010e0661 */
[----:B------:R-:W-:Y:S02]  /*d540*/  LOP3.LUT R10, R10, R7, RZ, 0x3c, !PT ;  /* 0x000000070a0a7212 */ /* 0x000fe400078e3cff */
[C---:B------:R-:W-:Y:S02]  /*d550*/  IADD3 R33, P1, R96.reuse, 0x7000, RZ ;  /* 0x0000700060217810 */ /* 0x040fe40007f3e0ff */
[----:B------:R-:W-:Y:S02]  /*d560*/  IADD3 R7, P2, R96, 0x8000, RZ ;  /* 0x0000800060077810 */ /* 0x000fe40007f5e0ff */
[----:B------:R-:W-:Y:S02]  /*d570*/  LOP3.LUT R56, R37, R32, RZ, 0x3c, !PT ;  /* 0x0000002025387212 */ /* 0x000fe400078e3cff */
[----:B------:R-:W-:-:S02]  /*d580*/  LOP3.LUT R32, R33, 0x380, RZ, 0xc0, !PT ;  /* 0x0000038021207812 */ /* 0x000fc400078ec0ff */
[----:B------:R-:W-:Y:S02]  /*d590*/  LOP3.LUT R20, R7, 0x380, RZ, 0xc0, !PT ;  /* 0x0000038007147812 */ /* 0x000fe400078ec0ff */
[----:B------:R-:W-:Y:S02]  /*d5a0*/  SHF.R.U64 R32, R32, 0x3, RZ ;  /* 0x0000000320207819 */ /* 0x000fe400000012ff */
[----:B------:R-:W-:Y:S02]  /*d5b0*/  SHF.R.U64 R20, R20, 0x3, RZ ;  /* 0x0000000314147819 */ /* 0x000fe400000012ff */
[----:B------:R-:W-:Y:S02]  /*d5c0*/  LOP3.LUT R32, R32, R33, RZ, 0x3c, !PT ;  /* 0x0000002120207212 */ /* 0x000fe400078e3cff */
[----:B------:R-:W-:Y:S02]  /*d5d0*/  LOP3.LUT R20, R20, R7, RZ, 0x3c, !PT ;  /* 0x0000000714147212 */ /* 0x000fe400078e3cff */
[----:B------:R-:W-:-:S02]  /*d5e0*/  MOV R33, R4 ;  /* 0x0000000400217202 */ /* 0x000fc40000000f00 */
[----:B------:R-:W-:Y:S01]  /*d5f0*/  F2FP.BF16.F32.PACK_AB R4, R21, R200 ;  /* 0x000000c81504723e */ /* 0x000fe200000010ff */
[----:B------:R-:W-:Y:S01]  /*d600*/  IMAD.X R21, RZ, RZ, R97, P2 ;  /* 0x000000ffff157224 */ /* 0x000fe200010e0661 */
[----:B------:R-:W-:Y:S02]  /*d610*/  F2FP.BF16.F32.PACK_AB R5, R27, R26 ;  /* 0x0000001a1b05723e */ /* 0x000fe400000010ff */
[----:B------:R-:W-:Y:S02]  /*d620*/  F2FP.BF16.F32.PACK_AB R7, R31, R30 ;  /* 0x0000001e1f07723e */ /* 0x000fe400000010ff */
[----:B------:R-:W-:Y:S02]  /*d630*/  IADD3 R61, P3, R96, 0x2000, RZ ;  /* 0x00002000603d7810 */ /* 0x000fe40007f7e0ff */
[----:B------:R-:W-:Y:S01]  /*d640*/  LOP3.LUT R45, R8, 0x380, RZ, 0xc0, !PT ;  /* 0x00000380082d7812 */ /* 0x000fe200078ec0ff */
[----:B------:R0:W-:Y:S01]  /*d650*/  STSM.16.M88.4 [R33], R4 ;  /* 0x0000000421007844 */ /* 0x0001e20000000200 */
[----:B------:R-:W-:-:S02]  /*d660*/  LOP3.LUT R60, R61, 0x380, RZ, 0xc0, !PT ;  /* 0x000003803d3c7812 */ /* 0x000fc400078ec0ff */
[----:B------:R-:W-:Y:S01]  /*d670*/  SHF.R.U64 R45, R45, 0x3, RZ ;  /* 0x000000032d2d7819 */ /* 0x000fe200000012ff */
[----:B------:R-:W1:Y:S01]  /*d680*/  SHFL.IDX PT, R4, R216, RZ, 0x1f ;  /* 0x00001fffd8047589 */ /* 0x000e6200000e0000 */
[----:B------:R-:W-:Y:S02]  /*d690*/  SHF.R.U64 R60, R60, 0x3, RZ ;  /* 0x000000033c3c7819 */ /* 0x000fe400000012ff */
[----:B------:R-:W-:Y:S02]  /*d6a0*/  LOP3.LUT R8, R45, R8, RZ, 0x3c, !PT ;  /* 0x000000082d087212 */ /* 0x000fe400078e3cff */
[----:B------:R-:W-:Y:S01]  /*d6b0*/  LOP3.LUT R60, R60, R61, RZ, 0x3c, !PT ;  /* 0x0000003d3c3c7212 */ /* 0x000fe200078e3cff */
[----:B------:R-:W-:Y:S01]  /*d6c0*/  IMAD.X R61, RZ, RZ, R97, P3 ;  /* 0x000000ffff3d7224 */ /* 0x000fe200018e0661 */
[C---:B------:R-:W-:Y:S02]  /*d6d0*/  IADD3 R53, P4, R96.reuse, 0x3000, RZ ;  /* 0x0000300060357810 */ /* 0x040fe40007f9e0ff */
[----:B------:R-:W-:-:S02]  /*d6e0*/  IADD3 R49, P5, R96, 0x4000, RZ ;  /* 0x0000400060317810 */ /* 0x000fc40007fbe0ff */
[C---:B------:R-:W-:Y:S01]  /*d6f0*/  IADD3 R45, P6, R96.reuse, 0x5000, RZ ;  /* 0x00005000602d7810 */ /* 0x040fe20007fde0ff */
[----:B0-----:R-:W-:Y:S01]  /*d700*/  IMAD.X R33, RZ, RZ, R97, P1 ;  /* 0x000000ffff217224 */ /* 0x001fe200008e0661 */
[C---:B------:R-:W-:Y:S02]  /*d710*/  IADD3 R37, P0, R96.reuse, 0x6000, RZ ;  /* 0x0000600060257810 */ /* 0x040fe40007f1e0ff */
[----:B------:R-:W-:Y:S02]  /*d720*/  IADD3 R69, P3, R96, 0x9000, RZ ;  /* 0x0000900060457810 */ /* 0x000fe40007f7e0ff */
[----:B------:R-:W-:Y:S02]  /*d730*/  LOP3.LUT R52, R53, 0x380, RZ, 0xc0, !PT ;  /* 0x0000038035347812 */ /* 0x000fe400078ec0ff */
[----:B------:R-:W-:Y:S02]  /*d740*/  LOP3.LUT R48, R49, 0x380, RZ, 0xc0, !PT ;  /* 0x0000038031307812 */ /* 0x000fe400078ec0ff */
        /* <DEDUP_REMOVED lines=26> */
[----:B-1----:R-:W-:-:S02]  /*d8f0*/  ISETP.NE.AND P3, PT, R4, RZ, PT ;  /* 0x000000ff0400720c */ /* 0x002fc40003f65270 */
[----:B------:R-:W-:Y:S02]  /*d900*/  LOP3.LUT R96, R5, R96, RZ, 0x3c, !PT ;  /* 0x0000006005607212 */ /* 0x000fe400078e3cff */
[----:B------:R-:W-:Y:S02]  /*d910*/  MOV R26, R100 ;  /* 0x00000064001a7202 */ /* 0x000fe40000000f00 */
[----:B------:R-:W-:Y:S02]  /*d920*/  F2FP.BF16.F32.PACK_AB R4, R211, R213 ;  /* 0x000000d5d304723e */ /* 0x000fe400000010ff */
[----:B------:R-:W-:Y:S02]  /*d930*/  F2FP.BF16.F32.PACK_AB R5, R35, R34 ;  /* 0x000000222305723e */ /* 0x000fe400000010ff */
[----:B------:R-:W-:Y:S02]  /*d940*/  F2FP.BF16.F32.PACK_AB R6, R209, R212 ;  /* 0x000000d4d106723e */ /* 0x000fe400000010ff */
[----:B------:R-:W-:-:S02]  /*d950*/  F2FP.BF16.F32.PACK_AB R7, R39, R38 ;  /* 0x000000262707723e */ /* 0x000fc400000010ff */
[----:B------:R-:W-:Y:S02]  /*d960*/  MOV R168, R108 ;  /* 0x0000006c00a87202 */ /* 0x000fe40000000f00 */
[----:B------:R-:W-:Y:S01]  /*d970*/  MOV R34, R8 ;  /* 0x0000000800227202 */ /* 0x000fe20000000f00 */
[----:B------:R0:W-:Y:S01]  /*d980*/  STSM.16.M88.4 [R26], R4 ;  /* 0x000000041a007844 */ /* 0x0001e20000000200 */
        /* <DEDUP_REMOVED lines=13> */
[----:B------:R-:W-:Y:S02]  /*da60*/  MOV R112, R112 ;  /* 0x0000007000707202 */ /* 0x000fe40000000f00 */
[----:B0-----:R-:W-:Y:S01]  /*da70*/  F2FP.BF16.F32.PACK_AB R4, R198, R202 ;  /* 0x000000cac604723e */ /* 0x001fe200000010ff */
[----:B------:R-:W-:Y:S01]  /*da80*/  STSM.16.M88.4 [R168], R12 ;  /* 0x0000000ca8007844 */ /* 0x000fe20000000200 */
[----:B------:R-:W-:Y:S02]  /*da90*/  F2FP.BF16.F32.PACK_AB R5, R59, R58 ;  /* 0x0000003a3b05723e */ /* 0x000fe400000010ff */
        /* <DEDUP_REMOVED lines=8> */
[----:B------:R-:W-:-:S02]  /*db20*/  F2FP.BF16.F32.PACK_AB R26, R179, R182 ;  /* 0x000000b6b31a723e */ /* 0x000fc400000010ff */
[----:B------:R-:W-:Y:S02]  /*db30*/  F2FP.BF16.F32.PACK_AB R27, R71, R70 ;  /* 0x00000046471b723e */ /* 0x000fe400000010ff */
[----:B------:R-:W-:Y:S02]  /*db40*/  MOV R122, R122 ;  /* 0x0000007a007a7202 */ /* 0x000fe40000000f00 */
[----:B------:R-:W-:Y:S01]  /*db50*/  MOV R113, R40 ;  /* 0x0000002800717202 */ /* 0x000fe20000000f00 */
[----:B------:R1:W-:Y:S01]  /*db60*/  STSM.16.M88.4 [R116], R24 ;  /* 0x0000001874007844 */ /* 0x0003e20000000200 */
        /* <DEDUP_REMOVED lines=11> */
[----:B------:R-:W-:Y:S02]  /*dc20*/  F2FP.BF16.F32.PACK_AB R56, R169, R172 ;  /* 0x000000aca938723e */ /* 0x000fe400000010ff */
[----:B------:R-:W-:Y:S01]  /*dc30*/  F2FP.BF16.F32.PACK_AB R57, R91, R90 ;  /* 0x0000005a5b39723e */ /* 0x000fe200000010ff */
[----:B------:R2:W-:Y:S01]  /*dc40*/  STSM.16.M88.4 [R126], R40 ;  /* 0x000000287e007844 */ /* 0x0005e20000000200 */
[----:B------:R-:W-:Y:S02]  /*dc50*/  F2FP.BF16.F32.PACK_AB R58, R166, R170 ;  /* 0x000000aaa63a723e */ /* 0x000fe400000010ff */
[----:B------:R-:W-:Y:S02]  /*dc60*/  F2FP.BF16.F32.PACK_AB R59, R95, R94 ;  /* 0x0000005e5f3b723e */ /* 0x000fe400000010ff */
[----:B0-----:R-:W-:-:S02]  /*dc70*/  F2FP.BF16.F32.PACK_AB R4, R164, R167 ;  /* 0x000000a7a404723e */ /* 0x001fc400000010ff */
[----:B------:R-:W-:Y:S01]  /*dc80*/  F2FP.BF16.F32.PACK_AB R5, R99, R98 ;  /* 0x000000626305723e */ /* 0x000fe200000010ff */
[----:B------:R2:W-:Y:S01]  /*dc90*/  STSM.16.M88.4 [R109], R56 ;  /* 0x000000386d007844 */ /* 0x0005e20000000200 */
[----:B------:R-:W-:Y:S02]  /*dca0*/  F2FP.BF16.F32.PACK_AB R6, R162, R165 ;  /* 0x000000a5a206723e */ /* 0x000fe400000010ff */
[----:B------:R-:W-:Y:S02]  /*dcb0*/  F2FP.BF16.F32.PACK_AB R7, R103, R102 ;  /* 0x000000666707723e */ /* 0x000fe400000010ff */
[----:B------:R-:W-:Y:S02]  /*dcc0*/  F2FP.BF16.F32.PACK_AB R8, R160, R163 ;  /* 0x000000a3a008723e */ /* 0x000fe400000010ff */
[----:B------:R-:W-:Y:S01]  /*dcd0*/  F2FP.BF16.F32.PACK_AB R9, R107, R106 ;  /* 0x0000006a6b09723e */ /* 0x000fe200000010ff */
[----:B------:R2:W-:Y:S01]  /*dce0*/  STSM.16.M88.4 [R100], R4 ;  /* 0x0000000464007844 */ /* 0x0005e20000000200 */
[----:B------:R-:W-:-:S02]  /*dcf0*/  F2FP.BF16.F32.PACK_AB R10, R158, R161 ;  /* 0x000000a19e0a723e */ /* 0x000fc400000010ff */
[----:B------:R-:W-:Y:S02]  /*dd00*/  F2FP.BF16.F32.PACK_AB R11, R111, R110 ;  /* 0x0000006e6f0b723e */ /* 0x000fe400000010ff */
[----:B------:R-:W-:Y:S02]  /*dd10*/  F2FP.BF16.F32.PACK_AB R12, R156, R159 ;  /* 0x0000009f9c0c723e */ /* 0x000fe400000010ff */
[----:B------:R-:W-:Y:S01]  /*dd20*/  F2FP.BF16.F32.PACK_AB R13, R115, R114 ;  /* 0x00000072730d723e */ /* 0x000fe200000010ff */
[----:B------:R2:W-:Y:S01]  /*dd30*/  STSM.16.M88.4 [R104], R8 ;  /* 0x0000000868007844 */ /* 0x0005e20000000200 */
[----:B------:R-:W-:Y:S02]  /*dd40*/  F2FP.BF16.F32.PACK_AB R14, R154, R157 ;  /* 0x0000009d9a0e723e */ /* 0x000fe400000010ff */
[----:B------:R-:W-:Y:S02]  /*dd50*/  F2FP.BF16.F32.PACK_AB R15, R119, R118 ;  /* 0x00000076770f723e */ /* 0x000fe400000010ff */
[----:B-1----:R-:W-:-:S02]  /*dd60*/  F2FP.BF16.F32.PACK_AB R24, R121, R155 ;  /* 0x0000009b7918723e */ /* 0x002fc400000010ff */
[----:B------:R-:W-:Y:S01]  /*dd70*/  F2FP.BF16.F32.PACK_AB R25, R120, R19 ;  /* 0x000000137819723e */ /* 0x000fe200000010ff */
[----:B------:R2:W-:Y:S01]  /*dd80*/  STSM.16.M88.4 [R108], R12 ;  /* 0x0000000c6c007844 */ /* 0x0005e20000000200 */
[----:B------:R-:W-:Y:S02]  /*dd90*/  F2FP.BF16.F32.PACK_AB R26, R125, R124 ;  /* 0x0000007c7d1a723e */ /* 0x000fe400000010ff */
[----:B------:R-:W-:Y:S02]  /*dda0*/  F2FP.BF16.F32.PACK_AB R27, R153, R152 ;  /* 0x00000098991b723e */ /* 0x000fe400000010ff */
[----:B------:R-:W-:Y:S02]  /*ddb0*/  LOP3.LUT R72, R73, 0x380, RZ, 0xc0, !PT ;  /* 0x0000038049487812 */ /* 0x000fe400078ec0ff */
[----:B------:R-:W-:Y:S01]  /*ddc0*/  LOP3.LUT R76, R77, 0x380, RZ, 0xc0, !PT ;  /* 0x000003804d4c7812 */ /* 0x000fe200078ec0ff */
[----:B------:R2:W-:Y:S01]  /*ddd0*/  STSM.16.M88.4 [R113], R24 ;  /* 0x0000001871007844 */ /* 0x0005e20000000200 */
[----:B------:R-:W-:-:S02]  /*dde0*/  LOP3.LUT R80, R81, 0x380, RZ, 0xc0, !PT ;  /* 0x0000038051507812 */ /* 0x000fc400078ec0ff */
[----:B------:R-:W-:Y:S01]  /*ddf0*/  LOP3.LUT R84, R85, 0x380, RZ, 0xc0, !PT ;  /* 0x0000038055547812 */ /* 0x000fe200078ec0ff */
[----:B------:R2:W-:Y:S01]  /*de00*/  STSM.16.M88.4 [R101], R128 ;  /* 0x0000008065007844 */ /* 0x0005e20000000200 */
[----:B------:R-:W-:Y:S02]  /*de10*/  LOP3.LUT R88, R89, 0x380, RZ, 0xc0, !PT ;  /* 0x0000038059587812 */ /* 0x000fe400078ec0ff */
[----:B------:R-:W-:Y:S01]  /*de20*/  LOP3.LUT R92, R93, 0x380, RZ, 0xc0, !PT ;  /* 0x000003805d5c7812 */ /* 0x000fe200078ec0ff */
[----:B------:R2:W-:Y:S01]  /*de30*/  STSM.16.M88.4 [R34], R136 ;  /* 0x0000008822007844 */ /* 0x0005e20000000200 */
        /* <DEDUP_REMOVED lines=19> */
[----:B------:R-:W-:Y:S06]  /*df70*/  BAR.SYNC.DEFER_BLOCKING 0x1, 0x100 ;  /* 0x0044000000007b1d */ /* 0x000fec0000010000 */
[----:B--2---:R-:W-:Y:S05]  /*df80*/  @P3 BRA `(.L_x_4100) ;  /* 0x0000000000b83947 */ /* 0x004fea0003800000 */
        /* <DEDUP_REMOVED lines=46> */
.L_x_4100:
        /* <DEDUP_REMOVED lines=21> */
[----:B------:R-:W-:Y:S01]  /*e3c0*/  IMAD.SHL.U32 R3, R3, 0x4, RZ ;  /* 0x0000000403037824 */ /* 0x000fe200078e00ff */
[----:B------:R-:W-:Y:S01]  /*e3d0*/  ISETP.GE.AND P0, PT, R193, UR10, PT ;  /* 0x0000000ac1007c0c */ /* 0x000fe2000bf06270 */
[----:B------:R1:W5:Y:S04]  /*e3e0*/  LD.E.128 R4, desc[UR44][R20.64] ;  /* 0x0000002c14047980 */ /* 0x000368000c101d00 */
        /* <DEDUP_REMOVED lines=38> */
[----:B------:R-:W-:Y:S01]  /*e650*/  @!PT LDS RZ, [RZ] ;  /* 0x00000000fffff984 */ /* 0x000fe20000000800 */
[----:B------:R-:W-:Y:S01]  /*e660*/  @!PT LDS RZ, [RZ] ;  /* 0x00000000fffff984 */ /* 0x000fe20000000800 */
[----:B------:R-:W-:Y:S01]  /*e670*/  @!PT LDS RZ, [RZ] ;  /* 0x00000000fffff984 */ /* 0x000fe20000000800 */
[----:B------:R-:W-:Y:S01]  /*e680*/  @!PT LDS RZ, [RZ] ;  /* 0x00000000fffff984 */ /* 0x000fe20000000800 */
[----:B------:R0:W-:Y:S06]  /*e690*/  MEMBAR.ALL.CTA ;  /* 0x0000000000007992 */ /* 0x0001ec0000008000 */
[----:B0-----:R-:W0:Y:S01]  /*e6a0*/  FENCE.VIEW.ASYNC.S ;  /* 0x00000000000073c6 */ /* 0x001e220000000000 */
[----:B------:R-:W-:Y:S01]  /*e6b0*/  IMAD R11, R15, R13, R14 ;  /* 0x0000000d0f0b7224 */ /* 0x000fe200078e020e */
[----:B------:R-:W-:Y:S01]  /*e6c0*/  ISETP.GE.AND P0, PT, R218, UR10, PT ;  /* 0x0000000ada007c0c */ /* 0x000fe2000bf06270 */
[----:B------:R-:W-:Y:S01]  /*e6d0*/  IMAD.U32 R9, RZ, RZ, UR5 ;  /* 0x00000005ff097e24 */ /* 0x000fe2000f8e00ff */
[----:B------:R-:W-:Y:S01]  /*e6e0*/  ULDC UR5, c[0x0][0xb88] ;  /* 0x0002e20000057ab9 */ /* 0x000fe20000000800 */
[----:B------:R-:W-:Y:S01]  /*e6f0*/  IMAD.SHL.U32 R19, R0, 0x20, RZ ;  /* 0x0000002000137824 */ /* 0x000fe200078e00ff */
[----:B------:R-:W-:Y:S01]  /*e700*/  SHF.R.S32.HI R0, RZ, 0x1f, R11 ;  /* 0x0000001fff007819 */ /* 0x000fe2000001140b */
[C---:B------:R-:W-:Y:S01]  /*e710*/  IMAD R13, R3.reuse, UR7, R12 ;  /* 0x00000007030d7c24 */ /* 0x040fe2000f8e020c */
[----:B------:R-:W-:Y:S01]  /*e720*/  BSSY B1, `(.L_x_4101) ;  /* 0x0000039000017945 */ /* 0x000fe20003800000 */
[----:B------:R-:W-:Y:S01]  /*e730*/  IMAD.WIDE.U32 R8, R3, UR6, R8 ;  /* 0x0000000603087c25 */ /* 0x000fe2000f8e0008 */
[----:B------:R-:W-:Y:S01]  /*e740*/  ULDC.64 UR6, c[0x0][0xbd8] ;  /* 0x0002f60000067ab9 */ /* 0x000fe20000000a00 */
[----:B------:R-:W-:-:S02]  /*e750*/  LOP3.LUT R10, R19, 0x20, R10, 0xe2, !PT ;  /* 0x00000020130a7812 */ /* 0x000fc400078ee20a */
[----:B------:R-:W-:Y:S01]  /*e760*/  IMAD.IADD R9, R9, 0x1, R13 ;  /* 0x0000000109097824 */ /* 0x000fe200078e020d */
[----:B------:R-:W-:Y:S01]  /*e770*/  SEL R3, RZ, 0x40, P0 ;  /* 0x00000040ff037807 */ /* 0x000fe20000000000 */
[----:B------:R-:W-:Y:S01]  /*e780*/  IMAD R0, R0, UR6, RZ ;  /* 0x0000000600007c24 */ /* 0x000fe2000f8e02ff */
[----:B------:R-:W-:Y:S01]  /*e790*/  ISETP.GE.AND P0, PT, R217, UR10, PT ;  /* 0x0000000ad9007c0c */ /* 0x000fe2000bf06270 */
[----:B------:R-:W-:Y:S01]  /*e7a0*/  VIADD R27, R215, UR38 ;  /* 0x00000026d71b7c36 */ /* 0x000fe20008000000 */
[----:B------:R-:W-:Y:S01]  /*e7b0*/  LOP3.LUT R3, R10, R3, RZ, 0xfc, !PT ;  /* 0x000000030a037212 */ /* 0x000fe200078efcff */
[----:B------:R-:W-:Y:S01]  /*e7c0*/  IMAD R28, R15, UR5, RZ ;  /* 0x000000050f1c7c24 */ /* 0x000fe2000f8e02ff */
[----:B------:R-:W-:Y:S01]  /*e7d0*/  SEL R10, RZ, 0x80, P0 ;  /* 0x00000080ff0a7807 */ /* 0x000fe20000000000 */
[C---:B------:R-:W-:Y:S02]  /*e7e0*/  IMAD R13, R11.reuse, UR7, R0 ;  /* 0x000000070b0d7c24 */ /* 0x040fe4000f8e0200 */
[----:B------:R-:W-:Y:S01]  /*e7f0*/  IMAD.WIDE.U32 R8, R11, UR6, R8 ;  /* 0x000000060b087c25 */ /* 0x000fe2000f8e0008 */
[----:B------:R-:W-:Y:S01]  /*e800*/  ISETP.GE.AND P1, PT, R27, R28, PT ;  /* 0x0000001c1b00720c */ /* 0x000fe20003f26270 */
[----:B------:R-:W-:-:S02]  /*e810*/  ULDC.64 UR6, c[0x0][0xb80] ;  /* 0x0002e00000067ab9 */ /* 0x000fc40000000a00 */
[----:B------:R-:W-:Y:S01]  /*e820*/  VIADD R0, R17, 0x38820 ;  /* 0x0003882011007836 */ /* 0x000fe20000000000 */
[----:B------:R-:W-:Y:S01]  /*e830*/  LEA R19, P2, R8, UR6, 0x1 ;  /* 0x0000000608137c11 */ /* 0x000fe2000f8408ff */
[----:B------:R-:W-:-:S03]  /*e840*/  IMAD.IADD R9, R9, 0x1, R13 ;  /* 0x0000000109097824 */ /* 0x000fc600078e020d */
[----:B------:R-:W-:Y:S02]  /*e850*/  PRMT R0, RZ, 0x654, R0 ;  /* 0x00000654ff007816 */ /* 0x000fe40000000000 */
[----:B------:R-:W-:Y:S02]  /*e860*/  LEA.HI.X R26, R8, UR7, R9, 0x1, P2 ;  /* 0x00000007081a7c11 */ /* 0x000fe400090f0c09 */
[----:B0-----:R0:W-:Y:S03]  /*e870*/  SYNCS.ARRIVE.TRANS64.RED.A1T0 RZ, [R0+URZ], RZ ;  /* 0x000000ff00ff79a7 */ /* 0x0011e6000810043f */
[----:B------:R1:W2:Y:S01]  /*e880*/  SHFL.IDX PT, R11, R26, RZ, 0x181f ;  /* 0x00181fff1a0b7589 */ /* 0x0002a200000e0000 */
[----:B0-----:R-:W-:-:S03]  /*e890*/  LOP3.LUT R0, R3, R10, RZ, 0xfc, !PT ;  /* 0x0000000a03007212 */ /* 0x001fc600078efcff */
[----:B------:R1:W0:Y:S01]  /*e8a0*/  SHFL.IDX PT, R10, R19, RZ, 0x181f ;  /* 0x00181fff130a7589 */ /* 0x00022200000e0000 */
[----:B------:R-:W-:Y:S05]  /*e8b0*/  @P1 BRA `(.L_x_4102) ;  /* 0x00000000007c1947 */ /* 0x000fea0003800000 */
[----:B------:R-:W-:Y:S02]  /*e8c0*/  ISETP.GE.AND P1, PT, R195, UR10, PT ;  /* 0x0000000ac3007c0c */ /* 0x000fe4000bf26270 */
[----:B------:R-:W-:Y:S02]  /*e8d0*/  ISETP.GE.AND P0, PT, R23, UR10, PT ;  /* 0x0000000a17007c0c */ /* 0x000fe4000bf06270 */
[----:B------:R-:W-:Y:S02]  /*e8e0*/  ISETP.GE.AND P5, PT, R194, UR10, PT ;  /* 0x0000000ac2007c0c */ /* 0x000fe4000bfa6270 */
[----:B------:R-:W-:-:S07]  /*e8f0*/  ISETP.GE.AND P3, PT, R193, UR10, PT ;  /* 0x0000000ac1007c0c */ /* 0x000fce000bf66270 */
[-C--:B0-----:R-:W-:Y:S02]  /*e900*/  @!P1 LEA R12, P2, R195, R10.reuse, 0x1 ;  /* 0x0000000ac30c9211 */ /* 0x081fe400078408ff */
        /* <DEDUP_REMOVED lines=10> */
[CC--:B-1----:R-:W-:Y:S01]  /*e9b0*/  @!P3 LEA R20, P6, R193.reuse, R10.reuse, 0x1 ;  /* 0x0000000ac114b211 */ /* 0x0c2fe200078c08ff */
[----:B------:R3:W-:Y:S03]  /*e9c0*/  @!P5 ST.E.128 desc[UR44][R14.64], R48 ;  /* 0x000000300e00d985 */ /* 0x0007e6000c101d2c */
[----:B------:R-:W-:Y:S02]  /*e9d0*/  @!P3 LEA.HI.X R21, R193, R11, R227, 0x1, P6 ;  /* 0x0000000bc115b211 */ /* 0x000fe400030f0ce3 */
[----:B0-----:R-:W-:-:S03]  /*e9e0*/  @!P2 LEA R8, P5, R192, R10, 0x1 ;  /* 0x0000000ac008a211 */ /* 0x001fc600078a08ff */
        /* <DEDUP_REMOVED lines=12> */
.L_x_4102:
[----:B------:R-:W-:Y:S05]  /*eab0*/  BSYNC B1 ;  /* 0x0000000000017941 */ /* 0x000fea0003800000 */
.L_x_4101:
[----:B---3-5:R-:W-:Y:S01]  /*eac0*/  VIADD R4, R27, 0x20 ;  /* 0x000000201b047836 */ /* 0x028fe20000000000 */
        /* <DEDUP_REMOVED lines=21> */
[CC--:B------:R-:W-:Y:S02]  /*ec20*/  @!P0 LEA R14, P3, R191.reuse, R6.reuse, 0x1 ;  /* 0x00000006bf0e8211 */ /* 0x0c0fe400078608ff */
[-C--:B0-----:R-:W-:Y:S01]  /*ec30*/  @!P1 LEA R4, P6, R192, R6.reuse, 0x1 ;  /* 0x00000006c0049211 */ /* 0x081fe200078c08ff */
[----:B------:R4:W-:Y:S01]  /*ec40*/  @!P2 ST.E.128 desc[UR44][R12.64], R32 ;  /* 0x000000200c00a985 */ /* 0x0009e2000c101d2c */
[----:B-1----:R-:W-:Y:S02]  /*ec50*/  @P4 LEA R20, P5, R218, R6, 0x1 ;  /* 0x00000006da144211 */ /* 0x002fe400078a08ff */
        /* <DEDUP_REMOVED lines=12> */
.L_x_4099:
        /* <DEDUP_REMOVED lines=57> */
.L_x_4105:
[----:B------:R-:W-:Y:S05]  /*f0b0*/  BSYNC B1 ;  /* 0x0000000000017941 */ /* 0x000fea0003800000 */
.L_x_4104:
        /* <DEDUP_REMOVED lines=28> */
[----:B------:R-:W-:Y:S01]  /*f280*/  SEL R6, RZ, 0xffffffff, P1 ;  /* 0xffffffffff067807 */ /* 0x000fe20000800000 */
[----:B------:R-:W-:Y:S01]  /*f290*/  IMAD.U32 R5, RZ, RZ, UR7 ;  /* 0x00000007ff057e24 */ /* 0x000fe2000f8e00ff */
[----:B------:R-:W-:Y:S01]  /*f2a0*/  ULDC.64 UR6, c[0x0][0xbe0] ;  /* 0x0002f80000067ab9 */ /* 0x000fe20000000a00 */
        /* <DEDUP_REMOVED lines=17> */
[----:B------:R-:W-:Y:S02]  /*f3c0*/  IMAD R3, R7, UR7, R0 ;  /* 0x0000000707037c24 */ /* 0x000fe4000f8e0200 */
[----:B------:R-:W-:Y:S02]  /*f3d0*/  VIADD R0, R215, UR38 ;  /* 0x00000026d7007c36 */ /* 0x000fe40008000000 */
[----:B------:R-:W-:-:S02]  /*f3e0*/  IMAD R25, R10, UR5, RZ ;  /* 0x000000050a197c24 */ /* 0x000fc4000f8e02ff */
[----:B------:R-:W-:Y:S01]  /*f3f0*/  IMAD.WIDE.U32 R4, R7, UR6, R4 ;  /* 0x0000000607047c25 */ /* 0x000fe2000f8e0004 */
        /* <DEDUP_REMOVED lines=43> */
.L_x_4107:
[----:B------:R-:W-:Y:S05]  /*f6b0*/  BSYNC B1 ;  /* 0x0000000000017941 */ /* 0x000fea0003800000 */
.L_x_4106:
        /* <DEDUP_REMOVED lines=36> */
.L_x_4103:
[----:B------:R-:W-:Y:S05]  /*f900*/  BSYNC B0 ;  /* 0x0000000000007941 */ /* 0x000fea0003800000 */
.L_x_4098:
[----:B------:R-:W-:Y:S02]  /*f910*/  ULDC UR5, c[0x0][0xd38] ;  /* 0x00034e0000057ab9 */ /* 0x000fe40000000800 */
[----:B------:R-:W-:-:S06]  /*f920*/  UISETP.GE.AND UP0, UPT, UR4, UR5, UPT ;  /* 0x000000050400728c */ /* 0x000fcc000bf06270 */
[----:B------:R-:W-:-:S13]  /*f930*/  PLOP3.LUT P0, PT, PT, PT, UP0, 0x80, 0x0 ;  /* 0x000000000000781c */ /* 0x000fda0003f0f008 */
[----:B------:R-:W-:Y:S05]  /*f940*/  @!P0 BRA `(.L_x_4108) ;  /* 0xffffff1400848947 */ /* 0x000fea000383ffff */
[----:B------:R-:W-:Y:S05]  /*f950*/  EXIT ;  /* 0x000000000000794d */ /* 0x000fea0003800000 */
.L_x_4051:
        /* <DEDUP_REMOVED lines=15> */
[----:B------:R-:W0:Y:S01]  /*fa50*/  S2R R13, SR_TID.X ;  /* 0x00000000000d7919 */ /* 0x000e220000002100 */
[----:B------:R-:W-:Y:S01]  /*fa60*/  ULDC UR4, c[0x0][0x320] ;  /* 0x0000c80000047ab9 */ /* 0x000fe20000000800 */
[----:B------:R-:W-:Y:S01]  /*fa70*/  ULDC UR5, c[0x0][0x3b8] ;  /* 0x0000ee0000057ab9 */ /* 0x000fe20000000800 */
[----:B------:R-:W-:Y:S01]  /*fa80*/  LOP3.LUT R16, R16, 0xfffffdff, RZ, 0xc0, !PT ;  /* 0xfffffdff10107812 */ /* 0x000fe200078ec0ff */
[----:B------:R-:W1:Y:S01]  /*fa90*/  S2UR UR8, SR_CgaCtaId ;  /* 0x00000000000879c3 */ /* 0x000e620000008800 */
[----:B------:R-:W-:Y:S01]  /*faa0*/  ULDC.64 UR6, c[0x0][0x418] ;  /* 0x0001060000067ab9 */ /* 0x000fe20000000a00 */
[----:B------:R2:W-:Y:S01]  /*fab0*/  STL [R1+0x10], RZ ;  /* 0x000010ff01007387 */ /* 0x0005e20000100800 */
[----:B------:R-:W-:Y:S01]  /*fac0*/  UISETP.NE.U32.AND UP0, UPT, UR6, URZ, UPT ;  /* 0x0000003f0600728c */ /* 0x000fe2000bf05070 */
[----:B------:R-:W-:Y:S01]  /*fad0*/  IMAD.U32 R36, RZ, RZ, UR10 ;  /* 0x0000000aff247e24 */ /* 0x000fe2000f8e00ff */
[----:B------:R-:W-:Y:S01]  /*fae0*/  ULDC UR9, c[0x0][0x2b8] ;  /* 0x0000ae0000097ab9 */ /* 0x000fe20000000800 */
[----:B------:R-:W-:Y:S01]  /*faf0*/  ULDC UR38, c[0x0][0x288] ;  /* 0x0000a20000267ab9 */ /* 0x000fe20000000800 */
[----:B------:R-:W-:Y:S01]  /*fb00*/  UISETP.NE.AND.EX UP0, UPT, UR7, URZ, UPT, UP0 ;  /* 0x0000003f0700728c */ /* 0x000fe2000bf05300 */
[----:B------:R-:W-:Y:S01]  /*fb10*/  IMAD.MOV.U32 R23, RZ, RZ, 0x1 ;  /* 0x00000001ff177424 */ /* 0x000fe200078e00ff */
[----:B------:R-:W-:Y:S01]  /*fb20*/  ULDC UR39, c[0x0][0x448] ;  /* 0x0001120000277ab9 */ /* 0x000fe20000000800 */
[----:B------:R-:W-:Y:S01]  /*fb30*/  ULDC.64 UR6, c[0x0][0x2f0] ;  /* 0x0000bc0000067ab9 */ /* 0x000fe20000000a00 */
[----:B------:R-:W-:Y:S01]  /*fb40*/  IMAD.MOV.U32 R18, RZ, RZ, RZ ;  /* 0x000000ffff127224 */ /* 0x000fe200078e00ff */
[----:B------:R-:W-:Y:S01]  /*fb50*/  UIMAD UR39, UR39, UR38, URZ ;  /* 0x00000026272772a4 */ /* 0x000fe2000f8e023f */
[----:B------:R-:W-:Y:S01]  /*fb60*/  ULDC UR48, c[0x0][0xc] ;  /* 0x0000030000307ab9 */ /* 0x000fe20000000800 */
[----:B------:R-:W-:Y:S01]  /*fb70*/  ULOP3.LUT UR47, UR41, 0x2, URZ, 0xfc, !UPT ;  /* 0x00000002292f7892 */ /* 0x000fe2000f8efc3f */
[C---:B0-----:R-:W-:Y:S01]  /*fb80*/  IMAD.SHL.U32 R32, R13.reuse, 0x8, RZ ;  /* 0x000000080d207824 */ /* 0x041fe200078e00ff */
[----:B------:R-:W-:-:S04]  /*fb90*/  LOP3.LUT R12, R13, 0x7f, RZ, 0xc0, !PT ;  /* 0x0000007f0d0c7812 */ /* 0x000fc800078ec0ff */
[----:B------:R-:W-:-:S04]  /*fba0*/  LOP3.LUT R11, R32, 0x38, RZ, 0xc0, !PT ;  /* 0x00000038200b7812 */ /* 0x000fc800078ec0ff */
[C---:B------:R-:W-:Y:S02]  /*fbb0*/  LOP3.LUT R0, R11.reuse, 0x40, RZ, 0xfc, !PT ;  /* 0x000000400b007812 */ /* 0x040fe400078efcff */
[C---:B------:R-:W-:Y:S02]  /*fbc0*/  ISETP.GE.AND P6, PT, R11.reuse, UR4, PT ;  /* 0x000000040b007c0c */ /* 0x040fe4000bfc6270 */
[C---:B------:R-:W-:Y:S02]  /*fbd0*/  ISETP.GE.AND P1, PT, R0.reuse, UR4, PT ;  /* 0x0000000400007c0c */ /* 0x040fe4000bf26270 */
[----:B------:R-:W-:Y:S02]  /*fbe0*/  ISETP.GE.AND P0, PT, R0, UR5, PT ;  /* 0x0000000500007c0c */ /* 0x000fe4000bf06270 */
[C---:B------:R-:W-:Y:S02]  /*fbf0*/  ISETP.GE.AND P5, PT, R11.reuse, UR5, PT ;  /* 0x000000050b007c0c */ /* 0x040fe4000bfa6270 */
[----:B------:R-:W-:-:S02]  /*fc00*/  LOP3.LUT R2, R11, 0x180, RZ, 0xfc, !PT ;  /* 0x000001800b027812 */ /* 0x000fc400078efcff */
[C---:B------:R-:W-:Y:S02]  /*fc10*/  LOP3.LUT R8, R11.reuse, 0x80, RZ, 0xfc, !PT ;  /* 0x000000800b087812 */ /* 0x040fe400078efcff */
[----:B------:R-:W-:Y:S02]  /*fc20*/  LOP3.LUT R3, R11, 0x1c0, RZ, 0xfc, !PT ;  /* 0x000001c00b037812 */ /* 0x000fe400078efcff */
[----:B------:R-:W-:Y:S02]  /*fc30*/  ISETP.GE.AND P2, PT, R2, UR5, PT ;  /* 0x0000000502007c0c */ /* 0x000fe4000bf46270 */
[----:B------:R-:W-:Y:S02]  /*fc40*/  @P1 LOP3.LUT R16, R16, 0x200, RZ, 0xfc, !PT ;  /* 0x0000020010101812 */ /* 0x000fe400078efcff */
[----:B------:R-:W-:Y:S02]  /*fc50*/  ISETP.GE.AND P4, PT, R8, UR4, PT ;  /* 0x0000000408007c0c */ /* 0x000fe4000bf86270 */
[----:B------:R-:W-:-:S02]  /*fc60*/  LOP3.LUT R16, R16, 0xfffbffff, RZ, 0xc0, !PT ;  /* 0xfffbffff10107812 */ /* 0x000fc400078ec0ff */
[----:B------:R-:W-:Y:S02]  /*fc70*/  ISETP.GE.AND P3, PT, R2, UR4, PT ;  /* 0x0000000402007c0c */ /* 0x000fe4000bf66270 */
[----:B------:R-:W-:Y:S02]  /*fc80*/  @P0 LOP3.LUT R16, R16, 0x40000, RZ, 0xfc, !PT ;  /* 0x0004000010100812 */ /* 0x000fe400078efcff */
[----:B------:R-:W-:Y:S02]  /*fc90*/  ISETP.GE.AND P1, PT, R3, UR4, PT ;  /* 0x0000000403007c0c */ /* 0x000fe4000bf26270 */
[----:B------:R-:W-:Y:S02]  /*fca0*/  LOP3.LUT R16, R16, 0xfffffbff, RZ, 0xc0, !PT ;  /* 0xfffffbff10107812 */ /* 0x000fe400078ec0ff */
[----:B------:R-:W-:Y:S02]  /*fcb0*/  SEL R2, RZ, 0x40, P2 ;  /* 0x00000040ff027807 */ /* 0x000fe40001000000 */
[----:B------:R-:W-:-:S02]  /*fcc0*/  @P6 LOP3.LUT R16, R16, 0x400, RZ, 0xfc, !PT ;  /* 0x0000040010106812 */ /* 0x000fc400078efcff */
[----:B------:R-:W-:Y:S02]  /*fcd0*/  LOP3.LUT R10, R11, 0xc0, RZ, 0xfc, !PT ;  /* 0x000000c00b0a7812 */ /* 0x000fe400078efcff */
[----:B------:R-:W-:Y:S02]  /*fce0*/  LOP3.LUT R16, R16, 0xfff7ffff, RZ, 0xc0, !PT ;  /* 0xfff7ffff10107812 */ /* 0x000fe400078ec0ff */
[----:B------:R-:W-:Y:S02]  /*fcf0*/  ISETP.GE.AND P2, PT, R0, UR4, PT ;  /* 0x0000000400007c0c */ /* 0x000fe4000bf46270 */
[----:B------:R-:W-:Y:S02]  /*fd00*/  @P5 LOP3.LUT R16, R16, 0x80000, RZ, 0xfc, !PT ;  /* 0x0008000010105812 */ /* 0x000fe400078efcff */
[----:B------:R-:W-:Y:S02]  /*fd10*/  SEL R7, RZ, 0x40, P3 ;  /* 0x00000040ff077807 */ /* 0x000fe40001800000 */
[----:B------:R-:W-:-:S02]  /*fd20*/  SEL R33, RZ, 0x80, P1 ;  /* 0x00000080ff217807 */ /* 0x000fc40000800000 */
[----:B------:R-:W-:Y:S02]  /*fd30*/  ISETP.GE.AND P3, PT, R0, UR5, PT ;  /* 0x0000000500007c0c */ /* 0x000fe4000bf66270 */
[----:B------:R-:W-:Y:S02]  /*fd40*/  ISETP.GE.AND P1, PT, R10, UR4, PT ;  /* 0x000000040a007c0c */ /* 0x000fe4000bf26270 */
[----:B------:R-:W-:Y:S02]  /*fd50*/  SEL R0, RZ, 0xffffffff, P2 ;  /* 0xffffffffff007807 */ /* 0x000fe40001000000 */
[----:B------:R-:W-:Y:S02]  /*fd60*/  LOP3.LUT R16, R16, 0xffffffdf, RZ, 0xc0, !PT ;  /* 0xffffffdf10107812 */ /* 0x000fe400078ec0ff */
[----:B------:R-:W-:Y:S01]  /*fd70*/  ISETP.GE.AND P0, PT, R3, UR5, PT ;  /* 0x0000000503007c0c */ /* 0x000fe2000bf06270 */
[----:B------:R-:W-:Y:S01]  /*fd80*/  IMAD.SHL.U32 R6, R0, 0x2, RZ ;  /* 0x0000000200067824 */ /* 0x000fe200078e00ff */
[----:B------:R-:W-:-:S02]  /*fd90*/  @P4 LOP3.LUT R16, R16, 0x20, RZ, 0xfc, !PT ;  /* 0x0000002010104812 */ /* 0x000fc400078efcff */
[----:B------:R-:W-:Y:S02]  /*fda0*/  SEL R0, RZ, 0xffffff80, P0 ;  /* 0xffffff80ff007807 */ /* 0x000fe40000000000 */
[----:B------:R-:W-:Y:S02]  /*fdb0*/  ISETP.GE.AND P0, PT, R8, UR5, PT ;  /* 0x0000000508007c0c */ /* 0x000fe4000bf06270 */
[----:B------:R-:W-:Y:S02]  /*fdc0*/  LOP3.LUT R16, R16, 0xffffffef, RZ, 0xc0, !PT ;  /* 0xffffffef10107812 */ /* 0x000fe400078ec0ff */
[----:B------:R-:W-:Y:S02]  /*fdd0*/  SEL R5, RZ, 0xffffffff, P3 ;  /* 0xffffffffff057807 */ /* 0x000fe40001800000 */
[----:B------:R-:W-:Y:S02]  /*fde0*/  @P1 LOP3.LUT R16, R16, 0x10, RZ, 0xfc, !PT ;  /* 0x0000001010101812 */ /* 0x000fe400078efcff */
[----:B------:R-:W-:Y:S01]  /*fdf0*/  SEL R9, RZ, 0x4, P0 ;  /* 0x00000004ff097807 */ /* 0x000fe20000000000 */
[----:B------:R-:W-:Y:S01]  /*fe00*/  IMAD.SHL.U32 R5, R5, 0x2, RZ ;  /* 0x0000000205057824 */ /* 0x000fe200078e00ff */
[----:B------:R-:W-:-:S02]  /*fe10*/  LOP3.LUT R16, R16, 0xfffdffff, RZ, 0xc0, !PT ;  /* 0xfffdffff10107812 */ /* 0x000fc400078ec0ff */
[----:B------:R-:W-:Y:S02]  /*fe20*/  SEL R3, RZ, 0x1, P6 ;  /* 0x00000001ff037807 */ /* 0x000fe40003000000 */
[----:B------:R-:W-:Y:S02]  /*fe30*/  @P0 LOP3.LUT R16, R16, 0x20000, RZ, 0xfc, !PT ;  /* 0x0002000010100812 */ /* 0x000fe400078efcff */
[----:B------:R-:W-:Y:S02]  /*fe40*/  ISETP.GE.AND P0, PT, R10, UR5, PT ;  /* 0x000000050a007c0c */ /* 0x000fe4000bf06270 */
[----:B------:R-:W-:Y:S02]  /*fe50*/  SEL R4, RZ, 0x1, P5 ;  /* 0x00000001ff047807 */ /* 0x000fe40002800000 */
[----:B------:R-:W-:Y:S02]  /*fe60*/  LOP3.LUT R3, R6, 0x2, R3, 0xe2, !PT ;  /* 0x0000000206037812 */ /* 0x000fe400078ee203 */
[----:B------:R-:W-:-:S02]  /*fe70*/  LOP3.LUT R6, R5, 0x2, R4, 0xe2, !PT ;  /* 0x0000000205067812 */ /* 0x000fc400078ee204 */
[----:B------:R-:W-:Y:S02]  /*fe80*/  SEL R8, RZ, 0x8, P0 ;  /* 0x00000008ff087807 */ /* 0x000fe40000000000 */
[----:B------:R-:W-:Y:S02]  /*fe90*/  LOP3.LUT R16, R16, 0xfffeffff, RZ, 0xc0, !PT ;  /* 0xfffeffff10107812 */ /* 0x000fe400078ec0ff */
[----:B------:R-:W-:Y:S02]  /*fea0*/  LOP3.LUT R8, R8, R6, R9, 0xfe, !PT ;  /* 0x0000000608087212 */ /* 0x000fe400078efe09 */
[----:B------:R-:W-:Y:S02]  /*feb0*/  LOP3.LUT R9, R11, 0x100, RZ, 0xfc, !PT ;  /* 0x000001000b097812 */ /* 0x000fe400078efcff */
[----:B------:R-:W-:Y:S02]  /*fec0*/  @P0 LOP3.LUT R16, R16, 0x10000, RZ, 0xfc, !PT ;  /* 0x0001000010100812 */ /* 0x000fe400078efcff */
[----:B------:R-:W-:-:S02]  /*fed0*/  ISETP.GE.AND P0, PT, R9, UR4, PT ;  /* 0x0000000409007c0c */ /* 0x000fc4000bf06270 */
[----:B------:R-:W-:Y:S02]  /*fee0*/  SEL R4, RZ, 0x4, P4 ;  /* 0x00000004ff047807 */ /* 0x000fe40002000000 */
[----:B------:R-:W-:Y:S02]  /*fef0*/  SEL R5, RZ, 0x8, P1 ;  /* 0x00000008ff057807 */ /* 0x000fe40000800000 */
[----:B------:R-:W-:Y:S02]  /*ff00*/  LOP3.LUT R16, R16, 0xfffffff7, RZ, 0xc0, !PT ;  /* 0xfffffff710107812 */ /* 0x000fe400078ec0ff */
[----:B------:R-:W-:Y:S02]  /*ff10*/  LOP3.LUT R10, R11, 0x140, RZ, 0xfc, !PT ;  /* 0x000001400b0a7812 */ /* 0x000fe400078efcff */
[----:B------:R-:W-:Y:S02]  /*ff20*/  LOP3.LUT R4, R5, R3, R4, 0xfe, !PT ;  /* 0x0000000305047212 */ /* 0x000fe400078efe04 */
[----:B------:R-:W-:-:S02]  /*ff30*/  SEL R5, RZ, 0x10, P0 ;  /* 0x00000010ff057807 */ /* 0x000fc40000000000 */
[----:B------:R-:W-:Y:S02]  /*ff40*/  @P0 LOP3.LUT R16, R16, 0x8, RZ, 0xfc, !PT ;  /* 0x0000000810100812 */ /* 0x000fe400078efcff */
[----:B------:R-:W-:Y:S01]  /*ff50*/  ISETP.GE.AND P0, PT, R10, UR4, PT ;  /* 0x000000040a007c0c */ /* 0x000fe2000bf06270 */
[----:B------:R-:W-:Y:S01]  /*ff60*/  ULDC UR4, c[0x0][0x424] ;  /* 0x0001090000047ab9 */ /* 0x000fe20000000800 */
[----:B------:R-:W-:Y:S01]  /*ff70*/  LOP3.LUT R16, R16, 0xfffffffb, RZ, 0xc0, !PT ;  /* 0xfffffffb10107812 */ /* 0x000fe200078ec0ff */
[----:B------:R-:W-:Y:S01]  /*ff80*/  USEL UR4, UR4, 0x1, UP0 ;  /* 0x0000000104047887 */ /* 0x000fe20008000000 */
[----:B------:R-:W-:Y:S02]  /*ff90*/  SEL R6, RZ, 0x20, P0 ;  /* 0x00000020ff067807 */ /* 0x000fe40000000000 */
[----:B------:R-:W-:Y:S01]  /*ffa0*/  LOP3.LUT R3, R32, 0x1f8, RZ, 0xc0, !PT ;  /* 0x000001f820037812 */ /* 0x000fe200078ec0ff */
[----:B------:R-:W-:Y:S01]  /*ffb0*/  UIMAD UR40, UR4, UR6, URZ ;  /* 0x00000006042872a4 */ /* 0x000fe2000f8e023f */
[----:B------:R-:W-:-:S02]  /*ffc0*/  ISETP.GE.AND P1, PT, R11, UR7, PT ;  /* 0x000000070b007c0c */ /* 0x000fc4000bf26270 */
[----:B------:R-:W-:Y:S01]  /*ffd0*/  LOP3.LUT R3, R3, 0x38, R13, 0x78, !PT ;  /* 0x0000003803037812 */ /* 0x000fe200078e780d */
[----:B------:R-:W-:Y:S01]  /*ffe0*/  UIADD3 UR4, UR40, 0x3f, URZ ;  /* 0x0000003f28047890 */ /* 0x000fe2000fffe03f */
[----:B------:R-:W-:Y:S01]  /*fff0*/  LOP3.LUT R4, R6, R4, R5, 0xfe, !PT ;  /* 0x0000000406047212 */ /* 0x000fe200078efe05 */
[----:B------:R-:W-:Y:S01]  /*10000*/  UIADD3 UR38, UR40, 0x40, -UR38 ;  /* 0x0000004028267890 */ /* 0x000fe2000fffe826 */
[----:B------:R-:W-:Y:S02]  /*10010*/  @P0 LOP3.LUT R16, R16, 0x4, RZ, 0xfc, !PT ;  /* 0x0000000410100812 */ /* 0x000fe400078efcff */
[----:B------:R-:W-:Y:S02]  /*10020*/  ISETP.GE.AND P0, PT, R9, UR5, PT ;  /* 0x0000000509007c0c */ /* 0x000fe4000bf06270 */
[----:B------:R-:W-:Y:S02]  /*10030*/  LOP3.LUT R16, R16, 0xffff7fff, RZ, 0xc0, !PT ;  /* 0xffff7fff10107812 */ /* 0x000fe400078ec0ff */
[----:B------:R-:W-:-:S02]  /*10040*/  SEL R9, RZ, 0x10, P0 ;  /* 0x00000010ff097807 */ /* 0x000fc40000000000 */
[----:B------:R-:W-:Y:S02]  /*10050*/  LOP3.LUT R32, R3, 0x200, R32, 0xf8, !PT ;  /* 0x0000020003207812 */ /* 0x000fe400078ef820 */
[----:B------:R-:W-:Y:S02]  /*10060*/  SHF.R.U32.HI R3, RZ, 0x3, R12 ;  /* 0x00000003ff037819 */ /* 0x000fe4000001160c */
[----:B------:R-:W-:-:S03]  /*10070*/  LOP3.LUT R4, R4, R7, RZ, 0xfc, !PT ;  /* 0x0000000704047212 */ /* 0x000fc600078efcff */
[----:B------:R-:W-:Y:S02]  /*10080*/  @P0 LOP3.LUT R16, R16, 0x8000, RZ, 0xfc, !PT ;  /* 0x0000800010100812 */ /* 0x000fe400078efcff */
[----:B------:R-:W-:Y:S01]  /*10090*/  ISETP.GE.AND P0, PT, R10, UR5, PT ;  /* 0x000000050a007c0c */ /* 0x000fe2000bf06270 */
[----:B------:R-:W-:Y:S01]  /*100a0*/  UMOV UR5, 0x400 ;  /* 0x0000040000057882 */ /* 0x000fe20000000000 */
[----:B------:R-:W-:Y:S01]  /*100b0*/  LOP3.LUT R16, R16, 0xffffbfff, RZ, 0xc0, !PT ;  /* 0xffffbfff10107812 */ /* 0x000fe200078ec0ff */
[----:B-1----:R-:W-:Y:S01]  /*100c0*/  ULEA UR5, UR8, UR5, 0x18 ;  /* 0x0000000508057291 */ /* 0x002fe2000f8ec03f */
[----:B------:R-:W-:Y:S02]  /*100d0*/  SEL R10, RZ, 0x20, P0 ;  /* 0x00000020ff0a7807 */ /* 0x000fe40000000000 */
[----:B------:R-:W-:Y:S02]  /*100e0*/  LOP3.LUT R33, R4, R33, RZ, 0xfc, !PT ;  /* 0x0000002104217212 */ /* 0x000fe400078efcff */
[----:B------:R-:W-:Y:S01]  /*100f0*/  LOP3.LUT R9, R10, R8, R9, 0xfe, !PT ;  /* 0x000000080a097212 */ /* 0x000fe200078efe09 */
[----:B------:R-:W-:Y:S01]  /*10100*/  IMAD.U32 R17, RZ, RZ, UR5 ;  /* 0x00000005ff117e24 */ /* 0x000fe2000f8e00ff */
[----:B------:R-:W-:Y:S01]  /*10110*/  USHF.R.S32.HI UR5, URZ, 0x1f, UR4 ;  /* 0x0000001f3f057899 */ /* 0x000fe20008011404 */
[----:B------:R-:W-:-:S02]  /*10120*/  LOP3.LUT R29, R4, 0x40, RZ, 0xc0, !PT ;  /* 0x00000040041d7812 */ /* 0x000fc400078ec0ff */
[----:B------:R-:W-:Y:S01]  /*10130*/  LOP3.LUT R9, R9, R2, RZ, 0xfc, !PT ;  /* 0x0000000209097212 */ /* 0x000fe200078efcff */
[----:B------:R-:W-:Y:S01]  /*10140*/  IMAD.SHL.U32 R2, R13, 0x10, RZ ;  /* 0x000000100d027824 */ /* 0x000fe200078e00ff */
[----:B------:R-:W-:Y:S01]  /*10150*/  @P0 LOP3.LUT R16, R16, 0x4000, RZ, 0xfc, !PT ;  /* 0x0000400010100812 */ /* 0x000fe200078efcff */
[----:B------:R-:W-:Y:S01]  /*10160*/  ULEA.HI UR5, UR5, UR4, URZ, 0x6 ;  /* 0x0000000405057291 */ /* 0x000fe2000f8f303f */
[C---:B------:R-:W-:Y:S01]  /*10170*/  LOP3.LUT R0, R9.reuse, 0x80, R0, 0xc8, !PT ;  /* 0x0000008009007812 */ /* 0x040fe200078ec800 */
[----:B------:R-:W-:Y:S01]  /*10180*/  IMAD R22, R32, 0x2, R17 ;  /* 0x0000000220167824 */ /* 0x000fe200078e0211 */
[----:B------:R-:W-:Y:S01]  /*10190*/  LOP3.LUT R9, R9, 0x40, RZ, 0xc0, !PT ;  /* 0x0000004009097812 */ /* 0x000fe200078ec0ff */
[----:B------:R-:W-:Y:S01]  /*101a0*/  USHF.R.S32.HI UR37, URZ, 0x6, UR5 ;  /* 0x000000063f257899 */ /* 0x000fe20008011405 */
[----:B------:R-:W-:Y:S02]  /*101b0*/  LOP3.LUT R2, R3, 0x70, R2, 0xf8, !PT ;  /* 0x0000007003027812 */ /* 0x000fe400078ef802 */
[----:B------:R-:W-:-:S02]  /*101c0*/  SHF.R.U32.HI R2, RZ, 0x2, R9 ;  /* 0x00000002ff027819 */ /* 0x000fc40000011609 */
[----:B------:R-:W-:Y:S02]  /*101d0*/  SHF.R.U32.HI R0, RZ, 0x3, R0 ;  /* 0x00000003ff007819 */ /* 0x000fe40000011600 */
[----:B------:R-:W-:Y:S01]  /*101e0*/  ISETP.GE.AND P0, PT, R11, UR9, PT ;  /* 0x000000090b007c0c */ /* 0x000fe2000bf06270 */
[----:B------:R2:W-:Y:S01]  /*101f0*/  STL [R1+0x4], R2 ;  /* 0x0000040201007387 */ /* 0x0005e20000100800 */
[----:B------:R-:W-:Y:S02]  /*10200*/  LOP3.LUT R16, R16, 0xfffffffd, RZ, 0xc0, !PT ;  /* 0xfffffffd10107812 */ /* 0x000fe400078ec0ff */
[----:B------:R-:W-:Y:S01]  /*10210*/  LOP3.LUT R28, R33, 0x80, RZ, 0xc0, !PT ;  /* 0x00000080211c7812 */ /* 0x000fe200078ec0ff */
[----:B------:R2:W-:Y:S01]  /*10220*/  STL [R1], R0 ;  /* 0x0000000001007387 */ /* 0x0005e20000100800 */
[----:B------:R-:W-:Y:S02]  /*10230*/  @P1 LOP3.LUT R16, R16, 0x2, RZ, 0xfc, !PT ;  /* 0x0000000210101812 */ /* 0x000fe400078efcff */
[----:B------:R-:W-:-:S02]  /*10240*/  SHF.R.U32.HI R29, RZ, 0x2, R29 ;  /* 0x00000002ff1d7819 */ /* 0x000fc4000001161d */
[----:B------:R-:W-:Y:S02]  /*10250*/  LOP3.LUT R16, R16, 0xffefffff, RZ, 0xc0, !PT ;  /* 0xffefffff10107812 */ /* 0x000fe400078ec0ff */
[----:B------:R-:W-:Y:S02]  /*10260*/  SHF.R.U32.HI R28, RZ, 0x3, R28 ;  /* 0x00000003ff1c7819 */ /* 0x000fe4000001161c */
[----:B------:R-:W-:-:S07]  /*10270*/  @P0 LOP3.LUT R16, R16, 0x100000, RZ, 0xfc, !PT ;  /* 0x0010000010100812 */ /* 0x000fce00078efcff */
.L_x_4162:
        /* <DEDUP_REMOVED lines=22> */
.L_x_4110:
[----:B------:R-:W-:Y:S01]  /*103e0*/  ULDC UR8, c[0x0][0xd54] ;  /* 0x0003550000087ab9 */ /* 0x000fe20000000800 */
[----:B------:R-:W-:Y:S01]  /*103f0*/  UMOV UR6, UR7 ;  /* 0x0000000700067c82 */ /* 0x000fe20008000000 */
[----:B------:R-:W-:-:S11]  /*10400*/  UISETP.NE.AND UP0, UPT, UR8, 0x1, UPT ;  /* 0x000000010800788c */ /* 0x000fd6000bf05270 */
[----:B------:R-:W-:Y:S02]  /*10410*/  @UP0 ULDC.64 UR10, c[0x0][0xd58] ;  /* 0x00035600000a0ab9 */ /* 0x000fe40000000a00 */
[----:B------:R-:W-:-:S04]  /*10420*/  UIMAD.WIDE.U32 UR4, UR7, UR10, URZ ;  /* 0x0000000a070472a5 */ /* 0x000fc8000f8e003f */
[----:B------:R-:W-:-:S04]  /*10430*/  @UP0 USHF.R.U32.HI UR6, URZ, UR11, UR5 ;  /* 0x0000000b3f060299 */ /* 0x000fc80008011605 */
[----:B------:R-:W-:-:S12]  /*10440*/  UIMAD UR4, UR6, UR8, URZ ;  /* 0x00000008060472a4 */ /* 0x000fd8000f8e023f */
.L_x_4111:
        /* <DEDUP_REMOVED lines=20> */
[----:B--2---:R-:W-:Y:S01]  /*10590*/  IMAD.U32 R2, RZ, RZ, UR4 ;  /* 0x00000004ff027e24 */ /* 0x004fe2000f8e00ff */
        /* <DEDUP_REMOVED lines=37> */
.L_x_4113:
        /* <DEDUP_REMOVED lines=20> */
.L_x_4116:
[----:B------:R-:W-:Y:S05]  /*10930*/  BSYNC B6 ;  /* 0x0000000000067941 */ /* 0x000fea0003800000 */
.L_x_4115:
        /* <DEDUP_REMOVED lines=20> */
.L_x_4119:
        /* <DEDUP_REMOVED lines=15> */
.L_x_4118:
[----:B------:R-:W-:Y:S05]  /*10b70*/  BSYNC B6 ;  /* 0x0000000000067941 */ /* 0x000fea0003800000 */
.L_x_4117:
        /* <DEDUP_REMOVED lines=17> */
.L_x_4179:
[----:B------:R-:W2:Y:S01]  /*10c90*/  S2R R0, SR_TID.X ;  /* 0x0000000000007919 */ /* 0x000ea20000002100 */
[----:B0-----:R-:W-:Y:S01]  /*10ca0*/  ISETP.NE.AND P1, PT, R10, 0x1, PT ;  /* 0x000000010a00780c */ /* 0x001fe20003f25270 */
[----:B------:R-:W-:Y:S01]  /*10cb0*/  IMAD.MOV.U32 R35, RZ, RZ, RZ ;  /* 0x000000ffff237224 */ /* 0x000fe200078e00ff */
[----:B-----5:R-:W-:Y:S01]  /*10cc0*/  SHF.R.S32.HI R30, RZ, 0x1f, R26 ;  /* 0x0000001fff1e7819 */ /* 0x020fe2000001141a */
[----:B-1----:R-:W0:Y:S01]  /*10cd0*/  S2R R2, SR_TID.X ;  /* 0x0000000000027919 */ /* 0x002e220000002100 */
[----:B------:R-:W-:-:S09]  /*10ce0*/  LOP3.LUT R16, R16, 0xffffdfff, RZ, 0xc0, !PT ;  /* 0xffffdfff10107812 */ /* 0x000fd200078ec0ff */
[----:B------:R-:W1:Y:S01]  /*10cf0*/  @P1 LDC R5, c[0x0][0x438] ;  /* 0x00010e00ff051b82 */ /* 0x000e620000000800 */
[----:B------:R-:W-:Y:S02]  /*10d00*/  @P1 LOP3.LUT R16, R16, 0x2000, RZ, 0xfc, !PT ;  /* 0x0000200010101812 */ /* 0x000fe400078efcff */
[----:B--2---:R-:W-:Y:S01]  /*10d10*/  LOP3.LUT R0, R0, 0x7f, RZ, 0xc0, !PT ;  /* 0x0000007f00007812 */ /* 0x004fe200078ec0ff */
[----:B0-----:R-:W-:-:S03]  /*10d20*/  IMAD.SHL.U32 R8, R2, 0x10, RZ ;  /* 0x0000001002087824 */ /* 0x001fc600078e00ff */
[----:B------:R-:W-:-:S04]  /*10d30*/  SHF.R.U32.HI R0, RZ, 0x3, R0 ;  /* 0x00000003ff007819 */ /* 0x000fc80000011600 */
[----:B------:R-:W-:Y:S02]  /*10d40*/  LOP3.LUT R8, R0, 0x70, R8, 0xf8, !PT ;  /* 0x0000007000087812 */ /* 0x000fe400078ef808 */
[----:B------:R-:W0:Y:S03]  /*10d50*/  @P1 LDC R0, c[0x0][0x434] ;  /* 0x00010d00ff001b82 */ /* 0x000e260000000800 */
[----:B------:R-:W-:-:S04]  /*10d60*/  IMAD.IADD R2, R8, 0x1, R25 ;  /* 0x0000000108027824 */ /* 0x000fc800078e0219 */
[C---:B------:R-:W-:Y:S01]  /*10d70*/  IMAD.IADD R37, R2.reuse, 0x1, R31 ;  /* 0x0000000102257824 */ /* 0x040fe200078e021f */
[----:B------:R-:W-:-:S03]  /*10d80*/  ISETP.GE.AND P0, PT, R2, UR40, PT ;  /* 0x0000002802007c0c */ /* 0x000fc6000bf06270 */
[----:B------:R-:W-:Y:S01]  /*10d90*/  IMAD.MOV.U32 R6, RZ, RZ, R37 ;  /* 0x000000ffff067224 */ /* 0x000fe200078e0025 */
[----:B------:R-:W-:Y:S01]  /*10da0*/  ISETP.GT.U32.OR P0, PT, R8, 0x3f, P0 ;  /* 0x0000003f0800780c */ /* 0x000fe20000704470 */
[----:B0-----:R-:W-:-:S12]  /*10db0*/  @P1 IMAD.HI.U32 R0, R37, R0, RZ ;  /* 0x0000000025001227 */ /* 0x001fd800078e00ff */
[----:B------:R-:W0:Y:S01]  /*10dc0*/  @!P0 LDC.64 R2, c[0x0][0x428] ;  /* 0x00010a00ff028b82 */ /* 0x000e220000000a00 */
[----:B-1----:R-:W-:-:S07]  /*10dd0*/  @P1 SHF.R.U32.HI R6, RZ, R5, R0 ;  /* 0x00000005ff061219 */ /* 0x002fce0000011600 */
[----:B------:R-:W1:Y:S01]  /*10de0*/  @!P0 LDC.64 R4, c[0x0][0x418] ;  /* 0x00010600ff048b82 */ /* 0x000e620000000a00 */
[----:B------:R-:W-:Y:S01]  /*10df0*/  @!P0 SHF.R.S32.HI R7, RZ, 0x1f, R6 ;  /* 0x0000001fff078819 */ /* 0x000fe20000011406 */
[----:B0-----:R-:W-:-:S04]  /*10e00*/  @!P0 IMAD R0, R30, R2, RZ ;  /* 0x000000021e008224 */ /* 0x001fc800078e02ff */
[C---:B------:R-:W-:Y:S02]  /*10e10*/  @!P0 IMAD R9, R26.reuse, R3, R0 ;  /* 0x000000031a098224 */ /* 0x040fe400078e0200 */
[----:B------:R-:W-:-:S04]  /*10e20*/  @!P0 IMAD.WIDE.U32 R2, R26, R2, R6 ;  /* 0x000000021a028225 */ /* 0x000fc800078e0006 */
[----:B------:R-:W-:Y:S01]  /*10e30*/  @!P0 IMAD.IADD R0, R3, 0x1, R9 ;  /* 0x0000000103008824 */ /* 0x000fe200078e0209 */
[----:B-1----:R-:W-:-:S04]  /*10e40*/  @!P0 LEA R4, P1, R2, R4, 0x2 ;  /* 0x0000000402048211 */ /* 0x002fc800078210ff */
        /* <DEDUP_REMOVED lines=16> */
.L_x_4121:
[----:B------:R-:W-:Y:S01]  /*10f50*/  IMAD R27, R18, 0x8, R17 ;  /* 0x00000008121b7824 */ /* 0x000fe200078e0211 */
[----:B------:R-:W-:Y:S01]  /*10f60*/  SHF.L.U32 R0, R23, 0x1f, RZ ;  /* 0x0000001f17007819 */ /* 0x000fe200000006ff */
[----:B------:R-:W-:Y:S03]  /*10f70*/  BSSY B0, `(.L_x_4122) ;  /* 0x0000003000007945 */ /* 0x000fe60003800000 */
[----:B------:R-:W0:Y:S02]  /*10f80*/  SYNCS.PHASECHK.TRANS64.TRYWAIT P0, [R27+URZ+0x38840], R0 ;  /* 0x038840001b0075a7 */ /* 0x000e24000800017f */
[----:B0-----:R-:W-:Y:S05]  /*10f90*/  @!P0 BRA `(.L_x_4123) ;  /* 0x0000003800ac8947 */ /* 0x001fea0003800000 */
.L_x_4180:
[----:B------:R-:W-:Y:S05]  /*10fa0*/  BSYNC B0 ;  /* 0x0000000000007941 */ /* 0x000fea0003800000 */
.L_x_4122:
[----:B0-----:R-:W-:Y:S01]  /*10fb0*/  SHF.R.S32.HI R0, RZ, 0x1f, R37 ;  /* 0x0000001fff007819 */ /* 0x001fe20000011425 */
[----:B------:R-:W-:Y:S01]  /*10fc0*/  ULDC.64 UR4, c[0x0][0x300] ;  /* 0x0000c00000047ab9 */ /* 0x000fe20000000a00 */
[----:B-----5:R-:W-:Y:S01]  /*10fd0*/  SHF.R.S32.HI R4, RZ, 0x1f, R35 ;  /* 0x0000001fff047819 */ /* 0x020fe20000011423 */
[----:B------:R-:W-:Y:S01]  /*10fe0*/  IMAD.WIDE.U32 R2, R37, UR4, RZ ;  /* 0x0000000425027c25 */ /* 0x000fe2000f8e00ff */
[----:B------:R-:W0:Y:S01]  /*10ff0*/  S2R R6, SR_TID.X ;  /* 0x0000000000067919 */ /* 0x000e220000002100 */
[----:B------:R-:W-:Y:S01]  /*11000*/  LOP3.LUT P2, RZ, R16, 0x2, RZ, 0xc0, !PT ;  /* 0x0000000210ff7812 */ /* 0x000fe2000784c0ff */
[----:B------:R1:W-:Y:S04]  /*11010*/  STL [R1+0x8], R0 ;  /* 0x0000080001007387 */ /* 0x0003e80000100800 */
[----:B------:R2:W-:Y:S01]  /*11020*/  STL [R1+0xc], R4 ;  /* 0x00000c0401007387 */ /* 0x0005e20000100800 */
[----:B-1----:R-:W-:-:S04]  /*11030*/  IMAD R0, R0, UR4, RZ ;  /* 0x0000000400007c24 */ /* 0x002fc8000f8e02ff */
[----:B------:R-:W-:Y:S01]  /*11040*/  IMAD R5, R37, UR5, R0 ;  /* 0x0000000525057c24 */ /* 0x000fe2000f8e0200 */
[----:B------:R-:W-:Y:S02]  /*11050*/  ULDC.64 UR4, c[0x0][0x310] ;  /* 0x0000c40000047ab9 */ /* 0x000fe40000000a00 */
[----:B------:R-:W-:Y:S02]  /*11060*/  IMAD R0, R4, UR4, RZ ;  /* 0x0000000404007c24 */ /* 0x000fe4000f8e02ff */
[----:B--2---:R-:W1:Y:S01]  /*11070*/  S2R R4, SR_TID.X ;  /* 0x0000000000047919 */ /* 0x004e620000002100 */
[----:B------:R-:W-:Y:S02]  /*11080*/  IMAD.IADD R3, R3, 0x1, R5 ;  /* 0x0000000103037824 */ /* 0x000fe400078e0205 */
[C---:B------:R-:W-:Y:S02]  /*11090*/  IMAD R5, R35.reuse, UR5, R0 ;  /* 0x0000000523057c24 */ /* 0x040fe4000f8e0200 */
[----:B------:R-:W-:Y:S01]  /*110a0*/  IMAD.WIDE.U32 R2, R35, UR4, R2 ;  /* 0x0000000423027c25 */ /* 0x000fe2000f8e0002 */
[----:B------:R-:W-:-:S03]  /*110b0*/  ULDC.64 UR4, c[0x0][0x308] ;  /* 0x0000c20000047ab9 */ /* 0x000fc60000000a00 */
[----:B------:R-:W-:Y:S02]  /*110c0*/  IMAD.IADD R3, R3, 0x1, R5 ;  /* 0x0000000103037824 */ /* 0x000fe400078e0205 */
[----:B------:R-:W-:Y:S02]  /*110d0*/  IMAD R0, R24, UR4, RZ ;  /* 0x0000000418007c24 */ /* 0x000fe4000f8e02ff */
[----:B------:R-:W-:-:S04]  /*110e0*/  IMAD.WIDE.U32 R2, R19, UR4, R2 ;  /* 0x0000000413027c25 */ /* 0x000fc8000f8e0002 */
[----:B------:R-:W-:Y:S01]  /*110f0*/  IMAD R5, R19, UR5, R0 ;  /* 0x0000000513057c24 */ /* 0x000fe2000f8e0200 */
[----:B------:R-:W-:Y:S01]  /*11100*/  ULDC.64 UR4, c[0x0][0x2e8] ;  /* 0x0000ba0000047ab9 */ /* 0x000fe20000000a00 */
[----:B0-----:R-:W-:Y:S01]  /*11110*/  IMAD.SHL.U32 R8, R6, 0x8, RZ ;  /* 0x0000000806087824 */ /* 0x001fe200078e00ff */
[----:B------:R-:W-:Y:S01]  /*11120*/  LEA R0, P0, R2, UR4, 0x1 ;  /* 0x0000000402007c11 */ /* 0x000fe2000f8008ff */
[----:B------:R-:W-:Y:S01]  /*11130*/  IMAD.IADD R5, R3, 0x1, R5 ;  /* 0x0000000103057824 */ /* 0x000fe200078e0205 */
[----:B------:R-:W-:Y:S02]  /*11140*/  UMOV UR4, 0xffffffff ;  /* 0xffffffff00047882 */ /* 0x000fe40000000000 */
[----:B------:R-:W-:Y:S02]  /*11150*/  LOP3.LUT R8, R8, 0x38, RZ, 0xc0, !PT ;  /* 0x0000003808087812 */ /* 0x000fe400078ec0ff */
[----:B------:R-:W-:Y:S02]  /*11160*/  LEA.HI.X R5, R2, UR5, R5, 0x1, P0 ;  /* 0x0000000502057c11 */ /* 0x000fe400080f0c05 */
[----:B-1----:R-:W-:-:S04]  /*11170*/  LOP3.LUT R4, R4, 0x7f, RZ, 0xc0, !PT ;  /* 0x0000007f04047812 */ /* 0x002fc800078ec0ff */
[----:B------:R-:W-:-:S04]  /*11180*/  SHF.R.U32.HI R4, RZ, 0x3, R4 ;  /* 0x00000003ff047819 */ /* 0x000fc80000011604 */
[----:B------:R-:W-:Y:S01]  /*11190*/  IADD3 R25, -R4, UR40, -R25 ;  /* 0x0000002804197c10 */ /* 0x000fe2000fffe919 */
[----:B------:R-:W-:-:S03]  /*111a0*/  IMAD R4, R18, 0x1000, R32 ;  /* 0x0000100012047824 */ /* 0x000fc600078e0220 */
[----:B------:R-:W-:Y:S01]  /*111b0*/  ISETP.GE.AND P0, PT, R25, 0x1, PT ;  /* 0x000000011900780c */ /* 0x000fe20003f06270 */
[----:B------:R-:W-:-:S12]  /*111c0*/  BRA.DIV UR4, `(.L_x_4124) ;  /* 0x0000003a04347947 */ /* 0x000fd8000b800000 */
[----:B------:R-:W0:Y:S01]  /*111d0*/  SHFL.IDX PT, R14, R0, RZ, 0x181f ;  /* 0x00181fff000e7589 */ /* 0x000e2200000e0000 */
[----:B------:R-:W-:-:S03]  /*111e0*/  @P0 IMAD R7, R4, 0x2, R17 ;  /* 0x0000000204070824 */ /* 0x000fc600078e0211 */
[----:B------:R-:W1:Y:S01]  /*111f0*/  SHFL.IDX PT, R2, R5, RZ, 0x181f ;  /* 0x00181fff05027589 */ /* 0x000e6200000e0000 */
[----:B0-----:R-:W-:-:S03]  /*11200*/  @P0 LEA R6, P1, R8, R14, 0x1 ;  /* 0x0000000e08060211 */ /* 0x001fc600078208ff */
[----:B------:R-:W0:Y:S02]  /*11210*/  SHFL.IDX PT, R14, R0, 0x1, 0x181f ;  /* 0x00381f00000e7f89 */ /* 0x000e2400000e0000 */
[----:B-1----:R-:W-:Y:S02]  /*11220*/  @P0 IMAD.X R3, RZ, RZ, R2, P1 ;  /* 0x000000ffff030224 */ /* 0x002fe400008e0602 */
[----:B------:R-:W-:-:S05]  /*11230*/  @P0 IMAD.MOV.U32 R2, RZ, RZ, R6 ;  /* 0x000000ffff020224 */ /* 0x000fca00078e0006 */
[----:B------:R1:W-:Y:S01]  /*11240*/  @P0 LDGSTS.E.BYPASS.LTC128B.128 [R7+0x22400], desc[UR44][R2.64], !P2 ;  /* 0x2240000002070fae */ /* 0x0003e2000d101d6c */
[----:B------:R-:W-:-:S03]  /*11250*/  ISETP.GE.AND P0, PT, R25, 0x11, PT ;  /* 0x000000111900780c */ /* 0x000fc60003f06270 */
[----:B-1----:R-:W1:Y:S10]  /*11260*/  SHFL.IDX PT, R2, R5, 0x1, 0x181f ;  /* 0x00381f0005027f89 */ /* 0x002e7400000e0000 */
[----:B0-----:R-:W-:Y:S01]  /*11270*/  @P0 LEA R6, P1, R8, R14, 0x1 ;  /* 0x0000000e08060211 */ /* 0x001fe200078208ff */
[----:B------:R-:W-:Y:S01]  /*11280*/  @P0 IMAD R9, R4, 0x2, R17 ;  /* 0x0000000204090824 */ /* 0x000fe200078e0211 */
[----:B------:R-:W0:Y:S03]  /*11290*/  SHFL.IDX PT, R14, R0, 0x2, 0x181f ;  /* 0x00581f00000e7f89 */ /* 0x000e2600000e0000 */
[----:B-1----:R-:W-:-:S02]  /*112a0*/  @P0 IMAD.X R3, RZ, RZ, R2, P1 ;  /* 0x000000ffff030224 */ /* 0x002fc400008e0602 */
[----:B------:R-:W-:-:S05]  /*112b0*/  @P0 IMAD.MOV.U32 R2, RZ, RZ, R6 ;  /* 0x000000ffff020224 */ /* 0x000fca00078e0006 */
[----:B------:R1:W-:Y:S01]  /*112c0*/  @P0 LDGSTS.E.BYPASS.LTC128B.128 [R9+0x22c00], desc[UR44][R2.64], !P2 ;  /* 0x22c0000002090fae */ /* 0x0003e2000d101d6c */
[----:B------:R-:W-:-:S03]  /*112d0*/  ISETP.GE.AND P0, PT, R25, 0x21, PT ;  /* 0x000000211900780c */ /* 0x000fc60003f06270 */
[----:B-1----:R-:W1:Y:S10]  /*112e0*/  SHFL.IDX PT, R2, R5, 0x2, 0x181f ;  /* 0x00581f0005027f89 */ /* 0x002e7400000e0000 */
[----:B0-----:R-:W-:Y:S01]  /*112f0*/  @P0 LEA R6, P1, R8, R14, 0x1 ;  /* 0x0000000e08060211 */ /* 0x001fe200078208ff */
[----:B------:R-:W-:Y:S01]  /*11300*/  @P0 IMAD R7, R4, 0x2, R17 ;  /* 0x0000000204070824 */ /* 0x000fe200078e0211 */
[----:B------:R-:W0:Y:S04]  /*11310*/  SHFL.IDX PT, R5, R5, 0x3, 0x181f ;  /* 0x00781f0005057f89 */ /* 0x000e2800000e0000 */
[----:B------:R2:W3:Y:S01]  /*11320*/  SHFL.IDX PT, R14, R0, 0x3, 0x181f ;  /* 0x00781f00000e7f89 */ /* 0x0004e200000e0000 */
[----:B-1----:R-:W-:-:S02]  /*11330*/  @P0 IMAD.X R3, RZ, RZ, R2, P1 ;  /* 0x000000ffff030224 */ /* 0x002fc400008e0602 */
[----:B------:R-:W-:-:S05]  /*11340*/  @P0 IMAD.MOV.U32 R2, RZ, RZ, R6 ;  /* 0x000000ffff020224 */ /* 0x000fca00078e0006 */
[----:B0-----:R2:W-:Y:S02]  /*11350*/  @P0 LDGSTS.E.BYPASS.LTC128B.128 [R7+0x23400], desc[UR44][R2.64], !P2 ;  /* 0x2340000002070fae */ /* 0x0015e4000d101d6c */
.L_x_4190:
[----:B------:R-:W-:-:S13]  /*11360*/  ISETP.GE.AND P0, PT, R25, 0x31, PT ;  /* 0x000000311900780c */ /* 0x000fda0003f06270 */
[----:B--23--:R-:W-:-:S05]  /*11370*/  @P0 LEA R2, P1, R8, R14, 0x1 ;  /* 0x0000000e08020211 */ /* 0x00cfca00078208ff */
        /* <DEDUP_REMOVED lines=8> */
.L_x_4125:
        /* <DEDUP_REMOVED lines=11> */
.L_x_4126:
        /* <DEDUP_REMOVED lines=24> */
.L_x_4128:
[----:B------:R-:W-:Y:S05]  /*11630*/  BSYNC B6 ;  /* 0x0000000000067941 */ /* 0x000fea0003800000 */
.L_x_4127:
[----:B------:R-:W2:Y:S01]  /*11640*/  S2R R20, SR_TID.X ;  /* 0x0000000000147919 */ /* 0x000ea20000002100 */
[----:B------:R-:W-:Y:S01]  /*11650*/  UISETP.NE.AND UP0, UPT, UR50, URZ, UPT ;  /* 0x0000003f3200728c */ /* 0x000fe2000bf05270 */
[----:B------:R-:W-:Y:S01]  /*11660*/  IMAD.U32 R34, RZ, RZ, UR42 ;  /* 0x0000002aff227e24 */ /* 0x000fe2000f8e00ff */
[----:B------:R-:W-:Y:S01]  /*11670*/  R2UR UR6, R24 ;  /* 0x00000000180672ca */ /* 0x000fe200000e0000 */
[----:B------:R-:W-:Y:S01]  /*11680*/  ULDC.64 UR8, c[0x0][0x2d8] ;  /* 0x0000b60000087ab9 */ /* 0x000fe20000000a00 */
[----:B------:R-:W-:Y:S02]  /*11690*/  R2UR UR7, R19 ;  /* 0x00000000130772ca */ /* 0x000fe400000e0000 */
[----:B------:R-:W-:Y:S02]  /*116a0*/  PLOP3.LUT P0, PT, PT, PT, UP0, 0x80, 0x0 ;  /* 0x000000000000781c */ /* 0x000fe40003f0f008 */
[----:B------:R-:W-:-:S03]  /*116b0*/  LOP3.LUT P5, RZ, R16, 0x100000, RZ, 0xc0, !PT ;  /* 0x0010000010ff7812 */ /* 0x000fc600078ac0ff */
[----:B------:R-:W-:-:S04]  /*116c0*/  @UP0 ULDC UR4, c[0x0][0x44c] ;  /* 0x0001130000040ab9 */ /* 0x000fc80000000800 */
[----:B------:R-:W-:-:S04]  /*116d0*/  UIMAD UR6, UR6, UR8, URZ ;  /* 0x00000008060672a4 */ /* 0x000fc8000f8e023f */
[----:B------:R-:W-:Y:S01]  /*116e0*/  UIMAD UR6, UR7, UR9, UR6 ;  /* 0x00000009070672a4 */ /* 0x000fe2000f8e0206 */
[C---:B--2---:R-:W-:Y:S01]  /*116f0*/  LOP3.LUT R21, R20.reuse, 0x7f, RZ, 0xc0, !PT ;  /* 0x0000007f14157812 */ /* 0x044fe200078ec0ff */
[----:B------:R-:W-:-:S03]  /*11700*/  IMAD.SHL.U32 R20, R20, 0x10, RZ ;  /* 0x0000001014147824 */ /* 0x000fc600078e00ff */
[----:B------:R-:W-:-:S04]  /*11710*/  SHF.R.U32.HI R21, RZ, 0x3, R21 ;  /* 0x00000003ff157819 */ /* 0x000fc80000011615 */
[----:B------:R-:W-:Y:S02]  /*11720*/  LOP3.LUT R20, R21, 0x70, R20, 0xf8, !PT ;  /* 0x0000007015147812 */ /* 0x000fe400078ef814 */
[----:B------:R-:W2:Y:S03]  /*11730*/  S2R R21, SR_TID.X ;  /* 0x0000000000157919 */ /* 0x000ea60000002100 */
[----:B------:R-:W-:-:S04]  /*11740*/  IMAD R34, R34, 0x40, R20 ;  /* 0x0000004022227824 */ /* 0x000fc800078e0214 */
[----:B------:R-:W-:Y:S01]  /*11750*/  @P0 IMAD.HI.U32 R0, R34, UR4, RZ ;  /* 0x0000000422000c27 */ /* 0x000fe2000f8e00ff */
[----:B------:R-:W-:Y:S01]  /*11760*/  PLOP3.LUT P0, PT, PT, PT, UP0, 0x80, 0x0 ;  /* 0x000000000000781c */ /* 0x000fe20003f0f008 */
[----:B------:R-:W-:Y:S02]  /*11770*/  @UP0 ULDC UR4, c[0x0][0x450] ;  /* 0x0001140000040ab9 */ /* 0x000fe40000000800 */
[----:B------:R-:W-:-:S10]  /*11780*/  IMAD.MOV.U32 R6, RZ, RZ, R34 ;  /* 0x000000ffff067224 */ /* 0x000fd400078e0022 */
[----:B------:R-:W-:Y:S02]  /*11790*/  @P0 SHF.R.U32.HI R6, RZ, UR4, R0 ;  /* 0x00000004ff060c19 */ /* 0x000fe40008011600 */
[----:B------:R-:W-:-:S03]  /*117a0*/  R2UR UR4, R19 ;  /* 0x00000000130472ca */ /* 0x000fc600000e0000 */
[----:B------:R-:W-:Y:S02]  /*117b0*/  IMAD.MOV R7, RZ, RZ, -R6 ;  /* 0x000000ffff077224 */ /* 0x000fe400078e0a06 */
[C---:B--2---:R-:W-:Y:S01]  /*117c0*/  IMAD.SHL.U32 R8, R21.reuse, 0x8, RZ ;  /* 0x0000000815087824 */ /* 0x044fe200078e00ff */
[----:B------:R-:W-:-:S07]  /*117d0*/  LOP3.LUT R20, R21, 0x7f, RZ, 0xc0, !PT ;  /* 0x0000007f15147812 */ /* 0x000fce00078ec0ff */
[----:B------:R-:W-:Y:S01]  /*117e0*/  UIMAD.WIDE.U32 UR4, UR4, UR8, URZ ;  /* 0x00000008040472a5 */ /* 0x000fe2000f8e003f */
[----:B------:R-:W-:Y:S02]  /*117f0*/  LOP3.LUT R8, R8, 0x38, RZ, 0xc0, !PT ;  /* 0x0000003808087812 */ /* 0x000fe400078ec0ff */
[----:B------:R-:W-:Y:S01]  /*11800*/  ULDC.64 UR8, c[0x0][0x2e0] ;  /* 0x0000b80000087ab9 */ /* 0x000fe20000000a00 */
[----:B------:R-:W-:Y:S01]  /*11810*/  UIADD3 UR5, UR5, UR6, URZ ;  /* 0x0000000605057290 */ /* 0x000fe2000fffe03f */
[----:B------:R-:W-:Y:S01]  /*11820*/  SHF.R.U32.HI R9, RZ, 0x3, R20 ;  /* 0x00000003ff097819 */ /* 0x000fe20000011614 */
[----:B------:R-:W-:Y:S02]  /*11830*/  UIMAD UR6, UR49, UR8, URZ ;  /* 0x00000008310672a4 */ /* 0x000fe4000f8e023f */
[----:B------:R-:W-:Y:S02]  /*11840*/  UIMAD.WIDE.U32 UR4, UR36, UR8, UR4 ;  /* 0x00000008240472a5 */ /* 0x000fe4000f8e0004 */
[----:B------:R-:W-:-:S04]  /*11850*/  UIMAD UR6, UR36, UR9, UR6 ;  /* 0x00000009240672a4 */ /* 0x000fc8000f8e0206 */
[----:B------:R-:W-:Y:S02]  /*11860*/  UIADD3 UR6, UR5, UR6, URZ ;  /* 0x0000000605067290 */ /* 0x000fe4000fffe03f */
[----:B0-----:R-:W-:Y:S01]  /*11870*/  IMAD.U32 R5, RZ, RZ, UR5 ;  /* 0x00000005ff057e24 */ /* 0x001fe2000f8e00ff */
[----:B------:R-:W-:Y:S01]  /*11880*/  SHF.R.S32.HI R5, RZ, 0x1f, R6 ;  /* 0x0000001fff057819 */ /* 0x000fe20000011406 */
[----:B------:R-:W-:Y:S01]  /*11890*/  IMAD.U32 R4, RZ, RZ, UR4 ;  /* 0x00000004ff047e24 */ /* 0x000fe2000f8e00ff */
[----:B------:R-:W-:Y:S01]  /*118a0*/  ULDC.64 UR4, c[0x0][0x2d0] ;  /* 0x0000b40000047ab9 */ /* 0x000fe20000000a00 */
[----:B------:R-:W-:Y:S01]  /*118b0*/  IMAD.U32 R3, RZ, RZ, UR6 ;  /* 0x00000006ff037e24 */ /* 0x000fe2000f8e00ff */
[----:B------:R-:W-:Y:S01]  /*118c0*/  ULDC UR6, c[0x0][0x448] ;  /* 0x0001120000067ab9 */ /* 0x000fe20000000800 */
[----:B------:R-:W-:Y:S02]  /*118d0*/  IMAD R5, R5, UR4, RZ ;  /* 0x0000000405057c24 */ /* 0x000fe4000f8e02ff */
[----:B------:R-:W-:-:S02]  /*118e0*/  IMAD R0, R7, UR6, R34 ;  /* 0x0000000607007c24 */ /* 0x000fc4000f8e0222 */
[----:B------:R-:W-:Y:S02]  /*118f0*/  IMAD.MOV.U32 R2, RZ, RZ, R4 ;  /* 0x000000ffff027224 */ /* 0x000fe400078e0004 */
[C---:B------:R-:W-:Y:S01]  /*11900*/  IMAD R4, R6.reuse, UR5, R5 ;  /* 0x0000000506047c24 */ /* 0x040fe2000f8e0205 */
[----:B------:R-:W-:Y:S01]  /*11910*/  SHF.R.S32.HI R5, RZ, 0x1f, R0 ;  /* 0x0000001fff057819 */ /* 0x000fe20000011400 */
        /* <DEDUP_REMOVED lines=13> */
[----:B------:R-:W-:Y:S01]  /*119f0*/  IMAD.U32 R4, RZ, RZ, UR42 ;  /* 0x0000002aff047e24 */ /* 0x000fe2000f8e00ff */
[----:B------:R-:W-:Y:S02]  /*11a00*/  LOP3.LUT R16, R16, 0xfffffeff, RZ, 0xc0, !PT ;  /* 0xfffffeff10107812 */ /* 0x000fe400078ec0ff */
[----:B------:R-:W2:Y:S01]  /*11a10*/  SHFL.IDX PT, R2, R5, RZ, 0x181f ;  /* 0x00181fff05027589 */ /* 0x000ea200000e0000 */
[----:B------:R-:W-:-:S05]  /*11a20*/  IMAD R4, R4, 0x40, R9 ;  /* 0x0000004004047824 */ /* 0x000fca00078e0209 */
[----:B------:R-:W-:-:S13]  /*11a30*/  ISETP.GE.AND P1, PT, R4, UR39, PT ;  /* 0x0000002704007c0c */ /* 0x000fda000bf26270 */
[----:B------:R-:W-:Y:S02]  /*11a40*/  @P1 LOP3.LUT R16, R16, 0x100, RZ, 0xfc, !PT ;  /* 0x0000010010101812 */ /* 0x000fe400078efcff */
[----:B0-----:R-:W-:Y:S02]  /*11a50*/  @!P1 LEA R6, P0, R8, R14, 0x1 ;  /* 0x0000000e08069211 */ /* 0x001fe400078008ff */
[----:B------:R-:W0:Y:S01]  /*11a60*/  SHFL.IDX PT, R14, R0, 0x1, 0x181f ;  /* 0x00381f00000e7f89 */ /* 0x000e2200000e0000 */
[----:B------:R-:W-:Y:S02]  /*11a70*/  LOP3.LUT R16, R16, 0xffffff7f, RZ, 0xc0, !PT ;  /* 0xffffff7f10107812 */ /* 0x000fe400078ec0ff */
[----:B--2---:R-:W-:Y:S02]  /*11a80*/  @!P1 IMAD.X R3, RZ, RZ, R2, P0 ;  /* 0x000000ffff039224 */ /* 0x004fe400000e0602 */
[----:B------:R-:W-:Y:S02]  /*11a90*/  @!P1 IMAD.MOV.U32 R2, RZ, RZ, R6 ;  /* 0x000000ffff029224 */ /* 0x000fe400078e0006 */
[----:B------:R-:W-:-:S03]  /*11aa0*/  VIADD R6, R4, 0x10 ;  /* 0x0000001004067836 */ /* 0x000fc60000000000 */
[----:B------:R2:W-:Y:S02]  /*11ab0*/  @!P1 LDGSTS.E.BYPASS.LTC128B.128 [R22+0x20400], desc[UR44][R2.64], !P5 ;  /* 0x2040000002169fae */ /* 0x0005e4000e901d6c */
[----:B------:R-:W-:Y:S02]  /*11ac0*/  ISETP.GE.AND P1, PT, R6, UR39, PT ;  /* 0x0000002706007c0c */ /* 0x000fe4000bf26270 */
[----:B--2---:R-:W2:Y:S11]  /*11ad0*/  SHFL.IDX PT, R2, R5, 0x1, 0x181f ;  /* 0x00381f0005027f89 */ /* 0x004eb600000e0000 */
[----:B0-----:R-:W-:-:S02]  /*11ae0*/  @!P1 LEA R6, P0, R8, R14, 0x1 ;  /* 0x0000000e08069211 */ /* 0x001fc400078008ff */
[----:B------:R-:W0:Y:S01]  /*11af0*/  SHFL.IDX PT, R14, R0, 0x2, 0x181f ;  /* 0x00581f00000e7f89 */ /* 0x000e2200000e0000 */
[----:B------:R-:W-:-:S04]  /*11b00*/  @P1 LOP3.LUT R16, R16, 0x80, RZ, 0xfc, !PT ;  /* 0x0000008010101812 */ /* 0x000fc800078efcff */
[----:B------:R-:W-:Y:S01]  /*11b10*/  LOP3.LUT R16, R16, 0xffffffbf, RZ, 0xc0, !PT ;  /* 0xffffffbf10107812 */ /* 0x000fe200078ec0ff */
[----:B--2---:R-:W-:Y:S02]  /*11b20*/  @!P1 IMAD.X R3, RZ, RZ, R2, P0 ;  /* 0x000000ffff039224 */ /* 0x004fe400000e0602 */
[----:B------:R-:W-:Y:S02]  /*11b30*/  @!P1 IMAD.MOV.U32 R2, RZ, RZ, R6 ;  /* 0x000000ffff029224 */ /* 0x000fe400078e0006 */
[----:B------:R-:W-:-:S03]  /*11b40*/  VIADD R6, R4, 0x20 ;  /* 0x0000002004067836 */ /* 0x000fc60000000000 */
[----:B------:R2:W-:Y:S02]  /*11b50*/  @!P1 LDGSTS.E.BYPASS.LTC128B.128 [R22+0x20c00], desc[UR44][R2.64], !P5 ;  /* 0x20c0000002169fae */ /* 0x0005e4000e901d6c */
[----:B------:R-:W-:Y:S02]  /*11b60*/  ISETP.GE.AND P1, PT, R6, UR39, PT ;  /* 0x0000002706007c0c */ /* 0x000fe4000bf26270 */
[----:B--2---:R-:W2:Y:S11]  /*11b70*/  SHFL.IDX PT, R2, R5, 0x2, 0x181f ;  /* 0x00581f0005027f89 */ /* 0x004eb600000e0000 */
[----:B0-----:R-:W-:Y:S01]  /*11b80*/  @!P1 LEA R6, P0, R8, R14, 0x1 ;  /* 0x0000000e08069211 */ /* 0x001fe200078008ff */
[----:B------:R-:W0:Y:S01]  /*11b90*/  SHFL.IDX PT, R5, R5, 0x3, 0x181f ;  /* 0x00781f0005057f89 */ /* 0x000e2200000e0000 */
[----:B------:R-:W-:-:S03]  /*11ba0*/  @P1 LOP3.LUT R16, R16, 0x40, RZ, 0xfc, !PT ;  /* 0x0000004010101812 */ /* 0x000fc600078efcff */
[----:B------:R3:W4:Y:S01]  /*11bb0*/  SHFL.IDX PT, R14, R0, 0x3, 0x181f ;  /* 0x00781f00000e7f89 */ /* 0x00072200000e0000 */
[----:B--2---:R-:W-:Y:S02]  /*11bc0*/  @!P1 IMAD.X R3, RZ, RZ, R2, P0 ;  /* 0x000000ffff039224 */ /* 0x004fe400000e0602 */
[----:B------:R-:W-:-:S05]  /*11bd0*/  @!P1 IMAD.MOV.U32 R2, RZ, RZ, R6 ;  /* 0x000000ffff029224 */ /* 0x000fca00078e0006 */
[----:B0-----:R3:W-:Y:S02]  /*11be0*/  @!P1 LDGSTS.E.BYPASS.LTC128B.128 [R22+0x21400], desc[UR44][R2.64], !P5 ;  /* 0x2140000002169fae */ /* 0x0017e4000e901d6c */
.L_x_4199:
[----:B------:R-:W-:Y:S01]  /*11bf0*/  VIADD R4, R4, 0x30 ;  /* 0x0000003004047836 */ /* 0x000fe20000000000 */
[----:B------:R-:W-:-:S04]  /*11c00*/  LOP3.LUT R16, R16, 0xffffefff, RZ, 0xc0, !PT ;  /* 0xffffefff10107812 */ /* 0x000fc800078ec0ff */
[----:B------:R-:W-:-:S13]  /*11c10*/  ISETP.GE.AND P1, PT, R4, UR39, PT ;  /* 0x0000002704007c0c */ /* 0x000fda000bf26270 */
[----:B---34-:R-:W-:Y:S02]  /*11c20*/  @!P1 LEA R2, P0, R8, R14, 0x1 ;  /* 0x0000000e08029211 */ /* 0x018fe400078008ff */
        /* <DEDUP_REMOVED lines=8> */
.L_x_4130:
        /* <DEDUP_REMOVED lines=28> */
.L_x_4132:
[----:B------:R-:W-:Y:S05]  /*11e70*/  BSYNC B6 ;  /* 0x0000000000067941 */ /* 0x000fea0003800000 */
.L_x_4131:
[----:B------:R2:W5:Y:S04]  /*11e80*/  LDL R21, [R1+0x4] ;  /* 0x0000040001157983 */ /* 0x0005680000100800 */
[----:B------:R2:W5:Y:S01]  /*11e90*/  LDL R20, [R1] ;  /* 0x0000000001147983 */ /* 0x0005620000100800 */
        /* <DEDUP_REMOVED lines=19> */
[----:B------:R-:W-:Y:S02]  /*11fd0*/  R2UR UR4, R19 ;  /* 0x00000000130472ca */ /* 0x000fe400000e0000 */
[--C-:B------:R-:W-:Y:S01]  /*11fe0*/  SHF.R.S32.HI R0, RZ, 0x1f, R2.reuse ;  /* 0x0000001fff007819 */ /* 0x100fe20000011402 */
[----:B------:R-:W-:Y:S02]  /*11ff0*/  IMAD.MOV R5, RZ, RZ, -R2 ;  /* 0x000000ffff057224 */ /* 0x000fe400078e0a02 */
[----:B0-----:R-:W-:Y:S02]  /*12000*/  IMAD.SHL.U32 R8, R6, 0x8, RZ ;  /* 0x0000000806087824 */ /* 0x001fe400078e00ff */
[----:B------:R-:W-:-:S03]  /*12010*/  IMAD R5, R5, UR7, R34 ;  /* 0x0000000705057c24 */ /* 0x000fc6000f8e0222 */
[----:B------:R-:W-:-:S03]  /*12020*/  LOP3.LUT R8, R8, 0x38, RZ, 0xc0, !PT ;  /* 0x0000003808087812 */ /* 0x000fc600078ec0ff */
[----:B------:R-:W-:-:S03]  /*12030*/  UIMAD.WIDE.U32 UR4, UR4, UR8, URZ ;  /* 0x00000008040472a5 */ /* 0x000fc6000f8e003f */
[----:B------:R-:W-:Y:S01]  /*12040*/  ULDC.64 UR8, c[0x0][0x3e0] ;  /* 0x0000f80000087ab9 */ /* 0x000fe20000000a00 */
[----:B------:R-:W-:Y:S02]  /*12050*/  UIADD3 UR5, UR5, UR6, URZ ;  /* 0x0000000605057290 */ /* 0x000fe4000fffe03f */
[----:B------:R-:W-:Y:S02]  /*12060*/  UIMAD UR6, UR49, UR8, URZ ;  /* 0x00000008310672a4 */ /* 0x000fe4000f8e023f */
[----:B------:R-:W-:Y:S02]  /*12070*/  UIMAD.WIDE.U32 UR4, UR36, UR8, UR4 ;  /* 0x00000008240472a5 */ /* 0x000fe4000f8e0004 */
[----:B------:R-:W-:-:S03]  /*12080*/  UIMAD UR6, UR36, UR9, UR6 ;  /* 0x00000009240672a4 */ /* 0x000fc6000f8e0206 */
[----:B------:R-:W-:Y:S01]  /*12090*/  ULDC.64 UR8, c[0x0][0x3d0] ;  /* 0x0000f40000087ab9 */ /* 0x000fe20000000a00 */
[----:B------:R-:W-:Y:S01]  /*120a0*/  UIADD3 UR5, UR5, UR6, URZ ;  /* 0x0000000605057290 */ /* 0x000fe2000fffe03f */
[----:B------:R-:W-:Y:S01]  /*120b0*/  IMAD R7, R0, UR8, RZ ;  /* 0x0000000800077c24 */ /* 0x000fe2000f8e02ff */
[----:B------:R-:W-:Y:S01]  /*120c0*/  SHF.R.S32.HI R0, RZ, 0x1f, R5 ;  /* 0x0000001fff007819 */ /* 0x000fe20000011405 */
        /* <DEDUP_REMOVED lines=14> */
[----:B------:R-:W0:Y:S01]  /*121b0*/  SHFL.IDX PT, R14, R0, RZ, 0x181f ;  /* 0x00181fff000e7589 */ /* 0x000e2200000e0000 */
[C---:B------:R-:W-:Y:S02]  /*121c0*/  LOP3.LUT P1, RZ, R16.reuse, 0x40, RZ, 0xc0, !PT ;  /* 0x0000004010ff7812 */ /* 0x040fe4000782c0ff */
[C---:B------:R-:W-:Y:S01]  /*121d0*/  LOP3.LUT P6, RZ, R16.reuse, 0x40000, RZ, 0xc0, !PT ;  /* 0x0004000010ff7812 */ /* 0x040fe200078cc0ff */
[----:B------:R-:W2:Y:S01]  /*121e0*/  SHFL.IDX PT, R2, R4, RZ, 0x181f ;  /* 0x00181fff04027589 */ /* 0x000ea200000e0000 */
[----:B------:R-:W-:Y:S02]  /*121f0*/  P2R R5, PR, RZ, 0x2 ;  /* 0x00000002ff057803 */ /* 0x000fe40000000000 */
[----:B------:R-:W-:-:S04]  /*12200*/  LOP3.LUT P1, RZ, R16, 0x80, RZ, 0xc0, !PT ;  /* 0x0000008010ff7812 */ /* 0x000fc8000782c0ff */
[----:B------:R-:W-:Y:S02]  /*12210*/  P2R R6, PR, RZ, 0x2 ;  /* 0x00000002ff067803 */ /* 0x000fe40000000000 */
[----:B------:R-:W-:-:S13]  /*12220*/  LOP3.LUT P1, RZ, R16, 0x100, RZ, 0xc0, !PT ;  /* 0x0000010010ff7812 */ /* 0x000fda000782c0ff */
[----:B0-----:R-:W-:Y:S02]  /*12230*/  @!P1 LEA R7, P0, R8, R14, 0x1 ;  /* 0x0000000e08079211 */ /* 0x001fe400078008ff */
[----:B------:R-:W0:Y:S03]  /*12240*/  SHFL.IDX PT, R14, R0, 0x1, 0x181f ;  /* 0x00381f00000e7f89 */ /* 0x000e2600000e0000 */
[----:B--2---:R-:W-:Y:S01]  /*12250*/  @!P1 IMAD.X R3, RZ, RZ, R2, P0 ;  /* 0x000000ffff039224 */ /* 0x004fe200000e0602 */
[----:B------:R-:W-:Y:S01]  /*12260*/  LOP3.LUT P0, RZ, R16, 0x80000, RZ, 0xc0, !PT ;  /* 0x0008000010ff7812 */ /* 0x000fe2000780c0ff */
[----:B------:R-:W-:-:S12]  /*12270*/  @!P1 IMAD.MOV.U32 R2, RZ, RZ, R7 ;  /* 0x000000ffff029224 */ /* 0x000fd800078e0007 */
        /* <DEDUP_REMOVED lines=10> */
[----:B------:R-:W-:-:S03]  /*12320*/  ISETP.NE.AND P1, PT, R6, RZ, PT ;  /* 0x000000ff0600720c */ /* 0x000fc60003f25270 */
[----:B------:R-:W3:Y:S10]  /*12330*/  SHFL.IDX PT, R6, R4, 0x1, 0x181f ;  /* 0x00381f0004067f89 */ /* 0x000ef400000e0000 */
[----:B0-----:R-:W-:-:S02]  /*12340*/  @!P1 LEA R7, P0, R8, R14, 0x1 ;  /* 0x0000000e08079211 */ /* 0x001fc400078008ff */
[----:B------:R-:W0:Y:S03]  /*12350*/  SHFL.IDX PT, R14, R0, 0x2, 0x181f ;  /* 0x00581f00000e7f89 */ /* 0x000e2600000e0000 */
[----:B--2---:R-:W-:Y:S02]  /*12360*/  @!P1 IMAD.MOV.U32 R2, RZ, RZ, R7 ;  /* 0x000000ffff029224 */ /* 0x004fe400078e0007 */
[----:B---3--:R-:W-:Y:S01]  /*12370*/  @!P1 IMAD.X R6, RZ, RZ, R6, P0 ;  /* 0x000000ffff069224 */ /* 0x008fe200000e0606 */
[----:B------:R-:W-:-:S03]  /*12380*/  LOP3.LUT P0, RZ, R16, 0x80000, RZ, 0xc0, !PT ;  /* 0x0008000010ff7812 */ /* 0x000fc6000780c0ff */
[----:B------:R-:W-:-:S10]  /*12390*/  @!P1 IMAD.MOV.U32 R3, RZ, RZ, R6 ;  /* 0x000000ffff039224 */ /* 0x000fd400078e0006 */
        /* <DEDUP_REMOVED lines=11> */
[----:B------:R-:W3:Y:S04]  /*12450*/  SHFL.IDX PT, R5, R4, 0x2, 0x181f ;  /* 0x00581f0004057f89 */ /* 0x000ee800000e0000 */
[----:B------:R-:W4:Y:S06]  /*12460*/  SHFL.IDX PT, R4, R4, 0x3, 0x181f ;  /* 0x00781f0004047f89 */ /* 0x000f2c00000e0000 */
[----:B0-----:R-:W-:-:S05]  /*12470*/  @!P1 LEA R14, P0, R8, R14, 0x1 ;  /* 0x0000000e080e9211 */ /* 0x001fca00078008ff */
[----:B--2---:R-:W-:Y:S02]  /*12480*/  @!P1 IMAD.MOV.U32 R2, RZ, RZ, R14 ;  /* 0x000000ffff029224 */ /* 0x004fe400078e000e */
[----:B------:R0:W2:Y:S01]  /*12490*/  SHFL.IDX PT, R14, R0, 0x3, 0x181f ;  /* 0x00781f00000e7f89 */ /* 0x0000a200000e0000 */
[----:B---3--:R-:W-:Y:S01]  /*124a0*/  @!P1 IMAD.X R5, RZ, RZ, R5, P0 ;  /* 0x000000ffff059224 */ /* 0x008fe200000e0605 */
[----:B------:R-:W-:-:S03]  /*124b0*/  LOP3.LUT P0, RZ, R16, 0x80000, RZ, 0xc0, !PT ;  /* 0x0008000010ff7812 */ /* 0x000fc6000780c0ff */
        /* <DEDUP_REMOVED lines=10> */
[----:B--2-4-:R0:W-:Y:S02]  /*12560*/  @!P1 LDGSTS.E.BYPASS.LTC128B.128 [R22+0x35400], desc[UR44][R2.64+0x380], P0 ;  /* 0x3540038002169fae */ /* 0x0141e40008101d6c */
.L_x_4209:
        /* <DEDUP_REMOVED lines=20> */
.L_x_4134:
        /* <DEDUP_REMOVED lines=18> */
.L_x_4210:
[----:B------:R-:W-:Y:S05]  /*127d0*/  BSYNC B0 ;  /* 0x0000000000007941 */ /* 0x000fea0003800000 */
.L_x_4135:
[----:B------:R-:W-:-:S05]  /*127e0*/  IMAD.U32 R2, RZ, RZ, UR47 ;  /* 0x0000002fff027e24 */ /* 0x000fca000f8e00ff */
[----:B------:R-:W-:-:S13]  /*127f0*/  ISETP.NE.AND P0, PT, R2, 0x3, PT ;  /* 0x000000030200780c */ /* 0x000fda0003f05270 */
[----:B------:R-:W-:Y:S05]  /*12800*/  @!P0 BRA `(.L_x_4137) ;  /* 0x0000000000048947 */ /* 0x000fea0003800000 */
[----:B------:R-:W-:Y:S01]  /*12810*/  BPT.TRAP 0x1 ;  /* 0x000000040000795c */ /* 0x000fe20000300000 */
.L_x_4137:
[----:B0-----:R-:W-:Y:S01]  /*12820*/  SHF.L.U32 R0, R23, 0x1f, RZ ;  /* 0x0000001f17007819 */ /* 0x001fe200000006ff */
[----:B------:R-:W-:Y:S03]  /*12830*/  BSSY B0, `(.L_x_4138) ;  /* 0x0000003000007945 */ /* 0x000fe60003800000 */
[----:B------:R-:W0:Y:S02]  /*12840*/  SYNCS.PHASECHK.TRANS64.TRYWAIT P0, [R27+URZ+0x38860], R0 ;  /* 0x038860001b0075a7 */ /* 0x000e24000800017f */
[----:B0-----:R-:W-:Y:S05]  /*12850*/  @!P0 BRA `(.L_x_4139) ;  /* 0x0000003000d88947 */ /* 0x001fea0003800000 */
.L_x_4211:
[----:B------:R-:W-:Y:S05]  /*12860*/  BSYNC B0 ;  /* 0x0000000000007941 */ /* 0x000fea0003800000 */
.L_x_4138:
[----:B------:R-:W0:Y:S01]  /*12870*/  LDL.LU R2, [R1+0x8] ;  /* 0x0000080001027983 */ /* 0x000e220000300800 */
[----:B------:R-:W-:-:S03]  /*12880*/  ULDC.64 UR4, c[0x0][0x328] ;  /* 0x0000ca0000047ab9 */ /* 0x000fc60000000a00 */
[----:B------:R-:W2:Y:S01]  /*12890*/  LDL.LU R4, [R1+0xc] ;  /* 0x00000c0001047983 */ /* 0x000ea20000300800 */
[----:B------:R-:W-:Y:S01]  /*128a0*/  LOP3.LUT R16, R16, 0xffffff7f, RZ, 0xc0, !PT ;  /* 0xffffff7f10107812 */ /* 0x000fe200078ec0ff */
[----:B0-----:R-:W-:Y:S02]  /*128b0*/  IMAD R0, R2, UR4, RZ ;  /* 0x0000000402007c24 */ /* 0x001fe4000f8e02ff */
[----:B------:R-:W-:-:S04]  /*128c0*/  IMAD.WIDE.U32 R2, R37, UR4, RZ ;  /* 0x0000000425027c25 */ /* 0x000fc8000f8e00ff */
[----:B------:R-:W-:Y:S01]  /*128d0*/  IMAD R5, R37, UR5, R0 ;  /* 0x0000000525057c24 */ /* 0x000fe2000f8e0200 */
[----:B------:R-:W-:Y:S02]  /*128e0*/  ULDC.64 UR4, c[0x0][0x338] ;  /* 0x0000ce0000047ab9 */ /* 0x000fe40000000a00 */
[----:B--2---:R-:W-:Y:S01]  /*128f0*/  IMAD R0, R4, UR4, RZ ;  /* 0x0000000404007c24 */ /* 0x004fe2000f8e02ff */
[----:B------:R-:W-:Y:S01]  /*12900*/  PRMT R4, R33, 0x8880, RZ ;  /* 0x0000888021047816 */ /* 0x000fe200000000ff */
        /* <DEDUP_REMOVED lines=9> */
[----:B------:R-:W-:Y:S01]  /*129a0*/  IMAD R5, R18, 0x8000, R32 ;  /* 0x0000800012057824 */ /* 0x000fe200078e0220 */
[----:B------:R-:W-:Y:S01]  /*129b0*/  LEA R6, P0, R2, UR4, 0x1 ;  /* 0x0000000402067c11 */ /* 0x000fe2000f8008ff */
[----:B------:R-:W-:Y:S01]  /*129c0*/  IMAD.IADD R7, R3, 0x1, R7 ;  /* 0x0000000103077824 */ /* 0x000fe200078e0207 */
[----:B------:R-:W-:-:S04]  /*129d0*/  UMOV UR4, 0xffffffff ;  /* 0xffffffff00047882 */ /* 0x000fc80000000000 */
        /* <DEDUP_REMOVED lines=85> */
.L_x_4221:
        /* <DEDUP_REMOVED lines=25> */
.L_x_4141:
        /* <DEDUP_REMOVED lines=11> */
.L_x_4142:
[----:B------:R-:W-:Y:S01]  /*13170*/  UISETP.GE.AND UP0, UPT, UR43, 0x2, UPT ;  /* 0x000000022b00788c */ /* 0x000fe2000bf06270 */
[----:B------:R0:W-:Y:S05]  /*13180*/  SYNCS.ARRIVE.TRANS64.A1T0 RZ, [R27+URZ+0x38850], RZ ;  /* 0x038850ff1bff79a7 */ /* 0x0001ea000810003f */
[----:B------:R-:W-:-:S13]  /*13190*/  PLOP3.LUT P0, PT, PT, PT, UP0, 0x40, 0x0 ;  /* 0x000000000000781c */ /* 0x000fda0003f0e808 */
[----:B0-----:R-:W-:Y:S05]  /*131a0*/  @P0 BRA `(.L_x_4143) ;  /* 0x0000000c00b00947 */ /* 0x001fea0003800000 */
[----:B------:R-:W-:Y:S01]  /*131b0*/  UIADD3 UR4, UR43, -0x2, URZ ;  /* 0xfffffffe2b047890 */ /* 0x000fe2000fffe03f */
[----:B------:R-:W-:Y:S05]  /*131c0*/  BSSY B0, `(.L_x_4143) ;  /* 0x00000ea000007945 */ /* 0x000fea0003800000 */
[----:B------:R-:W-:-:S07]  /*131d0*/  IMAD.U32 R9, RZ, RZ, UR4 ;  /* 0x00000004ff097e24 */ /* 0x000fce000f8e00ff */
.L_x_4156:
[----:B0-----:R-:W0:Y:S01]  /*131e0*/  S2R R2, SR_TID.X ;  /* 0x0000000000027919 */ /* 0x001e220000002100 */
[----:B--2---:R-:W-:Y:S02]  /*131f0*/  IMAD R8, R9, 0x40, R31 ;  /* 0x0000004009087824 */ /* 0x004fe400078e021f */
[----:B------:R-:W-:Y:S01]  /*13200*/  VIADD R18, R18, 0x1 ;  /* 0x0000000112127836 */ /* 0x000fe20000000000 */
[C---:B0-----:R-:W-:Y:S01]  /*13210*/  LOP3.LUT R3, R2.reuse, 0x7f, RZ, 0xc0, !PT ;  /* 0x0000007f02037812 */ /* 0x041fe200078ec0ff */
[----:B------:R-:W-:-:S03]  /*13220*/  IMAD.SHL.U32 R2, R2, 0x10, RZ ;  /* 0x0000001002027824 */ /* 0x000fc600078e00ff */
[----:B------:R-:W-:Y:S02]  /*13230*/  SHF.R.U32.HI R4, RZ, 0x3, R3 ;  /* 0x00000003ff047819 */ /* 0x000fe40000011603 */
[----:B------:R-:W0:Y:S02]  /*13240*/  LDC R3, c[0x0][0x430] ;  /* 0x00010c00ff037b82 */ /* 0x000e240000000800 */
[----:B------:R-:W-:-:S04]  /*13250*/  LOP3.LUT R2, R4, 0x70, R2, 0xf8, !PT ;  /* 0x0000007004027812 */ /* 0x000fc800078ef802 */
[C---:B------:R-:W-:Y:S01]  /*13260*/  ISETP.GT.U32.AND P1, PT, R2.reuse, 0x3f, PT ;  /* 0x0000003f0200780c */ /* 0x040fe20003f24070 */
[----:B------:R-:W-:-:S04]  /*13270*/  IMAD.IADD R8, R2, 0x1, R8 ;  /* 0x0000000102087824 */ /* 0x000fc800078e0208 */
[----:B------:R-:W-:-:S08]  /*13280*/  IMAD.MOV.U32 R10, RZ, RZ, R8 ;  /* 0x000000ffff0a7224 */ /* 0x000fd000078e0008 */
[----:B------:R-:W2:Y:S01]  /*13290*/  @!P1 LDC.64 R4, c[0x0][0x428] ;  /* 0x00010a00ff049b82 */ /* 0x000ea20000000a00 */
[----:B0-----:R-:W-:-:S13]  /*132a0*/  ISETP.NE.AND P0, PT, R3, 0x1, PT ;  /* 0x000000010300780c */ /* 0x001fda0003f05270 */
[----:B------:R-:W0:Y:S08]  /*132b0*/  @P0 LDC R3, c[0x0][0x434] ;  /* 0x00010d00ff030b82 */ /* 0x000e300000000800 */
[----:B------:R-:W3:Y:S01]  /*132c0*/  @P0 LDC R7, c[0x0][0x438] ;  /* 0x00010e00ff070b82 */ /* 0x000ee20000000800 */
[----:B0-----:R-:W-:-:S05]  /*132d0*/  @P0 IMAD.HI.U32 R2, R8, R3, RZ ;  /* 0x0000000308020227 */ /* 0x001fca00078e00ff */
[----:B---3--:R-:W-:Y:S01]  /*132e0*/  @P0 SHF.R.U32.HI R10, RZ, R7, R2 ;  /* 0x00000007ff0a0219 */ /* 0x008fe20000011602 */
[----:B--2---:R-:W-:Y:S01]  /*132f0*/  @!P1 IMAD R2, R30, R4, RZ ;  /* 0x000000041e029224 */ /* 0x004fe200078e02ff */
[----:B------:R-:W0:Y:S02]  /*13300*/  @!P1 LDC.64 R6, c[0x0][0x418] ;  /* 0x00010600ff069b82 */ /* 0x000e240000000a00 */
[----:B------:R-:W-:Y:S01]  /*13310*/  @!P1 SHF.R.S32.HI R3, RZ, 0x1f, R10 ;  /* 0x0000001fff039819 */ /* 0x000fe2000001140a */
[----:B------:R-:W-:Y:S02]  /*13320*/  @!P1 IMAD R5, R26, R5, R2 ;  /* 0x000000051a059224 */ /* 0x000fe400078e0202 */
[----:B------:R-:W-:-:S04]  /*13330*/  @!P1 IMAD.MOV.U32 R2, RZ, RZ, R10 ;  /* 0x000000ffff029224 */ /* 0x000fc800078e000a */
[----:B------:R-:W-:-:S04]  /*13340*/  @!P1 IMAD.WIDE.U32 R2, R26, R4, R2 ;  /* 0x000000041a029225 */ /* 0x000fc800078e0002 */
[----:B------:R-:W-:Y:S02]  /*13350*/  @!P1 IMAD.IADD R3, R5, 0x1, R3 ;  /* 0x0000000105039824 */ /* 0x000fe400078e0203 */
[----:B------:R-:W-:Y:S02]  /*13360*/  IMAD.MOV.U32 R4, RZ, RZ, RZ ;  /* 0x000000ffff047224 */ /* 0x000fe400078e00ff */
[----:B------:R-:W-:Y:S01]  /*13370*/  IMAD.U32 R11, RZ, RZ, UR47 ;  /* 0x0000002fff0b7e24 */ /* 0x000fe2000f8e00ff */
[----:B0-----:R-:W-:-:S04]  /*13380*/  @!P1 LEA R6, P0, R2, R6, 0x2 ;  /* 0x0000000602069211 */ /* 0x001fc800078010ff */
        /* <DEDUP_REMOVED lines=13> */
[----:B------:R-:W-:Y:S01]  /*13460*/  ISETP.GT.AND P3, PT, R2, RZ, PT ;  /* 0x000000ff0200720c */ /* 0x000fe20003f64270 */
[----:B0-----:R-:W-:-:S12]  /*13470*/  @!P1 BRA `(.L_x_4144) ;  /* 0x0000000000049947 */ /* 0x001fd80003800000 */
[----:B------:R-:W-:Y:S01]  /*13480*/  BPT.TRAP 0x1 ;  /* 0x000000040000795c */ /* 0x000fe20000300000 */
.L_x_4144:
[----:B------:R-:W-:Y:S01]  /*13490*/  IMAD R8, R18, 0x8, R17 ;  /* 0x0000000812087824 */ /* 0x000fe200078e0211 */
[----:B------:R-:W-:Y:S01]  /*134a0*/  SHF.L.U32 R20, R23, 0x1f, RZ ;  /* 0x0000001f17147819 */ /* 0x000fe200000006ff */
[----:B------:R-:W-:Y:S01]  /*134b0*/  BSSY B1, `(.L_x_4145) ;  /* 0x0000004000017945 */ /* 0x000fe20003800000 */
[----:B------:R-:W-:Y:S02]  /*134c0*/  SHF.R.S32.HI R7, RZ, 0x1f, R5 ;  /* 0x0000001fff077819 */ /* 0x000fe40000011405 */
[----:B------:R-:W0:Y:S02]  /*134d0*/  SYNCS.PHASECHK.TRANS64.TRYWAIT P0, [R8+URZ+0x38840], R20 ;  /* 0x03884014080075a7 */ /* 0x000e24000800017f */
[----:B0-----:R-:W-:Y:S05]  /*134e0*/  @!P0 BRA `(.L_x_4146) ;  /* 0x0000002c00d08947 */ /* 0x001fea0003800000 */
.L_x_4222:
[----:B------:R-:W-:Y:S05]  /*134f0*/  BSYNC B1 ;  /* 0x0000000000017941 */ /* 0x000fea0003800000 */
.L_x_4145:
        /* <DEDUP_REMOVED lines=18> */
[----:B-1----:R-:W-:Y:S01]  /*13620*/  IMAD.IADD R27, R6, 0x1, R3 ;  /* 0x00000001061b7824 */ /* 0x002fe200078e0203 */
[----:B------:R-:W-:Y:S01]  /*13630*/  UMOV UR4, 0xffffffff ;  /* 0xffffffff00047882 */ /* 0x000fe20000000000 */
[----:B------:R-:W-:-:S03]  /*13640*/  IMAD R6, R18, 0x1000, R32 ;  /* 0x0000100012067824 */ /* 0x000fc600078e0220 */
[----:B------:R-:W-:Y:S01]  /*13650*/  LEA.HI.X R27, R2, UR5, R27, 0x1, P0 ;  /* 0x00000005021b7c11 */ /* 0x000fe200080f0c1b */
        /* <DEDUP_REMOVED lines=20> */
.L_x_4232:
        /* <DEDUP_REMOVED lines=8> */
.L_x_4148:
        /* <DEDUP_REMOVED lines=11> */
.L_x_4149:
[----:B------:R2:W-:Y:S01]  /*138d0*/  SYNCS.ARRIVE.TRANS64.A1T0 RZ, [R8+URZ+0x38830], RZ ;  /* 0x038830ff08ff79a7 */ /* 0x0005e2000810003f */
[----:B------:R-:W-:Y:S05]  /*138e0*/  @!P2 BRA `(.L_x_4150) ;  /* 0x000000000004a947 */ /* 0x000fea0003800000 */
[----:B------:R-:W-:Y:S01]  /*138f0*/  BPT.TRAP 0x1 ;  /* 0x000000040000795c */ /* 0x000fe20000300000 */
.L_x_4150:
[----:B------:R-:W3:Y:S01]  /*13900*/  SYNCS.PHASECHK.TRANS64.TRYWAIT P0, [R8+URZ+0x38860], R20 ;  /* 0x03886014080075a7 */ /* 0x000ee2000800017f */
[----:B------:R-:W-:Y:S04]  /*13910*/  BSSY B1, `(.L_x_4151) ;  /* 0x0000002000017945 */ /* 0x000fe80003800000 */
[----:B---3--:R-:W-:Y:S05]  /*13920*/  @!P0 BRA `(.L_x_4152) ;  /* 0x0000002c00f08947 */ /* 0x008fea0003800000 */
.L_x_4233:
[----:B------:R-:W-:Y:S05]  /*13930*/  BSYNC B1 ;  /* 0x0000000000017941 */ /* 0x000fea0003800000 */
.L_x_4151:
        /* <DEDUP_REMOVED lines=26> */
[----:B------:R-:W-:Y:S01]  /*13ae0*/  LOP3.LUT R16, R16, 0xffbfffff, RZ, 0xc0, !PT ;  /* 0xffbfffff10107812 */ /* 0x000fe200078ec0ff */
[----:B------:R-:W1:Y:S03]  /*13af0*/  SHFL.IDX PT, R3, R20, RZ, 0x181f ;  /* 0x00181fff14037589 */ /* 0x000e6600000e0000 */
[----:B------:R-:W-:Y:S01]  /*13b00*/  @P3 LOP3.LUT R16, R16, 0x400000, RZ, 0xfc, !PT ;  /* 0x0040000010103812 */ /* 0x000fe200078efcff */
[----:B------:R-:W3:Y:S03]  /*13b10*/  SHFL.IDX PT, R2, R10, 0x1, 0x181f ;  /* 0x00381f000a027f89 */ /* 0x000ee600000e0000 */
[----:B------:R-:W-:-:S02]  /*13b20*/  LOP3.LUT P3, RZ, R16, 0x200, RZ, 0xc0, !PT ;  /* 0x0000020010ff7812 */ /* 0x000fc4000786c0ff */
[C---:B------:R-:W-:Y:S02]  /*13b30*/  LOP3.LUT P6, RZ, R16.reuse, 0x20, RZ, 0xc0, !PT ;  /* 0x0000002010ff7812 */ /* 0x040fe400078cc0ff */
[C---:B------:R-:W-:Y:S02]  /*13b40*/  LOP3.LUT P2, RZ, R16.reuse, 0x10, RZ, 0xc0, !PT ;  /* 0x0000001010ff7812 */ /* 0x040fe4000784c0ff */
[----:B------:R-:W-:Y:S02]  /*13b50*/  LOP3.LUT R16, R16, 0xff7fffff, RZ, 0xc0, !PT ;  /* 0xff7fffff10107812 */ /* 0x000fe400078ec0ff */
[----:B0-----:R-:W-:-:S05]  /*13b60*/  IADD3 R6, P0, R14, R0, RZ ;  /* 0x000000000e067210 */ /* 0x001fca0007f1e0ff */
[----:B------:R-:W-:Y:S01]  /*13b70*/  @P3 LOP3.LUT R16, R16, 0x800000, RZ, 0xfc, !PT ;  /* 0x0080000010103812 */ /* 0x000fe200078efcff */
[----:B------:R-:W-:Y:S01]  /*13b80*/  SHFL.IDX PT, R14, R10, 0x3, 0x181f ;  /* 0x00781f000a0e7f89 */ /* 0x000fe200000e0000 */
[----:B-1----:R-:W-:-:S03]  /*13b90*/  IMAD.X R7, RZ, RZ, R3, P0 ;  /* 0x000000ffff077224 */ /* 0x002fc600000e0603 */
[----:B------:R-:W0:Y:S01]  /*13ba0*/  SHFL.IDX PT, R3, R20, 0x1, 0x181f ;  /* 0x00381f0014037f89 */ /* 0x000e2200000e0000 */
[----:B---3--:R-:W-:-:S03]  /*13bb0*/  IADD3 R4, P0, R2, R0, RZ ;  /* 0x0000000002047210 */ /* 0x008fc60007f1e0ff */
[----:B------:R-:W1:Y:S04]  /*13bc0*/  SHFL.IDX PT, R2, R10, 0x2, 0x181f ;  /* 0x00581f000a027f89 */ /* 0x000e6800000e0000 */
[----:B------:R-:W-:Y:S01]  /*13bd0*/  LDGSTS.E.BYPASS.LTC128B.128 [R21+0x400], desc[UR44][R6.64], !P1 ;  /* 0x0040000006157fae */ /* 0x000fe2000c901d6c */
[----:B------:R-:W-:-:S03]  /*13be0*/  ISETP.NE.U32.AND P1, PT, R28, RZ, PT ;  /* 0x000000ff1c00720c */ /* 0x000fc60003f25070 */
[----:B------:R-:W-:Y:S01]  /*13bf0*/  LDGSTS.E.BYPASS.LTC128B.128 [R21+0x2400], desc[UR44][R6.64+0x80], !P3 ;  /* 0x0240008006157fae */ /* 0x000fe2000d901d6c */
[----:B------:R-:W-:-:S03]  /*13c00*/  LOP3.LUT P3, RZ, R16, 0x400, RZ, 0xc0, !PT ;  /* 0x0000040010ff7812 */ /* 0x000fc6000786c0ff */
[----:B------:R-:W-:Y:S04]  /*13c10*/  LDGSTS.E.BYPASS.LTC128B.128 [R21+0x4400], desc[UR44][R6.64+0x100], !P6 ;  /* 0x0440010006157fae */ /* 0x000fe8000f101d6c */
[----:B------:R-:W-:Y:S01]  /*13c20*/  LDGSTS.E.BYPASS.LTC128B.128 [R21+0x6400], desc[UR44][R6.64+0x180], !P2 ;  /* 0x0640018006157fae */ /* 0x000fe2000d101d6c */
[----:B0-----:R-:W-:-:S03]  /*13c30*/  IMAD.X R5, RZ, RZ, R3, P0 ;  /* 0x000000ffff057224 */ /* 0x001fc600000e0603 */
[----:B------:R-:W-:Y:S01]  /*13c40*/  LDGSTS.E.BYPASS.LTC128B.128 [R21+0x8400], desc[UR44][R6.64+0x200], !P5 ;  /* 0x0840020006157fae */ /* 0x000fe2000e901d6c */
[----:B-1----:R-:W-:-:S03]  /*13c50*/  IADD3 R2, P0, R2, R0, RZ ;  /* 0x0000000002027210 */ /* 0x002fc60007f1e0ff */
[----:B------:R-:W0:Y:S04]  /*13c60*/  SHFL.IDX PT, R3, R20, 0x2, 0x181f ;  /* 0x00581f0014037f89 */ /* 0x000e2800000e0000 */
[----:B------:R-:W-:Y:S04]  /*13c70*/  LDGSTS.E.BYPASS.LTC128B.128 [R21+0xa400], desc[UR44][R6.64+0x280], !P4 ;  /* 0x0a40028006157fae */ /* 0x000fe8000e101d6c */
[----:B------:R-:W1:Y:S01]  /*13c80*/  SHFL.IDX PT, R20, R20, 0x3, 0x181f ;  /* 0x00781f0014147f89 */ /* 0x000e6200000e0000 */
[----:B0-----:R-:W-:Y:S01]  /*13c90*/  IMAD.X R3, RZ, RZ, R3, P0 ;  /* 0x000000ffff037224 */ /* 0x001fe200000e0603 */
[----:B------:R-:W-:-:S13]  /*13ca0*/  ISETP.NE.U32.AND P0, PT, R29, RZ, PT ;  /* 0x000000ff1d00720c */ /* 0x000fda0003f05070 */
[----:B------:R-:W-:Y:S04]  /*13cb0*/  LDGSTS.E.BYPASS.LTC128B.128 [R21+0xc400], desc[UR44][R6.64+0x300], P0 ;  /* 0x0c40030006157fae */ /* 0x000fe80008101d6c */
[----:B------:R0:W-:Y:S04]  /*13cc0*/  LDGSTS.E.BYPASS.LTC128B.128 [R21+0xe400], desc[UR44][R6.64+0x380], P1 ;  /* 0x0e40038006157fae */ /* 0x0001e80008901d6c */
[----:B------:R3:W-:Y:S01]  /*13cd0*/  LDGSTS.E.BYPASS.LTC128B.128 [R21+0xc00], desc[UR44][R4.64], !P3 ;  /* 0x00c0000004157fae */ /* 0x0007e2000d901d6c */
[----:B------:R-:W-:-:S04]  /*13ce0*/  LOP3.LUT P3, RZ, R16, 0x800000, RZ, 0xc0, !PT ;  /* 0x0080000010ff7812 */ /* 0x000fc8000786c0ff */
        /* <DEDUP_REMOVED lines=12> */
[----:B------:R-:W-:-:S03]  /*13db0*/  LOP3.LUT P3, RZ, R16, 0x400000, RZ, 0xc0, !PT ;  /* 0x0040000010ff7812 */ /* 0x000fc6000786c0ff */
[----:B------:R3:W-:Y:S04]  /*13dc0*/  LDGSTS.E.BYPASS.LTC128B.128 [R21+0x5400], desc[UR44][R2.64+0x100], !P6 ;  /* 0x0540010002157fae */ /* 0x0007e8000f101d6c */
[----:B------:R3:W-:Y:S04]  /*13dd0*/  LDGSTS.E.BYPASS.LTC128B.128 [R21+0x7400], desc[UR44][R2.64+0x180], !P2 ;  /* 0x0740018002157fae */ /* 0x0007e8000d101d6c */
[----:B------:R3:W-:Y:S04]  /*13de0*/  LDGSTS.E.BYPASS.LTC128B.128 [R21+0x9400], desc[UR44][R2.64+0x200], !P5 ;  /* 0x0940020002157fae */ /* 0x0007e8000e901d6c */
[----:B------:R3:W-:Y:S04]  /*13df0*/  LDGSTS.E.BYPASS.LTC128B.128 [R21+0xb400], desc[UR44][R2.64+0x280], !P4 ;  /* 0x0b40028002157fae */ /* 0x0007e8000e101d6c */
[----:B------:R3:W-:Y:S04]  /*13e00*/  LDGSTS.E.BYPASS.LTC128B.128 [R21+0xd400], desc[UR44][R2.64+0x300], P0 ;  /* 0x0d40030002157fae */ /* 0x0007e80008101d6c */
[----:B-1----:R3:W-:Y:S02]  /*13e10*/  LDGSTS.E.BYPASS.LTC128B.128 [R21+0xf400], desc[UR44][R2.64+0x380], P1 ;  /* 0x0f40038002157fae */ /* 0x0027e40008901d6c */
.L_x_4243:
        /* <DEDUP_REMOVED lines=23> */
.L_x_4154:
        /* <DEDUP_REMOVED lines=11> */
.L_x_4155:
[----:B------:R0:W-:Y:S01]  /*14040*/  SYNCS.ARRIVE.TRANS64.A1T0 RZ, [R8+URZ+0x38850], RZ ;  /* 0x038850ff08ff79a7 */ /* 0x0001e2000810003f */
[----:B------:R-:W-:Y:S05]  /*14050*/  @P3 BRA `(.L_x_4156) ;  /* 0xfffffff000603947 */ /* 0x000fea000383ffff */
[----:B------:R-:W-:Y:S05]  /*14060*/  BSYNC B0 ;  /* 0x0000000000007941 */ /* 0x000fea0003800000 */
.L_x_4143:
[----:B------:R-:W3:Y:S01]  /*14070*/  S2R R0, SR_TID.X ;  /* 0x0000000000007919 */ /* 0x000ee20000002100 */
[----:B------:R-:W-:Y:S01]  /*14080*/  VIADD R18, R18, 0x1 ;  /* 0x0000000112127836 */ /* 0x000fe20000000000 */
[----:B------:R-:W-:Y:S04]  /*14090*/  BSSY B0, `(.L_x_4157) ;  /* 0x0000013000007945 */ /* 0x000fe80003800000 */
[----:B------:R-:W-:-:S04]  /*140a0*/  ISETP.NE.AND P0, PT, R18, 0x2, PT ;  /* 0x000000021200780c */ /* 0x000fc80003f05270 */
[----:B------:R-:W-:Y:S02]  /*140b0*/  SEL R18, R18, RZ, P0 ;  /* 0x000000ff12127207 */ /* 0x000fe40000000000 */
[----:B---3--:R-:W-:Y:S02]  /*140c0*/  LOP3.LUT R2, R0, 0x7f, RZ, 0xc0, !PT ;  /* 0x0000007f00027812 */ /* 0x008fe400078ec0ff */
[----:B------:R-:W-:Y:S02]  /*140d0*/  SEL R0, RZ, 0x1, P0 ;  /* 0x00000001ff007807 */ /* 0x000fe40000000000 */
        /* <DEDUP_REMOVED lines=14> */
.L_x_4158:
[----:B------:R-:W-:Y:S05]  /*141c0*/  BSYNC B0 ;  /* 0x0000000000007941 */ /* 0x000fea0003800000 */
.L_x_4157:
[----:B------:R-:W-:-:S07]  /*141d0*/  LOP3.LUT R23, R23, R0, RZ, 0x3c, !PT ;  /* 0x0000000017177212 */ /* 0x000fce00078e3cff */
.L_x_4114:
[----:B------:R-:W-:Y:S05]  /*141e0*/  BSYNC B7 ;  /* 0x0000000000077941 */ /* 0x000fea0003800000 */
.L_x_4112:
        /* <DEDUP_REMOVED lines=11> */
.L_x_4159:
[----:B------:R-:W-:-:S03]  /*142a0*/  UMOV UR4, 0xffffffff ;  /* 0xffffffff00047882 */ /* 0x000fc60000000000 */
[----:B------:R-:W-:Y:S05]  /*142b0*/  BRA.DIV UR4, `(.L_x_4161) ;  /* 0x0000002e04747947 */ /* 0x000fea000b800000 */
[----:B------:R3:W4:Y:S02]  /*142c0*/  SHFL.IDX PT, R14, R36, RZ, 0x1f ;  /* 0x00001fff240e7589 */ /* 0x00072400000e0000 */
.L_x_4246:
        /* <DEDUP_REMOVED lines=8> */
.L_x_4160:
[----:B------:R-:W-:Y:S02]  /*14350*/  ULDC UR4, c[0x0][0xd38] ;  /* 0x00034e0000047ab9 */ /* 0x000fe40000000800 */
[----:B----4-:R-:W-:-:S13]  /*14360*/  ISETP.GE.AND P0, PT, R36, UR4, PT ;  /* 0x0000000424007c0c */ /* 0x010fda000bf06270 */
[----:B------:R-:W-:Y:S05]  /*14370*/  @!P0 BRA `(.L_x_4162) ;  /* 0xffffffbc00c08947 */ /* 0x000fea000383ffff */
.L_x_4109:
        /* <DEDUP_REMOVED lines=12> */
.L_x_4247:
[----:B------:R-:W-:Y:S05]  /*14440*/  BSYNC B0 ;  /* 0x0000000000007941 */ /* 0x000fea0003800000 */
.L_x_4163:
[----:B------:R-:W-:-:S03]  /*14450*/  UMOV UR4, 0xffffffff ;  /* 0xffffffff00047882 */ /* 0x000fc60000000000 */
[----:B------:R-:W-:Y:S05]  /*14460*/  BRA.DIV UR4, `(.L_x_4165) ;  /* 0x0000002e04447947 */ /* 0x000fea000b800000 */
[----:B0-----:R-:W0:Y:S02]  /*14470*/  S2R R0, SR_TID.X ;  /* 0x0000000000007919 */ /* 0x001e240000002100 */
[----:B0-----:R-:W-:-:S04]  /*14480*/  SHF.R.U32.HI R0, RZ, 0x5, R0 ;  /* 0x00000005ff007819 */ /* 0x001fc80000011600 */
[----:B------:R-:W-:-:S05]  /*14490*/  LOP3.LUT R0, R0, 0x3, RZ, 0xc0, !PT ;  /* 0x0000000300007812 */ /* 0x000fca00078ec0ff */
[----:B------:R0:W4:Y:S02]  /*144a0*/  SHFL.IDX PT, R14, R0, RZ, 0x1f ;  /* 0x00001fff000e7589 */ /* 0x00012400000e0000 */
.L_x_4250:
[----:B----4-:R-:W-:Y:S01]  /*144b0*/  ISETP.NE.AND P0, PT, R14, RZ, PT ;  /* 0x000000ff0e00720c */ /* 0x010fe20003f05270 */
[----:B------:R-:W-:-:S12]  /*144c0*/  BSSY B0, `(.L_x_4166) ;  /* 0x0000024000007945 */ /* 0x000fd80003800000 */
[----:B------:R-:W-:Y:S05]  /*144d0*/  @P0 BRA `(.L_x_4167) ;  /* 0x0000000000880947 */ /* 0x000fea0003800000 */
[----:B------:R-:W-:-:S03]  /*144e0*/  UMOV UR4, 0xffffffff ;  /* 0xffffffff00047882 */ /* 0x000fc60000000000 */
[----:B------:R-:W-:Y:S05]  /*144f0*/  BRA.DIV UR4, `(.L_x_4168) ;  /* 0x0000002e04547947 */ /* 0x000fea000b800000 */
[----:B------:R-:W-:-:S13]  /*14500*/  ELECT P6, URZ, PT ;  /* 0x00000000003f782f */ /* 0x000fda00038c0000 */
.L_x_4253:
[----:B------:R-:W-:Y:S05]  /*14510*/  @!P6 BRA `(.L_x_4167) ;  /* 0x000000000078e947 */ /* 0x000fea0003800000 */
[----:B------:R-:W-:-:S06]  /*14520*/  ULOP3.LUT UR4, UR41, 0x2, URZ, 0xfc, !UPT ;  /* 0x0000000229047892 */ /* 0x000fcc000f8efc3f */
[----:B0-----:R-:W-:-:S05]  /*14530*/  IMAD.U32 R0, RZ, RZ, UR4 ;  /* 0x00000004ff007e24 */ /* 0x001fca000f8e00ff */
[----:B------:R-:W-:-:S13]  /*14540*/  ISETP.NE.AND P0, PT, R0, 0x3, PT ;  /* 0x000000030000780c */ /* 0x000fda0003f05270 */
[----:B------:R-:W-:Y:S05]  /*14550*/  @!P0 BRA `(.L_x_4169) ;  /* 0x0000000000048947 */ /* 0x000fea0003800000 */
[----:B------:R-:W-:Y:S01]  /*14560*/  BPT.TRAP 0x1 ;  /* 0x000000040000795c */ /* 0x000fe20000300000 */
.L_x_4169:
[C---:B------:R-:W-:Y:S01]  /*14570*/  IMAD R3, R18.reuse, 0x8, R5 ;  /* 0x0000000812037824 */ /* 0x040fe200078e0205 */
[----:B------:R-:W-:Y:S01]  /*14580*/  SHF.L.U32 R2, R23, 0x1f, RZ ;  /* 0x0000001f17027819 */ /* 0x000fe200000006ff */
[----:B------:R-:W-:-:S03]  /*14590*/  VIADD R18, R18, 0x1 ;  /* 0x0000000112127836 */ /* 0x000fc60000000000 */
[----:B------:R-:W0:Y:S02]  /*145a0*/  SYNCS.PHASECHK.TRANS64.TRYWAIT P1, [R3+URZ+0x38840], R2 ;  /* 0x03884002030075a7 */ /* 0x000e24000802017f */
[----:B------:R-:W-:-:S04]  /*145b0*/  ISETP.NE.AND P2, PT, R18, 0x2, PT ;  /* 0x000000021200780c */ /* 0x000fc80003f45270 */
[----:B------:R-:W-:Y:S01]  /*145c0*/  SEL R0, RZ, 0x1, P2 ;  /* 0x00000001ff007807 */ /* 0x000fe20001000000 */
[----:B0-----:R-:W-:Y:S08]  /*145d0*/  @!P1 BRA `(.L_x_4170) ;  /* 0x0000002c003c9947 */ /* 0x001ff00003800000 */
.L_x_4254:
[----:B------:R-:W-:Y:S02]  /*145e0*/  SEL R18, R18, RZ, P2 ;  /* 0x000000ff12127207 */ /* 0x000fe40001000000 */
[----:B------:R-:W-:Y:S01]  /*145f0*/  LOP3.LUT R0, R23, R0, RZ, 0x3c, !PT ;  /* 0x0000000017007212 */ /* 0x000fe200078e3cff */
[----:B------:R-:W-:Y:S06]  /*14600*/  @!P0 BRA `(.L_x_4171) ;  /* 0x0000000000048947 */ /* 0x000fec0003800000 */
[----:B------:R-:W-:Y:S01]  /*14610*/  BPT.TRAP 0x1 ;  /* 0x000000040000795c */ /* 0x000fe20000300000 */
.L_x_4171:
[----:B------:R-:W-:Y:S01]  /*14620*/  IMAD R5, R18, 0x8, R5 ;  /* 0x0000000812057824 */ /* 0x000fe200078e0205 */
[----:B------:R-:W-:-:S04]  /*14630*/  SHF.L.U32 R0, R0, 0x1f, RZ ;  /* 0x0000001f00007819 */ /* 0x000fc800000006ff */
[----:B------:R-:W4:Y:S02]  /*14640*/  SYNCS.PHASECHK.TRANS64.TRYWAIT P1, [R5+URZ+0x38840], R0 ;  /* 0x03884000050075a7 */ /* 0x000f24000802017f */
[----:B----4-:R-:W-:Y:S05]  /*14650*/  @!P1 BRA `(.L_x_4172) ;  /* 0x0000002c00309947 */ /* 0x010fea0003800000 */
.L_x_4255:
[----:B------:R-:W-:Y:S05]  /*14660*/  @!P0 BRA `(.L_x_4173) ;  /* 0x0000000000048947 */ /* 0x000fea0003800000 */
[----:B------:R-:W-:Y:S01]  /*14670*/  BPT.TRAP 0x1 ;  /* 0x000000040000795c */ /* 0x000fe20000300000 */
.L_x_4173:
[----:B------:R-:W0:Y:S02]  /*14680*/  SYNCS.PHASECHK.TRANS64.TRYWAIT P1, [R3+URZ+0x38860], R2 ;  /* 0x03886002030075a7 */ /* 0x000e24000802017f */
[----:B0-----:R-:W-:Y:S05]  /*14690*/  @!P1 BRA `(.L_x_4174) ;  /* 0x0000002c00349947 */ /* 0x001fea0003800000 */
.L_x_4256:
[----:B------:R-:W-:Y:S05]  /*146a0*/  @!P0 BRA `(.L_x_4175) ;  /* 0x0000000000048947 */ /* 0x000fea0003800000 */
[----:B------:R-:W-:Y:S01]  /*146b0*/  BPT.TRAP 0x1 ;  /* 0x000000040000795c */ /* 0x000fe20000300000 */
.L_x_4175:
[----:B------:R0:W0:Y:S02]  /*146c0*/  SYNCS.PHASECHK.TRANS64.TRYWAIT P0, [R5+URZ+0x38860], R0 ;  /* 0x03886000050075a7 */ /* 0x000024000800017f */
[----:B0-----:R-:W-:Y:S05]  /*146d0*/  @!P0 NANOSLEEP.SYNCS 0x989680 ;  /* 0x009896800000895d */ /* 0x001fea0003900000 */
[----:B------:R-:W0:Y:S02]  /*146e0*/  @!P0 SYNCS.PHASECHK.TRANS64 P0, [R5+URZ+0x38860], R0 ;  /* 0x03886000050085a7 */ /* 0x000e24000800007f */
[----:B0-----:R-:W-:Y:S05]  /*146f0*/  @!P0 BRA `(.L_x_4175) ;  /* 0xfffffffc00f08947 */ /* 0x001fea000383ffff */
.L_x_4167:
[----:B------:R-:W-:Y:S05]  /*14700*/  BSYNC B0 ;  /* 0x0000000000007941 */ /* 0x000fea0003800000 */
.L_x_4166:
[----:B------:R-:W-:Y:S05]  /*14710*/  EXIT ;  /* 0x000000000000794d */ /* 0x000fea0003800000 */
.L_x_4062:
[----:B0-----:R0:W1:Y:S02]  /*14720*/  SYNCS.PHASECHK.TRANS64.TRYWAIT P1, [R17+URZ+0x38800], R4 ;  /* 0x03880004110075a7 */ /* 0x001064000802017f */
[----:B-1----:R-:W-:Y:S05]  /*14730*/  @!P1 NANOSLEEP.SYNCS 0x989680 ;  /* 0x009896800000995d */ /* 0x002fea0003900000 */
[----:B------:R-:W1:Y:S02]  /*14740*/  @!P1 SYNCS.PHASECHK.TRANS64 P1, [R17+URZ+0x38800], R4 ;  /* 0x03880004110095a7 */ /* 0x000e64000802007f */
[----:B-1----:R-:W-:Y:S05]  /*14750*/  @!P1 BRA `(.L_x_4062) ;  /* 0xfffffffc00f09947 */ /* 0x002fea000383ffff */
[----:B------:R-:W-:Y:S05]  /*14760*/  BRA `(.L_x_4176) ;  /* 0xfffffef000247947 */ /* 0x000fea000383ffff */
.L_x_4066:
[----:B--2---:R2:W3:Y:S02]  /*14770*/  SYNCS.PHASECHK.TRANS64.TRYWAIT P1, [R9+URZ+0x38830], R6 ;  /* 0x03883006090075a7 */ /* 0x0044e4000802017f */
[----:B---3--:R-:W-:Y:S05]  /*14780*/  @!P1 NANOSLEEP.SYNCS 0x989680 ;  /* 0x009896800000995d */ /* 0x008fea0003900000 */
[----:B------:R-:W3:Y:S02]  /*14790*/  @!P1 SYNCS.PHASECHK.TRANS64 P1, [R9+URZ+0x38830], R6 ;  /* 0x03883006090095a7 */ /* 0x000ee4000802007f */
[----:B---3--:R-:W-:Y:S05]  /*147a0*/  @!P1 BRA `(.L_x_4066) ;  /* 0xfffffffc00f09947 */ /* 0x008fea000383ffff */
[----:B------:R-:W-:Y:S05]  /*147b0*/  BRA `(.L_x_4065) ;  /* 0xfffffef000447947 */ /* 0x000fea000383ffff */
.L_x_4067:
[----:B---3--:R3:W4:Y:S02]  /*147c0*/  SYNCS.PHASECHK.TRANS64.TRYWAIT P1, [R17+URZ+0x38810], R4 ;  /* 0x03881004110075a7 */ /* 0x008724000802017f */
[----:B----4-:R-:W-:Y:S05]  /*147d0*/  @!P1 NANOSLEEP.SYNCS 0x989680 ;  /* 0x009896800000995d */ /* 0x010fea0003900000 */
[----:B------:R-:W4:Y:S02]  /*147e0*/  @!P1 SYNCS.PHASECHK.TRANS64 P1, [R17+URZ+0x38810], R4 ;  /* 0x03881004110095a7 */ /* 0x000f24000802007f */
[----:B----4-:R-:W-:Y:S05]  /*147f0*/  @!P1 BRA `(.L_x_4067) ;  /* 0xfffffffc00f09947 */ /* 0x010fea000383ffff */
[----:B------:R-:W-:Y:S05]  /*14800*/  BRA `(.L_x_4177) ;  /* 0xfffffef000d07947 */ /* 0x000fea000383ffff */
.L_x_4071:
[----:B0-----:R0:W3:Y:S02]  /*14810*/  SYNCS.PHASECHK.TRANS64.TRYWAIT P1, [R9+URZ+0x38850], R6 ;  /* 0x03885006090075a7 */ /* 0x0010e4000802017f */
[----:B---3--:R-:W-:Y:S05]  /*14820*/  @!P1 NANOSLEEP.SYNCS 0x989680 ;  /* 0x009896800000995d */ /* 0x008fea0003900000 */
[----:B------:R-:W3:Y:S02]  /*14830*/  @!P1 SYNCS.PHASECHK.TRANS64 P1, [R9+URZ+0x38850], R6 ;  /* 0x03885006090095a7 */ /* 0x000ee4000802007f */
[----:B---3--:R-:W-:Y:S05]  /*14840*/  @!P1 BRA `(.L_x_4071) ;  /* 0xfffffffc00f09947 */ /* 0x008fea000383ffff */
[----:B------:R-:W-:Y:S05]  /*14850*/  BRA `(.L_x_4070) ;  /* 0xfffffef400007947 */ /* 0x000fea000383ffff */
.L_x_4078:
[----:B-1----:R1:W2:Y:S02]  /*14860*/  SYNCS.PHASECHK.TRANS64.TRYWAIT P1, [R9+URZ+0x38830], R8 ;  /* 0x03883008090075a7 */ /* 0x0022a4000802017f */
[----:B--2---:R-:W-:Y:S05]  /*14870*/  @!P1 NANOSLEEP.SYNCS 0x989680 ;  /* 0x009896800000995d */ /* 0x004fea0003900000 */
[----:B------:R-:W2:Y:S02]  /*14880*/  @!P1 SYNCS.PHASECHK.TRANS64 P1, [R9+URZ+0x38830], R8 ;  /* 0x03883008090095a7 */ /* 0x000ea4000802007f */
[----:B--2---:R-:W-:Y:S05]  /*14890*/  @!P1 BRA `(.L_x_4078) ;  /* 0xfffffffc00f09947 */ /* 0x004fea000383ffff */
[----:B------:R-:W-:Y:S05]  /*148a0*/  BRA `(.L_x_4077) ;  /* 0xffffff1c00247947 */ /* 0x000fea000383ffff */
.L_x_4082:
[----:B---3--:R3:W4:Y:S02]  /*148b0*/  SYNCS.PHASECHK.TRANS64.TRYWAIT P1, [R9+URZ+0x38850], R8 ;  /* 0x03885008090075a7 */ /* 0x008724000802017f */
[----:B----4-:R-:W-:Y:S05]  /*148c0*/  @!P1 NANOSLEEP.SYNCS 0x989680 ;  /* 0x009896800000995d */ /* 0x010fea0003900000 */
[----:B------:R-:W4:Y:S02]  /*148d0*/  @!P1 SYNCS.PHASECHK.TRANS64 P1, [R9+URZ+0x38850], R8 ;  /* 0x03885008090095a7 */ /* 0x000f24000802007f */
[----:B----4-:R-:W-:Y:S05]  /*148e0*/  @!P1 BRA `(.L_x_4082) ;  /* 0xfffffffc00f09947 */ /* 0x010fea000383ffff */
[----:B------:R-:W-:Y:S05]  /*148f0*/  BRA `(.L_x_4081) ;  /* 0xffffff1c00847947 */ /* 0x000fea000383ffff */
.L_x_4090:
[----:B-1----:R1:W2:Y:S02]  /*14900*/  SYNCS.PHASECHK.TRANS64.TRYWAIT P1, [R9+URZ+0x38830], R8 ;  /* 0x03883008090075a7 */ /* 0x0022a4000802017f */
[----:B--2---:R-:W-:Y:S05]  /*14910*/  @!P1 NANOSLEEP.SYNCS 0x989680 ;  /* 0x009896800000995d */ /* 0x004fea0003900000 */
[----:B------:R-:W2:Y:S02]  /*14920*/  @!P1 SYNCS.PHASECHK.TRANS64 P1, [R9+URZ+0x38830], R8 ;  /* 0x03883008090095a7 */ /* 0x000ea4000802007f */
[----:B--2---:R-:W-:Y:S05]  /*14930*/  @!P1 BRA `(.L_x_4090) ;  /* 0xfffffffc00f09947 */ /* 0x004fea000383ffff */
[----:B------:R-:W-:Y:S05]  /*14940*/  BRA `(.L_x_4089) ;  /* 0xffffff4c00a07947 */ /* 0x000fea000383ffff */
.L_x_4094:
[----:B---3--:R3:W4:Y:S02]  /*14950*/  SYNCS.PHASECHK.TRANS64.TRYWAIT P1, [R9+URZ+0x38850], R8 ;  /* 0x03885008090075a7 */ /* 0x008724000802017f */
[----:B----4-:R-:W-:Y:S05]  /*14960*/  @!P1 NANOSLEEP.SYNCS 0x989680 ;  /* 0x009896800000995d */ /* 0x010fea0003900000 */
[----:B------:R-:W4:Y:S02]  /*14970*/  @!P1 SYNCS.PHASECHK.TRANS64 P1, [R9+URZ+0x38850], R8 ;  /* 0x03885008090095a7 */ /* 0x000f24000802007f */
[----:B----4-:R-:W-:Y:S05]  /*14980*/  @!P1 BRA `(.L_x_4094) ;  /* 0xfffffffc00f09947 */ /* 0x010fea000383ffff */
[----:B------:R-:W-:Y:S05]  /*14990*/  BRA `(.L_x_4093) ;  /* 0xffffff5000007947 */ /* 0x000fea000383ffff */
.L_x_4120:
        /* <DEDUP_REMOVED lines=10> */
.L_x_4178:
[----:B------:R-:W-:Y:S05]  /*14a40*/  BRA `(.L_x_4179) ;  /* 0xffffffc000907947 */ /* 0x000fea000383ffff */
.L_x_4123:
[----:B0-----:R0:W1:Y:S02]  /*14a50*/  SYNCS.PHASECHK.TRANS64.TRYWAIT P0, [R27+URZ+0x38840], R0 ;  /* 0x038840001b0075a7 */ /* 0x001064000800017f */
[----:B-1----:R-:W-:Y:S05]  /*14a60*/  @!P0 NANOSLEEP.SYNCS 0x989680 ;  /* 0x009896800000895d */ /* 0x002fea0003900000 */
[----:B------:R-:W1:Y:S02]  /*14a70*/  @!P0 SYNCS.PHASECHK.TRANS64 P0, [R27+URZ+0x38840], R0 ;  /* 0x038840001b0085a7 */ /* 0x000e64000800007f */
[----:B-1----:R-:W-:Y:S05]  /*14a80*/  @!P0 BRA `(.L_x_4123) ;  /* 0xfffffffc00f08947 */ /* 0x002fea000383ffff */
[----:B------:R-:W-:Y:S05]  /*14a90*/  BRA `(.L_x_4180) ;  /* 0xffffffc400407947 */ /* 0x000fea000383ffff */
.L_x_4124:
        /* <DEDUP_REMOVED lines=8> */
.L_x_4182:
[----:B------:R-:W-:Y:S05]  /*14b20*/  BSYNC B0 ;  /* 0x0000000000007941 */ /* 0x000fea0003800000 */
.L_x_4181:
        /* <DEDUP_REMOVED lines=9> */
.L_x_4183:
[----:B------:R-:W-:Y:S02]  /*14bc0*/  IMAD.MOV.U32 R13, RZ, RZ, R5 ;  /* 0x000000ffff0d7224 */ /* 0x000fe400078e0005 */
[----:B------:R-:W-:Y:S01]  /*14bd0*/  IMAD.MOV.U32 R12, RZ, RZ, 0x1 ;  /* 0x00000001ff0c7424 */ /* 0x000fe200078e00ff */
[----:B------:R-:W-:-:S13]  /*14be0*/  @P0 LEA R6, P1, R8, R14, 0x1 ;  /* 0x0000000e08060211 */ /* 0x000fda00078208ff */
[----:B------:R-:W-:Y:S05]  /*14bf0*/  WARPSYNC.COLLECTIVE R15, `(.L_x_4184) ;  /* 0x000000000f087348 */ /* 0x000fea0003c00000 */
[----:B------:R0:W1:Y:S02]  /*14c00*/  SHFL.IDX P6, R14, R13, R12, R11 ;  /* 0x0000000c0d0e7389 */ /* 0x00006400000c000b */
[----:B01----:R-:W-:Y:S01]  /*14c10*/  ENDCOLLECTIVE ;  /* 0x000000000000791b */ /* 0x003fe20003800000 */
.L_x_4184:
[----:B------:R-:W-:Y:S02]  /*14c20*/  @P0 IMAD.X R3, RZ, RZ, R2, P1 ;  /* 0x000000ffff030224 */ /* 0x000fe400008e0602 */
[----:B------:R-:W-:-:S05]  /*14c30*/  @P0 IMAD.MOV.U32 R2, RZ, RZ, R6 ;  /* 0x000000ffff020224 */ /* 0x000fca00078e0006 */
[----:B------:R-:W-:Y:S01]  /*14c40*/  @!PT LDS RZ, [RZ] ;  /* 0x00000000fffff984 */ /* 0x000fe20000000800 */
[----:B------:R-:W-:Y:S01]  /*14c50*/  @!PT LDS RZ, [RZ] ;  /* 0x00000000fffff984 */ /* 0x000fe20000000800 */
[----:B------:R-:W-:Y:S01]  /*14c60*/  @!PT LDS RZ, [RZ] ;  /* 0x00000000fffff984 */ /* 0x000fe20000000800 */
[----:B------:R0:W-:Y:S01]  /*14c70*/  @P0 LDGSTS.E.BYPASS.LTC128B.128 [R7+0x22400], desc[UR44][R2.64], !P2 ;  /* 0x2240000002070fae */ /* 0x0001e2000d101d6c */
[----:B------:R-:W-:Y:S01]  /*14c80*/  ISETP.GE.AND P0, PT, R25, 0x11, PT ;  /* 0x000000111900780c */ /* 0x000fe20003f06270 */
[----:B------:R-:W-:Y:S02]  /*14c90*/  IMAD.MOV.U32 R13, RZ, RZ, R0 ;  /* 0x000000ffff0d7224 */ /* 0x000fe400078e0000 */
[----:B0-----:R-:W-:-:S10]  /*14ca0*/  IMAD.MOV.U32 R2, RZ, RZ, R14 ;  /* 0x000000ffff027224 */ /* 0x001fd400078e000e */
[----:B------:R-:W-:Y:S05]  /*14cb0*/  WARPSYNC.COLLECTIVE R15, `(.L_x_4185) ;  /* 0x000000000f087348 */ /* 0x000fea0003c00000 */
[----:B------:R0:W1:Y:S02]  /*14cc0*/  SHFL.IDX P6, R14, R13, R12, R11 ;  /* 0x0000000c0d0e7389 */ /* 0x00006400000c000b */
[----:B01----:R-:W-:Y:S01]  /*14cd0*/  ENDCOLLECTIVE ;  /* 0x000000000000791b */ /* 0x003fe20003800000 */
.L_x_4185:
[----:B------:R-:W-:Y:S02]  /*14ce0*/  @P0 IMAD R9, R4, 0x2, R17 ;  /* 0x0000000204090824 */ /* 0x000fe400078e0211 */
[----:B------:R-:W-:Y:S02]  /*14cf0*/  IMAD.MOV.U32 R13, RZ, RZ, R5 ;  /* 0x000000ffff0d7224 */ /* 0x000fe400078e0005 */
[----:B------:R-:W-:Y:S01]  /*14d00*/  IMAD.MOV.U32 R12, RZ, RZ, 0x2 ;  /* 0x00000002ff0c7424 */ /* 0x000fe200078e00ff */
[----:B------:R-:W-:-:S13]  /*14d10*/  @P0 LEA R6, P1, R8, R14, 0x1 ;  /* 0x0000000e08060211 */ /* 0x000fda00078208ff */
[----:B------:R-:W-:Y:S05]  /*14d20*/  WARPSYNC.COLLECTIVE R15, `(.L_x_4186) ;  /* 0x000000000f087348 */ /* 0x000fea0003c00000 */
[----:B------:R0:W1:Y:S02]  /*14d30*/  SHFL.IDX P6, R14, R13, R12, R11 ;  /* 0x0000000c0d0e7389 */ /* 0x00006400000c000b */
[----:B01----:R-:W-:Y:S01]  /*14d40*/  ENDCOLLECTIVE ;  /* 0x000000000000791b */ /* 0x003fe20003800000 */
.L_x_4186:
        /* <DEDUP_REMOVED lines=12> */
.L_x_4187:
[----:B------:R-:W-:Y:S02]  /*14e10*/  @P0 IMAD R7, R4, 0x2, R17 ;  /* 0x0000000204070824 */ /* 0x000fe400078e0211 */
[----:B------:R-:W-:Y:S02]  /*14e20*/  IMAD.MOV.U32 R13, RZ, RZ, R5 ;  /* 0x000000ffff0d7224 */ /* 0x000fe400078e0005 */
[----:B------:R-:W-:Y:S01]  /*14e30*/  IMAD.MOV.U32 R12, RZ, RZ, 0x3 ;  /* 0x00000003ff0c7424 */ /* 0x000fe200078e00ff */
[----:B------:R-:W-:-:S13]  /*14e40*/  @P0 LEA R6, P1, R8, R14, 0x1 ;  /* 0x0000000e08060211 */ /* 0x000fda00078208ff */
[----:B------:R-:W-:Y:S05]  /*14e50*/  WARPSYNC.COLLECTIVE R15, `(.L_x_4188) ;  /* 0x000000000f087348 */ /* 0x000fea0003c00000 */
[----:B------:R0:W1:Y:S02]  /*14e60*/  SHFL.IDX P6, R14, R13, R12, R11 ;  /* 0x0000000c0d0e7389 */ /* 0x00006400000c000b */
[----:B01----:R-:W-:Y:S01]  /*14e70*/  ENDCOLLECTIVE ;  /* 0x000000000000791b */ /* 0x003fe20003800000 */
.L_x_4188:
[----:B------:R-:W-:Y:S02]  /*14e80*/  @P0 IMAD.X R3, RZ, RZ, R2, P1 ;  /* 0x000000ffff030224 */ /* 0x000fe400008e0602 */
[----:B------:R-:W-:-:S05]  /*14e90*/  @P0 IMAD.MOV.U32 R2, RZ, RZ, R6 ;  /* 0x000000ffff020224 */ /* 0x000fca00078e0006 */
        /* <DEDUP_REMOVED lines=9> */
.L_x_4189:
[----:B------:R-:W-:Y:S05]  /*14f30*/  BRA `(.L_x_4190) ;  /* 0xffffffc400087947 */ /* 0x000fea000383ffff */
.L_x_4129:
[----:B------:R-:W-:Y:S01]  /*14f40*/  IMAD.MOV.U32 R13, RZ, RZ, R5 ;  /* 0x000000ffff0d7224 */ /* 0x000fe200078e0005 */
[----:B------:R-:W-:Y:S01]  /*14f50*/  LOP3.LUT R16, R16, 0xfffffeff, RZ, 0xc0, !PT ;  /* 0xfffffeff10107812 */ /* 0x000fe200078ec0ff */
[----:B------:R-:W-:Y:S02]  /*14f60*/  IMAD.MOV.U32 R12, RZ, RZ, RZ ;  /* 0x000000ffff0c7224 */ /* 0x000fe400078e00ff */
[----:B------:R-:W-:Y:S02]  /*14f70*/  IMAD.MOV.U32 R11, RZ, RZ, 0x181f ;  /* 0x0000181fff0b7424 */ /* 0x000fe400078e00ff */
[----:B------:R-:W-:Y:S02]  /*14f80*/  IMAD.MOV.U32 R15, RZ, RZ, -0x1 ;  /* 0xffffffffff0f7424 */ /* 0x000fe400078e00ff */
[----:B------:R-:W-:-:S07]  /*14f90*/  IMAD.U32 R4, RZ, RZ, UR42 ;  /* 0x0000002aff047e24 */ /* 0x000fce000f8e00ff */
[----:B-1----:R-:W-:Y:S05]  /*14fa0*/  WARPSYNC.COLLECTIVE R15, `(.L_x_4191) ;  /* 0x000000000f087348 */ /* 0x002fea0003c00000 */
[----:B------:R0:W2:Y:S02]  /*14fb0*/  SHFL.IDX P6, R14, R13, R12, R11 ;  /* 0x0000000c0d0e7389 */ /* 0x0000a400000c000b */
[----:B012---:R-:W-:Y:S01]  /*14fc0*/  ENDCOLLECTIVE ;  /* 0x000000000000791b */ /* 0x007fe20003800000 */
.L_x_4191:
[----:B------:R-:W-:-:S05]  /*14fd0*/  IMAD R4, R4, 0x40, R9 ;  /* 0x0000004004047824 */ /* 0x000fca00078e0209 */
        /* <DEDUP_REMOVED lines=8> */
.L_x_4192:
[----:B------:R-:W-:Y:S02]  /*15060*/  IMAD.MOV.U32 R13, RZ, RZ, R5 ;  /* 0x000000ffff0d7224 */ /* 0x000fe400078e0005 */
[----:B------:R-:W-:Y:S01]  /*15070*/  IMAD.MOV.U32 R12, RZ, RZ, 0x1 ;  /* 0x00000001ff0c7424 */ /* 0x000fe200078e00ff */
[----:B------:R-:W-:-:S13]  /*15080*/  @!P1 LEA R6, P0, R8, R14, 0x1 ;  /* 0x0000000e08069211 */ /* 0x000fda00078008ff */
[----:B------:R-:W-:Y:S05]  /*15090*/  WARPSYNC.COLLECTIVE R15, `(.L_x_4193) ;  /* 0x000000000f087348 */ /* 0x000fea0003c00000 */
[----:B------:R0:W1:Y:S02]  /*150a0*/  SHFL.IDX P6, R14, R13, R12, R11 ;  /* 0x0000000c0d0e7389 */ /* 0x00006400000c000b */
[----:B01----:R-:W-:Y:S01]  /*150b0*/  ENDCOLLECTIVE ;  /* 0x000000000000791b */ /* 0x003fe20003800000 */
.L_x_4193:
[----:B------:R-:W-:Y:S02]  /*150c0*/  @!P1 IMAD.X R3, RZ, RZ, R2, P0 ;  /* 0x000000ffff039224 */ /* 0x000fe400000e0602 */
[----:B------:R-:W-:Y:S02]  /*150d0*/  @!P1 IMAD.MOV.U32 R2, RZ, RZ, R6 ;  /* 0x000000ffff029224 */ /* 0x000fe400078e0006 */
[----:B------:R-:W-:-:S03]  /*150e0*/  VIADD R6, R4, 0x10 ;  /* 0x0000001004067836 */ /* 0x000fc60000000000 */
[----:B------:R-:W-:Y:S01]  /*150f0*/  @!PT LDS RZ, [RZ] ;  /* 0x00000000fffff984 */ /* 0x000fe20000000800 */
[----:B------:R-:W-:Y:S01]  /*15100*/  @!PT LDS RZ, [RZ] ;  /* 0x00000000fffff984 */ /* 0x000fe20000000800 */
[----:B------:R-:W-:Y:S01]  /*15110*/  @!PT LDS RZ, [RZ] ;  /* 0x00000000fffff984 */ /* 0x000fe20000000800 */
[----:B------:R0:W-:Y:S02]  /*15120*/  @!P1 LDGSTS.E.BYPASS.LTC128B.128 [R22+0x20400], desc[UR44][R2.64], !P5 ;  /* 0x2040000002169fae */ /* 0x0001e4000e901d6c */
[----:B------:R-:W-:Y:S01]  /*15130*/  ISETP.GE.AND P1, PT, R6, UR39, PT ;  /* 0x0000002706007c0c */ /* 0x000fe2000bf26270 */
[----:B------:R-:W-:Y:S02]  /*15140*/  IMAD.MOV.U32 R13, RZ, RZ, R0 ;  /* 0x000000ffff0d7224 */ /* 0x000fe400078e0000 */
[----:B0-----:R-:W-:-:S10]  /*15150*/  IMAD.MOV.U32 R2, RZ, RZ, R14 ;  /* 0x000000ffff027224 */ /* 0x001fd400078e000e */
[----:B------:R-:W-:-:S07]  /*15160*/  @P1 LOP3.LUT R16, R16, 0x80, RZ, 0xfc, !PT ;  /* 0x0000008010101812 */ /* 0x000fce00078efcff */
[----:B------:R-:W-:Y:S05]  /*15170*/  WARPSYNC.COLLECTIVE R15, `(.L_x_4194) ;  /* 0x000000000f087348 */ /* 0x000fea0003c00000 */
[----:B------:R0:W1:Y:S02]  /*15180*/  SHFL.IDX P6, R14, R13, R12, R11 ;  /* 0x0000000c0d0e7389 */ /* 0x00006400000c000b */
[----:B01----:R-:W-:Y:S01]  /*15190*/  ENDCOLLECTIVE ;  /* 0x000000000000791b */ /* 0x003fe20003800000 */
.L_x_4194:
[----:B------:R-:W-:Y:S01]  /*151a0*/  LOP3.LUT R16, R16, 0xffffffbf, RZ, 0xc0, !PT ;  /* 0xffffffbf10107812 */ /* 0x000fe200078ec0ff */
[----:B------:R-:W-:Y:S02]  /*151b0*/  IMAD.MOV.U32 R13, RZ, RZ, R5 ;  /* 0x000000ffff0d7224 */ /* 0x000fe400078e0005 */
[----:B------:R-:W-:Y:S01]  /*151c0*/  IMAD.MOV.U32 R12, RZ, RZ, 0x2 ;  /* 0x00000002ff0c7424 */ /* 0x000fe200078e00ff */
[----:B------:R-:W-:-:S13]  /*151d0*/  @!P1 LEA R6, P0, R8, R14, 0x1 ;  /* 0x0000000e08069211 */ /* 0x000fda00078008ff */
[----:B------:R-:W-:Y:S05]  /*151e0*/  WARPSYNC.COLLECTIVE R15, `(.L_x_4195) ;  /* 0x000000000f087348 */ /* 0x000fea0003c00000 */
[----:B------:R0:W1:Y:S02]  /*151f0*/  SHFL.IDX P6, R14, R13, R12, R11 ;  /* 0x0000000c0d0e7389 */ /* 0x00006400000c000b */
[----:B01----:R-:W-:Y:S01]  /*15200*/  ENDCOLLECTIVE ;  /* 0x000000000000791b */ /* 0x003fe20003800000 */
.L_x_4195:
        /* <DEDUP_REMOVED lines=14> */
.L_x_4196:
[----:B------:R-:W-:Y:S02]  /*152f0*/  IMAD.MOV.U32 R13, RZ, RZ, R5 ;  /* 0x000000ffff0d7224 */ /* 0x000fe400078e0005 */
[----:B------:R-:W-:Y:S01]  /*15300*/  IMAD.MOV.U32 R12, RZ, RZ, 0x3 ;  /* 0x00000003ff0c7424 */ /* 0x000fe200078e00ff */
[----:B------:R-:W-:-:S13]  /*15310*/  @!P1 LEA R6, P0, R8, R14, 0x1 ;  /* 0x0000000e08069211 */ /* 0x000fda00078008ff */
[----:B------:R-:W-:Y:S05]  /*15320*/  WARPSYNC.COLLECTIVE R15, `(.L_x_4197) ;  /* 0x000000000f087348 */ /* 0x000fea0003c00000 */
[----:B------:R0:W1:Y:S02]  /*15330*/  SHFL.IDX P6, R14, R13, R12, R11 ;  /* 0x0000000c0d0e7389 */ /* 0x00006400000c000b */
[----:B01----:R-:W-:Y:S01]  /*15340*/  ENDCOLLECTIVE ;  /* 0x000000000000791b */ /* 0x003fe20003800000 */
.L_x_4197:
[----:B------:R-:W-:Y:S02]  /*15350*/  @!P1 IMAD.X R3, RZ, RZ, R2, P0 ;  /* 0x000000ffff039224 */ /* 0x000fe400000e0602 */
[----:B------:R-:W-:-:S05]  /*15360*/  @!P1 IMAD.MOV.U32 R2, RZ, RZ, R6 ;  /* 0x000000ffff029224 */ /* 0x000fca00078e0006 */
        /* <DEDUP_REMOVED lines=9> */
.L_x_4198:
[----:B------:R-:W-:Y:S05]  /*15400*/  BRA `(.L_x_4199) ;  /* 0xffffffc400f87947 */ /* 0x000fea000383ffff */
.L_x_4133:
        /* <DEDUP_REMOVED lines=8> */
.L_x_4201:
[----:B------:R-:W-:Y:S05]  /*15490*/  BSYNC B0 ;  /* 0x0000000000007941 */ /* 0x000fea0003800000 */
.L_x_4200:
[----:B------:R-:W-:Y:S01]  /*154a0*/  IMAD.MOV.U32 R13, RZ, RZ, R0 ;  /* 0x000000ffff0d7224 */ /* 0x000fe200078e0000 */
[----:B------:R-:W-:Y:S01]  /*154b0*/  LOP3.LUT P1, RZ, R16, 0x100, RZ, 0xc0, !PT ;  /* 0x0000010010ff7812 */ /* 0x000fe2000782c0ff */
[----:B------:R-:W-:Y:S01]  /*154c0*/  IMAD.MOV.U32 R12, RZ, RZ, RZ ;  /* 0x000000ffff0c7224 */ /* 0x000fe200078e00ff */
[----:B------:R-:W-:Y:S01]  /*154d0*/  P2R R5, PR, RZ, 0x4 ;  /* 0x00000004ff057803 */ /* 0x000fe20000000000 */
[----:B------:R-:W-:Y:S02]  /*154e0*/  IMAD.MOV.U32 R11, RZ, RZ, 0x181f ;  /* 0x0000181fff0b7424 */ /* 0x000fe400078e00ff */
[----:B------:R-:W-:Y:S02]  /*154f0*/  IMAD.MOV.U32 R15, RZ, RZ, -0x1 ;  /* 0xffffffffff0f7424 */ /* 0x000fe400078e00ff */
[----:B------:R-:W-:-:S07]  /*15500*/  IMAD.MOV.U32 R2, RZ, RZ, R14 ;  /* 0x000000ffff027224 */ /* 0x000fce00078e000e */
[----:B------:R-:W-:Y:S05]  /*15510*/  WARPSYNC.COLLECTIVE R15, `(.L_x_4202) ;  /* 0x000000000f087348 */ /* 0x000fea0003c00000 */
[----:B------:R0:W1:Y:S02]  /*15520*/  SHFL.IDX P6, R14, R13, R12, R11 ;  /* 0x0000000c0d0e7389 */ /* 0x00006400000c000b */
[----:B01----:R-:W-:Y:S01]  /*15530*/  ENDCOLLECTIVE ;  /* 0x000000000000791b */ /* 0x003fe20003800000 */
.L_x_4202:
[----:B------:R-:W-:Y:S02]  /*15540*/  IMAD.MOV.U32 R13, RZ, RZ, R4 ;  /* 0x000000ffff0d7224 */ /* 0x000fe400078e0004 */
[----:B------:R-:W-:Y:S01]  /*15550*/  IMAD.MOV.U32 R12, RZ, RZ, 0x1 ;  /* 0x00000001ff0c7424 */ /* 0x000fe200078e00ff */
[----:B------:R-:W-:Y:S02]  /*15560*/  @!P1 LEA R7, P0, R8, R14, 0x1 ;  /* 0x0000000e08079211 */ /* 0x000fe400078008ff */
[----:B------:R-:W-:-:S03]  /*15570*/  LOP3.LUT P6, RZ, R16, 0x40000, RZ, 0xc0, !PT ;  /* 0x0004000010ff7812 */ /* 0x000fc600078cc0ff */
[----:B------:R-:W-:Y:S01]  /*15580*/  @!P1 IMAD.X R3, RZ, RZ, R2, P0 ;  /* 0x000000ffff039224 */ /* 0x000fe200000e0602 */
[----:B------:R-:W-:Y:S01]  /*15590*/  LOP3.LUT P0, RZ, R16, 0x80000, RZ, 0xc0, !PT ;  /* 0x0008000010ff7812 */ /* 0x000fe2000780c0ff */
[----:B------:R-:W-:-:S12]  /*155a0*/  @!P1 IMAD.MOV.U32 R2, RZ, RZ, R7 ;  /* 0x000000ffff029224 */ /* 0x000fd800078e0007 */
        /* <DEDUP_REMOVED lines=9> */
.L_x_4203:
        /* <DEDUP_REMOVED lines=15> */
.L_x_4204:
        /* <DEDUP_REMOVED lines=14> */
[----:B------:R-:W-:-:S04]  /*15810*/  ISETP.NE.AND P2, PT, R5, RZ, PT ;  /* 0x000000ff0500720c */ /* 0x000fc80003f45270 */
        /* <DEDUP_REMOVED lines=12> */
.L_x_4205:
[----:B------:R-:W-:Y:S02]  /*158e0*/  IMAD.MOV.U32 R13, RZ, RZ, R0 ;  /* 0x000000ffff0d7224 */ /* 0x000fe400078e0000 */
[----:B------:R-:W-:-:S07]  /*158f0*/  IMAD.MOV.U32 R5, RZ, RZ, R14 ;  /* 0x000000ffff057224 */ /* 0x000fce00078e000e */
[----:B------:R-:W-:Y:S05]  /*15900*/  WARPSYNC.COLLECTIVE R15, `(.L_x_4206) ;  /* 0x000000000f087348 */ /* 0x000fea0003c00000 */
[----:B------:R0:W1:Y:S02]  /*15910*/  SHFL.IDX P6, R14, R13, R12, R11 ;  /* 0x0000000c0d0e7389 */ /* 0x00006400000c000b */
[----:B01----:R-:W-:Y:S01]  /*15920*/  ENDCOLLECTIVE ;  /* 0x000000000000791b */ /* 0x003fe20003800000 */
.L_x_4206:
        /* <DEDUP_REMOVED lines=17> */
.L_x_4207:
        /* <DEDUP_REMOVED lines=14> */
.L_x_4208:
[----:B------:R-:W-:Y:S01]  /*15b20*/  @!PT LDS RZ, [RZ] ;  /* 0x00000000fffff984 */ /* 0x000fe20000000800 */
[----:B------:R-:W-:Y:S01]  /*15b30*/  @!PT LDS RZ, [RZ] ;  /* 0x00000000fffff984 */ /* 0x000fe20000000800 */
[----:B------:R-:W-:Y:S01]  /*15b40*/  @!PT LDS RZ, [RZ] ;  /* 0x00000000fffff984 */ /* 0x000fe20000000800 */
[----:B------:R2:W-:Y:S01]  /*15b50*/  @!P1 LDGSTS.E.BYPASS.LTC128B.128 [R22+0x35400], desc[UR44][R2.64+0x380], P0 ;  /* 0x3540038002169fae */ /* 0x0005e20008101d6c */
[----:B------:R-:W-:Y:S05]  /*15b60*/  BRA `(.L_x_4209) ;  /* 0xffffffc800807947 */ /* 0x000fea000383ffff */
.L_x_4136:
[----:B0-----:R0:W2:Y:S02]  /*15b70*/  SYNCS.PHASECHK.TRANS64.TRYWAIT P0, [R17+URZ+0x38820], R0 ;  /* 0x03882000110075a7 */ /* 0x0010a4000800017f */
[----:B--2---:R-:W-:Y:S05]  /*15b80*/  @!P0 NANOSLEEP.SYNCS 0x989680 ;  /* 0x009896800000895d */ /* 0x004fea0003900000 */
[----:B------:R-:W2:Y:S02]  /*15b90*/  @!P0 SYNCS.PHASECHK.TRANS64 P0, [R17+URZ+0x38820], R0 ;  /* 0x03882000110085a7 */ /* 0x000ea4000800007f */
[----:B--2---:R-:W-:Y:S05]  /*15ba0*/  @!P0 BRA `(.L_x_4136) ;  /* 0xfffffffc00f08947 */ /* 0x004fea000383ffff */
[----:B------:R-:W-:Y:S05]  /*15bb0*/  BRA `(.L_x_4210) ;  /* 0xffffffcc00047947 */ /* 0x000fea000383ffff */
.L_x_4139:
[----:B0-----:R0:W2:Y:S02]  /*15bc0*/  SYNCS.PHASECHK.TRANS64.TRYWAIT P0, [R27+URZ+0x38860], R0 ;  /* 0x038860001b0075a7 */ /* 0x0010a4000800017f */
[----:B--2---:R-:W-:Y:S05]  /*15bd0*/  @!P0 NANOSLEEP.SYNCS 0x989680 ;  /* 0x009896800000895d */ /* 0x004fea0003900000 */
[----:B------:R-:W2:Y:S02]  /*15be0*/  @!P0 SYNCS.PHASECHK.TRANS64 P0, [R27+URZ+0x38860], R0 ;  /* 0x038860001b0085a7 */ /* 0x000ea4000800007f */
[----:B--2---:R-:W-:Y:S05]  /*15bf0*/  @!P0 BRA `(.L_x_4139) ;  /* 0xfffffffc00f08947 */ /* 0x004fea000383ffff */
[----:B------:R-:W-:Y:S05]  /*15c00*/  BRA `(.L_x_4211) ;  /* 0xffffffcc00147947 */ /* 0x000fea000383ffff */
.L_x_4140:
        /* <DEDUP_REMOVED lines=8> */
.L_x_4213:
[----:B------:R-:W-:Y:S05]  /*15c90*/  BSYNC B0 ;  /* 0x0000000000007941 */ /* 0x000fea0003800000 */
.L_x_4212:
        /* <DEDUP_REMOVED lines=15> */
.L_x_4214:
        /* <DEDUP_REMOVED lines=34> */
.L_x_4215:
[----:B------:R-:W-:Y:S02]  /*15fb0*/  IMAD.MOV.U32 R13, RZ, RZ, R6 ;  /* 0x000000ffff0d7224 */ /* 0x000fe400078e0006 */
[----:B------:R-:W-:-:S07]  /*15fc0*/  IMAD.MOV.U32 R3, RZ, RZ, R14 ;  /* 0x000000ffff037224 */ /* 0x000fce00078e000e */
[----:B------:R-:W-:Y:S05]  /*15fd0*/  WARPSYNC.COLLECTIVE R15, `(.L_x_4216) ;  /* 0x000000000f087348 */ /* 0x000fea0003c00000 */
[----:B------:R0:W1:Y:S02]  /*15fe0*/  SHFL.IDX P6, R14, R13, R12, R11 ;  /* 0x0000000c0d0e7389 */ /* 0x00006400000c000b */
[----:B01----:R-:W-:Y:S01]  /*15ff0*/  ENDCOLLECTIVE ;  /* 0x000000000000791b */ /* 0x003fe20003800000 */
.L_x_4216:
        /* <DEDUP_REMOVED lines=28> */
.L_x_4217:
[----:B------:R-:W-:Y:S02]  /*161c0*/  IMAD.MOV.U32 R13, RZ, RZ, R6 ;  /* 0x000000ffff0d7224 */ /* 0x000fe400078e0006 */
[----:B------:R-:W-:-:S07]  /*161d0*/  IMAD.MOV.U32 R8, RZ, RZ, R14 ;  /* 0x000000ffff087224 */ /* 0x000fce00078e000e */
[----:B------:R-:W-:Y:S05]  /*161e0*/  WARPSYNC.COLLECTIVE R15, `(.L_x_4218) ;  /* 0x000000000f087348 */ /* 0x000fea0003c00000 */
[----:B------:R0:W1:Y:S02]  /*161f0*/  SHFL.IDX P6, R14, R13, R12, R11 ;  /* 0x0000000c0d0e7389 */ /* 0x00006400000c000b */
[----:B01----:R-:W-:Y:S01]  /*16200*/  ENDCOLLECTIVE ;  /* 0x000000000000791b */ /* 0x003fe20003800000 */
.L_x_4218:
        /* <DEDUP_REMOVED lines=28> */
.L_x_4219:
[----:B------:R-:W-:Y:S02]  /*163d0*/  IMAD.MOV.U32 R13, RZ, RZ, R6 ;  /* 0x000000ffff0d7224 */ /* 0x000fe400078e0006 */
[----:B------:R-:W-:-:S07]  /*163e0*/  IMAD.MOV.U32 R7, RZ, RZ, R14 ;  /* 0x000000ffff077224 */ /* 0x000fce00078e000e */
[----:B------:R-:W-:Y:S05]  /*163f0*/  WARPSYNC.COLLECTIVE R15, `(.L_x_4220) ;  /* 0x000000000f087348 */ /* 0x000fea0003c00000 */
[----:B------:R0:W1:Y:S02]  /*16400*/  SHFL.IDX P6, R14, R13, R12, R11 ;  /* 0x0000000c0d0e7389 */ /* 0x00006400000c000b */
[----:B01----:R-:W-:Y:S01]  /*16410*/  ENDCOLLECTIVE ;  /* 0x000000000000791b */ /* 0x003fe20003800000 */
.L_x_4220:
[----:B------:R-:W-:Y:S05]  /*16420*/  BRA `(.L_x_4221) ;  /* 0xffffffc800c07947 */ /* 0x000fea000383ffff */
.L_x_4146:
[----:B0-----:R0:W2:Y:S02]  /*16430*/  SYNCS.PHASECHK.TRANS64.TRYWAIT P0, [R8+URZ+0x38840], R20 ;  /* 0x03884014080075a7 */ /* 0x0010a4000800017f */
[----:B--2---:R-:W-:Y:S05]  /*16440*/  @!P0 NANOSLEEP.SYNCS 0x989680 ;  /* 0x009896800000895d */ /* 0x004fea0003900000 */
[----:B------:R-:W2:Y:S02]  /*16450*/  @!P0 SYNCS.PHASECHK.TRANS64 P0, [R8+URZ+0x38840], R20 ;  /* 0x03884014080085a7 */ /* 0x000ea4000800007f */
[----:B--2---:R-:W-:Y:S05]  /*16460*/  @!P0 BRA `(.L_x_4146) ;  /* 0xfffffffc00f08947 */ /* 0x004fea000383ffff */
[----:B------:R-:W-:Y:S05]  /*16470*/  BRA `(.L_x_4222) ;  /* 0xffffffd0001c7947 */ /* 0x000fea000383ffff */
.L_x_4147:
        /* <DEDUP_REMOVED lines=8> */
.L_x_4224:
[----:B------:R-:W-:Y:S05]  /*16500*/  BSYNC B1 ;  /* 0x0000000000017941 */ /* 0x000fea0003800000 */
.L_x_4223:
        /* <DEDUP_REMOVED lines=9> */
.L_x_4225:
[----:B------:R-:W-:Y:S02]  /*165a0*/  IMAD.MOV.U32 R13, RZ, RZ, R27 ;  /* 0x000000ffff0d7224 */ /* 0x000fe400078e001b */
[----:B------:R-:W-:Y:S02]  /*165b0*/  IMAD.MOV.U32 R12, RZ, RZ, 0x1 ;  /* 0x00000001ff0c7424 */ /* 0x000fe400078e00ff */
[----:B------:R-:W-:-:S07]  /*165c0*/  IMAD.MOV.U32 R2, RZ, RZ, R14 ;  /* 0x000000ffff027224 */ /* 0x000fce00078e000e */
[----:B------:R-:W-:Y:S05]  /*165d0*/  WARPSYNC.COLLECTIVE R15, `(.L_x_4226) ;  /* 0x000000000f087348 */ /* 0x000fea0003c00000 */
[----:B------:R0:W1:Y:S02]  /*165e0*/  SHFL.IDX P6, R14, R13, R12, R11 ;  /* 0x0000000c0d0e7389 */ /* 0x00006400000c000b */
[----:B01----:R-:W-:Y:S01]  /*165f0*/  ENDCOLLECTIVE ;  /* 0x000000000000791b */ /* 0x003fe20003800000 */
.L_x_4226:
        /* <DEDUP_REMOVED lines=11> */
.L_x_4227:
[----:B------:R-:W-:Y:S02]  /*166b0*/  IMAD.MOV.U32 R13, RZ, RZ, R27 ;  /* 0x000000ffff0d7224 */ /* 0x000fe400078e001b */
[----:B------:R-:W-:Y:S02]  /*166c0*/  IMAD.MOV.U32 R12, RZ, RZ, 0x2 ;  /* 0x00000002ff0c7424 */ /* 0x000fe400078e00ff */
[----:B------:R-:W-:-:S07]  /*166d0*/  IMAD.MOV.U32 R2, RZ, RZ, R14 ;  /* 0x000000ffff027224 */ /* 0x000fce00078e000e */
[----:B------:R-:W-:Y:S05]  /*166e0*/  WARPSYNC.COLLECTIVE R15, `(.L_x_4228) ;  /* 0x000000000f087348 */ /* 0x000fea0003c00000 */
[----:B------:R0:W1:Y:S02]  /*166f0*/  SHFL.IDX P6, R14, R13, R12, R11 ;  /* 0x0000000c0d0e7389 */ /* 0x00006400000c000b */
[----:B01----:R-:W-:Y:S01]  /*16700*/  ENDCOLLECTIVE ;  /* 0x000000000000791b */ /* 0x003fe20003800000 */
.L_x_4228:
        /* <DEDUP_REMOVED lines=11> */
.L_x_4229:
[----:B------:R-:W-:Y:S02]  /*167c0*/  IMAD.MOV.U32 R13, RZ, RZ, R27 ;  /* 0x000000ffff0d7224 */ /* 0x000fe400078e001b */
[----:B------:R-:W-:Y:S02]  /*167d0*/  IMAD.MOV.U32 R12, RZ, RZ, 0x3 ;  /* 0x00000003ff0c7424 */ /* 0x000fe400078e00ff */
[----:B------:R-:W-:-:S07]  /*167e0*/  IMAD.MOV.U32 R2, RZ, RZ, R14 ;  /* 0x000000ffff027224 */ /* 0x000fce00078e000e */
[----:B------:R-:W-:Y:S05]  /*167f0*/  WARPSYNC.COLLECTIVE R15, `(.L_x_4230) ;  /* 0x000000000f087348 */ /* 0x000fea0003c00000 */
[----:B------:R0:W1:Y:S02]  /*16800*/  SHFL.IDX P6, R14, R13, R12, R11 ;  /* 0x0000000c0d0e7389 */ /* 0x00006400000c000b */
[----:B01----:R-:W-:Y:S01]  /*16810*/  ENDCOLLECTIVE ;  /* 0x000000000000791b */ /* 0x003fe20003800000 */
.L_x_4230:
        /* <DEDUP_REMOVED lines=11> */
.L_x_4231:
[----:B------:R-:W-:Y:S01]  /*168d0*/  IMAD.MOV.U32 R2, RZ, RZ, R14 ;  /* 0x000000ffff027224 */ /* 0x000fe200078e000e */
[----:B------:R-:W-:Y:S06]  /*168e0*/  BRA `(.L_x_4232) ;  /* 0xffffffcc00ac7947 */ /* 0x000fec000383ffff */
.L_x_4152:
[----:B---3--:R3:W4:Y:S02]  /*168f0*/  SYNCS.PHASECHK.TRANS64.TRYWAIT P0, [R8+URZ+0x38860], R20 ;  /* 0x03886014080075a7 */ /* 0x008724000800017f */
[----:B----4-:R-:W-:Y:S05]  /*16900*/  @!P0 NANOSLEEP.SYNCS 0x989680 ;  /* 0x009896800000895d */ /* 0x010fea0003900000 */
[----:B------:R-:W4:Y:S02]  /*16910*/  @!P0 SYNCS.PHASECHK.TRANS64 P0, [R8+URZ+0x38860], R20 ;  /* 0x03886014080085a7 */ /* 0x000f24000800007f */
[----:B----4-:R-:W-:Y:S05]  /*16920*/  @!P0 BRA `(.L_x_4152) ;  /* 0xfffffffc00f08947 */ /* 0x010fea000383ffff */
[----:B------:R-:W-:Y:S05]  /*16930*/  BRA `(.L_x_4233) ;  /* 0xffffffcc00fc7947 */ /* 0x000fea000383ffff */
.L_x_4153:
        /* <DEDUP_REMOVED lines=8> */
.L_x_4235:
[----:B------:R-:W-:Y:S05]  /*169c0*/  BSYNC B1 ;  /* 0x0000000000017941 */ /* 0x000fea0003800000 */
.L_x_4234:
        /* <DEDUP_REMOVED lines=13> */
.L_x_4236:
        /* <DEDUP_REMOVED lines=14> */
.L_x_4237:
        /* <DEDUP_REMOVED lines=17> */
.L_x_4238:
        /* <DEDUP_REMOVED lines=18> */
.L_x_4239:
        /* <DEDUP_REMOVED lines=14> */
.L_x_4240:
        /* <DEDUP_REMOVED lines=17> */
.L_x_4241:
        /* <DEDUP_REMOVED lines=14> */
.L_x_4242:
[----:B------:R-:W-:Y:S05]  /*17080*/  BRA `(.L_x_4243) ;  /* 0xffffffcc00647947 */ /* 0x000fea000383ffff */
.L_x_4161:
        /* <DEDUP_REMOVED lines=8> */
.L_x_4245:
[----:B------:R-:W-:Y:S05]  /*17110*/  BSYNC B0 ;  /* 0x0000000000007941 */ /* 0x000fea0003800000 */
.L_x_4244:
[----:B------:R-:W-:Y:S05]  /*17120*/  BRA `(.L_x_4246) ;  /* 0xffffffd000687947 */ /* 0x000fea000383ffff */
.L_x_4164:
[----:B0-----:R0:W4:Y:S02]  /*17130*/  SYNCS.PHASECHK.TRANS64.TRYWAIT P0, [R5+URZ+0x38820], R0 ;  /* 0x03882000050075a7 */ /* 0x001124000800017f */
[----:B----4-:R-:W-:Y:S05]  /*17140*/  @!P0 NANOSLEEP.SYNCS 0x989680 ;  /* 0x009896800000895d */ /* 0x010fea0003900000 */
[----:B------:R-:W4:Y:S02]  /*17150*/  @!P0 SYNCS.PHASECHK.TRANS64 P0, [R5+URZ+0x38820], R0 ;  /* 0x03882000050085a7 */ /* 0x000f24000800007f */
[----:B----4-:R-:W-:Y:S05]  /*17160*/  @!P0 BRA `(.L_x_4164) ;  /* 0xfffffffc00f08947 */ /* 0x010fea000383ffff */
[----:B------:R-:W-:Y:S05]  /*17170*/  BRA `(.L_x_4247) ;  /* 0xffffffd000b07947 */ /* 0x000fea000383ffff */
.L_x_4165:
        /* <DEDUP_REMOVED lines=11> */
.L_x_4249:
[----:B------:R-:W-:Y:S05]  /*17230*/  BSYNC B0 ;  /* 0x0000000000007941 */ /* 0x000fea0003800000 */
.L_x_4248:
[----:B------:R-:W-:Y:S05]  /*17240*/  BRA `(.L_x_4250) ;  /* 0xffffffd000987947 */ /* 0x000fea000383ffff */
.L_x_4168:
[----:B------:R-:W-:Y:S01]  /*17250*/  BSSY B1, `(.L_x_4251) ;  /* 0x0000006000017945 */ /* 0x000fe20003800000 */
[----:B------:R-:W-:-:S07]  /*17260*/  IMAD.MOV.U32 R15, RZ, RZ, -0x1 ;  /* 0xffffffffff0f7424 */ /* 0x000fce00078e00ff */
[----:B0123-5:R-:W-:Y:S05]  /*17270*/  WARPSYNC.COLLECTIVE R15, `(.L_x_4252) ;  /* 0x000000000f0c7348 */ /* 0x02ffea0003c00000 */
[----:B------:R-:W-:Y:S02]  /*17280*/  ELECT P6, UR62, PT ;  /* 0x00000000003e782f */ /* 0x000fe400038c0000 */
[----:B------:R-:W-:Y:S01]  /*17290*/  MOV R14, UR62 ;  /* 0x0000003e000e7c02 */ /* 0x000fe20008000f00 */
[----:B0123-5:R-:W-:Y:S10]  /*172a0*/  ENDCOLLECTIVE ;  /* 0x000000000000791b */ /* 0x02fff40003800000 */
.L_x_4252:
[----:B------:R-:W-:Y:S05]  /*172b0*/  BSYNC B1 ;  /* 0x0000000000017941 */ /* 0x000fea0003800000 */
.L_x_4251:
[----:B------:R-:W-:Y:S05]  /*172c0*/  BRA `(.L_x_4253) ;  /* 0xffffffd000907947 */ /* 0x000fea000383ffff */
.L_x_4170:
[----:B0-----:R0:W4:Y:S02]  /*172d0*/  SYNCS.PHASECHK.TRANS64.TRYWAIT P1, [R3+URZ+0x38840], R2 ;  /* 0x03884002030075a7 */ /* 0x001124000802017f */
[----:B----4-:R-:W-:Y:S05]  /*172e0*/  @!P1 NANOSLEEP.SYNCS 0x989680 ;  /* 0x009896800000995d */ /* 0x010fea0003900000 */
[----:B------:R-:W4:Y:S02]  /*172f0*/  @!P1 SYNCS.PHASECHK.TRANS64 P1, [R3+URZ+0x38840], R2 ;  /* 0x03884002030095a7 */ /* 0x000f24000802007f */
[----:B----4-:R-:W-:Y:S05]  /*17300*/  @!P1 BRA `(.L_x_4170) ;  /* 0xfffffffc00f09947 */ /* 0x010fea000383ffff */
[----:B------:R-:W-:Y:S05]  /*17310*/  BRA `(.L_x_4254) ;  /* 0xffffffd000b07947 */ /* 0x000fea000383ffff */
.L_x_4172:
[----:B----4-:R4:W0:Y:S02]  /*17320*/  SYNCS.PHASECHK.TRANS64.TRYWAIT P1, [R5+URZ+0x38840], R0 ;  /* 0x03884000050075a7 */ /* 0x010824000802017f */
[----:B0-----:R-:W-:Y:S05]  /*17330*/  @!P1 NANOSLEEP.SYNCS 0x989680 ;  /* 0x009896800000995d */ /* 0x001fea0003900000 */
[----:B------:R-:W0:Y:S02]  /*17340*/  @!P1 SYNCS.PHASECHK.TRANS64 P1, [R5+URZ+0x38840], R0 ;  /* 0x03884000050095a7 */ /* 0x000e24000802007f */
[----:B0-----:R-:W-:Y:S05]  /*17350*/  @!P1 BRA `(.L_x_4172) ;  /* 0xfffffffc00f09947 */ /* 0x001fea000383ffff */
[----:B------:R-:W-:Y:S05]  /*17360*/  BRA `(.L_x_4255) ;  /* 0xffffffd000bc7947 */ /* 0x000fea000383ffff */
.L_x_4174:
[----:B------:R0:W0:Y:S02]  /*17370*/  SYNCS.PHASECHK.TRANS64.TRYWAIT P1, [R3+URZ+0x38860], R2 ;  /* 0x03886002030075a7 */ /* 0x000024000802017f */
[----:B0-----:R-:W-:Y:S05]  /*17380*/  @!P1 NANOSLEEP.SYNCS 0x989680 ;  /* 0x009896800000995d */ /* 0x001fea0003900000 */
[----:B------:R-:W0:Y:S02]  /*17390*/  @!P1 SYNCS.PHASECHK.TRANS64 P1, [R3+URZ+0x38860], R2 ;  /* 0x03886002030095a7 */ /* 0x000e24000802007f */
[----:B0-----:R-:W-:Y:S05]  /*173a0*/  @!P1 BRA `(.L_x_4174) ;  /* 0xfffffffc00f09947 */ /* 0x001fea000383ffff */
[----:B------:R-:W-:Y:S05]  /*173b0*/  BRA `(.L_x_4256) ;  /* 0xffffffd000b87947 */ /* 0x000fea000383ffff */
.L_x_4257:
        /* <DEDUP_REMOVED lines=12> */
.L_x_5646:


//--------------------- .text._ZN7cutlass13device_kernelIN5flash11enable_sm90INS1_16FlashAttnFwdSm90INS1_25CollectiveMainloopFwdSm90ILi2EN4cute5tupleIJNS5_1CILi1EEES8_S8_EEENS6_IJNS7_ILi64EEESA_SA_EEELi512ENS_10bfloat16_tEfNS_4arch4Sm90ELb1ELb0ELb0ELb1ELb1ELb0ELb0ELb0ELb0ELb1ELb0ELb0EEENS1_21CollectiveEpilogueFwdINS6_IJSA_NS7_ILi512EEESA_EEES9_SC_SE_Li256ELb1ELb1ELb0ELb0EEENS1_36VarlenDynamicPersistentTileSchedulerILi64ELi64ELi256ELi128ELb0ELb1ELb1ELb1ELb1ELb1EEEEEEEEEvNT_6ParamsE --------------------------
	.section	.text._ZN7cutlass13device_kernelIN5flash11enable_sm90INS1_16FlashAttnFwdSm90INS1_25CollectiveMainloopFwdSm90ILi2EN4cute5tupleIJNS5_1CILi1EEES8_S8_EEENS6_IJNS7_ILi64EEESA_SA_EEELi512ENS_10bfloat16_tEfNS_4arch4Sm90ELb1ELb0ELb0ELb1ELb1ELb0ELb0ELb0ELb0ELb1ELb0ELb0EEENS1_21CollectiveEpilogueFwdINS6_IJSA_NS7_ILi512EEESA_EEES9_SC_SE_Li256ELb1ELb1ELb0ELb0EEENS1_36VarlenDynamicPersistentTileSchedulerILi64ELi64ELi256ELi128ELb0ELb1ELb1ELb1ELb1ELb1EEEEEEEEEvNT_6ParamsE,"ax",@progbits
	.align	128
.text._ZN7cutlass13device_kernelIN5flash11enable_sm90INS1_16FlashAttnFwdSm90INS1_25CollectiveMainloopFwdSm90ILi2EN4cute5tupleIJNS5_1CILi1EEES8_S8_EEENS6_IJNS7_ILi64EEESA_SA_EEELi512ENS_10bfloat16_tEfNS_4arch4Sm90ELb1ELb0ELb0ELb1ELb1ELb0ELb0ELb0ELb0ELb1ELb0ELb0EEENS1_21CollectiveEpilogueFwdINS6_IJSA_NS7_ILi512EEESA_EEES9_SC_SE_Li256ELb1ELb1ELb0ELb0EEENS1_36VarlenDynamicPersistentTileSchedulerILi64ELi64ELi256ELi128ELb0ELb1ELb1ELb1ELb1ELb1EEEEEEEEEvNT_6ParamsE:
        .type           _ZN7cutlass13device_kernelIN5flash11enable_sm90INS1_16FlashAttnFwdSm90INS1_25CollectiveMainloopFwdSm90ILi2EN4cute5tupleIJNS5_1CILi1EEES8_S8_EEENS6_IJNS7_ILi64EEESA_SA_EEELi512ENS_10bfloat16_tEfNS_4arch4Sm90ELb1ELb0ELb0ELb1ELb1ELb0ELb0ELb0ELb0ELb1ELb0ELb0EEENS1_21CollectiveEpilogueFwdINS6_IJSA_NS7_ILi512EEESA_EEES9_SC_SE_Li256ELb1ELb1ELb0ELb0EEENS1_36VarlenDynamicPersistentTileSchedulerILi64ELi64ELi256ELi128ELb0ELb1ELb1ELb1ELb1ELb1EEEEEEEEEvNT_6ParamsE,@function
        .size           _ZN7cutlass13device_kernelIN5flash11enable_sm90INS1_16FlashAttnFwdSm90INS1_25CollectiveMainloopFwdSm90ILi2EN4cute5tupleIJNS5_1CILi1EEES8_S8_EEENS6_IJNS7_ILi64EEESA_SA_EEELi512ENS_10bfloat16_tEfNS_4arch4Sm90ELb1ELb0ELb0ELb1ELb1ELb0ELb0ELb0ELb0ELb1ELb0ELb0EEENS1_21CollectiveEpilogueFwdINS6_IJSA_NS7_ILi512EEESA_EEES9_SC_SE_Li256ELb1ELb1ELb0ELb0EEENS1_36VarlenDynamicPersistentTileSchedulerILi64ELi64ELi256ELi128ELb0ELb1ELb1ELb1ELb1ELb1EEEEEEEEEvNT_6ParamsE,(.L_x_5647 - _ZN7cutlass13device_kernelIN5flash11enable_sm90INS1_16FlashAttnFwdSm90INS1_25CollectiveMainloopFwdSm90ILi2EN4cute5tupleIJNS5_1CILi1EEES8_S8_EEENS6_IJNS7_ILi64EEESA_SA_EEELi512ENS_10bfloat16_tEfNS_4arch4Sm90ELb1ELb0ELb0ELb1ELb1ELb0ELb0ELb0ELb0ELb1ELb0ELb0EEENS1_21CollectiveEpilogueFwdINS6_IJSA_NS7_ILi512EEESA_EEES9_SC_SE_Li256ELb1ELb1ELb0ELb0EEENS1_36VarlenDynamicPersistentTileSchedulerILi64ELi64ELi256ELi128ELb0ELb1ELb1ELb1ELb1ELb1EEEEEEEEEvNT_6ParamsE)
        .other          _ZN7cutlass13device_kernelIN5flash11enable_sm90INS1_16FlashAttnFwdSm90INS1_25CollectiveMainloopFwdSm90ILi2EN4cute5tupleIJNS5_1CILi1EEES8_S8_EEENS6_IJNS7_ILi64EEESA_SA_EEELi512ENS_10bfloat16_tEfNS_4arch4Sm90ELb1ELb0ELb0ELb1ELb1ELb0ELb0ELb0ELb0ELb1ELb0ELb0EEENS1_21CollectiveEpilogueFwdINS6_IJSA_NS7_ILi512EEESA_EEES9_SC_SE_Li256ELb1ELb1ELb0ELb0EEENS1_36VarlenDynamicPersistentTileSchedulerILi64ELi64ELi256ELi128ELb0ELb1ELb1ELb1ELb1ELb1EEEEEEEEEvNT_6ParamsE,@"STO_CUDA_ENTRY STV_DEFAULT"
_ZN7cutlass13device_kernelIN5flash11enable_sm90INS1_16FlashAttnFwdSm90INS1_25CollectiveMainloopFwdSm90ILi2EN4cute5tupleIJNS5_1CILi1EEES8_S8_EEENS6_IJNS7_ILi64EEESA_SA_EEELi512ENS_10bfloat16_tEfNS_4arch4Sm90ELb1ELb0ELb0ELb1ELb1ELb0ELb0ELb0ELb0ELb1ELb0ELb0EEENS1_21CollectiveEpilogueFwdINS6_IJSA_NS7_ILi512EEESA_EEES9_SC_SE_Li256ELb1ELb1ELb0ELb0EEENS1_36VarlenDynamicPersistentTileSchedulerILi64ELi64ELi256ELi128ELb0ELb1ELb1ELb1ELb1ELb1EEEEEEEEEvNT_6ParamsE:
        /* <DEDUP_REMOVED lines=41> */
.L_x_4258:
        /* <DEDUP_REMOVED lines=22> */
.L_x_4259:
        /* <DEDUP_REMOVED lines=18> */
.L_x_4260:
        /* <DEDUP_REMOVED lines=22> */
.L_x_4261:
        /* <DEDUP_REMOVED lines=23> */
.L_x_4262:
        /* <DEDUP_REMOVED lines=8> */
.L_x_4264:
        /* <DEDUP_REMOVED lines=27> */
[----:B------:R-:W-:Y:S01]  /*0a10*/  LEA.HI R3, R0, R197, RZ, 0x4 ;  /* 0x000000c500037211 */ /* 0x000fe200078f20ff */
[----:B------:R-:W-:-:S03]  /*0a20*/  UMOV UR38, URZ ;  /* 0x0000003f00267c82 */ /* 0x000fc60008000000 */
[----:B------:R-:W-:Y:S02]  /*0a30*/  SHF.R.S32.HI R2, RZ, 0x4, R3 ;  /* 0x00000004ff027819 */ /* 0x000fe40000011403 */
[C---:B------:R-:W-:Y:S02]  /*0a40*/  LOP3.LUT R6, R3.reuse, 0xfffffff0, RZ, 0xc0, !PT ;  /* 0xfffffff003067812 */ /* 0x040fe400078ec0ff */
[----:B------:R-:W-:-:S03]  /*0a50*/  LEA.HI R4, R3, R2, RZ, 0x1 ;  /* 0x0000000203047211 */ /* 0x000fc600078f08ff */
[----:B------:R-:W-:Y:S01]  /*0a60*/  IMAD.IADD R6, R197, 0x1, -R6 ;  /* 0x00000001c5067824 */ /* 0x000fe200078e0a06 */
[----:B------:R-:W-:Y:S02]  /*0a70*/  LOP3.LUT R5, R4, 0x1ffffffe, RZ, 0xc0, !PT ;  /* 0x1ffffffe04057812 */ /* 0x000fe400078ec0ff */
[----:B------:R-:W-:-:S03]  /*0a80*/  LEA.HI R4, R0, R197, RZ, 0x5 ;  /* 0x000000c500047211 */ /* 0x000fc600078f28ff */
[----:B------:R-:W-:Y:S01]  /*0a90*/  IMAD.IADD R10, R2, 0x1, -R5 ;  /* 0x00000001020a7824 */ /* 0x000fe200078e0a05 */
[CC--:B------:R-:W-:Y:S02]  /*0aa0*/  LEA.HI R5, R0.reuse, R197.reuse, RZ, 0x2 ;  /* 0x000000c500057211 */ /* 0x0c0fe400078f10ff */
[----:B------:R-:W-:Y:S02]  /*0ab0*/  LEA.HI R2, R0, R197, RZ, 0x7 ;  /* 0x000000c500027211 */ /* 0x000fe400078f38ff */
[--C-:B------:R-:W-:Y:S02]  /*0ac0*/  SHF.R.S32.HI R12, RZ, 0x5, R4.reuse ;  /* 0x00000005ff0c7819 */ /* 0x100fe40000011404 */
[----:B------:R-:W-:Y:S02]  /*0ad0*/  SHF.R.S32.HI R3, RZ, 0x1f, R4 ;  /* 0x0000001fff037819 */ /* 0x000fe40000011404 */
[----:B------:R-:W-:Y:S02]  /*0ae0*/  LOP3.LUT R8, R5, 0xfffffffc, RZ, 0xc0, !PT ;  /* 0xfffffffc05087812 */ /* 0x000fe400078ec0ff */
[----:B------:R-:W-:-:S02]  /*0af0*/  LOP3.LUT R4, R2, 0xffffff80, RZ, 0xc0, !PT ;  /* 0xffffff8002047812 */ /* 0x000fc400078ec0ff */
[----:B------:R-:W-:Y:S01]  /*0b00*/  LEA.HI R5, R3, R12, RZ, 0x2 ;  /* 0x0000000c03057211 */ /* 0x000fe200078f10ff */
[C---:B------:R-:W-:Y:S01]  /*0b10*/  IMAD.IADD R8, R197.reuse, 0x1, -R8 ;  /* 0x00000001c5087824 */ /* 0x040fe200078e0a08 */
        /* <DEDUP_REMOVED lines=11> */
[----:B------:R-:W-:Y:S02]  /*0bd0*/  LEA.HI R5, R3, R4, RZ, 0x2 ;  /* 0x0000000403057211 */ /* 0x000fe400078f10ff */
[----:B------:R-:W-:Y:S01]  /*0be0*/  LOP3.LUT R9, R7, 0xfffffff8, RZ, 0xc0, !PT ;  /* 0xfffffff807097812 */ /* 0x000fe200078ec0ff */
[----:B------:R-:W-:Y:S01]  /*0bf0*/  IMAD.IADD R185, R8, 0x1, -R11 ;  /* 0x0000000108b97824 */ /* 0x000fe200078e0a0b */
[----:B------:R-:W-:Y:S01]  /*0c00*/  LOP3.LUT R11, R5, 0x7ffffffc, RZ, 0xc0, !PT ;  /* 0x7ffffffc050b7812 */ /* 0x000fe200078ec0ff */
[----:B------:R-:W-:Y:S01]  /*0c10*/  IMAD.SHL.U32 R7, R7, 0x40, RZ ;  /* 0x0000004007077824 */ /* 0x000fe200078e00ff */
[----:B------:R-:W-:-:S02]  /*0c20*/  IADD3 R9, R6, -R9, RZ ;  /* 0x8000000906097210 */ /* 0x000fc40007ffe0ff */
[----:B------:R-:W-:Y:S01]  /*0c30*/  LEA.HI R6, R3, R4, RZ, 0x5 ;  /* 0x0000000403067211 */ /* 0x000fe200078f28ff */
[----:B------:R-:W-:Y:S01]  /*0c40*/  IMAD.IADD R11, R4, 0x1, -R11 ;  /* 0x00000001040b7824 */ /* 0x000fe200078e0a0b */
[--C-:B------:R-:W-:Y:S01]  /*0c50*/  SHF.R.S32.HI R3, RZ, 0x2, R5.reuse ;  /* 0x00000002ff037819 */ /* 0x100fe20000011405 */
[----:B------:R-:W-:Y:S01]  /*0c60*/  IMAD.SHL.U32 R4, R9, 0x40, RZ ;  /* 0x0000004009047824 */ /* 0x000fe200078e00ff */
[----:B------:R-:W-:Y:S01]  /*0c70*/  SHF.R.S32.HI R8, RZ, 0x1f, R5 ;  /* 0x0000001fff087819 */ /* 0x000fe20000011405 */
[----:B------:R-:W-:Y:S01]  /*0c80*/  IMAD.SHL.U32 R5, R10, 0x8, RZ ;  /* 0x000000080a057824 */ /* 0x000fe200078e00ff */
[----:B------:R-:W-:Y:S02]  /*0c90*/  LOP3.LUT R7, R7, 0x7ffffe00, RZ, 0xc0, !PT ;  /* 0x7ffffe0007077812 */ /* 0x000fe400078ec0ff */
[----:B------:R-:W-:Y:S01]  /*0ca0*/  LOP3.LUT R4, R4, 0x1c0, RZ, 0xc0, !PT ;  /* 0x000001c004047812 */ /* 0x000fe200078ec0ff */
[----:B------:R-:W-:Y:S01]  /*0cb0*/  IMAD.U32 R196, R14, 0x40, R5 ;  /* 0x000000400ec47824 */ /* 0x000fe200078e0005 */
[----:B------:R-:W-:Y:S01]  /*0cc0*/  LEA.HI R8, R8, R3, RZ, 0x3 ;  /* 0x0000000308087211 */ /* 0x000fe200078f18ff */
[----:B------:R-:W-:Y:S01]  /*0cd0*/  IMAD R7, R12, 0x400, R7 ;  /* 0x000004000c077824 */ /* 0x000fe200078e0207 */
[----:B------:R-:W-:-:S02]  /*0ce0*/  LOP3.LUT R5, R4, 0x8, R5, 0xf8, !PT ;  /* 0x0000000804057812 */ /* 0x000fc400078ef805 */
[----:B------:R-:W-:Y:S02]  /*0cf0*/  SHF.R.U32.HI R4, RZ, 0x3, R4 ;  /* 0x00000003ff047819 */ /* 0x000fe40000011604 */
[----:B------:R-:W-:Y:S02]  /*0d00*/  LOP3.LUT R8, R8, 0xfffffff8, RZ, 0xc0, !PT ;  /* 0xfffffff808087812 */ /* 0x000fe400078ec0ff */
[----:B------:R-:W-:Y:S02]  /*0d10*/  LEA.HI R0, R0, R197, RZ, 0x3 ;  /* 0x000000c500007211 */ /* 0x000fe400078f18ff */
[----:B------:R-:W-:Y:S01]  /*0d20*/  LOP3.LUT R4, R5, R4, RZ, 0x3c, !PT ;  /* 0x0000000405047212 */ /* 0x000fe200078e3cff */
[----:B------:R-:W-:Y:S01]  /*0d30*/  IMAD.IADD R3, R3, 0x1, -R8 ;  /* 0x0000000103037824 */ /* 0x000fe200078e0a08 */
[----:B------:R-:W-:Y:S02]  /*0d40*/  LOP3.LUT R8, R0, 0xfffffff8, RZ, 0xc0, !PT ;  /* 0xfffffff800087812 */ /* 0x000fe400078ec0ff */
[----:B------:R-:W-:Y:S01]  /*0d50*/  R2P PR, R9, 0x6 ;  /* 0x0000000609007804 */ /* 0x000fe20000000000 */
[----:B------:R-:W-:Y:S01]  /*0d60*/  IMAD.IADD R4, R7, 0x1, R4 ;  /* 0x0000000107047824 */ /* 0x000fe200078e0204 */
[----:B------:R-:W-:Y:S01]  /*0d70*/  LEA.HI R2, R2, R193, RZ, 0x1 ;  /* 0x000000c102027211 */ /* 0x000fe200078f08ff */
[----:B------:R-:W-:Y:S01]  /*0d80*/  IMAD.IADD R191, R197, 0x1, -R8 ;  /* 0x00000001c5bf7824 */ /* 0x000fe200078e0a08 */
[----:B------:R-:W-:-:S02]  /*0d90*/  SHF.R.S32.HI R6, RZ, 0x5, R6 ;  /* 0x00000005ff067819 */ /* 0x000fc40000011406 */
[----:B------:R-:W-:Y:S02]  /*0da0*/  LEA R19, R4, UR41, 0x1 ;  /* 0x0000002904137c11 */ /* 0x000fe4000f8e08ff */
[----:B------:R-:W-:Y:S01]  /*0db0*/  LOP3.LUT R2, R2, 0xfffffe, RZ, 0xc0, !PT ;  /* 0x00fffffe02027812 */ /* 0x000fe200078ec0ff */
[----:B------:R-:W-:Y:S01]  /*0dc0*/  IMAD R16, R6, 0x10, R3 ;  /* 0x0000001006107824 */ /* 0x000fe200078e0203 */
[----:B------:R-:W-:Y:S01]  /*0dd0*/  SHF.L.U32 R17, R191, 0x3, RZ ;  /* 0x00000003bf117819 */ /* 0x000fe200000006ff */
[C---:B------:R-:W-:Y:S01]  /*0de0*/  VIADD R22, R19.reuse, 0x26820 ;  /* 0x0002682013167836 */ /* 0x040fe20000000000 */
[----:B------:R-:W-:Y:S01]  /*0df0*/  IADD3 R184, R19, 0x26800, RZ ;  /* 0x0002680013b87810 */ /* 0x000fe20007ffe0ff */
[----:B------:R-:W-:Y:S01]  /*0e00*/  IMAD.IADD R2, R193, 0x1, -R2 ;  /* 0x00000001c1027824 */ /* 0x000fe200078e0a02 */
[----:B------:R-:W-:Y:S01]  /*0e10*/  SEL R23, R23, 0xffffffc0, !P2 ;  /* 0xffffffc017177807 */ /* 0x000fe20005000000 */
        /* <DEDUP_REMOVED lines=13> */
[----:B------:R-:W-:Y:S01]  /*0ef0*/  @P1 VIADD R22, R184, 0xffffffe0 ;  /* 0xffffffe0b8161836 */ /* 0x000fe20000000000 */
[----:B------:R-:W-:Y:S01]  /*0f00*/  SHF.R.S32.HI R199, RZ, 0x1f, R195 ;  /* 0x0000001fffc77819 */ /* 0x000fe200000114c3 */
[----:B------:R-:W-:Y:S01]  /*0f10*/  IMAD.SHL.U32 R18, R2, 0x100, RZ ;  /* 0x0000010002127824 */ /* 0x000fe200078e00ff */
[----:B------:R-:W-:Y:S01]  /*0f20*/  SHF.R.S32.HI R198, RZ, 0x1f, R194 ;  /* 0x0000001fffc67819 */ /* 0x000fe200000114c2 */
[----:B------:R-:W-:-:S02]  /*0f30*/  IMAD.IADD R184, R184, 0x1, R23 ;  /* 0x00000001b8b87824 */ /* 0x000fc400078e0217 */
[----:B------:R-:W-:Y:S02]  /*0f40*/  IMAD.SHL.U32 R2, R11, 0x2, RZ ;  /* 0x000000020b027824 */ /* 0x000fe400078e00ff */
[----:B------:R-:W-:Y:S02]  /*0f50*/  IMAD R185, R185, 0x8, R16 ;  /* 0x00000008b9b97824 */ /* 0x000fe400078e0210 */
[----:B------:R-:W-:-:S07]  /*0f60*/  IMAD.IADD R23, R23, 0x1, R22 ;  /* 0x0000000117177824 */ /* 0x000fce00078e0216 */
.L_x_4328:
[----:B------:R-:W-:Y:S01]  /*0f70*/  ULDC.64 UR8, c[0x0][0xc88] ;  /* 0x0003220000087ab9 */ /* 0x000fe20000000a00 */
[----:B------:R-:W-:Y:S01]  /*0f80*/  ULDC.64 UR10, c[0x0][0xa18] ;  /* 0x00028600000a7ab9 */ /* 0x000fe20000000a00 */
[----:B------:R-:W-:Y:S02]  /*0f90*/  UIMAD.WIDE UR8, UR7, 0x4, UR8 ;  /* 0x00000004070878a5 */ /* 0x000fe4000f8e0208 */
[----:B------:R-:W-:Y:S01]  /*0fa0*/  UISETP.NE.U32.AND UP1, UPT, UR10, URZ, UPT ;  /* 0x0000003f0a00728c */ /* 0x000fe2000bf25070 */
[----:B------:R-:W-:Y:S01]  /*0fb0*/  ULDC UR4, c[0x0][0x424] ;  /* 0x0001090000047ab9 */ /* 0x000fe20000000800 */
[----:B------:R-:W-:Y:S02]  /*0fc0*/  ULDC UR7, c[0x0][0x2f0] ;  /* 0x0000bc0000077ab9 */ /* 0x000fe40000000800 */
[----:B0-2-4-:R-:W-:Y:S02]  /*0fd0*/  IMAD.U32 R4, RZ, RZ, UR8 ;  /* 0x00000008ff047e24 */ /* 0x015fe4000f8e00ff */
[----:B------:R-:W-:Y:S01]  /*0fe0*/  IMAD.U32 R5, RZ, RZ, UR9 ;  /* 0x00000009ff057e24 */ /* 0x000fe2000f8e00ff */
[----:B------:R-:W-:-:S04]  /*0ff0*/  ULDC.64 UR8, c[0x0][0xa28] ;  /* 0x00028a0000087ab9 */ /* 0x000fc80000000a00 */
[----:B------:R-:W2:Y:S01]  /*1000*/  LDG.E R4, desc[UR50][R4.64] ;  /* 0x0000003204047981 */ /* 0x000ea2000c1e1900 */
[----:B------:R-:W-:Y:S02]  /*1010*/  UISETP.NE.U32.AND UP0, UPT, UR8, URZ, UPT ;  /* 0x0000003f0800728c */ /* 0x000fe4000bf05070 */
[----:B------:R-:W-:Y:S02]  /*1020*/  UISETP.NE.AND.EX UP1, UPT, UR11, URZ, UPT, UP1 ;  /* 0x0000003f0b00728c */ /* 0x000fe4000bf25310 */
[----:B------:R-:W-:-:S04]  /*1030*/  UISETP.NE.AND.EX UP0, UPT, UR9, URZ, UPT, UP0 ;  /* 0x0000003f0900728c */ /* 0x000fc8000bf05300 */
[----:B------:R-:W-:Y:S02]  /*1040*/  PLOP3.LUT P2, PT, PT, PT, UP1, 0x80, 0x0 ;  /* 0x000000000000781c */ /* 0x000fe40003f4f018 */
[----:B------:R-:W-:Y:S02]  /*1050*/  PLOP3.LUT P0, PT, PT, PT, UP0, 0x80, 0x0 ;  /* 0x000000000000781c */ /* 0x000fe40003f0f008 */
[----:B--2---:R-:W-:-:S13]  /*1060*/  R2UR UR42, R4 ;  /* 0x00000000042a72ca */ /* 0x004fda00000e0000 */
[----:B------:R-:W-:Y:S02]  /*1070*/  USHF.R.S32.HI UR43, URZ, 0x1f, UR42 ;  /* 0x0000001f3f2b7899 */ /* 0x000fe4000801142a */
[----:B------:R-:W-:-:S04]  /*1080*/  @UP0 ULEA UR8, UP2, UR42, UR8, 0x2 ;  /* 0x000000082a080291 */ /* 0x000fc8000f84103f */
[----:B------:R-:W-:Y:S02]  /*1090*/  @UP0 ULEA.HI.X UR9, UR42, UR9, UR43, 0x2, UP2 ;  /* 0x000000092a090291 */ /* 0x000fe400090f142b */
[----:B------:R-:W-:Y:S01]  /*10a0*/  @UP1 ULEA UR10, UP0, UR42, UR10, 0x2 ;  /* 0x0000000a2a0a1291 */ /* 0x000fe2000f80103f */
[----:B------:R-:W-:-:S03]  /*10b0*/  IMAD.U32 R4, RZ, RZ, UR8 ;  /* 0x00000008ff047e24 */ /* 0x000fc6000f8e00ff */
[----:B------:R-:W-:Y:S01]  /*10c0*/  @UP1 ULEA.HI.X UR11, UR42, UR11, UR43, 0x2, UP0 ;  /* 0x0000000b2a0b1291 */ /* 0x000fe200080f142b */
[----:B------:R-:W-:Y:S01]  /*10d0*/  IMAD.U32 R5, RZ, RZ, UR9 ;  /* 0x00000009ff057e24 */ /* 0x000fe2000f8e00ff */
[----:B-1----:R-:W-:Y:S01]  /*10e0*/  MOV R6, UR10 ;  /* 0x0000000a00067c02 */ /* 0x002fe20008000f00 */
[----:B------:R-:W-:-:S03]  /*10f0*/  ULDC.64 UR8, c[0x0][0x418] ;  /* 0x0001060000087ab9 */ /* 0x000fc60000000a00 */
[----:B---3--:R-:W-:Y:S01]  /*1100*/  IMAD.U32 R7, RZ, RZ, UR11 ;  /* 0x0000000bff077e24 */ /* 0x008fe2000f8e00ff */
[----:B------:R-:W2:Y:S04]  /*1110*/  @P0 LDG.E R4, desc[UR50][R4.64] ;  /* 0x0000003204040981 */ /* 0x000ea8000c1e1900 */
[----:B------:R-:W3:Y:S01]  /*1120*/  @P2 LDG.E R6, desc[UR50][R6.64] ;  /* 0x0000003206062981 */ /* 0x000ee2000c1e1900 */
[----:B------:R-:W-:Y:S01]  /*1130*/  UISETP.NE.U32.AND UP0, UPT, UR8, URZ, UPT ;  /* 0x0000003f0800728c */ /* 0x000fe2000bf05070 */
[----:B------:R-:W-:Y:S01]  /*1140*/  UMOV UR49, URZ ;  /* 0x0000003f00317c82 */ /* 0x000fe20008000000 */
[----:B------:R-:W-:Y:S02]  /*1150*/  UMOV UR44, UR6 ;  /* 0x00000006002c7c82 */ /* 0x000fe40008000000 */
[----:B------:R-:W-:-:S03]  /*1160*/  UISETP.NE.AND.EX UP0, UPT, UR9, URZ, UPT, UP0 ;  /* 0x0000003f0900728c */ /* 0x000fc6000bf05300 */
[----:B------:R-:W-:Y:S01]  /*1170*/  ULDC.64 UR8, c[0x0][0xa20] ;  /* 0x0002880000087ab9 */ /* 0x000fe20000000a00 */
[----:B------:R-:W-:Y:S01]  /*1180*/  USEL UR4, UR4, 0x1, UP0 ;  /* 0x0000000104047887 */ /* 0x000fe20008000000 */
[----:B------:R-:W-:-:S03]  /*1190*/  ISETP.NE.U32.AND P1, PT, RZ, UR8, PT ;  /* 0x00000008ff007c0c */ /* 0x000fc6000bf25070 */
        /* <DEDUP_REMOVED lines=19> */
.L_x_4265:
[----:B------:R-:W-:Y:S05]  /*12d0*/  @!P1 BRA `(.L_x_4266) ;  /* 0x00000000001c9947 */ /* 0x000fea0003800000 */
[----:B------:R-:W-:-:S04]  /*12e0*/  ULEA UR4, UP0, UR42, UR8, 0x2 ;  /* 0x000000082a047291 */ /* 0x000fc8000f80103f */
[----:B------:R-:W-:Y:S02]  /*12f0*/  ULEA.HI.X UR6, UR42, UR9, UR43, 0x2, UP0 ;  /* 0x000000092a067291 */ /* 0x000fe400080f142b */
[----:B------:R-:W-:-:S04]  /*1300*/  IMAD.U32 R4, RZ, RZ, UR4 ;  /* 0x00000004ff047e24 */ /* 0x000fc8000f8e00ff */
[----:B------:R-:W-:-:S05]  /*1310*/  IMAD.U32 R5, RZ, RZ, UR6 ;  /* 0x00000006ff057e24 */ /* 0x000fca000f8e00ff */
[----:B------:R-:W2:Y:S02]  /*1320*/  LDG.E R4, desc[UR50][R4.64] ;  /* 0x0000003204047981 */ /* 0x000ea4000c1e1900 */
[----:B--2---:R-:W-:Y:S01]  /*1330*/  R2UR UR4, R4 ;  /* 0x00000000040472ca */ /* 0x004fe200000e0000 */
[----:B------:R-:W-:-:S14]  /*1340*/  BRA `(.L_x_4267) ;  /* 0x0000000000347947 */ /* 0x000fdc0003800000 */
.L_x_4266:
        /* <DEDUP_REMOVED lines=13> */
.L_x_4267:
        /* <DEDUP_REMOVED lines=9> */
[----:B------:R-:W0:Y:S01]  /*14b0*/  LDC R0, c[0x0][0x448] ;  /* 0x00011200ff007b82 */ /* 0x000e220000000800 */
[----:B------:R-:W-:Y:S01]  /*14c0*/  UIADD3 UR4, UR45, 0x3f, URZ ;  /* 0x0000003f2d047890 */ /* 0x000fe2000fffe03f */
[----:B------:R-:W-:Y:S01]  /*14d0*/  CS2R R20, SRZ ;  /* 0x0000000000147805 */ /* 0x000fe2000001ff00 */
[----:B------:R-:W-:Y:S01]  /*14e0*/  UIADD3 UR49, UR49, 0x40, -UR52 ;  /* 0x0000004031317890 */ /* 0x000fe2000fffe834 */
        /* <DEDUP_REMOVED lines=20> */
[----:B0-----:R-:W-:Y:S01]  /*1630*/  ISETP.NE.AND P0, PT, R0, 0x1, PT ;  /* 0x000000010000780c */ /* 0x001fe20003f05270 */
[----:B------:R-:W-:Y:S01]  /*1640*/  IMAD.U32 R0, RZ, RZ, UR4 ;  /* 0x00000004ff007e24 */ /* 0x000fe2000f8e00ff */
        /* <DEDUP_REMOVED lines=11> */
[----:B------:R-:W0:Y:S01]  /*1700*/  @P0 LDC R3, c[0x0][0x44c] ;  /* 0x00011300ff030b82 */ /* 0x000e220000000800 */
[----:B------:R-:W-:Y:S02]  /*1710*/  CS2R R96, SRZ ;  /* 0x0000000000607805 */ /* 0x000fe4000001ff00 */
[----:B------:R-:W-:-:S02]  /*1720*/  CS2R R94, SRZ ;  /* 0x00000000005e7805 */ /* 0x000fc4000001ff00 */
[----:B------:R-:W-:Y:S02]  /*1730*/  CS2R R92, SRZ ;  /* 0x00000000005c7805 */ /* 0x000fe4000001ff00 */
[----:B------:R-:W-:Y:S02]  /*1740*/  CS2R R90, SRZ ;  /* 0x00000000005a7805 */ /* 0x000fe4000001ff00 */
[----:B------:R-:W-:Y:S02]  /*1750*/  CS2R R88, SRZ ;  /* 0x0000000000587805 */ /* 0x000fe4000001ff00 */
[----:B------:R-:W-:Y:S02]  /*1760*/  CS2R R86, SRZ ;  /* 0x0000000000567805 */ /* 0x000fe4000001ff00 */
[----:B------:R-:W-:Y:S01]  /*1770*/  CS2R R84, SRZ ;  /* 0x0000000000547805 */ /* 0x000fe2000001ff00 */
[----:B------:R-:W1:Y:S01]  /*1780*/  @P0 LDC R4, c[0x0][0x450] ;  /* 0x00011400ff040b82 */ /* 0x000e620000000800 */
        /* <DEDUP_REMOVED lines=15> */
[----:B0-----:R-:W-:Y:S01]  /*1880*/  @P0 IMAD.HI.U32 R3, R3, UR4, RZ ;  /* 0x0000000403030c27 */ /* 0x001fe2000f8e00ff */
[----:B------:R-:W-:Y:S02]  /*1890*/  CS2R R10, SRZ ;  /* 0x00000000000a7805 */ /* 0x000fe4000001ff00 */
[----:B------:R-:W-:Y:S02]  /*18a0*/  CS2R R8, SRZ ;  /* 0x0000000000087805 */ /* 0x000fe4000001ff00 */
[----:B------:R-:W-:Y:S02]  /*18b0*/  CS2R R164, SRZ ;  /* 0x0000000000a47805 */ /* 0x000fe4000001ff00 */
[----:B------:R-:W-:-:S02]  /*18c0*/  CS2R R38, SRZ ;  /* 0x0000000000267805 */ /* 0x000fc4000001ff00 */
[----:B------:R-:W-:Y:S02]  /*18d0*/  CS2R R166, SRZ ;  /* 0x0000000000a67805 */ /* 0x000fe4000001ff00 */
[----:B------:R-:W-:Y:S02]  /*18e0*/  CS2R R34, SRZ ;  /* 0x0000000000227805 */ /* 0x000fe4000001ff00 */
[----:B------:R-:W-:Y:S02]  /*18f0*/  CS2R R168, SRZ ;  /* 0x0000000000a87805 */ /* 0x000fe4000001ff00 */
[----:B-1----:R-:W-:Y:S01]  /*1900*/  @P0 SHF.R.U32.HI R0, RZ, R4, R3 ;  /* 0x00000004ff000219 */ /* 0x002fe20000011603 */
[----:B------:R-:W-:Y:S01]  /*1910*/  IMAD.MOV.U32 R3, RZ, RZ, RZ ;  /* 0x000000ffff037224 */ /* 0x000fe200078e00ff */
[----:B------:R-:W-:Y:S02]  /*1920*/  PLOP3.LUT P0, PT, PT, PT, PT, 0x80, 0x0 ;  /* 0x000000000000781c */ /* 0x000fe40003f0f070 */
[----:B------:R-:W-:-:S02]  /*1930*/  CS2R R30, SRZ ;  /* 0x00000000001e7805 */ /* 0x000fc4000001ff00 */
[----:B------:R-:W-:Y:S01]  /*1940*/  MOV R28, RZ ;  /* 0x000000ff001c7202 */ /* 0x000fe20000000f00 */
[----:B------:R-:W-:Y:S01]  /*1950*/  VIADD R0, R0, UR49 ;  /* 0x0000003100007c36 */ /* 0x000fe20008000000 */
[----:B------:R-:W-:Y:S02]  /*1960*/  CS2R R170, SRZ ;  /* 0x0000000000aa7805 */ /* 0x000fe4000001ff00 */
[----:B------:R-:W-:Y:S02]  /*1970*/  CS2R R26, SRZ ;  /* 0x00000000001a7805 */ /* 0x000fe4000001ff00 */
[----:B------:R-:W-:-:S04]  /*1980*/  SHF.R.S32.HI R5, RZ, 0x1f, R0 ;  /* 0x0000001fff057819 */ /* 0x000fc80000011400 */
[----:B------:R-:W-:-:S04]  /*1990*/  LEA.HI R5, R5, R0, RZ, 0x6 ;  /* 0x0000000005057211 */ /* 0x000fc800078f30ff */
        /* <DEDUP_REMOVED lines=18> */
.L_x_4270:
[----:B------:R-:W-:Y:S01]  /*1ac0*/  ULEA UR21, UR38, UR41, 0x3 ;  /* 0x0000002926157291 */ /* 0x000fe2000f8e183f */
[----:B------:R-:W-:-:S05]  /*1ad0*/  IMAD.U32 R3, RZ, RZ, UR37 ;  /* 0x00000025ff037e24 */ /* 0x000fca000f8e00ff */
[----:B------:R-:W-:-:S04]  /*1ae0*/  SHF.L.U32 R3, R3, 0x1f, RZ ;  /* 0x0000001f03037819 */ /* 0x000fc800000006ff */
[----:B------:R-:W0:Y:S02]  /*1af0*/  SYNCS.PHASECHK.TRANS64.TRYWAIT P1, [UR21+0x28c50], R3 ;  /* 0x028c5003ff0075a7 */ /* 0x000e240008020155 */
[----:B0-----:R-:W-:Y:S05]  /*1b00*/  @!P1 BRA `(.L_x_4271) ;  /* 0x0000010000089947 */ /* 0x001fea0003800000 */
.L_x_4413:
        /* <DEDUP_REMOVED lines=38> */
.L_x_4272:
[----:B------:R-:W-:Y:S01]  /*1d70*/  UIADD3 UR6, UR21, 0x28c60, URZ ;  /* 0x00028c6015067890 */ /* 0x000fe2000fffe03f */
[----:B------:R-:W-:-:S03]  /*1d80*/  ISETP.GE.AND P1, PT, R0, 0x2, PT ;  /* 0x000000020000780c */ /* 0x000fc60003f26270 */
[----:B------:R-:W-:-:S09]  /*1d90*/  UPRMT UR6, UR40, 0x654, UR6 ;  /* 0x0000065428067896 */ /* 0x000fd20008000006 */
[----:B------:R-:W-:Y:S01]  /*1da0*/  SYNCS.ARRIVE.TRANS64.RED.A1T0 RZ, [UR6], RZ ;  /* 0x000000ffffff79a7 */ /* 0x000fe20008100406 */
[----:B------:R-:W-:Y:S05]  /*1db0*/  @!P1 BRA `(.L_x_4273) ;  /* 0x0000000800dc9947 */ /* 0x000fea0003800000 */
[----:B------:R-:W-:-:S07]  /*1dc0*/  VIADD R0, R0, 0xfffffffe ;  /* 0xfffffffe00007836 */ /* 0x000fce0000000000 */
.L_x_4279:
        /* <DEDUP_REMOVED lines=143> */
.L_x_4274:
[----:B------:R-:W-:Y:S01]  /*26c0*/  ULEA UR21, UR38, UR41, 0x3 ;  /* 0x0000002926157291 */ /* 0x000fe2000f8e183f */
[----:B------:R-:W-:-:S05]  /*26d0*/  IMAD.U32 R3, RZ, RZ, UR37 ;  /* 0x00000025ff037e24 */ /* 0x000fca000f8e00ff */
[----:B------:R-:W-:-:S04]  /*26e0*/  SHF.L.U32 R3, R3, 0x1f, RZ ;  /* 0x0000001f03037819 */ /* 0x000fc800000006ff */
[----:B------:R0:W1:Y:S01]  /*26f0*/  SYNCS.PHASECHK.TRANS64.TRYWAIT P1, [UR21+0x28c50], R3 ;  /* 0x028c5003ff0075a7 */ /* 0x0000620008020155 */
[----:B------:R-:W-:Y:S05]  /*2700*/  @!P0 BRA `(.L_x_4275) ;  /* 0x0000000000048947 */ /* 0x000fea0003800000 */
[----:B------:R-:W-:Y:S01]  /*2710*/  BPT.TRAP 0x1 ;  /* 0x000000040000795c */ /* 0x000fe20000300000 */
.L_x_4275:
[----:B-1----:R-:W-:Y:S05]  /*2720*/  @P1 BRA `(.L_x_4276) ;  /* 0x0000000000081947 */ /* 0x002fea0003800000 */
[----:B------:R-:W1:Y:S02]  /*2730*/  SYNCS.PHASECHK.TRANS64.TRYWAIT P1, [UR21+0x28c50], R3 ;  /* 0x028c5003ff0075a7 */ /* 0x000e640008020155 */
[----:B-1----:R-:W-:Y:S05]  /*2740*/  @!P1 BRA `(.L_x_4277) ;  /* 0x000000f400109947 */ /* 0x002fea0003800000 */
.L_x_4276:
        /* <DEDUP_REMOVED lines=26> */
.L_x_4278:
[----:B------:R-:W-:-:S04]  /*28f0*/  UIADD3 UR6, UR21, 0x28c60, URZ ;  /* 0x00028c6015067890 */ /* 0x000fc8000fffe03f */
[----:B------:R-:W-:-:S09]  /*2900*/  UPRMT UR6, UR40, 0x654, UR6 ;  /* 0x0000065428067896 */ /* 0x000fd20008000006 */
[----:B------:R-:W-:Y:S01]  /*2910*/  SYNCS.ARRIVE.TRANS64.RED.A1T0 RZ, [UR6], RZ ;  /* 0x000000ffffff79a7 */ /* 0x000fe20008100406 */
[----:B------:R-:W-:Y:S05]  /*2920*/  @P2 BRA `(.L_x_4279) ;  /* 0xfffffff400282947 */ /* 0x000fea000383ffff */
.L_x_4273:
[----:B------:R-:W-:Y:S01]  /*2930*/  BAR.SYNC.DEFER_BLOCKING 0xe, 0x100 ;  /* 0x0384000000007b1d */ /* 0x000fe20000010000 */
[----:B01----:R-:W-:Y:S01]  /*2940*/  IMAD.U32 R3, RZ, RZ, UR38 ;  /* 0x00000026ff037e24 */ /* 0x003fe2000f8e00ff */
[----:B------:R-:W-:Y:S01]  /*2950*/  UIADD3 UR38, UR38, 0x1, URZ ;  /* 0x0000000126267890 */ /* 0x000fe2000fffe03f */
[----:B------:R-:W-:Y:S01]  /*2960*/  PLOP3.LUT P0, PT, PT, PT, PT, 0x8, 0x0 ;  /* 0x000000000000781c */ /* 0x000fe20003f0e170 */
[----:B------:R-:W-:Y:S02]  /*2970*/  IMAD.MOV.U32 R20, RZ, RZ, RZ ;  /* 0x000000ffff147224 */ /* 0x000fe400078e00ff */
        /* <DEDUP_REMOVED lines=139> */
.L_x_4268:
[----:B------:R-:W-:Y:S01]  /*3230*/  ULDC UR4, c[0x0][0x448] ;  /* 0x0001120000047ab9 */ /* 0x000fe20000000800 */
[----:B------:R-:W-:Y:S01]  /*3240*/  UIADD3 UR6, UR45, 0x3f, URZ ;  /* 0x0000003f2d067890 */ /* 0x000fe2000fffe03f */
[----:B------:R-:W-:Y:S01]  /*3250*/  PLOP3.LUT P0, PT, PT, PT, PT, 0x80, 0x0 ;  /* 0x000000000000781c */ /* 0x000fe20003f0f070 */
[----:B------:R-:W-:Y:S01]  /*3260*/  UISETP.NE.AND UP0, UPT, UR4, 0x1, UPT ;  /* 0x000000010400788c */ /* 0x000fe2000bf05270 */
[----:B------:R-:W-:Y:S01]  /*3270*/  MOV R3, RZ ;  /* 0x000000ff00037202 */ /* 0x000fe20000000f00 */
[----:B------:R-:W-:Y:S01]  /*3280*/  UIADD3 UR7, UR49, 0x40, -UR52 ;  /* 0x0000004031077890 */ /* 0x000fe2000fffe834 */
[----:B------:R-:W-:Y:S01]  /*3290*/  CS2R R20, SRZ ;  /* 0x0000000000147805 */ /* 0x000fe2000001ff00 */
[----:B------:R-:W-:Y:S01]  /*32a0*/  UP2UR UR53, UPR, URZ, 0x1 ;  /* 0x000000013f357883 */ /* 0x000fe20008000000 */
[----:B------:R-:W-:Y:S02]  /*32b0*/  CS2R R150, SRZ ;  /* 0x0000000000967805 */ /* 0x000fe4000001ff00 */
[----:B------:R-:W-:-:S02]  /*32c0*/  CS2R R148, SRZ ;  /* 0x0000000000947805 */ /* 0x000fc4000001ff00 */
[----:B------:R-:W-:Y:S02]  /*32d0*/  CS2R R146, SRZ ;  /* 0x0000000000927805 */ /* 0x000fe4000001ff00 */
[----:B------:R-:W-:Y:S02]  /*32e0*/  CS2R R144, SRZ ;  /* 0x0000000000907805 */ /* 0x000fe4000001ff00 */
[----:B------:R-:W-:Y:S02]  /*32f0*/  CS2R R142, SRZ ;  /* 0x00000000008e7805 */ /* 0x000fe4000001ff00 */
[----:B------:R-:W-:Y:S01]  /*3300*/  CS2R R140, SRZ ;  /* 0x00000000008c7805 */ /* 0x000fe2000001ff00 */
[----:B------:R-:W-:Y:S01]  /*3310*/  @UP0 ULDC UR4, c[0x0][0x44c] ;  /* 0x0001130000040ab9 */ /* 0x000fe20000000800 */
[----:B------:R-:W-:Y:S01]  /*3320*/  @UP0 ULDC UR8, c[0x0][0x450] ;  /* 0x0001140000080ab9 */ /* 0x000fe20000000800 */
[----:B------:R-:W-:Y:S01]  /*3330*/  UIMAD.WIDE.U32 UR4, UR6, UR4, URZ ;  /* 0x00000004060472a5 */ /* 0x000fe2000f8e003f */
[----:B------:R-:W-:-:S02]  /*3340*/  CS2R R138, SRZ ;  /* 0x00000000008a7805 */ /* 0x000fc4000001ff00 */
[----:B------:R-:W-:Y:S02]  /*3350*/  CS2R R136, SRZ ;  /* 0x0000000000887805 */ /* 0x000fe4000001ff00 */
[----:B------:R-:W-:Y:S01]  /*3360*/  CS2R R134, SRZ ;  /* 0x0000000000867805 */ /* 0x000fe2000001ff00 */
[----:B------:R-:W-:Y:S01]  /*3370*/  @UP0 USHF.R.U32.HI UR6, URZ, UR8, UR5 ;  /* 0x000000083f060299 */ /* 0x000fe20008011605 */
[----:B------:R-:W-:Y:S02]  /*3380*/  CS2R R132, SRZ ;  /* 0x0000000000847805 */ /* 0x000fe4000001ff00 */
[----:B------:R-:W-:Y:S02]  /*3390*/  CS2R R130, SRZ ;  /* 0x0000000000827805 */ /* 0x000fe4000001ff00 */
[----:B------:R-:W-:Y:S01]  /*33a0*/  CS2R R128, SRZ ;  /* 0x0000000000807805 */ /* 0x000fe2000001ff00 */
[----:B------:R-:W-:Y:S01]  /*33b0*/  UIADD3 UR6, UR7, UR6, URZ ;  /* 0x0000000607067290 */ /* 0x000fe2000fffe03f */
[----:B------:R-:W-:-:S02]  /*33c0*/  CS2R R162, SRZ ;  /* 0x0000000000a27805 */ /* 0x000fc4000001ff00 */
[----:B------:R-:W-:Y:S02]  /*33d0*/  CS2R R160, SRZ ;  /* 0x0000000000a07805 */ /* 0x000fe4000001ff00 */
[----:B------:R-:W-:Y:S01]  /*33e0*/  CS2R R124, SRZ ;  /* 0x00000000007c7805 */ /* 0x000fe2000001ff00 */
[----:B------:R-:W-:Y:S01]  /*33f0*/  USHF.R.S32.HI UR4, URZ, 0x1f, UR6 ;  /* 0x0000001f3f047899 */ /* 0x000fe20008011406 */
[----:B------:R-:W-:Y:S02]  /*3400*/  CS2R R158, SRZ ;  /* 0x00000000009e7805 */ /* 0x000fe4000001ff00 */
[----:B------:R-:W-:Y:S02]  /*3410*/  CS2R R120, SRZ ;  /* 0x0000000000787805 */ /* 0x000fe4000001ff00 */
[----:B------:R-:W-:Y:S01]  /*3420*/  CS2R R156, SRZ ;  /* 0x00000000009c7805 */ /* 0x000fe2000001ff00 */
[----:B------:R-:W-:Y:S01]  /*3430*/  ULEA.HI UR4, UR4, UR6, URZ, 0x6 ;  /* 0x0000000604047291 */ /* 0x000fe2000f8f303f */
[----:B------:R-:W-:-:S02]  /*3440*/  CS2R R116, SRZ ;  /* 0x0000000000747805 */ /* 0x000fc4000001ff00 */
[----:B------:R-:W-:Y:S02]  /*3450*/  CS2R R154, SRZ ;  /* 0x00000000009a7805 */ /* 0x000fe4000001ff00 */
[----:B------:R-:W-:Y:S01]  /*3460*/  CS2R R112, SRZ ;  /* 0x0000000000707805 */ /* 0x000fe2000001ff00 */
[----:B------:R-:W-:Y:S01]  /*3470*/  USHF.R.S32.HI UR4, URZ, 0x6, UR4 ;  /* 0x000000063f047899 */ /* 0x000fe20008011404 */
[----:B------:R-:W-:Y:S02]  /*3480*/  CS2R R152, SRZ ;  /* 0x0000000000987805 */ /* 0x000fe4000001ff00 */
[----:B------:R-:W-:Y:S02]  /*3490*/  CS2R R58, SRZ ;  /* 0x00000000003a7805 */ /* 0x000fe4000001ff00 */
[----:B------:R-:W-:Y:S01]  /*34a0*/  CS2R R108, SRZ ;  /* 0x00000000006c7805 */ /* 0x000fe2000001ff00 */
[----:B------:R-:W-:Y:S01]  /*34b0*/  UISETP.LT.AND UP0, UPT, UR54, UR4, UPT ;  /* 0x000000043600728c */ /* 0x000fe2000bf01270 */
[----:B------:R-:W-:-:S02]  /*34c0*/  CS2R R56, SRZ ;  /* 0x0000000000387805 */ /* 0x000fc4000001ff00 */
[----:B------:R-:W-:Y:S02]  /*34d0*/  CS2R R54, SRZ ;  /* 0x0000000000367805 */ /* 0x000fe4000001ff00 */
[----:B------:R-:W-:Y:S01]  /*34e0*/  CS2R R104, SRZ ;  /* 0x0000000000687805 */ /* 0x000fe2000001ff00 */
[----:B------:R-:W-:Y:S01]  /*34f0*/  USEL UR54, UR54, UR4, UP0 ;  /* 0x0000000436367287 */ /* 0x000fe20008000000 */
[----:B------:R-:W-:Y:S02]  /*3500*/  CS2R R50, SRZ ;  /* 0x0000000000327805 */ /* 0x000fe4000001ff00 */
[----:B------:R-:W-:Y:S02]  /*3510*/  CS2R R46, SRZ ;  /* 0x00000000002e7805 */ /* 0x000fe4000001ff00 */
[----:B------:R-:W-:Y:S01]  /*3520*/  CS2R R100, SRZ ;  /* 0x0000000000647805 */ /* 0x000fe2000001ff00 */
[----:B------:R-:W-:Y:S01]  /*3530*/  UISETP.GE.AND UP0, UPT, UR54, 0x1, UPT ;  /* 0x000000013600788c */ /* 0x000fe2000bf06270 */
[----:B------:R-:W-:-:S02]  /*3540*/  CS2R R42, SRZ ;  /* 0x00000000002a7805 */ /* 0x000fc4000001ff00 */
[----:B------:R-:W-:Y:S02]  /*3550*/  CS2R R96, SRZ ;  /* 0x0000000000607805 */ /* 0x000fe4000001ff00 */
[----:B------:R-:W-:Y:S02]  /*3560*/  CS2R R94, SRZ ;  /* 0x00000000005e7805 */ /* 0x000fe4000001ff00 */
[----:B------:R-:W-:Y:S02]  /*3570*/  CS2R R92, SRZ ;  /* 0x00000000005c7805 */ /* 0x000fe4000001ff00 */
[----:B------:R-:W-:Y:S02]  /*3580*/  CS2R R90, SRZ ;  /* 0x00000000005a7805 */ /* 0x000fe4000001ff00 */
[----:B------:R-:W-:Y:S02]  /*3590*/  PLOP3.LUT P1, PT, PT, PT, UP0, 0x80, 0x0 ;  /* 0x000000000000781c */ /* 0x000fe40003f2f008 */
        /* <DEDUP_REMOVED lines=60> */
.L_x_4280:
[----:B------:R-:W-:Y:S01]  /*3960*/  ULEA.HI UR4, UR36, UR36, URZ, 0x1 ;  /* 0x0000002424047291 */ /* 0x000fe2000f8f083f */
[----:B------:R-:W-:-:S03]  /*3970*/  IMAD.U32 R3, RZ, RZ, UR46 ;  /* 0x0000002eff037e24 */ /* 0x000fc6000f8e00ff */
[----:B------:R-:W-:Y:S02]  /*3980*/  ULOP3.LUT UR4, UR4, 0xfffffffe, URZ, 0xc0, !UPT ;  /* 0xfffffffe04047892 */ /* 0x000fe4000f8ec03f */
[----:B------:R-:W-:Y:S02]  /*3990*/  ISETP.NE.AND P0, PT, R3, 0x3, PT ;  /* 0x000000030300780c */ /* 0x000fe40003f05270 */
[----:B------:R-:W-:-:S06]  /*39a0*/  UIADD3 UR4, UR36, -UR4, URZ ;  /* 0x8000000424047290 */ /* 0x000fcc000fffe03f */
[----:B------:R-:W-:-:S04]  /*39b0*/  MOV R0, UR4 ;  /* 0x0000000400007c02 */ /* 0x000fc80008000f00 */
[----:B------:R-:W-:-:S04]  /*39c0*/  SHF.L.U32 R0, R0, 0x1f, RZ ;  /* 0x0000001f00007819 */ /* 0x000fc800000006ff */
[----:B------:R-:W0:Y:S02]  /*39d0*/  SYNCS.PHASECHK.TRANS64.TRYWAIT P1, [UR41+0x28c00], R0 ;  /* 0x028c0000ff0075a7 */ /* 0x000e240008020169 */
[----:B0-----:R-:W-:Y:S05]  /*39e0*/  @!P1 BRA `(.L_x_4281) ;  /* 0x000000e000809947 */ /* 0x001fea0003800000 */
.L_x_4414:
[----:B------:R-:W-:Y:S05]  /*39f0*/  @!P0 BRA `(.L_x_4282) ;  /* 0x0000000000048947 */ /* 0x000fea0003800000 */
[----:B------:R-:W-:Y:S01]  /*3a00*/  BPT.TRAP 0x1 ;  /* 0x000000040000795c */ /* 0x000fe20000300000 */
.L_x_4282:
[----:B------:R-:W-:Y:S02]  /*3a10*/  IMAD.U32 R7, RZ, RZ, UR38 ;  /* 0x00000026ff077e24 */ /* 0x000fe4000f8e00ff */
[----:B------:R-:W-:-:S03]  /*3a20*/  IMAD.U32 R8, RZ, RZ, UR37 ;  /* 0x00000025ff087e24 */ /* 0x000fc6000f8e00ff */
[----:B------:R-:W-:Y:S02]  /*3a30*/  LEA R7, R7, UR41, 0x3 ;  /* 0x0000002907077c11 */ /* 0x000fe4000f8e18ff */
[----:B------:R-:W-:-:S04]  /*3a40*/  SHF.L.U32 R8, R8, 0x1f, RZ ;  /* 0x0000001f08087819 */ /* 0x000fc800000006ff */
[----:B------:R1:W2:Y:S01]  /*3a50*/  SYNCS.PHASECHK.TRANS64.TRYWAIT P1, [R7+URZ+0x28c30], R8 ;  /* 0x028c3008070075a7 */ /* 0x0002a2000802017f */
[----:B------:R-:W-:Y:S05]  /*3a60*/  @!P0 BRA `(.L_x_4283) ;  /* 0x0000000000048947 */ /* 0x000fea0003800000 */
[----:B------:R-:W-:Y:S01]  /*3a70*/  BPT.TRAP 0x1 ;  /* 0x000000040000795c */ /* 0x000fe20000300000 */
.L_x_4283:
[----:B--2---:R-:W-:Y:S05]  /*3a80*/  @P1 BRA `(.L_x_4284) ;  /* 0x0000000000081947 */ /* 0x004fea0003800000 */
[----:B------:R-:W2:Y:S02]  /*3a90*/  SYNCS.PHASECHK.TRANS64.TRYWAIT P1, [R7+URZ+0x28c30], R8 ;  /* 0x028c3008070075a7 */ /* 0x000ea4000802017f */
[----:B--2---:R-:W-:Y:S05]  /*3aa0*/  @!P1 BRA `(.L_x_4285) ;  /* 0x000000e000689947 */ /* 0x004fea0003800000 */
.L_x_4284:
        /* <DEDUP_REMOVED lines=40> */
.L_x_4286:
[----:B------:R-:W-:Y:S01]  /*3d30*/  UISETP.NE.AND UP0, UPT, UR53, URZ, UPT ;  /* 0x0000003f3500728c */ /* 0x000fe2000bf05270 */
[----:B------:R-:W-:Y:S01]  /*3d40*/  VIADD R3, R185, UR45 ;  /* 0x0000002db9037c36 */ /* 0x000fe20008000000 */
[----:B------:R-:W-:-:S04]  /*3d50*/  ULDC UR10, c[0x0][0x988] ;  /* 0x00026200000a7ab9 */ /* 0x000fc80000000800 */
        /* <DEDUP_REMOVED lines=8> */
[----:B------:R-:W0:Y:S02]  /*3de0*/  SHFL.IDX PT, R6, R3, 0x1, 0x1c1f ;  /* 0x003c1f0003067f89 */ /* 0x000e2400000e0000 */
[----:B------:R-:W-:Y:S02]  /*3df0*/  UIADD3 UR7, UR49, 0x1, UR6 ;  /* 0x0000000131077890 */ /* 0x000fe4000fffe006 */
[----:B------:R-:W-:Y:S01]  /*3e00*/  IMAD.U32 R5, RZ, RZ, UR6 ;  /* 0x00000006ff057e24 */ /* 0x000fe2000f8e00ff */
[----:B------:R-:W3:Y:S01]  /*3e10*/  SHFL.IDX PT, R3, R3, RZ, 0x1c1f ;  /* 0x001c1fff03037589 */ /* 0x000ee200000e0000 */
[----:B------:R-:W-:-:S02]  /*3e20*/  R2UR UR6, R7 ;  /* 0x00000000070672ca */ /* 0x000fc400000e0000 */
[----:B------:R-:W-:Y:S01]  /*3e30*/  IMAD.U32 R9, RZ, RZ, UR7 ;  /* 0x00000007ff097e24 */ /* 0x000fe2000f8e00ff */
[----:B------:R-:W-:-:S04]  /*3e40*/  IADD3 R4, -R2, UR49, R5 ;  /* 0x0000003102047c10 */ /* 0x000fc8000fffe105 */
[----:B------:R-:W-:-:S06]  /*3e50*/  IADD3 R5, R9, -UR52, -R2 ;  /* 0x8000003409057c10 */ /* 0x000fcc000fffe802 */
[----:B------:R-:W-:-:S04]  /*3e60*/  UIADD3 UR6, UR6, 0x28c40, URZ ;  /* 0x00028c4006067890 */ /* 0x000fc8000fffe03f */
[----:B------:R-:W-:Y:S01]  /*3e70*/  UPRMT UR6, UR40, 0x654, UR6 ;  /* 0x0000065428067896 */ /* 0x000fe20008000006 */
[----:B0-----:R-:W-:-:S04]  /*3e80*/  VIADDMNMX R6, R6, R5, R4, PT ;  /* 0x0000000506067246 */ /* 0x001fc80003800104 */
[C---:B------:R-:W-:Y:S02]  /*3e90*/  ISETP.GT.AND P1, PT, R6.reuse, RZ, PT ;  /* 0x000000ff0600720c */ /* 0x040fe40003f24270 */
[C---:B------:R-:W-:Y:S02]  /*3ea0*/  ISETP.GT.AND P2, PT, R6.reuse, 0x1, PT ;  /* 0x000000010600780c */ /* 0x040fe40003f44270 */
[----:B------:R-:W-:Y:S01]  /*3eb0*/  ISETP.GT.AND P3, PT, R6, 0x8, PT ;  /* 0x000000080600780c */ /* 0x000fe20003f64270 */
[----:B------:R-:W-:Y:S01]  /*3ec0*/  SYNCS.ARRIVE.TRANS64.RED.A1T0 RZ, [UR6], RZ ;  /* 0x000000ffffff79a7 */ /* 0x000fe20008100406 */
[----:B------:R-:W-:Y:S02]  /*3ed0*/  FSEL R26, R26, -INF , P1 ;  /* 0xff8000001a1a7808 */ /* 0x000fe40000800000 */
[----:B------:R-:W-:Y:S01]  /*3ee0*/  FSEL R27, R27, -INF , P2 ;  /* 0xff8000001b1b7808 */ /* 0x000fe20001000000 */
[----:B------:R-:W-:Y:S01]  /*3ef0*/  BAR.SYNC.DEFER_BLOCKING 0xf, 0x100 ;  /* 0x03c4000000007b1d */ /* 0x000fe20000010000 */
        /* <DEDUP_REMOVED lines=220> */
.L_x_4287:
[----:B------:R0:W3:Y:S01]  /*4cc0*/  SYNCS.PHASECHK.TRANS64.TRYWAIT P1, [R7+URZ+0x28c50], R8 ;  /* 0x028c5008070075a7 */ /* 0x0000e2000802017f */
[----:B------:R-:W-:Y:S05]  /*4cd0*/  @!P0 BRA `(.L_x_4288) ;  /* 0x0000000000048947 */ /* 0x000fea0003800000 */
[----:B------:R-:W-:Y:S01]  /*4ce0*/  BPT.TRAP 0x1 ;  /* 0x000000040000795c */ /* 0x000fe20000300000 */
.L_x_4288:
[----:B---3--:R-:W-:Y:S05]  /*4cf0*/  @P1 BRA `(.L_x_4289) ;  /* 0x0000000000081947 */ /* 0x008fea0003800000 */
[----:B------:R-:W3:Y:S02]  /*4d00*/  SYNCS.PHASECHK.TRANS64.TRYWAIT P1, [R7+URZ+0x28c50], R8 ;  /* 0x028c5008070075a7 */ /* 0x000ee4000802017f */
[----:B---3--:R-:W-:Y:S05]  /*4d10*/  @!P1 BRA `(.L_x_4290) ;  /* 0x000000cc00e09947 */ /* 0x008fea0003800000 */
.L_x_4289:
        /* <DEDUP_REMOVED lines=34> */
.L_x_4291:
[----:B------:R-:W-:Y:S01]  /*4f40*/  UISETP.NE.AND UP0, UPT, UR53, URZ, UPT ;  /* 0x0000003f3500728c */ /* 0x000fe2000bf05270 */
[----:B------:R-:W-:Y:S01]  /*4f50*/  R2UR UR14, R7 ;  /* 0x00000000070e72ca */ /* 0x000fe200000e0000 */
[----:B------:R-:W-:Y:S01]  /*4f60*/  UMOV UR11, UR45 ;  /* 0x0000002d000b7c82 */ /* 0x000fe20008000000 */
[----:B------:R-:W-:-:S08]  /*4f70*/  UIADD3 UR21, UR54, -0x2, URZ ;  /* 0xfffffffe36157890 */ /* 0x000fd0000fffe03f */
[----:B------:R-:W-:Y:S01]  /*4f80*/  @UP0 ULDC UR6, c[0x0][0x44c] ;  /* 0x0001130000060ab9 */ /* 0x000fe20000000800 */
[----:B------:R-:W-:Y:S01]  /*4f90*/  @UP0 ULDC UR15, c[0x0][0x450] ;  /* 0x00011400000f0ab9 */ /* 0x000fe20000000800 */
[----:B------:R-:W-:Y:S02]  /*4fa0*/  UIMAD.WIDE.U32 UR6, UR45, UR6, URZ ;  /* 0x000000062d0672a5 */ /* 0x000fe4000f8e003f */
[----:B------:R-:W-:Y:S02]  /*4fb0*/  UIADD3 UR6, UR14, 0x28c60, URZ ;  /* 0x00028c600e067890 */ /* 0x000fe4000fffe03f */
[----:B------:R-:W-:Y:S02]  /*4fc0*/  @UP0 USHF.R.U32.HI UR11, URZ, UR15, UR7 ;  /* 0x0000000f3f0b0299 */ /* 0x000fe40008011607 */
[----:B------:R-:W-:Y:S02]  /*4fd0*/  UPRMT UR6, UR40, 0x654, UR6 ;  /* 0x0000065428067896 */ /* 0x000fe40008000006 */
[----:B------:R-:W-:-:S04]  /*4fe0*/  UIADD3 UR7, UR11, UR49, -UR52 ;  /* 0x000000310b077290 */ /* 0x000fc8000fffe834 */
        /* <DEDUP_REMOVED lines=9> */
[----:B0123--:R-:W-:Y:S01]  /*5080*/  IMAD.MOV.U32 R8, RZ, RZ, R5 ;  /* 0x000000ffff087224 */ /* 0x00ffe200078e0005 */
[----:B------:R-:W-:Y:S01]  /*5090*/  UMOV UR24, UR38 ;  /* 0x0000002600187c82 */ /* 0x000fe20008000000 */
[----:B------:R-:W-:Y:S01]  /*50a0*/  IMAD.MOV.U32 R9, RZ, RZ, R6 ;  /* 0x000000ffff097224 */ /* 0x000fe200078e0006 */
[----:B------:R-:W-:-:S06]  /*50b0*/  ULDC UR22, c[0x0][0x988] ;  /* 0x0002620000167ab9 */ /* 0x000fcc0000000800 */
.L_x_4303:
[----:B------:R-:W-:-:S04]  /*50c0*/  UIADD3 UR38, UR24, 0x1, URZ ;  /* 0x0000000118267890 */ /* 0x000fc8000fffe03f */
[----:B------:R-:W-:-:S04]  /*50d0*/  UISETP.NE.AND UP0, UPT, UR38, 0x2, UPT ;  /* 0x000000022600788c */ /* 0x000fc8000bf05270 */
[----:B------:R-:W-:Y:S02]  /*50e0*/  USEL UR6, URZ, 0x1, UP0 ;  /* 0x000000013f067887 */ /* 0x000fe40008000000 */
[----:B------:R-:W-:Y:S02]  /*50f0*/  USEL UR38, UR38, URZ, UP0 ;  /* 0x0000003f26267287 */ /* 0x000fe40008000000 */
[----:B------:R-:W-:Y:S01]  /*5100*/  ULOP3.LUT UR37, UR37, UR6, URZ, 0x3c, !UPT ;  /* 0x0000000625257292 */ /* 0x000fe2000f8e3c3f */
[----:B0-----:R-:W-:Y:S11]  /*5110*/  @!P0 BRA `(.L_x_4293) ;  /* 0x0000000000048947 */ /* 0x001ff60003800000 */
[----:B------:R-:W-:Y:S01]  /*5120*/  BPT.TRAP 0x1 ;  /* 0x000000040000795c */ /* 0x000fe20000300000 */
.L_x_4293:
[----:B------:R-:W-:Y:S01]  /*5130*/  ULEA UR23, UR38, UR41, 0x3 ;  /* 0x0000002926177291 */ /* 0x000fe2000f8e183f */
[----:B------:R-:W-:-:S05]  /*5140*/  IMAD.U32 R7, RZ, RZ, UR37 ;  /* 0x00000025ff077e24 */ /* 0x000fca000f8e00ff */
[----:B------:R-:W-:-:S04]  /*5150*/  SHF.L.U32 R7, R7, 0x1f, RZ ;  /* 0x0000001f07077819 */ /* 0x000fc800000006ff */
[----:B------:R0:W1:Y:S01]  /*5160*/  SYNCS.PHASECHK.TRANS64.TRYWAIT P1, [UR23+0x28c30], R7 ;  /* 0x028c3007ff0075a7 */ /* 0x0000620008020157 */
[----:B------:R-:W-:Y:S05]  /*5170*/  @!P0 BRA `(.L_x_4294) ;  /* 0x0000000000048947 */ /* 0x000fea0003800000 */
[----:B------:R-:W-:Y:S01]  /*5180*/  BPT.TRAP 0x1 ;  /* 0x000000040000795c */ /* 0x000fe20000300000 */
.L_x_4294:
[----:B-1----:R-:W-:Y:S05]  /*5190*/  @P1 BRA `(.L_x_4295) ;  /* 0x0000000000081947 */ /* 0x002fea0003800000 */
[----:B------:R-:W1:Y:S02]  /*51a0*/  SYNCS.PHASECHK.TRANS64.TRYWAIT P1, [UR23+0x28c30], R7 ;  /* 0x028c3007ff0075a7 */ /* 0x000e640008020157 */
[----:B-1----:R-:W-:Y:S05]  /*51b0*/  @!P1 BRA `(.L_x_4296) ;  /* 0x000000c800cc9947 */ /* 0x002fea0003800000 */
.L_x_4295:
        /* <DEDUP_REMOVED lines=23> */
.L_x_4297:
[----:B------:R-:W-:Y:S01]  /*5330*/  UISETP.NE.AND UP0, UPT, UR53, URZ, UPT ;  /* 0x0000003f3500728c */ /* 0x000fe2000bf05270 */
[----:B-1----:R-:W-:Y:S01]  /*5340*/  IADD3 R6, R185, UR45, RZ ;  /* 0x0000002db9067c10 */ /* 0x002fe2000fffe0ff */
[----:B------:R-:W-:-:S04]  /*5350*/  UMOV UR10, UR22 ;  /* 0x00000016000a7c82 */ /* 0x000fc80008000000 */
[----:B------:R-:W-:Y:S02]  /*5360*/  PLOP3.LUT P1, PT, PT, PT, UP0, 0x80, 0x0 ;  /* 0x000000000000781c */ /* 0x000fe40003f2f008 */
[----:B------:R-:W-:-:S03]  /*5370*/  PLOP3.LUT P2, PT, PT, PT, UP0, 0x80, 0x0 ;  /* 0x000000000000781c */ /* 0x000fc60003f4f008 */
[----:B------:R-:W-:-:S08]  /*5380*/  @UP0 ULDC UR6, c[0x0][0x44c] ;  /* 0x0001130000060ab9 */ /* 0x000fd00000000800 */
[----:B------:R-:W-:Y:S01]  /*5390*/  @P1 IMAD.HI.U32 R5, R6, UR6, RZ ;  /* 0x0000000606051c27 */ /* 0x000fe2000f8e00ff */
[----:B------:R-:W-:-:S04]  /*53a0*/  @UP0 ULDC UR6, c[0x0][0x450] ;  /* 0x0001140000060ab9 */ /* 0x000fc80000000800 */
[----:B------:R-:W-:Y:S01]  /*53b0*/  @P2 SHF.R.U32.HI R6, RZ, UR6, R5 ;  /* 0x00000006ff062c19 */ /* 0x000fe20008011605 */
[----:B------:R-:W-:Y:S01]  /*53c0*/  UMOV UR6, 0xffffffc0 ;  /* 0xffffffc000067882 */ /* 0x000fe20000000000 */
[----:B------:R-:W-:Y:S01]  /*53d0*/  IMAD.U32 R5, RZ, RZ, UR49 ;  /* 0x00000031ff057e24 */ /* 0x000fe2000f8e00ff */
[----:B------:R-:W-:Y:S02]  /*53e0*/  UIMAD UR6, UR21, UR6, 0x1 ;  /* 0x00000001150674a4 */ /* 0x000fe4000f8e0206 */
[----:B------:R-:W1:Y:S04]  /*53f0*/  SHFL.IDX PT, R10, R6, 0x1, 0x1c1f ;  /* 0x003c1f00060a7f89 */ /* 0x000e6800000e0000 */
[----:B------:R-:W-:Y:S01]  /*5400*/  IADD3 R5, R5, UR6, -R2 ;  /* 0x0000000605057c10 */ /* 0x000fe2000fffe802 */
[----:B------:R-:W2:Y:S01]  /*5410*/  SHFL.IDX PT, R6, R6, RZ, 0x1c1f ;  /* 0x001c1fff06067589 */ /* 0x000ea200000e0000 */
[----:B------:R-:W-:-:S03]  /*5420*/  UIADD3 UR6, UR23, 0x28c40, URZ ;  /* 0x00028c4017067890 */ /* 0x000fc6000fffe03f */
[----:B------:R-:W-:Y:S01]  /*5430*/  VIADD R5, R5, -UR52 ;  /* 0x8000003405057c36 */ /* 0x000fe20008000000 */
[----:B------:R-:W-:-:S09]  /*5440*/  UPRMT UR6, UR40, 0x654, UR6 ;  /* 0x0000065428067896 */ /* 0x000fd20008000006 */
[----:B------:R-:W-:Y:S01]  /*5450*/  SYNCS.ARRIVE.TRANS64.RED.A1T0 RZ, [UR6], RZ ;  /* 0x000000ffffff79a7 */ /* 0x000fe20008100406 */
[----:B-1----:R-:W-:-:S05]  /*5460*/  IMAD.IADD R10, R5, 0x1, R10 ;  /* 0x00000001050a7824 */ /* 0x002fca00078e020a */
[C---:B------:R-:W-:Y:S01]  /*5470*/  ISETP.GT.AND P1, PT, R10.reuse, RZ, PT ;  /* 0x000000ff0a00720c */ /* 0x040fe20003f24270 */
[----:B--2---:R-:W-:Y:S01]  /*5480*/  IMAD.IADD R14, R5, 0x1, R6 ;  /* 0x00000001050e7824 */ /* 0x004fe200078e0206 */
        /* <DEDUP_REMOVED lines=46> */
[----:B------:R-:W-:-:S02]  /*5770*/  ISETP.GT.AND P1, PT, R14, RZ, PT ;  /* 0x000000ff0e00720c */ /* 0x000fc40003f24270 */
[----:B------:R-:W-:Y:S02]  /*5780*/  FMNMX.FTZ R10, R183, R10, !PT ;  /* 0x0000000ab70a7209 */ /* 0x000fe40007810000 */
[----:B------:R-:W-:Y:S02]  /*5790*/  ISETP.GT.AND P2, PT, R14, 0x1, PT ;  /* 0x000000010e00780c */ /* 0x000fe40003f44270 */
[----:B------:R-:W-:Y:S01]  /*57a0*/  FSEL R152, R152, -INF , P1 ;  /* 0xff80000098987808 */ /* 0x000fe20000800000 */
[----:B------:R-:W1:Y:S01]  /*57b0*/  SHFL.BFLY PT, R13, R10, 0x2, 0x1f ;  /* 0x0c401f000a0d7f89 */ /* 0x000e6200000e0000 */
[----:B------:R-:W-:Y:S02]  /*57c0*/  ISETP.GT.AND P1, PT, R14, 0x8, PT ;  /* 0x000000080e00780c */ /* 0x000fe40003f24270 */
[----:B------:R-:W-:Y:S02]  /*57d0*/  FSEL R153, R153, -INF , P2 ;  /* 0xff80000099997808 */ /* 0x000fe40001000000 */
[----:B------:R-:W-:-:S02]  /*57e0*/  FMNMX.FTZ R6, R152, R9, !PT ;  /* 0x0000000998067209 */ /* 0x000fc40007810000 */
[----:B------:R-:W-:Y:S02]  /*57f0*/  ISETP.GT.AND P2, PT, R14, 0x9, PT ;  /* 0x000000090e00780c */ /* 0x000fe40003f44270 */
[----:B------:R-:W-:Y:S02]  /*5800*/  FSEL R156, R156, -INF , P1 ;  /* 0xff8000009c9c7808 */ /* 0x000fe40000800000 */
[----:B------:R-:W-:Y:S02]  /*5810*/  FMNMX.FTZ R5, R153, R6, !PT ;  /* 0x0000000699057209 */ /* 0x000fe40007810000 */
[----:B------:R-:W-:Y:S02]  /*5820*/  ISETP.GT.AND P1, PT, R14, 0x10, PT ;  /* 0x000000100e00780c */ /* 0x000fe40003f24270 */
[----:B------:R-:W-:Y:S02]  /*5830*/  FMNMX.FTZ R5, R156, R5, !PT ;  /* 0x000000059c057209 */ /* 0x000fe40007810000 */
[----:B------:R-:W-:-:S02]  /*5840*/  FSEL R160, R160, -INF , P1 ;  /* 0xff800000a0a07808 */ /* 0x000fc40000800000 */
[C---:B------:R-:W-:Y:S02]  /*5850*/  ISETP.GT.AND P1, PT, R14.reuse, 0x18, PT ;  /* 0x000000180e00780c */ /* 0x040fe40003f24270 */
[----:B------:R-:W-:Y:S02]  /*5860*/  ISETP.GT.AND P3, PT, R14, 0x38, PT ;  /* 0x000000380e00780c */ /* 0x000fe40003f64270 */
[----:B------:R-:W-:Y:S02]  /*5870*/  FSEL R164, R164, -INF , P1 ;  /* 0xff800000a4a47808 */ /* 0x000fe40000800000 */
        /* <DEDUP_REMOVED lines=18> */
[----:B-1----:R-:W-:Y:S02]  /*59a0*/  FMNMX.FTZ R5, R15, R20, !PT ;  /* 0x000000140f057209 */ /* 0x002fe40007810000 */
[----:B------:R-:W-:Y:S02]  /*59b0*/  ISETP.GT.AND P2, PT, R14, 0x29, PT ;  /* 0x000000290e00780c */ /* 0x000fe40003f44270 */
[----:B------:R-:W-:Y:S01]  /*59c0*/  FSEL R172, R172, -INF , P1 ;  /* 0xff800000acac7808 */ /* 0x000fe20000800000 */
[----:B------:R-:W-:Y:S01]  /*59d0*/  FMUL.FTZ R20, R5, UR10 ;  /* 0x0000000a05147c20 */ /* 0x000fe20008410000 */
[----:B------:R-:W-:Y:S02]  /*59e0*/  FMNMX.FTZ R15, R169, R6, !PT ;  /* 0x00000006a90f7209 */ /* 0x000fe40007810000 */
[----:B------:R-:W-:-:S02]  /*59f0*/  ISETP.GT.AND P1, PT, R14, 0x30, PT ;  /* 0x000000300e00780c */ /* 0x000fc40003f24270 */
[----:B------:R-:W-:Y:S02]  /*5a00*/  FSEL R173, R173, -INF , P2 ;  /* 0xff800000adad7808 */ /* 0x000fe40001000000 */
[----:B------:R-:W-:Y:S02]  /*5a10*/  FMNMX.FTZ R6, R172, R15, !PT ;  /* 0x0000000fac067209 */ /* 0x000fe40007810000 */
[----:B------:R-:W-:Y:S02]  /*5a20*/  ISETP.GT.AND P2, PT, R14, 0x31, PT ;  /* 0x000000310e00780c */ /* 0x000fe40003f44270 */
[----:B------:R-:W-:Y:S02]  /*5a30*/  FSEL R176, R176, -INF , P1 ;  /* 0xff800000b0b07808 */ /* 0x000fe40000800000 */
[----:B------:R-:W-:Y:S02]  /*5a40*/  FMNMX.FTZ R15, R173, R6, !PT ;  /* 0x00000006ad0f7209 */ /* 0x000fe40007810000 */
[----:B------:R-:W-:-:S02]  /*5a50*/  FSEL R177, R177, -INF , P2 ;  /* 0xff800000b1b17808 */ /* 0x000fc40001000000 */
[----:B------:R-:W-:Y:S02]  /*5a60*/  FMNMX.FTZ R6, R176, R15, !PT ;  /* 0x0000000fb0067209 */ /* 0x000fe40007810000 */
[----:B------:R-:W-:Y:S02]  /*5a70*/  ISETP.GT.AND P1, PT, R14, 0x39, PT ;  /* 0x000000390e00780c */ /* 0x000fe40003f24270 */
[----:B------:R-:W-:Y:S02]  /*5a80*/  FSEL R180, R180, -INF , P3 ;  /* 0xff800000b4b47808 */ /* 0x000fe40001800000 */
[----:B------:R-:W-:Y:S02]  /*5a90*/  FMNMX.FTZ R15, R177, R6, !PT ;  /* 0x00000006b10f7209 */ /* 0x000fe40007810000 */
[----:B------:R-:W-:Y:S02]  /*5aa0*/  FSEL R181, R181, -INF , P1 ;  /* 0xff800000b5b57808 */ /* 0x000fe40000800000 */
[----:B------:R-:W-:-:S02]  /*5ab0*/  FMNMX.FTZ R6, R180, R15, !PT ;  /* 0x0000000fb4067209 */ /* 0x000fc40007810000 */
        /* <DEDUP_REMOVED lines=272> */
.L_x_4298:
[----:B------:R0:W1:Y:S01]  /*6bc0*/  SYNCS.PHASECHK.TRANS64.TRYWAIT P1, [UR23+0x28c50], R7 ;  /* 0x028c5007ff0075a7 */ /* 0x0000620008020157 */
[----:B------:R-:W-:Y:S05]  /*6bd0*/  @!P0 BRA `(.L_x_4299) ;  /* 0x0000000000048947 */ /* 0x000fea0003800000 */
[----:B------:R-:W-:Y:S01]  /*6be0*/  BPT.TRAP 0x1 ;  /* 0x000000040000795c */ /* 0x000fe20000300000 */
.L_x_4299:
[----:B-1----:R-:W-:Y:S05]  /*6bf0*/  @P1 BRA `(.L_x_4300) ;  /* 0x0000000000081947 */ /* 0x002fea0003800000 */
[----:B------:R-:W1:Y:S02]  /*6c00*/  SYNCS.PHASECHK.TRANS64.TRYWAIT P1, [UR23+0x28c50], R7 ;  /* 0x028c5007ff0075a7 */ /* 0x000e640008020157 */
[----:B-1----:R-:W-:Y:S05]  /*6c10*/  @!P1 BRA `(.L_x_4301) ;  /* 0x000000b0004c9947 */ /* 0x002fea0003800000 */
.L_x_4300:
        /* <DEDUP_REMOVED lines=34> */
.L_x_4302:
[----:B------:R-:W-:Y:S01]  /*6e40*/  UISETP.GT.AND UP0, UPT, UR21, UR20, UPT ;  /* 0x000000141500728c */ /* 0x000fe2000bf04270 */
[----:B-1----:R-:W-:Y:S01]  /*6e50*/  IMAD.MOV.U32 R8, RZ, RZ, R5 ;  /* 0x000000ffff087224 */ /* 0x002fe200078e0005 */
[----:B------:R-:W-:Y:S01]  /*6e60*/  UIADD3 UR23, UR23, 0x28c60, URZ ;  /* 0x00028c6017177890 */ /* 0x000fe2000fffe03f */
[----:B------:R-:W-:Y:S01]  /*6e70*/  IMAD.MOV.U32 R9, RZ, RZ, R6 ;  /* 0x000000ffff097224 */ /* 0x000fe200078e0006 */
[----:B------:R-:W-:Y:S02]  /*6e80*/  UIADD3 UR21, UR21, -0x1, URZ ;  /* 0xffffffff15157890 */ /* 0x000fe4000fffe03f */
[----:B------:R-:W-:Y:S01]  /*6e90*/  PLOP3.LUT P1, PT, PT, PT, UP0, 0x80, 0x0 ;  /* 0x000000000000781c */ /* 0x000fe20003f2f008 */
[----:B------:R-:W-:Y:S01]  /*6ea0*/  UPRMT UR23, UR40, 0x654, UR23 ;  /* 0x0000065428177896 */ /* 0x000fe20008000017 */
[----:B------:R-:W-:-:S08]  /*6eb0*/  UMOV UR24, UR38 ;  /* 0x0000002600187c82 */ /* 0x000fd00008000000 */
[----:B------:R-:W-:Y:S03]  /*6ec0*/  SYNCS.ARRIVE.TRANS64.RED.A1T0 RZ, [UR23], RZ ;  /* 0x000000ffffff79a7 */ /* 0x000fe60008100417 */
[----:B------:R-:W-:Y:S05]  /*6ed0*/  @P1 BRA `(.L_x_4303) ;  /* 0xffffffe000781947 */ /* 0x000fea000383ffff */
.L_x_4292:
[----:B------:R-:W-:-:S13]  /*6ee0*/  ISETP.LE.AND P1, PT, RZ, UR21, PT ;  /* 0x00000015ff007c0c */ /* 0x000fda000bf23270 */
[----:B------:R-:W-:Y:S05]  /*6ef0*/  @!P1 BRA `(.L_x_4304) ;  /* 0x0000001800389947 */ /* 0x000fea0003800000 */
[----:B------:R-:W-:Y:S01]  /*6f00*/  IMAD.MOV.U32 R9, RZ, RZ, R5 ;  /* 0x000000ffff097224 */ /* 0x000fe200078e0005 */
[----:B------:R-:W-:Y:S01]  /*6f10*/  MOV R11, R6 ;  /* 0x00000006000b7202 */ /* 0x000fe20000000f00 */
[----:B------:R-:W-:Y:S01]  /*6f20*/  UMOV UR23, UR38 ;  /* 0x0000002600177c82 */ /* 0x000fe20008000000 */
[----:B------:R-:W-:-:S05]  /*6f30*/  ULDC UR20, c[0x0][0x988] ;  /* 0x0002620000147ab9 */ /* 0x000fca0000000800 */
.L_x_4315:
[----:B------:R-:W-:-:S04]  /*6f40*/  UIADD3 UR38, UR23, 0x1, URZ ;  /* 0x0000000117267890 */ /* 0x000fc8000fffe03f */
[----:B------:R-:W-:-:S04]  /*6f50*/  UISETP.NE.AND UP0, UPT, UR38, 0x2, UPT ;  /* 0x000000022600788c */ /* 0x000fc8000bf05270 */
[----:B------:R-:W-:Y:S02]  /*6f60*/  USEL UR6, URZ, 0x1, UP0 ;  /* 0x000000013f067887 */ /* 0x000fe40008000000 */
[----:B------:R-:W-:Y:S02]  /*6f70*/  USEL UR38, UR38, URZ, UP0 ;  /* 0x0000003f26267287 */ /* 0x000fe40008000000 */
[----:B------:R-:W-:Y:S01]  /*6f80*/  ULOP3.LUT UR37, UR37, UR6, URZ, 0x3c, !UPT ;  /* 0x0000000625257292 */ /* 0x000fe2000f8e3c3f */
[----:B-1----:R-:W-:Y:S11]  /*6f90*/  @!P0 BRA `(.L_x_4305) ;  /* 0x0000000000048947 */ /* 0x002ff60003800000 */
[----:B------:R-:W-:Y:S01]  /*6fa0*/  BPT.TRAP 0x1 ;  /* 0x000000040000795c */ /* 0x000fe20000300000 */
.L_x_4305:
[----:B------:R-:W-:Y:S01]  /*6fb0*/  ULEA UR22, UR38, UR41, 0x3 ;  /* 0x0000002926167291 */ /* 0x000fe2000f8e183f */
[----:B0123--:R-:W-:-:S05]  /*6fc0*/  IMAD.U32 R7, RZ, RZ, UR37 ;  /* 0x00000025ff077e24 */ /* 0x00ffca000f8e00ff */
[----:B------:R-:W-:-:S04]  /*6fd0*/  SHF.L.U32 R7, R7, 0x1f, RZ ;  /* 0x0000001f07077819 */ /* 0x000fc800000006ff */
[----:B------:R0:W1:Y:S01]  /*6fe0*/  SYNCS.PHASECHK.TRANS64.TRYWAIT P1, [UR22+0x28c30], R7 ;  /* 0x028c3007ff0075a7 */ /* 0x0000620008020156 */
[----:B------:R-:W-:Y:S05]  /*6ff0*/  @!P0 BRA `(.L_x_4306) ;  /* 0x0000000000048947 */ /* 0x000fea0003800000 */
[----:B------:R-:W-:Y:S01]  /*7000*/  BPT.TRAP 0x1 ;  /* 0x000000040000795c */ /* 0x000fe20000300000 */
.L_x_4306:
[----:B-1----:R-:W-:Y:S05]  /*7010*/  @P1 BRA `(.L_x_4307) ;  /* 0x0000000000081947 */ /* 0x002fea0003800000 */
[----:B------:R-:W1:Y:S02]  /*7020*/  SYNCS.PHASECHK.TRANS64.TRYWAIT P1, [UR22+0x28c30], R7 ;  /* 0x028c3007ff0075a7 */ /* 0x000e640008020156 */
[----:B-1----:R-:W-:Y:S05]  /*7030*/  @!P1 BRA `(.L_x_4308) ;  /* 0x000000ac005c9947 */ /* 0x002fea0003800000 */
.L_x_4307:
        /* <DEDUP_REMOVED lines=23> */
.L_x_4309:
        /* <DEDUP_REMOVED lines=306> */
.L_x_4310:
[----:B------:R2:W3:Y:S01]  /*84d0*/  SYNCS.PHASECHK.TRANS64.TRYWAIT P1, [UR22+0x28c50], R7 ;  /* 0x028c5007ff0075a7 */ /* 0x0004e20008020156 */
[----:B------:R-:W-:Y:S05]  /*84e0*/  @!P0 BRA `(.L_x_4311) ;  /* 0x0000000000048947 */ /* 0x000fea0003800000 */
[----:B------:R-:W-:Y:S01]  /*84f0*/  BPT.TRAP 0x1 ;  /* 0x000000040000795c */ /* 0x000fe20000300000 */
.L_x_4311:
[----:B---3--:R-:W-:Y:S05]  /*8500*/  @P1 BRA `(.L_x_4312) ;  /* 0x0000000000081947 */ /* 0x008fea0003800000 */
[----:B------:R-:W3:Y:S02]  /*8510*/  SYNCS.PHASECHK.TRANS64.TRYWAIT P1, [UR22+0x28c50], R7 ;  /* 0x028c5007ff0075a7 */ /* 0x000ee40008020156 */
[----:B---3--:R-:W-:Y:S05]  /*8520*/  @!P1 BRA `(.L_x_4313) ;  /* 0x0000009800389947 */ /* 0x008fea0003800000 */
.L_x_4312:
        /* <DEDUP_REMOVED lines=34> */
.L_x_4314:
[----:B------:R-:W-:Y:S01]  /*8750*/  UIADD3 UR22, UR22, 0x28c60, URZ ;  /* 0x00028c6016167890 */ /* 0x000fe2000fffe03f */
[----:B------:R-:W-:Y:S01]  /*8760*/  ISETP.LT.AND P1, PT, RZ, UR21, PT ;  /* 0x00000015ff007c0c */ /* 0x000fe2000bf21270 */
[----:B------:R-:W-:Y:S01]  /*8770*/  UIADD3 UR21, UR21, -0x1, URZ ;  /* 0xffffffff15157890 */ /* 0x000fe2000fffe03f */
[----:B------:R-:W-:Y:S01]  /*8780*/  IMAD.MOV.U32 R9, RZ, RZ, R5 ;  /* 0x000000ffff097224 */ /* 0x000fe200078e0005 */
[----:B------:R-:W-:Y:S01]  /*8790*/  UPRMT UR22, UR40, 0x654, UR22 ;  /* 0x0000065428167896 */ /* 0x000fe20008000016 */
[----:B------:R-:W-:Y:S01]  /*87a0*/  IMAD.MOV.U32 R11, RZ, RZ, R6 ;  /* 0x000000ffff0b7224 */ /* 0x000fe200078e0006 */
[----:B------:R-:W-:-:S07]  /*87b0*/  UMOV UR23, UR38 ;  /* 0x0000002600177c82 */ /* 0x000fce0008000000 */
[----:B------:R-:W-:Y:S01]  /*87c0*/  SYNCS.ARRIVE.TRANS64.RED.A1T0 RZ, [UR22], RZ ;  /* 0x000000ffffff79a7 */ /* 0x000fe20008100416 */
[----:B------:R-:W-:Y:S05]  /*87d0*/  @P1 BRA `(.L_x_4315) ;  /* 0xffffffe400d81947 */ /* 0x000fea000383ffff */
.L_x_4304:
[----:B------:R-:W5:Y:S01]  /*87e0*/  SHFL.BFLY PT, R0, R3, 0x2, 0x1f ;  /* 0x0c401f0003007f89 */ /* 0x000f6200000e0000 */
[----:B------:R-:W-:Y:S01]  /*87f0*/  IMAD.MOV R11, RZ, RZ, -R18 ;  /* 0x000000ffff0b7224 */ /* 0x000fe200078e0a12 */
[----:B------:R-:W-:Y:S01]  /*8800*/  UIADD3 UR36, UR36, 0x1, URZ ;  /* 0x0000000124247890 */ /* 0x000fe2000fffe03f */
[----:B------:R-:W-:Y:S01]  /*8810*/  IMAD.U32 R13, RZ, RZ, UR10 ;  /* 0x0000000aff0d7e24 */ /* 0x000fe2000f8e00ff */
[----:B0123--:R-:W0:Y:S01]  /*8820*/  SHFL.BFLY PT, R7, R4, 0x2, 0x1f ;  /* 0x0c401f0004077f89 */ /* 0x00fe2200000e0000 */
        /* <DEDUP_REMOVED lines=10> */
[----:B------:R-:W-:Y:S01]  /*88d0*/  @!P0 LEA R3, R3, R16, 0x6 ;  /* 0x0000001003038211 */ /* 0x000fe200078e30ff */
[----:B------:R-:W-:Y:S01]  /*88e0*/  UISETP.NE.AND UP0, UPT, UR38, 0x2, UPT ;  /* 0x000000022600788c */ /* 0x000fe2000bf05270 */
[----:B------:R-:W1:Y:S02]  /*88f0*/  SHFL.BFLY PT, R7, R8, 0x1, 0x1f ;  /* 0x0c201f0008077f89 */ /* 0x000e6400000e0000 */
        /* <DEDUP_REMOVED lines=11> */
[----:B------:R-:W1:Y:S08]  /*89b0*/  @P2 MUFU.RCP R0, R7 ;  /* 0x0000000700002308 */ /* 0x000e700000001000 */
[----:B------:R-:W2:Y:S01]  /*89c0*/  @P2 MUFU.LG2 R7, R7 ;  /* 0x0000000700072308 */ /* 0x000ea20000000c00 */
[-C--:B0-----:R-:W-:Y:S01]  /*89d0*/  FMUL.FTZ R168, R32, R11.reuse ;  /* 0x0000000b20a87220 */ /* 0x081fe20000410000 */
[----:B------:R-:W-:Y:S01]  /*89e0*/  @!P0 STS [R4+0x28800], R11 ;  /* 0x0288000b04008388 */ /* 0x000fe20000000800 */
[-C--:B------:R-:W-:Y:S01]  /*89f0*/  FMUL.FTZ R170, R28, R11.reuse ;  /* 0x0000000b1caa7220 */ /* 0x080fe20000410000 */
[----:B------:R-:W-:Y:S01]  /*8a00*/  FMUL.FTZ R28, R29, R11 ;  /* 0x0000000b1d1c7220 */ /* 0x000fe20000410000 */
[----:B------:R-:W-:-:S02]  /*8a10*/  IMAD.U32 R29, RZ, RZ, UR10 ;  /* 0x0000000aff1d7e24 */ /* 0x000fc4000f8e00ff */
[-C--:B------:R-:W-:Y:S01]  /*8a20*/  FMUL.FTZ R171, R24, R11.reuse ;  /* 0x0000000b18ab7220 */ /* 0x080fe20000410000 */
[-C--:B------:R-:W-:Y:S01]  /*8a30*/  FMUL.FTZ R169, R25, R11.reuse ;  /* 0x0000000b19a97220 */ /* 0x080fe20000410000 */
[----:B------:R-:W0:Y:S01]  /*8a40*/  @P1 MUFU.LG2 R32, R9 ;  /* 0x0000000900201308 */ /* 0x000e220000000c00 */
[----:B-1----:R1:W-:Y:S01]  /*8a50*/  @!P0 STS [R4+0x28820], R0 ;  /* 0x0288200004008388 */ /* 0x0023e20000000800 */
[----:B------:R-:W-:Y:S01]  /*8a60*/  @P1 FMUL.FTZ R29, R29, 0.69314718246459960938 ;  /* 0x3f3172181d1d1820 */ /* 0x000fe20000410000 */
[-C--:B----4-:R-:W-:Y:S01]  /*8a70*/  FMUL.FTZ R166, R33, R11.reuse ;  /* 0x0000000b21a67220 */ /* 0x090fe20000410000 */
        /* <DEDUP_REMOVED lines=129> */
.L_x_4269:
        /* <DEDUP_REMOVED lines=44> */
[----:B------:R-:W-:Y:S01]  /*9550*/  LOP3.LUT R32, R175, 0x380, RZ, 0xc0, !PT ;  /* 0x00000380af207812 */ /* 0x000fe200078ec0ff */
[--C-:B------:R-:W-:Y:S01]  /*9560*/  IMAD.X R33, RZ, RZ, R5.reuse, P1 ;  /* 0x000000ffff217224 */ /* 0x100fe200008e0605 */
[----:B------:R-:W-:Y:S01]  /*9570*/  IADD3 R183, P6, R4, 0x2020, RZ ;  /* 0x0000202004b77810 */ /* 0x000fe20007fde0ff */
[----:B------:R-:W-:Y:S01]  /*9580*/  IMAD.X R37, RZ, RZ, R5, P0 ;  /* 0x000000ffff257224 */ /* 0x000fe200000e0605 */
[----:B------:R-:W-:-:S02]  /*9590*/  SHF.R.U64 R32, R32, 0x3, RZ ;  /* 0x0000000320207819 */ /* 0x000fc400000012ff */
[C---:B------:R-:W-:Y:S02]  /*95a0*/  IADD3 R6, P0, R4.reuse, 0x4020, RZ ;  /* 0x0000402004067810 */ /* 0x040fe40007f1e0ff */
[C---:B------:R-:W-:Y:S02]  /*95b0*/  LOP3.LUT R29, R4.reuse, 0x380, RZ, 0xc0, !PT ;  /* 0x00000380041d7812 */ /* 0x040fe400078ec0ff */
[----:B------:R-:W-:Y:S01]  /*95c0*/  IADD3.X R49, RZ, R5, RZ, P6, !PT ;  /* 0x00000005ff317210 */ /* 0x000fe200037fe4ff */
[--C-:B------:R-:W-:Y:S01]  /*95d0*/  IMAD.X R107, RZ, RZ, R5.reuse, P0 ;  /* 0x000000ffff6b7224 */ /* 0x100fe200000e0605 */
[C---:B------:R-:W-:Y:S02]  /*95e0*/  IADD3 R179, P4, R4.reuse, 0x60, RZ ;  /* 0x0000006004b37810 */ /* 0x040fe40007f9e0ff */
[C---:B------:R-:W-:Y:S02]  /*95f0*/  IADD3 R181, P3, R4.reuse, 0x2000, RZ ;  /* 0x0000200004b57810 */ /* 0x040fe40007f7e0ff */
[C---:B------:R-:W-:Y:S01]  /*9600*/  IADD3 R205, P5, R4.reuse, 0x2040, RZ ;  /* 0x0000204004cd7810 */ /* 0x040fe20007fbe0ff */
[--C-:B------:R-:W-:Y:S01]  /*9610*/  IMAD.X R41, RZ, RZ, R5.reuse, P4 ;  /* 0x000000ffff297224 */ /* 0x100fe200020e0605 */
[C---:B------:R-:W-:Y:S01]  /*9620*/  IADD3 R207, P2, R4.reuse, 0x2060, RZ ;  /* 0x0000206004cf7810 */ /* 0x040fe20007f5e0ff */
[--C-:B------:R-:W-:Y:S01]  /*9630*/  IMAD.X R45, RZ, RZ, R5.reuse, P3 ;  /* 0x000000ffff2d7224 */ /* 0x100fe200018e0605 */
        /* <DEDUP_REMOVED lines=10> */
[C---:B------:R-:W-:Y:S02]  /*96e0*/  IADD3 R110, P4, R4.reuse, 0x4040, RZ ;  /* 0x00004040046e7810 */ /* 0x040fe40007f9e0ff */
[C---:B------:R-:W-:Y:S02]  /*96f0*/  IADD3 R114, P3, R4.reuse, 0x4060, RZ ;  /* 0x0000406004727810 */ /* 0x040fe40007f7e0ff */
[C---:B------:R-:W-:Y:S01]  /*9700*/  IADD3 R0, P5, R4.reuse, 0x6020, RZ ;  /* 0x0000602004007810 */ /* 0x040fe20007fbe0ff */
[--C-:B------:R-:W-:Y:S01]  /*9710*/  IMAD.X R111, RZ, RZ, R5.reuse, P4 ;  /* 0x000000ffff6f7224 */ /* 0x100fe200020e0605 */
[C---:B------:R-:W-:Y:S01]  /*9720*/  IADD3 R126, P2, R4.reuse, 0x6040, RZ ;  /* 0x00006040047e7810 */ /* 0x040fe20007f5e0ff */
[--C-:B------:R-:W-:Y:S01]  /*9730*/  IMAD.X R115, RZ, RZ, R5.reuse, P3 ;  /* 0x000000ffff737224 */ /* 0x100fe200018e0605 */
[----:B------:R-:W-:Y:S01]  /*9740*/  IADD3 R174, P1, R4, 0x6060, RZ ;  /* 0x0000606004ae7810 */ /* 0x000fe20007f3e0ff */
[--C-:B------:R-:W-:Y:S01]  /*9750*/  IMAD.X R123, RZ, RZ, R5.reuse, P5 ;  /* 0x000000ffff7b7224 */ /* 0x100fe200028e0605 */
[----:B------:R-:W-:Y:S01]  /*9760*/  SHF.R.U64 R175, R175, 0x3, RZ ;  /* 0x00000003afaf7819 */ /* 0x000fe200000012ff */
[--C-:B------:R-:W-:Y:S01]  /*9770*/  IMAD.X R127, RZ, RZ, R5.reuse, P2 ;  /* 0x000000ffff7f7224 */ /* 0x100fe200010e0605 */
[----:B------:R-:W-:Y:S01]  /*9780*/  LOP3.LUT R4, R29, R4, RZ, 0x3c, !PT ;  /* 0x000000041d047212 */ /* 0x000fe200078e3cff */
[----:B------:R-:W-:Y:S01]  /*9790*/  IMAD.X R29, RZ, RZ, R5, P1 ;  /* 0x000000ffff1d7224 */ /* 0x000fe200008e0605 */
[----:B------:R-:W-:-:S02]  /*97a0*/  LOP3.LUT R36, R177, 0x380, RZ, 0xc0, !PT ;  /* 0x00000380b1247812 */ /* 0x000fc400078ec0ff */
[----:B------:R-:W-:Y:S02]  /*97b0*/  LOP3.LUT R40, R179, 0x380, RZ, 0xc0, !PT ;  /* 0x00000380b3287812 */ /* 0x000fe400078ec0ff */
[----:B------:R-:W-:Y:S02]  /*97c0*/  SHF.R.U64 R118, R118, 0x3, RZ ;  /* 0x0000000376767819 */ /* 0x000fe400000012ff */
[----:B------:R-:W-:Y:S02]  /*97d0*/  LOP3.LUT R44, R181, 0x380, RZ, 0xc0, !PT ;  /* 0x00000380b52c7812 */ /* 0x000fe400078ec0ff */
[----:B------:R-:W-:Y:S02]  /*97e0*/  LOP3.LUT R106, R175, R6, RZ, 0x3c, !PT ;  /* 0x00000006af6a7212 */ /* 0x000fe400078e3cff */
[----:B------:R-:W-:Y:S02]  /*97f0*/  SHF.R.U64 R36, R36, 0x3, RZ ;  /* 0x0000000324247819 */ /* 0x000fe400000012ff */
[----:B------:R-:W-:-:S02]  /*9800*/  SHF.R.U64 R40, R40, 0x3, RZ ;  /* 0x0000000328287819 */ /* 0x000fc400000012ff */
[----:B------:R-:W-:Y:S02]  /*9810*/  LOP3.LUT R48, R183, 0x380, RZ, 0xc0, !PT ;  /* 0x00000380b7307812 */ /* 0x000fe400078ec0ff */
[----:B------:R-:W-:Y:S02]  /*9820*/  MOV R175, R4 ;  /* 0x0000000400af7202 */ /* 0x000fe40000000f00 */
[----:B------:R-:W-:Y:S02]  /*9830*/  LOP3.LUT R52, R205, 0x380, RZ, 0xc0, !PT ;  /* 0x00000380cd347812 */ /* 0x000fe400078ec0ff */
[----:B------:R-:W-:Y:S02]  /*9840*/  LOP3.LUT R118, R118, R7, RZ, 0x3c, !PT ;  /* 0x0000000776767212 */ /* 0x000fe400078e3cff */
[----:B------:R-:W-:Y:S02]  /*9850*/  F2FP.BF16.F32.PACK_AB R5, R27, R26 ;  /* 0x0000001a1b05723e */ /* 0x000fe400000010ff */
[----:B------:R-:W-:-:S02]  /*9860*/  LOP3.LUT R98, R207, 0x380, RZ, 0xc0, !PT ;  /* 0x00000380cf627812 */ /* 0x000fc400078ec0ff */
[----:B------:R-:W-:Y:S02]  /*9870*/  F2FP.BF16.F32.PACK_AB R4, R169, R171 ;  /* 0x000000aba904723e */ /* 0x000fe400000010ff */
[----:B------:R-:W-:Y:S02]  /*9880*/  LOP3.LUT R27, R0, 0x380, RZ, 0xc0, !PT ;  /* 0x00000380001b7812 */ /* 0x000fe400078ec0ff */
[----:B------:R-:W-:Y:S02]  /*9890*/  F2FP.BF16.F32.PACK_AB R6, R28, R170 ;  /* 0x000000aa1c06723e */ /* 0x000fe400000010ff */
[----:B------:R-:W-:Y:S02]  /*98a0*/  F2FP.BF16.F32.PACK_AB R7, R31, R30 ;  /* 0x0000001e1f07723e */ /* 0x000fe400000010ff */
[----:B------:R-:W-:Y:S02]  /*98b0*/  SHF.R.U64 R44, R44, 0x3, RZ ;  /* 0x000000032c2c7819 */ /* 0x000fe400000012ff */
[----:B------:R-:W-:Y:S01]  /*98c0*/  LOP3.LUT R102, R209, 0x380, RZ, 0xc0, !PT ;  /* 0x00000380d1667812 */ /* 0x000fe200078ec0ff */
[----:B------:R0:W-:Y:S01]  /*98d0*/  STSM.16.M88.4 [R175], R4 ;  /* 0x00000004af007844 */ /* 0x0001e20000000200 */
[----:B------:R-:W-:-:S02]  /*98e0*/  LOP3.LUT R36, R36, R177, RZ, 0x3c, !PT ;  /* 0x000000b124247212 */ /* 0x000fc400078e3cff */
[----:B------:R-:W-:Y:S02]  /*98f0*/  LOP3.LUT R40, R40, R179, RZ, 0x3c, !PT ;  /* 0x000000b328287212 */ /* 0x000fe400078e3cff */
[----:B------:R-:W-:Y:S02]  /*9900*/  SHF.R.U64 R48, R48, 0x3, RZ ;  /* 0x0000000330307819 */ /* 0x000fe400000012ff */
[----:B------:R-:W-:Y:S02]  /*9910*/  SHF.R.U64 R52, R52, 0x3, RZ ;  /* 0x0000000334347819 */ /* 0x000fe400000012ff */
[----:B------:R-:W-:Y:S02]  /*9920*/  LOP3.LUT R177, R110, 0x380, RZ, 0xc0, !PT ;  /* 0x000003806eb17812 */ /* 0x000fe400078ec0ff */
[----:B------:R-:W-:Y:S02]  /*9930*/  LOP3.LUT R179, R114, 0x380, RZ, 0xc0, !PT ;  /* 0x0000038072b37812 */ /* 0x000fe400078ec0ff */
[----:B------:R-:W-:-:S02]  /*9940*/  SHF.R.U64 R98, R98, 0x3, RZ ;  /* 0x0000000362627819 */ /* 0x000fc400000012ff */
[----:B------:R-:W-:Y:S02]  /*9950*/  SHF.R.U64 R27, R27, 0x3, RZ ;  /* 0x000000031b1b7819 */ /* 0x000fe400000012ff */
[----:B------:R-:W-:Y:S02]  /*9960*/  LOP3.LUT R44, R44, R181, RZ, 0x3c, !PT ;  /* 0x000000b52c2c7212 */ /* 0x000fe400078e3cff */
[----:B------:R-:W-:Y:S02]  /*9970*/  SHF.R.U64 R102, R102, 0x3, RZ ;  /* 0x0000000366667819 */ /* 0x000fe400000012ff */
[----:B------:R-:W-:Y:S02]  /*9980*/  LOP3.LUT R48, R48, R183, RZ, 0x3c, !PT ;  /* 0x000000b730307212 */ /* 0x000fe400078e3cff */
[----:B------:R-:W-:Y:S02]  /*9990*/  MOV R33, R32 ;  /* 0x0000002000217202 */ /* 0x000fe40000000f00 */
[----:B0-----:R-:W-:-:S02]  /*99a0*/  F2FP.BF16.F32.PACK_AB R4, R166, R168 ;  /* 0x000000a8a604723e */ /* 0x001fc400000010ff */
[----:B------:R-:W-:Y:S02]  /*99b0*/  F2FP.BF16.F32.PACK_AB R5, R35, R34 ;  /* 0x000000222305723e */ /* 0x000fe400000010ff */
[----:B------:R-:W-:Y:S02]  /*99c0*/  F2FP.BF16.F32.PACK_AB R6, R164, R167 ;  /* 0x000000a7a406723e */ /* 0x000fe400000010ff */
[----:B------:R-:W-:Y:S02]  /*99d0*/  F2FP.BF16.F32.PACK_AB R7, R39, R38 ;  /* 0x000000262707723e */ /* 0x000fe400000010ff */
[----:B------:R-:W-:Y:S02]  /*99e0*/  LOP3.LUT R52, R52, R205, RZ, 0x3c, !PT ;  /* 0x000000cd34347212 */ /* 0x000fe400078e3cff */
[----:B------:R-:W-:Y:S01]  /*99f0*/  SHF.R.U64 R177, R177, 0x3, RZ ;  /* 0x00000003b1b17819 */ /* 0x000fe200000012ff */
[----:B------:R0:W-:Y:S01]  /*9a00*/  STSM.16.M88.4 [R33], R4 ;  /* 0x0000000421007844 */ /* 0x0001e20000000200 */
[----:B------:R-:W-:-:S02]  /*9a10*/  SHF.R.U64 R179, R179, 0x3, RZ ;  /* 0x00000003b3b37819 */ /* 0x000fc400000012ff */
[----:B------:R-:W-:Y:S02]  /*9a20*/  LOP3.LUT R169, R126, 0x380, RZ, 0xc0, !PT ;  /* 0x000003807ea97812 */ /* 0x000fe400078ec0ff */
[----:B------:R-:W-:Y:S02]  /*9a30*/  MOV R36, R36 ;  /* 0x0000002400247202 */ /* 0x000fe40000000f00 */
[----:B------:R-:W-:Y:S02]  /*9a40*/  LOP3.LUT R98, R98, R207, RZ, 0x3c, !PT ;  /* 0x000000cf62627212 */ /* 0x000fe400078e3cff */
[----:B------:R-:W-:Y:S01]  /*9a50*/  LOP3.LUT R171, R174, 0x380, RZ, 0xc0, !PT ;  /* 0x00000380aeab7812 */ /* 0x000fe200078ec0ff */
[----:B------:R-:W-:Y:S01]  /*9a60*/  STSM.16.M88.4 [R36], R8 ;  /* 0x0000000824007844 */ /* 0x000fe20000000200 */
[----:B------:R-:W-:Y:S02]  /*9a70*/  LOP3.LUT R122, R27, R0, RZ, 0x3c, !PT ;  /* 0x000000001b7a7212 */ /* 0x000fe400078e3cff */
[----:B------:R-:W-:-:S02]  /*9a80*/  MOV R40, R40 ;  /* 0x0000002800287202 */ /* 0x000fc40000000f00 */
[----:B------:R-:W-:Y:S01]  /*9a90*/  LOP3.LUT R102, R102, R209, RZ, 0x3c, !PT ;  /* 0x000000d166667212 */ /* 0x000fe200078e3cff */
[----:B0-----:R-:W-:Y:S01]  /*9aa0*/  IMAD.U32 R5, RZ, RZ, UR8 ;  /* 0x00000008ff057e24 */ /* 0x001fe2000f8e00ff */
[----:B------:R-:W-:Y:S01]  /*9ab0*/  MOV R44, R44 ;  /* 0x0000002c002c7202 */ /* 0x000fe20000000f00 */
[----:B------:R0:W-:Y:S01]  /*9ac0*/  STSM.16.M88.4 [R40], R12 ;  /* 0x0000000c28007844 */ /* 0x0001e20000000200 */
[----:B------:R-:W-:Y:S01]  /*9ad0*/  F2FP.BF16.F32.PACK_AB R26, R61, R60 ;  /* 0x0000003c3d1a723e */ /* 0x000fe200000010ff */
[----:B------:R-:W-:Y:S01]  /*9ae0*/  ULDC.64 UR8, c[0x0][0xc08] ;  /* 0x0003020000087ab9 */ /* 0x000fe20000000a00 */
[----:B------:R-:W-:Y:S02]  /*9af0*/  F2FP.BF16.F32.PACK_AB R27, R63, R62 ;  /* 0x0000003e3f1b723e */ /* 0x000fe400000010ff */
[----:B------:R-:W-:Y:S02]  /*9b00*/  MOV R48, R48 ;  /* 0x0000003000307202 */ /* 0x000fe40000000f00 */
[----:B------:R-:W-:Y:S01]  /*9b10*/  LOP3.LUT R110, R177, R110, RZ, 0x3c, !PT ;  /* 0x0000006eb16e7212 */ /* 0x000fe200078e3cff */
[----:B------:R-:W-:Y:S01]  /*9b20*/  STSM.16.M88.4 [R44], R24 ;  /* 0x000000182c007844 */ /* 0x000fe20000000200 */
[----:B------:R-:W-:-:S02]  /*9b30*/  LOP3.LUT R114, R179, R114, RZ, 0x3c, !PT ;  /* 0x00000072b3727212 */ /* 0x000fc400078e3cff */
[----:B------:R-:W-:Y:S01]  /*9b40*/  SHF.R.U64 R169, R169, 0x3, RZ ;  /* 0x00000003a9a97819 */ /* 0x000fe200000012ff */
[----:B------:R-:W-:Y:S01]  /*9b50*/  STSM.16.M88.4 [R48], R64 ;  /* 0x0000004030007844 */ /* 0x000fe20000000200 */
[----:B------:R-:W-:Y:S02]  /*9b60*/  MOV R52, R52 ;  /* 0x0000003400347202 */ /* 0x000fe40000000f00 */
[----:B------:R-:W-:Y:S02]  /*9b70*/  F2FP.BF16.F32.PACK_AB R74, R77, R76 ;  /* 0x0000004c4d4a723e */ /* 0x000fe400000010ff */
[----:B------:R-:W-:Y:S02]  /*9b80*/  F2FP.BF16.F32.PACK_AB R75, R79, R78 ;  /* 0x0000004e4f4b723e */ /* 0x000fe400000010ff */
[----:B------:R-:W-:Y:S02]  /*9b90*/  F2FP.BF16.F32.PACK_AB R81, R83, R82 ;  /* 0x000000525351723e */ /* 0x000fe400000010ff */
[----:B------:R-:W-:Y:S01]  /*9ba0*/  F2FP.BF16.F32.PACK_AB R88, R89, R88 ;  /* 0x000000585958723e */ /* 0x000fe200000010ff */
[----:B------:R-:W-:Y:S01]  /*9bb0*/  STSM.16.M88.4 [R52], R72 ;  /* 0x0000004834007844 */ /* 0x000fe20000000200 */
[----:B------:R-:W-:-:S02]  /*9bc0*/  SHF.R.U64 R171, R171, 0x3, RZ ;  /* 0x00000003abab7819 */ /* 0x000fc400000012ff */
[----:B------:R-:W-:Y:S02]  /*9bd0*/  MOV R32, R98 ;  /* 0x0000006200207202 */ /* 0x000fe40000000f00 */
[----:B------:R-:W-:Y:S02]  /*9be0*/  F2FP.BF16.F32.PACK_AB R82, R85, R84 ;  /* 0x000000545552723e */ /* 0x000fe400000010ff */
[----:B------:R-:W-:Y:S02]  /*9bf0*/  F2FP.BF16.F32.PACK_AB R83, R87, R86 ;  /* 0x000000565753723e */ /* 0x000fe400000010ff */
[----:B------:R-:W-:Y:S02]  /*9c00*/  F2FP.BF16.F32.PACK_AB R89, R91, R90 ;  /* 0x0000005a5b59723e */ /* 0x000fe400000010ff */
[----:B------:R-:W-:Y:S01]  /*9c10*/  MOV R102, R102 ;  /* 0x0000006600667202 */ /* 0x000fe20000000f00 */
[----:B------:R-:W-:Y:S01]  /*9c20*/  STSM.16.M88.4 [R32], R80 ;  /* 0x0000005020007844 */ /* 0x000fe20000000200 */
[----:B------:R-:W-:-:S02]  /*9c30*/  F2FP.BF16.F32.PACK_AB R90, R93, R92 ;  /* 0x0000005c5d5a723e */ /* 0x000fc400000010ff */
[----:B------:R-:W-:Y:S02]  /*9c40*/  F2FP.BF16.F32.PACK_AB R91, R95, R94 ;  /* 0x0000005e5f5b723e */ /* 0x000fe400000010ff */
[----:B------:R-:W-:Y:S02]  /*9c50*/  F2FP.BF16.F32.PACK_AB R96, R97, R96 ;  /* 0x000000606160723e */ /* 0x000fe400000010ff */
[----:B------:R-:W-:Y:S01]  /*9c60*/  MOV R31, R106 ;  /* 0x0000006a001f7202 */ /* 0x000fe20000000f00 */
[----:B------:R-:W-:Y:S01]  /*9c70*/  STSM.16.M88.4 [R102], R88 ;  /* 0x0000005866007844 */ /* 0x000fe20000000200 */
[----:B------:R-:W-:Y:S02]  /*9c80*/  F2FP.BF16.F32.PACK_AB R97, R42, R21 ;  /* 0x000000152a61723e */ /* 0x000fe400000010ff */
[----:B------:R-:W-:Y:S02]  /*9c90*/  F2FP.BF16.F32.PACK_AB R98, R101, R100 ;  /* 0x000000646562723e */ /* 0x000fe400000010ff */
[----:B------:R-:W-:-:S02]  /*9ca0*/  F2FP.BF16.F32.PACK_AB R99, R50, R46 ;  /* 0x0000002e3263723e */ /* 0x000fc400000010ff */
[----:B------:R-:W-:Y:S02]  /*9cb0*/  F2FP.BF16.F32.PACK_AB R104, R105, R104 ;  /* 0x000000686968723e */ /* 0x000fe400000010ff */
[----:B------:R-:W-:Y:S01]  /*9cc0*/  LOP3.LUT R126, R169, R126, RZ, 0x3c, !PT ;  /* 0x0000007ea97e7212 */ /* 0x000fe200078e3cff */
[----:B------:R-:W-:Y:S01]  /*9cd0*/  STSM.16.M88.4 [R31], R96 ;  /* 0x000000601f007844 */ /* 0x000fe20000000200 */
[----:B------:R-:W-:Y:S02]  /*9ce0*/  MOV R110, R110 ;  /* 0x0000006e006e7202 */ /* 0x000fe40000000f00 */
[----:B------:R-:W-:Y:S02]  /*9cf0*/  MOV R30, R114 ;  /* 0x00000072001e7202 */ /* 0x000fe40000000f00 */
[----:B------:R-:W-:Y:S02]  /*9d00*/  F2FP.BF16.F32.PACK_AB R105, R56, R54 ;  /* 0x000000363869723e */ /* 0x000fe400000010ff */
[----:B------:R-:W-:-:S02]  /*9d10*/  F2FP.BF16.F32.PACK_AB R106, R109, R108 ;  /* 0x0000006c6d6a723e */ /* 0x000fc400000010ff */
[----:B------:R-:W-:Y:S02]  /*9d20*/  F2FP.BF16.F32.PACK_AB R107, R152, R58 ;  /* 0x0000003a986b723e */ /* 0x000fe400000010ff */
[----:B------:R-:W-:Y:S02]  /*9d30*/  F2FP.BF16.F32.PACK_AB R112, R113, R112 ;  /* 0x000000707170723e */ /* 0x000fe400000010ff */
[----:B------:R-:W-:Y:S01]  /*9d40*/  LOP3.LUT R28, R171, R174, RZ, 0x3c, !PT ;  /* 0x000000aeab1c7212 */ /* 0x000fe200078e3cff */
[----:B------:R-:W-:Y:S01]  /*9d50*/  STSM.16.M88.4 [R110], R104 ;  /* 0x000000686e007844 */ /* 0x000fe20000000200 */
[----:B------:R-:W-:Y:S02]  /*9d60*/  MOV R0, R122 ;  /* 0x0000007a00007202 */ /* 0x000fe40000000f00 */
[----:B------:R-:W-:Y:S02]  /*9d70*/  F2FP.BF16.F32.PACK_AB R113, R155, R154 ;  /* 0x0000009a9b71723e */ /* 0x000fe400000010ff */
[----:B------:R-:W-:-:S02]  /*9d80*/  F2FP.BF16.F32.PACK_AB R114, R117, R116 ;  /* 0x000000747572723e */ /* 0x000fc400000010ff */
[----:B------:R-:W-:Y:S02]  /*9d90*/  F2FP.BF16.F32.PACK_AB R115, R157, R156 ;  /* 0x0000009c9d73723e */ /* 0x000fe400000010ff */
[----:B------:R-:W-:Y:S02]  /*9da0*/  F2FP.BF16.F32.PACK_AB R120, R121, R120 ;  /* 0x000000787978723e */ /* 0x000fe400000010ff */
[----:B------:R-:W-:Y:S01]  /*9db0*/  F2FP.BF16.F32.PACK_AB R128, R129, R128 ;  /* 0x000000808180723e */ /* 0x000fe200000010ff */
        /* <DEDUP_REMOVED lines=9> */
[----:B------:R-:W-:Y:S02]  /*9e50*/  F2FP.BF16.F32.PACK_AB R131, R135, R134 ;  /* 0x000000868783723e */ /* 0x000fe400000010ff */
[----:B------:R-:W-:-:S02]  /*9e60*/  F2FP.BF16.F32.PACK_AB R137, R139, R138 ;  /* 0x0000008a8b89723e */ /* 0x000fc400000010ff */
[----:B------:R-:W-:Y:S01]  /*9e70*/  F2FP.BF16.F32.PACK_AB R144, R145, R144 ;  /* 0x000000909190723e */ /* 0x000fe200000010ff */
[----:B------:R1:W-:Y:S01]  /*9e80*/  STSM.16.M88.4 [R0], R128 ;  /* 0x0000008000007844 */ /* 0x0003e20000000200 */
[----:B------:R-:W-:Y:S02]  /*9e90*/  MOV R126, R126 ;  /* 0x0000007e007e7202 */ /* 0x000fe40000000f00 */
[----:B------:R-:W-:Y:S02]  /*9ea0*/  F2FP.BF16.F32.PACK_AB R138, R141, R140 ;  /* 0x0000008c8d8a723e */ /* 0x000fe400000010ff */
[----:B------:R-:W-:Y:S02]  /*9eb0*/  F2FP.BF16.F32.PACK_AB R139, R143, R142 ;  /* 0x0000008e8f8b723e */ /* 0x000fe400000010ff */
[----:B------:R-:W-:Y:S02]  /*9ec0*/  F2FP.BF16.F32.PACK_AB R145, R147, R146 ;  /* 0x000000929391723e */ /* 0x000fe400000010ff */
[----:B------:R-:W-:Y:S01]  /*9ed0*/  MOV R28, R28 ;  /* 0x0000001c001c7202 */ /* 0x000fe20000000f00 */
[----:B------:R-:W-:Y:S01]  /*9ee0*/  STSM.16.M88.4 [R126], R136 ;  /* 0x000000887e007844 */ /* 0x000fe20000000200 */
[----:B------:R-:W-:-:S02]  /*9ef0*/  F2FP.BF16.F32.PACK_AB R146, R149, R148 ;  /* 0x000000949592723e */ /* 0x000fc400000010ff */
[----:B------:R-:W-:Y:S01]  /*9f00*/  F2FP.BF16.F32.PACK_AB R147, R151, R150 ;  /* 0x000000969793723e */ /* 0x000fe200000010ff */
[----:B------:R-:W-:Y:S01]  /*9f10*/  UISETP.NE.U32.AND UP1, UPT, UR8, URZ, UPT ;  /* 0x0000003f0800728c */ /* 0x000fe2000bf25070 */
[----:B------:R-:W-:Y:S02]  /*9f20*/  PLOP3.LUT P0, PT, PT, PT, UP0, 0x80, 0x0 ;  /* 0x000000000000781c */ /* 0x000fe40003f0f008 */
[----:B------:R-:W-:Y:S01]  /*9f30*/  MOV R4, UR4 ;  /* 0x0000000400047c02 */ /* 0x000fe20008000f00 */
[----:B------:R2:W-:Y:S01]  /*9f40*/  STSM.16.M88.4 [R28], R144 ;  /* 0x000000901c007844 */ /* 0x0005e20000000200 */
[----:B------:R-:W-:Y:S01]  /*9f50*/  BAR.SYNC.DEFER_BLOCKING 0x1, 0x100 ;  /* 0x0044000000007b1d */ /* 0x000fe20000010000 */
[----:B------:R-:W-:-:S06]  /*9f60*/  UISETP.NE.AND.EX UP1, UPT, UR9, URZ, UPT, UP1 ;  /* 0x0000003f0900728c */ /* 0x000fcc000bf25310 */
[----:B------:R-:W-:-:S05]  /*9f70*/  PLOP3.LUT P6, PT, PT, PT, UP1, 0x80, 0x0 ;  /* 0x000000000000781c */ /* 0x000fca0003fcf018 */
[----:B------:R-:W-:-:S04]  /*9f80*/  @UP1 UIADD3 UR8, UP2, UR10, UR8, URZ ;  /* 0x000000080a081290 */ /* 0x000fc8000ff5e03f */
[----:B------:R-:W-:Y:S01]  /*9f90*/  @UP1 UIADD3.X UR9, UR11, UR9, URZ, UP2, !UPT ;  /* 0x000000090b091290 */ /* 0x000fe200097fe43f */
[----:B------:R-:W-:Y:S01]  /*9fa0*/  ULDC UR4, c[0x0][0xa88] ;  /* 0x0002a20000047ab9 */ /* 0x000fe20000000800 */
[----:B0-----:R-:W-:Y:S02]  /*9fb0*/  IMAD.U32 R14, RZ, RZ, UR8 ;  /* 0x00000008ff0e7e24 */ /* 0x001fe4000f8e00ff */
[----:B-1----:R-:W-:Y:S01]  /*9fc0*/  IMAD.U32 R0, RZ, RZ, UR4 ;  /* 0x00000004ff007e24 */ /* 0x002fe2000f8e00ff */
[----:B------:R-:W3:Y:S01]  /*9fd0*/  @P0 LDG.E R6, desc[UR50][R4.64] ;  /* 0x0000003204060981 */ /* 0x000ee2000c1e1900 */
[----:B------:R-:W-:Y:S02]  /*9fe0*/  IMAD.U32 R15, RZ, RZ, UR9 ;  /* 0x00000009ff0f7e24 */ /* 0x000fe4000f8e00ff */
        /* <DEDUP_REMOVED lines=13> */
[----:B--2---:R-:W-:Y:S02]  /*a0c0*/  LOP3.LUT R28, R29, 0x380, RZ, 0xc0, !PT ;  /* 0x000003801d1c7812 */ /* 0x004fe400078ec0ff */
        /* <DEDUP_REMOVED lines=21> */
.L_x_4318:
        /* <DEDUP_REMOVED lines=10> */
[----:B------:R-:W-:Y:S01]  /*a2c0*/  IMAD.X R37, RZ, RZ, R173, P5 ;  /* 0x000000ffff257224 */ /* 0x000fe200028e06ad */
[----:B------:R-:W-:Y:S01]  /*a2d0*/  LOP3.LUT R44, R45, 0x380, RZ, 0xc0, !PT ;  /* 0x000003802d2c7812 */ /* 0x000fe200078ec0ff */
[----:B------:R-:W-:Y:S01]  /*a2e0*/  USHF.R.S32.HI UR14, URZ, 0x1f, UR4 ;  /* 0x0000001f3f0e7899 */ /* 0x000fe20008011404 */
[----:B------:R-:W-:Y:S01]  /*a2f0*/  LOP3.LUT R48, R49, 0x380, RZ, 0xc0, !PT ;  /* 0x0000038031307812 */ /* 0x000fe200078ec0ff */
[----:B------:R-:W-:Y:S01]  /*a300*/  USHF.R.S32.HI UR15, URZ, 0x1f, UR44 ;  /* 0x0000001f3f0f7899 */ /* 0x000fe2000801142c */
[----:B------:R-:W-:Y:S01]  /*a310*/  SHF.R.U64 R44, R44, 0x3, RZ ;  /* 0x000000032c2c7819 */ /* 0x000fe200000012ff */
[----:B------:R-:W-:Y:S01]  /*a320*/  USEL UR42, UR42, URZ, !UP0 ;  /* 0x0000003f2a2a7287 */ /* 0x000fe2000c000000 */
[----:B------:R-:W-:Y:S01]  /*a330*/  SHF.R.U64 R40, R40, 0x3, RZ ;  /* 0x0000000328287819 */ /* 0x000fe200000012ff */
[----:B------:R-:W-:Y:S01]  /*a340*/  USEL UR43, UR43, URZ, !UP0 ;  /* 0x0000003f2b2b7287 */ /* 0x000fe2000c000000 */
[----:B------:R-:W-:-:S02]  /*a350*/  SHF.R.U64 R48, R48, 0x3, RZ ;  /* 0x0000000330307819 */ /* 0x000fc400000012ff */
[----:B------:R-:W-:Y:S01]  /*a360*/  LOP3.LUT R44, R44, R45, RZ, 0x3c, !PT ;  /* 0x0000002d2c2c7212 */ /* 0x000fe200078e3cff */
[--C-:B------:R-:W-:Y:S01]  /*a370*/  IMAD.X R45, RZ, RZ, R173.reuse, P6 ;  /* 0x000000ffff2d7224 */ /* 0x100fe200030e06ad */
[----:B------:R-:W-:Y:S01]  /*a380*/  LOP3.LUT R40, R40, R41, RZ, 0x3c, !PT ;  /* 0x0000002928287212 */ /* 0x000fe200078e3cff */
[--C-:B------:R-:W-:Y:S01]  /*a390*/  IMAD.X R41, RZ, RZ, R173.reuse, P0 ;  /* 0x000000ffff297224 */ /* 0x100fe200000e06ad */
[----:B0-----:R-:W-:Y:S02]  /*a3a0*/  ISETP.NE.AND P6, PT, R4, RZ, PT ;  /* 0x000000ff0400720c */ /* 0x001fe40003fc5270 */
[----:B------:R-:W-:Y:S01]  /*a3b0*/  LOP3.LUT R48, R48, R49, RZ, 0x3c, !PT ;  /* 0x0000003130307212 */ /* 0x000fe200078e3cff */
[----:B------:R-:W-:Y:S01]  /*a3c0*/  IMAD.X R49, RZ, RZ, R173, P1 ;  /* 0x000000ffff317224 */ /* 0x000fe200008e06ad */
[----:B------:R-:W-:Y:S02]  /*a3d0*/  IADD3.X R33, RZ, R173, RZ, P4, !PT ;  /* 0x000000adff217210 */ /* 0x000fe400027fe4ff */
        /* <DEDUP_REMOVED lines=35> */
[----:B------:R-:W-:Y:S01]  /*a610*/  IADD3 R10, R185, UR45, RZ ;  /* 0x0000002db90a7c10 */ /* 0x000fe2000fffe0ff */
[----:B------:R-:W-:Y:S01]  /*a620*/  ULDC.64 UR12, c[0x0][0xb90] ;  /* 0x0002e400000c7ab9 */ /* 0x000fe20000000a00 */
[----:B------:R-:W-:Y:S01]  /*a630*/  UMOV UR8, UR4 ;  /* 0x0000000400087c82 */ /* 0x000fe20008000000 */
[----:B------:R-:W-:Y:S01]  /*a640*/  UIMAD UR10, UR15, UR12, URZ ;  /* 0x0000000c0f0a72a4 */ /* 0x000fe2000f8e023f */
[----:B------:R-:W-:Y:S01]  /*a650*/  IMAD.MOV R21, RZ, RZ, -R18 ;  /* 0x000000ffff157224 */ /* 0x000fe200078e0a12 */
[----:B------:R-:W-:Y:S01]  /*a660*/  UMOV UR9, UR14 ;  /* 0x0000000e00097c82 */ /* 0x000fe20008000000 */
[----:B------:R-:W-:Y:S01]  /*a670*/  IMAD.MOV.U32 R4, RZ, RZ, R10 ;  /* 0x000000ffff047224 */ /* 0x000fe200078e000a */
        /* <DEDUP_REMOVED lines=39> */
.L_x_4319:
        /* <DEDUP_REMOVED lines=21> */
[----:B------:R-:W-:Y:S01]  /*aa40*/  IMAD.SHL.U32 R20, R20, 0x4, RZ ;  /* 0x0000000414147824 */ /* 0x000fe200078e00ff */
[----:B------:R-:W-:Y:S01]  /*aa50*/  UIMAD UR10, UR14, UR12, URZ ;  /* 0x0000000c0e0a72a4 */ /* 0x000fe2000f8e023f */
[----:B------:R-:W5:Y:S04]  /*aa60*/  LD.E.128 R44, desc[UR50][R44.64] ;  /* 0x000000322c2c7980 */ /* 0x000f68000c101d00 */
[----:B------:R-:W5:Y:S01]  /*aa70*/  LD.E.128 R48, desc[UR50][R48.64] ;  /* 0x0000003230307980 */ /* 0x000f62000c101d00 */
[----:B------:R-:W2:Y:S01]  /*aa80*/  @P2 LDC R79, c[0x0][0xbf0] ;  /* 0x0002fc00ff4f2b82 */ /* 0x000ea20000000800 */
[----:B------:R-:W-:Y:S01]  /*aa90*/  ISETP.GE.AND P0, PT, R188, UR16, PT ;  /* 0x00000010bc007c0c */ /* 0x000fe2000bf06270 */
[----:B------:R-:W-:Y:S01]  /*aaa0*/  UIMAD.WIDE.U32 UR8, UR4, UR12, URZ ;  /* 0x0000000c040872a5 */ /* 0x000fe2000f8e003f */
[----:B------:R-:W-:Y:S01]  /*aab0*/  LOP3.LUT R20, R20, 0x4, R3, 0xe2, !PT ;  /* 0x0000000414147812 */ /* 0x000fe200078ee203 */
[----:B------:R-:W-:Y:S01]  /*aac0*/  UIMAD UR10, UR4, UR13, UR10 ;  /* 0x0000000d040a72a4 */ /* 0x000fe2000f8e020a */
[----:B------:R-:W-:Y:S01]  /*aad0*/  SEL R21, RZ, 0xffffffff, P0 ;  /* 0xffffffffff157807 */ /* 0x000fe20000000000 */
[----:B------:R-:W-:Y:S01]  /*aae0*/  IMAD R3, R191, 0x20, R192 ;  /* 0x00000020bf037824 */ /* 0x000fe200078e02c0 */
[----:B------:R-:W-:Y:S01]  /*aaf0*/  ULDC.64 UR12, c[0x0][0xae8] ;  /* 0x0002ba00000c7ab9 */ /* 0x000fe20000000a00 */
[----:B------:R-:W-:Y:S01]  /*ab00*/  ISETP.GE.AND P0, PT, R187, UR16, PT ;  /* 0x00000010bb007c0c */ /* 0x000fe2000bf06270 */
[----:B------:R-:W-:Y:S01]  /*ab10*/  UIADD3 UR9, UR9, UR10, URZ ;  /* 0x0000000a09097290 */ /* 0x000fe2000fffe03f */
[----:B------:R-:W-:Y:S01]  /*ab20*/  SHF.L.U32 R21, R21, 0x3, RZ ;  /* 0x0000000315157819 */ /* 0x000fe200000006ff */
[----:B------:R-:W-:Y:S01]  /*ab30*/  UIMAD UR4, UR15, UR12, URZ ;  /* 0x0000000c0f0472a4 */ /* 0x000fe2000f8e023f */
[----:B------:R-:W-:Y:S01]  /*ab40*/  VIADD R82, R3, UR45 ;  /* 0x0000002d03527c36 */ /* 0x000fe20008000000 */
        /* <DEDUP_REMOVED lines=33> */
[----:B------:R-:W-:Y:S01]  /*ad60*/  IMAD R79, R3, UR9, R80 ;  /* 0x00000009034f7c24 */ /* 0x000fe2000f8e0250 */
        /* <DEDUP_REMOVED lines=24> */
[----:B------:R-:W-:-:S02]  /*aef0*/  LOP3.LUT R3, R76, R3, RZ, 0xfc, !PT ;  /* 0x000000034c037212 */ /* 0x000fc400078efcff */
[----:B------:R-:W-:Y:S02]  /*af00*/  IADD3 R21, R21, R79, RZ ;  /* 0x0000004f15157210 */ /* 0x000fe40007ffe0ff */
[C---:B------:R-:W-:Y:S01]  /*af10*/  LEA R84, P1, R20.reuse, UR8, 0x1 ;  /* 0x0000000814547c11 */ /* 0x040fe2000f8208ff */
[----:B-1----:R-:W-:Y:S01]  /*af20*/  SYNCS.ARRIVE.TRANS64.RED.A1T0 RZ, [UR4], RZ ;  /* 0x000000ffffff79a7 */ /* 0x002fe20008100404 */
[----:B------:R-:W-:Y:S02]  /*af30*/  LOP3.LUT R0, R3, R0, RZ, 0xfc, !PT ;  /* 0x0000000003007212 */ /* 0x000fe400078efcff */
        /* <DEDUP_REMOVED lines=35> */
.L_x_4321:
[----:B------:R-:W-:Y:S05]  /*b170*/  BSYNC B1 ;  /* 0x0000000000017941 */ /* 0x000fea0003800000 */
.L_x_4320:
        /* <DEDUP_REMOVED lines=38> */
.L_x_4317:
        /* <DEDUP_REMOVED lines=31> */
.L_x_4323:
[----:B------:R-:W-:Y:S01]  /*b5d0*/  USEL UR42, UR42, URZ, !UP0 ;  /* 0x0000003f2a2a7287 */ /* 0x000fe2000c000000 */
[----:B------:R-:W-:Y:S01]  /*b5e0*/  BSSY B1, `(.L_x_4324) ;  /* 0x000002c000017945 */ /* 0x000fe20003800000 */
[----:B------:R-:W-:-:S03]  /*b5f0*/  USEL UR43, UR43, URZ, !UP0 ;  /* 0x0000003f2b2b7287 */ /* 0x000fc6000c000000 */
[----:B------:R-:W-:Y:S09]  /*b600*/  @P0 BRA `(.L_x_4325) ;  /* 0x0000000000a40947 */ /* 0x000ff20003800000 */
        /* <DEDUP_REMOVED lines=24> */
[----:B-1----:R-:W-:Y:S02]  /*b790*/  @P0 SHF.R.U32.HI R4, RZ, R8, R3 ;  /* 0x00000008ff040219 */ /* 0x002fe40000011603 */
[----:B------:R-:W-:-:S03]  /*b7a0*/  MOV R8, UR10 ;  /* 0x0000000a00087c02 */ /* 0x000fc60008000f00 */
        /* <DEDUP_REMOVED lines=15> */
.L_x_4325:
[----:B------:R-:W-:Y:S05]  /*b8a0*/  BSYNC B1 ;  /* 0x0000000000017941 */ /* 0x000fea0003800000 */
.L_x_4324:
        /* <DEDUP_REMOVED lines=40> */
[----:B------:R-:W-:Y:S01]  /*bb30*/  ULDC.64 UR8, c[0x0][0xae0] ;  /* 0x0002b80000087ab9 */ /* 0x000fe20000000a00 */
[----:B------:R-:W-:Y:S01]  /*bb40*/  IMAD.U32 R5, RZ, RZ, UR43 ;  /* 0x0000002bff057e24 */ /* 0x000fe2000f8e00ff */
[----:B------:R-:W-:Y:S01]  /*bb50*/  SEL R0, RZ, 0x80, P2 ;  /* 0x00000080ff007807 */ /* 0x000fe20001000000 */
[----:B------:R-:W-:Y:S01]  /*bb60*/  IMAD.U32 R4, RZ, RZ, UR42 ;  /* 0x0000002aff047e24 */ /* 0x000fe2000f8e00ff */
[----:B------:R-:W-:Y:S01]  /*bb70*/  MOV R5, UR4 ;  /* 0x0000000400057c02 */ /* 0x000fe20008000f00 */
[----:B------:R-:W-:Y:S01]  /*bb80*/  BSSY B1, `(.L_x_4326) ;  /* 0x0000041000017945 */ /* 0x000fe20003800000 */
[----:B-1----:R-:W-:-:S02]  /*bb90*/  @P0 SHF.R.U32.HI R3, RZ, R7, R6 ;  /* 0x00000007ff030219 */ /* 0x002fc40000011606 */
[----:B------:R-:W-:Y:S02]  /*bba0*/  ISETP.GE.AND P0, PT, R187, UR13, PT ;  /* 0x0000000dbb007c0c */ /* 0x000fe4000bf06270 */
        /* <DEDUP_REMOVED lines=62> */
.L_x_4327:
[----:B------:R-:W-:Y:S05]  /*bf90*/  BSYNC B1 ;  /* 0x0000000000017941 */ /* 0x000fea0003800000 */
.L_x_4326:
        /* <DEDUP_REMOVED lines=36> */
.L_x_4322:
[----:B------:R-:W-:Y:S05]  /*c1e0*/  BSYNC B0 ;  /* 0x0000000000007941 */ /* 0x000fea0003800000 */
.L_x_4316:
[----:B------:R-:W-:Y:S02]  /*c1f0*/  ULDC UR4, c[0x0][0xc3c] ;  /* 0x00030f0000047ab9 */ /* 0x000fe40000000800 */
[----:B------:R-:W-:-:S06]  /*c200*/  UISETP.GE.AND UP0, UPT, UR7, UR4, UPT ;  /* 0x000000040700728c */ /* 0x000fcc000bf06270 */
[----:B------:R-:W-:-:S13]  /*c210*/  PLOP3.LUT P0, PT, PT, PT, UP0, 0x80, 0x0 ;  /* 0x000000000000781c */ /* 0x000fda0003f0f008 */
[----:B------:R-:W-:Y:S05]  /*c220*/  @!P0 BRA `(.L_x_4328) ;  /* 0xffffff4c00508947 */ /* 0x000fea000383ffff */
[----:B------:R-:W-:Y:S05]  /*c230*/  EXIT ;  /* 0x000000000000794d */ /* 0x000fea0003800000 */
.L_x_4263:
        /* <DEDUP_REMOVED lines=16> */
.L_x_4329:
        /* <DEDUP_REMOVED lines=23> */
[----:B-1----:R-:W-:-:S04]  /*c4b0*/  SEL R3, R8, RZ, P3 ;  /* 0x000000ff08037207 */ /* 0x002fc80001800000 */
[----:B------:R-:W-:-:S05]  /*c4c0*/  IADD3 R3, R6, R3, RZ ;  /* 0x0000000306037210 */ /* 0x000fca0007ffe0ff */
        /* <DEDUP_REMOVED lines=14> */
.L_x_4335:
        /* <DEDUP_REMOVED lines=12> */
.L_x_4334:
[----:B------:R-:W-:Y:S05]  /*c670*/  BSYNC B0 ;  /* 0x0000000000007941 */ /* 0x000fea0003800000 */
.L_x_4333:
        /* <DEDUP_REMOVED lines=20> */
.L_x_4331:
        /* <DEDUP_REMOVED lines=20> */
.L_x_4336:
[----:B---3--:R-:W-:Y:S01]  /*c900*/  IMAD R16, R16, UR5, R13 ;  /* 0x0000000510107c24 */ /* 0x008fe2000f8e020d */
[----:B------:R-:W-:Y:S01]  /*c910*/  IABS R2, R6 ;  /* 0x0000000600027213 */ /* 0x000fe20000000000 */
[----:B-12---:R-:W-:-:S03]  /*c920*/  IMAD.MOV R9, RZ, RZ, -R3 ;  /* 0x000000ffff097224 */ /* 0x006fc600078e0a03 */
[----:B0-----:R-:W-:Y:S01]  /*c930*/  IADD3 R11, -R16, UR6, RZ ;  /* 0x00000006100b7c10 */ /* 0x001fe2000fffe1ff */
[----:B------:R-:W-:Y:S02]  /*c940*/  IMAD.MOV R10, RZ, RZ, -R2 ;  /* 0x000000ffff0a7224 */ /* 0x000fe400078e0a02 */
[----:B------:R-:W-:Y:S01]  /*c950*/  IMAD R9, R9, R12, RZ ;  /* 0x0000000c09097224 */ /* 0x000fe200078e02ff */
[----:B------:R-:W-:Y:S01]  /*c960*/  IABS R8, R11 ;  /* 0x0000000b00087213 */ /* 0x000fe20000000000 */
[----:B------:R-:W-:-:S04]  /*c970*/  IMAD.MOV.U32 R2, RZ, RZ, RZ ;  /* 0x000000ffff027224 */ /* 0x000fc800078e00ff */
[----:B------:R-:W-:-:S04]  /*c980*/  IMAD.HI.U32 R2, R3, R9, R2 ;  /* 0x0000000903027227 */ /* 0x000fc800078e0002 */
[----:B------:R-:W-:Y:S01]  /*c990*/  IMAD.MOV.U32 R3, RZ, RZ, R8 ;  /* 0x000000ffff037224 */ /* 0x000fe200078e0008 */
[----:B------:R-:W-:-:S03]  /*c9a0*/  MOV R8, R10 ;  /* 0x0000000a00087202 */ /* 0x000fc60000000f00 */
        /* <DEDUP_REMOVED lines=29> */
[----:B------:R-:W-:Y:S01]  /*cb80*/  IMAD.HI.U32 R2, R3, R9, R2 ;  /* 0x0000000903027227 */ /* 0x000fe200078e0002 */
[----:B------:R-:W-:-:S05]  /*cb90*/  IADD3 R3, RZ, -R10, RZ ;  /* 0x8000000aff037210 */ /* 0x000fca0007ffe0ff */
        /* <DEDUP_REMOVED lines=17> */
.L_x_4332:
[----:B------:R-:W-:Y:S01]  /*ccb0*/  ULDC UR4, c[0x0][0xc3c] ;  /* 0x00030f0000047ab9 */ /* 0x000fe20000000800 */
[----:B------:R-:W-:Y:S01]  /*ccc0*/  IMAD.MOV.U32 R17, RZ, RZ, RZ ;  /* 0x000000ffff117224 */ /* 0x000fe200078e00ff */
[----:B------:R-:W-:Y:S01]  /*ccd0*/  MOV R19, UR4 ;  /* 0x0000000400137c02 */ /* 0x000fe20008000f00 */
[----:B------:R-:W-:Y:S02]  /*cce0*/  IMAD.U32 R16, RZ, RZ, UR6 ;  /* 0x00000006ff107e24 */ /* 0x000fe4000f8e00ff */
[----:B------:R-:W-:-:S07]  /*ccf0*/  IMAD.MOV.U32 R18, RZ, RZ, RZ ;  /* 0x000000ffff127224 */ /* 0x000fce00078e00ff */
.L_x_4337:
[----:B------:R-:W-:-:S13]  /*cd00*/  ISETP.NE.AND P0, PT, R5, RZ, PT ;  /* 0x000000ff0500720c */ /* 0x000fda0003f05270 */
[----:B------:R-:W0:Y:S01]  /*cd10*/  @!P0 S2R R3, SR_CgaCtaId ;  /* 0x0000000000038919 */ /* 0x000e220000008800 */
[----:B------:R-:W-:-:S04]  /*cd20*/  @!P0 MOV R2, 0x400 ;  /* 0x0000040000028802 */ /* 0x000fc80000000f00 */
[----:B0-----:R-:W-:-:S05]  /*cd30*/  @!P0 LEA R2, R3, R2, 0x18 ;  /* 0x0000000203028211 */ /* 0x001fca00078ec0ff */
[----:B------:R0:W-:Y:S01]  /*cd40*/  @!P0 STS.128 [R2+0x28cd0], R16 ;  /* 0x028cd01002008388 */ /* 0x0001e20000000c00 */
[----:B------:R-:W-:Y:S06]  /*cd50*/  BAR.ARV 0x5, 0x180 ;  /* 0x0146000000007b1d */ /* 0x000fec0000002000 */
.L_x_4330:
        /* <DEDUP_REMOVED lines=9> */
[C---:B------:R-:W-:Y:S01]  /*cdf0*/  LOP3.LUT R4, R0.reuse, 0x7f, RZ, 0xc0, !PT ;  /* 0x0000007f00047812 */ /* 0x040fe200078ec0ff */
[----:B------:R-:W-:Y:S01]  /*ce00*/  IMAD.SHL.U32 R5, R0, 0x10, RZ ;  /* 0x0000001000057824 */ /* 0x000fe200078e00ff */
[----:B------:R0:W-:Y:S01]  /*ce10*/  STL [R1+0x24], RZ ;  /* 0x000024ff01007387 */ /* 0x0001e20000100800 */
[C---:B------:R-:W-:Y:S01]  /*ce20*/  LOP3.LUT R3, R2.reuse, 0x1f8, RZ, 0xc0, !PT ;  /* 0x000001f802037812 */ /* 0x040fe200078ec0ff */
[----:B------:R-:W-:Y:S01]  /*ce30*/  BSSY B8, `(.L_x_4338) ;  /* 0x0000495000087945 */ /* 0x000fe20003800000 */
[----:B------:R-:W-:Y:S01]  /*ce40*/  SHF.R.U32.HI R36, RZ, 0x3, R4 ;  /* 0x00000003ff247819 */ /* 0x000fe20000011604 */
[----:B------:R-:W-:Y:S01]  /*ce50*/  IMAD.MOV.U32 R25, RZ, RZ, 0x1 ;  /* 0x00000001ff197424 */ /* 0x000fe200078e00ff */
[----:B------:R-:W-:Y:S01]  /*ce60*/  LOP3.LUT R3, R3, 0x38, R0, 0x78, !PT ;  /* 0x0000003803037812 */ /* 0x000fe200078e7800 */
[----:B------:R-:W-:Y:S01]  /*ce70*/  IMAD.MOV.U32 R24, RZ, RZ, RZ ;  /* 0x000000ffff187224 */ /* 0x000fe200078e00ff */
        /* <DEDUP_REMOVED lines=11> */
[C---:B------:R-:W-:Y:S01]  /*cf30*/  LOP3.LUT R3, R0.reuse, 0x180, RZ, 0xfc, !PT ;  /* 0x0000018000037812 */ /* 0x040fe200078efcff */
[----:B------:R-:W-:Y:S01]  /*cf40*/  IMAD.U32 R23, RZ, RZ, UR4 ;  /* 0x00000004ff177e24 */ /* 0x000fe2000f8e00ff */
[----:B------:R-:W-:-:S03]  /*cf50*/  LOP3.LUT R2, R0, 0x1c0, RZ, 0xfc, !PT ;  /* 0x000001c000027812 */ /* 0x000fc600078efcff */
[----:B------:R-:W-:-:S05]  /*cf60*/  IMAD R0, R33, 0x2, R23 ;  /* 0x0000000221007824 */ /* 0x000fca00078e0217 */
[----:B------:R0:W-:Y:S02]  /*cf70*/  STL [R1+0x2c], R0 ;  /* 0x00002c0001007387 */ /* 0x0001e40000100800 */
.L_x_4399:
[----:B-1----:R-:W1:Y:S02]  /*cf80*/  LDC.64 R30, c[0x0][0xc88] ;  /* 0x00032200ff1e7b82 */ /* 0x002e640000000a00 */
[----:B-1----:R-:W-:-:S06]  /*cf90*/  IMAD.WIDE R30, R19, 0x4, R30 ;  /* 0x00000004131e7825 */ /* 0x002fcc00078e021e */
[----:B------:R1:W0:Y:S01]  /*cfa0*/  LDG.E R30, desc[UR50][R30.64] ;  /* 0x000000321e1e7981 */ /* 0x000222000c1e1900 */
[----:B------:R-:W-:Y:S05]  /*cfb0*/  YIELD ;  /* 0x0000000000007946 */ /* 0x000fea0003800000 */
[----:B------:R-:W-:Y:S01]  /*cfc0*/  ULDC.64 UR4, c[0x0][0xa28] ;  /* 0x00028a0000047ab9 */ /* 0x000fe20000000a00 */
[----:B------:R-:W-:Y:S01]  /*cfd0*/  ULDC.64 UR6, c[0x0][0xa18] ;  /* 0x0002860000067ab9 */ /* 0x000fe20000000a00 */
[----:B------:R-:W-:Y:S01]  /*cfe0*/  ISETP.NE.U32.AND P0, PT, RZ, UR4, PT ;  /* 0x00000004ff007c0c */ /* 0x000fe2000bf05070 */
[----:B-1----:R-:W-:-:S03]  /*cff0*/  IMAD.MOV.U32 R31, RZ, RZ, RZ ;  /* 0x000000ffff1f7224 */ /* 0x002fc600078e00ff */
[----:B------:R-:W-:Y:S02]  /*d000*/  ISETP.NE.AND.EX P0, PT, RZ, UR5, PT, P0 ;  /* 0x00000005ff007c0c */ /* 0x000fe4000bf05300 */
[----:B------:R-:W-:Y:S02]  /*d010*/  MOV R37, RZ ;  /* 0x000000ff00257202 */ /* 0x000fe40000000f00 */
[----:B0-----:R-:W-:-:S09]  /*d020*/  SHF.R.S32.HI R0, RZ, 0x1f, R30 ;  /* 0x0000001fff007819 */ /* 0x001fd2000001141e */
        /* <DEDUP_REMOVED lines=19> */
[----:B--2---:R-:W2:Y:S01]  /*d160*/  @P0 LDG.E R4, desc[UR50][R4.64] ;  /* 0x0000003204040981 */ /* 0x004ea2000c1e1900 */
[----:B------:R-:W-:-:S03]  /*d170*/  UISETP.NE.U32.AND UP0, UPT, UR4, URZ, UPT ;  /* 0x0000003f0400728c */ /* 0x000fc6000bf05070 */
[----:B------:R-:W-:Y:S01]  /*d180*/  ULDC UR4, c[0x0][0x424] ;  /* 0x0001090000047ab9 */ /* 0x000fe20000000800 */
[----:B------:R-:W-:-:S03]  /*d190*/  UISETP.NE.AND.EX UP0, UPT, UR5, URZ, UPT, UP0 ;  /* 0x0000003f0500728c */ /* 0x000fc6000bf05300 */
[----:B------:R-:W-:Y:S01]  /*d1a0*/  ULDC UR5, c[0x0][0x2f0] ;  /* 0x0000bc0000057ab9 */ /* 0x000fe20000000800 */
[----:B------:R-:W-:-:S04]  /*d1b0*/  USEL UR4, UR4, 0x1, UP0 ;  /* 0x0000000104047887 */ /* 0x000fc80008000000 */
[----:B------:R-:W-:-:S06]  /*d1c0*/  UIMAD UR4, UR4, UR5, URZ ;  /* 0x00000005040472a4 */ /* 0x000fcc000f8e023f */
[----:B0-----:R-:W-:Y:S01]  /*d1d0*/  IMAD.U32 R0, RZ, RZ, UR4 ;  /* 0x00000004ff007e24 */ /* 0x001fe2000f8e00ff */
[----:B--2---:R1:W-:Y:S01]  /*d1e0*/  @P0 STL [R1], R4 ;  /* 0x0000000401000387 */ /* 0x0043e20000100800 */
[----:B---34-:R-:W-:Y:S05]  /*d1f0*/  @P0 BRA `(.L_x_4339) ;  /* 0x0000000000200947 */ /* 0x018fea0003800000 */
[----:B------:R-:W-:Y:S02]  /*d200*/  ULDC UR4, c[0x0][0x288] ;  /* 0x0000a20000047ab9 */ /* 0x000fe40000000800 */
[----:B-1----:R-:W-:-:S05]  /*d210*/  IMAD.U32 R4, RZ, RZ, UR4 ;  /* 0x00000004ff047e24 */ /* 0x002fca000f8e00ff */
[----:B------:R0:W-:Y:S01]  /*d220*/  STL [R1], R4 ;  /* 0x0000000401007387 */ /* 0x0001e20000100800 */
[----:B------:R-:W-:Y:S05]  /*d230*/  @!P2 BRA `(.L_x_4339) ;  /* 0x000000000010a947 */ /* 0x000fea0003800000 */
[----:B------:R-:W2:Y:S04]  /*d240*/  LDG.E R5, desc[UR50][R2.64] ;  /* 0x0000003202057981 */ /* 0x000ea8000c1e1900 */
[----:B0-----:R-:W2:Y:S02]  /*d250*/  LDG.E R4, desc[UR50][R2.64+0x4] ;  /* 0x0000043202047981 */ /* 0x001ea4000c1e1900 */
[----:B--2---:R-:W-:-:S05]  /*d260*/  IMAD.IADD R2, R4, 0x1, -R5 ;  /* 0x0000000104027824 */ /* 0x004fca00078e0a05 */
[----:B------:R2:W-:Y:S02]  /*d270*/  STL [R1], R2 ;  /* 0x0000000201007387 */ /* 0x0005e40000100800 */
.L_x_4339:
[----:B------:R-:W-:Y:S01]  /*d280*/  ULDC.64 UR4, c[0x0][0xa20] ;  /* 0x0002880000047ab9 */ /* 0x000fe20000000a00 */
[----:B------:R-:W-:Y:S01]  /*d290*/  IMAD.MOV.U32 R28, RZ, RZ, R30 ;  /* 0x000000ffff1c7224 */ /* 0x000fe200078e001e */
[----:B------:R-:W-:-:S04]  /*d2a0*/  ISETP.NE.U32.AND P0, PT, RZ, UR4, PT ;  /* 0x00000004ff007c0c */ /* 0x000fc8000bf05070 */
[----:B------:R-:W-:-:S13]  /*d2b0*/  ISETP.NE.AND.EX P0, PT, RZ, UR5, PT, P0 ;  /* 0x00000005ff007c0c */ /* 0x000fda000bf05300 */
[----:B------:R-:W-:Y:S05]  /*d2c0*/  @!P0 BRA `(.L_x_4340) ;  /* 0x0000000000108947 */ /* 0x000fea0003800000 */
[----:B-12---:R-:W-:-:S04]  /*d2d0*/  IADD3 R2, P0, R26, UR4, RZ ;  /* 0x000000041a027c10 */ /* 0x006fc8000ff1e0ff */
[----:B------:R-:W-:-:S05]  /*d2e0*/  IADD3.X R3, R27, UR5, RZ, P0, !PT ;  /* 0x000000051b037c10 */ /* 0x000fca00087fe4ff */
[----:B------:R1:W5:Y:S01]  /*d2f0*/  LDG.E R0, desc[UR50][R2.64] ;  /* 0x0000003202007981 */ /* 0x000362000c1e1900 */
[----:B------:R-:W-:Y:S05]  /*d300*/  BRA `(.L_x_4341) ;  /* 0x0000000000247947 */ /* 0x000fea0003800000 */
.L_x_4340:
[----:B------:R-:W-:Y:S02]  /*d310*/  ULDC.64 UR4, c[0x0][0xa08] ;  /* 0x0002820000047ab9 */ /* 0x000fe40000000a00 */
[----:B------:R-:W-:-:S04]  /*d320*/  ISETP.NE.U32.AND P0, PT, RZ, UR4, PT ;  /* 0x00000004ff007c0c */ /* 0x000fc8000bf05070 */
[----:B------:R-:W-:-:S13]  /*d330*/  ISETP.NE.AND.EX P0, PT, RZ, UR5, PT, P0 ;  /* 0x00000005ff007c0c */ /* 0x000fda000bf05300 */
[----:B------:R-:W-:Y:S05]  /*d340*/  @!P0 BRA `(.L_x_4341) ;  /* 0x0000000000148947 */ /* 0x000fea0003800000 */
[----:B-12---:R-:W1:Y:S02]  /*d350*/  LDC.64 R2, c[0x0][0xa08] ;  /* 0x00028200ff027b82 */ /* 0x006e640000000a00 */
[----:B-1----:R-:W-:-:S05]  /*d360*/  IMAD.WIDE R2, R28, 0x4, R2 ;  /* 0x000000041c027825 */ /* 0x002fca00078e0202 */
[----:B------:R-:W2:Y:S04]  /*d370*/  LDG.E R0, desc[UR50][R2.64] ;  /* 0x0000003202007981 */ /* 0x000ea8000c1e1900 */
[----:B------:R-:W2:Y:S02]  /*d380*/  LDG.E R5, desc[UR50][R2.64+0x4] ;  /* 0x0000043202057981 */ /* 0x000ea4000c1e1900 */
[----:B--2---:R-:W-:-:S07]  /*d390*/  IMAD.IADD R0, R5, 0x1, -R0 ;  /* 0x0000000105007824 */ /* 0x004fce00078e0a00 */
.L_x_4341:
[----:B------:R-:W3:Y:S01]  /*d3a0*/  LDL R6, [R1] ;  /* 0x0000000001067983 */ /* 0x000ee20000100800 */
[----:B-12---:R-:W1:Y:S01]  /*d3b0*/  LDC R2, c[0x0][0x448] ;  /* 0x00011200ff027b82 */ /* 0x006e620000000800 */
[----:B-----5:R-:W-:Y:S01]  /*d3c0*/  IMAD.IADD R29, R0, 0x1, -R31 ;  /* 0x00000001001d7824 */ /* 0x020fe200078e0a1f */
[----:B------:R-:W-:Y:S01]  /*d3d0*/  LOP3.LUT R22, R22, 0xfffffdff, RZ, 0xc0, !PT ;  /* 0xfffffdff16167812 */ /* 0x000fe200078ec0ff */
[----:B------:R-:W-:Y:S01]  /*d3e0*/  BSSY B7, `(.L_x_4342) ;  /* 0x0000378000077945 */ /* 0x000fe20003800000 */
[----:B-1----:R-:W-:Y:S01]  /*d3f0*/  ISETP.NE.AND P0, PT, R2, 0x1, PT ;  /* 0x000000010200780c */ /* 0x002fe20003f05270 */
[----:B------:R-:W-:-:S04]  /*d400*/  IMAD.SHL.U32 R2, R17, 0x40, RZ ;  /* 0x0000004011027824 */ /* 0x000fc800078e00ff */
[----:B------:R-:W-:-:S08]  /*d410*/  VIADD R2, R2, 0x3f ;  /* 0x0000003f02027836 */ /* 0x000fd00000000000 */
[----:B------:R-:W0:Y:S01]  /*d420*/  @P0 LDC R5, c[0x0][0x44c] ;  /* 0x00011300ff050b82 */ /* 0x000e220000000800 */
[----:B------:R-:W-:-:S07]  /*d430*/  @P0 LOP3.LUT R22, R22, 0x200, RZ, 0xfc, !PT ;  /* 0x0000020016160812 */ /* 0x000fce00078efcff */
[----:B------:R-:W1:Y:S01]  /*d440*/  @P0 LDC R3, c[0x0][0x450] ;  /* 0x00011400ff030b82 */ /* 0x000e620000000800 */
[----:B0-----:R-:W-:-:S05]  /*d450*/  @P0 IMAD.HI.U32 R4, R2, R5, RZ ;  /* 0x0000000502040227 */ /* 0x001fca00078e00ff */
[----:B-1----:R-:W-:Y:S02]  /*d460*/  @P0 SHF.R.U32.HI R2, RZ, R3, R4 ;  /* 0x00000003ff020219 */ /* 0x002fe40000011604 */
[----:B---3--:R-:W-:-:S05]  /*d470*/  IADD3 R3, R29, 0x40, -R6 ;  /* 0x000000401d037810 */ /* 0x008fca0007ffe806 */
[----:B------:R-:W-:-:S05]  /*d480*/  IMAD.IADD R2, R3, 0x1, R2 ;  /* 0x0000000103027824 */ /* 0x000fca00078e0202 */
[----:B------:R-:W-:-:S04]  /*d490*/  SHF.R.S32.HI R3, RZ, 0x1f, R2 ;  /* 0x0000001fff037819 */ /* 0x000fc80000011402 */
[----:B------:R-:W-:Y:S01]  /*d4a0*/  LEA.HI R0, R3, R2, RZ, 0x6 ;  /* 0x0000000203007211 */ /* 0x000fe200078f30ff */
[----:B------:R-:W-:-:S03]  /*d4b0*/  VIADD R2, R29, 0x3f ;  /* 0x0000003f1d027836 */ /* 0x000fc60000000000 */
[----:B------:R-:W-:Y:S02]  /*d4c0*/  SHF.R.S32.HI R0, RZ, 0x6, R0 ;  /* 0x00000006ff007819 */ /* 0x000fe40000011400 */
[----:B------:R-:W-:-:S04]  /*d4d0*/  SHF.R.S32.HI R3, RZ, 0x1f, R2 ;  /* 0x0000001fff037819 */ /* 0x000fc80000011402 */
[----:B------:R-:W-:-:S04]  /*d4e0*/  LEA.HI R3, R3, R2, RZ, 0x6 ;  /* 0x0000000203037211 */ /* 0x000fc800078f30ff */
[----:B------:R-:W-:-:S04]  /*d4f0*/  SHF.R.S32.HI R3, RZ, 0x6, R3 ;  /* 0x00000006ff037819 */ /* 0x000fc80000011403 */
[----:B------:R-:W-:-:S04]  /*d500*/  VIMNMX R34, R3, R0, PT ;  /* 0x0000000003227248 */ /* 0x000fc80003fe0100 */
[----:B------:R-:W-:Y:S01]  /*d510*/  ISETP.GT.AND P0, PT, R34, RZ, PT ;  /* 0x000000ff2200720c */ /* 0x000fe20003f04270 */
[----:B------:R0:W-:-:S12]  /*d520*/  STL [R1+0x8], R34 ;  /* 0x0000082201007387 */ /* 0x0001d80000100800 */
        /* <DEDUP_REMOVED lines=18> */
.L_x_4343:
[----:B------:R-:W-:Y:S01]  /*d650*/  IADD3 R0, R23, 0x22400, RZ ;  /* 0x0002240017007810 */ /* 0x000fe20007ffe0ff */
[----:B------:R-:W-:Y:S03]  /*d660*/  BSSY B6, `(.L_x_4345) ;  /* 0x0000013000067945 */ /* 0x000fe60003800000 */
        /* <DEDUP_REMOVED lines=18> */
.L_x_4346:
[----:B------:R-:W-:Y:S05]  /*d790*/  BSYNC B6 ;  /* 0x0000000000067941 */ /* 0x000fea0003800000 */
.L_x_4345:
        /* <DEDUP_REMOVED lines=20> */
.L_x_4349:
        /* <DEDUP_REMOVED lines=15> */
.L_x_4348:
[----:B------:R-:W-:Y:S05]  /*d9d0*/  BSYNC B6 ;  /* 0x0000000000067941 */ /* 0x000fea0003800000 */
.L_x_4347:
[----:B------:R-:W0:Y:S01]  /*d9e0*/  S2R R20, SR_TID.X ;  /* 0x0000000000147919 */ /* 0x000e220000002100 */
[----:B------:R-:W-:Y:S01]  /*d9f0*/  ULDC.64 UR4, c[0x0][0x9f8] ;  /* 0x00027e0000047ab9 */ /* 0x000fe20000000a00 */
[----:B------:R-:W1:Y:S01]  /*da00*/  LDC R10, c[0x0][0x430] ;  /* 0x00010c00ff0a7b82 */ /* 0x000e620000000800 */
[----:B------:R-:W-:-:S04]  /*da10*/  ISETP.NE.U32.AND P0, PT, RZ, UR4, PT ;  /* 0x00000004ff007c0c */ /* 0x000fc8000bf05070 */
[----:B------:R-:W-:-:S13]  /*da20*/  ISETP.NE.AND.EX P0, PT, RZ, UR5, PT, P0 ;  /* 0x00000005ff007c0c */ /* 0x000fda000bf05300 */
[----:B------:R-:W-:Y:S01]  /*da30*/  @P0 IADD3 R26, P1, R26, UR4, RZ ;  /* 0x000000041a1a0c10 */ /* 0x000fe2000ff3e0ff */
[----:B------:R-:W-:-:S03]  /*da40*/  ULDC UR4, c[0x0][0x320] ;  /* 0x0000c80000047ab9 */ /* 0x000fc60000000800 */
[----:B------:R-:W-:-:S05]  /*da50*/  @P0 IADD3.X R27, R27, UR5, RZ, P1, !PT ;  /* 0x000000051b1b0c10 */ /* 0x000fca0008ffe4ff */
[----:B------:R2:W5:Y:S01]  /*da60*/  @P0 LDG.E R28, desc[UR50][R26.64] ;  /* 0x000000321a1c0981 */ /* 0x000562000c1e1900 */
[----:B------:R-:W-:Y:S01]  /*da70*/  LOP3.LUT R22, R22, 0xffffffbf, RZ, 0xc0, !PT ;  /* 0xffffffbf16167812 */ /* 0x000fe200078ec0ff */
[----:B------:R-:W-:Y:S01]  /*da80*/  UMOV UR5, 0xffffffff ;  /* 0xffffffff00057882 */ /* 0x000fe20000000000 */
[----:B0-----:R-:W-:Y:S01]  /*da90*/  IMAD.SHL.U32 R20, R20, 0x8, RZ ;  /* 0x0000000814147824 */ /* 0x001fe200078e00ff */
[----:B------:R-:W0:Y:S01]  /*daa0*/  S2R R2, SR_TID.X ;  /* 0x0000000000027919 */ /* 0x000e220000002100 */
[----:B------:R-:W-:-:S03]  /*dab0*/  LEA R0, R34, 0xffffffc0, 0x6 ;  /* 0xffffffc022007811 */ /* 0x000fc600078e30ff */
[----:B------:R-:W-:-:S04]  /*dac0*/  LOP3.LUT R20, R20, 0x38, RZ, 0xc0, !PT ;  /* 0x0000003814147812 */ /* 0x000fc800078ec0ff */
[C---:B------:R-:W-:Y:S02]  /*dad0*/  LOP3.LUT R32, R20.reuse, 0x180, RZ, 0xfc, !PT ;  /* 0x0000018014207812 */ /* 0x040fe400078efcff */
[C---:B------:R-:W-:Y:S02]  /*dae0*/  LOP3.LUT R21, R20.reuse, 0x40, RZ, 0xfc, !PT ;  /* 0x0000004014157812 */ /* 0x040fe400078efcff */
[----:B------:R-:W-:Y:S02]  /*daf0*/  LOP3.LUT R20, R20, 0x1c0, RZ, 0xfc, !PT ;  /* 0x000001c014147812 */ /* 0x000fe400078efcff */
[----:B------:R-:W-:Y:S02]  /*db00*/  ISETP.GE.AND P3, PT, R21, UR4, PT ;  /* 0x0000000415007c0c */ /* 0x000fe4000bf66270 */
[----:B------:R-:W-:Y:S02]  /*db10*/  ISETP.GE.AND P0, PT, R20, UR4, PT ;  /* 0x0000000414007c0c */ /* 0x000fe4000bf06270 */
[----:B------:R-:W3:Y:S01]  /*db20*/  S2R R20, SR_TID.X ;  /* 0x0000000000147919 */ /* 0x000ee20000002100 */
[----:B------:R-:W-:-:S02]  /*db30*/  ISETP.GE.AND P1, PT, R32, UR4, PT ;  /* 0x0000000420007c0c */ /* 0x000fc4000bf26270 */
[----:B------:R-:W-:Y:S02]  /*db40*/  SEL R8, RZ, 0x80, P0 ;  /* 0x00000080ff087807 */ /* 0x000fe40000000000 */
[----:B------:R-:W-:-:S04]  /*db50*/  SEL R6, RZ, 0x40, P1 ;  /* 0x00000040ff067807 */ /* 0x000fc80000800000 */
[----:B------:R-:W-:-:S04]  /*db60*/  @P3 LOP3.LUT R22, R22, 0x40, RZ, 0xfc, !PT ;  /* 0x0000004016163812 */ /* 0x000fc800078efcff */
[----:B------:R-:W-:Y:S01]  /*db70*/  LOP3.LUT R22, R22, 0xffffff7f, RZ, 0xc0, !PT ;  /* 0xffffff7f16167812 */ /* 0x000fe200078ec0ff */
[----:B0-----:R-:W-:-:S05]  /*db80*/  IMAD.SHL.U32 R2, R2, 0x8, RZ ;  /* 0x0000000802027824 */ /* 0x001fca00078e00ff */
[----:B------:R-:W-:-:S04]  /*db90*/  LOP3.LUT R2, R2, 0x38, RZ, 0xc0, !PT ;  /* 0x0000003802027812 */ /* 0x000fc800078ec0ff */
[----:B------:R-:W-:Y:S01]  /*dba0*/  ISETP.GE.AND P2, PT, R2, UR4, PT ;  /* 0x0000000402007c0c */ /* 0x000fe2000bf46270 */
[----:B---3--:R-:W-:-:S12]  /*dbb0*/  IMAD.SHL.U32 R20, R20, 0x8, RZ ;  /* 0x0000000814147824 */ /* 0x008fd800078e00ff */
[----:B------:R-:W-:Y:S02]  /*dbc0*/  @P2 LOP3.LUT R22, R22, 0x80, RZ, 0xfc, !PT ;  /* 0x0000008016162812 */ /* 0x000fe400078efcff */
[----:B------:R-:W-:Y:S02]  /*dbd0*/  LOP3.LUT R20, R20, 0x38, RZ, 0xc0, !PT ;  /* 0x0000003814147812 */ /* 0x000fe400078ec0ff */
[----:B------:R-:W-:Y:S02]  /*dbe0*/  LOP3.LUT R22, R22, 0xffffffdf, RZ, 0xc0, !PT ;  /* 0xffffffdf16167812 */ /* 0x000fe400078ec0ff */
[----:B------:R-:W-:Y:S02]  /*dbf0*/  LOP3.LUT R21, R20, 0x80, RZ, 0xfc, !PT ;  /* 0x0000008014157812 */ /* 0x000fe400078efcff */
[----:B------:R-:W0:Y:S02]  /*dc00*/  S2R R20, SR_TID.X ;  /* 0x0000000000147919 */ /* 0x000e240000002100 */
[----:B------:R-:W-:-:S13]  /*dc10*/  ISETP.GE.AND P5, PT, R21, UR4, PT ;  /* 0x0000000415007c0c */ /* 0x000fda000bfa6270 */
        /* <DEDUP_REMOVED lines=15> */
[----:B------:R-:W-:Y:S02]  /*dd10*/  @P3 LOP3.LUT R22, R22, 0x8, RZ, 0xfc, !PT ;  /* 0x0000000816163812 */ /* 0x000fe400078efcff */
[----:B0-----:R-:W-:-:S04]  /*dd20*/  SHF.L.U32 R20, R20, 0x4, RZ ;  /* 0x0000000414147819 */ /* 0x001fc800000006ff */
[----:B------:R-:W-:-:S05]  /*dd30*/  LOP3.LUT R20, R36, 0x70, R20, 0xf8, !PT ;  /* 0x0000007024147812 */ /* 0x000fca00078ef814 */
[----:B------:R-:W-:Y:S01]  /*dd40*/  IMAD.IADD R35, R20, 0x1, R0 ;  /* 0x0000000114237824 */ /* 0x000fe200078e0200 */
[----:B-12---:R-:W-:Y:S06]  /*dd50*/  BRA.DIV UR5, `(.L_x_4350) ;  /* 0x0000004205447947 */ /* 0x006fec000b800000 */
.L_x_4417:
        /* <DEDUP_REMOVED lines=42> */
[----:B------:R-:W-:-:S03]  /*e000*/  ISETP.NE.AND P0, PT, R3, 0x3, PT ;  /* 0x000000030300780c */ /* 0x000fc60003f05270 */
[----:B------:R-:W-:Y:S01]  /*e010*/  IMAD R35, R10, R2, R35 ;  /* 0x000000020a237224 */ /* 0x000fe200078e0223 */
[----:B------:R-:W-:Y:S01]  /*e020*/  LOP3.LUT R2, R6, R8, RZ, 0xfc, !PT ;  /* 0x0000000806027212 */ /* 0x000fe200078efcff */
[----:B------:R0:W-:Y:S04]  /*e030*/  STL [R1+0x28], R6 ;  /* 0x0000280601007387 */ /* 0x0001e80000100800 */
[----:B------:R0:W-:Y:S04]  /*e040*/  STL [R1+0x4], R2 ;  /* 0x0000040201007387 */ /* 0x0001e80000100800 */
[----:B------:R-:W-:-:S04]  /*e050*/  @P0 LOP3.LUT R22, R22, 0x400, RZ, 0xfc, !PT ;  /* 0x0000040016160812 */ /* 0x000fc800078efcff */
[----:B------:R-:W-:-:S04]  /*e060*/  LOP3.LUT R22, R22, 0xfffffffe, RZ, 0xc0, !PT ;  /* 0xfffffffe16167812 */ /* 0x000fc800078ec0ff */
[----:B------:R-:W-:Y:S01]  /*e070*/  @P1 LOP3.LUT R22, R22, 0x1, RZ, 0xfc, !PT ;  /* 0x0000000116161812 */ /* 0x000fe200078efcff */
[----:B0-----:R-:W-:Y:S06]  /*e080*/  @!P0 BRA `(.L_x_4351) ;  /* 0x0000000000048947 */ /* 0x001fec0003800000 */
[----:B------:R-:W-:Y:S01]  /*e090*/  BPT.TRAP 0x1 ;  /* 0x000000040000795c */ /* 0x000fe20000300000 */
.L_x_4351:
[----:B------:R-:W-:Y:S01]  /*e0a0*/  IADD3 R29, -R36, R29, -R0 ;  /* 0x0000001d241d7210 */ /* 0x000fe20007ffe900 */
[----:B------:R-:W-:Y:S01]  /*e0b0*/  IMAD R27, R24, 0x8, R23 ;  /* 0x00000008181b7824 */ /* 0x000fe200078e0217 */
[----:B------:R-:W-:Y:S01]  /*e0c0*/  SHF.L.U32 R0, R25, 0x1f, RZ ;  /* 0x0000001f19007819 */ /* 0x000fe200000006ff */
[----:B------:R-:W-:Y:S03]  /*e0d0*/  BSSY B0, `(.L_x_4352) ;  /* 0x0000003000007945 */ /* 0x000fe60003800000 */
[----:B------:R-:W0:Y:S02]  /*e0e0*/  SYNCS.PHASECHK.TRANS64.TRYWAIT P0, [R27+URZ+0x28c40], R0 ;  /* 0x028c40001b0075a7 */ /* 0x000e24000800017f */
[----:B0-----:R-:W-:Y:S05]  /*e0f0*/  @!P0 BRA `(.L_x_4353) ;  /* 0x0000003c00908947 */ /* 0x001fea0003800000 */
.L_x_4418:
[----:B------:R-:W-:Y:S05]  /*e100*/  BSYNC B0 ;  /* 0x0000000000007941 */ /* 0x000fea0003800000 */
.L_x_4352:
[----:B------:R-:W1:Y:S01]  /*e110*/  S2R R7, SR_TID.X ;  /* 0x0000000000077919 */ /* 0x000e620000002100 */
[----:B0-----:R-:W-:Y:S01]  /*e120*/  SHF.R.S32.HI R0, RZ, 0x1f, R35 ;  /* 0x0000001fff007819 */ /* 0x001fe20000011423 */
[----:B------:R-:W-:Y:S01]  /*e130*/  ULDC.64 UR4, c[0x0][0x300] ;  /* 0x0000c00000047ab9 */ /* 0x000fe20000000a00 */
[----:B-----5:R-:W-:Y:S01]  /*e140*/  SHF.R.S32.HI R4, RZ, 0x1f, R34 ;  /* 0x0000001fff047819 */ /* 0x020fe20000011422 */
[----:B------:R-:W-:Y:S01]  /*e150*/  IMAD.WIDE.U32 R2, R35, UR4, RZ ;  /* 0x0000000423027c25 */ /* 0x000fe2000f8e00ff */
[----:B------:R-:W-:Y:S01]  /*e160*/  LOP3.LUT R22, R22, 0xfffffffd, RZ, 0xc0, !PT ;  /* 0xfffffffd16167812 */ /* 0x000fe200078ec0ff */
[----:B------:R0:W-:Y:S02]  /*e170*/  STL [R1+0x1c], R0 ;  /* 0x00001c0001007387 */ /* 0x0001e40000100800 */
[----:B------:R-:W-:Y:S02]  /*e180*/  IMAD R5, R24, 0x1000, R33 ;  /* 0x0000100018057824 */ /* 0x000fe400078e0221 */
[----:B------:R2:W-:Y:S01]  /*e190*/  STL [R1+0x20], R4 ;  /* 0x0000200401007387 */ /* 0x0005e20000100800 */
[----:B0-----:R-:W-:-:S04]  /*e1a0*/  IMAD R0, R0, UR4, RZ ;  /* 0x0000000400007c24 */ /* 0x001fc8000f8e02ff */
        /* <DEDUP_REMOVED lines=9> */
[----:B-1----:R-:W-:Y:S02]  /*e240*/  IMAD.SHL.U32 R7, R7, 0x8, RZ ;  /* 0x0000000807077824 */ /* 0x002fe400078e00ff */
[C---:B------:R-:W-:Y:S02]  /*e250*/  IMAD R0, R18.reuse, UR5, R0 ;  /* 0x0000000512007c24 */ /* 0x040fe4000f8e0200 */
[----:B------:R-:W-:Y:S01]  /*e260*/  IMAD.WIDE.U32 R2, R18, UR4, R2 ;  /* 0x0000000412027c25 */ /* 0x000fe2000f8e0002 */
[----:B------:R-:W-:Y:S01]  /*e270*/  ULDC.64 UR4, c[0x0][0x2e8] ;  /* 0x0000ba0000047ab9 */ /* 0x000fe20000000a00 */
[----:B------:R-:W-:-:S02]  /*e280*/  LOP3.LUT R7, R7, 0x38, RZ, 0xc0, !PT ;  /* 0x0000003807077812 */ /* 0x000fc400078ec0ff */
[----:B--2---:R-:W-:Y:S01]  /*e290*/  IMAD.IADD R4, R3, 0x1, R0 ;  /* 0x0000000103047824 */ /* 0x004fe200078e0200 */
        /* <DEDUP_REMOVED lines=40> */
.L_x_4428:
[----:B------:R-:W-:-:S13]  /*e520*/  ISETP.GE.AND P0, PT, R29, 0x31, PT ;  /* 0x000000311d00780c */ /* 0x000fda0003f06270 */
[----:B0-----:R-:W-:Y:S01]  /*e530*/  @P0 LEA R2, P1, R7, R0, 0x1 ;  /* 0x0000000007020211 */ /* 0x001fe200078208ff */
[----:B------:R-:W-:-:S03]  /*e540*/  @P0 IMAD R5, R5, 0x2, R23 ;  /* 0x0000000205050824 */ /* 0x000fc600078e0217 */
[----:B------:R-:W-:-:S05]  /*e550*/  @P0 IADD3.X R3, RZ, R4, RZ, P1, !PT ;  /* 0x00000004ff030210 */ /* 0x000fca0000ffe4ff */
[----:B------:R-:W-:Y:S01]  /*e560*/  @!PT LDS RZ, [RZ] ;  /* 0x00000000fffff984 */ /* 0x000fe20000000800 */
[----:B------:R-:W-:Y:S01]  /*e570*/  @!PT LDS RZ, [RZ] ;  /* 0x00000000fffff984 */ /* 0x000fe20000000800 */
[----:B------:R-:W-:Y:S01]  /*e580*/  @!PT LDS RZ, [RZ] ;  /* 0x00000000fffff984 */ /* 0x000fe20000000800 */
[----:B------:R0:W-:Y:S01]  /*e590*/  @P0 LDGSTS.E.BYPASS.LTC128B.128 [R5+0x23c00], desc[UR50][R2.64], !P2 ;  /* 0x23c0000002050fae */ /* 0x0001e2000d101d72 */
[----:B------:R-:W-:Y:S01]  /*e5a0*/  PLOP3.LUT P0, PT, PT, PT, PT, 0x80, 0x0 ;  /* 0x000000000000781c */ /* 0x000fe20003f0f070 */
[----:B------:R-:W-:-:S12]  /*e5b0*/  NOP ;  /* 0x0000000000007918 */ /* 0x000fd80000000000 */
.L_x_4355:
        /* <DEDUP_REMOVED lines=11> */
.L_x_4356:
[----:B------:R1:W5:Y:S01]  /*e670*/  LDL.LU R0, [R1+0xc] ;  /* 0x00000c0001007983 */ /* 0x0003620000300800 */
[----:B------:R-:W-:Y:S01]  /*e680*/  LOP3.LUT P0, RZ, R22, 0x100, RZ, 0xc0, !PT ;  /* 0x0000010016ff7812 */ /* 0x000fe2000780c0ff */
[----:B------:R1:W-:Y:S02]  /*e690*/  SYNCS.ARRIVE.TRANS64.A1T0 RZ, [R27+URZ+0x28c30], RZ ;  /* 0x028c30ff1bff79a7 */ /* 0x0003e4000810003f */
[----:B0-----:R1:W5:Y:S10]  /*e6a0*/  LDL R3, [R1+0x4] ;  /* 0x0000040001037983 */ /* 0x0013740000100800 */
[----:B------:R-:W-:Y:S05]  /*e6b0*/  WARPSYNC.ALL ;  /* 0x0000000000007948 */ /* 0x000fea0003800000 */
[----:B------:R-:W-:Y:S01]  /*e6c0*/  SEL R2, R30, RZ, !P0 ;  /* 0x000000ff1e027207 */ /* 0x000fe20004000000 */
[----:B------:R-:W-:Y:S01]  /*e6d0*/  ULDC.64 UR4, c[0x0][0x298] ;  /* 0x0000a60000047ab9 */ /* 0x000fe20000000a00 */
[----:B------:R-:W-:Y:S01]  /*e6e0*/  BSSY B6, `(.L_x_4357) ;  /* 0x0000020000067945 */ /* 0x000fe20003800000 */
[----:B------:R-:W-:Y:S02]  /*e6f0*/  IMAD.WIDE.U32 R4, R37, UR4, RZ ;  /* 0x0000000425047c25 */ /* 0x000fe4000f8e00ff */
[----:B------:R0:W-:Y:S02]  /*e700*/  STL [R1+0x18], R2 ;  /* 0x0000180201007387 */ /* 0x0001e40000100800 */
[----:B0-----:R-:W-:Y:S01]  /*e710*/  VIADD R2, R23, 0x20400 ;  /* 0x0002040017027836 */ /* 0x001fe20000000000 */
[----:B------:R-:W-:Y:S01]  /*e720*/  BAR.SYNC.DEFER_BLOCKING 0x8, 0x100 ;  /* 0x0204000000007b1d */ /* 0x000fe20000010000 */
[----:B-----5:R-:W-:-:S03]  /*e730*/  SEL R0, R0, RZ, !P0 ;  /* 0x000000ff00007207 */ /* 0x020fc60004000000 */
[----:B------:R-:W-:Y:S02]  /*e740*/  LOP3.LUT P0, RZ, R2, 0x3ff, RZ, 0xc0, !PT ;  /* 0x000003ff02ff7812 */ /* 0x000fe4000780c0ff */
[----:B------:R-:W-:Y:S01]  /*e750*/  PRMT R30, R3, 0x8880, RZ ;  /* 0x00008880031e7816 */ /* 0x000fe200000000ff */
[----:B------:R0:W-:Y:S03]  /*e760*/  STL [R1+0xc], R0 ;  /* 0x00000c0001007387 */ /* 0x0001e60000100800 */
[----:B------:R-:W-:Y:S01]  /*e770*/  PRMT R30, R30, 0x7710, RZ ;  /* 0x000077101e1e7816 */ /* 0x000fe200000000ff */
[----:B------:R2:W-:Y:S01]  /*e780*/  STL.64 [R1+0x10], R4 ;  /* 0x0000100401007387 */ /* 0x0005e20000100a00 */
[----:B0-----:R-:W-:-:S05]  /*e790*/  SHF.R.S32.HI R0, RZ, 0x1f, R37 ;  /* 0x0000001fff007819 */ /* 0x001fca0000011425 */
[----:B------:R-:W-:-:S04]  /*e7a0*/  IMAD R0, R0, UR4, RZ ;  /* 0x0000000400007c24 */ /* 0x000fc8000f8e02ff */
[----:B------:R-:W-:-:S04]  /*e7b0*/  IMAD R0, R37, UR5, R0 ;  /* 0x0000000525007c24 */ /* 0x000fc8000f8e0200 */
[----:B------:R-:W-:Y:S01]  /*e7c0*/  IMAD.IADD R37, R5, 0x1, R0 ;  /* 0x0000000105257824 */ /* 0x000fe200078e0200 */
[----:B--2---:R-:W-:Y:S06]  /*e7d0*/  @!P0 BRA `(.L_x_4358) ;  /* 0x0000000000408947 */ /* 0x004fec0003800000 */
        /* <DEDUP_REMOVED lines=16> */
.L_x_4358:
[----:B------:R-:W-:Y:S05]  /*e8e0*/  BSYNC B6 ;  /* 0x0000000000067941 */ /* 0x000fea0003800000 */
.L_x_4357:
[----:B------:R-:W2:Y:S01]  /*e8f0*/  LDL.LU.64 R2, [R1+0x10] ;  /* 0x0000100001027983 */ /* 0x000ea20000300a00 */
[----:B------:R-:W-:Y:S01]  /*e900*/  ULDC.64 UR4, c[0x0][0x2d8] ;  /* 0x0000b60000047ab9 */ /* 0x000fe20000000a00 */
[----:B------:R-:W0:Y:S02]  /*e910*/  LDC R21, c[0x0][0x448] ;  /* 0x00011200ff157b82 */ /* 0x000e240000000800 */
[----:B------:R-:W3:Y:S04]  /*e920*/  LDL.LU R4, [R1+0xc] ;  /* 0x00000c0001047983 */ /* 0x000ee80000300800 */
[----:B------:R-:W4:Y:S01]  /*e930*/  LDL.LU R20, [R1+0x18] ;  /* 0x0000180001147983 */ /* 0x000f220000300800 */
[----:B------:R-:W-:-:S03]  /*e940*/  IMAD R0, R26, UR4, RZ ;  /* 0x000000041a007c24 */ /* 0x000fc6000f8e02ff */
[----:B------:R0:W5:Y:S01]  /*e950*/  LDL R9, [R1] ;  /* 0x0000000001097983 */ /* 0x0001620000100800 */
[----:B------:R-:W-:-:S03]  /*e960*/  IMAD R0, R18, UR5, R0 ;  /* 0x0000000512007c24 */ /* 0x000fc6000f8e0200 */
[----:B------:R0:W5:Y:S02]  /*e970*/  LDL R7, [R1+0x2c] ;  /* 0x00002c0001077983 */ /* 0x0001640000100800 */
[----:B0-----:R-:W-:-:S13]  /*e980*/  ISETP.NE.AND P6, PT, R21, 0x1, PT ;  /* 0x000000011500780c */ /* 0x001fda0003fc5270 */
[----:B------:R-:W0:Y:S01]  /*e990*/  @P6 LDC R6, c[0x0][0x44c] ;  /* 0x00011300ff066b82 */ /* 0x000e220000000800 */
[----:B------:R-:W1:Y:S02]  /*e9a0*/  S2R R8, SR_TID.X ;  /* 0x0000000000087919 */ /* 0x000e640000002100 */
[----:B-1----:R-:W-:-:S05]  /*e9b0*/  IMAD.SHL.U32 R8, R8, 0x8, RZ ;  /* 0x0000000808087824 */ /* 0x002fca00078e00ff */
[----:B------:R-:W-:Y:S01]  /*e9c0*/  LOP3.LUT R8, R8, 0x38, RZ, 0xc0, !PT ;  /* 0x0000003808087812 */ /* 0x000fe200078ec0ff */
[----:B--2---:R-:W-:Y:S02]  /*e9d0*/  IMAD.MOV.U32 R3, RZ, RZ, R37 ;  /* 0x000000ffff037224 */ /* 0x004fe400078e0025 */
[----:B------:R-:W-:Y:S01]  /*e9e0*/  IMAD.WIDE.U32 R2, R18, UR4, R2 ;  /* 0x0000000412027c25 */ /* 0x000fe2000f8e0002 */
        /* <DEDUP_REMOVED lines=9> */
[----:B-1----:R-:W-:-:S05]  /*ea80*/  IMAD.SHL.U32 R20, R20, 0x10, RZ ;  /* 0x0000001014147824 */ /* 0x002fca00078e00ff */
[----:B------:R-:W-:-:S05]  /*ea90*/  LOP3.LUT R20, R36, 0x70, R20, 0xf8, !PT ;  /* 0x0000007024147812 */ /* 0x000fca00078ef814 */
[----:B------:R-:W-:-:S04]  /*eaa0*/  IMAD R5, R17, 0x40, R20 ;  /* 0x0000004011057824 */ /* 0x000fc800078e0214 */
[----:B0-----:R-:W-:-:S04]  /*eab0*/  @P6 IMAD.HI.U32 R6, R5, R6, RZ ;  /* 0x0000000605066227 */ /* 0x001fc800078e00ff */
[----:B------:R-:W-:Y:S01]  /*eac0*/  IMAD.MOV.U32 R4, RZ, RZ, R5 ;  /* 0x000000ffff047224 */ /* 0x000fe200078e0005 */
[----:B--2---:R-:W-:Y:S02]  /*ead0*/  @P6 SHF.R.U32.HI R4, RZ, R0, R6 ;  /* 0x00000000ff046219 */ /* 0x004fe40000011606 */
[----:B------:R-:W0:Y:S03]  /*eae0*/  LDC R6, c[0x0][0x448] ;  /* 0x00011200ff067b82 */ /* 0x000e260000000800 */
[----:B------:R-:W-:Y:S02]  /*eaf0*/  IMAD.MOV R0, RZ, RZ, -R4 ;  /* 0x000000ffff007224 */ /* 0x000fe400078e0a04 */
[----:B------:R-:W-:-:S04]  /*eb00*/  IMAD.WIDE.U32 R2, R4, UR4, R2 ;  /* 0x0000000404027c25 */ /* 0x000fc8000f8e0002 */
[----:B0-----:R-:W-:Y:S01]  /*eb10*/  IMAD R0, R6, R0, R5 ;  /* 0x0000000006007224 */ /* 0x001fe200078e0205 */
[----:B------:R-:W-:-:S05]  /*eb20*/  SHF.R.S32.HI R5, RZ, 0x1f, R4 ;  /* 0x0000001fff057819 */ /* 0x000fca0000011404 */
        /* <DEDUP_REMOVED lines=10> */
[----:B------:R-:W-:Y:S01]  /*ebd0*/  ULDC UR4, c[0x0][0x2b8] ;  /* 0x0000ae0000047ab9 */ /* 0x000fe20000000800 */
[----:B------:R-:W-:-:S04]  /*ebe0*/  IADD3 R4, R3, R4, RZ ;  /* 0x0000000403047210 */ /* 0x000fc80007ffe0ff */
        /* <DEDUP_REMOVED lines=38> */
.L_x_4437:
[----:B------:R-:W-:-:S05]  /*ee50*/  VIADD R17, R17, 0x30 ;  /* 0x0000003011117836 */ /* 0x000fca0000000000 */
[----:B------:R-:W-:-:S13]  /*ee60*/  ISETP.GE.AND P0, PT, R17, R5, PT ;  /* 0x000000051100720c */ /* 0x000fda0003f06270 */
[----:B0-----:R-:W-:-:S05]  /*ee70*/  @!P0 LEA R2, P2, R8, R0, 0x1 ;  /* 0x0000000008028211 */ /* 0x001fca00078408ff */
[----:B------:R-:W-:-:S05]  /*ee80*/  @!P0 IMAD.X R3, RZ, RZ, R4, P2 ;  /* 0x000000ffff038224 */ /* 0x000fca00010e0604 */
[----:B------:R-:W-:Y:S01]  /*ee90*/  @!PT LDS RZ, [RZ] ;  /* 0x00000000fffff984 */ /* 0x000fe20000000800 */
[----:B------:R-:W-:Y:S01]  /*eea0*/  @!PT LDS RZ, [RZ] ;  /* 0x00000000fffff984 */ /* 0x000fe20000000800 */
[----:B------:R-:W-:Y:S01]  /*eeb0*/  @!PT LDS RZ, [RZ] ;  /* 0x00000000fffff984 */ /* 0x000fe20000000800 */
[----:B------:R0:W-:Y:S01]  /*eec0*/  @!P0 LDGSTS.E.BYPASS.LTC128B.128 [R7+0x21c00], desc[UR50][R2.64], !P1 ;  /* 0x21c0000002078fae */ /* 0x0001e2000c901d72 */
[----:B------:R-:W-:Y:S01]  /*eed0*/  PLOP3.LUT P0, PT, PT, PT, PT, 0x80, 0x0 ;  /* 0x000000000000781c */ /* 0x000fe20003f0f070 */
[----:B------:R-:W-:-:S12]  /*eee0*/  NOP ;  /* 0x0000000000007918 */ /* 0x000fd80000000000 */
.L_x_4360:
        /* <DEDUP_REMOVED lines=10> */
[----:B------:R-:W-:-:S04]  /*ef90*/  LOP3.LUT R0, R0, 0xfffffffe, RZ, 0xc0, !PT ;  /* 0xfffffffe00007812 */ /* 0x000fc800078ec0ff */
[----:B------:R-:W-:-:S04]  /*efa0*/  IADD3 R0, R2, -R0, RZ ;  /* 0x8000000002007210 */ /* 0x000fc80007ffe0ff */
[----:B------:R-:W-:Y:S01]  /*efb0*/  SHF.L.U32 R0, R0, 0x1f, RZ ;  /* 0x0000001f00007819 */ /* 0x000fe200000006ff */
[----:B------:R-:W-:Y:S01]  /*efc0*/  NOP ;  /* 0x0000000000007918 */ /* 0x000fe20000000000 */
[----:B------:R0:W-:Y:S01]  /*efd0*/  SYNCS.ARRIVE.TRANS64.A1T0 RZ, [R23+URZ+0x28c00], RZ ;  /* 0x028c00ff17ff79a7 */ /* 0x0001e2000810003f */
[----:B------:R-:W-:Y:S01]  /*efe0*/  BSSY B0, `(.L_x_4361) ;  /* 0x0000003000007945 */ /* 0x000fe20003800000 */
[----:B------:R-:W1:Y:S03]  /*eff0*/  SYNCS.PHASECHK.TRANS64.TRYWAIT P0, [R23+URZ+0x28c20], R0 ;  /* 0x028c2000170075a7 */ /* 0x000e66000800017f */
[----:B01----:R-:W-:Y:S05]  /*f000*/  @!P0 BRA `(.L_x_4362) ;  /* 0x0000003800748947 */ /* 0x003fea0003800000 */
.L_x_4438:
[----:B------:R-:W-:Y:S05]  /*f010*/  BSYNC B0 ;  /* 0x0000000000007941 */ /* 0x000fea0003800000 */
.L_x_4361:
[----:B------:R-:W-:-:S05]  /*f020*/  IMAD.U32 R2, RZ, RZ, UR36 ;  /* 0x00000024ff027e24 */ /* 0x000fca000f8e00ff */
[----:B------:R-:W-:-:S13]  /*f030*/  ISETP.NE.AND P0, PT, R2, 0x3, PT ;  /* 0x000000030200780c */ /* 0x000fda0003f05270 */
[----:B------:R-:W-:Y:S05]  /*f040*/  @!P0 BRA `(.L_x_4363) ;  /* 0x0000000000048947 */ /* 0x000fea0003800000 */
[----:B------:R-:W-:Y:S01]  /*f050*/  BPT.TRAP 0x1 ;  /* 0x000000040000795c */ /* 0x000fe20000300000 */
.L_x_4363:
[----:B0-----:R-:W-:Y:S01]  /*f060*/  SHF.L.U32 R0, R25, 0x1f, RZ ;  /* 0x0000001f19007819 */ /* 0x001fe200000006ff */
[----:B------:R-:W-:Y:S03]  /*f070*/  BSSY B0, `(.L_x_4364) ;  /* 0x0000003000007945 */ /* 0x000fe60003800000 */
[----:B------:R-:W0:Y:S02]  /*f080*/  SYNCS.PHASECHK.TRANS64.TRYWAIT P0, [R27+URZ+0x28c60], R0 ;  /* 0x028c60001b0075a7 */ /* 0x000e24000800017f */
[----:B0-----:R-:W-:Y:S05]  /*f090*/  @!P0 BRA `(.L_x_4365) ;  /* 0x0000003800648947 */ /* 0x001fea0003800000 */
.L_x_4439:
[----:B------:R-:W-:Y:S05]  /*f0a0*/  BSYNC B0 ;  /* 0x0000000000007941 */ /* 0x000fea0003800000 */
.L_x_4364:
        /* <DEDUP_REMOVED lines=111> */
.L_x_4449:
        /* <DEDUP_REMOVED lines=34> */
.L_x_4367:
        /* <DEDUP_REMOVED lines=11> */
.L_x_4368:
[----:B------:R-:W2:Y:S01]  /*fa70*/  LDL R2, [R1+0x8] ;  /* 0x0000080001027983 */ /* 0x000ea20000100800 */
[----:B------:R1:W-:Y:S01]  /*fa80*/  SYNCS.ARRIVE.TRANS64.A1T0 RZ, [R27+URZ+0x28c50], RZ ;  /* 0x028c50ff1bff79a7 */ /* 0x0003e2000810003f */
[----:B------:R-:W-:Y:S01]  /*fa90*/  BSSY B0, `(.L_x_4369) ;  /* 0x00000f5000007945 */ /* 0x000fe20003800000 */
[----:B--2---:R-:W-:-:S13]  /*faa0*/  ISETP.GE.AND P0, PT, R2, 0x2, PT ;  /* 0x000000020200780c */ /* 0x004fda0003f06270 */
[----:B-1----:R-:W-:Y:S05]  /*fab0*/  @!P0 BRA `(.L_x_4370) ;  /* 0x0000000c00c88947 */ /* 0x002fea0003800000 */
[----:B0-----:R-:W2:Y:S04]  /*fac0*/  LDL.LU R4, [R1+0x28] ;  /* 0x0000280001047983 */ /* 0x001ea80000300800 */
[----:B------:R-:W3:Y:S01]  /*fad0*/  LDL.LU R3, [R1+0x4] ;  /* 0x0000040001037983 */ /* 0x000ee20000300800 */
[----:B------:R-:W-:Y:S01]  /*fae0*/  VIADD R7, R2, 0xfffffffe ;  /* 0xfffffffe02077836 */ /* 0x000fe20000000000 */
[----:B--2---:R-:W-:Y:S02]  /*faf0*/  LOP3.LUT R30, R4, 0x40, RZ, 0xc0, !PT ;  /* 0x00000040041e7812 */ /* 0x004fe400078ec0ff */
[----:B---3--:R-:W-:Y:S02]  /*fb00*/  LOP3.LUT R29, R3, 0x80, RZ, 0xc0, !PT ;  /* 0x00000080031d7812 */ /* 0x008fe400078ec0ff */
[----:B------:R-:W-:-:S02]  /*fb10*/  SHF.R.U32.HI R30, RZ, 0x2, R30 ;  /* 0x00000002ff1e7819 */ /* 0x000fc4000001161e */
[----:B------:R-:W-:-:S07]  /*fb20*/  SHF.R.U32.HI R29, RZ, 0x3, R29 ;  /* 0x00000003ff1d7819 */ /* 0x000fce000001161d */
.L_x_4383:
        /* <DEDUP_REMOVED lines=26> */
[----:B------:R-:W-:Y:S01]  /*fcd0*/  @!P1 IMAD.IADD R3, R5, 0x1, R3 ;  /* 0x0000000105039824 */ /* 0x000fe200078e0203 */
[----:B------:R-:W-:-:S04]  /*fce0*/  IADD3 R5, -R10, RZ, RZ ;  /* 0x000000ff0a057210 */ /* 0x000fc80007ffe1ff */
        /* <DEDUP_REMOVED lines=13> */
.L_x_4371:
[----:B------:R-:W-:Y:S01]  /*fdc0*/  IMAD R6, R24, 0x8, R23 ;  /* 0x0000000818067824 */ /* 0x000fe200078e0217 */
[----:B------:R-:W-:Y:S01]  /*fdd0*/  SHF.L.U32 R17, R25, 0x1f, RZ ;  /* 0x0000001f19117819 */ /* 0x000fe200000006ff */
[----:B------:R-:W-:Y:S01]  /*fde0*/  BSSY B1, `(.L_x_4372) ;  /* 0x0000004000017945 */ /* 0x000fe20003800000 */
[----:B------:R-:W-:Y:S02]  /*fdf0*/  SHF.R.S32.HI R9, RZ, 0x1f, R5 ;  /* 0x0000001fff097819 */ /* 0x000fe40000011405 */
[----:B------:R-:W0:Y:S02]  /*fe00*/  SYNCS.PHASECHK.TRANS64.TRYWAIT P0, [R6+URZ+0x28c40], R17 ;  /* 0x028c4011060075a7 */ /* 0x000e24000800017f */
[----:B0-----:R-:W-:Y:S05]  /*fe10*/  @!P0 BRA `(.L_x_4373) ;  /* 0x0000003400448947 */ /* 0x001fea0003800000 */
.L_x_4450:
[----:B------:R-:W-:Y:S05]  /*fe20*/  BSYNC B1 ;  /* 0x0000000000017941 */ /* 0x000fea0003800000 */
.L_x_4372:
        /* <DEDUP_REMOVED lines=26> */
[----:B-1----:R-:W-:-:S04]  /*ffd0*/  IADD3 R2, P0, R2, R0, RZ ;  /* 0x0000000002027210 */ /* 0x002fc80007f1e0ff */
[----:B--2---:R-:W-:-:S05]  /*ffe0*/  IADD3.X R3, RZ, R3, RZ, P0, !PT ;  /* 0x00000003ff037210 */ /* 0x004fca00007fe4ff */
        /* <DEDUP_REMOVED lines=14> */
.L_x_4460:
        /* <DEDUP_REMOVED lines=8> */
.L_x_4375:
        /* <DEDUP_REMOVED lines=11> */
.L_x_4376:
[----:B------:R2:W-:Y:S01]  /*10200*/  SYNCS.ARRIVE.TRANS64.A1T0 RZ, [R6+URZ+0x28c30], RZ ;  /* 0x028c30ff06ff79a7 */ /* 0x0005e2000810003f */
[----:B------:R-:W-:Y:S05]  /*10210*/  @!P2 BRA `(.L_x_4377) ;  /* 0x000000000004a947 */ /* 0x000fea0003800000 */
[----:B------:R-:W-:Y:S01]  /*10220*/  BPT.TRAP 0x1 ;  /* 0x000000040000795c */ /* 0x000fe20000300000 */
.L_x_4377:
[----:B------:R-:W3:Y:S01]  /*10230*/  SYNCS.PHASECHK.TRANS64.TRYWAIT P0, [R6+URZ+0x28c60], R17 ;  /* 0x028c6011060075a7 */ /* 0x000ee2000800017f */
[----:B------:R-:W-:Y:S04]  /*10240*/  BSSY B1, `(.L_x_4378) ;  /* 0x0000002000017945 */ /* 0x000fe80003800000 */
[----:B---3--:R-:W-:Y:S05]  /*10250*/  @!P0 BRA `(.L_x_4379) ;  /* 0x0000003400648947 */ /* 0x008fea0003800000 */
.L_x_4461:
[----:B------:R-:W-:Y:S05]  /*10260*/  BSYNC B1 ;  /* 0x0000000000017941 */ /* 0x000fea0003800000 */
.L_x_4378:
        /* <DEDUP_REMOVED lines=46> */
[C---:B------:R-:W-:Y:S02]  /*10550*/  LOP3.LUT P3, RZ, R22.reuse, 0x80, RZ, 0xc0, !PT ;  /* 0x0000008016ff7812 */ /* 0x040fe4000786c0ff */
[----:B-----5:R-:W-:Y:S01]  /*10560*/  IADD3.X R5, RZ, R5, RZ, P2, !PT ;  /* 0x00000005ff057210 */ /* 0x020fe200017fe4ff */
[----:B------:R-:W-:Y:S01]  /*10570*/  LDGSTS.E.BYPASS.LTC128B.128 [R17+0x6400], desc[UR50][R2.64+0x180], !P6 ;  /* 0x0640018002117fae */ /* 0x000fe2000f101d72 */
[----:B------:R-:W-:-:S03]  /*10580*/  LOP3.LUT P2, RZ, R22, 0x40, RZ, 0xc0, !PT ;  /* 0x0000004016ff7812 */ /* 0x000fc6000784c0ff */
        /* <DEDUP_REMOVED lines=31> */
.L_x_4471:
        /* <DEDUP_REMOVED lines=25> */
.L_x_4381:
        /* <DEDUP_REMOVED lines=11> */
.L_x_4382:
[----:B------:R3:W-:Y:S01]  /*109c0*/  SYNCS.ARRIVE.TRANS64.A1T0 RZ, [R6+URZ+0x28c50], RZ ;  /* 0x028c50ff06ff79a7 */ /* 0x0007e2000810003f */
[----:B------:R-:W-:Y:S05]  /*109d0*/  @P3 BRA `(.L_x_4383) ;  /* 0xfffffff000543947 */ /* 0x000fea000383ffff */
.L_x_4370:
[----:B------:R-:W-:Y:S05]  /*109e0*/  BSYNC B0 ;  /* 0x0000000000007941 */ /* 0x000fea0003800000 */
.L_x_4369:
        /* <DEDUP_REMOVED lines=21> */
.L_x_4385:
[----:B------:R-:W-:Y:S05]  /*10b40*/  BSYNC B0 ;  /* 0x0000000000007941 */ /* 0x000fea0003800000 */
.L_x_4384:
[----:B------:R-:W-:-:S07]  /*10b50*/  SEL R24, R24, RZ, P0 ;  /* 0x000000ff18187207 */ /* 0x000fce0000000000 */
.L_x_4344:
[----:B------:R-:W-:Y:S05]  /*10b60*/  BSYNC B7 ;  /* 0x0000000000077941 */ /* 0x000fea0003800000 */
.L_x_4342:
        /* <DEDUP_REMOVED lines=11> */
.L_x_4386:
        /* <DEDUP_REMOVED lines=36> */
.L_x_4481:
[----:B------:R-:W-:Y:S02]  /*10e60*/  ULDC UR4, c[0x0][0xc38] ;  /* 0x00030e0000047ab9 */ /* 0x000fe40000000800 */
[----:B------:R-:W-:-:S04]  /*10e70*/  IMAD.U32 R4, RZ, RZ, UR4 ;  /* 0x00000004ff047e24 */ /* 0x000fc8000f8e00ff */
[----:B--2---:R-:W-:-:S04]  /*10e80*/  IMAD R14, R14, R4, RZ ;  /* 0x000000040e0e7224 */ /* 0x004fc800078e02ff */
[----:B------:R-:W-:-:S05]  /*10e90*/  IMAD.IADD R5, R5, 0x1, R14 ;  /* 0x0000000105057824 */ /* 0x000fca00078e020e */
[----:B------:R-:W-:-:S13]  /*10ea0*/  ISETP.GT.AND P6, PT, R5, R0, PT ;  /* 0x000000000500720c */ /* 0x000fda0003fc4270 */
[----:B------:R-:W-:Y:S05]  /*10eb0*/  @P6 BRA `(.L_x_4389) ;  /* 0x00000000009c6947 */ /* 0x000fea0003800000 */
.L_x_4394:
        /* <DEDUP_REMOVED lines=14> */
.L_x_4392:
[----:B------:R-:W-:Y:S05]  /*10fa0*/  BSYNC B0 ;  /* 0x0000000000007941 */ /* 0x000fea0003800000 */
.L_x_4391:
        /* <DEDUP_REMOVED lines=18> */
.L_x_4489:
[----:B------:R-:W-:Y:S02]  /*110d0*/  ULDC UR4, c[0x0][0xc38] ;  /* 0x00030e0000047ab9 */ /* 0x000fe40000000800 */
[----:B------:R-:W-:-:S04]  /*110e0*/  IMAD.U32 R4, RZ, RZ, UR4 ;  /* 0x00000004ff047e24 */ /* 0x000fc8000f8e00ff */
[----:B--2---:R-:W-:-:S04]  /*110f0*/  IMAD R14, R14, R4, RZ ;  /* 0x000000040e0e7224 */ /* 0x004fc800078e02ff */
[----:B------:R-:W-:-:S05]  /*11100*/  IMAD.IADD R5, R14, 0x1, R5 ;  /* 0x000000010e057824 */ /* 0x000fca00078e0205 */
[----:B------:R-:W-:-:S13]  /*11110*/  ISETP.GT.AND P6, PT, R5, R0, PT ;  /* 0x000000000500720c */ /* 0x000fda0003fc4270 */
[----:B------:R-:W-:Y:S05]  /*11120*/  @!P6 BRA `(.L_x_4394) ;  /* 0xfffffffc0064e947 */ /* 0x000fea000383ffff */
.L_x_4389:
        /* <DEDUP_REMOVED lines=8> */
.L_x_4493:
[----:B------:R-:W-:Y:S01]  /*111b0*/  ISETP.NE.AND P0, PT, R3, RZ, PT ;  /* 0x000000ff0300720c */ /* 0x000fe20003f05270 */
[----:B------:R-:W-:-:S12]  /*111c0*/  IMAD.MOV.U32 R14, RZ, RZ, RZ ;  /* 0x000000ffff0e7224 */ /* 0x000fd800078e00ff */
[----:B------:R-:W-:Y:S05]  /*111d0*/  @!P0 BRA `(.L_x_4396) ;  /* 0x0000000000108947 */ /* 0x000fea0003800000 */
[----:B------:R-:W-:Y:S01]  /*111e0*/  UMOV UR4, 0xffffffff ;  /* 0xffffffff00047882 */ /* 0x000fe20000000000 */
[----:B------:R-:W-:Y:S02]  /*111f0*/  VIADD R12, R6, 0xffffffff ;  /* 0xffffffff060c7836 */ /* 0x000fe40000000000 */
[----:B------:R-:W-:Y:S05]  /*11200*/  BRA.DIV UR4, `(.L_x_4397) ;  /* 0x0000003604907947 */ /* 0x000fea000b800000 */
[----:B------:R4:W0:Y:S02]  /*11210*/  SHFL.IDX PT, R14, R2, R12, 0x1f ;  /* 0x00001f0c020e7589 */ /* 0x00082400000e0000 */
.L_x_4396:
        /* <DEDUP_REMOVED lines=14> */
[----:B------:R-:W-:Y:S01]  /*11300*/  IMAD.HI.U32 R2, R3, R5, R2 ;  /* 0x0000000503027227 */ /* 0x000fe200078e0002 */
[----:B------:R-:W-:Y:S02]  /*11310*/  IADD3 R5, R0, -R16, RZ ;  /* 0x8000001000057210 */ /* 0x000fe40007ffe0ff */
        /* <DEDUP_REMOVED lines=22> */
[----:B------:R-:W0:Y:S02]  /*11480*/  I2F.RP R8, R7 ;  /* 0x0000000700087306 */ /* 0x000e240000209400 */
[----:B------:R-:W-:-:S06]  /*11490*/  IADD3 R6, RZ, -R6, RZ ;  /* 0x80000006ff067210 */ /* 0x000fcc0007ffe0ff */
[----:B0-----:R-:W0:Y:S02]  /*114a0*/  MUFU.RCP R8, R8 ;  /* 0x0000000800087308 */ /* 0x001e240000001000 */
[----:B0-----:R-:W-:-:S06]  /*114b0*/  VIADD R3, R8, 0xffffffe ;  /* 0x0ffffffe08037836 */ /* 0x001fcc0000000000 */
        /* <DEDUP_REMOVED lines=24> */
.L_x_4390:
[----:B------:R-:W-:Y:S01]  /*11640*/  UMOV UR4, URZ ;  /* 0x0000003f00047c82 */ /* 0x000fe20008000000 */
[----:B------:R-:W-:Y:S01]  /*11650*/  UMOV UR5, URZ ;  /* 0x0000003f00057c82 */ /* 0x000fe20008000000 */
[----:B------:R-:W-:Y:S01]  /*11660*/  ULDC UR6, c[0x0][0xc3c] ;  /* 0x00030f0000067ab9 */ /* 0x000fe20000000800 */
[----:B------:R-:W-:Y:S01]  /*11670*/  IMAD.MOV.U32 R16, RZ, RZ, R0 ;  /* 0x000000ffff107224 */ /* 0x000fe200078e0000 */
[----:B------:R-:W-:Y:S01]  /*11680*/  MOV R19, UR6 ;  /* 0x0000000600137c02 */ /* 0x000fe20008000f00 */
[----:B------:R-:W-:Y:S02]  /*11690*/  IMAD.U32 R17, RZ, RZ, UR4 ;  /* 0x00000004ff117e24 */ /* 0x000fe4000f8e00ff */
[----:B------:R-:W-:-:S07]  /*116a0*/  IMAD.U32 R18, RZ, RZ, UR5 ;  /* 0x00000005ff127e24 */ /* 0x000fce000f8e00ff */
.L_x_4398:
        /* <DEDUP_REMOVED lines=10> */
.L_x_4387:
[----:B------:R-:W-:Y:S02]  /*11750*/  ULDC UR4, c[0x0][0xc3c] ;  /* 0x00030f0000047ab9 */ /* 0x000fe40000000800 */
[----:B0-----:R-:W-:-:S13]  /*11760*/  ISETP.GE.AND P0, PT, R19, UR4, PT ;  /* 0x0000000413007c0c */ /* 0x001fda000bf06270 */
[----:B------:R-:W-:Y:S05]  /*11770*/  @!P0 BRA `(.L_x_4399) ;  /* 0xffffffb800008947 */ /* 0x000fea000383ffff */
[----:B------:R-:W-:Y:S05]  /*11780*/  BSYNC B8 ;  /* 0x0000000000087941 */ /* 0x000fea0003800000 */
.L_x_4338:
        /* <DEDUP_REMOVED lines=12> */
.L_x_4496:
[----:B------:R-:W-:Y:S05]  /*11850*/  BSYNC B0 ;  /* 0x0000000000007941 */ /* 0x000fea0003800000 */
.L_x_4400:
[----:B------:R-:W-:-:S03]  /*11860*/  UMOV UR4, 0xffffffff ;  /* 0xffffffff00047882 */ /* 0x000fc60000000000 */
[----:B------:R-:W-:Y:S05]  /*11870*/  BRA.DIV UR4, `(.L_x_4402) ;  /* 0x00000032042c7947 */ /* 0x000fea000b800000 */
[----:B0-----:R-:W0:Y:S02]  /*11880*/  S2R R0, SR_TID.X ;  /* 0x0000000000007919 */ /* 0x001e240000002100 */
[----:B0-----:R-:W-:-:S04]  /*11890*/  SHF.R.U32.HI R0, RZ, 0x5, R0 ;  /* 0x00000005ff007819 */ /* 0x001fc80000011600 */
[----:B------:R-:W-:-:S05]  /*118a0*/  LOP3.LUT R0, R0, 0x3, RZ, 0xc0, !PT ;  /* 0x0000000300007812 */ /* 0x000fca00078ec0ff */
[----:B------:R0:W1:Y:S02]  /*118b0*/  SHFL.IDX PT, R14, R0, RZ, 0x1f ;  /* 0x00001fff000e7589 */ /* 0x00006400000e0000 */
.L_x_4499:
[----:B-1----:R-:W-:Y:S01]  /*118c0*/  ISETP.NE.AND P0, PT, R14, RZ, PT ;  /* 0x000000ff0e00720c */ /* 0x002fe20003f05270 */
[----:B------:R-:W-:-:S12]  /*118d0*/  BSSY B0, `(.L_x_4403) ;  /* 0x0000024000007945 */ /* 0x000fd80003800000 */
[----:B------:R-:W-:Y:S05]  /*118e0*/  @P0 BRA `(.L_x_4404) ;  /* 0x0000000000880947 */ /* 0x000fea0003800000 */
[----:B------:R-:W-:-:S03]  /*118f0*/  UMOV UR4, 0xffffffff ;  /* 0xffffffff00047882 */ /* 0x000fc60000000000 */
[----:B------:R-:W-:Y:S05]  /*11900*/  BRA.DIV UR4, `(.L_x_4405) ;  /* 0x00000032043c7947 */ /* 0x000fea000b800000 */
[----:B------:R-:W-:-:S13]  /*11910*/  ELECT P6, URZ, PT ;  /* 0x00000000003f782f */ /* 0x000fda00038c0000 */
.L_x_4502:
[----:B------:R-:W-:Y:S05]  /*11920*/  @!P6 BRA `(.L_x_4404) ;  /* 0x000000000078e947 */ /* 0x000fea0003800000 */
[----:B------:R-:W-:-:S06]  /*11930*/  ULOP3.LUT UR4, UR39, 0x2, URZ, 0xfc, !UPT ;  /* 0x0000000227047892 */ /* 0x000fcc000f8efc3f */
[----:B0-----:R-:W-:-:S05]  /*11940*/  IMAD.U32 R0, RZ, RZ, UR4 ;  /* 0x00000004ff007e24 */ /* 0x001fca000f8e00ff */
[----:B------:R-:W-:-:S13]  /*11950*/  ISETP.NE.AND P0, PT, R0, 0x3, PT ;  /* 0x000000030000780c */ /* 0x000fda0003f05270 */
[----:B------:R-:W-:Y:S05]  /*11960*/  @!P0 BRA `(.L_x_4406) ;  /* 0x0000000000048947 */ /* 0x000fea0003800000 */
[----:B------:R-:W-:Y:S01]  /*11970*/  BPT.TRAP 0x1 ;  /* 0x000000040000795c */ /* 0x000fe20000300000 */
.L_x_4406:
[C---:B------:R-:W-:Y:S01]  /*11980*/  IMAD R3, R24.reuse, 0x8, R5 ;  /* 0x0000000818037824 */ /* 0x040fe200078e0205 */
[----:B------:R-:W-:Y:S01]  /*11990*/  SHF.L.U32 R2, R25, 0x1f, RZ ;  /* 0x0000001f19027819 */ /* 0x000fe200000006ff */
[----:B------:R-:W-:-:S03]  /*119a0*/  VIADD R24, R24, 0x1 ;  /* 0x0000000118187836 */ /* 0x000fc60000000000 */
[----:B------:R-:W0:Y:S02]  /*119b0*/  SYNCS.PHASECHK.TRANS64.TRYWAIT P1, [R3+URZ+0x28c40], R2 ;  /* 0x028c4002030075a7 */ /* 0x000e24000802017f */
[----:B------:R-:W-:-:S04]  /*119c0*/  ISETP.NE.AND P2, PT, R24, 0x2, PT ;  /* 0x000000021800780c */ /* 0x000fc80003f45270 */
[----:B------:R-:W-:Y:S01]  /*119d0*/  SEL R0, RZ, 0x1, P2 ;  /* 0x00000001ff007807 */ /* 0x000fe20001000000 */
[----:B0-----:R-:W-:Y:S08]  /*119e0*/  @!P1 BRA `(.L_x_4407) ;  /* 0x0000003000249947 */ /* 0x001ff00003800000 */
.L_x_4503:
[----:B------:R-:W-:Y:S02]  /*119f0*/  SEL R24, R24, RZ, P2 ;  /* 0x000000ff18187207 */ /* 0x000fe40001000000 */
[----:B------:R-:W-:Y:S01]  /*11a00*/  LOP3.LUT R0, R25, R0, RZ, 0x3c, !PT ;  /* 0x0000000019007212 */ /* 0x000fe200078e3cff */
[----:B------:R-:W-:Y:S06]  /*11a10*/  @!P0 BRA `(.L_x_4408) ;  /* 0x0000000000048947 */ /* 0x000fec0003800000 */
[----:B------:R-:W-:Y:S01]  /*11a20*/  BPT.TRAP 0x1 ;  /* 0x000000040000795c */ /* 0x000fe20000300000 */
.L_x_4408:
[----:B------:R-:W-:Y:S01]  /*11a30*/  IMAD R5, R24, 0x8, R5 ;  /* 0x0000000818057824 */ /* 0x000fe200078e0205 */
[----:B------:R-:W-:-:S04]  /*11a40*/  SHF.L.U32 R0, R0, 0x1f, RZ ;  /* 0x0000001f00007819 */ /* 0x000fc800000006ff */
[----:B------:R-:W1:Y:S02]  /*11a50*/  SYNCS.PHASECHK.TRANS64.TRYWAIT P1, [R5+URZ+0x28c40], R0 ;  /* 0x028c4000050075a7 */ /* 0x000e64000802017f */
[----:B-1----:R-:W-:Y:S05]  /*11a60*/  @!P1 BRA `(.L_x_4409) ;  /* 0x0000003000189947 */ /* 0x002fea0003800000 */
.L_x_4504:
[----:B------:R-:W-:Y:S05]  /*11a70*/  @!P0 BRA `(.L_x_4410) ;  /* 0x0000000000048947 */ /* 0x000fea0003800000 */
[----:B------:R-:W-:Y:S01]  /*11a80*/  BPT.TRAP 0x1 ;  /* 0x000000040000795c */ /* 0x000fe20000300000 */
.L_x_4410:
[----:B------:R-:W5:Y:S02]  /*11a90*/  SYNCS.PHASECHK.TRANS64.TRYWAIT P1, [R3+URZ+0x28c60], R2 ;  /* 0x028c6002030075a7 */ /* 0x000f64000802017f */
[----:B-----5:R-:W-:Y:S05]  /*11aa0*/  @!P1 BRA `(.L_x_4411) ;  /* 0x00000030001c9947 */ /* 0x020fea0003800000 */
.L_x_4505:
[----:B------:R-:W-:Y:S05]  /*11ab0*/  @!P0 BRA `(.L_x_4412) ;  /* 0x0000000000048947 */ /* 0x000fea0003800000 */
[----:B------:R-:W-:Y:S01]  /*11ac0*/  BPT.TRAP 0x1 ;  /* 0x000000040000795c */ /* 0x000fe20000300000 */
.L_x_4412:
[----:B------:R0:W0:Y:S02]  /*11ad0*/  SYNCS.PHASECHK.TRANS64.TRYWAIT P0, [R5+URZ+0x28c60], R0 ;  /* 0x028c6000050075a7 */ /* 0x000024000800017f */
[----:B0-----:R-:W-:Y:S05]  /*11ae0*/  @!P0 NANOSLEEP.SYNCS 0x989680 ;  /* 0x009896800000895d */ /* 0x001fea0003900000 */
[----:B------:R-:W0:Y:S02]  /*11af0*/  @!P0 SYNCS.PHASECHK.TRANS64 P0, [R5+URZ+0x28c60], R0 ;  /* 0x028c6000050085a7 */ /* 0x000e24000800007f */
[----:B0-----:R-:W-:Y:S05]  /*11b00*/  @!P0 BRA `(.L_x_4412) ;  /* 0xfffffffc00f08947 */ /* 0x001fea000383ffff */
.L_x_4404:
[----:B------:R-:W-:Y:S05]  /*11b10*/  BSYNC B0 ;  /* 0x0000000000007941 */ /* 0x000fea0003800000 */
.L_x_4403:
[----:B------:R-:W-:Y:S05]  /*11b20*/  EXIT ;  /* 0x000000000000794d */ /* 0x000fea0003800000 */
.L_x_4271:
[----:B0-----:R-:W-:-:S04]  /*11b30*/  IMAD.U32 R4, RZ, RZ, UR21 ;  /* 0x00000015ff047e24 */ /* 0x001fc8000f8e00ff */
[----:B------:R0:W1:Y:S03]  /*11b40*/  SYNCS.PHASECHK.TRANS64.TRYWAIT P1, [R4+URZ+0x28c50], R3 ;  /* 0x028c5003040075a7 */ /* 0x000066000802017f */
[----:B-1----:R-:W-:Y:S05]  /*11b50*/  @!P1 NANOSLEEP.SYNCS 0x989680 ;  /* 0x009896800000995d */ /* 0x002fea0003900000 */
[----:B------:R-:W1:Y:S02]  /*11b60*/  @!P1 SYNCS.PHASECHK.TRANS64 P1, [R4+URZ+0x28c50], R3 ;  /* 0x028c5003040095a7 */ /* 0x000e64000802007f */
[----:B-1----:R-:W-:Y:S05]  /*11b70*/  @!P1 BRA `(.L_x_4271) ;  /* 0xfffffffc00ec9947 */ /* 0x002fea000383ffff */
[----:B------:R-:W-:Y:S05]  /*11b80*/  BRA `(.L_x_4413) ;  /* 0xfffffefc00e07947 */ /* 0x000fea000383ffff */
.L_x_4277:
[----:B-1----:R-:W-:-:S04]  /*11b90*/  IMAD.U32 R4, RZ, RZ, UR21 ;  /* 0x00000015ff047e24 */ /* 0x002fc8000f8e00ff */
[----:B------:R1:W2:Y:S03]  /*11ba0*/  SYNCS.PHASECHK.TRANS64.TRYWAIT P1, [R4+URZ+0x28c50], R3 ;  /* 0x028c5003040075a7 */ /* 0x0002a6000802017f */
[----:B--2---:R-:W-:Y:S05]  /*11bb0*/  @!P1 NANOSLEEP.SYNCS 0x989680 ;  /* 0x009896800000995d */ /* 0x004fea0003900000 */
[----:B------:R-:W2:Y:S02]  /*11bc0*/  @!P1 SYNCS.PHASECHK.TRANS64 P1, [R4+URZ+0x28c50], R3 ;  /* 0x028c5003040095a7 */ /* 0x000ea4000802007f */
[----:B--2---:R-:W-:Y:S05]  /*11bd0*/  @!P1 BRA `(.L_x_4277) ;  /* 0xfffffffc00ec9947 */ /* 0x004fea000383ffff */
[----:B------:R-:W-:Y:S05]  /*11be0*/  BRA `(.L_x_4276) ;  /* 0xffffff0800d87947 */ /* 0x000fea000383ffff */
.L_x_4281:
[----:B0-----:R-:W-:-:S04]  /*11bf0*/  IMAD.U32 R3, RZ, RZ, UR41 ;  /* 0x00000029ff037e24 */ /* 0x001fc8000f8e00ff */
[----:B------:R0:W1:Y:S03]  /*11c00*/  SYNCS.PHASECHK.TRANS64.TRYWAIT P1, [R3+URZ+0x28c00], R0 ;  /* 0x028c0000030075a7 */ /* 0x000066000802017f */
[----:B-1----:R-:W-:Y:S05]  /*11c10*/  @!P1 NANOSLEEP.SYNCS 0x989680 ;  /* 0x009896800000995d */ /* 0x002fea0003900000 */
[----:B------:R-:W1:Y:S02]  /*11c20*/  @!P1 SYNCS.PHASECHK.TRANS64 P1, [R3+URZ+0x28c00], R0 ;  /* 0x028c0000030095a7 */ /* 0x000e64000802007f */
[----:B-1----:R-:W-:Y:S05]  /*11c30*/  @!P1 BRA `(.L_x_4281) ;  /* 0xfffffffc00ec9947 */ /* 0x002fea000383ffff */
[----:B------:R-:W-:Y:S05]  /*11c40*/  BRA `(.L_x_4414) ;  /* 0xffffff1c00687947 */ /* 0x000fea000383ffff */
.L_x_4285:
[----:B--2---:R2:W3:Y:S02]  /*11c50*/  SYNCS.PHASECHK.TRANS64.TRYWAIT P1, [R7+URZ+0x28c30], R8 ;  /* 0x028c3008070075a7 */ /* 0x0044e4000802017f */
[----:B---3--:R-:W-:Y:S05]  /*11c60*/  @!P1 NANOSLEEP.SYNCS 0x989680 ;  /* 0x009896800000995d */ /* 0x008fea0003900000 */
[----:B------:R-:W3:Y:S02]  /*11c70*/  @!P1 SYNCS.PHASECHK.TRANS64 P1, [R7+URZ+0x28c30], R8 ;  /* 0x028c3008070095a7 */ /* 0x000ee4000802007f */
[----:B---3--:R-:W-:Y:S05]  /*11c80*/  @!P1 BRA `(.L_x_4285) ;  /* 0xfffffffc00f09947 */ /* 0x008fea000383ffff */
[----:B------:R-:W-:Y:S05]  /*11c90*/  BRA `(.L_x_4284) ;  /* 0xffffff1c00847947 */ /* 0x000fea000383ffff */
.L_x_4290:
[----:B---3--:R3:W0:Y:S02]  /*11ca0*/  SYNCS.PHASECHK.TRANS64.TRYWAIT P1, [R7+URZ+0x28c50], R8 ;  /* 0x028c5008070075a7 */ /* 0x008624000802017f */
[----:B0-----:R-:W-:Y:S05]  /*11cb0*/  @!P1 NANOSLEEP.SYNCS 0x989680 ;  /* 0x009896800000995d */ /* 0x001fea0003900000 */
[----:B------:R-:W0:Y:S02]  /*11cc0*/  @!P1 SYNCS.PHASECHK.TRANS64 P1, [R7+URZ+0x28c50], R8 ;  /* 0x028c5008070095a7 */ /* 0x000e24000802007f */
[----:B0-----:R-:W-:Y:S05]  /*11cd0*/  @!P1 BRA `(.L_x_4290) ;  /* 0xfffffffc00f09947 */ /* 0x001fea000383ffff */
[----:B------:R-:W-:Y:S05]  /*11ce0*/  BRA `(.L_x_4289) ;  /* 0xffffff30000c7947 */ /* 0x000fea000383ffff */
.L_x_4296:
[----:B-1----:R-:W-:-:S04]  /*11cf0*/  IMAD.U32 R6, RZ, RZ, UR23 ;  /* 0x00000017ff067e24 */ /* 0x002fc8000f8e00ff */
[----:B------:R1:W2:Y:S03]  /*11d00*/  SYNCS.PHASECHK.TRANS64.TRYWAIT P1, [R6+URZ+0x28c30], R7 ;  /* 0x028c3007060075a7 */ /* 0x0002a6000802017f */
[----:B--2---:R-:W-:Y:S05]  /*11d10*/  @!P1 NANOSLEEP.SYNCS 0x989680 ;  /* 0x009896800000995d */ /* 0x004fea0003900000 */
[----:B------:R-:W2:Y:S02]  /*11d20*/  @!P1 SYNCS.PHASECHK.TRANS64 P1, [R6+URZ+0x28c30], R7 ;  /* 0x028c3007060095a7 */ /* 0x000ea4000802007f */
[----:B--2---:R-:W-:Y:S05]  /*11d30*/  @!P1 BRA `(.L_x_4296) ;  /* 0xfffffffc00ec9947 */ /* 0x004fea000383ffff */
[----:B------:R-:W-:Y:S05]  /*11d40*/  BRA `(.L_x_4295) ;  /* 0xffffff34001c7947 */ /* 0x000fea000383ffff */
.L_x_4301:
[----:B-1----:R-:W-:-:S04]  /*11d50*/  MOV R8, UR23 ;  /* 0x0000001700087c02 */ /* 0x002fc80008000f00 */
[----:B------:R1:W2:Y:S03]  /*11d60*/  SYNCS.PHASECHK.TRANS64.TRYWAIT P1, [R8+URZ+0x28c50], R7 ;  /* 0x028c5007080075a7 */ /* 0x0002a6000802017f */
[----:B--2---:R-:W-:Y:S05]  /*11d70*/  @!P1 NANOSLEEP.SYNCS 0x989680 ;  /* 0x009896800000995d */ /* 0x004fea0003900000 */
[----:B------:R-:W2:Y:S02]  /*11d80*/  @!P1 SYNCS.PHASECHK.TRANS64 P1, [R8+URZ+0x28c50], R7 ;  /* 0x028c5007080095a7 */ /* 0x000ea4000802007f */
[----:B--2---:R-:W-:Y:S05]  /*11d90*/  @!P1 BRA `(.L_x_4301) ;  /* 0xfffffffc00ec9947 */ /* 0x004fea000383ffff */
[----:B------:R-:W-:Y:S05]  /*11da0*/  BRA `(.L_x_4300) ;  /* 0xffffff4c009c7947 */ /* 0x000fea000383ffff */
.L_x_4308:
[----:B-1----:R-:W-:-:S04]  /*11db0*/  IMAD.U32 R6, RZ, RZ, UR22 ;  /* 0x00000016ff067e24 */ /* 0x002fc8000f8e00ff */
[----:B------:R1:W2:Y:S03]  /*11dc0*/  SYNCS.PHASECHK.TRANS64.TRYWAIT P1, [R6+URZ+0x28c30], R7 ;  /* 0x028c3007060075a7 */ /* 0x0002a6000802017f */
[----:B--2---:R-:W-:Y:S05]  /*11dd0*/  @!P1 NANOSLEEP.SYNCS 0x989680 ;  /* 0x009896800000995d */ /* 0x004fea0003900000 */
[----:B------:R-:W2:Y:S02]  /*11de0*/  @!P1 SYNCS.PHASECHK.TRANS64 P1, [R6+URZ+0x28c30], R7 ;  /* 0x028c3007060095a7 */ /* 0x000ea4000802007f */
[----:B--2---:R-:W-:Y:S05]  /*11df0*/  @!P1 BRA `(.L_x_4308) ;  /* 0xfffffffc00ec9947 */ /* 0x004fea000383ffff */
[----:B------:R-:W-:Y:S05]  /*11e00*/  BRA `(.L_x_4307) ;  /* 0xffffff50008c7947 */ /* 0x000fea000383ffff */
.L_x_4313:
[----:B---3--:R-:W-:-:S04]  /*11e10*/  IMAD.U32 R8, RZ, RZ, UR22 ;  /* 0x00000016ff087e24 */ /* 0x008fc8000f8e00ff */
[----:B------:R3:W4:Y:S03]  /*11e20*/  SYNCS.PHASECHK.TRANS64.TRYWAIT P1, [R8+URZ+0x28c50], R7 ;  /* 0x028c5007080075a7 */ /* 0x000726000802017f */
[----:B----4-:R-:W-:Y:S05]  /*11e30*/  @!P1 NANOSLEEP.SYNCS 0x989680 ;  /* 0x009896800000995d */ /* 0x010fea0003900000 */
[----:B------:R-:W4:Y:S02]  /*11e40*/  @!P1 SYNCS.PHASECHK.TRANS64 P1, [R8+URZ+0x28c50], R7 ;  /* 0x028c5007080095a7 */ /* 0x000f24000802007f */
[----:B----4-:R-:W-:Y:S05]  /*11e50*/  @!P1 BRA `(.L_x_4313) ;  /* 0xfffffffc00ec9947 */ /* 0x010fea000383ffff */
[----:B------:R-:W-:Y:S05]  /*11e60*/  BRA `(.L_x_4312) ;  /* 0xffffff6400b07947 */ /* 0x000fea000383ffff */
.L_x_4350:
        /* <DEDUP_REMOVED lines=11> */
.L_x_4416:
[----:B------:R-:W-:Y:S05]  /*11f20*/  BSYNC B0 ;  /* 0x0000000000007941 */ /* 0x000fea0003800000 */
.L_x_4415:
[----:B------:R-:W-:Y:S05]  /*11f30*/  BRA `(.L_x_4417) ;  /* 0xffffffbc00887947 */ /* 0x000fea000383ffff */
.L_x_4353:
[----:B0-----:R0:W1:Y:S02]  /*11f40*/  SYNCS.PHASECHK.TRANS64.TRYWAIT P0, [R27+URZ+0x28c40], R0 ;  /* 0x028c40001b0075a7 */ /* 0x001064000800017f */
[----:B-1----:R-:W-:Y:S05]  /*11f50*/  @!P0 NANOSLEEP.SYNCS 0x989680 ;  /* 0x009896800000895d */ /* 0x002fea0003900000 */
[----:B------:R-:W1:Y:S02]  /*11f60*/  @!P0 SYNCS.PHASECHK.TRANS64 P0, [R27+URZ+0x28c40], R0 ;  /* 0x028c40001b0085a7 */ /* 0x000e64000800007f */
[----:B-1----:R-:W-:Y:S05]  /*11f70*/  @!P0 BRA `(.L_x_4353) ;  /* 0xfffffffc00f08947 */ /* 0x002fea000383ffff */
[----:B------:R-:W-:Y:S05]  /*11f80*/  BRA `(.L_x_4418) ;  /* 0xffffffc0005c7947 */ /* 0x000fea000383ffff */
.L_x_4354:
[----:B------:R-:W-:Y:S01]  /*11f90*/  BSSY B0, `(.L_x_4419) ;  /* 0x0000008000007945 */ /* 0x000fe20003800000 */
[----:B------:R-:W-:Y:S01]  /*11fa0*/  IMAD.MOV.U32 R13, RZ, RZ, R4 ;  /* 0x000000ffff0d7224 */ /* 0x000fe200078e0004 */
[----:B------:R-:W-:Y:S01]  /*11fb0*/  MOV R15, 0xffffffff ;  /* 0xffffffff000f7802 */ /* 0x000fe20000000f00 */
[----:B------:R-:W-:Y:S02]  /*11fc0*/  IMAD.MOV.U32 R12, RZ, RZ, RZ ;  /* 0x000000ffff0c7224 */ /* 0x000fe400078e00ff */
[----:B------:R-:W-:-:S07]  /*11fd0*/  IMAD.MOV.U32 R11, RZ, RZ, 0x181f ;  /* 0x0000181fff0b7424 */ /* 0x000fce00078e00ff */
[----:B------:R-:W-:Y:S05]  /*11fe0*/  WARPSYNC.COLLECTIVE R15, `(.L_x_4420) ;  /* 0x000000000f087348 */ /* 0x000fea0003c00000 */
[----:B------:R0:W1:Y:S02]  /*11ff0*/  SHFL.IDX P6, R14, R13, R12, R11 ;  /* 0x0000000c0d0e7389 */ /* 0x00006400000c000b */
[----:B01----:R-:W-:Y:S01]  /*12000*/  ENDCOLLECTIVE ;  /* 0x000000000000791b */ /* 0x003fe20003800000 */
.L_x_4420:
[----:B------:R-:W-:Y:S05]  /*12010*/  BSYNC B0 ;  /* 0x0000000000007941 */ /* 0x000fea0003800000 */
.L_x_4419:
        /* <DEDUP_REMOVED lines=9> */
.L_x_4421:
[----:B------:R-:W-:Y:S01]  /*120b0*/  IMAD.MOV.U32 R13, RZ, RZ, R4 ;  /* 0x000000ffff0d7224 */ /* 0x000fe200078e0004 */
[----:B------:R-:W-:Y:S01]  /*120c0*/  MOV R12, 0x1 ;  /* 0x00000001000c7802 */ /* 0x000fe20000000f00 */
[----:B------:R-:W-:-:S07]  /*120d0*/  IMAD.MOV.U32 R3, RZ, RZ, R14 ;  /* 0x000000ffff037224 */ /* 0x000fce00078e000e */
[----:B------:R-:W-:Y:S05]  /*120e0*/  WARPSYNC.COLLECTIVE R15, `(.L_x_4422) ;  /* 0x000000000f087348 */ /* 0x000fea0003c00000 */
[----:B------:R0:W1:Y:S02]  /*120f0*/  SHFL.IDX P6, R14, R13, R12, R11 ;  /* 0x0000000c0d0e7389 */ /* 0x00006400000c000b */
[----:B01----:R-:W-:Y:S01]  /*12100*/  ENDCOLLECTIVE ;  /* 0x000000000000791b */ /* 0x003fe20003800000 */
.L_x_4422:
        /* <DEDUP_REMOVED lines=15> */
.L_x_4423:
[----:B------:R-:W-:Y:S02]  /*12200*/  @P0 IMAD R6, R5, 0x2, R23 ;  /* 0x0000000205060824 */ /* 0x000fe400078e0217 */
[----:B------:R-:W-:Y:S02]  /*12210*/  IMAD.MOV.U32 R13, RZ, RZ, R4 ;  /* 0x000000ffff0d7224 */ /* 0x000fe400078e0004 */
[----:B------:R-:W-:Y:S02]  /*12220*/  IMAD.MOV.U32 R12, RZ, RZ, 0x2 ;  /* 0x00000002ff0c7424 */ /* 0x000fe400078e00ff */
[----:B------:R-:W-:-:S07]  /*12230*/  IMAD.MOV.U32 R3, RZ, RZ, R14 ;  /* 0x000000ffff037224 */ /* 0x000fce00078e000e */
[----:B------:R-:W-:Y:S05]  /*12240*/  WARPSYNC.COLLECTIVE R15, `(.L_x_4424) ;  /* 0x000000000f087348 */ /* 0x000fea0003c00000 */
[----:B------:R0:W1:Y:S02]  /*12250*/  SHFL.IDX P6, R14, R13, R12, R11 ;  /* 0x0000000c0d0e7389 */ /* 0x00006400000c000b */
[----:B01----:R-:W-:Y:S01]  /*12260*/  ENDCOLLECTIVE ;  /* 0x000000000000791b */ /* 0x003fe20003800000 */
.L_x_4424:
        /* <DEDUP_REMOVED lines=15> */
.L_x_4425:
[----:B------:R-:W-:Y:S02]  /*12360*/  @P0 IMAD R6, R5, 0x2, R23 ;  /* 0x0000000205060824 */ /* 0x000fe400078e0217 */
[----:B------:R-:W-:Y:S02]  /*12370*/  IMAD.MOV.U32 R13, RZ, RZ, R4 ;  /* 0x000000ffff0d7224 */ /* 0x000fe400078e0004 */
[----:B------:R-:W-:Y:S01]  /*12380*/  IMAD.MOV.U32 R12, RZ, RZ, 0x3 ;  /* 0x00000003ff0c7424 */ /* 0x000fe200078e00ff */
[----:B------:R-:W-:-:S07]  /*12390*/  MOV R3, R14 ;  /* 0x0000000e00037202 */ /* 0x000fce0000000f00 */
[----:B------:R-:W-:Y:S05]  /*123a0*/  WARPSYNC.COLLECTIVE R15, `(.L_x_4426) ;  /* 0x000000000f087348 */ /* 0x000fea0003c00000 */
[----:B------:R0:W1:Y:S02]  /*123b0*/  SHFL.IDX P6, R14, R13, R12, R11 ;  /* 0x0000000c0d0e7389 */ /* 0x00006400000c000b */
[----:B01----:R-:W-:Y:S01]  /*123c0*/  ENDCOLLECTIVE ;  /* 0x000000000000791b */ /* 0x003fe20003800000 */
.L_x_4426:
[----:B------:R-:W-:-:S05]  /*123d0*/  @P0 LEA R3, P1, R7, R3, 0x1 ;  /* 0x0000000307030211 */ /* 0x000fca00078208ff */
[----:B------:R-:W-:-:S05]  /*123e0*/  @P0 IMAD.X R2, RZ, RZ, R2, P1 ;  /* 0x000000ffff020224 */ /* 0x000fca00008e0602 */
        /* <DEDUP_REMOVED lines=12> */
.L_x_4427:
[----:B------:R-:W-:Y:S01]  /*124b0*/  IMAD.MOV.U32 R0, RZ, RZ, R14 ;  /* 0x000000ffff007224 */ /* 0x000fe200078e000e */
[----:B------:R-:W-:Y:S06]  /*124c0*/  BRA `(.L_x_4428) ;  /* 0xffffffc000147947 */ /* 0x000fec000383ffff */
.L_x_4359:
        /* <DEDUP_REMOVED lines=9> */
.L_x_4429:
[C---:B------:R-:W-:Y:S01]  /*12560*/  VIADD R6, R17.reuse, 0x10 ;  /* 0x0000001011067836 */ /* 0x040fe20000000000 */
[----:B------:R-:W-:Y:S01]  /*12570*/  ISETP.GE.AND P0, PT, R17, R5, PT ;  /* 0x000000051100720c */ /* 0x000fe20003f06270 */
[----:B------:R-:W-:Y:S02]  /*12580*/  IMAD.MOV.U32 R13, RZ, RZ, R0 ;  /* 0x000000ffff0d7224 */ /* 0x000fe400078e0000 */
[----:B------:R-:W-:-:S10]  /*12590*/  IMAD.MOV.U32 R2, RZ, RZ, R14 ;  /* 0x000000ffff027224 */ /* 0x000fd400078e000e */
[----:B------:R-:W-:Y:S05]  /*125a0*/  WARPSYNC.COLLECTIVE R15, `(.L_x_4430) ;  /* 0x000000000f087348 */ /* 0x000fea0003c00000 */
[----:B------:R0:W1:Y:S02]  /*125b0*/  SHFL.IDX P6, R14, R13, R12, R11 ;  /* 0x0000000c0d0e7389 */ /* 0x00006400000c000b */
[----:B01----:R-:W-:Y:S01]  /*125c0*/  ENDCOLLECTIVE ;  /* 0x000000000000791b */ /* 0x003fe20003800000 */
.L_x_4430:
[----:B------:R-:W-:Y:S02]  /*125d0*/  IMAD.MOV.U32 R13, RZ, RZ, R4 ;  /* 0x000000ffff0d7224 */ /* 0x000fe400078e0004 */
[----:B------:R-:W-:Y:S02]  /*125e0*/  IMAD.MOV.U32 R12, RZ, RZ, 0x1 ;  /* 0x00000001ff0c7424 */ /* 0x000fe400078e00ff */
[----:B------:R-:W-:-:S07]  /*125f0*/  IMAD.MOV.U32 R3, RZ, RZ, R14 ;  /* 0x000000ffff037224 */ /* 0x000fce00078e000e */
[----:B------:R-:W-:Y:S05]  /*12600*/  WARPSYNC.COLLECTIVE R15, `(.L_x_4431) ;  /* 0x000000000f087348 */ /* 0x000fea0003c00000 */
[----:B------:R0:W1:Y:S02]  /*12610*/  SHFL.IDX P6, R14, R13, R12, R11 ;  /* 0x0000000c0d0e7389 */ /* 0x00006400000c000b */
[----:B01----:R-:W-:Y:S01]  /*12620*/  ENDCOLLECTIVE ;  /* 0x000000000000791b */ /* 0x003fe20003800000 */
.L_x_4431:
        /* <DEDUP_REMOVED lines=10> */
[----:B------:R-:W-:Y:S02]  /*126d0*/  ISETP.GE.AND P0, PT, R6, R5, PT ;  /* 0x000000050600720c */ /* 0x000fe40003f06270 */
[----:B0-----:R-:W-:-:S11]  /*126e0*/  MOV R2, R14 ;  /* 0x0000000e00027202 */ /* 0x001fd60000000f00 */
[----:B------:R-:W-:Y:S05]  /*126f0*/  WARPSYNC.COLLECTIVE R15, `(.L_x_4432) ;  /* 0x000000000f087348 */ /* 0x000fea0003c00000 */
[----:B------:R0:W1:Y:S02]  /*12700*/  SHFL.IDX P6, R14, R13, R12, R11 ;  /* 0x0000000c0d0e7389 */ /* 0x00006400000c000b */
[----:B01----:R-:W-:Y:S01]  /*12710*/  ENDCOLLECTIVE ;  /* 0x000000000000791b */ /* 0x003fe20003800000 */
.L_x_4432:
[----:B------:R-:W-:Y:S02]  /*12720*/  IMAD.MOV.U32 R13, RZ, RZ, R4 ;  /* 0x000000ffff0d7224 */ /* 0x000fe400078e0004 */
[----:B------:R-:W-:Y:S02]  /*12730*/  IMAD.MOV.U32 R12, RZ, RZ, 0x2 ;  /* 0x00000002ff0c7424 */ /* 0x000fe400078e00ff */
[----:B------:R-:W-:-:S07]  /*12740*/  IMAD.MOV.U32 R3, RZ, RZ, R14 ;  /* 0x000000ffff037224 */ /* 0x000fce00078e000e */
[----:B------:R-:W-:Y:S05]  /*12750*/  WARPSYNC.COLLECTIVE R15, `(.L_x_4433) ;  /* 0x000000000f087348 */ /* 0x000fea0003c00000 */
[----:B------:R0:W1:Y:S02]  /*12760*/  SHFL.IDX P6, R14, R13, R12, R11 ;  /* 0x0000000c0d0e7389 */ /* 0x00006400000c000b */
[----:B01----:R-:W-:Y:S01]  /*12770*/  ENDCOLLECTIVE ;  /* 0x000000000000791b */ /* 0x003fe20003800000 */
.L_x_4433:
        /* <DEDUP_REMOVED lines=16> */
.L_x_4434:
[----:B------:R-:W-:Y:S02]  /*12880*/  IMAD.MOV.U32 R13, RZ, RZ, R4 ;  /* 0x000000ffff0d7224 */ /* 0x000fe400078e0004 */
[----:B------:R-:W-:Y:S02]  /*12890*/  IMAD.MOV.U32 R12, RZ, RZ, 0x3 ;  /* 0x00000003ff0c7424 */ /* 0x000fe400078e00ff */
[----:B------:R-:W-:-:S07]  /*128a0*/  IMAD.MOV.U32 R3, RZ, RZ, R14 ;  /* 0x000000ffff037224 */ /* 0x000fce00078e000e */
[----:B------:R-:W-:Y:S05]  /*128b0*/  WARPSYNC.COLLECTIVE R15, `(.L_x_4435) ;  /* 0x000000000f087348 */ /* 0x000fea0003c00000 */
[----:B------:R0:W1:Y:S02]  /*128c0*/  SHFL.IDX P6, R14, R13, R12, R11 ;  /* 0x0000000c0d0e7389 */ /* 0x00006400000c000b */
[----:B01----:R-:W-:Y:S01]  /*128d0*/  ENDCOLLECTIVE ;  /* 0x000000000000791b */ /* 0x003fe20003800000 */
.L_x_4435:
[----:B------:R-:W-:-:S04]  /*128e0*/  @!P0 LEA R3, P2, R8, R3, 0x1 ;  /* 0x0000000308038211 */ /* 0x000fc800078408ff */
[----:B------:R-:W-:-:S04]  /*128f0*/  @!P0 IADD3.X R2, RZ, R2, RZ, P2, !PT ;  /* 0x00000002ff028210 */ /* 0x000fc800017fe4ff */
        /* <DEDUP_REMOVED lines=12> */
.L_x_4436:
[----:B------:R-:W-:Y:S01]  /*129c0*/  IMAD.MOV.U32 R0, RZ, RZ, R14 ;  /* 0x000000ffff007224 */ /* 0x000fe200078e000e */
[----:B------:R-:W-:Y:S06]  /*129d0*/  BRA `(.L_x_4437) ;  /* 0xffffffc4001c7947 */ /* 0x000fec000383ffff */
.L_x_4362:
[----:B0-----:R0:W1:Y:S02]  /*129e0*/  SYNCS.PHASECHK.TRANS64.TRYWAIT P0, [R23+URZ+0x28c20], R0 ;  /* 0x028c2000170075a7 */ /* 0x001064000800017f */
[----:B-1----:R-:W-:Y:S05]  /*129f0*/  @!P0 NANOSLEEP.SYNCS 0x989680 ;  /* 0x009896800000895d */ /* 0x002fea0003900000 */
[----:B------:R-:W1:Y:S02]  /*12a00*/  @!P0 SYNCS.PHASECHK.TRANS64 P0, [R23+URZ+0x28c20], R0 ;  /* 0x028c2000170085a7 */ /* 0x000e64000800007f */
[----:B-1----:R-:W-:Y:S05]  /*12a10*/  @!P0 BRA `(.L_x_4362) ;  /* 0xfffffffc00f08947 */ /* 0x002fea000383ffff */
[----:B------:R-:W-:Y:S05]  /*12a20*/  BRA `(.L_x_4438) ;  /* 0xffffffc400787947 */ /* 0x000fea000383ffff */
.L_x_4365:
[----:B0-----:R0:W1:Y:S02]  /*12a30*/  SYNCS.PHASECHK.TRANS64.TRYWAIT P0, [R27+URZ+0x28c60], R0 ;  /* 0x028c60001b0075a7 */ /* 0x001064000800017f */
[----:B-1----:R-:W-:Y:S05]  /*12a40*/  @!P0 NANOSLEEP.SYNCS 0x989680 ;  /* 0x009896800000895d */ /* 0x002fea0003900000 */
[----:B------:R-:W1:Y:S02]  /*12a50*/  @!P0 SYNCS.PHASECHK.TRANS64 P0, [R27+URZ+0x28c60], R0 ;  /* 0x028c60001b0085a7 */ /* 0x000e64000800007f */
[----:B-1----:R-:W-:Y:S05]  /*12a60*/  @!P0 BRA `(.L_x_4365) ;  /* 0xfffffffc00f08947 */ /* 0x002fea000383ffff */
[----:B------:R-:W-:Y:S05]  /*12a70*/  BRA `(.L_x_4439) ;  /* 0xffffffc400887947 */ /* 0x000fea000383ffff */
.L_x_4366:
        /* <DEDUP_REMOVED lines=8> */
.L_x_4441:
[----:B------:R-:W-:Y:S05]  /*12b00*/  BSYNC B0 ;  /* 0x0000000000007941 */ /* 0x000fea0003800000 */
.L_x_4440:
[----:B------:R0:W5:Y:S01]  /*12b10*/  LDL R8, [R1+0x4] ;  /* 0x0000040001087983 */ /* 0x0001620000100800 */
[----:B------:R-:W-:Y:S01]  /*12b20*/  IMAD.MOV.U32 R13, RZ, RZ, R4 ;  /* 0x000000ffff0d7224 */ /* 0x000fe200078e0004 */
[----:B------:R-:W-:Y:S01]  /*12b30*/  MOV R3, R14 ;  /* 0x0000000e00037202 */ /* 0x000fe20000000f00 */
[----:B------:R-:W-:Y:S01]  /*12b40*/  IMAD.MOV.U32 R12, RZ, RZ, RZ ;  /* 0x000000ffff0c7224 */ /* 0x000fe200078e00ff */
[----:B------:R-:W1:Y:S01]  /*12b50*/  S2R R7, SR_TID.X ;  /* 0x0000000000077919 */ /* 0x000e620000002100 */
[----:B------:R-:W-:Y:S01]  /*12b60*/  IMAD.MOV.U32 R11, RZ, RZ, 0x181f ;  /* 0x0000181fff0b7424 */ /* 0x000fe200078e00ff */
[C---:B------:R-:W-:Y:S01]  /*12b70*/  LOP3.LUT P5, RZ, R30.reuse, 0x2, RZ, 0xc0, !PT ;  /* 0x000000021eff7812 */ /* 0x040fe200078ac0ff */
[----:B------:R-:W-:Y:S01]  /*12b80*/  IMAD.MOV.U32 R15, RZ, RZ, -0x1 ;  /* 0xffffffffff0f7424 */ /* 0x000fe200078e00ff */
[C---:B------:R-:W-:Y:S01]  /*12b90*/  LOP3.LUT P4, RZ, R30.reuse, 0x4, RZ, 0xc0, !PT ;  /* 0x000000041eff7812 */ /* 0x040fe2000788c0ff */
[----:B------:R-:W-:Y:S01]  /*12ba0*/  IMAD R5, R5, 0x2, R23 ;  /* 0x0000000205057824 */ /* 0x000fe200078e0217 */
[----:B0-----:R-:W-:-:S13]  /*12bb0*/  LOP3.LUT P3, RZ, R30, 0x8, RZ, 0xc0, !PT ;  /* 0x000000081eff7812 */ /* 0x001fda000786c0ff */
[----:B-1---5:R-:W-:Y:S05]  /*12bc0*/  WARPSYNC.COLLECTIVE R15, `(.L_x_4442) ;  /* 0x000000000f087348 */ /* 0x022fea0003c00000 */
[----:B------:R0:W2:Y:S02]  /*12bd0*/  SHFL.IDX P6, R14, R13, R12, R11 ;  /* 0x0000000c0d0e7389 */ /* 0x0000a400000c000b */
[----:B012--5:R-:W-:Y:S01]  /*12be0*/  ENDCOLLECTIVE ;  /* 0x000000000000791b */ /* 0x027fe20003800000 */
.L_x_4442:
[----:B------:R-:W-:Y:S02]  /*12bf0*/  LOP3.LUT R22, R22, 0xfffffeff, RZ, 0xc0, !PT ;  /* 0xfffffeff16167812 */ /* 0x000fe400078ec0ff */
[----:B------:R-:W-:Y:S02]  /*12c00*/  LOP3.LUT P2, RZ, R30, 0x10, RZ, 0xc0, !PT ;  /* 0x000000101eff7812 */ /* 0x000fe4000784c0ff */
[----:B------:R-:W-:Y:S01]  /*12c10*/  MOV R13, R6 ;  /* 0x00000006000d7202 */ /* 0x000fe20000000f00 */
        /* <DEDUP_REMOVED lines=38> */
.L_x_4443:
[----:B------:R-:W-:Y:S02]  /*12e80*/  IMAD.MOV.U32 R13, RZ, RZ, R4 ;  /* 0x000000ffff0d7224 */ /* 0x000fe400078e0004 */
[----:B------:R-:W-:-:S07]  /*12e90*/  IMAD.MOV.U32 R3, RZ, RZ, R14 ;  /* 0x000000ffff037224 */ /* 0x000fce00078e000e */
[----:B------:R-:W-:Y:S05]  /*12ea0*/  WARPSYNC.COLLECTIVE R15, `(.L_x_4444) ;  /* 0x000000000f087348 */ /* 0x000fea0003c00000 */
[----:B------:R0:W1:Y:S02]  /*12eb0*/  SHFL.IDX P6, R14, R13, R12, R11 ;  /* 0x0000000c0d0e7389 */ /* 0x00006400000c000b */
[----:B01----:R-:W-:Y:S01]  /*12ec0*/  ENDCOLLECTIVE ;  /* 0x000000000000791b */ /* 0x003fe20003800000 */
.L_x_4444:
        /* <DEDUP_REMOVED lines=29> */
.L_x_4445:
[----:B------:R-:W-:Y:S02]  /*130a0*/  IMAD.MOV.U32 R13, RZ, RZ, R4 ;  /* 0x000000ffff0d7224 */ /* 0x000fe400078e0004 */
[----:B------:R-:W-:-:S07]  /*130b0*/  IMAD.MOV.U32 R7, RZ, RZ, R14 ;  /* 0x000000ffff077224 */ /* 0x000fce00078e000e */
[----:B------:R-:W-:Y:S05]  /*130c0*/  WARPSYNC.COLLECTIVE R15, `(.L_x_4446) ;  /* 0x000000000f087348 */ /* 0x000fea0003c00000 */
[----:B------:R0:W1:Y:S02]  /*130d0*/  SHFL.IDX P6, R14, R13, R12, R11 ;  /* 0x0000000c0d0e7389 */ /* 0x00006400000c000b */
[----:B01----:R-:W-:Y:S01]  /*130e0*/  ENDCOLLECTIVE ;  /* 0x000000000000791b */ /* 0x003fe20003800000 */
.L_x_4446:
[----:B------:R-:W-:Y:S02]  /*130f0*/  IMAD.MOV.U32 R13, RZ, RZ, R6 ;  /* 0x000000ffff0d7224 */ /* 0x000fe400078e0006 */
[----:B------:R-:W-:Y:S01]  /*13100*/  IMAD.MOV.U32 R12, RZ, RZ, 0x3 ;  /* 0x00000003ff0c7424 */ /* 0x000fe200078e00ff */
[----:B------:R-:W-:-:S04]  /*13110*/  MOV R2, R14 ;  /* 0x0000000e00027202 */ /* 0x000fc80000000f00 */
        /* <DEDUP_REMOVED lines=26> */
.L_x_4447:
[----:B------:R-:W-:Y:S02]  /*132c0*/  IMAD.MOV.U32 R13, RZ, RZ, R4 ;  /* 0x000000ffff0d7224 */ /* 0x000fe400078e0004 */
[----:B------:R-:W-:-:S07]  /*132d0*/  IMAD.MOV.U32 R6, RZ, RZ, R14 ;  /* 0x000000ffff067224 */ /* 0x000fce00078e000e */
[----:B------:R-:W-:Y:S05]  /*132e0*/  WARPSYNC.COLLECTIVE R15, `(.L_x_4448) ;  /* 0x000000000f087348 */ /* 0x000fea0003c00000 */
[----:B------:R0:W1:Y:S02]  /*132f0*/  SHFL.IDX P6, R14, R13, R12, R11 ;  /* 0x0000000c0d0e7389 */ /* 0x00006400000c000b */
[----:B01----:R-:W-:Y:S01]  /*13300*/  ENDCOLLECTIVE ;  /* 0x000000000000791b */ /* 0x003fe20003800000 */
.L_x_4448:
[----:B------:R-:W-:Y:S01]  /*13310*/  IMAD.MOV.U32 R2, RZ, RZ, R14 ;  /* 0x000000ffff027224 */ /* 0x000fe200078e000e */
[----:B------:R-:W-:Y:S06]  /*13320*/  BRA `(.L_x_4449) ;  /* 0xffffffc4001c7947 */ /* 0x000fec000383ffff */
.L_x_4373:
[----:B0-----:R0:W1:Y:S02]  /*13330*/  SYNCS.PHASECHK.TRANS64.TRYWAIT P0, [R6+URZ+0x28c40], R17 ;  /* 0x028c4011060075a7 */ /* 0x001064000800017f */
[----:B-1----:R-:W-:Y:S05]  /*13340*/  @!P0 NANOSLEEP.SYNCS 0x989680 ;  /* 0x009896800000895d */ /* 0x002fea0003900000 */
[----:B------:R-:W1:Y:S02]  /*13350*/  @!P0 SYNCS.PHASECHK.TRANS64 P0, [R6+URZ+0x28c40], R17 ;  /* 0x028c4011060085a7 */ /* 0x000e64000800007f */
[----:B-1----:R-:W-:Y:S05]  /*13360*/  @!P0 BRA `(.L_x_4373) ;  /* 0xfffffffc00f08947 */ /* 0x002fea000383ffff */
[----:B------:R-:W-:Y:S05]  /*13370*/  BRA `(.L_x_4450) ;  /* 0xffffffc800a87947 */ /* 0x000fea000383ffff */
.L_x_4374:
[----:B------:R-:W-:Y:S01]  /*13380*/  BSSY B1, `(.L_x_4451) ;  /* 0x0000008000017945 */ /* 0x000fe20003800000 */
[----:B------:R-:W-:Y:S01]  /*13390*/  IMAD.MOV.U32 R13, RZ, RZ, R27 ;  /* 0x000000ffff0d7224 */ /* 0x000fe200078e001b */
[----:B------:R-:W-:Y:S01]  /*133a0*/  MOV R15, 0xffffffff ;  /* 0xffffffff000f7802 */ /* 0x000fe20000000f00 */
[----:B------:R-:W-:Y:S02]  /*133b0*/  IMAD.MOV.U32 R12, RZ, RZ, RZ ;  /* 0x000000ffff0c7224 */ /* 0x000fe400078e00ff */
[----:B------:R-:W-:-:S07]  /*133c0*/  IMAD.MOV.U32 R11, RZ, RZ, 0x181f ;  /* 0x0000181fff0b7424 */ /* 0x000fce00078e00ff */
[----:B0-----:R-:W-:Y:S05]  /*133d0*/  WARPSYNC.COLLECTIVE R15, `(.L_x_4452) ;  /* 0x000000000f087348 */ /* 0x001fea0003c00000 */
[----:B------:R1:W2:Y:S02]  /*133e0*/  SHFL.IDX P6, R14, R13, R12, R11 ;  /* 0x0000000c0d0e7389 */ /* 0x0002a400000c000b */
[----:B012---:R-:W-:Y:S01]  /*133f0*/  ENDCOLLECTIVE ;  /* 0x000000000000791b */ /* 0x007fe20003800000 */
.L_x_4452:
[----:B------:R-:W-:Y:S05]  /*13400*/  BSYNC B1 ;  /* 0x0000000000017941 */ /* 0x000fea0003800000 */
.L_x_4451:
        /* <DEDUP_REMOVED lines=9> */
.L_x_4453:
[----:B------:R-:W-:Y:S01]  /*134a0*/  IMAD.MOV.U32 R13, RZ, RZ, R27 ;  /* 0x000000ffff0d7224 */ /* 0x000fe200078e001b */
[----:B------:R-:W-:Y:S01]  /*134b0*/  MOV R12, 0x1 ;  /* 0x00000001000c7802 */ /* 0x000fe20000000f00 */
[----:B------:R-:W-:-:S07]  /*134c0*/  IMAD.MOV.U32 R2, RZ, RZ, R14 ;  /* 0x000000ffff027224 */ /* 0x000fce00078e000e */
[----:B------:R-:W-:Y:S05]  /*134d0*/  WARPSYNC.COLLECTIVE R15, `(.L_x_4454) ;  /* 0x000000000f087348 */ /* 0x000fea0003c00000 */
[----:B------:R0:W1:Y:S02]  /*134e0*/  SHFL.IDX P6, R14, R13, R12, R11 ;  /* 0x0000000c0d0e7389 */ /* 0x00006400000c000b */
[----:B01----:R-:W-:Y:S01]  /*134f0*/  ENDCOLLECTIVE ;  /* 0x000000000000791b */ /* 0x003fe20003800000 */
.L_x_4454:
        /* <DEDUP_REMOVED lines=11> */
.L_x_4455:
[----:B------:R-:W-:Y:S02]  /*135b0*/  IMAD.MOV.U32 R13, RZ, RZ, R27 ;  /* 0x000000ffff0d7224 */ /* 0x000fe400078e001b */
[----:B------:R-:W-:Y:S02]  /*135c0*/  IMAD.MOV.U32 R12, RZ, RZ, 0x2 ;  /* 0x00000002ff0c7424 */ /* 0x000fe400078e00ff */
[----:B------:R-:W-:-:S07]  /*135d0*/  IMAD.MOV.U32 R2, RZ, RZ, R14 ;  /* 0x000000ffff027224 */ /* 0x000fce00078e000e */
[----:B------:R-:W-:Y:S05]  /*135e0*/  WARPSYNC.COLLECTIVE R15, `(.L_x_4456) ;  /* 0x000000000f087348 */ /* 0x000fea0003c00000 */
[----:B------:R0:W1:Y:S02]  /*135f0*/  SHFL.IDX P6, R14, R13, R12, R11 ;  /* 0x0000000c0d0e7389 */ /* 0x00006400000c000b */
[----:B01----:R-:W-:Y:S01]  /*13600*/  ENDCOLLECTIVE ;  /* 0x000000000000791b */ /* 0x003fe20003800000 */
.L_x_4456:
        /* <DEDUP_REMOVED lines=11> */
.L_x_4457:
[----:B------:R-:W-:Y:S02]  /*136c0*/  IMAD.MOV.U32 R13, RZ, RZ, R27 ;  /* 0x000000ffff0d7224 */ /* 0x000fe400078e001b */
[----:B------:R-:W-:Y:S02]  /*136d0*/  IMAD.MOV.U32 R12, RZ, RZ, 0x3 ;  /* 0x00000003ff0c7424 */ /* 0x000fe400078e00ff */
[----:B------:R-:W-:-:S07]  /*136e0*/  IMAD.MOV.U32 R2, RZ, RZ, R14 ;  /* 0x000000ffff027224 */ /* 0x000fce00078e000e */
[----:B------:R-:W-:Y:S05]  /*136f0*/  WARPSYNC.COLLECTIVE R15, `(.L_x_4458) ;  /* 0x000000000f087348 */ /* 0x000fea0003c00000 */
[----:B------:R0:W1:Y:S02]  /*13700*/  SHFL.IDX P6, R14, R13, R12, R11 ;  /* 0x0000000c0d0e7389 */ /* 0x00006400000c000b */
[----:B01----:R-:W-:Y:S01]  /*13710*/  ENDCOLLECTIVE ;  /* 0x000000000000791b */ /* 0x003fe20003800000 */
.L_x_4458:
        /* <DEDUP_REMOVED lines=11> */
.L_x_4459:
[----:B------:R-:W-:Y:S01]  /*137d0*/  IMAD.MOV.U32 R2, RZ, RZ, R14 ;  /* 0x000000ffff027224 */ /* 0x000fe200078e000e */
[----:B------:R-:W-:Y:S06]  /*137e0*/  BRA `(.L_x_4460) ;  /* 0xffffffc800387947 */ /* 0x000fec000383ffff */
.L_x_4379:
[----:B---3--:R3:W4:Y:S02]  /*137f0*/  SYNCS.PHASECHK.TRANS64.TRYWAIT P0, [R6+URZ+0x28c60], R17 ;  /* 0x028c6011060075a7 */ /* 0x008724000800017f */
[----:B----4-:R-:W-:Y:S05]  /*13800*/  @!P0 NANOSLEEP.SYNCS 0x989680 ;  /* 0x009896800000895d */ /* 0x010fea0003900000 */
[----:B------:R-:W4:Y:S02]  /*13810*/  @!P0 SYNCS.PHASECHK.TRANS64 P0, [R6+URZ+0x28c60], R17 ;  /* 0x028c6011060085a7 */ /* 0x000f24000800007f */
[----:B----4-:R-:W-:Y:S05]  /*13820*/  @!P0 BRA `(.L_x_4379) ;  /* 0xfffffffc00f08947 */ /* 0x010fea000383ffff */
[----:B------:R-:W-:Y:S05]  /*13830*/  BRA `(.L_x_4461) ;  /* 0xffffffc800887947 */ /* 0x000fea000383ffff */
.L_x_4380:
        /* <DEDUP_REMOVED lines=8> */
.L_x_4463:
[----:B------:R-:W-:Y:S05]  /*138c0*/  BSYNC B1 ;  /* 0x0000000000017941 */ /* 0x000fea0003800000 */
.L_x_4462:
        /* <DEDUP_REMOVED lines=12> */
.L_x_4464:
        /* <DEDUP_REMOVED lines=18> */
.L_x_4465:
        /* <DEDUP_REMOVED lines=11> */
[----:B------:R-:W-:-:S03]  /*13b60*/  MOV R5, R14 ;  /* 0x0000000e00057202 */ /* 0x000fc60000000f00 */
[----:B------:R0:W-:Y:S04]  /*13b70*/  LDGSTS.E.BYPASS.LTC128B.128 [R17+0xc400], desc[UR50][R2.64+0x300], P0 ;  /* 0x0c40030002117fae */ /* 0x0001e80008101d72 */
[----:B0-----:R-:W-:Y:S05]  /*13b80*/  WARPSYNC.COLLECTIVE R15, `(.L_x_4466) ;  /* 0x000000000f087348 */ /* 0x001fea0003c00000 */
[----:B------:R1:W2:Y:S02]  /*13b90*/  SHFL.IDX P6, R14, R13, R12, R11 ;  /* 0x0000000c0d0e7389 */ /* 0x0002a400000c000b */
[----:B012---:R-:W-:Y:S01]  /*13ba0*/  ENDCOLLECTIVE ;  /* 0x000000000000791b */ /* 0x007fe20003800000 */
.L_x_4466:
        /* <DEDUP_REMOVED lines=19> */
.L_x_4467:
        /* <DEDUP_REMOVED lines=14> */
.L_x_4468:
        /* <DEDUP_REMOVED lines=16> */
.L_x_4469:
        /* <DEDUP_REMOVED lines=10> */
[----:B------:R-:W-:-:S07]  /*13f60*/  MOV R10, R14 ;  /* 0x0000000e000a7202 */ /* 0x000fce0000000f00 */
[----:B0-----:R-:W-:Y:S05]  /*13f70*/  WARPSYNC.COLLECTIVE R15, `(.L_x_4470) ;  /* 0x000000000f087348 */ /* 0x001fea0003c00000 */
[----:B------:R1:W2:Y:S02]  /*13f80*/  SHFL.IDX P6, R14, R13, R12, R11 ;  /* 0x0000000c0d0e7389 */ /* 0x0002a400000c000b */
[----:B012---:R-:W-:Y:S01]  /*13f90*/  ENDCOLLECTIVE ;  /* 0x000000000000791b */ /* 0x007fe20003800000 */
.L_x_4470:
[----:B------:R-:W-:Y:S05]  /*13fa0*/  BRA `(.L_x_4471) ;  /* 0xffffffc400f47947 */ /* 0x000fea000383ffff */
.L_x_4388:
        /* <DEDUP_REMOVED lines=8> */
.L_x_4473:
[----:B------:R-:W-:Y:S05]  /*14030*/  BSYNC B0 ;  /* 0x0000000000007941 */ /* 0x000fea0003800000 */
.L_x_4472:
[----:B------:R-:W-:Y:S01]  /*14040*/  IMAD.MOV.U32 R13, RZ, RZ, R16 ;  /* 0x000000ffff0d7224 */ /* 0x000fe200078e0010 */
[----:B------:R-:W-:Y:S01]  /*14050*/  MOV R15, 0xffffffff ;  /* 0xffffffff000f7802 */ /* 0x000fe20000000f00 */
[----:B------:R-:W-:Y:S02]  /*14060*/  IMAD.MOV.U32 R12, RZ, RZ, 0x1 ;  /* 0x00000001ff0c7424 */ /* 0x000fe400078e00ff */
[----:B------:R-:W-:Y:S02]  /*14070*/  IMAD.MOV.U32 R11, RZ, RZ, 0x1f ;  /* 0x0000001fff0b7424 */ /* 0x000fe400078e00ff */
[----:B------:R-:W-:Y:S02]  /*14080*/  IMAD.IADD R7, R19, 0x1, R8 ;  /* 0x0000000113077824 */ /* 0x000fe400078e0208 */
[----:B------:R-:W-:-:S07]  /*14090*/  IMAD.MOV.U32 R0, RZ, RZ, R14 ;  /* 0x000000ffff007224 */ /* 0x000fce00078e000e */
[----:B------:R-:W-:Y:S05]  /*140a0*/  WARPSYNC.COLLECTIVE R15, `(.L_x_4474) ;  /* 0x000000000f087348 */ /* 0x000fea0003c00000 */
[----:B------:R0:W1:Y:S02]  /*140b0*/  SHFL.IDX P6, R14, R13, R12, R11 ;  /* 0x0000000c0d0e7389 */ /* 0x00006400000c000b */
[----:B01----:R-:W-:Y:S01]  /*140c0*/  ENDCOLLECTIVE ;  /* 0x000000000000791b */ /* 0x003fe20003800000 */
.L_x_4474:
        /* <DEDUP_REMOVED lines=18> */
.L_x_4475:
[----:B------:R-:W-:Y:S01]  /*141f0*/  IMAD.MOV.U32 R12, RZ, RZ, 0x2 ;  /* 0x00000002ff0c7424 */ /* 0x000fe200078e00ff */
[----:B------:R-:W-:-:S05]  /*14200*/  SEL R4, R14, RZ, P1 ;  /* 0x000000ff0e047207 */ /* 0x000fca0000800000 */
[----:B------:R-:W-:-:S04]  /*14210*/  IMAD.IADD R4, R17, 0x1, R4 ;  /* 0x0000000111047824 */ /* 0x000fc800078e0204 */
[----:B------:R-:W-:-:S07]  /*14220*/  IMAD.MOV.U32 R13, RZ, RZ, R4 ;  /* 0x000000ffff0d7224 */ /* 0x000fce00078e0004 */
[----:B------:R-:W-:Y:S05]  /*14230*/  WARPSYNC.COLLECTIVE R15, `(.L_x_4476) ;  /* 0x000000000f087348 */ /* 0x000fea0003c00000 */
[----:B------:R0:W1:Y:S02]  /*14240*/  SHFL.UP P6, R14, R13, R12, R11 ;  /* 0x0400000c0d0e7389 */ /* 0x00006400000c000b */
[----:B01----:R-:W-:Y:S01]  /*14250*/  ENDCOLLECTIVE ;  /* 0x000000000000791b */ /* 0x003fe20003800000 */
.L_x_4476:
[----:B------:R-:W-:Y:S01]  /*14260*/  IMAD.MOV.U32 R12, RZ, RZ, 0x4 ;  /* 0x00000004ff0c7424 */ /* 0x000fe200078e00ff */
[----:B------:R-:W-:-:S04]  /*14270*/  SEL R3, R14, RZ, P2 ;  /* 0x000000ff0e037207 */ /* 0x000fc80001000000 */
[----:B------:R-:W-:-:S05]  /*14280*/  IADD3 R6, R4, R3, RZ ;  /* 0x0000000304067210 */ /* 0x000fca0007ffe0ff */
[----:B------:R-:W-:-:S07]  /*14290*/  IMAD.MOV.U32 R13, RZ, RZ, R6 ;  /* 0x000000ffff0d7224 */ /* 0x000fce00078e0006 */
[----:B------:R-:W-:Y:S05]  /*142a0*/  WARPSYNC.COLLECTIVE R15, `(.L_x_4477) ;  /* 0x000000000f087348 */ /* 0x000fea0003c00000 */
[----:B------:R0:W1:Y:S02]  /*142b0*/  SHFL.UP P6, R14, R13, R12, R11 ;  /* 0x0400000c0d0e7389 */ /* 0x00006400000c000b */
[----:B01----:R-:W-:Y:S01]  /*142c0*/  ENDCOLLECTIVE ;  /* 0x000000000000791b */ /* 0x003fe20003800000 */
.L_x_4477:
[----:B------:R-:W-:Y:S01]  /*142d0*/  IMAD.MOV.U32 R12, RZ, RZ, 0x8 ;  /* 0x00000008ff0c7424 */ /* 0x000fe200078e00ff */
[----:B------:R-:W-:-:S05]  /*142e0*/  SEL R3, R14, RZ, P3 ;  /* 0x000000ff0e037207 */ /* 0x000fca0001800000 */
[----:B------:R-:W-:-:S04]  /*142f0*/  IMAD.IADD R2, R6, 0x1, R3 ;  /* 0x0000000106027824 */ /* 0x000fc800078e0203 */
[----:B------:R-:W-:-:S07]  /*14300*/  IMAD.MOV.U32 R13, RZ, RZ, R2 ;  /* 0x000000ffff0d7224 */ /* 0x000fce00078e0002 */
[----:B------:R-:W-:Y:S05]  /*14310*/  WARPSYNC.COLLECTIVE R15, `(.L_x_4478) ;  /* 0x000000000f087348 */ /* 0x000fea0003c00000 */
[----:B------:R0:W1:Y:S02]  /*14320*/  SHFL.UP P6, R14, R13, R12, R11 ;  /* 0x0400000c0d0e7389 */ /* 0x00006400000c000b */
[----:B01----:R-:W-:Y:S01]  /*14330*/  ENDCOLLECTIVE ;  /* 0x000000000000791b */ /* 0x003fe20003800000 */
.L_x_4478:
[----:B------:R-:W-:Y:S01]  /*14340*/  IMAD.MOV.U32 R12, RZ, RZ, 0x10 ;  /* 0x00000010ff0c7424 */ /* 0x000fe200078e00ff */
[----:B------:R-:W-:-:S05]  /*14350*/  SEL R3, R14, RZ, P4 ;  /* 0x000000ff0e037207 */ /* 0x000fca0002000000 */
[----:B------:R-:W-:-:S04]  /*14360*/  IMAD.IADD R3, R2, 0x1, R3 ;  /* 0x0000000102037824 */ /* 0x000fc800078e0203 */
[----:B------:R-:W-:-:S07]  /*14370*/  IMAD.MOV.U32 R13, RZ, RZ, R3 ;  /* 0x000000ffff0d7224 */ /* 0x000fce00078e0003 */
[----:B------:R-:W-:Y:S05]  /*14380*/  WARPSYNC.COLLECTIVE R15, `(.L_x_4479) ;  /* 0x000000000f087348 */ /* 0x000fea0003c00000 */
[----:B------:R0:W1:Y:S02]  /*14390*/  SHFL.UP P6, R14, R13, R12, R11 ;  /* 0x0400000c0d0e7389 */ /* 0x00006400000c000b */
[----:B01----:R-:W-:Y:S01]  /*143a0*/  ENDCOLLECTIVE ;  /* 0x000000000000791b */ /* 0x003fe20003800000 */
.L_x_4479:
[----:B------:R-:W-:Y:S02]  /*143b0*/  IMAD.MOV.U32 R12, RZ, RZ, 0x1f ;  /* 0x0000001fff0c7424 */ /* 0x000fe400078e00ff */
[----:B------:R-:W-:Y:S01]  /*143c0*/  IMAD.MOV.U32 R11, RZ, RZ, 0x1f ;  /* 0x0000001fff0b7424 */ /* 0x000fe200078e00ff */
[----:B------:R-:W-:-:S05]  /*143d0*/  SEL R2, R14, RZ, P5 ;  /* 0x000000ff0e027207 */ /* 0x000fca0002800000 */
[----:B------:R-:W-:-:S05]  /*143e0*/  IMAD.IADD R2, R3, 0x1, R2 ;  /* 0x0000000103027824 */ /* 0x000fca00078e0202 */
[----:B------:R-:W-:-:S07]  /*143f0*/  MOV R13, R2 ;  /* 0x00000002000d7202 */ /* 0x000fce0000000f00 */
[----:B------:R-:W-:Y:S05]  /*14400*/  WARPSYNC.COLLECTIVE R15, `(.L_x_4480) ;  /* 0x000000000f087348 */ /* 0x000fea0003c00000 */
[----:B------:R0:W1:Y:S02]  /*14410*/  SHFL.IDX P6, R14, R13, R12, R11 ;  /* 0x0000000c0d0e7389 */ /* 0x00006400000c000b */
[----:B01----:R-:W-:Y:S01]  /*14420*/  ENDCOLLECTIVE ;  /* 0x000000000000791b */ /* 0x003fe20003800000 */
.L_x_4480:
[----:B------:R-:W-:Y:S05]  /*14430*/  BRA `(.L_x_4481) ;  /* 0xffffffc800887947 */ /* 0x000fea000383ffff */
.L_x_4393:
        /* <DEDUP_REMOVED lines=8> */
.L_x_4483:
[----:B------:R-:W-:Y:S05]  /*144c0*/  BSYNC B0 ;  /* 0x0000000000007941 */ /* 0x000fea0003800000 */
.L_x_4482:
[----:B------:R-:W-:Y:S01]  /*144d0*/  SEL R14, R14, RZ, P1 ;  /* 0x000000ff0e0e7207 */ /* 0x000fe20000800000 */
[----:B------:R-:W-:Y:S01]  /*144e0*/  IMAD.MOV.U32 R12, RZ, RZ, 0x2 ;  /* 0x00000002ff0c7424 */ /* 0x000fe200078e00ff */
[----:B------:R-:W-:Y:S01]  /*144f0*/  MOV R15, 0xffffffff ;  /* 0xffffffff000f7802 */ /* 0x000fe20000000f00 */
[----:B------:R-:W-:Y:S02]  /*14500*/  IMAD.MOV.U32 R11, RZ, RZ, RZ ;  /* 0x000000ffff0b7224 */ /* 0x000fe400078e00ff */
[----:B------:R-:W-:-:S07]  /*14510*/  IMAD.IADD R13, R17, 0x1, R14 ;  /* 0x00000001110d7824 */ /* 0x000fce00078e020e */
[----:B------:R-:W-:Y:S05]  /*14520*/  WARPSYNC.COLLECTIVE R15, `(.L_x_4484) ;  /* 0x000000000f087348 */ /* 0x000fea0003c00000 */
[----:B------:R0:W1:Y:S02]  /*14530*/  SHFL.UP P6, R14, R13, R12, R11 ;  /* 0x0400000c0d0e7389 */ /* 0x00006400000c000b */
[----:B01----:R-:W-:Y:S01]  /*14540*/  ENDCOLLECTIVE ;  /* 0x000000000000791b */ /* 0x003fe20003800000 */
.L_x_4484:
[----:B------:R-:W-:Y:S01]  /*14550*/  IMAD.MOV.U32 R12, RZ, RZ, 0x4 ;  /* 0x00000004ff0c7424 */ /* 0x000fe200078e00ff */
[----:B------:R-:W-:-:S05]  /*14560*/  SEL R2, R14, RZ, P2 ;  /* 0x000000ff0e027207 */ /* 0x000fca0001000000 */
[----:B------:R-:W-:-:S04]  /*14570*/  IMAD.IADD R2, R13, 0x1, R2 ;  /* 0x000000010d027824 */ /* 0x000fc800078e0202 */
[----:B------:R-:W-:-:S07]  /*14580*/  IMAD.MOV.U32 R13, RZ, RZ, R2 ;  /* 0x000000ffff0d7224 */ /* 0x000fce00078e0002 */
[----:B------:R-:W-:Y:S05]  /*14590*/  WARPSYNC.COLLECTIVE R15, `(.L_x_4485) ;  /* 0x000000000f087348 */ /* 0x000fea0003c00000 */
[----:B------:R0:W1:Y:S02]  /*145a0*/  SHFL.UP P6, R14, R13, R12, R11 ;  /* 0x0400000c0d0e7389 */ /* 0x00006400000c000b */
[----:B01----:R-:W-:Y:S01]  /*145b0*/  ENDCOLLECTIVE ;  /* 0x000000000000791b */ /* 0x003fe20003800000 */
.L_x_4485:
[----:B------:R-:W-:Y:S01]  /*145c0*/  IMAD.MOV.U32 R12, RZ, RZ, 0x8 ;  /* 0x00000008ff0c7424 */ /* 0x000fe200078e00ff */
[----:B------:R-:W-:-:S05]  /*145d0*/  SEL R3, R14, RZ, P3 ;  /* 0x000000ff0e037207 */ /* 0x000fca0001800000 */
[----:B------:R-:W-:-:S04]  /*145e0*/  IMAD.IADD R3, R2, 0x1, R3 ;  /* 0x0000000102037824 */ /* 0x000fc800078e0203 */
[----:B------:R-:W-:-:S07]  /*145f0*/  IMAD.MOV.U32 R13, RZ, RZ, R3 ;  /* 0x000000ffff0d7224 */ /* 0x000fce00078e0003 */
[----:B------:R-:W-:Y:S05]  /*14600*/  WARPSYNC.COLLECTIVE R15, `(.L_x_4486) ;  /* 0x000000000f087348 */ /* 0x000fea0003c00000 */
[----:B------:R0:W1:Y:S02]  /*14610*/  SHFL.UP P6, R14, R13, R12, R11 ;  /* 0x0400000c0d0e7389 */ /* 0x00006400000c000b */
[----:B01----:R-:W-:Y:S01]  /*14620*/  ENDCOLLECTIVE ;  /* 0x000000000000791b */ /* 0x003fe20003800000 */
.L_x_4486:
[----:B------:R-:W-:Y:S01]  /*14630*/  IMAD.MOV.U32 R12, RZ, RZ, 0x10 ;  /* 0x00000010ff0c7424 */ /* 0x000fe200078e00ff */
[----:B------:R-:W-:-:S05]  /*14640*/  SEL R4, R14, RZ, P4 ;  /* 0x000000ff0e047207 */ /* 0x000fca0002000000 */
[----:B------:R-:W-:-:S04]  /*14650*/  IMAD.IADD R4, R3, 0x1, R4 ;  /* 0x0000000103047824 */ /* 0x000fc800078e0204 */
[----:B------:R-:W-:-:S07]  /*14660*/  IMAD.MOV.U32 R13, RZ, RZ, R4 ;  /* 0x000000ffff0d7224 */ /* 0x000fce00078e0004 */
[----:B------:R-:W-:Y:S05]  /*14670*/  WARPSYNC.COLLECTIVE R15, `(.L_x_4487) ;  /* 0x000000000f087348 */ /* 0x000fea0003c00000 */
[----:B------:R0:W1:Y:S02]  /*14680*/  SHFL.UP P6, R14, R13, R12, R11 ;  /* 0x0400000c0d0e7389 */ /* 0x00006400000c000b */
[----:B01----:R-:W-:Y:S01]  /*14690*/  ENDCOLLECTIVE ;  /* 0x000000000000791b */ /* 0x003fe20003800000 */
.L_x_4487:
[----:B------:R-:W-:Y:S02]  /*146a0*/  IMAD.MOV.U32 R12, RZ, RZ, 0x1f ;  /* 0x0000001fff0c7424 */ /* 0x000fe400078e00ff */
[----:B------:R-:W-:Y:S01]  /*146b0*/  IMAD.MOV.U32 R11, RZ, RZ, 0x1f ;  /* 0x0000001fff0b7424 */ /* 0x000fe200078e00ff */
[----:B------:R-:W-:-:S04]  /*146c0*/  SEL R3, R14, RZ, P5 ;  /* 0x000000ff0e037207 */ /* 0x000fc80002800000 */
[----:B------:R-:W-:-:S05]  /*146d0*/  IADD3 R2, R4, R3, RZ ;  /* 0x0000000304027210 */ /* 0x000fca0007ffe0ff */
[----:B------:R-:W-:-:S07]  /*146e0*/  IMAD.MOV.U32 R13, RZ, RZ, R2 ;  /* 0x000000ffff0d7224 */ /* 0x000fce00078e0002 */
[----:B------:R-:W-:Y:S05]  /*146f0*/  WARPSYNC.COLLECTIVE R15, `(.L_x_4488) ;  /* 0x000000000f087348 */ /* 0x000fea0003c00000 */
[----:B------:R0:W1:Y:S02]  /*14700*/  SHFL.IDX P6, R14, R13, R12, R11 ;  /* 0x0000000c0d0e7389 */ /* 0x00006400000c000b */
[----:B01----:R-:W-:Y:S01]  /*14710*/  ENDCOLLECTIVE ;  /* 0x000000000000791b */ /* 0x003fe20003800000 */
.L_x_4488:
[----:B------:R-:W-:Y:S05]  /*14720*/  BRA `(.L_x_4489) ;  /* 0xffffffc800687947 */ /* 0x000fea000383ffff */
.L_x_4395:
[----:B------:R-:W-:Y:S01]  /*14730*/  BSSY B0, `(.L_x_4490) ;  /* 0x0000006000007945 */ /* 0x000fe20003800000 */
[----:B------:R-:W-:Y:S01]  /*14740*/  PLOP3.LUT P6, PT, P6, PT, PT, 0x8, 0x0 ;  /* 0x000000000000781c */ /* 0x000fe200037ce170 */
[----:B------:R-:W-:-:S12]  /*14750*/  IMAD.MOV.U32 R15, RZ, RZ, -0x1 ;  /* 0xffffffffff0f7424 */ /* 0x000fd800078e00ff */
[----:B01----:R-:W-:Y:S05]  /*14760*/  WARPSYNC.COLLECTIVE R15, `(.L_x_4491) ;  /* 0x000000000f087348 */ /* 0x003fea0003c00000 */
[----:B------:R-:W-:Y:S01]  /*14770*/  VOTE.ANY R14, PT, P6 ;  /* 0x00000000000e7806 */ /* 0x000fe200030e0100 */
[----:B01----:R-:W-:Y:S06]  /*14780*/  ENDCOLLECTIVE ;  /* 0x000000000000791b */ /* 0x003fec0003800000 */
.L_x_4491:
[----:B------:R-:W-:Y:S05]  /*14790*/  BSYNC B0 ;  /* 0x0000000000007941 */ /* 0x000fea0003800000 */
.L_x_4490:
        /* <DEDUP_REMOVED lines=9> */
.L_x_4492:
[----:B------:R-:W-:Y:S01]  /*14830*/  MOV R17, R14 ;  /* 0x0000000e00117202 */ /* 0x000fe20000000f00 */
[----:B------:R-:W-:Y:S06]  /*14840*/  BRA `(.L_x_4493) ;  /* 0xffffffc800587947 */ /* 0x000fec000383ffff */
.L_x_4397:
[----:B------:R-:W-:Y:S01]  /*14850*/  BSSY B0, `(.L_x_4494) ;  /* 0x0000007000007945 */ /* 0x000fe20003800000 */
[----:B------:R-:W-:Y:S02]  /*14860*/  IMAD.MOV.U32 R13, RZ, RZ, R2 ;  /* 0x000000ffff0d7224 */ /* 0x000fe400078e0002 */
[----:B------:R-:W-:Y:S02]  /*14870*/  IMAD.MOV.U32 R11, RZ, RZ, 0x1f ;  /* 0x0000001fff0b7424 */ /* 0x000fe400078e00ff */
[----:B------:R-:W-:-:S07]  /*14880*/  IMAD.MOV.U32 R15, RZ, RZ, -0x1 ;  /* 0xffffffffff0f7424 */ /* 0x000fce00078e00ff */
[----:B0123--:R-:W-:Y:S05]  /*14890*/  WARPSYNC.COLLECTIVE R15, `(.L_x_4495) ;  /* 0x000000000f087348 */ /* 0x00ffea0003c00000 */
[----:B------:R4:W0:Y:S02]  /*148a0*/  SHFL.IDX P6, R14, R13, R12, R11 ;  /* 0x0000000c0d0e7389 */ /* 0x00082400000c000b */
[----:B01234-:R-:W-:Y:S01]  /*148b0*/  ENDCOLLECTIVE ;  /* 0x000000000000791b */ /* 0x01ffe20003800000 */
.L_x_4495:
[----:B------:R-:W-:Y:S05]  /*148c0*/  BSYNC B0 ;  /* 0x0000000000007941 */ /* 0x000fea0003800000 */
.L_x_4494:
[----:B------:R-:W-:Y:S05]  /*148d0*/  BRA `(.L_x_4396) ;  /* 0xffffffc800507947 */ /* 0x000fea000383ffff */
.L_x_4401:
[----:B0-----:R0:W1:Y:S02]  /*148e0*/  SYNCS.PHASECHK.TRANS64.TRYWAIT P0, [R5+URZ+0x28c20], R0 ;  /* 0x028c2000050075a7 */ /* 0x001064000800017f */
[----:B-1----:R-:W-:Y:S05]  /*148f0*/  @!P0 NANOSLEEP.SYNCS 0x989680 ;  /* 0x009896800000895d */ /* 0x002fea0003900000 */
[----:B------:R-:W1:Y:S02]  /*14900*/  @!P0 SYNCS.PHASECHK.TRANS64 P0, [R5+URZ+0x28c20], R0 ;  /* 0x028c2000050085a7 */ /* 0x000e64000800007f */
[----:B-1----:R-:W-:Y:S05]  /*14910*/  @!P0 BRA `(.L_x_4401) ;  /* 0xfffffffc00f08947 */ /* 0x002fea000383ffff */
[----:B------:R-:W-:Y:S05]  /*14920*/  BRA `(.L_x_4496) ;  /* 0xffffffcc00c87947 */ /* 0x000fea000383ffff */
.L_x_4402:
        /* <DEDUP_REMOVED lines=11> */
.L_x_4498:
[----:B------:R-:W-:Y:S05]  /*149e0*/  BSYNC B0 ;  /* 0x0000000000007941 */ /* 0x000fea0003800000 */
.L_x_4497:
[----:B------:R-:W-:Y:S05]  /*149f0*/  BRA `(.L_x_4499) ;  /* 0xffffffcc00b07947 */ /* 0x000fea000383ffff */
.L_x_4405:
[----:B------:R-:W-:Y:S01]  /*14a00*/  BSSY B1, `(.L_x_4500) ;  /* 0x0000006000017945 */ /* 0x000fe20003800000 */
[----:B------:R-:W-:-:S07]  /*14a10*/  IMAD.MOV.U32 R15, RZ, RZ, -0x1 ;  /* 0xffffffffff0f7424 */ /* 0x000fce00078e00ff */
[----:B0-234-:R-:W-:Y:S05]  /*14a20*/  WARPSYNC.COLLECTIVE R15, `(.L_x_4501) ;  /* 0x000000000f0c7348 */ /* 0x01dfea0003c00000 */
[----:B------:R-:W-:Y:S02]  /*14a30*/  ELECT P6, UR62, PT ;  /* 0x00000000003e782f */ /* 0x000fe400038c0000 */
[----:B------:R-:W-:Y:S01]  /*14a40*/  MOV R14, UR62 ;  /* 0x0000003e000e7c02 */ /* 0x000fe20008000f00 */
[----:B0-234-:R-:W-:Y:S10]  /*14a50*/  ENDCOLLECTIVE ;  /* 0x000000000000791b */ /* 0x01dff40003800000 */
.L_x_4501:
[----:B------:R-:W-:Y:S05]  /*14a60*/  BSYNC B1 ;  /* 0x0000000000017941 */ /* 0x000fea0003800000 */
.L_x_4500:
[----:B------:R-:W-:Y:S05]  /*14a70*/  BRA `(.L_x_4502) ;  /* 0xffffffcc00a87947 */ /* 0x000fea000383ffff */
.L_x_4407:
[----:B0-----:R0:W1:Y:S02]  /*14a80*/  SYNCS.PHASECHK.TRANS64.TRYWAIT P1, [R3+URZ+0x28c40], R2 ;  /* 0x028c4002030075a7 */ /* 0x001064000802017f */
[----:B-1----:R-:W-:Y:S05]  /*14a90*/  @!P1 NANOSLEEP.SYNCS 0x989680 ;  /* 0x009896800000995d */ /* 0x002fea0003900000 */
[----:B------:R-:W1:Y:S02]  /*14aa0*/  @!P1 SYNCS.PHASECHK.TRANS64 P1, [R3+URZ+0x28c40], R2 ;  /* 0x028c4002030095a7 */ /* 0x000e64000802007f */
[----:B-1----:R-:W-:Y:S05]  /*14ab0*/  @!P1 BRA `(.L_x_4407) ;  /* 0xfffffffc00f09947 */ /* 0x002fea000383ffff */
[----:B------:R-:W-:Y:S05]  /*14ac0*/  BRA `(.L_x_4503) ;  /* 0xffffffcc00c87947 */ /* 0x000fea000383ffff */
.L_x_4409:
[----:B-1----:R1:W0:Y:S02]  /*14ad0*/  SYNCS.PHASECHK.TRANS64.TRYWAIT P1, [R5+URZ+0x28c40], R0 ;  /* 0x028c4000050075a7 */ /* 0x002224000802017f */
[----:B0-----:R-:W-:Y:S05]  /*14ae0*/  @!P1 NANOSLEEP.SYNCS 0x989680 ;  /* 0x009896800000995d */ /* 0x001fea0003900000 */
[----:B------:R-:W0:Y:S02]  /*14af0*/  @!P1 SYNCS.PHASECHK.TRANS64 P1, [R5+URZ+0x28c40], R0 ;  /* 0x028c4000050095a7 */ /* 0x000e24000802007f */
[----:B0-----:R-:W-:Y:S05]  /*14b00*/  @!P1 BRA `(.L_x_4409) ;  /* 0xfffffffc00f09947 */ /* 0x001fea000383ffff */
[----:B------:R-:W-:Y:S05]  /*14b10*/  BRA `(.L_x_4504) ;  /* 0xffffffcc00d47947 */ /* 0x000fea000383ffff */
.L_x_4411:
[----:B------:R0:W0:Y:S02]  /*14b20*/  SYNCS.PHASECHK.TRANS64.TRYWAIT P1, [R3+URZ+0x28c60], R2 ;  /* 0x028c6002030075a7 */ /* 0x000024000802017f */
[----:B0-----:R-:W-:Y:S05]  /*14b30*/  @!P1 NANOSLEEP.SYNCS 0x989680 ;  /* 0x009896800000995d */ /* 0x001fea0003900000 */
[----:B------:R-:W0:Y:S02]  /*14b40*/  @!P1 SYNCS.PHASECHK.TRANS64 P1, [R3+URZ+0x28c60], R2 ;  /* 0x028c6002030095a7 */ /* 0x000e24000802007f */
[----:B0-----:R-:W-:Y:S05]  /*14b50*/  @!P1 BRA `(.L_x_4411) ;  /* 0xfffffffc00f09947 */ /* 0x001fea000383ffff */
[----:B------:R-:W-:Y:S05]  /*14b60*/  BRA `(.L_x_4505) ;  /* 0xffffffcc00d07947 */ /* 0x000fea000383ffff */
.L_x_4506:
        /* <DEDUP_REMOVED lines=9> */
.L_x_5647:


//--------------------- .text._ZN7cutlass13device_kernelIN5flash11enable_sm90INS1_16FlashAttnFwdSm90INS1_25CollectiveMainloopFwdSm90ILi2EN4cute5tupleIJNS5_1CILi1EEES8_S8_EEENS6_IJNS7_ILi64EEESA_SA_EEELi512ENS_10bfloat16_tEfNS_4arch4Sm90ELb1ELb0ELb0ELb1ELb1ELb1ELb0ELb0ELb0ELb1ELb0ELb0EEENS1_21CollectiveEpilogueFwdINS6_IJSA_NS7_ILi512EEESA_EEES9_SC_SE_Li256ELb1ELb1ELb0ELb0EEENS1_36VarlenDynamicPersistentTileSchedulerILi64ELi64ELi256ELi128ELb0ELb1ELb1ELb1ELb1ELb1EEEEEEEEEvNT_6ParamsE --------------------------
	.section	.text._ZN7cutlass13device_kernelIN5flash11enable_sm90INS1_16FlashAttnFwdSm90INS1_25CollectiveMainloopFwdSm90ILi2EN4cute5tupleIJNS5_1CILi1EEES8_S8_EEENS6_IJNS7_ILi64EEESA_SA_EEELi512ENS_10bfloat16_tEfNS_4arch4Sm90ELb1ELb0ELb0ELb1ELb1ELb1ELb0ELb0ELb0ELb1ELb0ELb0EEENS1_21CollectiveEpilogueFwdINS6_IJSA_NS7_ILi512EEESA_EEES9_SC_SE_Li256ELb1ELb1ELb0ELb0EEENS1_36VarlenDynamicPersistentTileSchedulerILi64ELi64ELi256ELi128ELb0ELb1ELb1ELb1ELb1ELb1EEEEEEEEEvNT_6ParamsE,"ax",@progbits
	.align	128
.text._ZN7cutlass13device_kernelIN5flash11enable_sm90INS1_16FlashAttnFwdSm90INS1_25CollectiveMainloopFwdSm90ILi2EN4cute5tupleIJNS5_1CILi1EEES8_S8_EEENS6_IJNS7_ILi64EEESA_SA_EEELi512ENS_10bfloat16_tEfNS_4arch4Sm90ELb1ELb0ELb0ELb1ELb1ELb1ELb0ELb0ELb0ELb1ELb0ELb0EEENS1_21CollectiveEpilogueFwdINS6_IJSA_NS7_ILi512EEESA_EEES9_SC_SE_Li256ELb1ELb1ELb0ELb0EEENS1_36VarlenDynamicPersistentTileSchedulerILi64ELi64ELi256ELi128ELb0ELb1ELb1ELb1ELb1ELb1EEEEEEEEEvNT_6ParamsE:
        .type           _ZN7cutlass13device_kernelIN5flash11enable_sm90INS1_16FlashAttnFwdSm90INS1_25CollectiveMainloopFwdSm90ILi2EN4cute5tupleIJNS5_1CILi1EEES8_S8_EEENS6_IJNS7_ILi64EEESA_SA_EEELi512ENS_10bfloat16_tEfNS_4arch4Sm90ELb1ELb0ELb0ELb1ELb1ELb1ELb0ELb0ELb0ELb1ELb0ELb0EEENS1_21CollectiveEpilogueFwdINS6_IJSA_NS7_ILi512EEESA_EEES9_SC_SE_Li256ELb1ELb1ELb0ELb0EEENS1_36VarlenDynamicPersistentTileSchedulerILi64ELi64ELi256ELi128ELb0ELb1ELb1ELb1ELb1ELb1EEEEEEEEEvNT_6ParamsE,@function
        .size           _ZN7cutlass13device_kernelIN5flash11enable_sm90INS1_16FlashAttnFwdSm90INS1_25CollectiveMainloopFwdSm90ILi2EN4cute5tupleIJNS5_1CILi1EEES8_S8_EEENS6_IJNS7_ILi64EEESA_SA_EEELi512ENS_10bfloat16_tEfNS_4arch4Sm90ELb1ELb0ELb0ELb1ELb1ELb1ELb0ELb0ELb0ELb1ELb0ELb0EEENS1_21CollectiveEpilogueFwdINS6_IJSA_NS7_ILi512EEESA_EEES9_SC_SE_Li256ELb1ELb1ELb0ELb0EEENS1_36VarlenDynamicPersistentTileSchedulerILi64ELi64ELi256ELi128ELb0ELb1ELb1ELb1ELb1ELb1EEEEEEEEEvNT_6ParamsE,(.L_x_5648 - _ZN7cutlass13device_kernelIN5flash11enable_sm90INS1_16FlashAttnFwdSm90INS1_25CollectiveMainloopFwdSm90ILi2EN4cute5tupleIJNS5_1CILi1EEES8_S8_EEENS6_IJNS7_ILi64EEESA_SA_EEELi512ENS_10bfloat16_tEfNS_4arch4Sm90ELb1ELb0ELb0ELb1ELb1ELb1ELb0ELb0ELb0ELb1ELb0ELb0EEENS1_21CollectiveEpilogueFwdINS6_IJSA_NS7_ILi512EEESA_EEES9_SC_SE_Li256ELb1ELb1ELb0ELb0EEENS1_36VarlenDynamicPersistentTileSchedulerILi64ELi64ELi256ELi128ELb0ELb1ELb1ELb1ELb1ELb1EEEEEEEEEvNT_6ParamsE)
        .other          _ZN7cutlass13device_kernelIN5flash11enable_sm90INS1_16FlashAttnFwdSm90INS1_25CollectiveMainloopFwdSm90ILi2EN4cute5tupleIJNS5_1CILi1EEES8_S8_EEENS6_IJNS7_ILi64EEESA_SA_EEELi512ENS_10bfloat16_tEfNS_4arch4Sm90ELb1ELb0ELb0ELb1ELb1ELb1ELb0ELb0ELb0ELb1ELb0ELb0EEENS1_21CollectiveEpilogueFwdINS6_IJSA_NS7_ILi512EEESA_EEES9_SC_SE_Li256ELb1ELb1ELb0ELb0EEENS1_36VarlenDynamicPersistentTileSchedulerILi64ELi64ELi256ELi128ELb0ELb1ELb1ELb1ELb1ELb1EEEEEEEEEvNT_6ParamsE,@"STO_CUDA_ENTRY STV_DEFAULT"
_ZN7cutlass13device_kernelIN5flash11enable_sm90INS1_16FlashAttnFwdSm90INS1_25CollectiveMainloopFwdSm90ILi2EN4cute5tupleIJNS5_1CILi1EEES8_S8_EEENS6_IJNS7_ILi64EEESA_SA_EEELi512ENS_10bfloat16_tEfNS_4arch4Sm90ELb1ELb0ELb0ELb1ELb1ELb1ELb0ELb0ELb0ELb1ELb0ELb0EEENS1_21CollectiveEpilogueFwdINS6_IJSA_NS7_ILi512EEESA_EEES9_SC_SE_Li256ELb1ELb1ELb0ELb0EEENS1_36VarlenDynamicPersistentTileSchedulerILi64ELi64ELi256ELi128ELb0ELb1ELb1ELb1ELb1ELb1EEEEEEEEEvNT_6ParamsE:
        /* <DEDUP_REMOVED lines=17> */
.L_x_4508:
[----:B------:R-:W-:Y:S05]  /*0110*/  BSYNC B0 ;  /* 0x0000000000007941 */ /* 0x000fea0003800000 */
.L_x_4507:
[----:B------:R-:W0:Y:S01]  /*0120*/  SHFL.IDX PT, R3, R2, RZ, 0x1f ;  /* 0x00001fff02037589 */ /* 0x000e2200000e0000 */
[----:B------:R-:W-:Y:S01]  /*0130*/  VOTEU.ANY UP0, P0 ;  /* 0x00000000003f7886 */ /* 0x000fe20000000100 */
[----:B------:R-:W-:Y:S01]  /*0140*/  UMOV UR4, 0x80 ;  /* 0x0000008000047882 */ /* 0x000fe20000000000 */
[----:B------:R-:W-:Y:S01]  /*0150*/  UMOV UR7, 0x100 ;  /* 0x0000010000077882 */ /* 0x000fe20000000000 */
[----:B------:R-:W-:Y:S02]  /*0160*/  VOTEU.ANY UP1, P0 ;  /* 0x00000000003f7886 */ /* 0x000fe40000020100 */
[----:B------:R-:W1:Y:S01]  /*0170*/  @UP0 S2UR UR8, SR_CgaCtaId ;  /* 0x00000000000809c3 */ /* 0x000e620000008800 */
[----:B------:R-:W-:Y:S01]  /*0180*/  @UP0 UMOV UR6, 0x400 ;  /* 0x0000040000060882 */ /* 0x000fe20000000000 */
[----:B------:R-:W-:-:S04]  /*0190*/  @UP0 UIADD3 UR4, -UR4, 0x100000, URZ ;  /* 0x0010000004040890 */ /* 0x000fc8000fffe13f */
[----:B------:R-:W-:Y:S02]  /*01a0*/  @UP0 USHF.L.U32 UR5, UR4, 0xb, URZ ;  /* 0x0000000b04050899 */ /* 0x000fe4000800063f */
[----:B------:R-:W-:Y:S01]  /*01b0*/  @UP0 USHF.L.U32 UR4, UR4, 0x1, URZ ;  /* 0x0000000104040899 */ /* 0x000fe2000800063f */
[----:B0-----:R-:W-:Y:S02]  /*01c0*/  ISETP.NE.AND P1, PT, R3, RZ, PT ;  /* 0x000000ff0300720c */ /* 0x001fe40003f25270 */
[----:B------:R-:W-:Y:S01]  /*01d0*/  SHF.R.U32.HI R3, RZ, 0x7, R0 ;  /* 0x00000007ff037819 */ /* 0x000fe20000011600 */
[----:B-1----:R-:W-:-:S04]  /*01e0*/  @UP0 ULEA UR8, UR8, UR6, 0x18 ;  /* 0x0000000608080291 */ /* 0x002fc8000f8ec03f */
[----:B------:R-:W0:Y:S01]  /*01f0*/  SHFL.IDX PT, R5, R3, RZ, 0x1f ;  /* 0x00001fff03057589 */ /* 0x000e2200000e0000 */
[----:B------:R-:W-:-:S04]  /*0200*/  @UP0 UIADD3 UR6, -UR7, 0x100000, URZ ;  /* 0x0010000007060890 */ /* 0x000fc8000fffe13f */
[----:B------:R-:W-:Y:S02]  /*0210*/  @UP0 USHF.L.U32 UR7, UR6, 0xb, URZ ;  /* 0x0000000b06070899 */ /* 0x000fe4000800063f */
[----:B------:R-:W-:Y:S01]  /*0220*/  @UP0 USHF.L.U32 UR6, UR6, 0x1, URZ ;  /* 0x0000000106060899 */ /* 0x000fe2000800063f */
[----:B------:R-:W-:Y:S01]  /*0230*/  VOTEU.ANY UP0, P0 ;  /* 0x00000000003f7886 */ /* 0x000fe20000000100 */
[----:B------:R-:W1:Y:S04]  /*0240*/  FENCE.VIEW.ASYNC.S ;  /* 0x00000000000073c6 */ /* 0x000e680000000000 */
[----:B-1----:R1:W2:Y:S01]  /*0250*/  @UP0 SYNCS.EXCH.64 URZ, [UR8+0x28c00], UR4 ;  /* 0x028c0004083f05b2 */ /* 0x0022a20008000100 */
[----:B0-----:R1:W-:Y:S05]  /*0260*/  STL [R1+0x54], R5 ;  /* 0x0000540501007387 */ /* 0x0013ea0000100800 */
[----:B------:R1:W0:Y:S01]  /*0270*/  @UP1 SYNCS.EXCH.64 URZ, [UR8+0x28c20], UR6 ;  /* 0x028c2006083f15b2 */ /* 0x0002220008000100 */
[----:B------:R-:W-:Y:S05]  /*0280*/  @P1 BRA `(.L_x_4509) ;  /* 0x0000000000381947 */ /* 0x000fea0003800000 */
[----:B-1----:R-:W1:Y:S01]  /*0290*/  S2UR UR5, SR_CgaCtaId ;  /* 0x00000000000579c3 */ /* 0x002e620000008800 */
[----:B------:R-:W-:Y:S01]  /*02a0*/  UMOV UR4, 0x400 ;  /* 0x0000040000047882 */ /* 0x000fe20000000000 */
[----:B------:R-:W-:Y:S01]  /*02b0*/  UMOV UR7, 0x80 ;  /* 0x0000008000077882 */ /* 0x000fe20000000000 */
[----:B------:R-:W-:Y:S01]  /*02c0*/  ELECT P0, URZ, PT ;  /* 0x00000000003f782f */ /* 0x000fe20003800000 */
[----:B-1----:R-:W-:Y:S02]  /*02d0*/  ULEA UR6, UR5, UR4, 0x18 ;  /* 0x0000000405067291 */ /* 0x002fe4000f8ec03f */
[----:B------:R-:W-:-:S04]  /*02e0*/  UIADD3 UR4, -UR7, 0x100000, URZ ;  /* 0x0010000007047890 */ /* 0x000fc8000fffe13f */
[----:B------:R-:W-:Y:S02]  /*02f0*/  USHF.L.U32 UR5, UR4, 0xb, URZ ;  /* 0x0000000b04057899 */ /* 0x000fe4000800063f */
[----:B------:R-:W-:Y:S01]  /*0300*/  USHF.L.U32 UR4, UR4, 0x1, URZ ;  /* 0x0000000104047899 */ /* 0x000fe2000800063f */
[----:B------:R-:W1:Y:S11]  /*0310*/  FENCE.VIEW.ASYNC.S ;  /* 0x00000000000073c6 */ /* 0x000e760000000000 */
[----:B-1----:R3:W4:Y:S01]  /*0320*/  SYNCS.EXCH.64 URZ, [UR6+0x28c30], UR4 ;  /* 0x028c3004063f75b2 */ /* 0x0027220008000100 */
[----:B------:R3:W1:Y:S01]  /*0330*/  SYNCS.EXCH.64 URZ, [UR6+0x28c40], UR4 ;  /* 0x028c4004063f75b2 */ /* 0x0006620008000100 */
[----:B------:R3:W0:Y:S01]  /*0340*/  SYNCS.EXCH.64 URZ, [UR6+0x28c38], UR4 ;  /* 0x028c3804063f75b2 */ /* 0x0006220008000100 */
[----:B------:R3:W0:Y:S02]  /*0350*/  SYNCS.EXCH.64 URZ, [UR6+0x28c48], UR4 ;  /* 0x028c4804063f75b2 */ /* 0x0006240008000100 */
[----:B---3--:R-:W-:Y:S01]  /*0360*/  NOP ;  /* 0x0000000000007918 */ /* 0x008fe20000000000 */
.L_x_4509:
[----:B------:R-:W3:Y:S01]  /*0370*/  SHFL.IDX PT, R4, R2, RZ, 0x1f ;  /* 0x00001fff02047589 */ /* 0x000ee200000e0000 */
[----:B------:R-:W-:Y:S01]  /*0380*/  NOP ;  /* 0x0000000000007918 */ /* 0x000fe20000000000 */
[----:B---3--:R-:W-:-:S13]  /*0390*/  ISETP.NE.AND P0, PT, R4, RZ, PT ;  /* 0x000000ff0400720c */ /* 0x008fda0003f05270 */
[----:B------:R-:W-:Y:S05]  /*03a0*/  @P0 BRA `(.L_x_4510) ;  /* 0x0000000000480947 */ /* 0x000fea0003800000 */
[----:B-1----:R-:W1:Y:S01]  /*03b0*/  S2UR UR5, SR_CgaCtaId ;  /* 0x00000000000579c3 */ /* 0x002e620000008800 */
[----:B------:R-:W-:Y:S01]  /*03c0*/  UMOV UR4, 0x400 ;  /* 0x0000040000047882 */ /* 0x000fe20000000000 */
[----:B------:R-:W-:Y:S01]  /*03d0*/  UMOV UR6, 0x80 ;  /* 0x0000008000067882 */ /* 0x000fe20000000000 */
[----:B------:R-:W-:Y:S01]  /*03e0*/  UMOV UR7, 0x100 ;  /* 0x0000010000077882 */ /* 0x000fe20000000000 */
[----:B------:R-:W-:Y:S01]  /*03f0*/  ELECT P0, URZ, PT ;  /* 0x00000000003f782f */ /* 0x000fe20003800000 */
[----:B-1----:R-:W-:Y:S02]  /*0400*/  ULEA UR8, UR5, UR4, 0x18 ;  /* 0x0000000405087291 */ /* 0x002fe4000f8ec03f */
[----:B------:R-:W-:-:S04]  /*0410*/  UIADD3 UR4, -UR6, 0x100000, URZ ;  /* 0x0010000006047890 */ /* 0x000fc8000fffe13f */
[----:B------:R-:W-:Y:S02]  /*0420*/  USHF.L.U32 UR5, UR4, 0xb, URZ ;  /* 0x0000000b04057899 */ /* 0x000fe4000800063f */
[----:B------:R-:W-:Y:S02]  /*0430*/  USHF.L.U32 UR4, UR4, 0x1, URZ ;  /* 0x0000000104047899 */ /* 0x000fe4000800063f */
[----:B------:R-:W-:-:S04]  /*0440*/  UIADD3 UR6, -UR7, 0x100000, URZ ;  /* 0x0010000007067890 */ /* 0x000fc8000fffe13f */
[----:B------:R-:W-:Y:S02]  /*0450*/  USHF.L.U32 UR7, UR6, 0xb, URZ ;  /* 0x0000000b06077899 */ /* 0x000fe4000800063f */
[----:B------:R-:W-:Y:S01]  /*0460*/  USHF.L.U32 UR6, UR6, 0x1, URZ ;  /* 0x0000000106067899 */ /* 0x000fe2000800063f */
[----:B------:R-:W1:Y:S03]  /*0470*/  FENCE.VIEW.ASYNC.S ;  /* 0x00000000000073c6 */ /* 0x000e660000000000 */
[----:B-1----:R3:W1:Y:S08]  /*0480*/  SYNCS.EXCH.64 URZ, [UR8+0x28c50], UR4 ;  /* 0x028c5004083f75b2 */ /* 0x0026700008000100 */
[----:B------:R3:W0:Y:S01]  /*0490*/  SYNCS.EXCH.64 URZ, [UR8+0x28c60], UR6 ;  /* 0x028c6006083f75b2 */ /* 0x0006220008000100 */
[----:B------:R3:W0:Y:S01]  /*04a0*/  SYNCS.EXCH.64 URZ, [UR8+0x28c58], UR4 ;  /* 0x028c5804083f75b2 */ /* 0x0006220008000100 */
[----:B------:R3:W0:Y:S02]  /*04b0*/  SYNCS.EXCH.64 URZ, [UR8+0x28c68], UR6 ;  /* 0x028c6806083f75b2 */ /* 0x0006240008000100 */
[----:B---3--:R-:W-:Y:S01]  /*04c0*/  NOP ;  /* 0x0000000000007918 */ /* 0x008fe20000000000 */
.L_x_4510:
[----:B------:R-:W3:Y:S01]  /*04d0*/  SHFL.IDX PT, R4, R2, RZ, 0x1f ;  /* 0x00001fff02047589 */ /* 0x000ee200000e0000 */
[----:B------:R-:W-:Y:S01]  /*04e0*/  NOP ;  /* 0x0000000000007918 */ /* 0x000fe20000000000 */
[----:B---3--:R-:W-:-:S13]  /*04f0*/  ISETP.NE.AND P0, PT, R4, RZ, PT ;  /* 0x000000ff0400720c */ /* 0x008fda0003f05270 */
        /* <DEDUP_REMOVED lines=10> */
[----:B-1----:R3:W1:Y:S01]  /*05a0*/  SYNCS.EXCH.64 URZ, [UR6+0x28c70], UR4 ;  /* 0x028c7004063f75b2 */ /* 0x0026620008000100 */
[----:B------:R3:W0:Y:S01]  /*05b0*/  SYNCS.EXCH.64 URZ, [UR6+0x28c80], UR4 ;  /* 0x028c8004063f75b2 */ /* 0x0006220008000100 */
[----:B------:R3:W0:Y:S01]  /*05c0*/  SYNCS.EXCH.64 URZ, [UR6+0x28c78], UR4 ;  /* 0x028c7804063f75b2 */ /* 0x0006220008000100 */
[----:B------:R3:W0:Y:S02]  /*05d0*/  SYNCS.EXCH.64 URZ, [UR6+0x28c88], UR4 ;  /* 0x028c8804063f75b2 */ /* 0x0006240008000100 */
[----:B---3--:R-:W-:Y:S01]  /*05e0*/  NOP ;  /* 0x0000000000007918 */ /* 0x008fe20000000000 */
.L_x_4511:
        /* <DEDUP_REMOVED lines=22> */
.L_x_4512:
        /* <DEDUP_REMOVED lines=22> */
.L_x_4513:
[----:B------:R-:W-:Y:S01]  /*08b0*/  ISETP.NE.AND P0, PT, R5, RZ, PT ;  /* 0x000000ff0500720c */ /* 0x000fe20003f05270 */
[----:B------:R-:W-:Y:S01]  /*08c0*/  IMAD.MOV.U32 R37, RZ, RZ, 0x1 ;  /* 0x00000001ff257424 */ /* 0x000fe200078e00ff */
[----:B------:R-:W-:Y:S01]  /*08d0*/  NOP ;  /* 0x0000000000007918 */ /* 0x000fe20000000000 */
[----:B------:R-:W-:Y:S01]  /*08e0*/  ULDC.64 UR40, c[0x0][0x208] ;  /* 0x0000820000287ab9 */ /* 0x000fe20000000a00 */
[----:B------:R-:W-:Y:S02]  /*08f0*/  BSSY B9, `(.L_x_4514) ;  /* 0x0001a10000097945 */ /* 0x000fe40003800000 */
[----:B------:R-:W-:Y:S01]  /*0900*/  SEL R37, R37, 0x2, !P0 ;  /* 0x0000000225257807 */ /* 0x000fe20004000000 */
[----:B012-4-:R-:W-:Y:S06]  /*0910*/  BAR.SYNC.DEFER_BLOCKING 0x0 ;  /* 0x0000000000007b1d */ /* 0x017fec0000010000 */
[----:B------:R-:W-:Y:S05]  /*0920*/  @!P0 BRA `(.L_x_4515) ;  /* 0x0000012800b88947 */ /* 0x000fea0003800000 */
.L_x_4516:
        /* <DEDUP_REMOVED lines=58> */
[----:B------:R-:W-:Y:S01]  /*0cd0*/  LOP3.LUT R10, R10, 0x7ffffe00, RZ, 0xc0, !PT ;  /* 0x7ffffe000a0a7812 */ /* 0x000fe200078ec0ff */
[----:B------:R-:W-:Y:S01]  /*0ce0*/  IMAD.IADD R8, R7, 0x1, -R8 ;  /* 0x0000000107087824 */ /* 0x000fe200078e0a08 */
[----:B------:R-:W-:Y:S01]  /*0cf0*/  SHF.R.S32.HI R5, RZ, 0x5, R5 ;  /* 0x00000005ff057819 */ /* 0x000fe20000011405 */
[----:B------:R-:W-:Y:S01]  /*0d00*/  IMAD.U32 R7, R13, 0x40, R14 ;  /* 0x000000400d077824 */ /* 0x000fe200078e000e */
[----:B------:R-:W-:Y:S01]  /*0d10*/  LOP3.LUT R3, R3, 0xfffffe, RZ, 0xc0, !PT ;  /* 0x00fffffe03037812 */ /* 0x000fe200078ec0ff */
[C---:B------:R-:W-:Y:S01]  /*0d20*/  IMAD.SHL.U32 R9, R12.reuse, 0x40, RZ ;  /* 0x000000400c097824 */ /* 0x040fe200078e00ff */
[----:B------:R-:W-:Y:S01]  /*0d30*/  R2P PR, R12, 0x6 ;  /* 0x000000060c007804 */ /* 0x000fe20000000000 */
[----:B------:R-:W-:Y:S01]  /*0d40*/  IMAD R10, R227, 0x400, R10 ;  /* 0x00000400e30a7824 */ /* 0x000fe200078e020a */
[----:B------:R0:W-:Y:S01]  /*0d50*/  STL [R1+0x5c], R7 ;  /* 0x00005c0701007387 */ /* 0x0001e20000100800 */
[----:B------:R-:W-:Y:S01]  /*0d60*/  IMAD R197, R5, 0x10, R8 ;  /* 0x0000001005c57824 */ /* 0x000fe200078e0208 */
[----:B------:R-:W-:Y:S01]  /*0d70*/  LOP3.LUT R9, R9, 0x1c0, RZ, 0xc0, !PT ;  /* 0x000001c009097812 */ /* 0x000fe200078ec0ff */
[----:B------:R-:W-:Y:S01]  /*0d80*/  IMAD.IADD R3, R15, 0x1, -R3 ;  /* 0x000000010f037824 */ /* 0x000fe200078e0a03 */
[----:B------:R-:W-:Y:S01]  /*0d90*/  STL [R1+0x44], RZ ;  /* 0x000044ff01007387 */ /* 0x000fe20000100800 */
[----:B------:R-:W-:-:S02]  /*0da0*/  SEL R221, R221, 0xffffffc0, !P2 ;  /* 0xffffffc0dddd7807 */ /* 0x000fc40005000000 */
[----:B------:R-:W-:Y:S01]  /*0db0*/  LOP3.LUT R14, R9, 0x8, R14, 0xf8, !PT ;  /* 0x00000008090e7812 */ /* 0x000fe200078ef80e */
[----:B------:R-:W-:Y:S01]  /*0dc0*/  IMAD.SHL.U32 R217, R3, 0x100, RZ ;  /* 0x0000010003d97824 */ /* 0x000fe200078e00ff */
[----:B------:R-:W-:Y:S02]  /*0dd0*/  SHF.R.U32.HI R9, RZ, 0x3, R9 ;  /* 0x00000003ff097819 */ /* 0x000fe40000011609 */
[----:B0-----:R-:W-:Y:S02]  /*0de0*/  LOP3.LUT R7, R6, 0x7ffffffc, RZ, 0xc0, !PT ;  /* 0x7ffffffc06077812 */ /* 0x001fe400078ec0ff */
[----:B------:R-:W-:-:S03]  /*0df0*/  LOP3.LUT R9, R14, R9, RZ, 0x3c, !PT ;  /* 0x000000090e097212 */ /* 0x000fc600078e3cff */
[----:B------:R-:W-:Y:S01]  /*0e00*/  IMAD.IADD R7, R4, 0x1, -R7 ;  /* 0x0000000104077824 */ /* 0x000fe200078e0a07 */
[-C--:B------:R-:W-:Y:S01]  /*0e10*/  LEA.HI R4, R0, R20.reuse, RZ, 0x3 ;  /* 0x0000001400047211 */ /* 0x080fe200078f18ff */
[----:B------:R-:W-:Y:S01]  /*0e20*/  IMAD.IADD R9, R10, 0x1, R9 ;  /* 0x000000010a097824 */ /* 0x000fe200078e0209 */
[----:B------:R-:W-:Y:S01]  /*0e30*/  LEA.HI R0, R0, R20, RZ, 0x2 ;  /* 0x0000001400007211 */ /* 0x000fe200078f10ff */
[----:B------:R-:W-:Y:S01]  /*0e40*/  IMAD.SHL.U32 R196, R7, 0x2, RZ ;  /* 0x0000000207c47824 */ /* 0x000fe200078e00ff */
[----:B------:R-:W-:Y:S01]  /*0e50*/  SHF.R.S32.HI R5, RZ, 0x3, R4 ;  /* 0x00000003ff057819 */ /* 0x000fe20000011404 */
[----:B------:R-:W-:Y:S01]  /*0e60*/  IMAD R218, R9, 0x2, R2 ;  /* 0x0000000209da7824 */ /* 0x000fe200078e0202 */
[--C-:B------:R-:W-:Y:S02]  /*0e70*/  SHF.R.S32.HI R190, RZ, 0x2, R0.reuse ;  /* 0x00000002ffbe7819 */ /* 0x100fe40000011400 */
[----:B------:R-:W-:Y:S01]  /*0e80*/  SHF.R.S32.HI R5, RZ, 0x1f, R0 ;  /* 0x0000001fff057819 */ /* 0x000fe20000011400 */
[----:B------:R-:W-:Y:S01]  /*0e90*/  VIADD R222, R218, 0x26800 ;  /* 0x00026800dade7836 */ /* 0x000fe20000000000 */
[----:B------:R-:W-:Y:S01]  /*0ea0*/  LOP3.LUT R4, R4, 0xfffffff8, RZ, 0xc0, !PT ;  /* 0xfffffff804047812 */ /* 0x000fe200078ec0ff */
[----:B------:R-:W-:Y:S01]  /*0eb0*/  VIADD R10, R190, 0x20 ;  /* 0x00000020be0a7836 */ /* 0x000fe20000000000 */
[----:B------:R-:W-:Y:S01]  /*0ec0*/  LOP3.LUT R0, R0, 0xfffffffc, RZ, 0xc0, !PT ;  /* 0xfffffffc00007812 */ /* 0x000fe200078ec0ff */
[----:B------:R-:W-:Y:S01]  /*0ed0*/  VIADD R219, R218, 0x26820 ;  /* 0x00026820dadb7836 */ /* 0x000fe20000000000 */
[----:B------:R-:W-:Y:S01]  /*0ee0*/  LEA.HI R5, R5, R190, RZ, 0x3 ;  /* 0x000000be05057211 */ /* 0x000fe200078f18ff */
[C---:B------:R-:W-:Y:S01]  /*0ef0*/  IMAD.IADD R11, R20.reuse, 0x1, -R4 ;  /* 0x00000001140b7824 */ /* 0x040fe200078e0a04 */
[----:B------:R-:W-:Y:S01]  /*0f00*/  SHF.R.S32.HI R6, RZ, 0x1f, R10 ;  /* 0x0000001fff067819 */ /* 0x000fe2000001140a */
[----:B------:R-:W-:Y:S01]  /*0f10*/  IMAD.IADD R8, R20, 0x1, -R0 ;  /* 0x0000000114087824 */ /* 0x000fe200078e0a00 */
[----:B------:R-:W-:Y:S01]  /*0f20*/  LOP3.LUT R5, R5, 0xfffffff8, RZ, 0xc0, !PT ;  /* 0xfffffff805057812 */ /* 0x000fe200078ec0ff */
[----:B------:R-:W-:Y:S01]  /*0f30*/  IMAD.SHL.U32 R4, R10, 0x40, RZ ;  /* 0x000000400a047824 */ /* 0x000fe200078e00ff */
[----:B------:R-:W-:Y:S01]  /*0f40*/  LEA.HI R6, R6, R10, RZ, 0x3 ;  /* 0x0000000a06067211 */ /* 0x000fe200078f18ff */
[C---:B------:R-:W-:Y:S01]  /*0f50*/  IMAD.SHL.U32 R16, R8.reuse, 0x8, RZ ;  /* 0x0000000808107824 */ /* 0x040fe200078e00ff */
[----:B------:R-:W-:Y:S01]  /*0f60*/  LEA.HI R0, R8, R8, RZ, 0x1 ;  /* 0x0000000808007211 */ /* 0x000fe200078f08ff */
[----:B------:R-:W-:Y:S01]  /*0f70*/  IMAD.SHL.U32 R201, R11, 0x8, RZ ;  /* 0x000000080bc97824 */ /* 0x000fe200078e00ff */
[----:B------:R-:W-:Y:S01]  /*0f80*/  LOP3.LUT R4, R4, 0x1c0, RZ, 0xc0, !PT ;  /* 0x000001c004047812 */ /* 0x000fe200078ec0ff */
[----:B------:R-:W-:Y:S01]  /*0f90*/  IMAD.SHL.U32 R192, R8, 0x4, RZ ;  /* 0x0000000408c07824 */ /* 0x000fe200078e00ff */
[----:B------:R-:W-:Y:S01]  /*0fa0*/  LOP3.LUT R0, R0, 0x1ffffffe, RZ, 0xc0, !PT ;  /* 0x1ffffffe00007812 */ /* 0x000fe200078ec0ff */
[----:B------:R-:W-:Y:S01]  /*0fb0*/  VIADD R213, R16, 0x60 ;  /* 0x0000006010d57836 */ /* 0x000fe20000000000 */
[----:B------:R-:W-:Y:S01]  /*0fc0*/  LOP3.LUT R3, R4, 0x38, R16, 0xf8, !PT ;  /* 0x0000003804037812 */ /* 0x000fe200078ef810 */
[C---:B------:R-:W-:Y:S01]  /*0fd0*/  VIADD R35, R201.reuse, 0x40 ;  /* 0x00000040c9237836 */ /* 0x040fe20000000000 */
[----:B------:R-:W-:Y:S01]  /*0fe0*/  SHF.R.U32.HI R24, RZ, 0x3, R4 ;  /* 0x00000003ff187819 */ /* 0x000fe20000011604 */
[----:B------:R-:W-:Y:S01]  /*0ff0*/  VIADD R212, R16, 0x80 ;  /* 0x0000008010d47836 */ /* 0x000fe20000000000 */
[----:B------:R-:W-:Y:S01]  /*1000*/  SHF.R.S32.HI R4, RZ, 0x1f, R213 ;  /* 0x0000001fff047819 */ /* 0x000fe200000114d5 */
[C---:B------:R-:W-:Y:S01]  /*1010*/  VIADD R34, R201.reuse, 0x80 ;  /* 0x00000080c9227836 */ /* 0x040fe20000000000 */
[----:B------:R-:W-:Y:S01]  /*1020*/  SHF.R.S32.HI R36, RZ, 0x1f, R35 ;  /* 0x0000001fff247819 */ /* 0x000fe20000011423 */
[----:B------:R-:W-:Y:S01]  /*1030*/  VIADD R200, R192, 0x10 ;  /* 0x00000010c0c87836 */ /* 0x000fe20000000000 */
[----:B------:R-:W-:Y:S01]  /*1040*/  SHF.R.S32.HI R17, RZ, 0x1f, R16 ;  /* 0x0000001fff117819 */ /* 0x000fe20000011410 */
[----:B------:R-:W-:Y:S01]  /*1050*/  VIADD R28, R201, 0x1c0 ;  /* 0x000001c0c91c7836 */ /* 0x000fe20000000000 */
[----:B------:R-:W-:Y:S01]  /*1060*/  SHF.R.S32.HI R35, RZ, 0x1f, R34 ;  /* 0x0000001fff237819 */ /* 0x000fe20000011422 */
[----:B------:R-:W-:Y:S01]  /*1070*/  IMAD.SHL.U32 R6, R6, 0x40, RZ ;  /* 0x0000004006067824 */ /* 0x000fe200078e00ff */
[----:B------:R-:W-:Y:S01]  /*1080*/  SHF.R.S32.HI R34, RZ, 0x1f, R200 ;  /* 0x0000001fff227819 */ /* 0x000fe200000114c8 */
[----:B------:R-:W-:Y:S01]  /*1090*/  IMAD.IADD R195, R190, 0x1, -R5 ;  /* 0x00000001bec37824 */ /* 0x000fe200078e0a05 */
[----:B------:R-:W-:Y:S01]  /*10a0*/  SHF.R.S32.HI R5, RZ, 0x1f, R212 ;  /* 0x0000001fff057819 */ /* 0x000fe200000114d4 */
[C---:B------:R-:W-:Y:S01]  /*10b0*/  VIADD R211, R16.reuse, 0xa0 ;  /* 0x000000a010d37836 */ /* 0x040fe20000000000 */
[----:B------:R-:W-:Y:S01]  /*10c0*/  SHF.R.S32.HI R28, RZ, 0x1f, R28 ;  /* 0x0000001fff1c7819 */ /* 0x000fe2000001141c */
[----:B------:R-:W-:Y:S01]  /*10d0*/  VIADD R210, R16, 0xc0 ;  /* 0x000000c010d27836 */ /* 0x000fe20000000000 */
[----:B------:R-:W-:Y:S01]  /*10e0*/  LOP3.LUT R6, R6, 0xfffffe00, RZ, 0xc0, !PT ;  /* 0xfffffe0006067812 */ /* 0x000fe200078ec0ff */
[----:B------:R-:W-:Y:S01]  /*10f0*/  IMAD.IADD R0, R8, 0x1, -R0 ;  /* 0x0000000108007824 */ /* 0x000fe200078e0a00 */
[----:B------:R-:W-:Y:S01]  /*1100*/  SHF.L.U64.HI R28, R213, 0x1, R4 ;  /* 0x00000001d51c7819 */ /* 0x000fe20000010204 */
[----:B------:R-:W-:Y:S01]  /*1110*/  VIADD R209, R16, 0xe0 ;  /* 0x000000e010d17836 */ /* 0x000fe20000000000 */
[----:B------:R-:W-:Y:S01]  /*1120*/  SHF.L.U64.HI R4, R212, 0x1, R5 ;  /* 0x00000001d4047819 */ /* 0x000fe20000010205 */
[C---:B------:R-:W-:Y:S01]  /*1130*/  VIADD R208, R16.reuse, 0x100 ;  /* 0x0000010010d07836 */ /* 0x040fe20000000000 */
[----:B------:R-:W-:Y:S01]  /*1140*/  SHF.R.S32.HI R8, RZ, 0x1f, R211 ;  /* 0x0000001fff087819 */ /* 0x000fe200000114d3 */
[----:B------:R-:W-:Y:S01]  /*1150*/  STL [R1+0x4c], R34 ;  /* 0x00004c2201007387 */ /* 0x000fe20000100800 */
[----:B------:R-:W-:Y:S01]  /*1160*/  SHF.R.S32.HI R11, RZ, 0x1f, R210 ;  /* 0x0000001fff0b7819 */ /* 0x000fe200000114d2 */
[C---:B------:R-:W-:Y:S01]  /*1170*/  VIADD R207, R16.reuse, 0x120 ;  /* 0x0000012010cf7836 */ /* 0x040fe20000000000 */
[----:B------:R-:W-:Y:S01]  /*1180*/  SHF.L.U64.HI R5, R211, 0x1, R8 ;  /* 0x00000001d3057819 */ /* 0x000fe20000010208 */
[----:B------:R-:W-:Y:S01]  /*1190*/  STL [R1+0x58], R6 ;  /* 0x0000580601007387 */ /* 0x000fe20000100800 */
[----:B------:R-:W-:Y:S01]  /*11a0*/  SHF.R.S32.HI R10, RZ, 0x1f, R209 ;  /* 0x0000001fff0a7819 */ /* 0x000fe200000114d1 */
[C---:B------:R-:W-:Y:S01]  /*11b0*/  VIADD R206, R16.reuse, 0x140 ;  /* 0x0000014010ce7836 */ /* 0x040fe20000000000 */
[----:B------:R-:W-:Y:S01]  /*11c0*/  SHF.R.S32.HI R13, RZ, 0x1f, R208 ;  /* 0x0000001fff0d7819 */ /* 0x000fe200000114d0 */
[----:B------:R-:W-:Y:S01]  /*11d0*/  STL [R1], R28 ;  /* 0x0000001c01007387 */ /* 0x000fe20000100800 */
[C---:B------:R-:W-:Y:S01]  /*11e0*/  VIADD R205, R16.reuse, 0x160 ;  /* 0x0000016010cd7836 */ /* 0x040fe20000000000 */
[----:B------:R-:W-:Y:S01]  /*11f0*/  SHF.R.S32.HI R12, RZ, 0x1f, R207 ;  /* 0x0000001fff0c7819 */ /* 0x000fe200000114cf */
[C---:B------:R-:W-:Y:S01]  /*1200*/  VIADD R204, R16.reuse, 0x180 ;  /* 0x0000018010cc7836 */ /* 0x040fe20000000000 */
[----:B------:R0:W-:Y:S01]  /*1210*/  STL [R1+0x4], R4 ;  /* 0x0000040401007387 */ /* 0x0001e20000100800 */
[----:B------:R-:W-:Y:S01]  /*1220*/  SHF.L.U64.HI R8, R209, 0x1, R10 ;  /* 0x00000001d1087819 */ /* 0x000fe2000001020a */
[C---:B------:R-:W-:Y:S01]  /*1230*/  VIADD R203, R16.reuse, 0x1a0 ;  /* 0x000001a010cb7836 */ /* 0x040fe20000000000 */
[----:B------:R-:W-:Y:S01]  /*1240*/  SHF.R.S32.HI R15, RZ, 0x1f, R206 ;  /* 0x0000001fff0f7819 */ /* 0x000fe200000114ce */
[----:B------:R1:W-:Y:S01]  /*1250*/  STL [R1+0x8], R5 ;  /* 0x0000080501007387 */ /* 0x0003e20000100800 */
[----:B------:R-:W-:Y:S01]  /*1260*/  SHF.R.S32.HI R14, RZ, 0x1f, R205 ;  /* 0x0000001fff0e7819 */ /* 0x000fe200000114cd */
[C---:B------:R-:W-:Y:S01]  /*1270*/  VIADD R226, R16.reuse, 0x1c0 ;  /* 0x000001c010e27836 */ /* 0x040fe20000000000 */
[----:B------:R-:W-:Y:S01]  /*1280*/  SHF.R.S32.HI R21, RZ, 0x1f, R204 ;  /* 0x0000001fff157819 */ /* 0x000fe200000114cc */
[C---:B------:R-:W-:Y:S01]  /*1290*/  VIADD R223, R16.reuse, 0x1e0 ;  /* 0x000001e010df7836 */ /* 0x040fe20000000000 */
[----:B------:R-:W-:Y:S01]  /*12a0*/  SHF.R.S32.HI R20, RZ, 0x1f, R203 ;  /* 0x0000001fff147819 */ /* 0x000fe200000114cb */
[----:B------:R-:W-:Y:S01]  /*12b0*/  VIADD R216, R16, 0x40 ;  /* 0x0000004010d87836 */ /* 0x000fe20000000000 */
[----:B0-----:R-:W-:Y:S01]  /*12c0*/  SHF.L.U64.HI R4, R210, 0x1, R11 ;  /* 0x00000001d2047819 */ /* 0x001fe2000001020b */
[----:B------:R-:W-:Y:S01]  /*12d0*/  VIADD R23, R16, 0x20 ;  /* 0x0000002010177836 */ /* 0x000fe20000000000 */
[----:B------:R-:W-:Y:S01]  /*12e0*/  SHF.R.S32.HI R29, RZ, 0x1f, R226 ;  /* 0x0000001fff1d7819 */ /* 0x000fe200000114e2 */
[C---:B------:R-:W-:Y:S01]  /*12f0*/  VIADD R33, R201.reuse, 0xc0 ;  /* 0x000000c0c9217836 */ /* 0x040fe20000000000 */
[----:B-1----:R-:W-:Y:S01]  /*1300*/  SHF.L.U64.HI R5, R208, 0x1, R13 ;  /* 0x00000001d0057819 */ /* 0x002fe2000001020d */
[----:B------:R0:W-:Y:S01]  /*1310*/  STL [R1+0xc], R4 ;  /* 0x00000c0401007387 */ /* 0x0001e20000100800 */
[----:B------:R-:W-:Y:S01]  /*1320*/  SHF.R.S32.HI R22, RZ, 0x1f, R223 ;  /* 0x0000001fff167819 */ /* 0x000fe200000114df */
[C---:B------:R-:W-:Y:S01]  /*1330*/  VIADD R32, R201.reuse, 0x100 ;  /* 0x00000100c9207836 */ /* 0x040fe20000000000 */
[----:B------:R-:W-:Y:S01]  /*1340*/  LOP3.LUT R3, R6, R3, R24, 0xf6, !PT ;  /* 0x0000000306037212 */ /* 0x000fe200078ef618 */
[----:B------:R1:W-:Y:S01]  /*1350*/  STL [R1+0x10], R8 ;  /* 0x0000100801007387 */ /* 0x0003e20000100800 */
[C---:B------:R-:W-:Y:S01]  /*1360*/  VIADD R31, R201.reuse, 0x140 ;  /* 0x00000140c91f7836 */ /* 0x040fe20000000000 */
[----:B------:R-:W-:Y:S01]  /*1370*/  SHF.R.S32.HI R229, RZ, 0x1f, R216 ;  /* 0x0000001fffe57819 */ /* 0x000fe200000114d8 */
[----:B------:R-:W-:Y:S01]  /*1380*/  VIADD R30, R201, 0x180 ;  /* 0x00000180c91e7836 */ /* 0x000fe20000000000 */
[----:B------:R2:W-:Y:S01]  /*1390*/  STL [R1+0x14], R5 ;  /* 0x0000140501007387 */ /* 0x0005e20000100800 */
[----:B------:R-:W-:Y:S01]  /*13a0*/  IMAD R3, R3, 0x2, R2 ;  /* 0x0000000203037824 */ /* 0x000fe200078e0202 */
[----:B0-----:R-:W-:Y:S01]  /*13b0*/  SHF.L.U64.HI R4, R207, 0x1, R12 ;  /* 0x00000001cf047819 */ /* 0x001fe2000001020c */
[C---:B------:R-:W-:Y:S01]  /*13c0*/  @P1 VIADD R219, R222.reuse, 0xffffffe0 ;  /* 0xffffffe0dedb1836 */ /* 0x040fe20000000000 */
[----:B------:R-:W-:Y:S01]  /*13d0*/  SHF.R.S32.HI R198, RZ, 0x1f, R23 ;  /* 0x0000001fffc67819 */ /* 0x000fe20000011417 */
[----:B------:R-:W-:Y:S01]  /*13e0*/  IMAD.IADD R222, R222, 0x1, R221 ;  /* 0x00000001dede7824 */ /* 0x000fe200078e02dd */
[----:B-1----:R-:W-:Y:S01]  /*13f0*/  SHF.L.U64.HI R8, R206, 0x1, R15 ;  /* 0x00000001ce087819 */ /* 0x002fe2000001020f */
[----:B------:R0:W-:Y:S01]  /*1400*/  STL [R1+0x18], R4 ;  /* 0x0000180401007387 */ /* 0x0001e20000100800 */
[----:B------:R-:W-:Y:S01]  /*1410*/  SHF.R.S32.HI R33, RZ, 0x1f, R33 ;  /* 0x0000001fff217819 */ /* 0x000fe20000011421 */
[----:B------:R-:W-:Y:S01]  /*1420*/  IMAD R228, R0, 0x8, R197 ;  /* 0x0000000800e47824 */ /* 0x000fe200078e02c5 */
[----:B--2---:R-:W-:Y:S01]  /*1430*/  SHF.L.U64.HI R5, R205, 0x1, R14 ;  /* 0x00000001cd057819 */ /* 0x004fe2000001020e */
[----:B------:R1:W-:Y:S01]  /*1440*/  STL [R1+0x1c], R8 ;  /* 0x00001c0801007387 */ /* 0x0003e20000100800 */
[----:B------:R-:W-:Y:S01]  /*1450*/  SHF.R.S32.HI R32, RZ, 0x1f, R32 ;  /* 0x0000001fff207819 */ /* 0x000fe20000011420 */
[----:B------:R-:W-:Y:S01]  /*1460*/  IMAD.IADD R221, R221, 0x1, R219 ;  /* 0x00000001dddd7824 */ /* 0x000fe200078e02db */
[----:B------:R-:W-:Y:S01]  /*1470*/  SHF.R.S32.HI R31, RZ, 0x1f, R31 ;  /* 0x0000001fff1f7819 */ /* 0x000fe2000001141f */
[----:B------:R2:W-:Y:S01]  /*1480*/  STL [R1+0x20], R5 ;  /* 0x0000200501007387 */ /* 0x0005e20000100800 */
[----:B------:R-:W-:-:S02]  /*1490*/  SHF.R.S32.HI R30, RZ, 0x1f, R30 ;  /* 0x0000001fff1e7819 */ /* 0x000fc4000001141e */
[----:B0-----:R-:W-:Y:S02]  /*14a0*/  SHF.L.U64.HI R4, R204, 0x1, R21 ;  /* 0x00000001cc047819 */ /* 0x001fe40000010215 */
[----:B------:R-:W-:Y:S02]  /*14b0*/  SHF.L.U64.HI R229, R216, 0x1, R229 ;  /* 0x00000001d8e57819 */ /* 0x000fe400000102e5 */
[----:B-1----:R-:W-:Y:S01]  /*14c0*/  SHF.L.U64.HI R8, R203, 0x1, R20 ;  /* 0x00000001cb087819 */ /* 0x002fe20000010214 */
[----:B------:R0:W-:Y:S01]  /*14d0*/  STL [R1+0x24], R4 ;  /* 0x0000240401007387 */ /* 0x0001e20000100800 */
[----:B--2---:R-:W-:-:S03]  /*14e0*/  SHF.L.U64.HI R5, R226, 0x1, R29 ;  /* 0x00000001e2057819 */ /* 0x004fc6000001021d */
[----:B------:R1:W-:Y:S04]  /*14f0*/  STL [R1+0x28], R8 ;  /* 0x0000280801007387 */ /* 0x0003e80000100800 */
[----:B------:R1:W-:Y:S01]  /*1500*/  STL [R1+0x2c], R5 ;  /* 0x00002c0501007387 */ /* 0x0003e20000100800 */
[----:B0-----:R-:W-:-:S05]  /*1510*/  SHF.L.U64.HI R4, R223, 0x1, R22 ;  /* 0x00000001df047819 */ /* 0x001fca0000010216 */
[----:B------:R1:W-:Y:S04]  /*1520*/  STL [R1+0x30], R4 ;  /* 0x0000300401007387 */ /* 0x0003e80000100800 */
[----:B------:R1:W-:Y:S02]  /*1530*/  STL [R1+0x50], R3 ;  /* 0x0000500301007387 */ /* 0x0003e40000100800 */
.L_x_4664:
[----:B01-3--:R-:W0:Y:S01]  /*1540*/  LDC.64 R4, c[0x0][0xc88] ;  /* 0x00032200ff047b82 */ /* 0x00be220000000a00 */
[----:B------:R-:W-:Y:S01]  /*1550*/  ULDC.64 UR4, c[0x0][0xa28] ;  /* 0x00028a0000047ab9 */ /* 0x000fe20000000a00 */
[----:B------:R-:W-:Y:S01]  /*1560*/  ULDC.64 UR8, c[0x0][0xa18] ;  /* 0x0002860000087ab9 */ /* 0x000fe20000000a00 */
[----:B------:R-:W-:Y:S01]  /*1570*/  ULDC.64 UR6, c[0x0][0xa08] ;  /* 0x0002820000067ab9 */ /* 0x000fe20000000a00 */
[----:B0-----:R-:W-:-:S05]  /*1580*/  IMAD.WIDE R4, R27, 0x4, R4 ;  /* 0x000000041b047825 */ /* 0x001fca00078e0204 */
[----:B--2---:R-:W2:Y:S01]  /*1590*/  LDG.E R0, desc[UR40][R4.64] ;  /* 0x0000002804007981 */ /* 0x004ea2000c1e1900 */
[----:B------:R-:W-:Y:S01]  /*15a0*/  ISETP.NE.U32.AND P2, PT, RZ, UR4, PT ;  /* 0x00000004ff007c0c */ /* 0x000fe2000bf45070 */
[----:B----4-:R-:W-:Y:S01]  /*15b0*/  IMAD.MOV.U32 R29, RZ, RZ, RZ ;  /* 0x000000ffff1d7224 */ /* 0x010fe200078e00ff */
        /* <DEDUP_REMOVED lines=14> */
[----:B------:R1:W-:Y:S01]  /*16a0*/  STL [R1+0x38], R31 ;  /* 0x0000381f01007387 */ /* 0x0003e20000100800 */
        /* <DEDUP_REMOVED lines=8> */
[----:B------:R-:W-:-:S03]  /*1730*/  @P1 IADD3.X R7, R30, UR9, RZ, P2, !PT ;  /* 0x000000091e071c10 */ /* 0x000fc600097fe4ff */
[----:B------:R1:W-:Y:S01]  /*1740*/  STL [R1+0x34], R26 ;  /* 0x0000341a01007387 */ /* 0x0003e20000100800 */
[----:B------:R-:W-:Y:S01]  /*1750*/  UISETP.NE.U32.AND UP0, UPT, UR4, URZ, UPT ;  /* 0x0000003f0400728c */ /* 0x000fe2000bf05070 */
[----:B------:R-:W-:Y:S02]  /*1760*/  ULDC.64 UR8, c[0x0][0xa20] ;  /* 0x0002880000087ab9 */ /* 0x000fe40000000a00 */
[----:B------:R1:W5:Y:S01]  /*1770*/  @P1 LDG.E R184, desc[UR40][R6.64] ;  /* 0x0000002806b81981 */ /* 0x000362000c1e1900 */
[----:B------:R-:W-:Y:S01]  /*1780*/  UISETP.NE.AND.EX UP0, UPT, UR5, URZ, UPT, UP0 ;  /* 0x0000003f0500728c */ /* 0x000fe2000bf05300 */
[----:B------:R-:W-:Y:S01]  /*1790*/  ISETP.NE.U32.AND P2, PT, RZ, UR8, PT ;  /* 0x00000008ff007c0c */ /* 0x000fe2000bf45070 */
[----:B------:R-:W-:Y:S01]  /*17a0*/  ULDC UR4, c[0x0][0x424] ;  /* 0x0001090000047ab9 */ /* 0x000fe20000000800 */
[----:B------:R-:W-:Y:S01]  /*17b0*/  ULDC UR5, c[0x0][0x2f0] ;  /* 0x0000bc0000057ab9 */ /* 0x000fe20000000800 */
[----:B------:R-:W-:Y:S01]  /*17c0*/  USEL UR4, UR4, 0x1, UP0 ;  /* 0x0000000104047887 */ /* 0x000fe20008000000 */
[----:B------:R-:W-:Y:S01]  /*17d0*/  ISETP.NE.AND.EX P2, PT, RZ, UR9, PT, P2 ;  /* 0x00000009ff007c0c */ /* 0x000fe2000bf45320 */
[----:B------:R-:W-:-:S02]  /*17e0*/  IMAD.MOV.U32 R38, RZ, RZ, R0 ;  /* 0x000000ffff267224 */ /* 0x000fc400078e0000 */
[----:B------:R-:W-:-:S03]  /*17f0*/  UIMAD UR4, UR4, UR5, URZ ;  /* 0x00000005040472a4 */ /* 0x000fc6000f8e023f */
[----:B------:R-:W-:Y:S01]  /*1800*/  ULDC UR5, c[0x0][0x348] ;  /* 0x0000d20000057ab9 */ /* 0x000fe20000000800 */
[----:B-1----:R-:W-:Y:S08]  /*1810*/  @P1 BRA `(.L_x_4518) ;  /* 0x0000000000241947 */ /* 0x002ff00003800000 */
        /* <DEDUP_REMOVED lines=9> */
.L_x_4518:
[----:B------:R-:W-:Y:S02]  /*18b0*/  IMAD.U32 R27, RZ, RZ, UR5 ;  /* 0x00000005ff1b7e24 */ /* 0x000fe4000f8e00ff */
[----:B------:R-:W-:Y:S01]  /*18c0*/  IMAD.U32 R28, RZ, RZ, UR4 ;  /* 0x00000004ff1c7e24 */ /* 0x000fe2000f8e00ff */
[----:B------:R-:W-:Y:S06]  /*18d0*/  @!P2 BRA `(.L_x_4519) ;  /* 0x000000000010a947 */ /* 0x000fec0003800000 */
[----:B------:R-:W-:-:S04]  /*18e0*/  IADD3 R4, P0, R31, UR8, RZ ;  /* 0x000000081f047c10 */ /* 0x000fc8000ff1e0ff */
[----:B------:R-:W-:-:S05]  /*18f0*/  IADD3.X R5, R30, UR9, RZ, P0, !PT ;  /* 0x000000091e057c10 */ /* 0x000fca00087fe4ff */
[----:B------:R0:W5:Y:S01]  /*1900*/  LDG.E R28, desc[UR40][R4.64] ;  /* 0x00000028041c7981 */ /* 0x000162000c1e1900 */
[----:B------:R-:W-:Y:S05]  /*1910*/  BRA `(.L_x_4520) ;  /* 0x0000000000107947 */ /* 0x000fea0003800000 */
.L_x_4519:
[----:B------:R-:W-:Y:S05]  /*1920*/  @!P0 BRA `(.L_x_4520) ;  /* 0x00000000000c8947 */ /* 0x000fea0003800000 */
[----:B------:R-:W2:Y:S04]  /*1930*/  LDG.E R5, desc[UR40][R8.64] ;  /* 0x0000002808057981 */ /* 0x000ea8000c1e1900 */
[----:B------:R-:W2:Y:S02]  /*1940*/  LDG.E R28, desc[UR40][R8.64+0x4] ;  /* 0x00000428081c7981 */ /* 0x000ea4000c1e1900 */
[----:B--2---:R-:W-:-:S07]  /*1950*/  IMAD.IADD R28, R28, 0x1, -R5 ;  /* 0x000000011c1c7824 */ /* 0x004fce00078e0a05 */
.L_x_4520:
[----:B------:R-:W-:Y:S01]  /*1960*/  ULDC.64 UR4, c[0x0][0xa10] ;  /* 0x0002840000047ab9 */ /* 0x000fe20000000a00 */
[----:B------:R-:W1:Y:S01]  /*1970*/  LDC R8, c[0x0][0x448] ;  /* 0x00011200ff087b82 */ /* 0x000e620000000800 */
[----:B------:R-:W-:-:S04]  /*1980*/  ISETP.NE.U32.AND P0, PT, RZ, UR4, PT ;  /* 0x00000004ff007c0c */ /* 0x000fc8000bf05070 */
[----:B------:R-:W-:Y:S01]  /*1990*/  ISETP.NE.AND.EX P0, PT, RZ, UR5, PT, P0 ;  /* 0x00000005ff007c0c */ /* 0x000fe2000bf05300 */
[----:B------:R-:W-:-:S12]  /*19a0*/  ULDC.64 UR4, c[0x0][0xa30] ;  /* 0x00028c0000047ab9 */ /* 0x000fd80000000a00 */
[----:B0-----:R-:W0:Y:S02]  /*19b0*/  @P0 LDC.64 R4, c[0x0][0xa10] ;  /* 0x00028400ff040b82 */ /* 0x001e240000000a00 */
[----:B0-----:R-:W-:-:S05]  /*19c0*/  @P0 IMAD.WIDE R4, R38, 0x4, R4 ;  /* 0x0000000426040825 */ /* 0x001fca00078e0204 */
[----:B------:R-:W2:Y:S04]  /*19d0*/  @P0 LDG.E R0, desc[UR40][R4.64] ;  /* 0x0000002804000981 */ /* 0x000ea8000c1e1900 */
[----:B------:R0:W2:Y:S01]  /*19e0*/  @P0 LDG.E R9, desc[UR40][R4.64+0x4] ;  /* 0x0000042804090981 */ /* 0x0000a2000c1e1900 */
[----:B------:R-:W-:Y:S01]  /*19f0*/  ISETP.NE.U32.AND P1, PT, RZ, UR4, PT ;  /* 0x00000004ff007c0c */ /* 0x000fe2000bf25070 */
[----:B-----5:R-:W-:-:S03]  /*1a00*/  IMAD.MOV.U32 R24, RZ, RZ, R28 ;  /* 0x000000ffff187224 */ /* 0x020fc600078e001c */
[----:B------:R-:W-:-:S13]  /*1a10*/  ISETP.NE.AND.EX P1, PT, RZ, UR5, PT, P1 ;  /* 0x00000005ff007c0c */ /* 0x000fda000bf25310 */
[----:B------:R-:W-:-:S04]  /*1a20*/  @P1 IADD3 R6, P2, R31, UR4, RZ ;  /* 0x000000041f061c10 */ /* 0x000fc8000ff5e0ff */
[----:B------:R-:W-:-:S05]  /*1a30*/  @P1 IADD3.X R7, R30, UR5, RZ, P2, !PT ;  /* 0x000000051e071c10 */ /* 0x000fca00097fe4ff */
[----:B------:R3:W5:Y:S01]  /*1a40*/  @P1 LDG.E R24, desc[UR40][R6.64] ;  /* 0x0000002806181981 */ /* 0x000762000c1e1900 */
[----:B-1----:R-:W-:Y:S01]  /*1a50*/  ISETP.NE.AND P1, PT, R8, 0x1, PT ;  /* 0x000000010800780c */ /* 0x002fe20003f25270 */
[----:B------:R-:W-:Y:S02]  /*1a60*/  IMAD.SHL.U32 R202, R25, 0x40, RZ ;  /* 0x0000004019ca7824 */ /* 0x000fe400078e00ff */
[----:B------:R-:W-:Y:S02]  /*1a70*/  IMAD.IADD R8, R28, 0x1, -R3 ;  /* 0x000000011c087824 */ /* 0x000fe400078e0a03 */
[----:B0-----:R-:W-:Y:S02]  /*1a80*/  VIADD R4, R202, 0x3f ;  /* 0x0000003fca047836 */ /* 0x001fe40000000000 */
[----:B------:R-:W-:-:S05]  /*1a90*/  IMAD.MOV R39, RZ, RZ, -R8 ;  /* 0x000000ffff277224 */ /* 0x000fca00078e0a08 */
[----:B------:R-:W-:Y:S01]  /*1aa0*/  VIMNMX R39, RZ, R39, !PT ;  /* 0x00000027ff277248 */ /* 0x000fe20007fe0100 */
[----:B------:R-:W0:Y:S08]  /*1ab0*/  @P1 LDC R11, c[0x0][0x44c] ;  /* 0x00011300ff0b1b82 */ /* 0x000e300000000800 */
[----:B------:R-:W1:Y:S01]  /*1ac0*/  @P1 LDC R5, c[0x0][0x450] ;  /* 0x00011400ff051b82 */ /* 0x000e620000000800 */
[----:B--2---:R-:W-:-:S02]  /*1ad0*/  @P0 IMAD.IADD R27, R9, 0x1, -R0 ;  /* 0x00000001091b0824 */ /* 0x004fc400078e0a00 */
[----:B0-----:R-:W-:-:S04]  /*1ae0*/  @P1 IMAD.HI.U32 R0, R4, R11, RZ ;  /* 0x0000000b04001227 */ /* 0x001fc800078e00ff */
[----:B------:R-:W-:Y:S01]  /*1af0*/  IMAD.IADD R185, R8, 0x1, R27 ;  /* 0x0000000108b97824 */ /* 0x000fe200078e021b */
[----:B-1----:R-:W-:-:S03]  /*1b00*/  @P1 SHF.R.U32.HI R4, RZ, R5, R0 ;  /* 0x00000005ff041219 */ /* 0x002fc60000011600 */
[C---:B------:R-:W-:Y:S01]  /*1b10*/  VIADD R0, R185.reuse, 0x3f ;  /* 0x0000003fb9007836 */ /* 0x040fe20000000000 */
[----:B------:R-:W-:-:S04]  /*1b20*/  IADD3 R40, R185, 0x40, -R184 ;  /* 0x00000040b9287810 */ /* 0x000fc80007ffe8b8 */
[----:B------:R-:W-:Y:S01]  /*1b30*/  SHF.R.S32.HI R3, RZ, 0x1f, R0 ;  /* 0x0000001fff037819 */ /* 0x000fe20000011400 */
[----:B------:R-:W-:-:S03]  /*1b40*/  IMAD.IADD R4, R40, 0x1, R4 ;  /* 0x0000000128047824 */ /* 0x000fc600078e0204 */
[----:B------:R-:W-:Y:S02]  /*1b50*/  LEA.HI R3, R3, R0, RZ, 0x6 ;  /* 0x0000000003037211 */ /* 0x000fe400078f30ff */
[----:B------:R-:W-:Y:S02]  /*1b60*/  SHF.R.S32.HI R5, RZ, 0x1f, R4 ;  /* 0x0000001fff057819 */ /* 0x000fe40000011404 */
[----:B------:R-:W-:Y:S02]  /*1b70*/  SHF.R.S32.HI R214, RZ, 0x6, R3 ;  /* 0x00000006ffd67819 */ /* 0x000fe40000011403 */
[----:B------:R-:W-:-:S04]  /*1b80*/  LEA.HI R5, R5, R4, RZ, 0x6 ;  /* 0x0000000405057211 */ /* 0x000fc800078f30ff */
[----:B------:R-:W-:-:S04]  /*1b90*/  SHF.R.S32.HI R5, RZ, 0x6, R5 ;  /* 0x00000006ff057819 */ /* 0x000fc80000011405 */
[----:B------:R-:W-:-:S05]  /*1ba0*/  VIMNMX R5, R214, R5, PT ;  /* 0x00000005d6057248 */ /* 0x000fca0003fe0100 */
[----:B------:R-:W-:-:S05]  /*1bb0*/  IMAD R0, R5, 0x40, -R8 ;  /* 0x0000004005007824 */ /* 0x000fca00078e0a08 */
[----:B------:R-:W-:-:S04]  /*1bc0*/  VIMNMX R0, R0, R27, PT ;  /* 0x0000001b00007248 */ /* 0x000fc80003fe0100 */
[----:B------:R-:W-:Y:S02]  /*1bd0*/  ISETP.GT.AND P0, PT, R0, R39, PT ;  /* 0x000000270000720c */ /* 0x000fe40003f04270 */
[----:B------:R-:W-:-:S05]  /*1be0*/  SHF.R.U32.HI R39, RZ, 0x6, R39 ;  /* 0x00000006ff277819 */ /* 0x000fca0000011627 */
[----:B------:R-:W-:-:S06]  /*1bf0*/  IMAD.MOV.U32 R25, RZ, RZ, R39 ;  /* 0x000000ffff197224 */ /* 0x000fcc00078e0027 */
[----:B------:R-:W-:-:S04]  /*1c00*/  @P0 IADD3 R0, R0, 0x3f, RZ ;  /* 0x0000003f00000810 */ /* 0x000fc80007ffe0ff */
[----:B------:R-:W-:-:S04]  /*1c10*/  @P0 SHF.R.S32.HI R3, RZ, 0x1f, R0 ;  /* 0x0000001fff030819 */ /* 0x000fc80000011400 */
[----:B------:R-:W-:-:S04]  /*1c20*/  @P0 LEA.HI R3, R3, R0, RZ, 0x6 ;  /* 0x0000000003030211 */ /* 0x000fc800078f30ff */
[----:B------:R-:W-:Y:S02]  /*1c30*/  @P0 SHF.R.S32.HI R25, RZ, 0x6, R3 ;  /* 0x00000006ff190819 */ /* 0x000fe40000011403 */
[----:B------:R-:W-:Y:S02]  /*1c40*/  PLOP3.LUT P0, PT, PT, PT, PT, 0x80, 0x0 ;  /* 0x000000000000781c */ /* 0x000fe40003f0f070 */
[----:B------:R-:W-:-:S13]  /*1c50*/  ISETP.GT.AND P1, PT, R25, R39, PT ;  /* 0x000000271900720c */ /* 0x000fda0003f24270 */
[----:B---3--:R-:W-:Y:S05]  /*1c60*/  @!P1 BRA `(.L_x_4521) ;  /* 0x0000002c00ac9947 */ /* 0x008fea0003800000 */
        /* <DEDUP_REMOVED lines=20> */
.L_x_4523:
[----:B------:R-:W-:Y:S05]  /*1db0*/  BSYNC B6 ;  /* 0x0000000000067941 */ /* 0x000fea0003800000 */
.L_x_4522:
        /* <DEDUP_REMOVED lines=20> */
.L_x_4525:
[----:B------:R-:W-:Y:S05]  /*1f00*/  BSYNC B6 ;  /* 0x0000000000067941 */ /* 0x000fea0003800000 */
.L_x_4524:
[----:B------:R-:W-:Y:S01]  /*1f10*/  ULDC.64 UR4, c[0x0][0x9f8] ;  /* 0x00027e0000047ab9 */ /* 0x000fe20000000a00 */
[----:B------:R-:W0:Y:S01]  /*1f20*/  LDC.64 R42, c[0x0][0x3f8] ;  /* 0x0000fe00ff2a7b82 */ /* 0x000e220000000a00 */
[----:B------:R-:W-:-:S04]  /*1f30*/  ISETP.NE.U32.AND P0, PT, RZ, UR4, PT ;  /* 0x00000004ff007c0c */ /* 0x000fc8000bf05070 */
[----:B------:R-:W-:-:S03]  /*1f40*/  ISETP.NE.AND.EX P0, PT, RZ, UR5, PT, P0 ;  /* 0x00000005ff007c0c */ /* 0x000fc6000bf05300 */
[----:B------:R-:W1:Y:S08]  /*1f50*/  LDC.64 R4, c[0x0][0x408] ;  /* 0x00010200ff047b82 */ /* 0x000e700000000a00 */
[----:B------:R-:W2:Y:S02]  /*1f60*/  LDC R13, c[0x0][0x3f4] ;  /* 0x0000fd00ff0d7b82 */ /* 0x000ea40000000800 */
[----:B------:R-:W-:-:S02]  /*1f70*/  @P0 IADD3 R6, P1, R31, UR4, RZ ;  /* 0x000000041f060c10 */ /* 0x000fc4000ff3e0ff */
[----:B------:R-:W-:Y:S01]  /*1f80*/  SHF.R.S32.HI R3, RZ, 0x1f, R190 ;  /* 0x0000001fff037819 */ /* 0x000fe200000114be */
[----:B------:R-:W3:Y:S01]  /*1f90*/  S2R R49, SR_TID.X ;  /* 0x0000000000317919 */ /* 0x000ee20000002100 */
[----:B------:R-:W-:Y:S01]  /*1fa0*/  @P0 IADD3.X R7, R30, UR5, RZ, P1, !PT ;  /* 0x000000051e070c10 */ /* 0x000fe20008ffe4ff */
[----:B------:R-:W-:-:S04]  /*1fb0*/  ULDC UR4, c[0x0][0x2f4] ;  /* 0x0000bd0000047ab9 */ /* 0x000fc80000000800 */
[----:B------:R4:W3:Y:S01]  /*1fc0*/  @P0 LDG.E R38, desc[UR40][R6.64] ;  /* 0x0000002806260981 */ /* 0x0008e2000c1e1900 */
[CC--:B0-----:R-:W-:Y:S01]  /*1fd0*/  IMAD R0, R3.reuse, R42.reuse, RZ ;  /* 0x0000002a03007224 */ /* 0x0c1fe200078e02ff */
[----:B------:R-:W-:Y:S01]  /*1fe0*/  SHF.R.S32.HI R193, RZ, 0x1f, R192 ;  /* 0x0000001fffc17819 */ /* 0x000fe200000114c0 */
[----:B------:R-:W-:Y:S01]  /*1ff0*/  IMAD.WIDE.U32 R32, R190, R42, R16 ;  /* 0x0000002abe207225 */ /* 0x000fe200078e0010 */
[----:B------:R-:W0:Y:S01]  /*2000*/  S2R R30, SR_TID.X ;  /* 0x00000000001e7919 */ /* 0x000e220000002100 */
[----:B------:R-:W-:Y:S02]  /*2010*/  SHF.L.U64.HI R41, R42, 0x6, R43 ;  /* 0x000000062a297819 */ /* 0x000fe4000001022b */
[-C--:B-1----:R-:W-:Y:S01]  /*2020*/  IMAD R3, R3, R4.reuse, RZ ;  /* 0x0000000403037224 */ /* 0x082fe200078e02ff */
[----:B------:R-:W-:Y:S01]  /*2030*/  SHF.L.U64.HI R44, R4, 0x6, R5 ;  /* 0x00000006042c7819 */ /* 0x000fe20000010205 */
[C---:B------:R-:W-:Y:S01]  /*2040*/  IMAD R9, R190.reuse, R43, R0 ;  /* 0x0000002bbe097224 */ /* 0x040fe200078e0200 */
[----:B----45:R-:W-:Y:S01]  /*2050*/  SHF.R.S32.HI R7, RZ, 0x1f, R24 ;  /* 0x0000001fff077819 */ /* 0x030fe20000011418 */
[C---:B------:R-:W-:Y:S01]  /*2060*/  IMAD R11, R190.reuse, R5, R3 ;  /* 0x00000005be0b7224 */ /* 0x040fe200078e0203 */
[----:B------:R-:W-:Y:S01]  /*2070*/  SHF.R.S32.HI R47, RZ, 0x1f, R26 ;  /* 0x0000001fff2f7819 */ /* 0x000fe2000001141a */
[----:B------:R-:W-:Y:S01]  /*2080*/  IMAD.WIDE.U32 R34, R190, R4, R192 ;  /* 0x00000004be227225 */ /* 0x000fe200078e00c0 */
[----:B--2---:R-:W-:-:S02]  /*2090*/  ISETP.GE.AND P3, PT, R16, R13, PT ;  /* 0x0000000d1000720c */ /* 0x004fc40003f66270 */
[----:B------:R-:W-:Y:S01]  /*20a0*/  ISETP.GE.AND P2, PT, R16, UR4, PT ;  /* 0x0000000410007c0c */ /* 0x000fe2000bf46270 */
[----:B------:R-:W-:Y:S01]  /*20b0*/  IMAD R8, R7, R42, RZ ;  /* 0x0000002a07087224 */ /* 0x000fe200078e02ff */
[----:B------:R-:W-:Y:S01]  /*20c0*/  SEL R3, R13, RZ, P3 ;  /* 0x000000ff0d037207 */ /* 0x000fe20001800000 */
[----:B------:R-:W-:Y:S01]  /*20d0*/  IMAD.WIDE.U32 R36, R190, R4, R16 ;  /* 0x00000004be247225 */ /* 0x000fe200078e0010 */
[----:B------:R-:W-:-:S03]  /*20e0*/  ISETP.GE.AND P1, PT, R23, UR4, PT ;  /* 0x0000000417007c0c */ /* 0x000fc6000bf26270 */
[----:B------:R-:W-:Y:S02]  /*20f0*/  IMAD.IADD R3, R16, 0x1, R3 ;  /* 0x0000000110037824 */ /* 0x000fe400078e0203 */
[----:B------:R-:W-:Y:S01]  /*2100*/  IMAD R53, R24, R43, R8 ;  /* 0x0000002b18357224 */ /* 0x000fe200078e0208 */
[----:B---3--:R-:W-:Y:S01]  /*2110*/  LEA.HI R49, R49, 0x8, RZ, 0x19 ;  /* 0x0000000831317811 */ /* 0x008fe200078fc8ff */
[----:B------:R-:W-:Y:S01]  /*2120*/  IMAD R7, R7, R4, RZ ;  /* 0x0000000407077224 */ /* 0x000fe200078e02ff */
[----:B------:R-:W-:Y:S01]  /*2130*/  SHF.R.S32.HI R6, RZ, 0x1f, R3 ;  /* 0x0000001fff067819 */ /* 0x000fe20000011403 */
[----:B------:R-:W-:Y:S02]  /*2140*/  IMAD.IADD R35, R35, 0x1, R11 ;  /* 0x0000000123237824 */ /* 0x000fe400078e020b */
[----:B------:R-:W-:Y:S01]  /*2150*/  IMAD.IADD R37, R11, 0x1, R37 ;  /* 0x000000010b257824 */ /* 0x000fe200078e0225 */
[----:B------:R-:W-:Y:S01]  /*2160*/  LEA.HI R3, R6, R3, RZ, 0x3 ;  /* 0x0000000306037211 */ /* 0x000fe200078f18ff */
[----:B------:R-:W-:-:S02]  /*2170*/  IMAD.SHL.U32 R6, R195, 0x40, RZ ;  /* 0x00000040c3067824 */ /* 0x000fc400078e00ff */
[----:B------:R-:W-:Y:S01]  /*2180*/  IMAD R7, R24, R5, R7 ;  /* 0x0000000518077224 */ /* 0x000fe200078e0207 */
[----:B------:R-:W-:Y:S01]  /*2190*/  LOP3.LUT R55, R3, 0xfffffff8, RZ, 0xc0, !PT ;  /* 0xfffffff803377812 */ /* 0x000fe200078ec0ff */
[----:B0-----:R-:W-:Y:S01]  /*21a0*/  VIADD R30, R30, 0xffffff80 ;  /* 0xffffff801e1e7836 */ /* 0x001fe20000000000 */
[----:B------:R-:W-:Y:S01]  /*21b0*/  LOP3.LUT R43, R6, 0x1c0, RZ, 0xc0, !PT ;  /* 0x000001c0062b7812 */ /* 0x000fe200078ec0ff */
[----:B------:R-:W-:Y:S01]  /*21c0*/  IMAD.WIDE.U32 R20, R190, R42, R192 ;  /* 0x0000002abe147225 */ /* 0x000fe200078e00c0 */
[----:B------:R-:W-:Y:S02]  /*21d0*/  SHF.R.S32.HI R60, RZ, 0x1f, R55 ;  /* 0x0000001fff3c7819 */ /* 0x000fe40000011437 */
[----:B------:R-:W-:Y:S01]  /*21e0*/  SHF.R.S32.HI R10, RZ, 0x1f, R30 ;  /* 0x0000001fff0a7819 */ /* 0x000fe2000001141e */
[CC--:B------:R-:W-:Y:S01]  /*21f0*/  IMAD.WIDE.U32 R34, R24.reuse, R4.reuse, R34 ;  /* 0x0000000418227225 */ /* 0x0c0fe200078e0022 */
[----:B------:R-:W-:Y:S02]  /*2200*/  SHF.R.U32.HI R46, RZ, 0x3, R43 ;  /* 0x00000003ff2e7819 */ /* 0x000fe4000001162b */
[----:B------:R-:W-:Y:S01]  /*2210*/  LOP3.LUT R5, R43, 0x18, R16, 0xf8, !PT ;  /* 0x000000182b057812 */ /* 0x000fe200078ef810 */
[----:B------:R-:W-:Y:S01]  /*2220*/  IMAD.WIDE.U32 R36, R24, R4, R36 ;  /* 0x0000000418247225 */ /* 0x000fe200078e0024 */
[----:B------:R-:W-:-:S03]  /*2230*/  LEA.HI R10, R10, R30, RZ, 0x2 ;  /* 0x0000001e0a0a7211 */ /* 0x000fc600078f10ff */
[----:B------:R-:W-:Y:S01]  /*2240*/  IMAD.SHL.U32 R45, R4, 0x40, RZ ;  /* 0x00000040042d7824 */ /* 0x000fe200078e00ff */
[----:B------:R-:W-:Y:S01]  /*2250*/  LOP3.LUT R4, R5, R46, RZ, 0x3c, !PT ;  /* 0x0000002e05047212 */ /* 0x000fe200078e3cff */
[----:B------:R-:W-:Y:S01]  /*2260*/  IMAD.IADD R21, R21, 0x1, R9 ;  /* 0x0000000115157824 */ /* 0x000fe200078e0209 */
[----:B------:R-:W-:Y:S01]  /*2270*/  LOP3.LUT R10, R10, 0xfffffffc, RZ, 0xc0, !PT ;  /* 0xfffffffc0a0a7812 */ /* 0x000fe200078ec0ff */
[----:B------:R-:W-:Y:S01]  /*2280*/  IMAD.IADD R33, R9, 0x1, R33 ;  /* 0x0000000109217824 */ /* 0x000fe200078e0221 */
[----:B------:R-:W-:Y:S01]  /*2290*/  LOP3.LUT R5, R43, 0x38, R3, 0xf8, !PT ;  /* 0x000000382b057812 */ /* 0x000fe200078ef803 */
[----:B------:R-:W-:Y:S02]  /*22a0*/  IMAD R51, R227, 0x200, R4 ;  /* 0x00000200e3337824 */ /* 0x000fe400078e0204 */
[----:B------:R-:W-:Y:S01]  /*22b0*/  IMAD.WIDE.U32 R20, R24, R42, R20 ;  /* 0x0000002a18147225 */ /* 0x000fe200078e0014 */
[----:B------:R-:W-:-:S03]  /*22c0*/  LOP3.LUT R4, R5, R46, RZ, 0x3c, !PT ;  /* 0x0000002e05047212 */ /* 0x000fc600078e3cff */
[----:B------:R-:W-:-:S04]  /*22d0*/  IMAD.WIDE.U32 R32, R24, R42, R32 ;  /* 0x0000002a18207225 */ /* 0x000fc800078e0020 */
[----:B------:R-:W-:Y:S02]  /*22e0*/  IMAD.IADD R10, R30, 0x1, -R10 ;  /* 0x000000011e0a7824 */ /* 0x000fe400078e0a0a */
[----:B------:R-:W-:Y:S02]  /*22f0*/  IMAD.IADD R52, R21, 0x1, R53 ;  /* 0x0000000115347824 */ /* 0x000fe400078e0235 */
[----:B------:R-:W-:Y:S02]  /*2300*/  IMAD.IADD R0, R29, 0x1, R28 ;  /* 0x000000011d007824 */ /* 0x000fe400078e021c */
[----:B------:R-:W-:Y:S02]  /*2310*/  IMAD.SHL.U32 R42, R42, 0x40, RZ ;  /* 0x000000402a2a7824 */ /* 0x000fe400078e00ff */
[----:B------:R-:W-:Y:S02]  /*2320*/  IMAD R48, R10, 0x40, R190 ;  /* 0x000000400a307824 */ /* 0x000fe400078e02be */
[----:B------:R-:W-:-:S02]  /*2330*/  IMAD.SHL.U32 R50, R13, 0x2, RZ ;  /* 0x000000020d327824 */ /* 0x000fc400078e00ff */
[----:B------:R-:W-:Y:S02]  /*2340*/  IMAD.IADD R53, R53, 0x1, R33 ;  /* 0x0000000135357824 */ /* 0x000fe400078e0221 */
[----:B------:R-:W-:Y:S02]  /*2350*/  IMAD.IADD R54, R35, 0x1, R7 ;  /* 0x0000000123367824 */ /* 0x000fe400078e0207 */
[----:B------:R-:W-:Y:S02]  /*2360*/  IMAD.IADD R58, R7, 0x1, R37 ;  /* 0x00000001073a7824 */ /* 0x000fe400078e0225 */
[----:B------:R-:W-:Y:S01]  /*2370*/  IMAD R61, R227, 0x200, R4 ;  /* 0x00000200e33d7824 */ /* 0x000fe200078e0204 */
[----:B------:R-:W-:-:S07]  /*2380*/  SHF.R.S32.HI R59, RZ, 0x1f, R38 ;  /* 0x0000001fff3b7819 */ /* 0x000fce0000011426 */
.L_x_4558:
        /* <DEDUP_REMOVED lines=93> */
.L_x_4530:
[----:B------:R-:W-:Y:S05]  /*2960*/  BSYNC B1 ;  /* 0x0000000000017941 */ /* 0x000fea0003800000 */
.L_x_4529:
        /* <DEDUP_REMOVED lines=18> */
.L_x_4531:
[----:B------:R-:W-:Y:S01]  /*2a90*/  IMAD R62, R188, 0x8, R2 ;  /* 0x00000008bc3e7824 */ /* 0x000fe200078e0202 */
[----:B------:R-:W-:Y:S01]  /*2aa0*/  SHF.L.U32 R73, R194, 0x1f, RZ ;  /* 0x0000001fc2497819 */ /* 0x000fe200000006ff */
[----:B------:R-:W-:Y:S03]  /*2ab0*/  BSSY B1, `(.L_x_4532) ;  /* 0x0000003000017945 */ /* 0x000fe60003800000 */
[----:B------:R-:W0:Y:S02]  /*2ac0*/  SYNCS.PHASECHK.TRANS64.TRYWAIT P6, [R62+URZ+0x28c90], R73 ;  /* 0x028c90493e0075a7 */ /* 0x000e2400080c017f */
[----:B0-----:R-:W-:Y:S05]  /*2ad0*/  @!P6 BRA `(.L_x_4533) ;  /* 0x0000017c00cce947 */ /* 0x001fea0003800000 */
.L_x_4793:
[----:B------:R-:W-:Y:S05]  /*2ae0*/  BSYNC B1 ;  /* 0x0000000000017941 */ /* 0x000fea0003800000 */
.L_x_4532:
[----:B------:R-:W-:-:S03]  /*2af0*/  UMOV UR4, 0xffffffff ;  /* 0xffffffff00047882 */ /* 0x000fc60000000000 */
[----:B------:R-:W-:Y:S05]  /*2b00*/  BRA.DIV UR4, `(.L_x_4534) ;  /* 0x0000017e04d47947 */ /* 0x000fea000b800000 */
[----:B------:R1:W2:Y:S04]  /*2b10*/  SHFL.IDX PT, R71, R68, RZ, 0x1c1f ;  /* 0x001c1fff44477589 */ /* 0x0002a800000e0000 */
[----:B------:R1:W3:Y:S02]  /*2b20*/  SHFL.IDX PT, R14, R69, RZ, 0x1c1f ;  /* 0x001c1fff450e7589 */ /* 0x0002e400000e0000 */
.L_x_4797:
        /* <DEDUP_REMOVED lines=9> */
[----:B-1----:R-:W-:Y:S01]  /*2bc0*/  SHF.R.U64 R69, R56, 0x10, R57 ;  /* 0x0000001038457819 */ /* 0x002fe20000001239 */
[----:B0-----:R-:W-:Y:S01]  /*2bd0*/  IMAD.U32 R15, R7, 0x10000, RZ ;  /* 0x00010000070f7824 */ /* 0x001fe200078e00ff */
[----:B------:R-:W-:Y:S01]  /*2be0*/  SHF.R.U64 R72, R30, 0x10, R31 ;  /* 0x000000101e487819 */ /* 0x000fe2000000121f */
[----:B------:R-:W-:Y:S01]  /*2bf0*/  IMAD.U32 R12, R6, 0x10000, RZ ;  /* 0x00010000060c7824 */ /* 0x000fe200078e00ff */
[----:B------:R-:W-:Y:S02]  /*2c00*/  SHF.R.U32.HI R74, RZ, 0x10, R57 ;  /* 0x00000010ff4a7819 */ /* 0x000fe40000011639 */
[----:B------:R-:W-:Y:S02]  /*2c10*/  SHF.R.U32.HI R68, RZ, 0x10, R31 ;  /* 0x00000010ff447819 */ /* 0x000fe4000001161f */
        /* <DEDUP_REMOVED lines=17> */
[C---:B------:R-:W-:Y:S01]  /*2d30*/  FMUL.FTZ R79, R13.reuse, R76 ;  /* 0x0000004c0d4f7220 */ /* 0x040fe20000410000 */
[----:B------:R-:W-:Y:S01]  /*2d40*/  FMUL.FTZ R13, R13, R68 ;  /* 0x000000440d0d7220 */ /* 0x000fe20000410000 */
[----:B------:R-:W-:Y:S01]  /*2d50*/  LOP3.LUT R74, R74, 0xffff0000, RZ, 0xc0, !PT ;  /* 0xffff00004a4a7812 */ /* 0x000fe200078ec0ff */
[----:B------:R-:W-:Y:S01]  /*2d60*/  IMAD.U32 R31, R31, 0x10000, RZ ;  /* 0x000100001f1f7824 */ /* 0x000fe200078e00ff */
[----:B------:R-:W-:Y:S01]  /*2d70*/  LOP3.LUT R57, R57, 0xffff0000, RZ, 0xc0, !PT ;  /* 0xffff000039397812 */ /* 0x000fe200078ec0ff */
[C---:B------:R-:W-:Y:S01]  /*2d80*/  FFMA.FTZ R77, R6.reuse, R56, -R77 ;  /* 0x00000038064d7223 */ /* 0x040fe2000001084d */
[----:B------:R-:W-:Y:S01]  /*2d90*/  FFMA.FTZ R72, R6, R72, R7 ;  /* 0x0000004806487223 */ /* 0x000fe20000010007 */
[----:B------:R-:W-:Y:S01]  /*2da0*/  FFMA.FTZ R79, R12, R68, -R79 ;  /* 0x000000440c4f7223 */ /* 0x000fe2000001084f */
[----:B------:R-:W-:Y:S01]  /*2db0*/  FMUL.FTZ R6, R4, R69 ;  /* 0x0000004504067220 */ /* 0x000fe20000410000 */
[----:B------:R-:W-:Y:S01]  /*2dc0*/  FFMA.FTZ R12, R12, R76, R13 ;  /* 0x0000004c0c0c7223 */ /* 0x000fe2000001000d */
[----:B------:R-:W-:Y:S01]  /*2dd0*/  FMUL.FTZ R4, R4, R31 ;  /* 0x0000001f04047220 */ /* 0x000fe20000410000 */
[CC--:B------:R-:W-:Y:S01]  /*2de0*/  FMUL.FTZ R56, R30.reuse, R74.reuse ;  /* 0x0000004a1e387220 */ /* 0x0c0fe20000410000 */
        /* <DEDUP_REMOVED lines=11> */
.L_x_4539:
[----:B------:R-:W-:Y:S05]  /*2ea0*/  BSYNC B2 ;  /* 0x0000000000027941 */ /* 0x000fea0003800000 */
.L_x_4538:
[----:B0-----:R4:W-:Y:S02]  /*2eb0*/  ST.E.128 desc[UR40][R10.64], R4 ;  /* 0x000000040a007985 */ /* 0x0019e4000c101d28 */
.L_x_4537:
[----:B------:R-:W-:Y:S05]  /*2ec0*/  BSYNC B1 ;  /* 0x0000000000017941 */ /* 0x000fea0003800000 */
.L_x_4536:
[----:B------:R-:W-:Y:S05]  /*2ed0*/  @P1 BRA `(.L_x_4535) ;  /* 0x0000001000801947 */ /* 0x000fea0003800000 */
[----:B----4-:R-:W-:Y:S01]  /*2ee0*/  IMAD.MOV.U32 R5, RZ, RZ, 0x20 ;  /* 0x00000020ff057424 */ /* 0x010fe200078e00ff */
[----:B------:R-:W-:Y:S01]  /*2ef0*/  LOP3.LUT P0, RZ, R195, 0x4, RZ, 0xc0, !PT ;  /* 0x00000004c3ff7812 */ /* 0x000fe2000780c0ff */
[----:B------:R-:W-:Y:S01]  /*2f00*/  BSSY B1, `(.L_x_4540) ;  /* 0x0000037000017945 */ /* 0x000fe20003800000 */
[----:B------:R-:W-:Y:S02]  /*2f10*/  ISETP.GE.AND P6, PT, R200, R75, PT ;  /* 0x0000004bc800720c */ /* 0x000fe40003fc6270 */
[----:B------:R-:W-:Y:S02]  /*2f20*/  SEL R5, R5, 0xffffffe0, !P0 ;  /* 0xffffffe005057807 */ /* 0x000fe40004000000 */
[----:B---3--:R-:W-:Y:S02]  /*2f30*/  LEA R10, P0, R23, R14, 0x1 ;  /* 0x0000000e170a7211 */ /* 0x008fe400078008ff */
[----:B------:R-:W-:Y:S02]  /*2f40*/  IADD3 R5, R5, R51, R70 ;  /* 0x0000003305057210 */ /* 0x000fe40007ffe046 */
[----:B--2---:R-:W-:-:S03]  /*2f50*/  LEA.HI.X R11, R23, R71, R198, 0x1, P0 ;  /* 0x00000047170b7211 */ /* 0x004fc600000f0cc6 */
[----:B------:R-:W-:-:S06]  /*2f60*/  IMAD R4, R5, 0x2, R2 ;  /* 0x0000000205047824 */ /* 0x000fcc00078e0202 */
[----:B------:R-:W2:Y:S01]  /*2f70*/  LDS.128 R4, [R4+0x22400] ;  /* 0x0224000004047984 */ /* 0x000ea20000000c00 */
[----:B------:R-:W-:Y:S05]  /*2f80*/  @P6 BRA `(.L_x_4541) ;  /* 0x0000000000b86947 */ /* 0x000fea0003800000 */
[----:B------:R-:W-:Y:S01]  /*2f90*/  SHF.R.U64 R14, R8, 0x10, R9 ;  /* 0x00000010080e7819 */ /* 0x000fe20000001209 */
[----:B--2---:R-:W-:Y:S01]  /*2fa0*/  IMAD.U32 R8, R6, 0x10000, RZ ;  /* 0x0001000006087824 */ /* 0x004fe200078e00ff */
[--C-:B------:R-:W-:Y:S02]  /*2fb0*/  SHF.R.U64 R30, R28, 0x10, R29.reuse ;  /* 0x000000101c1e7819 */ /* 0x100fe4000000121d */
[----:B------:R-:W-:Y:S02]  /*2fc0*/  SHF.R.U32.HI R56, RZ, 0x10, R29 ;  /* 0x00000010ff387819 */ /* 0x000fe4000001161d */
[----:B------:R-:W-:Y:S02]  /*2fd0*/  SHF.R.U32.HI R15, RZ, 0x10, R9 ;  /* 0x00000010ff0f7819 */ /* 0x000fe40000011609 */
[----:B------:R-:W-:Y:S02]  /*2fe0*/  PRMT R14, R78, 0x5432, R14 ;  /* 0x000054324e0e7816 */ /* 0x000fe4000000000e */
[----:B------:R-:W-:-:S02]  /*2ff0*/  PRMT R30, R80, 0x5432, R30 ;  /* 0x00005432501e7816 */ /* 0x000fc4000000001e */
[----:B------:R-:W-:Y:S02]  /*3000*/  PRMT R56, R81, 0x5432, R56 ;  /* 0x0000543251387816 */ /* 0x000fe40000000038 */
[----:B------:R-:W-:Y:S02]  /*3010*/  PRMT R28, R78, 0x5410, R15 ;  /* 0x000054104e1c7816 */ /* 0x000fe4000000000f */
[C---:B------:R-:W-:Y:S01]  /*3020*/  LOP3.LUT R13, R7.reuse, 0xffff0000, RZ, 0xc0, !PT ;  /* 0xffff0000070d7812 */ /* 0x040fe200078ec0ff */
[----:B------:R-:W-:Y:S01]  /*3030*/  IMAD.U32 R57, R56, 0x10000, RZ ;  /* 0x0001000038397824 */ /* 0x000fe200078e00ff */
[----:B------:R-:W-:Y:S01]  /*3040*/  SHF.L.U32 R12, R7, 0x10, RZ ;  /* 0x00000010070c7819 */ /* 0x000fe200000006ff */
[----:B------:R-:W-:Y:S01]  /*3050*/  IMAD.U32 R29, R28, 0x10000, RZ ;  /* 0x000100001c1d7824 */ /* 0x000fe200078e00ff */
[----:B------:R-:W-:Y:S02]  /*3060*/  LOP3.LUT R7, R5, 0xffff0000, RZ, 0xc0, !PT ;  /* 0xffff000005077812 */ /* 0x000fe400078ec0ff */
        /* <DEDUP_REMOVED lines=32> */
.L_x_4541:
[----:B------:R-:W-:Y:S05]  /*3270*/  BSYNC B1 ;  /* 0x0000000000017941 */ /* 0x000fea0003800000 */
.L_x_4540:
[----:B--2---:R2:W-:Y:S01]  /*3280*/  ST.E.128 desc[UR40][R10.64], R4 ;  /* 0x000000040a007985 */ /* 0x0045e2000c101d28 */
[----:B------:R-:W-:Y:S05]  /*3290*/  BRA `(.L_x_4535) ;  /* 0x0000000c00907947 */ /* 0x000fea0003800000 */
.L_x_4528:
        /* <DEDUP_REMOVED lines=27> */
[----:B------:R-:W-:Y:S01]  /*3450*/  IMAD.MOV.U32 R14, RZ, RZ, R4 ;  /* 0x000000ffff0e7224 */ /* 0x000fe200078e0004 */
[----:B------:R-:W-:Y:S01]  /*3460*/  PRMT R81, R81, 0x5410, R10 ;  /* 0x0000541051517816 */ /* 0x000fe2000000000a */
        /* <DEDUP_REMOVED lines=11> */
.L_x_4542:
[----:B------:R-:W-:Y:S01]  /*3520*/  IMAD R62, R188, 0x8, R2 ;  /* 0x00000008bc3e7824 */ /* 0x000fe200078e0202 */
[----:B------:R-:W-:Y:S01]  /*3530*/  SHF.L.U32 R73, R194, 0x1f, RZ ;  /* 0x0000001fc2497819 */ /* 0x000fe200000006ff */
[----:B------:R-:W-:Y:S03]  /*3540*/  BSSY B1, `(.L_x_4543) ;  /* 0x0000003000017945 */ /* 0x000fe60003800000 */
[----:B------:R-:W0:Y:S02]  /*3550*/  SYNCS.PHASECHK.TRANS64.TRYWAIT P6, [R62+URZ+0x28c90], R73 ;  /* 0x028c90493e0075a7 */ /* 0x000e2400080c017f */
[----:B0-----:R-:W-:Y:S05]  /*3560*/  @!P6 BRA `(.L_x_4544) ;  /* 0x000001740084e947 */ /* 0x001fea0003800000 */
.L_x_4798:
[----:B------:R-:W-:Y:S05]  /*3570*/  BSYNC B1 ;  /* 0x0000000000017941 */ /* 0x000fea0003800000 */
.L_x_4543:
[----:B------:R-:W-:-:S03]  /*3580*/  UMOV UR4, 0xffffffff ;  /* 0xffffffff00047882 */ /* 0x000fc60000000000 */
[----:B------:R-:W-:Y:S05]  /*3590*/  BRA.DIV UR4, `(.L_x_4545) ;  /* 0x00000176048c7947 */ /* 0x000fea000b800000 */
[----:B------:R-:W1:Y:S04]  /*35a0*/  SHFL.IDX PT, R68, R68, RZ, 0x1c1f ;  /* 0x001c1fff44447589 */ /* 0x000e6800000e0000 */
[----:B------:R-:W2:Y:S02]  /*35b0*/  SHFL.IDX PT, R69, R69, RZ, 0x1c1f ;  /* 0x001c1fff45457589 */ /* 0x000ea400000e0000 */
.L_x_4802:
        /* <DEDUP_REMOVED lines=14> */
[----:B------:R-:W-:Y:S01]  /*36a0*/  LOP3.LUT R8, R9, R46, RZ, 0x3c, !PT ;  /* 0x0000002e09087212 */ /* 0x000fe200078e3cff */
[----:B------:R-:W-:-:S04]  /*36b0*/  IMAD.IADD R9, R61, 0x1, R70 ;  /* 0x000000013d097824 */ /* 0x000fc800078e0246 */
[----:B------:R-:W-:Y:S02]  /*36c0*/  IMAD R11, R227, 0x200, R8 ;  /* 0x00000200e30b7824 */ /* 0x000fe400078e0208 */
[----:B------:R-:W-:Y:S02]  /*36d0*/  IMAD R9, R9, 0x2, R2 ;  /* 0x0000000209097824 */ /* 0x000fe400078e0202 */
[----:B------:R-:W-:-:S04]  /*36e0*/  IMAD.IADD R11, R70, 0x1, R11 ;  /* 0x00000001460b7824 */ /* 0x000fc800078e020b */
[----:B------:R-:W-:Y:S02]  /*36f0*/  IMAD R12, R11, 0x2, R2 ;  /* 0x000000020b0c7824 */ /* 0x000fe400078e0202 */
[----:B------:R-:W1:Y:S04]  /*3700*/  LDS.128 R8, [R9+0x22400] ;  /* 0x0224000009087984 */ /* 0x000e680000000c00 */
[----:B------:R-:W2:Y:S01]  /*3710*/  LDS.128 R12, [R12+0x22400] ;  /* 0x022400000c0c7984 */ /* 0x000ea20000000c00 */
[----:B------:R-:W-:Y:S05]  /*3720*/  @P0 BRA `(.L_x_4547) ;  /* 0x0000000400700947 */ /* 0x000fea0003800000 */
[----:B------:R-:W-:Y:S02]  /*3730*/  SHF.R.U32.HI R79, RZ, 0x10, R29 ;  /* 0x00000010ff4f7819 */ /* 0x000fe4000001161d */
[----:B------:R-:W-:Y:S02]  /*3740*/  SHF.R.U32.HI R74, RZ, 0x10, R5 ;  /* 0x00000010ff4a7819 */ /* 0x000fe40000011605 */
[----:B------:R-:W-:Y:S01]  /*3750*/  SHF.R.U64 R76, R6, 0x10, R7 ;  /* 0x00000010064c7819 */ /* 0x000fe20000001207 */
[----:B-1----:R-:W-:Y:S01]  /*3760*/  IMAD.U32 R6, R9, 0x10000, RZ ;  /* 0x0001000009067824 */ /* 0x002fe200078e00ff */
[----:B------:R-:W-:Y:S02]  /*3770*/  PRMT R79, R75, 0x5410, R79 ;  /* 0x000054104b4f7816 */ /* 0x000fe4000000004f */
[----:B------:R-:W-:Y:S01]  /*3780*/  SHF.R.U64 R78, R28, 0x10, R29 ;  /* 0x000000101c4e7819 */ /* 0x000fe2000000121d */
[----:B--2---:R-:W-:Y:S01]  /*3790*/  IMAD.U32 R28, R13, 0x10000, RZ ;  /* 0x000100000d1c7824 */ /* 0x004fe200078e00ff */
[--C-:B------:R-:W-:Y:S01]  /*37a0*/  SHF.R.U64 R82, R30, 0x10, R31.reuse ;  /* 0x000000101e527819 */ /* 0x100fe2000000121f */
[----:B------:R-:W-:Y:S01]  /*37b0*/  IMAD.U32 R30, R15, 0x10000, RZ ;  /* 0x000100000f1e7824 */ /* 0x000fe200078e00ff */
[----:B------:R-:W-:-:S02]  /*37c0*/  SHF.R.U32.HI R83, RZ, 0x10, R31 ;  /* 0x00000010ff537819 */ /* 0x000fc4000001161f */
[----:B------:R-:W-:Y:S02]  /*37d0*/  PRMT R74, R85, 0x5432, R74 ;  /* 0x00005432554a7816 */ /* 0x000fe4000000004a */
[----:B------:R-:W-:Y:S01]  /*37e0*/  PRMT R76, R81, 0x5432, R76 ;  /* 0x00005432514c7816 */ /* 0x000fe2000000004c */
[----:B------:R-:W-:Y:S01]  /*37f0*/  IMAD.U32 R81, R79, 0x10000, RZ ;  /* 0x000100004f517824 */ /* 0x000fe200078e00ff */
[----:B------:R-:W-:Y:S01]  /*3800*/  PRMT R78, R75, 0x5432, R78 ;  /* 0x000054324b4e7816 */ /* 0x000fe2000000004e */
[----:B------:R-:W-:Y:S01]  /*3810*/  IMAD.U32 R75, R74, 0x10000, RZ ;  /* 0x000100004a4b7824 */ /* 0x000fe200078e00ff */
[----:B------:R-:W-:Y:S01]  /*3820*/  PRMT R82, R80, 0x5432, R82 ;  /* 0x0000543250527816 */ /* 0x000fe20000000052 */
[----:B------:R-:W-:Y:S01]  /*3830*/  FMUL.FTZ R85, R28, R81 ;  /* 0x000000511c557220 */ /* 0x000fe20000410000 */
[----:B------:R-:W-:Y:S02]  /*3840*/  PRMT R83, R80, 0x5410, R83 ;  /* 0x0000541050537816 */ /* 0x000fe40000000053 */
[----:B------:R-:W-:Y:S01]  /*3850*/  LOP3.LUT R29, R13, 0xffff0000, RZ, 0xc0, !PT ;  /* 0xffff00000d1d7812 */ /* 0x000fe200078ec0ff */
[-C--:B------:R-:W-:Y:S01]  /*3860*/  FFMA.FTZ R85, R6, R75.reuse, -R85 ;  /* 0x0000004b06557223 */ /* 0x080fe20000010855 */
[----:B------:R-:W-:Y:S01]  /*3870*/  LOP3.LUT R80, R79, 0xffff0000, RZ, 0xc0, !PT ;  /* 0xffff00004f507812 */ /* 0x000fe200078ec0ff */
[----:B------:R-:W-:Y:S01]  /*3880*/  FMUL.FTZ R79, R28, R75 ;  /* 0x0000004b1c4f7220 */ /* 0x000fe20000410000 */
[----:B------:R-:W-:Y:S01]  /*3890*/  SHF.R.U32.HI R77, RZ, 0x10, R7 ;  /* 0x00000010ff4d7819 */ /* 0x000fe20000011607 */
[----:B------:R-:W-:Y:S01]  /*38a0*/  IMAD.U32 R75, R83, 0x10000, RZ ;  /* 0x00010000534b7824 */ /* 0x000fe200078e00ff */
[----:B------:R-:W-:Y:S01]  /*38b0*/  SHF.R.U64 R70, R4, 0x10, R5 ;  /* 0x0000001004467819 */ /* 0x000fe20000001205 */
[----:B------:R-:W-:Y:S01]  /*38c0*/  FMUL.FTZ R28, R29, R80 ;  /* 0x000000501d1c7220 */ /* 0x000fe20000410000 */
[----:B------:R-:W-:Y:S01]  /*38d0*/  LOP3.LUT R7, R9, 0xffff0000, RZ, 0xc0, !PT ;  /* 0xffff000009077812 */ /* 0x000fe200078ec0ff */
[----:B------:R-:W-:Y:S01]  /*38e0*/  FFMA.FTZ R79, R6, R81, R79 ;  /* 0x00000051064f7223 */ /* 0x000fe2000001004f */
[----:B------:R-:W-:Y:S01]  /*38f0*/  LOP3.LUT R74, R74, 0xffff0000, RZ, 0xc0, !PT ;  /* 0xffff00004a4a7812 */ /* 0x000fe200078ec0ff */
[----:B------:R-:W-:Y:S01]  /*3900*/  IMAD.U32 R9, R11, 0x10000, RZ ;  /* 0x000100000b097824 */ /* 0x000fe200078e00ff */
[----:B------:R-:W-:Y:S01]  /*3910*/  PRMT R77, R84, 0x5410, R77 ;  /* 0x00005410544d7816 */ /* 0x000fe2000000004d */
[----:B------:R-:W-:Y:S01]  /*3920*/  IMAD.U32 R13, R12, 0x10000, RZ ;  /* 0x000100000c0d7824 */ /* 0x000fe200078e00ff */
[----:B------:R-:W-:Y:S01]  /*3930*/  PRMT R70, R84, 0x5432, R70 ;  /* 0x0000543254467816 */ /* 0x000fe20000000046 */
[-C--:B------:R-:W-:Y:S01]  /*3940*/  FMUL.FTZ R86, R29, R74.reuse ;  /* 0x0000004a1d567220 */ /* 0x080fe20000410000 */
[----:B------:R-:W-:Y:S01]  /*3950*/  FFMA.FTZ R84, R7, R74, -R28 ;  /* 0x0000004a07547223 */ /* 0x000fe2000001081c */
[----:B------:R-:W-:-:S02]  /*3960*/  IMAD.U32 R6, R77, 0x10000, RZ ;  /* 0x000100004d067824 */ /* 0x000fc400078e00ff */
[CC--:B------:R-:W-:Y:S01]  /*3970*/  FMUL.FTZ R28, R30.reuse, R75.reuse ;  /* 0x0000004b1e1c7220 */ /* 0x0c0fe20000410000 */
[----:B------:R-:W-:Y:S01]  /*3980*/  FFMA.FTZ R86, R7, R80, R86 ;  /* 0x0000005007567223 */ /* 0x000fe20000010056 */
[----:B------:R-:W-:Y:S01]  /*3990*/  LOP3.LUT R31, R15, 0xffff0000, RZ, 0xc0, !PT ;  /* 0xffff00000f1f7812 */ /* 0x000fe200078ec0ff */
[-C--:B------:R-:W-:Y:S01]  /*39a0*/  FMUL.FTZ R30, R30, R6.reuse ;  /* 0x000000061e1e7220 */ /* 0x080fe20000410000 */
[----:B------:R-:W-:Y:S01]  /*39b0*/  FFMA.FTZ R80, R9, R6, -R28 ;  /* 0x0000000609507223 */ /* 0x000fe2000001081c */
[----:B------:R-:W-:Y:S01]  /*39c0*/  LOP3.LUT R74, R83, 0xffff0000, RZ, 0xc0, !PT ;  /* 0xffff0000534a7812 */ /* 0x000fe200078ec0ff */
[----:B------:R-:W-:Y:S01]  /*39d0*/  IMAD.U32 R6, R70, 0x10000, RZ ;  /* 0x0001000046067824 */ /* 0x000fe200078e00ff */
[----:B------:R-:W-:Y:S01]  /*39e0*/  LOP3.LUT R28, R77, 0xffff0000, RZ, 0xc0, !PT ;  /* 0xffff00004d1c7812 */ /* 0x000fe200078ec0ff */
[----:B------:R-:W-:Y:S01]  /*39f0*/  FFMA.FTZ R75, R9, R75, R30 ;  /* 0x0000004b094b7223 */ /* 0x000fe2000001001e */
[----:B------:R-:W-:Y:S01]  /*3a00*/  LOP3.LUT R11, R11, 0xffff0000, RZ, 0xc0, !PT ;  /* 0xffff00000b0b7812 */ /* 0x000fe200078ec0ff */
[C---:B------:R-:W-:Y:S01]  /*3a10*/  FMUL.FTZ R88, R31.reuse, R74 ;  /* 0x0000004a1f587220 */ /* 0x040fe20000410000 */
[----:B------:R-:W-:Y:S01]  /*3a20*/  LOP3.LUT R12, R12, 0xffff0000, RZ, 0xc0, !PT ;  /* 0xffff00000c0c7812 */ /* 0x000fe200078ec0ff */
[----:B------:R-:W-:Y:S01]  /*3a30*/  FMUL.FTZ R90, R31, R28 ;  /* 0x0000001c1f5a7220 */ /* 0x000fe20000410000 */
[C---:B------:R-:W-:Y:S01]  /*3a40*/  LOP3.LUT R9, R78.reuse, 0xffff0000, RZ, 0xc0, !PT ;  /* 0xffff00004e097812 */ /* 0x040fe200078ec0ff */
[----:B------:R-:W-:-:S02]  /*3a50*/  IMAD.U32 R30, R78, 0x10000, RZ ;  /* 0x000100004e1e7824 */ /* 0x000fc400078e00ff */
[C---:B------:R-:W-:Y:S01]  /*3a60*/  FFMA.FTZ R77, R11.reuse, R28, -R88 ;  /* 0x0000001c0b4d7223 */ /* 0x040fe20000010858 */
[C---:B------:R-:W-:Y:S01]  /*3a70*/  IMAD.U32 R5, R8.reuse, 0x10000, RZ ;  /* 0x0001000008057824 */ /* 0x040fe200078e00ff */
[----:B------:R-:W-:Y:S01]  /*3a80*/  LOP3.LUT R8, R8, 0xffff0000, RZ, 0xc0, !PT ;  /* 0xffff000008087812 */ /* 0x000fe200078ec0ff */
[----:B------:R-:W-:Y:S01]  /*3a90*/  FFMA.FTZ R90, R11, R74, R90 ;  /* 0x0000004a0b5a7223 */ /* 0x000fe2000001005a */
[----:B------:R-:W-:Y:S01]  /*3aa0*/  LOP3.LUT R7, R70, 0xffff0000, RZ, 0xc0, !PT ;  /* 0xffff000046077812 */ /* 0x000fe200078ec0ff */
[C---:B------:R-:W-:Y:S01]  /*3ab0*/  FMUL.FTZ R28, R13.reuse, R30 ;  /* 0x0000001e0d1c7220 */ /* 0x040fe20000410000 */
[----:B------:R-:W-:Y:S01]  /*3ac0*/  FMUL.FTZ R11, R12, R9 ;  /* 0x000000090c0b7220 */ /* 0x000fe20000410000 */
[-C--:B------:R-:W-:Y:S01]  /*3ad0*/  FMUL.FTZ R13, R13, R6.reuse ;  /* 0x000000060d0d7220 */ /* 0x080fe20000410000 */
[----:B------:R-:W-:Y:S02]  /*3ae0*/  IMAD.U32 R15, R14, 0x10000, RZ ;  /* 0x000100000e0f7824 */ /* 0x000fe400078e00ff */
[C---:B------:R-:W-:Y:S01]  /*3af0*/  FFMA.FTZ R28, R5.reuse, R6, -R28 ;  /* 0x00000006051c7223 */ /* 0x040fe2000001081c */
[-C--:B------:R-:W-:Y:S01]  /*3b00*/  FMUL.FTZ R31, R12, R7.reuse ;  /* 0x000000070c1f7220 */ /* 0x080fe20000410000 */
[----:B------:R-:W-:Y:S01]  /*3b10*/  FFMA.FTZ R29, R8, R7, -R11 ;  /* 0x00000007081d7223 */ /* 0x000fe2000001080b */
[----:B------:R-:W-:Y:S01]  /*3b20*/  LOP3.LUT R14, R14, 0xffff0000, RZ, 0xc0, !PT ;  /* 0xffff00000e0e7812 */ /* 0x000fe200078ec0ff */
[----:B------:R-:W-:Y:S01]  /*3b30*/  FFMA.FTZ R13, R5, R30, R13 ;  /* 0x0000001e050d7223 */ /* 0x000fe2000001000d */
[C---:B------:R-:W-:Y:S01]  /*3b40*/  IMAD.U32 R6, R82.reuse, 0x10000, RZ ;  /* 0x0001000052067824 */ /* 0x040fe200078e00ff */
[----:B------:R-:W-:Y:S01]  /*3b50*/  LOP3.LUT R11, R82, 0xffff0000, RZ, 0xc0, !PT ;  /* 0xffff0000520b7812 */ /* 0x000fe200078ec0ff */
[C---:B------:R-:W-:Y:S01]  /*3b60*/  IMAD.U32 R5, R76.reuse, 0x10000, RZ ;  /* 0x000100004c057824 */ /* 0x040fe200078e00ff */
[----:B------:R-:W-:Y:S01]  /*3b70*/  LOP3.LUT R7, R76, 0xffff0000, RZ, 0xc0, !PT ;  /* 0xffff00004c077812 */ /* 0x000fe200078ec0ff */
[----:B------:R-:W-:Y:S01]  /*3b80*/  FFMA.FTZ R8, R8, R9, R31 ;  /* 0x0000000908087223 */ /* 0x000fe2000001001f */
[----:B------:R-:W-:-:S02]  /*3b90*/  IMAD.U32 R4, R10, 0x10000, RZ ;  /* 0x000100000a047824 */ /* 0x000fc400078e00ff */
        /* <DEDUP_REMOVED lines=9> */
[----:B------:R-:W-:Y:S02]  /*3c30*/  F2FP.BF16.F32.PACK_AB R84, R84, R85 ;  /* 0x000000555454723e */ /* 0x000fe400000010ff */
[----:B------:R-:W-:-:S02]  /*3c40*/  F2FP.BF16.F32.PACK_AB R79, R86, R79 ;  /* 0x0000004f564f723e */ /* 0x000fc400000010ff */
        /* <DEDUP_REMOVED lines=10> */
.L_x_4547:
[----:B------:R-:W-:Y:S05]  /*3cf0*/  BSYNC B1 ;  /* 0x0000000000017941 */ /* 0x000fea0003800000 */
.L_x_4546:
        /* <DEDUP_REMOVED lines=8> */
.L_x_4527:
[----:B------:R-:W-:-:S13]  /*3d80*/  ISETP.NE.AND P5, PT, R189, 0x3, PT ;  /* 0x00000003bd00780c */ /* 0x000fda0003fa5270 */
[----:B------:R-:W-:Y:S05]  /*3d90*/  @!P5 BRA `(.L_x_4548) ;  /* 0x000000000004d947 */ /* 0x000fea0003800000 */
[----:B------:R-:W-:Y:S01]  /*3da0*/  BPT.TRAP 0x1 ;  /* 0x000000040000795c */ /* 0x000fe20000300000 */
.L_x_4548:
[----:B------:R-:W-:Y:S01]  /*3db0*/  IMAD R62, R188, 0x8, R2 ;  /* 0x00000008bc3e7824 */ /* 0x000fe200078e0202 */
[----:B------:R-:W-:Y:S01]  /*3dc0*/  SHF.L.U32 R73, R194, 0x1f, RZ ;  /* 0x0000001fc2497819 */ /* 0x000fe200000006ff */
[----:B------:R-:W-:Y:S01]  /*3dd0*/  BSSY B1, `(.L_x_4549) ;  /* 0x0000004000017945 */ /* 0x000fe20003800000 */
[----:B------:R-:W-:Y:S02]  /*3de0*/  SHF.R.S32.HI R66, RZ, 0x1f, R64 ;  /* 0x0000001fff427819 */ /* 0x000fe40000011440 */
[----:B------:R-:W0:Y:S02]  /*3df0*/  SYNCS.PHASECHK.TRANS64.TRYWAIT P0, [R62+URZ+0x28c90], R73 ;  /* 0x028c90493e0075a7 */ /* 0x000e24000800017f */
[----:B0-----:R-:W-:Y:S05]  /*3e00*/  @!P0 BRA `(.L_x_4550) ;  /* 0x0000016c00bc8947 */ /* 0x001fea0003800000 */
.L_x_4803:
[----:B------:R-:W-:Y:S05]  /*3e10*/  BSYNC B1 ;  /* 0x0000000000017941 */ /* 0x000fea0003800000 */
.L_x_4549:
        /* <DEDUP_REMOVED lines=26> */
.L_x_4807:
        /* <DEDUP_REMOVED lines=18> */
.L_x_4535:
[----:B------:R-:W-:Y:S05]  /*40e0*/  BSYNC B0 ;  /* 0x0000000000007941 */ /* 0x000fea0003800000 */
.L_x_4526:
        /* <DEDUP_REMOVED lines=17> */
.L_x_4553:
[----:B------:R-:W-:Y:S05]  /*4200*/  BSYNC B0 ;  /* 0x0000000000007941 */ /* 0x000fea0003800000 */
.L_x_4552:
[----:B------:R-:W2:Y:S01]  /*4210*/  SYNCS.PHASECHK.TRANS64.TRYWAIT P5, [R62+URZ+0x28cb0], R73 ;  /* 0x028cb0493e0075a7 */ /* 0x000ea200080a017f */
[----:B------:R-:W-:Y:S04]  /*4220*/  BSSY B0, `(.L_x_4554) ;  /* 0x0000002000007945 */ /* 0x000fe80003800000 */
[----:B--2---:R-:W-:Y:S05]  /*4230*/  @!P5 BRA `(.L_x_4555) ;  /* 0x0000016c0008d947 */ /* 0x004fea0003800000 */
.L_x_4808:
[----:B------:R-:W-:Y:S05]  /*4240*/  BSYNC B0 ;  /* 0x0000000000007941 */ /* 0x000fea0003800000 */
.L_x_4554:
        /* <DEDUP_REMOVED lines=21> */
[----:B------:R-:W4:Y:S08]  /*43a0*/  SHFL.IDX PT, R10, R10, RZ, 0x1c1f ;  /* 0x001c1fff0a0a7589 */ /* 0x000f3000000e0000 */
[----:B------:R-:W-:Y:S05]  /*43b0*/  @!P5 BRA `(.L_x_4557) ;  /* 0x000000040090d947 */ /* 0x000fea0003800000 */
[----:B------:R-:W5:Y:S01]  /*43c0*/  LDL R31, [R1] ;  /* 0x00000000011f7983 */ /* 0x000f620000100800 */
[----:B------:R-:W-:-:S03]  /*43d0*/  ULDC UR4, c[0x0][0x320] ;  /* 0x0000c80000047ab9 */ /* 0x000fc60000000800 */
[----:B------:R-:W2:Y:S04]  /*43e0*/  LDL R30, [R1+0x4] ;  /* 0x00000400011e7983 */ /* 0x000ea80000100800 */
[----:B------:R-:W2:Y:S04]  /*43f0*/  LDL R29, [R1+0x8] ;  /* 0x00000800011d7983 */ /* 0x000ea80000100800 */
[----:B------:R-:W2:Y:S01]  /*4400*/  LDL R28, [R1+0xc] ;  /* 0x00000c00011c7983 */ /* 0x000ea20000100800 */
[----:B------:R-:W-:Y:S01]  /*4410*/  ISETP.GE.AND P6, PT, R16, UR4, PT ;  /* 0x0000000410007c0c */ /* 0x000fe2000bfc6270 */
[----:B------:R-:W-:-:S02]  /*4420*/  IMAD R9, R188, 0x8000, R51 ;  /* 0x00008000bc097824 */ /* 0x000fc400078e0233 */
[----:B------:R-:W2:Y:S02]  /*4430*/  LDL R15, [R1+0x10] ;  /* 0x00001000010f7983 */ /* 0x000ea40000100800 */
[----:B------:R-:W-:Y:S01]  /*4440*/  IMAD R12, R9, 0x2, R2 ;  /* 0x00000002090c7824 */ /* 0x000fe200078e0202 */
[----:B------:R-:W-:Y:S01]  /*4450*/  LOP3.LUT P5, RZ, R195, 0x4, RZ, 0xc0, !PT ;  /* 0x00000004c3ff7812 */ /* 0x000fe200078ac0ff */
[----:B---3--:R-:W3:Y:S01]  /*4460*/  LDL R14, [R1+0x14] ;  /* 0x00001400010e7983 */ /* 0x008ee20000100800 */
[----:B------:R-:W-:-:S03]  /*4470*/  VIADD R13, R9, 0x20 ;  /* 0x00000020090d7836 */ /* 0x000fc60000000000 */
[----:B------:R-:W3:Y:S04]  /*4480*/  LDL R56, [R1+0x18] ;  /* 0x0000180001387983 */ /* 0x000ee80000100800 */
[----:B------:R-:W0:Y:S04]  /*4490*/  @!P6 LDS.128 R4, [R12+0x400] ;  /* 0x000400000c04e984 */ /* 0x000e280000000c00 */
[----:B------:R-:W-:Y:S01]  /*44a0*/  @P5 VIADD R13, R9, 0xffffffe0 ;  /* 0xffffffe0090d5836 */ /* 0x000fe20000000000 */
[----:B-1----:R-:W-:-:S03]  /*44b0*/  @!P6 LEA R8, P5, R16, R11, 0x1 ;  /* 0x0000000b1008e211 */ /* 0x002fc600078a08ff */
[----:B------:R-:W-:Y:S01]  /*44c0*/  IMAD R13, R13, 0x2, R2 ;  /* 0x000000020d0d7824 */ /* 0x000fe200078e0202 */
[----:B----4-:R-:W-:Y:S02]  /*44d0*/  @!P6 LEA.HI.X R9, R16, R10, R17, 0x1, P5 ;  /* 0x0000000a1009e211 */ /* 0x010fe400028f0c11 */
        /* <DEDUP_REMOVED lines=15> */
[C---:B------:R-:W-:Y:S01]  /*45d0*/  ISETP.GE.AND P6, PT, R212.reuse, UR4, PT ;  /* 0x00000004d4007c0c */ /* 0x040fe2000bfc6270 */
[----:B------:R-:W4:Y:S04]  /*45e0*/  LDL R31, [R1+0x1c] ;  /* 0x00001c00011f7983 */ /* 0x000f280000100800 */
        /* <DEDUP_REMOVED lines=63> */
[----:B---3--:R-:W-:-:S05]  /*49e0*/  @!P5 IADD3.X R9, R10, R14, RZ, P6, !PT ;  /* 0x0000000e0a09d210 */ /* 0x008fca00037fe4ff */
[----:B-1----:R0:W-:Y:S04]  /*49f0*/  @!P5 ST.E.128 desc[UR40][R8.64], R4 ;  /* 0x000000040800d985 */ /* 0x0021e8000c101d28 */
.L_x_4557:
[----:B------:R-:W-:Y:S05]  /*4a00*/  BSYNC B0 ;  /* 0x0000000000007941 */ /* 0x000fea0003800000 */
.L_x_4556:
        /* <DEDUP_REMOVED lines=11> */
[----:B------:R-:W-:Y:S02]  /*4ac0*/  SEL R5, RZ, 0x1, P5 ;  /* 0x00000001ff057807 */ /* 0x000fe40002800000 */
[----:B------:R-:W-:Y:S02]  /*4ad0*/  SEL R188, R188, RZ, P5 ;  /* 0x000000ffbcbc7207 */ /* 0x000fe40002800000 */
[----:B------:R-:W-:Y:S01]  /*4ae0*/  LOP3.LUT R194, R194, R5, RZ, 0x3c, !PT ;  /* 0x00000005c2c27212 */ /* 0x000fe200078e3cff */
[----:B------:R0:W-:Y:S01]  /*4af0*/  @!P0 SYNCS.ARRIVE.TRANS64.RED.A1T0 RZ, [R62+URZ], RZ ;  /* 0x000000ff3eff89a7 */ /* 0x0001e2000810043f */
[----:B------:R-:W-:Y:S01]  /*4b00*/  PLOP3.LUT P0, PT, PT, PT, PT, 0x8, 0x0 ;  /* 0x000000000000781c */ /* 0x000fe20003f0e170 */
[----:B------:R-:W-:-:S12]  /*4b10*/  @P4 BRA `(.L_x_4558) ;  /* 0xffffffd8001c4947 */ /* 0x000fd8000383ffff */
.L_x_4521:
[----:B------:R-:W2:Y:S01]  /*4b20*/  LDL R4, [R1+0x54] ;  /* 0x0000540001047983 */ /* 0x000ea20000100800 */
[----:B------:R-:W-:Y:S01]  /*4b30*/  BSSY B0, `(.L_x_4559) ;  /* 0x0000005000007945 */ /* 0x000fe20003800000 */
[----:B--2---:R-:W-:-:S03]  /*4b40*/  ISETP.NE.AND P1, PT, R4, 0x1, PT ;  /* 0x000000010400780c */ /* 0x004fc60003f25270 */
[----:B------:R-:W-:Y:S10]  /*4b50*/  @P0 BRA `(.L_x_4560) ;  /* 0x0000000000080947 */ /* 0x000ff40003800000 */
[----:B------:R-:W2:Y:S02]  /*4b60*/  FENCE.VIEW.ASYNC.G ;  /* 0x00000000000073c6 */ /* 0x000ea40000000100 */
[----:B--2---:R-:W-:Y:S06]  /*4b70*/  BAR.ARV 0xc, 0x180 ;  /* 0x0306000000007b1d */ /* 0x004fec0000002000 */
.L_x_4560:
[----:B------:R-:W-:Y:S05]  /*4b80*/  BSYNC B0 ;  /* 0x0000000000007941 */ /* 0x000fea0003800000 */
.L_x_4559:
[----:B------:R-:W-:Y:S04]  /*4b90*/  BSSY B7, `(.L_x_4561) ;  /* 0x0000b5c000077945 */ /* 0x000fe80003800000 */
[----:B------:R-:W-:Y:S05]  /*4ba0*/  @!P1 BRA `(.L_x_4562) ;  /* 0x0000002000009947 */ /* 0x000fea0003800000 */
[----:B------:R-:W2:Y:S01]  /*4bb0*/  LDC R0, c[0x0][0x448] ;  /* 0x00011200ff007b82 */ /* 0x000ea20000000800 */
[----:B------:R-:W-:Y:S01]  /*4bc0*/  VIADD R3, R202, 0x3f ;  /* 0x0000003fca037836 */ /* 0x000fe20000000000 */
        /* <DEDUP_REMOVED lines=22> */
[----:B--2---:R-:W-:-:S02]  /*4d30*/  ISETP.NE.AND P0, PT, R0, 0x1, PT ;  /* 0x000000010000780c */ /* 0x004fc40003f05270 */
        /* <DEDUP_REMOVED lines=11> */
[----:B------:R-:W-:Y:S01]  /*4df0*/  CS2R R86, SRZ ;  /* 0x0000000000567805 */ /* 0x000fe2000001ff00 */
[----:B------:R-:W2:Y:S01]  /*4e00*/  @P0 LDC R0, c[0x0][0x44c] ;  /* 0x00011300ff000b82 */ /* 0x000ea20000000800 */
[----:B------:R-:W-:Y:S01]  /*4e10*/  CS2R R84, SRZ ;  /* 0x0000000000547805 */ /* 0x000fe2000001ff00 */
[----:B------:R-:W-:Y:S01]  /*4e20*/  IMAD.MOV.U32 R83, RZ, RZ, RZ ;  /* 0x000000ffff537224 */ /* 0x000fe200078e00ff */
[----:B------:R-:W-:Y:S02]  /*4e30*/  CS2R R32, SRZ ;  /* 0x0000000000207805 */ /* 0x000fe4000001ff00 */
[----:B------:R-:W-:Y:S02]  /*4e40*/  CS2R R80, SRZ ;  /* 0x0000000000507805 */ /* 0x000fe4000001ff00 */
[----:B------:R-:W-:-:S02]  /*4e50*/  CS2R R78, SRZ ;  /* 0x00000000004e7805 */ /* 0x000fc4000001ff00 */
[----:B------:R-:W-:Y:S01]  /*4e60*/  CS2R R76, SRZ ;  /* 0x00000000004c7805 */ /* 0x000fe2000001ff00 */
[----:B------:R-:W-:Y:S01]  /*4e70*/  IMAD.MOV.U32 R75, RZ, RZ, RZ ;  /* 0x000000ffff4b7224 */ /* 0x000fe200078e00ff */
[----:B------:R-:W1:Y:S01]  /*4e80*/  @P0 LDC R5, c[0x0][0x450] ;  /* 0x00011400ff050b82 */ /* 0x000e620000000800 */
[----:B------:R-:W-:Y:S02]  /*4e90*/  CS2R R28, SRZ ;  /* 0x00000000001c7805 */ /* 0x000fe4000001ff00 */
[----:B------:R-:W-:Y:S01]  /*4ea0*/  CS2R R72, SRZ ;  /* 0x0000000000487805 */ /* 0x000fe2000001ff00 */
[----:B------:R-:W-:Y:S01]  /*4eb0*/  IMAD.MOV.U32 R71, RZ, RZ, RZ ;  /* 0x000000ffff477224 */ /* 0x000fe200078e00ff */
[----:B---3--:R-:W-:Y:S02]  /*4ec0*/  CS2R R14, SRZ ;  /* 0x00000000000e7805 */ /* 0x008fe4000001ff00 */
[----:B------:R-:W-:Y:S01]  /*4ed0*/  CS2R R68, SRZ ;  /* 0x0000000000447805 */ /* 0x000fe2000001ff00 */
[----:B------:R-:W-:Y:S01]  /*4ee0*/  IMAD.MOV.U32 R67, RZ, RZ, RZ ;  /* 0x000000ffff437224 */ /* 0x000fe200078e00ff */
[----:B------:R-:W-:Y:S01]  /*4ef0*/  CS2R R64, SRZ ;  /* 0x0000000000407805 */ /* 0x000fe2000001ff00 */
[----:B------:R-:W-:Y:S01]  /*4f00*/  IMAD.MOV.U32 R13, RZ, RZ, RZ ;  /* 0x000000ffff0d7224 */ /* 0x000fe200078e00ff */
[----:B0-----:R-:W-:-:S02]  /*4f10*/  CS2R R62, SRZ ;  /* 0x00000000003e7805 */ /* 0x001fc4000001ff00 */
[----:B------:R-:W-:Y:S02]  /*4f20*/  CS2R R60, SRZ ;  /* 0x00000000003c7805 */ /* 0x000fe4000001ff00 */
[----:B------:R-:W-:Y:S02]  /*4f30*/  CS2R R58, SRZ ;  /* 0x00000000003a7805 */ /* 0x000fe4000001ff00 */
[----:B------:R-:W-:Y:S02]  /*4f40*/  CS2R R158, SRZ ;  /* 0x00000000009e7805 */ /* 0x000fe4000001ff00 */
[----:B------:R-:W-:Y:S02]  /*4f50*/  CS2R R160, SRZ ;  /* 0x0000000000a07805 */ /* 0x000fe4000001ff00 */
[----:B------:R-:W-:Y:S02]  /*4f60*/  CS2R R54, SRZ ;  /* 0x0000000000367805 */ /* 0x000fe4000001ff00 */
[----:B------:R-:W-:Y:S01]  /*4f70*/  CS2R R162, SRZ ;  /* 0x0000000000a27805 */ /* 0x000fe2000001ff00 */
[----:B--2---:R-:W-:Y:S01]  /*4f80*/  @P0 IMAD.HI.U32 R0, R3, R0, RZ ;  /* 0x0000000003000227 */ /* 0x004fe200078e00ff */
[----:B------:R-:W-:-:S02]  /*4f90*/  CS2R R50, SRZ ;  /* 0x0000000000327805 */ /* 0x000fc4000001ff00 */
[----:B------:R-:W-:Y:S02]  /*4fa0*/  CS2R R46, SRZ ;  /* 0x00000000002e7805 */ /* 0x000fe4000001ff00 */
[----:B------:R-:W-:Y:S02]  /*4fb0*/  CS2R R152, SRZ ;  /* 0x0000000000987805 */ /* 0x000fe4000001ff00 */
[----:B------:R-:W-:Y:S02]  /*4fc0*/  CS2R R156, SRZ ;  /* 0x00000000009c7805 */ /* 0x000fe4000001ff00 */
[----:B------:R-:W-:Y:S02]  /*4fd0*/  CS2R R42, SRZ ;  /* 0x00000000002a7805 */ /* 0x000fe4000001ff00 */
[----:B------:R-:W-:Y:S01]  /*4fe0*/  CS2R R154, SRZ ;  /* 0x00000000009a7805 */ /* 0x000fe2000001ff00 */
[----:B------:R-:W-:Y:S01]  /*4ff0*/  IMAD.MOV.U32 R39, RZ, RZ, RZ ;  /* 0x000000ffff277224 */ /* 0x000fe200078e00ff */
[----:B-1----:R-:W-:-:S02]  /*5000*/  @P0 SHF.R.U32.HI R3, RZ, R5, R0 ;  /* 0x00000005ff030219 */ /* 0x002fc40000011600 */
[----:B----4-:R-:W-:Y:S02]  /*5010*/  CS2R R10, SRZ ;  /* 0x00000000000a7805 */ /* 0x010fe4000001ff00 */
[----:B------:R-:W-:Y:S01]  /*5020*/  PLOP3.LUT P0, PT, PT, PT, PT, 0x80, 0x0 ;  /* 0x000000000000781c */ /* 0x000fe20003f0f070 */
[----:B------:R-:W-:Y:S01]  /*5030*/  IMAD.MOV.U32 R35, RZ, RZ, RZ ;  /* 0x000000ffff237224 */ /* 0x000fe200078e00ff */
[----:B------:R-:W-:Y:S01]  /*5040*/  CS2R R8, SRZ ;  /* 0x0000000000087805 */ /* 0x000fe2000001ff00 */
[----:B------:R-:W-:Y:S01]  /*5050*/  IMAD.IADD R3, R40, 0x1, R3 ;  /* 0x0000000128037824 */ /* 0x000fe200078e0203 */
[----:B------:R-:W-:Y:S01]  /*5060*/  CS2R R40, SRZ ;  /* 0x0000000000287805 */ /* 0x000fe2000001ff00 */
[----:B------:R-:W-:Y:S01]  /*5070*/  IMAD.MOV.U32 R31, RZ, RZ, RZ ;  /* 0x000000ffff1f7224 */ /* 0x000fe200078e00ff */
[----:B------:R-:W-:Y:S02]  /*5080*/  CS2R R6, SRZ ;  /* 0x0000000000067805 */ /* 0x000fe4000001ff00 */
[----:B------:R-:W-:-:S04]  /*5090*/  SHF.R.S32.HI R0, RZ, 0x1f, R3 ;  /* 0x0000001fff007819 */ /* 0x000fc80000011403 */
[----:B------:R-:W-:Y:S01]  /*50a0*/  LEA.HI R0, R0, R3, RZ, 0x6 ;  /* 0x0000000300007211 */ /* 0x000fe200078f30ff */
[----:B------:R-:W-:-:S03]  /*50b0*/  IMAD.MOV.U32 R3, RZ, RZ, RZ ;  /* 0x000000ffff037224 */ /* 0x000fc600078e00ff */
[----:B------:R-:W-:Y:S01]  /*50c0*/  SHF.R.S32.HI R5, RZ, 0x6, R0 ;  /* 0x00000006ff057819 */ /* 0x000fe20000011400 */
[----:B------:R-:W-:-:S03]  /*50d0*/  IMAD.MOV.U32 R0, RZ, RZ, RZ ;  /* 0x000000ffff007224 */ /* 0x000fc600078e00ff */
[----:B------:R-:W-:Y:S01]  /*50e0*/  VIMNMX R12, R214, R5, PT ;  /* 0x00000005d60c7248 */ /* 0x000fe20003fe0100 */
[----:B------:R-:W-:-:S03]  /*50f0*/  IMAD.MOV.U32 R5, RZ, RZ, RZ ;  /* 0x000000ffff057224 */ /* 0x000fc600078e00ff */
[----:B------:R-:W-:-:S13]  /*5100*/  ISETP.GE.AND P1, PT, R12, 0x1, PT ;  /* 0x000000010c00780c */ /* 0x000fda0003f26270 */
        /* <DEDUP_REMOVED lines=18> */
.L_x_4564:
        /* <DEDUP_REMOVED lines=11> */
.L_x_4809:
[----:B------:R-:W-:Y:S05]  /*52e0*/  BSYNC B0 ;  /* 0x0000000000007941 */ /* 0x000fea0003800000 */
.L_x_4565:
        /* <DEDUP_REMOVED lines=23> */
[----:B------:R-:W-:-:S03]  /*5460*/  IMAD.MOV.U32 R9, RZ, RZ, 0x40000040 ;  /* 0x40000040ff097424 */ /* 0x000fc600078e00ff */
[----:B------:R-:W-:Y:S02]  /*5470*/  R2UR UR8, R8 ;  /* 0x00000000080872ca */ /* 0x000fe400000e0000 */
[----:B------:R-:W-:Y:S01]  /*5480*/  R2UR UR9, R9 ;  /* 0x00000000090972ca */ /* 0x000fe200000e0000 */
[----:B------:R-:W-:Y:S02]  /*5490*/  WARPGROUP.DEPBAR.LE gsb0, 0x0 ;  /* 0x00008000000079c5 */ /* 0x000fe40000010000 */
[----:B------:R-:W-:-:S08]  /*54a0*/  WARPGROUP.ARRIVE ;  /* 0x00000000000079c5 */ /* 0x000fd00000000000 */
        /* <DEDUP_REMOVED lines=19> */
.L_x_4567:
[----:B------:R-:W-:Y:S01]  /*55e0*/  ISETP.GE.AND P1, PT, R12, 0x2, PT ;  /* 0x000000020c00780c */ /* 0x000fe20003f26270 */
[----:B------:R-:W-:Y:S01]  /*55f0*/  VIADD R14, R3, 0x28c60 ;  /* 0x00028c60030e7836 */ /* 0x000fe20000000000 */
[----:B------:R-:W-:Y:S04]  /*5600*/  BSSY B0, `(.L_x_4568) ;  /* 0x00000cb000007945 */ /* 0x000fe80003800000 */
[----:B------:R-:W-:-:S04]  /*5610*/  PRMT R14, R191, 0x654, R14 ;  /* 0x00000654bf0e7816 */ /* 0x000fc8000000000e */
[----:B------:R0:W-:Y:S03]  /*5620*/  SYNCS.ARRIVE.TRANS64.RED.A1T0 RZ, [R14+URZ], RZ ;  /* 0x000000ff0eff79a7 */ /* 0x0001e6000810043f */
[----:B------:R-:W-:Y:S05]  /*5630*/  @!P1 BRA `(.L_x_4569) ;  /* 0x0000000c001c9947 */ /* 0x000fea0003800000 */
[----:B------:R-:W-:-:S07]  /*5640*/  VIADD R3, R12, 0xfffffffe ;  /* 0xfffffffe0c037836 */ /* 0x000fce0000000000 */
.L_x_4576:
        /* <DEDUP_REMOVED lines=8> */
[----:B-1----:R-:W1:Y:S04]  /*56d0*/  LDS R13, [R12+0x28800] ;  /* 0x028800000c0d7984 */ /* 0x002e680000000800 */
[----:B------:R-:W2:Y:S01]  /*56e0*/  LDS R12, [R12+0x28820] ;  /* 0x028820000c0c7984 */ /* 0x000ea20000000800 */
[-C--:B-1----:R-:W-:Y:S01]  /*56f0*/  FMUL.FTZ R24, R24, R13.reuse ;  /* 0x0000000d18187220 */ /* 0x082fe20000410000 */
[-C--:B------:R-:W-:Y:S01]  /*5700*/  FMUL.FTZ R25, R25, R13.reuse ;  /* 0x0000000d19197220 */ /* 0x080fe20000410000 */
[-C--:B------:R-:W-:Y:S01]  /*5710*/  FMUL.FTZ R28, R28, R13.reuse ;  /* 0x0000000d1c1c7220 */ /* 0x080fe20000410000 */
[-C--:B------:R-:W-:Y:S01]  /*5720*/  FMUL.FTZ R29, R29, R13.reuse ;  /* 0x0000000d1d1d7220 */ /* 0x080fe20000410000 */
        /* <DEDUP_REMOVED lines=128> */
.L_x_4570:
[----:B------:R-:W-:Y:S01]  /*5f30*/  IMAD R20, R18, 0x8, R2 ;  /* 0x0000000812147824 */ /* 0x000fe200078e0202 */
[----:B------:R-:W-:-:S04]  /*5f40*/  SHF.L.U32 R12, R19, 0x1f, RZ ;  /* 0x0000001f130c7819 */ /* 0x000fc800000006ff */
[----:B------:R1:W2:Y:S01]  /*5f50*/  SYNCS.PHASECHK.TRANS64.TRYWAIT P1, [R20+URZ+0x28c50], R12 ;  /* 0x028c500c140075a7 */ /* 0x0002a2000802017f */
[----:B------:R-:W-:Y:S05]  /*5f60*/  @!P0 BRA `(.L_x_4571) ;  /* 0x0000000000048947 */ /* 0x000fea0003800000 */
[----:B------:R-:W-:Y:S01]  /*5f70*/  BPT.TRAP 0x1 ;  /* 0x000000040000795c */ /* 0x000fe20000300000 */
.L_x_4571:
[----:B------:R-:W-:Y:S04]  /*5f80*/  BSSY B1, `(.L_x_4572) ;  /* 0x0000004000017945 */ /* 0x000fe80003800000 */
[----:B--2---:R-:W-:Y:S05]  /*5f90*/  @P1 BRA `(.L_x_4573) ;  /* 0x0000000000081947 */ /* 0x004fea0003800000 */
[----:B------:R-:W2:Y:S02]  /*5fa0*/  SYNCS.PHASECHK.TRANS64.TRYWAIT P1, [R20+URZ+0x28c50], R12 ;  /* 0x028c500c140075a7 */ /* 0x000ea4000802017f */
[----:B--2---:R-:W-:Y:S05]  /*5fb0*/  @!P1 BRA `(.L_x_4574) ;  /* 0x0000014c00d09947 */ /* 0x004fea0003800000 */
.L_x_4573:
[----:B------:R-:W-:Y:S05]  /*5fc0*/  BSYNC B1 ;  /* 0x0000000000017941 */ /* 0x000fea0003800000 */
.L_x_4572:
[----:B-12---:R-:W-:Y:S01]  /*5fd0*/  IMAD R12, R18, 0x1000, R0 ;  /* 0x00001000120c7824 */ /* 0x006fe200078e0200 */
[----:B------:R-:W-:Y:S01]  /*5fe0*/  R2UR UR4, R4 ;  /* 0x00000000040472ca */ /* 0x000fe200000e0000 */
[----:B------:R-:W-:Y:S01]  /*5ff0*/  IMAD.MOV.U32 R13, RZ, RZ, 0x40000040 ;  /* 0x40000040ff0d7424 */ /* 0x000fe200078e00ff */
[----:B------:R-:W-:Y:S01]  /*6000*/  R2UR UR5, R5 ;  /* 0x00000000050572ca */ /* 0x000fe200000e0000 */
[----:B------:R-:W-:Y:S01]  /*6010*/  WARPGROUP.ARRIVE ;  /* 0x00000000000079c5 */ /* 0x000fe20000000000 */
[C---:B------:R-:W-:Y:S01]  /*6020*/  R2UR UR6, R12.reuse ;  /* 0x000000000c0672ca */ /* 0x040fe200000e0000 */
[----:B0-----:R-:W-:Y:S01]  /*6030*/  VIADD R14, R12, 0x80 ;  /* 0x000000800c0e7836 */ /* 0x001fe20000000000 */
        /* <DEDUP_REMOVED lines=35> */
.L_x_4575:
[----:B------:R-:W-:-:S05]  /*6270*/  VIADD R20, R20, 0x28c60 ;  /* 0x00028c6014147836 */ /* 0x000fca0000000000 */
[----:B------:R-:W-:-:S04]  /*6280*/  PRMT R20, R191, 0x654, R20 ;  /* 0x00000654bf147816 */ /* 0x000fc80000000014 */
[----:B------:R1:W-:Y:S01]  /*6290*/  SYNCS.ARRIVE.TRANS64.RED.A1T0 RZ, [R20+URZ], RZ ;  /* 0x000000ff14ff79a7 */ /* 0x0003e2000810043f */
[----:B------:R-:W-:Y:S05]  /*62a0*/  @P2 BRA `(.L_x_4576) ;  /* 0xfffffff000e82947 */ /* 0x000fea000383ffff */
.L_x_4569:
[----:B------:R-:W-:Y:S05]  /*62b0*/  BSYNC B0 ;  /* 0x0000000000007941 */ /* 0x000fea0003800000 */
.L_x_4568:
[----:B------:R-:W-:Y:S01]  /*62c0*/  BAR.SYNC.DEFER_BLOCKING 0xe, 0x100 ;  /* 0x0384000000007b1d */ /* 0x000fe20000010000 */
[C---:B------:R-:W-:Y:S01]  /*62d0*/  IMAD R3, R18.reuse, 0x40, R197 ;  /* 0x0000004012037824 */ /* 0x040fe200078e02c5 */
[----:B------:R-:W-:Y:S01]  /*62e0*/  PLOP3.LUT P0, PT, PT, PT, PT, 0x8, 0x0 ;  /* 0x000000000000781c */ /* 0x000fe20003f0e170 */
[----:B------:R-:W-:Y:S02]  /*62f0*/  VIADD R18, R18, 0x1 ;  /* 0x0000000112127836 */ /* 0x000fe40000000000 */
[----:B------:R-:W-:-:S03]  /*6300*/  IMAD R3, R3, 0x4, R2 ;  /* 0x0000000403037824 */ /* 0x000fc600078e0202 */
[----:B------:R-:W-:-:S04]  /*6310*/  ISETP.NE.AND P1, PT, R18, 0x2, PT ;  /* 0x000000021200780c */ /* 0x000fc80003f25270 */
[----:B------:R-:W-:Y:S01]  /*6320*/  SEL R18, R18, RZ, P1 ;  /* 0x000000ff12127207 */ /* 0x000fe20000800000 */
[----:B------:R-:W2:Y:S04]  /*6330*/  LDS R2, [R3+0x28800] ;  /* 0x0288000003027984 */ /* 0x000ea80000000800 */
[----:B------:R3:W4:Y:S02]  /*6340*/  LDS R0, [R3+0x28820] ;  /* 0x0288200003007984 */ /* 0x0007240000000800 */
[----:B---3--:R-:W-:Y:S02]  /*6350*/  IMAD.MOV.U32 R3, RZ, RZ, RZ ;  /* 0x000000ffff037224 */ /* 0x008fe400078e00ff */
[-C--:B--2---:R-:W-:Y:S01]  /*6360*/  FMUL.FTZ R154, R28, R2.reuse ;  /* 0x000000021c9a7220 */ /* 0x084fe20000410000 */
[-C--:B------:R-:W-:Y:S01]  /*6370*/  FMUL.FTZ R152, R29, R2.reuse ;  /* 0x000000021d987220 */ /* 0x080fe20000410000 */
[-C--:B0-----:R-:W-:Y:S01]  /*6380*/  FMUL.FTZ R14, R33, R2.reuse ;  /* 0x00000002210e7220 */ /* 0x081fe20000410000 */
[-C--:B------:R-:W-:Y:S01]  /*6390*/  FMUL.FTZ R28, R37, R2.reuse ;  /* 0x00000002251c7220 */ /* 0x080fe20000410000 */
[----:B------:R-:W-:Y:S01]  /*63a0*/  FMUL.FTZ R155, R41, R2 ;  /* 0x00000002299b7220 */ /* 0x000fe20000410000 */
        /* <DEDUP_REMOVED lines=128> */
.L_x_4562:
        /* <DEDUP_REMOVED lines=96> */
[----:B------:R-:W-:Y:S01]  /*71b0*/  IMAD.IADD R3, R0, 0x1, -R3 ;  /* 0x0000000100037824 */ /* 0x000fe200078e0a03 */
[----:B------:R-:W-:-:S03]  /*71c0*/  IADD3 R0, R2, 0x26800, RZ ;  /* 0x0002680002007810 */ /* 0x000fc60007ffe0ff */
[----:B------:R-:W-:Y:S01]  /*71d0*/  IMAD R3, R3, 0x8000, R2 ;  /* 0x0000800003037824 */ /* 0x000fe200078e0202 */
[----:B------:R-:W-:-:S03]  /*71e0*/  LOP3.LUT P0, RZ, R0, 0x3ff, RZ, 0xc0, !PT ;  /* 0x000003ff00ff7812 */ /* 0x000fc6000780c0ff */
        /* <DEDUP_REMOVED lines=21> */
.L_x_4578:
[----:B------:R-:W-:Y:S05]  /*7340*/  BSYNC B6 ;  /* 0x0000000000067941 */ /* 0x000fea0003800000 */
.L_x_4577:
        /* <DEDUP_REMOVED lines=13> */
.L_x_4582:
[----:B-1----:R1:W2:Y:S02]  /*7420*/  SYNCS.PHASECHK.TRANS64.TRYWAIT P0, [R2+URZ+0x28c00], R3 ;  /* 0x028c0003020075a7 */ /* 0x0022a4000800017f */
[----:B--2---:R-:W-:Y:S05]  /*7430*/  @!P0 NANOSLEEP.SYNCS 0x989680 ;  /* 0x009896800000895d */ /* 0x004fea0003900000 */
[----:B------:R-:W2:Y:S02]  /*7440*/  @!P0 SYNCS.PHASECHK.TRANS64 P0, [R2+URZ+0x28c00], R3 ;  /* 0x028c0003020085a7 */ /* 0x000ea4000800007f */
[----:B--2---:R-:W-:Y:S05]  /*7450*/  @!P0 BRA `(.L_x_4582) ;  /* 0xfffffffc00f08947 */ /* 0x004fea000383ffff */
.L_x_4581:
[----:B------:R-:W-:Y:S05]  /*7460*/  BSYNC B0 ;  /* 0x0000000000007941 */ /* 0x000fea0003800000 */
.L_x_4580:
[----:B------:R-:W-:Y:S05]  /*7470*/  BRA `(.L_x_4583) ;  /* 0x0000002c00d47947 */ /* 0x000fea0003800000 */
.L_x_4579:
        /* <DEDUP_REMOVED lines=31> */
.L_x_4585:
[----:B------:R-:W-:Y:S05]  /*7670*/  BSYNC B6 ;  /* 0x0000000000067941 */ /* 0x000fea0003800000 */
.L_x_4584:
        /* <DEDUP_REMOVED lines=45> */
.L_x_4815:
        /* <DEDUP_REMOVED lines=16> */
[----:B------:R-:W-:Y:S01]  /*7a50*/  @!P3 IMAD.SHL.U32 R33, R200, 0x2, RZ ;  /* 0x00000002c821b824 */ /* 0x000fe200078e00ff */
        /* <DEDUP_REMOVED lines=14> */
.L_x_4590:
[----:B------:R-:W-:Y:S05]  /*7b40*/  BSYNC B1 ;  /* 0x0000000000017941 */ /* 0x000fea0003800000 */
.L_x_4589:
        /* <DEDUP_REMOVED lines=13> */
[----:B------:R-:W-:Y:S02]  /*7c20*/  PRMT R41, R41, 0x5410, R0 ;  /* 0x0000541029297816 */ /* 0x000fe40000000000 */
[----:B------:R-:W-:Y:S01]  /*7c30*/  PRMT R43, R43, 0x5410, R3 ;  /* 0x000054102b2b7816 */ /* 0x000fe20000000003 */
[----:B------:R-:W-:Y:S06]  /*7c40*/  BRA.DIV UR4, `(.L_x_4591) ;  /* 0x0000013604307947 */ /* 0x000fec000b800000 */
[----:B------:R1:W2:Y:S04]  /*7c50*/  SHFL.IDX PT, R3, R6, 0x1, 0x1c1f ;  /* 0x003c1f0006037f89 */ /* 0x0002a800000e0000 */
[----:B------:R1:W3:Y:S04]  /*7c60*/  SHFL.IDX PT, R0, R4, 0x1, 0x1c1f ;  /* 0x003c1f0004007f89 */ /* 0x0002e800000e0000 */
[----:B------:R1:W0:Y:S04]  /*7c70*/  SHFL.IDX PT, R5, R10, 0x1, 0x1c1f ;  /* 0x003c1f000a057f89 */ /* 0x00022800000e0000 */
[----:B----4-:R1:W4:Y:S02]  /*7c80*/  SHFL.IDX PT, R14, R7, 0x1, 0x1c1f ;  /* 0x003c1f00070e7f89 */ /* 0x01032400000e0000 */
.L_x_4821:
        /* <DEDUP_REMOVED lines=21> */
[----:B------:R-:W-:Y:S01]  /*7de0*/  @!P3 IMAD.SHL.U32 R7, R200, 0x2, RZ ;  /* 0x00000002c807b824 */ /* 0x000fe200078e00ff */
        /* <DEDUP_REMOVED lines=14> */
.L_x_4593:
[----:B------:R-:W-:Y:S05]  /*7ed0*/  BSYNC B1 ;  /* 0x0000000000017941 */ /* 0x000fea0003800000 */
.L_x_4592:
[----:B------:R-:W1:Y:S01]  /*7ee0*/  SYNCS.PHASECHK.TRANS64.TRYWAIT P0, [R2+URZ+0x28c00], R37 ;  /* 0x028c0025020075a7 */ /* 0x000e62000800017f */
[----:B--2---:R-:W-:Y:S01]  /*7ef0*/  LOP3.LUT R3, R34, 0x1c0, RZ, 0xc0, !PT ;  /* 0x000001c022037812 */ /* 0x004fe200078ec0ff */
[----:B0----5:R-:W-:Y:S01]  /*7f00*/  IMAD.MOV.U32 R4, RZ, RZ, R8 ;  /* 0x000000ffff047224 */ /* 0x021fe200078e0008 */
[----:B------:R-:W-:Y:S01]  /*7f10*/  VIADDMNMX R35, R35, -R202, 0x40, PT ;  /* 0x0000004023237446 */ /* 0x000fe200038009ca */
[----:B------:R-:W-:Y:S01]  /*7f20*/  IMAD.MOV.U32 R5, RZ, RZ, R11 ;  /* 0x000000ffff057224 */ /* 0x000fe200078e000b */
[----:B---3--:R-:W-:Y:S01]  /*7f30*/  LOP3.LUT R0, R3, 0x18, R16, 0xf8, !PT ;  /* 0x0000001803007812 */ /* 0x008fe200078ef810 */
        /* <DEDUP_REMOVED lines=8> */
[----:B------:R-:W-:Y:S01]  /*7fc0*/  PRMT R15, R4, 0x5410, R6 ;  /* 0x00005410040f7816 */ /* 0x000fe20000000006 */
[----:B------:R-:W-:Y:S01]  /*7fd0*/  IMAD.MOV.U32 R4, RZ, RZ, R12 ;  /* 0x000000ffff047224 */ /* 0x000fe200078e000c */
[----:B----4-:R-:W-:Y:S01]  /*7fe0*/  PRMT R14, R5, 0x5410, R3 ;  /* 0x00005410050e7816 */ /* 0x010fe20000000003 */
[----:B------:R-:W-:Y:S01]  /*7ff0*/  IMAD R3, R227, 0x200, R0 ;  /* 0x00000200e3037824 */ /* 0x000fe200078e0200 */
[----:B------:R-:W-:Y:S01]  /*8000*/  ISETP.GE.AND P1, PT, R190, R35, PT ;  /* 0x00000023be00720c */ /* 0x000fe20003f26270 */
[----:B------:R-:W-:Y:S01]  /*8010*/  IMAD.MOV.U32 R0, RZ, RZ, R31 ;  /* 0x000000ffff007224 */ /* 0x000fe200078e001f */
[----:B------:R-:W-:Y:S01]  /*8020*/  PRMT R32, R4, 0x7610, R32 ;  /* 0x0000761004207816 */ /* 0x000fe20000000020 */
[----:B------:R-:W-:Y:S02]  /*8030*/  IMAD R3, R3, 0x2, R2 ;  /* 0x0000000203037824 */ /* 0x000fe400078e0202 */
[----:B------:R-:W-:Y:S01]  /*8040*/  IMAD.MOV.U32 R5, RZ, RZ, R13 ;  /* 0x000000ffff057224 */ /* 0x000fe200078e000d */
[----:B------:R-:W-:Y:S01]  /*8050*/  PRMT R46, R0, 0x7610, R46 ;  /* 0x00007610002e7816 */ /* 0x000fe2000000002e */
[----:B------:R-:W-:-:S02]  /*8060*/  VIADD R4, R3, 0x20400 ;  /* 0x0002040003047836 */ /* 0x000fc40000000000 */
[----:B------:R-:W-:Y:S01]  /*8070*/  VIADD R0, R3, 0x20440 ;  /* 0x0002044003007836 */ /* 0x000fe20000000000 */
[----:B-1----:R-:W-:Y:S06]  /*8080*/  @!P0 BRA `(.L_x_4595) ;  /* 0x0000013000908947 */ /* 0x002fec0003800000 */
.L_x_4822:
[----:B------:R-:W-:Y:S05]  /*8090*/  BSYNC B1 ;  /* 0x0000000000017941 */ /* 0x000fea0003800000 */
.L_x_4594:
        /* <DEDUP_REMOVED lines=12> */
[----:B------:R-:W-:Y:S02]  /*8160*/  SHF.R.U64 R38, R26, 0x10, R27 ;  /* 0x000000101a267819 */ /* 0x000fe4000000121b */
[----:B------:R-:W-:Y:S02]  /*8170*/  PRMT R39, R40, 0x5410, R39 ;  /* 0x0000541028277816 */ /* 0x000fe40000000027 */
[----:B------:R-:W-:Y:S02]  /*8180*/  PRMT R36, R43, 0x5432, R36 ;  /* 0x000054322b247816 */ /* 0x000fe40000000024 */
[----:B------:R-:W-:-:S02]  /*8190*/  SHF.R.U64 R34, R28, 0x10, R29 ;  /* 0x000000101c227819 */ /* 0x000fc4000000121d */
[----:B------:R-:W-:Y:S01]  /*81a0*/  PRMT R38, R40, 0x5432, R38 ;  /* 0x0000543228267816 */ /* 0x000fe20000000026 */
[----:B------:R-:W-:Y:S01]  /*81b0*/  IMAD.U32 R40, R39, 0x10000, RZ ;  /* 0x0001000027287824 */ /* 0x000fe200078e00ff */
[----:B------:R-:W-:Y:S01]  /*81c0*/  PRMT R34, R41, 0x5432, R34 ;  /* 0x0000543229227816 */ /* 0x000fe20000000022 */
[C---:B0-----:R-:W-:Y:S01]  /*81d0*/  IMAD.U32 R37, R36.reuse, 0x10000, RZ ;  /* 0x0001000024257824 */ /* 0x041fe200078e00ff */
[----:B------:R-:W-:Y:S02]  /*81e0*/  LOP3.LUT R39, R39, 0xffff0000, RZ, 0xc0, !PT ;  /* 0xffff000027277812 */ /* 0x000fe400078ec0ff */
[----:B------:R-:W-:Y:S02]  /*81f0*/  LOP3.LUT R36, R36, 0xffff0000, RZ, 0xc0, !PT ;  /* 0xffff000024247812 */ /* 0x000fe400078ec0ff */
[C---:B-1----:R-:W-:Y:S01]  /*8200*/  LOP3.LUT R27, R6.reuse, 0xffff0000, RZ, 0xc0, !PT ;  /* 0xffff0000061b7812 */ /* 0x042fe200078ec0ff */
[----:B------:R-:W-:Y:S01]  /*8210*/  IMAD.U32 R26, R6, 0x10000, RZ ;  /* 0x00010000061a7824 */ /* 0x000fe200078e00ff */
[C---:B------:R-:W-:Y:S01]  /*8220*/  LOP3.LUT R29, R7.reuse, 0xffff0000, RZ, 0xc0, !PT ;  /* 0xffff0000071d7812 */ /* 0x040fe200078ec0ff */
[----:B------:R-:W-:-:S02]  /*8230*/  IMAD.U32 R28, R7, 0x10000, RZ ;  /* 0x00010000071c7824 */ /* 0x000fc400078e00ff */
[CC--:B------:R-:W-:Y:S01]  /*8240*/  FMUL.FTZ R41, R27.reuse, R40.reuse ;  /* 0x000000281b297220 */ /* 0x0c0fe20000410000 */
[----:B------:R-:W-:Y:S01]  /*8250*/  FMUL.FTZ R27, R27, R37 ;  /* 0x000000251b1b7220 */ /* 0x000fe20000410000 */
[C---:B------:R-:W-:Y:S01]  /*8260*/  FMUL.FTZ R43, R29.reuse, R39 ;  /* 0x000000271d2b7220 */ /* 0x040fe20000410000 */
[----:B------:R-:W-:Y:S02]  /*8270*/  IMAD.U32 R6, R4, 0x10000, RZ ;  /* 0x0001000004067824 */ /* 0x000fe400078e00ff */
[C---:B------:R-:W-:Y:S01]  /*8280*/  FFMA.FTZ R41, R26.reuse, R37, -R41 ;  /* 0x000000251a297223 */ /* 0x040fe20000010829 */
[----:B------:R-:W-:Y:S01]  /*8290*/  FFMA.FTZ R40, R26, R40, R27 ;  /* 0x000000281a287223 */ /* 0x000fe2000001001b */
[-C--:B------:R-:W-:Y:S01]  /*82a0*/  FMUL.FTZ R37, R29, R36.reuse ;  /* 0x000000241d257220 */ /* 0x080fe20000410000 */
[C---:B------:R-:W-:Y:S01]  /*82b0*/  IMAD.U32 R7, R5.reuse, 0x10000, RZ ;  /* 0x0001000005077824 */ /* 0x040fe200078e00ff */
        /* <DEDUP_REMOVED lines=9> */
[-C--:B------:R-:W-:Y:S01]  /*8350*/  FMUL.FTZ R26, R4, R27.reuse ;  /* 0x0000001b041a7220 */ /* 0x080fe20000410000 */
[C---:B------:R-:W-:Y:S01]  /*8360*/  FMUL.FTZ R28, R5.reuse, R38 ;  /* 0x00000026051c7220 */ /* 0x040fe20000410000 */
[-C--:B------:R-:W-:Y:S01]  /*8370*/  FMUL.FTZ R39, R5, R34.reuse ;  /* 0x0000002205277220 */ /* 0x080fe20000410000 */
        /* <DEDUP_REMOVED lines=9> */
.L_x_4599:
[----:B------:R-:W-:Y:S05]  /*8410*/  BSYNC B2 ;  /* 0x0000000000027941 */ /* 0x000fea0003800000 */
.L_x_4598:
[----:B------:R-:W-:Y:S05]  /*8420*/  @P1 BRA `(.L_x_4597) ;  /* 0x0000000000b81947 */ /* 0x000fea0003800000 */
[----:B-1----:R-:W1:Y:S01]  /*8430*/  LDS.128 R4, [R0] ;  /* 0x0000000000047984 */ /* 0x002e620000000c00 */
[----:B------:R-:W-:Y:S02]  /*8440*/  SHF.R.U32.HI R34, RZ, 0x10, R25 ;  /* 0x00000010ff227819 */ /* 0x000fe40000011619 */
[----:B------:R-:W-:Y:S02]  /*8450*/  SHF.R.U32.HI R27, RZ, 0x10, R21 ;  /* 0x00000010ff1b7819 */ /* 0x000fe40000011615 */
[----:B------:R-:W-:Y:S02]  /*8460*/  PRMT R34, R42, 0x5432, R34 ;  /* 0x000054322a227816 */ /* 0x000fe40000000022 */
[----:B------:R-:W-:Y:S02]  /*8470*/  PRMT R27, R44, 0x5410, R27 ;  /* 0x000054102c1b7816 */ /* 0x000fe4000000001b */
[----:B------:R-:W-:Y:S01]  /*8480*/  SHF.R.U64 R26, R20, 0x10, R21 ;  /* 0x00000010141a7819 */ /* 0x000fe20000001215 */
[----:B------:R-:W-:Y:S01]  /*8490*/  IMAD.U32 R36, R34, 0x10000, RZ ;  /* 0x0001000022247824 */ /* 0x000fe200078e00ff */
[----:B------:R-:W-:-:S02]  /*84a0*/  SHF.L.U32 R28, R27, 0x10, RZ ;  /* 0x000000101b1c7819 */ /* 0x000fc400000006ff */
[----:B------:R-:W-:Y:S02]  /*84b0*/  SHF.R.U64 R29, R24, 0x10, R25 ;  /* 0x00000010181d7819 */ /* 0x000fe40000001219 */
[----:B------:R-:W-:Y:S02]  /*84c0*/  PRMT R26, R44, 0x5432, R26 ;  /* 0x000054322c1a7816 */ /* 0x000fe4000000001a */
[----:B------:R-:W-:Y:S02]  /*84d0*/  LOP3.LUT R34, R34, 0xffff0000, RZ, 0xc0, !PT ;  /* 0xffff000022227812 */ /* 0x000fe400078ec0ff */
[----:B------:R-:W-:Y:S02]  /*84e0*/  LOP3.LUT R27, R27, 0xffff0000, RZ, 0xc0, !PT ;  /* 0xffff00001b1b7812 */ /* 0x000fe400078ec0ff */
[----:B------:R-:W-:Y:S02]  /*84f0*/  PRMT R29, R42, 0x5410, R29 ;  /* 0x000054102a1d7816 */ /* 0x000fe4000000001d */
[C---:B-1----:R-:W-:Y:S01]  /*8500*/  LOP3.LUT R21, R6.reuse, 0xffff0000, RZ, 0xc0, !PT ;  /* 0xffff000006157812 */ /* 0x042fe200078ec0ff */
[----:B------:R-:W-:Y:S01]  /*8510*/  IMAD.U32 R20, R6, 0x10000, RZ ;  /* 0x0001000006147824 */ /* 0x000fe200078e00ff */
[C---:B------:R-:W-:Y:S01]  /*8520*/  LOP3.LUT R25, R7.reuse, 0xffff0000, RZ, 0xc0, !PT ;  /* 0xffff000007197812 */ /* 0x040fe200078ec0ff */
[----:B------:R-:W-:-:S02]  /*8530*/  IMAD.U32 R24, R7, 0x10000, RZ ;  /* 0x0001000007187824 */ /* 0x000fc400078e00ff */
[C---:B0-----:R-:W-:Y:S01]  /*8540*/  FMUL.FTZ R37, R21.reuse, R36 ;  /* 0x0000002415257220 */ /* 0x041fe20000410000 */
[----:B------:R-:W-:Y:S01]  /*8550*/  FMUL.FTZ R21, R21, R28 ;  /* 0x0000001c15157220 */ /* 0x000fe20000410000 */
[C---:B------:R-:W-:Y:S01]  /*8560*/  IMAD.U32 R6, R4.reuse, 0x10000, RZ ;  /* 0x0001000004067824 */ /* 0x040fe200078e00ff */
[----:B------:R-:W-:Y:S01]  /*8570*/  LOP3.LUT R4, R4, 0xffff0000, RZ, 0xc0, !PT ;  /* 0xffff000004047812 */ /* 0x000fe200078ec0ff */
[C---:B------:R-:W-:Y:S02]  /*8580*/  IMAD.U32 R7, R5.reuse, 0x10000, RZ ;  /* 0x0001000005077824 */ /* 0x040fe400078e00ff */
[C---:B------:R-:W-:Y:S01]  /*8590*/  FFMA.FTZ R36, R20.reuse, R36, R21 ;  /* 0x0000002414247223 */ /* 0x040fe20000010015 */
[----:B------:R-:W-:Y:S01]  /*85a0*/  FFMA.FTZ R37, R20, R28, -R37 ;  /* 0x0000001c14257223 */ /* 0x000fe20000010825 */
[C---:B------:R-:W-:Y:S01]  /*85b0*/  IMAD.U32 R21, R26.reuse, 0x10000, RZ ;  /* 0x000100001a157824 */ /* 0x040fe200078e00ff */
[----:B------:R-:W-:Y:S01]  /*85c0*/  LOP3.LUT R5, R5, 0xffff0000, RZ, 0xc0, !PT ;  /* 0xffff000005057812 */ /* 0x000fe200078ec0ff */
[CC--:B------:R-:W-:Y:S01]  /*85d0*/  FMUL.FTZ R39, R25.reuse, R34.reuse ;  /* 0x0000002219277220 */ /* 0x0c0fe20000410000 */
[-C--:B------:R-:W-:Y:S01]  /*85e0*/  FMUL.FTZ R41, R25, R27.reuse ;  /* 0x0000001b19297220 */ /* 0x080fe20000410000 */
[C---:B------:R-:W-:Y:S01]  /*85f0*/  LOP3.LUT R20, R29.reuse, 0xffff0000, RZ, 0xc0, !PT ;  /* 0xffff00001d147812 */ /* 0x040fe200078ec0ff */
[----:B------:R-:W-:Y:S01]  /*8600*/  IMAD.U32 R25, R29, 0x10000, RZ ;  /* 0x000100001d197824 */ /* 0x000fe200078e00ff */
[----:B------:R-:W-:Y:S01]  /*8610*/  LOP3.LUT R26, R26, 0xffff0000, RZ, 0xc0, !PT ;  /* 0xffff00001a1a7812 */ /* 0x000fe200078ec0ff */
[C---:B------:R-:W-:Y:S01]  /*8620*/  FFMA.FTZ R39, R24.reuse, R27, -R39 ;  /* 0x0000001b18277223 */ /* 0x040fe20000010827 */
        /* <DEDUP_REMOVED lines=14> */
.L_x_4597:
[----:B------:R-:W-:Y:S05]  /*8710*/  BSYNC B1 ;  /* 0x0000000000017941 */ /* 0x000fea0003800000 */
.L_x_4596:
        /* <DEDUP_REMOVED lines=54> */
.L_x_4602:
[----:B------:R-:W-:Y:S05]  /*8a80*/  BSYNC B1 ;  /* 0x0000000000017941 */ /* 0x000fea0003800000 */
.L_x_4601:
        /* <DEDUP_REMOVED lines=48> */
.L_x_4587:
[----:B------:R-:W0:Y:S01]  /*8d90*/  S2R R0, SR_TID.X ;  /* 0x0000000000007919 */ /* 0x000e220000002100 */
[----:B------:R-:W1:Y:S01]  /*8da0*/  LDC R35, c[0x0][0x448] ;  /* 0x00011200ff237b82 */ /* 0x000e620000000800 */
[----:B------:R-:W-:Y:S01]  /*8db0*/  ULDC.64 UR4, c[0x0][0x3f8] ;  /* 0x0000fe0000047ab9 */ /* 0x000fe20000000a00 */
[----:B------:R-:W-:Y:S01]  /*8dc0*/  ULDC.64 UR6, c[0x0][0x408] ;  /* 0x0001020000067ab9 */ /* 0x000fe20000000a00 */
[----:B------:R-:W-:Y:S02]  /*8dd0*/  IMAD.MOV.U32 R4, RZ, RZ, R26 ;  /* 0x000000ffff047224 */ /* 0x000fe400078e001a */
        /* <DEDUP_REMOVED lines=72> */
[----:B------:R-:W-:Y:S02]  /*9260*/  IMAD.MOV.U32 R7, RZ, RZ, R29 ;  /* 0x000000ffff077224 */ /* 0x000fe400078e001d */
[----:B------:R-:W-:Y:S01]  /*9270*/  IMAD.MOV.U32 R9, RZ, RZ, R33 ;  /* 0x000000ffff097224 */ /* 0x000fe200078e0021 */
[----:B------:R-:W-:Y:S01]  /*9280*/  PRMT R41, R41, 0x5410, R5 ;  /* 0x0000541029297816 */ /* 0x000fe20000000005 */
[----:B------:R-:W-:Y:S01]  /*9290*/  IMAD.MOV.U32 R6, RZ, RZ, R28 ;  /* 0x000000ffff067224 */ /* 0x000fe200078e001c */
[----:B------:R-:W-:Y:S02]  /*92a0*/  PRMT R39, R7, 0x5410, R4 ;  /* 0x0000541007277816 */ /* 0x000fe40000000004 */
[----:B------:R-:W-:Y:S02]  /*92b0*/  CS2R R4, SRZ ;  /* 0x0000000000047805 */ /* 0x000fe4000001ff00 */
[----:B------:R-:W-:Y:S02]  /*92c0*/  PRMT R36, R9, 0x7610, R36 ;  /* 0x0000761009247816 */ /* 0x000fe40000000024 */
[----:B012-4-:R-:W-:-:S07]  /*92d0*/  PRMT R43, R43, 0x5410, R6 ;  /* 0x000054102b2b7816 */ /* 0x017fce0000000006 */
.L_x_4832:
        /* <DEDUP_REMOVED lines=24> */
.L_x_4605:
[----:B------:R-:W-:Y:S05]  /*9460*/  BSYNC B1 ;  /* 0x0000000000017941 */ /* 0x000fea0003800000 */
.L_x_4604:
        /* <DEDUP_REMOVED lines=20> */
.L_x_4833:
[----:B------:R-:W-:Y:S05]  /*95b0*/  BSYNC B1 ;  /* 0x0000000000017941 */ /* 0x000fea0003800000 */
.L_x_4606:
[----:B------:R-:W-:Y:S04]  /*95c0*/  BSSY B1, `(.L_x_4608) ;  /* 0x000006a000017945 */ /* 0x000fe80003800000 */
[----:B------:R-:W-:Y:S05]  /*95d0*/  @P2 BRA `(.L_x_4609) ;  /* 0x0000000400a02947 */ /* 0x000fea0003800000 */
[----:B------:R-:W-:Y:S01]  /*95e0*/  IMAD.SHL.U32 R12, R195, 0x40, RZ ;  /* 0x00000040c30c7824 */ /* 0x000fe200078e00ff */
[----:B------:R-:W-:Y:S01]  /*95f0*/  SHF.R.U64 R35, R30, 0x10, R31 ;  /* 0x000000101e237819 */ /* 0x000fe2000000121f */
[----:B0-----:R-:W-:Y:S01]  /*9600*/  IMAD.IADD R13, R16, 0x1, R37 ;  /* 0x00000001100d7824 */ /* 0x001fe200078e0225 */
[--C-:B------:R-:W-:Y:S02]  /*9610*/  SHF.R.U64 R40, R20, 0x10, R21.reuse ;  /* 0x0000001014287819 */ /* 0x100fe40000001215 */
[----:B------:R-:W-:Y:S02]  /*9620*/  LOP3.LUT R14, R12, 0x1c0, RZ, 0xc0, !PT ;  /* 0x000001c00c0e7812 */ /* 0x000fe400078ec0ff */
[----:B------:R-:W-:Y:S02]  /*9630*/  SHF.R.U32.HI R42, RZ, 0x10, R21 ;  /* 0x00000010ff2a7819 */ /* 0x000fe40000011615 */
[----:B------:R-:W-:Y:S02]  /*9640*/  LOP3.LUT R12, R14, 0x38, R16, 0xf8, !PT ;  /* 0x000000380e0c7812 */ /* 0x000fe400078ef810 */
[----:B------:R-:W-:-:S02]  /*9650*/  SHF.R.U32.HI R15, RZ, 0x3, R14 ;  /* 0x00000003ff0f7819 */ /* 0x000fc4000001160e */
[----:B------:R-:W-:Y:S02]  /*9660*/  LOP3.LUT R14, R14, 0x38, R13, 0xf8, !PT ;  /* 0x000000380e0e7812 */ /* 0x000fe400078ef80d */
[-C--:B------:R-:W-:Y:S02]  /*9670*/  LOP3.LUT R12, R12, R15.reuse, RZ, 0x3c, !PT ;  /* 0x0000000f0c0c7212 */ /* 0x080fe400078e3cff */
[----:B------:R-:W-:Y:S02]  /*9680*/  LOP3.LUT R14, R14, R15, RZ, 0x3c, !PT ;  /* 0x0000000f0e0e7212 */ /* 0x000fe400078e3cff */
[----:B------:R-:W-:Y:S01]  /*9690*/  SHF.R.U32.HI R45, RZ, 0x10, R29 ;  /* 0x00000010ff2d7819 */ /* 0x000fe2000001161d */
[----:B------:R-:W-:Y:S01]  /*96a0*/  IMAD R13, R227, 0x200, R12 ;  /* 0x00000200e30d7824 */ /* 0x000fe200078e020c */
[----:B------:R-:W-:Y:S01]  /*96b0*/  PRMT R35, R41, 0x5410, R35 ;  /* 0x0000541029237816 */ /* 0x000fe20000000023 */
[----:B------:R-:W-:Y:S01]  /*96c0*/  IMAD R25, R227, 0x200, R14 ;  /* 0x00000200e3197824 */ /* 0x000fe200078e020e */
[----:B------:R-:W-:Y:S01]  /*96d0*/  PRMT R40, R39, 0x5432, R40 ;  /* 0x0000543227287816 */ /* 0x000fe20000000028 */
[----:B------:R-:W-:Y:S01]  /*96e0*/  IMAD R50, R13, 0x2, R2 ;  /* 0x000000020d327824 */ /* 0x000fe200078e0202 */
[----:B------:R-:W-:Y:S01]  /*96f0*/  PRMT R42, R41, 0x5432, R42 ;  /* 0x00005432292a7816 */ /* 0x000fe2000000002a */
[----:B------:R-:W-:Y:S01]  /*9700*/  IMAD R51, R25, 0x2, R2 ;  /* 0x0000000219337824 */ /* 0x000fe200078e0202 */
[----:B------:R-:W-:Y:S01]  /*9710*/  PRMT R45, R39, 0x5410, R45 ;  /* 0x00005410272d7816 */ /* 0x000fe2000000002d */
[----:B------:R-:W-:Y:S01]  /*9720*/  IMAD.U32 R41, R40, 0x10000, RZ ;  /* 0x0001000028297824 */ /* 0x000fe200078e00ff */
[----:B------:R-:W0:Y:S01]  /*9730*/  LDS.128 R12, [R50+0x20400] ;  /* 0x02040000320c7984 */ /* 0x000e220000000c00 */
[----:B------:R-:W-:Y:S01]  /*9740*/  IMAD.U32 R39, R35, 0x10000, RZ ;  /* 0x0001000023277824 */ /* 0x000fe200078e00ff */
[----:B------:R-:W-:-:S02]  /*9750*/  SHF.R.U32.HI R38, RZ, 0x10, R31 ;  /* 0x00000010ff267819 */ /* 0x000fc4000001161f */
[----:B------:R-:W1:Y:S01]  /*9760*/  LDS.128 R24, [R51+0x20400] ;  /* 0x0204000033187984 */ /* 0x000e620000000c00 */
[----:B------:R-:W-:Y:S02]  /*9770*/  SHF.R.U64 R31, R32, 0x10, R33 ;  /* 0x00000010201f7819 */ /* 0x000fe40000001221 */
[----:B------:R-:W-:Y:S02]  /*9780*/  SHF.R.U64 R44, R28, 0x10, R29 ;  /* 0x000000101c2c7819 */ /* 0x000fe4000000121d */
[C---:B------:R-:W-:Y:S02]  /*9790*/  PRMT R38, R34.reuse, 0x5432, R38 ;  /* 0x0000543222267816 */ /* 0x040fe40000000026 */
[----:B------:R-:W-:Y:S02]  /*97a0*/  PRMT R34, R34, 0x5410, R31 ;  /* 0x0000541022227816 */ /* 0x000fe4000000001f */
[----:B------:R-:W-:Y:S02]  /*97b0*/  PRMT R44, R43, 0x5432, R44 ;  /* 0x000054322b2c7816 */ /* 0x000fe4000000002c */
[----:B------:R-:W-:-:S02]  /*97c0*/  LOP3.LUT R43, R40, 0xffff0000, RZ, 0xc0, !PT ;  /* 0xffff0000282b7812 */ /* 0x000fc400078ec0ff */
[----:B------:R-:W-:Y:S02]  /*97d0*/  LOP3.LUT R35, R35, 0xffff0000, RZ, 0xc0, !PT ;  /* 0xffff000023237812 */ /* 0x000fe400078ec0ff */
[----:B------:R-:W-:-:S04]  /*97e0*/  SHF.R.U32.HI R33, RZ, 0x10, R33 ;  /* 0x00000010ff217819 */ /* 0x000fc80000011621 */
[----:B------:R-:W-:Y:S01]  /*97f0*/  PRMT R36, R36, 0x5410, R33 ;  /* 0x0000541024247816 */ /* 0x000fe20000000021 */
[C---:B0-----:R-:W-:Y:S01]  /*9800*/  IMAD.U32 R20, R12.reuse, 0x10000, RZ ;  /* 0x000100000c147824 */ /* 0x041fe200078e00ff */
[----:B------:R-:W-:Y:S01]  /*9810*/  LOP3.LUT R12, R12, 0xffff0000, RZ, 0xc0, !PT ;  /* 0xffff00000c0c7812 */ /* 0x000fe200078ec0ff */
[C---:B------:R-:W-:Y:S01]  /*9820*/  IMAD.U32 R21, R13.reuse, 0x10000, RZ ;  /* 0x000100000d157824 */ /* 0x040fe200078e00ff */
[----:B------:R-:W-:Y:S01]  /*9830*/  LOP3.LUT R13, R13, 0xffff0000, RZ, 0xc0, !PT ;  /* 0xffff00000d0d7812 */ /* 0x000fe200078ec0ff */
[C---:B-1----:R-:W-:Y:S01]  /*9840*/  IMAD.U32 R30, R24.reuse, 0x10000, RZ ;  /* 0x00010000181e7824 */ /* 0x042fe200078e00ff */
[----:B------:R-:W-:Y:S01]  /*9850*/  LOP3.LUT R24, R24, 0xffff0000, RZ, 0xc0, !PT ;  /* 0xffff000018187812 */ /* 0x000fe200078ec0ff */
[C---:B------:R-:W-:Y:S01]  /*9860*/  IMAD.U32 R31, R25.reuse, 0x10000, RZ ;  /* 0x00010000191f7824 */ /* 0x040fe200078e00ff */
[----:B------:R-:W-:Y:S01]  /*9870*/  LOP3.LUT R25, R25, 0xffff0000, RZ, 0xc0, !PT ;  /* 0xffff000019197812 */ /* 0x000fe200078ec0ff */
[C---:B------:R-:W-:Y:S01]  /*9880*/  FMUL.FTZ R47, R30.reuse, R41 ;  /* 0x000000291e2f7220 */ /* 0x040fe20000410000 */
[-C--:B------:R-:W-:Y:S01]  /*9890*/  FMUL.FTZ R49, R30, R39.reuse ;  /* 0x000000271e317220 */ /* 0x080fe20000410000 */
[C---:B------:R-:W-:Y:S01]  /*98a0*/  IMAD.U32 R30, R42.reuse, 0x10000, RZ ;  /* 0x000100002a1e7824 */ /* 0x040fe200078e00ff */
[----:B------:R-:W-:Y:S01]  /*98b0*/  LOP3.LUT R42, R42, 0xffff0000, RZ, 0xc0, !PT ;  /* 0xffff00002a2a7812 */ /* 0x000fe200078ec0ff */
[C---:B------:R-:W-:Y:S01]  /*98c0*/  FFMA.FTZ R47, R20.reuse, R39, -R47 ;  /* 0x00000027142f7223 */ /* 0x040fe2000001082f */
[----:B------:R-:W-:Y:S01]  /*98d0*/  FFMA.FTZ R49, R20, R41, R49 ;  /* 0x0000002914317223 */ /* 0x000fe20000010031 */
[----:B------:R-:W-:Y:S01]  /*98e0*/  SHF.L.U32 R20, R38, 0x10, RZ ;  /* 0x0000001026147819 */ /* 0x000fe200000006ff */
[C---:B------:R-:W-:Y:S01]  /*98f0*/  FMUL.FTZ R46, R31.reuse, R30 ;  /* 0x0000001e1f2e7220 */ /* 0x040fe20000410000 */
[C---:B------:R-:W-:Y:S01]  /*9900*/  FMUL.FTZ R39, R24.reuse, R43 ;  /* 0x0000002b18277220 */ /* 0x040fe20000410000 */
[----:B------:R-:W-:Y:S01]  /*9910*/  FMUL.FTZ R41, R24, R35 ;  /* 0x0000002318297220 */ /* 0x000fe20000410000 */
[----:B------:R-:W-:Y:S01]  /*9920*/  LOP3.LUT R38, R38, 0xffff0000, RZ, 0xc0, !PT ;  /* 0xffff000026267812 */ /* 0x000fe200078ec0ff */
[----:B------:R-:W-:Y:S01]  /*9930*/  FMUL.FTZ R31, R31, R20 ;  /* 0x000000141f1f7220 */ /* 0x000fe20000410000 */
[----:B------:R-:W-:-:S02]  /*9940*/  IMAD.U32 R32, R26, 0x10000, RZ ;  /* 0x000100001a207824 */ /* 0x000fc400078e00ff */
[C---:B------:R-:W-:Y:S01]  /*9950*/  FFMA.FTZ R24, R12.reuse, R35, -R39 ;  /* 0x000000230c187223 */ /* 0x040fe20000010827 */
[----:B------:R-:W-:Y:S01]  /*9960*/  FFMA.FTZ R40, R12, R43, R41 ;  /* 0x0000002b0c287223 */ /* 0x000fe20000010029 */
[C---:B------:R-:W-:Y:S01]  /*9970*/  FFMA.FTZ R30, R21.reuse, R30, R31 ;  /* 0x0000001e151e7223 */ /* 0x040fe2000001001f */
[----:B------:R-:W-:Y:S01]  /*9980*/  FFMA.FTZ R46, R21, R20, -R46 ;  /* 0x00000014152e7223 */ /* 0x000fe2000001082e */
[----:B------:R-:W-:Y:S02]  /*9990*/  IMAD.U32 R31, R44, 0x10000, RZ ;  /* 0x000100002c1f7824 */ /* 0x000fe400078e00ff */
[C---:B------:R-:W-:Y:S01]  /*99a0*/  FMUL.FTZ R12, R25.reuse, R42 ;  /* 0x0000002a190c7220 */ /* 0x040fe20000410000 */
[----:B------:R-:W-:Y:S02]  /*99b0*/  IMAD.U32 R21, R34, 0x10000, RZ ;  /* 0x0001000022157824 */ /* 0x000fe400078e00ff */
[----:B------:R-:W-:Y:S01]  /*99c0*/  FMUL.FTZ R48, R25, R38 ;  /* 0x0000002619307220 */ /* 0x000fe20000410000 */
[----:B------:R-:W-:-:S02]  /*99d0*/  IMAD.U32 R33, R27, 0x10000, RZ ;  /* 0x000100001b217824 */ /* 0x000fc400078e00ff */
[----:B------:R-:W-:Y:S01]  /*99e0*/  FMUL.FTZ R39, R32, R31 ;  /* 0x0000001f20277220 */ /* 0x000fe20000410000 */
[----:B------:R-:W-:Y:S02]  /*99f0*/  IMAD.U32 R20, R45, 0x10000, RZ ;  /* 0x000100002d147824 */ /* 0x000fe400078e00ff */
[----:B------:R-:W-:Y:S01]  /*9a00*/  FFMA.FTZ R25, R13, R38, -R12 ;  /* 0x000000260d197223 */ /* 0x000fe2000001080c */
[----:B------:R-:W-:Y:S02]  /*9a10*/  IMAD.U32 R28, R14, 0x10000, RZ ;  /* 0x000100000e1c7824 */ /* 0x000fe400078e00ff */
[----:B------:R-:W-:Y:S01]  /*9a20*/  FMUL.FTZ R32, R32, R21 ;  /* 0x0000001520207220 */ /* 0x000fe20000410000 */
[----:B------:R-:W-:Y:S02]  /*9a30*/  IMAD.U32 R29, R15, 0x10000, RZ ;  /* 0x000100000f1d7824 */ /* 0x000fe400078e00ff */
[----:B------:R-:W-:Y:S01]  /*9a40*/  FMUL.FTZ R38, R33, R20 ;  /* 0x0000001421267220 */ /* 0x000fe20000410000 */
[----:B------:R-:W-:-:S02]  /*9a50*/  IMAD.U32 R12, R36, 0x10000, RZ ;  /* 0x00010000240c7824 */ /* 0x000fc400078e00ff */
[C---:B------:R-:W-:Y:S01]  /*9a60*/  FFMA.FTZ R39, R28.reuse, R21, -R39 ;  /* 0x000000151c277223 */ /* 0x040fe20000010827 */
[----:B------:R-:W-:Y:S01]  /*9a70*/  FFMA.FTZ R32, R28, R31, R32 ;  /* 0x0000001f1c207223 */ /* 0x000fe20000010020 */
[----:B------:R-:W-:Y:S01]  /*9a80*/  LOP3.LUT R26, R26, 0xffff0000, RZ, 0xc0, !PT ;  /* 0xffff00001a1a7812 */ /* 0x000fe200078ec0ff */
[-C--:B------:R-:W-:Y:S01]  /*9a90*/  FMUL.FTZ R28, R33, R12.reuse ;  /* 0x0000000c211c7220 */ /* 0x080fe20000410000 */
[----:B------:R-:W-:Y:S01]  /*9aa0*/  FFMA.FTZ R38, R29, R12, -R38 ;  /* 0x0000000c1d267223 */ /* 0x000fe20000010826 */
[----:B------:R-:W-:Y:S01]  /*9ab0*/  LOP3.LUT R27, R27, 0xffff0000, RZ, 0xc0, !PT ;  /* 0xffff00001b1b7812 */ /* 0x000fe200078ec0ff */
[----:B------:R-:W-:Y:S01]  /*9ac0*/  FFMA.FTZ R35, R13, R42, R48 ;  /* 0x0000002a0d237223 */ /* 0x000fe20000010030 */
[----:B------:R-:W-:Y:S01]  /*9ad0*/  LOP3.LUT R21, R44, 0xffff0000, RZ, 0xc0, !PT ;  /* 0xffff00002c157812 */ /* 0x000fe200078ec0ff */
[----:B------:R-:W-:Y:S01]  /*9ae0*/  FFMA.FTZ R28, R29, R20, R28 ;  /* 0x000000141d1c7223 */ /* 0x000fe2000001001c */
        /* <DEDUP_REMOVED lines=23> */
.L_x_4609:
[----:B------:R-:W-:Y:S05]  /*9c60*/  BSYNC B1 ;  /* 0x0000000000017941 */ /* 0x000fea0003800000 */
.L_x_4608:
        /* <DEDUP_REMOVED lines=109> */
.L_x_4600:
[----:B------:R-:W-:Y:S05]  /*a340*/  BSYNC B0 ;  /* 0x0000000000007941 */ /* 0x000fea0003800000 */
.L_x_4586:
        /* <DEDUP_REMOVED lines=8> */
.L_x_4583:
[----:B------:R-:W-:-:S13]  /*a3d0*/  ISETP.NE.AND P0, PT, R189, 0x3, PT ;  /* 0x00000003bd00780c */ /* 0x000fda0003f05270 */
[----:B------:R-:W-:Y:S05]  /*a3e0*/  @!P0 BRA `(.L_x_4610) ;  /* 0x0000000000048947 */ /* 0x000fea0003800000 */
[----:B------:R-:W-:Y:S01]  /*a3f0*/  BPT.TRAP 0x1 ;  /* 0x000000040000795c */ /* 0x000fe20000300000 */
.L_x_4610:
[----:B------:R-:W-:Y:S01]  /*a400*/  IMAD R20, R18, 0x8, R2 ;  /* 0x0000000812147824 */ /* 0x000fe200078e0202 */
[----:B------:R-:W-:-:S04]  /*a410*/  SHF.L.U32 R21, R19, 0x1f, RZ ;  /* 0x0000001f13157819 */ /* 0x000fc800000006ff */
[----:B------:R4:W0:Y:S01]  /*a420*/  SYNCS.PHASECHK.TRANS64.TRYWAIT P1, [R20+URZ+0x28c30], R21 ;  /* 0x028c3015140075a7 */ /* 0x000822000802017f */
[----:B------:R-:W-:Y:S05]  /*a430*/  @!P0 BRA `(.L_x_4611) ;  /* 0x0000000000048947 */ /* 0x000fea0003800000 */
[----:B------:R-:W-:Y:S01]  /*a440*/  BPT.TRAP 0x1 ;  /* 0x000000040000795c */ /* 0x000fe20000300000 */
.L_x_4611:
[C---:B--2---:R-:W-:Y:S02]  /*a450*/  VIADD R0, R2.reuse, 0x22400 ;  /* 0x0002240002007836 */ /* 0x044fe40000000000 */
[----:B01-3--:R-:W-:-:S03]  /*a460*/  VIADD R3, R2, 0x20400 ;  /* 0x0002040002037836 */ /* 0x00bfc60000000000 */
        /* <DEDUP_REMOVED lines=8> */
.L_x_4612:
        /* <DEDUP_REMOVED lines=47> */
.L_x_4614:
[----:B------:R-:W1:Y:S01]  /*a7e0*/  LDC R0, c[0x0][0x448] ;  /* 0x00011200ff007b82 */ /* 0x000e620000000800 */
[----:B------:R-:W-:Y:S01]  /*a7f0*/  LOP3.LUT R22, R22, 0xffffffef, RZ, 0xc0, !PT ;  /* 0xffffffef16167812 */ /* 0x000fe200078ec0ff */
[----:B------:R-:W-:Y:S01]  /*a800*/  ULDC UR4, c[0x0][0x988] ;  /* 0x0002620000047ab9 */ /* 0x000fe20000000800 */
[----:B-1----:R-:W-:Y:S01]  /*a810*/  ISETP.NE.AND P1, PT, R0, 0x1, PT ;  /* 0x000000010000780c */ /* 0x002fe20003f25270 */
[----:B------:R-:W-:-:S12]  /*a820*/  IMAD.IADD R0, R228, 0x1, R202 ;  /* 0x00000001e4007824 */ /* 0x000fd800078e02ca */
[----:B------:R-:W1:Y:S01]  /*a830*/  @P1 LDC R3, c[0x0][0x44c] ;  /* 0x00011300ff031b82 */ /* 0x000e620000000800 */
[----:B------:R-:W-:-:S07]  /*a840*/  @P1 LOP3.LUT R22, R22, 0x10, RZ, 0xfc, !PT ;  /* 0x0000001016161812 */ /* 0x000fce00078efcff */
[----:B------:R-:W2:Y:S01]  /*a850*/  @P1 LDC R12, c[0x0][0x450] ;  /* 0x00011400ff0c1b82 */ /* 0x000ea20000000800 */
[----:B-1----:R-:W-:-:S05]  /*a860*/  @P1 IMAD.HI.U32 R3, R0, R3, RZ ;  /* 0x0000000300031227 */ /* 0x002fca00078e00ff */
[----:B--2---:R-:W-:Y:S01]  /*a870*/  @P1 SHF.R.U32.HI R0, RZ, R12, R3 ;  /* 0x0000000cff001219 */ /* 0x004fe20000011603 */
[----:B------:R-:W-:-:S04]  /*a880*/  IMAD.MOV.U32 R3, RZ, RZ, -0x40 ;  /* 0xffffffc0ff037424 */ /* 0x000fc800078e00ff */
[----:B------:R-:W1:Y:S01]  /*a890*/  SHFL.IDX PT, R13, R0, 0x1, 0x1c1f ;  /* 0x003c1f00000d7f89 */ /* 0x000e6200000e0000 */
[----:B------:R-:W-:-:S03]  /*a8a0*/  IMAD R12, R214, R3, 0x40 ;  /* 0x00000040d60c7424 */ /* 0x000fc600078e0203 */
[----:B------:R-:W2:Y:S02]  /*a8b0*/  SHFL.IDX PT, R0, R0, RZ, 0x1c1f ;  /* 0x001c1fff00007589 */ /* 0x000ea400000e0000 */
[----:B------:R-:W-:Y:S02]  /*a8c0*/  IADD3 R3, R185, 0x1, R12 ;  /* 0x00000001b9037810 */ /* 0x000fe40007ffe00c */
[----:B------:R-:W-:Y:S02]  /*a8d0*/  IADD3 R12, -R196, R12, R185 ;  /* 0x0000000cc40c7210 */ /* 0x000fe40007ffe1b9 */
[----:B------:R-:W-:-:S04]  /*a8e0*/  IADD3 R3, -R184, R3, -R196 ;  /* 0x00000003b8037210 */ /* 0x000fc80007ffe9c4 */
[----:B-1----:R-:W-:-:S04]  /*a8f0*/  VIADDMNMX R13, R13, R3, R12, PT ;  /* 0x000000030d0d7246 */ /* 0x002fc8000380010c */
        /* <DEDUP_REMOVED lines=46> */
[----:B--2---:R-:W-:Y:S02]  /*abe0*/  VIADDMNMX R3, R0, R3, R12, PT ;  /* 0x0000000300037246 */ /* 0x004fe4000380010c */
[----:B------:R-:W-:-:S02]  /*abf0*/  FMNMX.FTZ R26, R55, R26, !PT ;  /* 0x0000001a371a7209 */ /* 0x000fc40007810000 */
[C---:B------:R-:W-:Y:S02]  /*ac00*/  ISETP.GT.AND P1, PT, R3.reuse, RZ, PT ;  /* 0x000000ff0300720c */ /* 0x040fe40003f24270 */
[C---:B------:R-:W-:Y:S01]  /*ac10*/  ISETP.GT.AND P2, PT, R3.reuse, 0x1, PT ;  /* 0x000000010300780c */ /* 0x040fe20003f44270 */
[----:B------:R-:W1:Y:S01]  /*ac20*/  SHFL.BFLY PT, R13, R26, 0x2, 0x1f ;  /* 0x0c401f001a0d7f89 */ /* 0x000e6200000e0000 */
        /* <DEDUP_REMOVED lines=15> */
[----:B------:R-:W1:Y:S01]  /*ad20*/  SHFL.BFLY PT, R12, R13, 0x1, 0x1f ;  /* 0x0c201f000d0c7f89 */ /* 0x000e6200000e0000 */
        /* <DEDUP_REMOVED lines=19> */
[----:B-1----:R-:W-:Y:S01]  /*ae60*/  FMNMX.FTZ R13, R13, R12, !PT ;  /* 0x0000000c0d0d7209 */ /* 0x002fe20007810000 */
[----:B------:R-:W-:Y:S01]  /*ae70*/  IMAD.U32 R12, RZ, RZ, UR4 ;  /* 0x00000004ff0c7e24 */ /* 0x000fe2000f8e00ff */
[----:B------:R-:W-:Y:S02]  /*ae80*/  ISETP.GT.AND P2, PT, R3, 0x31, PT ;  /* 0x000000310300780c */ /* 0x000fe40003f44270 */
[----:B------:R-:W-:Y:S01]  /*ae90*/  FSEL R51, R48, -INF , P1 ;  /* 0xff80000030337808 */ /* 0x000fe20000800000 */
[----:B------:R-:W-:Y:S01]  /*aea0*/  FMUL.FTZ R24, R13, R12 ;  /* 0x0000000c0d187220 */ /* 0x000fe20000410000 */
[----:B------:R-:W-:Y:S02]  /*aeb0*/  FMNMX.FTZ R0, R45, R0, !PT ;  /* 0x000000002d007209 */ /* 0x000fe40007810000 */
[----:B------:R-:W-:Y:S02]  /*aec0*/  ISETP.GT.AND P1, PT, R3, 0x38, PT ;  /* 0x000000380300780c */ /* 0x000fe40003f24270 */
[----:B------:R-:W-:-:S02]  /*aed0*/  FSEL R49, R49, -INF , P2 ;  /* 0xff80000031317808 */ /* 0x000fc40001000000 */
[----:B------:R-:W-:Y:S02]  /*aee0*/  FMNMX.FTZ R0, R51, R0, !PT ;  /* 0x0000000033007209 */ /* 0x000fe40007810000 */
[----:B------:R-:W-:Y:S02]  /*aef0*/  FSETP.NEU.FTZ.AND P4, PT, R13, -INF , PT ;  /* 0xff8000000d00780b */ /* 0x000fe40003f9d000 */
[----:B------:R-:W-:Y:S02]  /*af00*/  ISETP.GT.AND P2, PT, R3, 0x39, PT ;  /* 0x000000390300780c */ /* 0x000fe40003f44270 */
[----:B------:R-:W-:Y:S02]  /*af10*/  FSEL R3, R52, -INF , P1 ;  /* 0xff80000034037808 */ /* 0x000fe40000800000 */
[----:B------:R-:W-:Y:S02]  /*af20*/  FMNMX.FTZ R0, R49, R0, !PT ;  /* 0x0000000031007209 */ /* 0x000fe40007810000 */
[----:B------:R-:W-:-:S02]  /*af30*/  FSEL R24, R24, RZ, P4 ;  /* 0x000000ff18187208 */ /* 0x000fc40002000000 */
[----:B------:R-:W-:Y:S02]  /*af40*/  FSEL R53, R53, -INF , P2 ;  /* 0xff80000035357808 */ /* 0x000fe40001000000 */
        /* <DEDUP_REMOVED lines=9> */
[-CC-:B------:R-:W-:Y:S01]  /*afe0*/  FFMA.FTZ R67, R67, R12.reuse, -R24.reuse ;  /* 0x0000000c43437223 */ /* 0x180fe20000010818 */
[-CC-:B------:R-:W-:Y:S01]  /*aff0*/  FFMA.FTZ R69, R69, R12.reuse, -R24.reuse ;  /* 0x0000000c45457223 */ /* 0x180fe20000010818 */
[-CC-:B------:R-:W-:Y:S01]  /*b000*/  FFMA.FTZ R71, R71, R12.reuse, -R24.reuse ;  /* 0x0000000c47477223 */ /* 0x180fe20000010818 */
[-CC-:B------:R-:W-:Y:S01]  /*b010*/  FFMA.FTZ R73, R73, R12.reuse, -R24.reuse ;  /* 0x0000000c49497223 */ /* 0x180fe20000010818 */
[----:B------:R2:W-:Y:S01]  /*b020*/  MUFU.EX2 R28, R14 ;  /* 0x0000000e001c7308 */ /* 0x0005e20000000800 */
[----:B-1----:R-:W1:Y:S01]  /*b030*/  SHFL.BFLY PT, R57, R0, 0x2, 0x1f ;  /* 0x0c401f0000397f89 */ /* 0x002e6200000e0000 */
[-CC-:B------:R-:W-:Y:S01]  /*b040*/  FFMA.FTZ R75, R75, R12.reuse, -R24.reuse ;  /* 0x0000000c4b4b7223 */ /* 0x180fe20000010818 */
[-CC-:B------:R-:W-:Y:S01]  /*b050*/  FFMA.FTZ R77, R77, R12.reuse, -R24.reuse ;  /* 0x0000000c4d4d7223 */ /* 0x180fe20000010818 */
[-CC-:B------:R-:W-:Y:S01]  /*b060*/  FFMA.FTZ R79, R79, R12.reuse, -R24.reuse ;  /* 0x0000000c4f4f7223 */ /* 0x180fe20000010818 */
[-CC-:B------:R-:W-:Y:S01]  /*b070*/  FFMA.FTZ R81, R81, R12.reuse, -R24.reuse ;  /* 0x0000000c51517223 */ /* 0x180fe20000010818 */
[-CC-:B------:R-:W-:Y:S01]  /*b080*/  FFMA.FTZ R83, R83, R12.reuse, -R24.reuse ;  /* 0x0000000c53537223 */ /* 0x180fe20000010818 */
[----:B------:R-:W-:Y:S01]  /*b090*/  FFMA.FTZ R55, R55, R12, -R24 ;  /* 0x0000000c37377223 */ /* 0x000fe20000010818 */
[----:B------:R-:W-:Y:S08]  /*b0a0*/  MUFU.EX2 R59, R59 ;  /* 0x0000003b003b7308 */ /* 0x000ff00000000800 */
[----:B------:R-:W3:Y:S08]  /*b0b0*/  MUFU.EX2 R30, R61 ;  /* 0x0000003d001e7308 */ /* 0x000ef00000000800 */
[----:B------:R-:W-:Y:S01]  /*b0c0*/  MUFU.EX2 R63, R63 ;  /* 0x0000003f003f7308 */ /* 0x000fe20000000800 */
[----:B-1----:R-:W-:-:S05]  /*b0d0*/  FMNMX.FTZ R57, R0, R57, !PT ;  /* 0x0000003900397209 */ /* 0x002fca0007810000 */
[----:B--2---:R-:W1:Y:S02]  /*b0e0*/  SHFL.BFLY PT, R14, R57, 0x1, 0x1f ;  /* 0x0c201f00390e7f89 */ /* 0x004e6400000e0000 */
[----:B------:R-:W2:Y:S01]  /*b0f0*/  MUFU.EX2 R32, R65 ;  /* 0x0000004100207308 */ /* 0x000ea20000000800 */
[----:B---3--:R-:W-:-:S07]  /*b100*/  F2FP.BF16.F32.PACK_AB R167, R30, R59 ;  /* 0x0000003b1ea7723e */ /* 0x008fce00000010ff */
[----:B------:R-:W-:Y:S08]  /*b110*/  MUFU.EX2 R67, R67 ;  /* 0x0000004300437308 */ /* 0x000ff00000000800 */
[----:B------:R-:W3:Y:S01]  /*b120*/  MUFU.EX2 R34, R69 ;  /* 0x0000004500227308 */ /* 0x000ee20000000800 */
[----:B--2---:R-:W-:Y:S02]  /*b130*/  F2FP.BF16.F32.PACK_AB R161, R32, R63 ;  /* 0x0000003f20a1723e */ /* 0x004fe400000010ff */
[----:B-1----:R-:W-:-:S05]  /*b140*/  FMNMX.FTZ R14, R57, R14, !PT ;  /* 0x0000000e390e7209 */ /* 0x002fca0007810000 */
[----:B------:R-:W-:Y:S01]  /*b150*/  MUFU.EX2 R71, R71 ;  /* 0x0000004700477308 */ /* 0x000fe20000000800 */
[C---:B------:R-:W-:Y:S01]  /*b160*/  FSETP.NEU.FTZ.AND P1, PT, R14.reuse, -INF , PT ;  /* 0xff8000000e00780b */ /* 0x040fe20003f3d000 */
[----:B------:R-:W-:-:S05]  /*b170*/  FMUL.FTZ R0, R14, R12 ;  /* 0x0000000c0e007220 */ /* 0x000fca0000410000 */
[----:B------:R-:W-:Y:S01]  /*b180*/  FSEL R24, R0, RZ, P1 ;  /* 0x000000ff00187208 */ /* 0x000fe20000800000 */
[----:B------:R-:W-:Y:S01]  /*b190*/  FADD.FTZ R0, R165, R28 ;  /* 0x0000001ca5007221 */ /* 0x000fe20000010000 */
[----:B------:R-:W1:Y:S01]  /*b1a0*/  MUFU.EX2 R36, R73 ;  /* 0x0000004900247308 */ /* 0x000e620000000800 */
[----:B------:R-:W-:Y:S02]  /*b1b0*/  F2FP.BF16.F32.PACK_AB R165, R28, R165 ;  /* 0x000000a51ca5723e */ /* 0x000fe400000010ff */
[-CC-:B------:R-:W-:Y:S01]  /*b1c0*/  FFMA.FTZ R27, R27, R12.reuse, -R24.reuse ;  /* 0x0000000c1b1b7223 */ /* 0x180fe20000010818 */
[-CC-:B------:R-:W-:Y:S01]  /*b1d0*/  FFMA.FTZ R25, R25, R12.reuse, -R24.reuse ;  /* 0x0000000c19197223 */ /* 0x180fe20000010818 */
[-CC-:B------:R-:W-:Y:S01]  /*b1e0*/  FFMA.FTZ R31, R31, R12.reuse, -R24.reuse ;  /* 0x0000000c1f1f7223 */ /* 0x180fe20000010818 */
[-CC-:B------:R-:W-:Y:S01]  /*b1f0*/  FFMA.FTZ R29, R29, R12.reuse, -R24.reuse ;  /* 0x0000000c1d1d7223 */ /* 0x180fe20000010818 */
[-CC-:B------:R-:W-:Y:S01]  /*b200*/  FFMA.FTZ R35, R35, R12.reuse, -R24.reuse ;  /* 0x0000000c23237223 */ /* 0x180fe20000010818 */
[----:B------:R2:W-:Y:S01]  /*b210*/  MUFU.EX2 R164, R25 ;  /* 0x0000001900a47308 */ /* 0x0005e20000000800 */
[-CC-:B------:R-:W-:Y:S01]  /*b220*/  FFMA.FTZ R33, R33, R12.reuse, -R24.reuse ;  /* 0x0000000c21217223 */ /* 0x180fe20000010818 */
[-CC-:B------:R-:W-:Y:S01]  /*b230*/  FFMA.FTZ R39, R39, R12.reuse, -R24.reuse ;  /* 0x0000000c27277223 */ /* 0x180fe20000010818 */
[-CC-:B------:R-:W-:Y:S01]  /*b240*/  FFMA.FTZ R37, R37, R12.reuse, -R24.reuse ;  /* 0x0000000c25257223 */ /* 0x180fe20000010818 */
[-CC-:B------:R-:W-:Y:S01]  /*b250*/  FFMA.FTZ R43, R43, R12.reuse, -R24.reuse ;  /* 0x0000000c2b2b7223 */ /* 0x180fe20000010818 */
[-CC-:B------:R-:W-:Y:S01]  /*b260*/  FFMA.FTZ R41, R41, R12.reuse, -R24.reuse ;  /* 0x0000000c29297223 */ /* 0x180fe20000010818 */
[-CC-:B------:R-:W-:Y:S01]  /*b270*/  FFMA.FTZ R47, R47, R12.reuse, -R24.reuse ;  /* 0x0000000c2f2f7223 */ /* 0x180fe20000010818 */
[----:B------:R-:W-:Y:S01]  /*b280*/  FFMA.FTZ R45, R45, R12, -R24 ;  /* 0x0000000c2d2d7223 */ /* 0x000fe20000010818 */
[----:B------:R-:W5:Y:S01]  /*b290*/  MUFU.EX2 R27, R27 ;  /* 0x0000001b001b7308 */ /* 0x000f620000000800 */
[----:B--2---:R-:W-:Y:S01]  /*b2a0*/  FADD.FTZ R25, R59, R0 ;  /* 0x000000003b197221 */ /* 0x004fe20000010000 */
[----:B------:R-:W-:-:S02]  /*b2b0*/  VIADD R0, R20, 0x28c40 ;  /* 0x00028c4014007836 */ /* 0x000fc40000000000 */
[-CC-:B------:R-:W-:Y:S01]  /*b2c0*/  FFMA.FTZ R51, R51, R12.reuse, -R24.reuse ;  /* 0x0000000c33337223 */ /* 0x180fe20000010818 */
[-CC-:B------:R-:W-:Y:S01]  /*b2d0*/  FFMA.FTZ R49, R49, R12.reuse, -R24.reuse ;  /* 0x0000000c31317223 */ /* 0x180fe20000010818 */
[----:B------:R-:W-:Y:S01]  /*b2e0*/  FADD.FTZ R46, R30, R25 ;  /* 0x000000191e2e7221 */ /* 0x000fe20000010000 */
[-C--:B------:R-:W-:Y:S01]  /*b2f0*/  FFMA.FTZ R3, R3, R12.reuse, -R24 ;  /* 0x0000000c03037223 */ /* 0x080fe20000010818 */
[----:B------:R-:W-:Y:S01]  /*b300*/  PRMT R0, R191, 0x654, R0 ;  /* 0x00000654bf007816 */ /* 0x000fe20000000000 */
[----:B------:R-:W2:Y:S01]  /*b310*/  MUFU.EX2 R31, R31 ;  /* 0x0000001f001f7308 */ /* 0x000ea20000000800 */
[----:B------:R-:W-:Y:S01]  /*b320*/  FFMA.FTZ R24, R53, R12, -R24 ;  /* 0x0000000c35187223 */ /* 0x000fe20000010818 */
[----:B---3--:R-:W-:Y:S01]  /*b330*/  F2FP.BF16.F32.PACK_AB R163, R34, R67 ;  /* 0x0000004322a3723e */ /* 0x008fe200000010ff */
[----:B------:R3:W-:Y:S01]  /*b340*/  SYNCS.ARRIVE.TRANS64.RED.A1T0 RZ, [R0+URZ], RZ ;  /* 0x000000ff00ff79a7 */ /* 0x0007e2000810043f */
[----:B-1----:R-:W-:-:S04]  /*b350*/  F2FP.BF16.F32.PACK_AB R157, R36, R71 ;  /* 0x00000047249d723e */ /* 0x002fc800000010ff */
[----:B------:R1:W0:Y:S01]  /*b360*/  MUFU.EX2 R166, R29 ;  /* 0x0000001d00a67308 */ /* 0x0002220000000800 */
[----:B-----5:R-:W-:Y:S01]  /*b370*/  FADD.FTZ R44, R27, R164 ;  /* 0x000000a41b2c7221 */ /* 0x020fe20000010000 */
[----:B------:R-:W-:-:S06]  /*b380*/  F2FP.BF16.F32.PACK_AB R164, R164, R27 ;  /* 0x0000001ba4a4723e */ /* 0x000fcc00000010ff */
[----:B------:R-:W5:Y:S01]  /*b390*/  MUFU.EX2 R35, R35 ;  /* 0x0000002300237308 */ /* 0x000f620000000800 */
[----:B--2---:R-:W-:Y:S01]  /*b3a0*/  FADD.FTZ R25, R31, R44 ;  /* 0x0000002c1f197221 */ /* 0x004fe20000010000 */
[----:B-1----:R-:W-:-:S04]  /*b3b0*/  FADD.FTZ R29, R63, R46 ;  /* 0x0000002e3f1d7221 */ /* 0x002fc80000010000 */
[----:B------:R-:W-:Y:S02]  /*b3c0*/  FADD.FTZ R46, R32, R29 ;  /* 0x0000001d202e7221 */ /* 0x000fe40000010000 */
[----:B------:R-:W1:Y:S01]  /*b3d0*/  MUFU.EX2 R160, R33 ;  /* 0x0000002100a07308 */ /* 0x000e620000000800 */
[C---:B0-----:R-:W-:Y:S01]  /*b3e0*/  FADD.FTZ R44, R166.reuse, R25 ;  /* 0x00000019a62c7221 */ /* 0x041fe20000010000 */
[----:B------:R-:W-:Y:S01]  /*b3f0*/  FADD.FTZ R29, R67, R46 ;  /* 0x0000002e431d7221 */ /* 0x000fe20000010000 */
[----:B------:R-:W-:Y:S01]  /*b400*/  F2FP.BF16.F32.PACK_AB R166, R166, R31 ;  /* 0x0000001fa6a6723e */ /* 0x000fe200000010ff */
[----:B------:R-:W-:Y:S01]  /*b410*/  BAR.SYNC.DEFER_BLOCKING 0xf, 0x100 ;  /* 0x03c4000000007b1d */ /* 0x000fe20000010000 */
[----:B-----5:R-:W-:-:S05]  /*b420*/  FADD.FTZ R25, R35, R44 ;  /* 0x0000002c23197221 */ /* 0x020fca0000010000 */
[----:B------:R-:W0:Y:S01]  /*b430*/  MUFU.EX2 R39, R39 ;  /* 0x0000002700277308 */ /* 0x000e220000000800 */
[----:B------:R-:W-:-:S04]  /*b440*/  FADD.FTZ R44, R34, R29 ;  /* 0x0000001d222c7221 */ /* 0x000fc80000010000 */
[----:B------:R-:W-:Y:S01]  /*b450*/  FADD.FTZ R29, R71, R44 ;  /* 0x0000002c471d7221 */ /* 0x000fe20000010000 */
[----:B-1----:R-:W-:Y:S02]  /*b460*/  FADD.FTZ R28, R160, R25 ;  /* 0x00000019a01c7221 */ /* 0x002fe40000010000 */
[----:B------:R-:W1:Y:S01]  /*b470*/  MUFU.EX2 R162, R37 ;  /* 0x0000002500a27308 */ /* 0x000e620000000800 */
[----:B------:R-:W-:Y:S01]  /*b480*/  FADD.FTZ R30, R36, R29 ;  /* 0x0000001d241e7221 */ /* 0x000fe20000010000 */
[----:B------:R-:W-:-:S06]  /*b490*/  F2FP.BF16.F32.PACK_AB R160, R160, R35 ;  /* 0x00000023a0a0723e */ /* 0x000fcc00000010ff */
[----:B------:R-:W2:Y:S01]  /*b4a0*/  MUFU.EX2 R43, R43 ;  /* 0x0000002b002b7308 */ /* 0x000ea20000000800 */
[----:B0-----:R-:W-:Y:S01]  /*b4b0*/  FADD.FTZ R25, R39, R28 ;  /* 0x0000001c27197221 */ /* 0x001fe20000010000 */
[----:B------:R0:W-:Y:S06]  /*b4c0*/  STSM.16.M88.4 [R218+0x26800], R164 ;  /* 0x026800a4da007844 */ /* 0x0001ec0000000200 */
[----:B------:R-:W5:Y:S01]  /*b4d0*/  MUFU.EX2 R156, R41 ;  /* 0x00000029009c7308 */ /* 0x000f620000000800 */
[C---:B-1----:R-:W-:Y:S01]  /*b4e0*/  FADD.FTZ R28, R162.reuse, R25 ;  /* 0x00000019a21c7221 */ /* 0x042fe20000010000 */
[----:B------:R-:W-:-:S05]  /*b4f0*/  F2FP.BF16.F32.PACK_AB R162, R162, R39 ;  /* 0x00000027a2a2723e */ /* 0x000fca00000010ff */
[----:B------:R0:W-:Y:S01]  /*b500*/  STSM.16.M88.4 [R219], R160 ;  /* 0x000000a0db007844 */ /* 0x0001e20000000200 */
[----:B------:R-:W1:Y:S01]  /*b510*/  MUFU.EX2 R75, R75 ;  /* 0x0000004b004b7308 */ /* 0x000e620000000800 */
[----:B--2---:R-:W-:-:S07]  /*b520*/  FADD.FTZ R25, R43, R28 ;  /* 0x0000001c2b197221 */ /* 0x004fce0000010000 */
[----:B------:R-:W2:Y:S01]  /*b530*/  MUFU.EX2 R47, R47 ;  /* 0x0000002f002f7308 */ /* 0x000ea20000000800 */
[C---:B-----5:R-:W-:Y:S01]  /*b540*/  FADD.FTZ R28, R156.reuse, R25 ;  /* 0x000000199c1c7221 */ /* 0x060fe20000010000 */
[----:B------:R-:W-:-:S06]  /*b550*/  F2FP.BF16.F32.PACK_AB R156, R156, R43 ;  /* 0x0000002b9c9c723e */ /* 0x000fcc00000010ff */
[----:B------:R-:W5:Y:S01]  /*b560*/  MUFU.EX2 R38, R77 ;  /* 0x0000004d00267308 */ /* 0x000f620000000800 */
[----:B-1----:R-:W-:-:S07]  /*b570*/  FADD.FTZ R27, R75, R30 ;  /* 0x0000001e4b1b7221 */ /* 0x002fce0000010000 */
[----:B------:R-:W1:Y:S01]  /*b580*/  MUFU.EX2 R26, R45 ;  /* 0x0000002d001a7308 */ /* 0x000e620000000800 */
[----:B--2---:R-:W-:-:S07]  /*b590*/  FADD.FTZ R25, R47, R28 ;  /* 0x0000001c2f197221 */ /* 0x004fce0000010000 */
[----:B------:R-:W-:Y:S01]  /*b5a0*/  MUFU.EX2 R79, R79 ;  /* 0x0000004f004f7308 */ /* 0x000fe20000000800 */
[C---:B-----5:R-:W-:Y:S01]  /*b5b0*/  F2FP.BF16.F32.PACK_AB R159, R38.reuse, R75 ;  /* 0x0000004b269f723e */ /* 0x060fe200000010ff */
[----:B------:R-:W-:-:S06]  /*b5c0*/  FADD.FTZ R38, R38, R27 ;  /* 0x0000001b26267221 */ /* 0x000fcc0000010000 */
[----:B------:R-:W2:Y:S01]  /*b5d0*/  MUFU.EX2 R40, R81 ;  /* 0x0000005100287308 */ /* 0x000ea20000000800 */
[C---:B-1----:R-:W-:Y:S01]  /*b5e0*/  F2FP.BF16.F32.PACK_AB R158, R26.reuse, R47 ;  /* 0x0000002f1a9e723e */ /* 0x042fe200000010ff */
[----:B------:R-:W-:-:S04]  /*b5f0*/  FADD.FTZ R26, R26, R25 ;  /* 0x000000191a1a7221 */ /* 0x000fc80000010000 */
[----:B------:R0:W-:Y:S02]  /*b600*/  STSM.16.M88.4 [R222], R156 ;  /* 0x0000009cde007844 */ /* 0x0001e40000000200 */
[----:B------:R-:W-:Y:S08]  /*b610*/  MUFU.EX2 R51, R51 ;  /* 0x0000003300337308 */ /* 0x000ff00000000800 */
[----:B---3--:R-:W1:Y:S01]  /*b620*/  MUFU.EX2 R0, R49 ;  /* 0x0000003100007308 */ /* 0x008e620000000800 */
[----:B--2---:R-:W-:Y:S01]  /*b630*/  F2FP.BF16.F32.PACK_AB R153, R40, R79 ;  /* 0x0000004f2899723e */ /* 0x004fe200000010ff */
[----:B------:R-:W-:-:S04]  /*b640*/  FADD.FTZ R79, R79, R38 ;  /* 0x000000264f4f7221 */ /* 0x000fc80000010000 */
[----:B------:R-:W-:Y:S02]  /*b650*/  FADD.FTZ R40, R40, R79 ;  /* 0x0000004f28287221 */ /* 0x000fe40000010000 */
[----:B------:R-:W-:Y:S08]  /*b660*/  MUFU.EX2 R83, R83 ;  /* 0x0000005300537308 */ /* 0x000ff00000000800 */
[----:B------:R-:W2:Y:S01]  /*b670*/  MUFU.EX2 R42, R55 ;  /* 0x00000037002a7308 */ /* 0x000ea20000000800 */
[----:B-1----:R-:W-:Y:S01]  /*b680*/  F2FP.BF16.F32.PACK_AB R152, R0, R51 ;  /* 0x000000330098723e */ /* 0x002fe200000010ff */
[----:B------:R-:W-:-:S04]  /*b690*/  FADD.FTZ R51, R51, R26 ;  /* 0x0000001a33337221 */ /* 0x000fc80000010000 */
[----:B------:R-:W-:Y:S02]  /*b6a0*/  FADD.FTZ R0, R0, R51 ;  /* 0x0000003300007221 */ /* 0x000fe40000010000 */
[----:B------:R-:W1:Y:S08]  /*b6b0*/  MUFU.EX2 R3, R3 ;  /* 0x0000000300037308 */ /* 0x000e700000000800 */
[----:B------:R-:W3:Y:S01]  /*b6c0*/  MUFU.EX2 R24, R24 ;  /* 0x0000001800187308 */ /* 0x000ee20000000800 */
[----:B--2---:R-:W-:Y:S01]  /*b6d0*/  F2FP.BF16.F32.PACK_AB R155, R42, R83 ;  /* 0x000000532a9b723e */ /* 0x004fe200000010ff */
[----:B------:R-:W-:Y:S01]  /*b6e0*/  FADD.FTZ R83, R83, R40 ;  /* 0x0000002853537221 */ /* 0x000fe20000010000 */
[----:B-1----:R-:W-:Y:S01]  /*b6f0*/  FADD.FTZ R25, R3, R0 ;  /* 0x0000000003197221 */ /* 0x002fe20000010000 */
[----:B---3--:R-:W-:-:S02]  /*b700*/  F2FP.BF16.F32.PACK_AB R154, R24, R3 ;  /* 0x00000003189a723e */ /* 0x008fc400000010ff */
[----:B------:R-:W-:Y:S01]  /*b710*/  FADD.FTZ R3, R42, R83 ;  /* 0x000000532a037221 */ /* 0x000fe20000010000 */
[----:B------:R-:W-:Y:S02]  /*b720*/  FADD.FTZ R0, R24, R25 ;  /* 0x0000001918007221 */ /* 0x000fe40000010000 */
[----:B------:R0:W-:Y:S01]  /*b730*/  STSM.16.M88.4 [R221], R152 ;  /* 0x00000098dd007844 */ /* 0x0001e20000000200 */
[----:B------:R-:W-:Y:S05]  /*b740*/  @!P0 BRA `(.L_x_4615) ;  /* 0x0000000000048947 */ /* 0x000fea0003800000 */
[----:B------:R-:W-:Y:S01]  /*b750*/  BPT.TRAP 0x1 ;  /* 0x000000040000795c */ /* 0x000fe20000300000 */
.L_x_4615:
[----:B------:R1:W2:Y:S01]  /*b760*/  SYNCS.PHASECHK.TRANS64.TRYWAIT P1, [R20+URZ+0x28c50], R21 ;  /* 0x028c5015140075a7 */ /* 0x0002a2000802017f */
[----:B------:R-:W-:Y:S05]  /*b770*/  @!P0 BRA `(.L_x_4616) ;  /* 0x0000000000048947 */ /* 0x000fea0003800000 */
[----:B------:R-:W-:Y:S01]  /*b780*/  BPT.TRAP 0x1 ;  /* 0x000000040000795c */ /* 0x000fe20000300000 */
.L_x_4616:
        /* <DEDUP_REMOVED lines=8> */
.L_x_4618:
[----:B------:R-:W-:Y:S05]  /*b810*/  BSYNC B0 ;  /* 0x0000000000007941 */ /* 0x000fea0003800000 */
.L_x_4617:
        /* <DEDUP_REMOVED lines=39> */
.L_x_4620:
[----:B-12-4-:R-:W1:Y:S01]  /*ba90*/  LDC R21, c[0x0][0x448] ;  /* 0x00011200ff157b82 */ /* 0x016e620000000800 */
[----:B------:R-:W-:Y:S01]  /*baa0*/  VIADD R20, R20, 0x28c60 ;  /* 0x00028c6014147836 */ /* 0x000fe20000000000 */
[----:B------:R-:W-:Y:S01]  /*bab0*/  BSSY B1, `(.L_x_4621) ;  /* 0x0000217000017945 */ /* 0x000fe20003800000 */
[----:B0-----:R-:W-:Y:S02]  /*bac0*/  IMAD.MOV.U32 R152, RZ, RZ, R202 ;  /* 0x000000ffff987224 */ /* 0x001fe400078e00ca */
[----:B------:R-:W-:Y:S01]  /*bad0*/  VIADD R214, R214, 0xfffffffe ;  /* 0xfffffffed6d67836 */ /* 0x000fe20000000000 */
[----:B------:R-:W-:-:S04]  /*bae0*/  PRMT R20, R191, 0x654, R20 ;  /* 0x00000654bf147816 */ /* 0x000fc80000000014 */
[----:B------:R0:W-:Y:S01]  /*baf0*/  SYNCS.ARRIVE.TRANS64.RED.A1T0 RZ, [R20+URZ], RZ ;  /* 0x000000ff14ff79a7 */ /* 0x0001e2000810043f */
[----:B-1----:R-:W-:-:S13]  /*bb00*/  ISETP.NE.AND P1, PT, R21, 0x1, PT ;  /* 0x000000011500780c */ /* 0x002fda0003f25270 */
[----:B------:R-:W1:Y:S08]  /*bb10*/  @P1 LDC R21, c[0x0][0x44c] ;  /* 0x00011300ff151b82 */ /* 0x000e700000000800 */
[----:B0-----:R-:W0:Y:S01]  /*bb20*/  @P1 LDC R20, c[0x0][0x450] ;  /* 0x00011400ff141b82 */ /* 0x001e220000000800 */
[----:B-1----:R-:W-:-:S05]  /*bb30*/  @P1 IMAD.HI.U32 R21, R202, R21, RZ ;  /* 0x00000015ca151227 */ /* 0x002fca00078e00ff */
[----:B0-----:R-:W-:-:S04]  /*bb40*/  @P1 SHF.R.U32.HI R152, RZ, R20, R21 ;  /* 0x00000014ff981219 */ /* 0x001fc80000011615 */
[----:B------:R-:W-:-:S04]  /*bb50*/  IADD3 R20, R152, R185, -R184 ;  /* 0x000000b998147210 */ /* 0x000fc80007ffe8b8 */
[----:B------:R-:W-:-:S04]  /*bb60*/  SHF.R.S32.HI R21, RZ, 0x1f, R20 ;  /* 0x0000001fff157819 */ /* 0x000fc80000011414 */
[----:B------:R-:W-:-:S04]  /*bb70*/  LEA.HI R20, R21, R20, RZ, 0x6 ;  /* 0x0000001415147211 */ /* 0x000fc800078f30ff */
[----:B------:R-:W-:-:S04]  /*bb80*/  SHF.R.S32.HI R20, RZ, 0x6, R20 ;  /* 0x00000006ff147819 */ /* 0x000fc80000011414 */
[----:B------:R-:W-:-:S04]  /*bb90*/  VIMNMX R20, RZ, R20, !PT ;  /* 0x00000014ff147248 */ /* 0x000fc80007fe0100 */
[----:B------:R-:W-:-:S13]  /*bba0*/  ISETP.GE.AND P1, PT, R214, R20, PT ;  /* 0x00000014d600720c */ /* 0x000fda0003f26270 */
[----:B------:R-:W-:Y:S05]  /*bbb0*/  @!P1 BRA `(.L_x_4622) ;  /* 0x0000002000189947 */ /* 0x000fea0003800000 */
[----:B------:R-:W-:Y:S01]  /*bbc0*/  BSSY B0, `(.L_x_4623) ;  /* 0x0000204000007945 */ /* 0x000fe20003800000 */
[----:B------:R-:W-:Y:S02]  /*bbd0*/  IMAD.MOV.U32 R21, RZ, RZ, R214 ;  /* 0x000000ffff157224 */ /* 0x000fe400078e00d6 */
[----:B------:R-:W-:Y:S02]  /*bbe0*/  IMAD.MOV.U32 R220, RZ, RZ, R13 ;  /* 0x000000ffffdc7224 */ /* 0x000fe400078e000d */
[----:B------:R-:W-:Y:S02]  /*bbf0*/  IMAD.MOV.U32 R215, RZ, RZ, R14 ;  /* 0x000000ffffd77224 */ /* 0x000fe400078e000e */
[----:B------:R-:W-:-:S07]  /*bc00*/  IMAD.MOV.U32 R214, RZ, RZ, R18 ;  /* 0x000000ffffd67224 */ /* 0x000fce00078e0012 */
.L_x_4636:
[----:B------:R-:W-:-:S05]  /*bc10*/  VIADD R18, R214, 0x1 ;  /* 0x00000001d6127836 */ /* 0x000fca0000000000 */
[----:B------:R-:W-:-:S04]  /*bc20*/  ISETP.NE.AND P1, PT, R18, 0x2, PT ;  /* 0x000000021200780c */ /* 0x000fc80003f25270 */
[----:B------:R-:W-:Y:S02]  /*bc30*/  SEL R12, RZ, 0x1, P1 ;  /* 0x00000001ff0c7807 */ /* 0x000fe40000800000 */
[----:B------:R-:W-:Y:S02]  /*bc40*/  SEL R18, R18, RZ, P1 ;  /* 0x000000ff12127207 */ /* 0x000fe40000800000 */
[----:B------:R-:W-:Y:S01]  /*bc50*/  LOP3.LUT R19, R19, R12, RZ, 0x3c, !PT ;  /* 0x0000000c13137212 */ /* 0x000fe200078e3cff */
[----:B0-----:R-:W-:Y:S06]  /*bc60*/  @!P0 BRA `(.L_x_4624) ;  /* 0x0000000000048947 */ /* 0x001fec0003800000 */
[----:B------:R-:W-:Y:S01]  /*bc70*/  BPT.TRAP 0x1 ;  /* 0x000000040000795c */ /* 0x000fe20000300000 */
.L_x_4624:
[----:B------:R-:W-:Y:S01]  /*bc80*/  IMAD R186, R18, 0x8, R2 ;  /* 0x0000000812ba7824 */ /* 0x000fe200078e0202 */
[----:B------:R-:W-:-:S04]  /*bc90*/  SHF.L.U32 R187, R19, 0x1f, RZ ;  /* 0x0000001f13bb7819 */ /* 0x000fc800000006ff */
[----:B------:R0:W1:Y:S01]  /*bca0*/  SYNCS.PHASECHK.TRANS64.TRYWAIT P1, [R186+URZ+0x28c30], R187 ;  /* 0x028c30bbba0075a7 */ /* 0x000062000802017f */
[----:B------:R-:W-:Y:S05]  /*bcb0*/  @!P0 BRA `(.L_x_4625) ;  /* 0x0000000000048947 */ /* 0x000fea0003800000 */
[----:B------:R-:W-:Y:S01]  /*bcc0*/  BPT.TRAP 0x1 ;  /* 0x000000040000795c */ /* 0x000fe20000300000 */
.L_x_4625:
[----:B------:R-:W-:Y:S01]  /*bcd0*/  BSSY B2, `(.L_x_4626) ;  /* 0x0000006000027945 */ /* 0x000fe20003800000 */
[----:B------:R-:W-:Y:S02]  /*bce0*/  IMAD R154, R18, 0x200, R15 ;  /* 0x00000200129a7824 */ /* 0x000fe400078e020f */
[----:B------:R-:W-:Y:S01]  /*bcf0*/  IMAD.MOV.U32 R155, RZ, RZ, 0x40000040 ;  /* 0x40000040ff9b7424 */ /* 0x000fe200078e00ff */
[----:B-1----:R-:W-:Y:S06]  /*bd00*/  @P1 BRA `(.L_x_4627) ;  /* 0x0000000000081947 */ /* 0x002fec0003800000 */
[----:B------:R-:W1:Y:S02]  /*bd10*/  SYNCS.PHASECHK.TRANS64.TRYWAIT P1, [R186+URZ+0x28c30], R187 ;  /* 0x028c30bbba0075a7 */ /* 0x000e64000802017f */
[----:B-1----:R-:W-:Y:S05]  /*bd20*/  @!P1 BRA `(.L_x_4628) ;  /* 0x000000fc00249947 */ /* 0x002fea0003800000 */
.L_x_4627:
[----:B------:R-:W-:Y:S05]  /*bd30*/  BSYNC B2 ;  /* 0x0000000000027941 */ /* 0x000fea0003800000 */
.L_x_4626:
        /* <DEDUP_REMOVED lines=36> */
.L_x_4629:
[----:B------:R-:W2:Y:S01]  /*bf80*/  LDC R12, c[0x0][0x448] ;  /* 0x00011200ff0c7b82 */ /* 0x000ea20000000800 */
[----:B------:R-:W-:-:S04]  /*bf90*/  LOP3.LUT R22, R22, 0xffffdfff, RZ, 0xc0, !PT ;  /* 0xffffdfff16167812 */ /* 0x000fc800078ec0ff */
[----:B------:R-:W-:-:S04]  /*bfa0*/  @P0 LOP3.LUT R22, R22, 0x2000, RZ, 0xfc, !PT ;  /* 0x0000200016160812 */ /* 0x000fc800078efcff */
[----:B------:R-:W-:Y:S02]  /*bfb0*/  LOP3.LUT R22, R22, 0xffffbfff, RZ, 0xc0, !PT ;  /* 0xffffbfff16167812 */ /* 0x000fe400078ec0ff */
[----:B--2---:R-:W-:Y:S01]  /*bfc0*/  ISETP.NE.AND P1, PT, R12, 0x1, PT ;  /* 0x000000010c00780c */ /* 0x004fe20003f25270 */
[----:B------:R-:W-:-:S12]  /*bfd0*/  IMAD.IADD R12, R228, 0x1, R202 ;  /* 0x00000001e40c7824 */ /* 0x000fd800078e02ca */
[----:B------:R-:W2:Y:S08]  /*bfe0*/  @P1 LDC R14, c[0x0][0x44c] ;  /* 0x00011300ff0e1b82 */ /* 0x000eb00000000800 */
[----:B------:R-:W3:Y:S01]  /*bff0*/  @P1 LDC R13, c[0x0][0x450] ;  /* 0x00011400ff0d1b82 */ /* 0x000ee20000000800 */
[----:B--2---:R-:W-:-:S05]  /*c000*/  @P1 IMAD.HI.U32 R14, R12, R14, RZ ;  /* 0x0000000e0c0e1227 */ /* 0x004fca00078e00ff */
[----:B---3--:R-:W-:Y:S01]  /*c010*/  @P1 SHF.R.U32.HI R12, RZ, R13, R14 ;  /* 0x0000000dff0c1219 */ /* 0x008fe2000001160e */
[----:B------:R-:W-:-:S04]  /*c020*/  IMAD.MOV.U32 R13, RZ, RZ, -0x40 ;  /* 0xffffffc0ff0d7424 */ /* 0x000fc800078e00ff */
[----:B------:R-:W2:Y:S01]  /*c030*/  SHFL.IDX PT, R14, R12, RZ, 0x1c1f ;  /* 0x001c1fff0c0e7589 */ /* 0x000ea200000e0000 */
[----:B------:R-:W-:-:S03]  /*c040*/  IMAD R13, R21, R13, 0x1 ;  /* 0x00000001150d7424 */ /* 0x000fc600078e020d */
[----:B------:R-:W3:Y:S02]  /*c050*/  SHFL.IDX PT, R12, R12, 0x1, 0x1c1f ;  /* 0x003c1f000c0c7f89 */ /* 0x000ee400000e0000 */
[----:B------:R-:W-:-:S05]  /*c060*/  IADD3 R13, R185, R13, -R196 ;  /* 0x0000000db90d7210 */ /* 0x000fca0007ffe8c4 */
[----:B------:R-:W-:-:S04]  /*c070*/  IMAD.IADD R13, R13, 0x1, -R184 ;  /* 0x000000010d0d7824 */ /* 0x000fc800078e0ab8 */
[C---:B--2---:R-:W-:Y:S02]  /*c080*/  IMAD.IADD R14, R13.reuse, 0x1, R14 ;  /* 0x000000010d0e7824 */ /* 0x044fe400078e020e */
[----:B---3--:R-:W-:-:S03]  /*c090*/  IMAD.IADD R12, R13, 0x1, R12 ;  /* 0x000000010d0c7824 */ /* 0x008fc600078e020c */
[C---:B------:R-:W-:Y:S02]  /*c0a0*/  ISETP.GT.AND P0, PT, R14.reuse, 0x21, PT ;  /* 0x000000210e00780c */ /* 0x040fe40003f04270 */
[----:B------:R-:W-:Y:S02]  /*c0b0*/  ISETP.GT.AND P5, PT, R14, 0x8, PT ;  /* 0x000000080e00780c */ /* 0x000fe40003fa4270 */
[----:B------:R-:W-:Y:S02]  /*c0c0*/  ISETP.GT.AND P6, PT, R12, RZ, PT ;  /* 0x000000ff0c00720c */ /* 0x000fe40003fc4270 */
[----:B------:R-:W-:Y:S02]  /*c0d0*/  FSEL R156, R156, -INF , P5 ;  /* 0xff8000009c9c7808 */ /* 0x000fe40002800000 */
[----:B------:R-:W-:Y:S02]  /*c0e0*/  FSEL R154, R154, -INF , P6 ;  /* 0xff8000009a9a7808 */ /* 0x000fe40003000000 */
[----:B------:R-:W-:-:S02]  /*c0f0*/  ISETP.GT.AND P6, PT, R12, 0x1, PT ;  /* 0x000000010c00780c */ /* 0x000fc40003fc4270 */
[----:B------:R-:W-:Y:S02]  /*c100*/  ISETP.GT.AND P5, PT, R14, 0x29, PT ;  /* 0x000000290e00780c */ /* 0x000fe40003fa4270 */
[----:B------:R-:W-:Y:S02]  /*c110*/  FSEL R155, R155, -INF , P6 ;  /* 0xff8000009b9b7808 */ /* 0x000fe40003000000 */
[----:B------:R-:W-:Y:S02]  /*c120*/  ISETP.GT.AND P6, PT, R12, 0x8, PT ;  /* 0x000000080c00780c */ /* 0x000fe40003fc4270 */
[----:B------:R-:W-:Y:S02]  /*c130*/  ISETP.GT.AND P1, PT, R14, 0x1, PT ;  /* 0x000000010e00780c */ /* 0x000fe40003f24270 */
[----:B------:R-:W-:Y:S02]  /*c140*/  FSEL R158, R158, -INF , P6 ;  /* 0xff8000009e9e7808 */ /* 0x000fe40003000000 */
[----:B------:R-:W-:-:S02]  /*c150*/  ISETP.GT.AND P6, PT, R12, 0x9, PT ;  /* 0x000000090c00780c */ /* 0x000fc40003fc4270 */
[----:B------:R-:W-:Y:S02]  /*c160*/  ISETP.GT.AND P2, PT, R14, RZ, PT ;  /* 0x000000ff0e00720c */ /* 0x000fe40003f44270 */
[----:B------:R-:W-:Y:S02]  /*c170*/  FSEL R159, R159, -INF , P6 ;  /* 0xff8000009f9f7808 */ /* 0x000fe40003000000 */
[----:B------:R-:W-:Y:S02]  /*c180*/  ISETP.GT.AND P6, PT, R12, 0x10, PT ;  /* 0x000000100c00780c */ /* 0x000fe40003fc4270 */
[----:B------:R-:W-:Y:S02]  /*c190*/  @P0 LOP3.LUT R22, R22, 0x4000, RZ, 0xfc, !PT ;  /* 0x0000400016160812 */ /* 0x000fe400078efcff */
[----:B------:R-:W-:Y:S02]  /*c1a0*/  FSEL R162, R162, -INF , P6 ;  /* 0xff800000a2a27808 */ /* 0x000fe40003000000 */
[----:B------:R-:W-:-:S02]  /*c1b0*/  ISETP.GT.AND P6, PT, R12, 0x11, PT ;  /* 0x000000110c00780c */ /* 0x000fc40003fc4270 */
[----:B------:R-:W-:Y:S02]  /*c1c0*/  FSEL R224, R153, -INF , P1 ;  /* 0xff80000099e07808 */ /* 0x000fe40000800000 */
[----:B------:R-:W-:Y:S02]  /*c1d0*/  FSEL R163, R163, -INF , P6 ;  /* 0xff800000a3a37808 */ /* 0x000fe40003000000 */
[----:B------:R-:W-:Y:S02]  /*c1e0*/  ISETP.GT.AND P6, PT, R12, 0x18, PT ;  /* 0x000000180c00780c */ /* 0x000fe40003fc4270 */
        /* <DEDUP_REMOVED lines=15> */
[----:B------:R-:W-:Y:S02]  /*c2e0*/  LOP3.LUT R22, R22, 0xffff7fff, RZ, 0xc0, !PT ;  /* 0xffff7fff16167812 */ /* 0x000fe400078ec0ff */
[----:B------:R-:W-:Y:S02]  /*c2f0*/  FSEL R175, R175, -INF , P6 ;  /* 0xff800000afaf7808 */ /* 0x000fe40003000000 */
[----:B------:R-:W-:Y:S02]  /*c300*/  ISETP.GT.AND P6, PT, R12, 0x30, PT ;  /* 0x000000300c00780c */ /* 0x000fe40003fc4270 */
[----:B------:R-:W-:Y:S02]  /*c310*/  FSEL R157, R157, -INF , P4 ;  /* 0xff8000009d9d7808 */ /* 0x000fe40002000000 */
        /* <DEDUP_REMOVED lines=8> */
[----:B------:R-:W-:Y:S02]  /*c3a0*/  FMNMX.FTZ R12, R154, R220, !PT ;  /* 0x000000dc9a0c7209 */ /* 0x000fe40007810000 */
[----:B------:R-:W-:Y:S02]  /*c3b0*/  FSEL R183, R183, -INF , P6 ;  /* 0xff800000b7b77808 */ /* 0x000fe40003000000 */
[----:B------:R-:W-:Y:S02]  /*c3c0*/  FMNMX.FTZ R12, R155, R12, !PT ;  /* 0x0000000c9b0c7209 */ /* 0x000fe40007810000 */
[----:B------:R-:W-:Y:S02]  /*c3d0*/  FSEL R164, R164, -INF , P1 ;  /* 0xff800000a4a47808 */ /* 0x000fe40000800000 */
[----:B------:R-:W-:Y:S02]  /*c3e0*/  FMNMX.FTZ R12, R158, R12, !PT ;  /* 0x0000000c9e0c7209 */ /* 0x000fe40007810000 */
[----:B------:R-:W-:-:S02]  /*c3f0*/  @P5 LOP3.LUT R22, R22, 0x8000, RZ, 0xfc, !PT ;  /* 0x0000800016165812 */ /* 0x000fc400078efcff */
[----:B------:R-:W-:Y:S02]  /*c400*/  FMNMX.FTZ R12, R159, R12, !PT ;  /* 0x0000000c9f0c7209 */ /* 0x000fe40007810000 */
[----:B------:R-:W-:Y:S02]  /*c410*/  ISETP.GT.AND P4, PT, R14, 0x30, PT ;  /* 0x000000300e00780c */ /* 0x000fe40003f84270 */
[----:B------:R-:W-:Y:S02]  /*c420*/  FMNMX.FTZ R12, R162, R12, !PT ;  /* 0x0000000ca20c7209 */ /* 0x000fe40007810000 */
[C---:B------:R-:W-:Y:S02]  /*c430*/  ISETP.GT.AND P3, PT, R14.reuse, 0x31, PT ;  /* 0x000000310e00780c */ /* 0x040fe40003f64270 */
[----:B------:R-:W-:Y:S02]  /*c440*/  FMNMX.FTZ R12, R163, R12, !PT ;  /* 0x0000000ca30c7209 */ /* 0x000fe40007810000 */
[----:B------:R-:W-:-:S02]  /*c450*/  ISETP.GT.AND P2, PT, R14, 0x38, PT ;  /* 0x000000380e00780c */ /* 0x000fc40003f44270 */
[----:B------:R-:W-:Y:S02]  /*c460*/  FMNMX.FTZ R12, R166, R12, !PT ;  /* 0x0000000ca60c7209 */ /* 0x000fe40007810000 */
[C---:B------:R-:W-:Y:S02]  /*c470*/  ISETP.GT.AND P1, PT, R14.reuse, 0x39, PT ;  /* 0x000000390e00780c */ /* 0x040fe40003f24270 */
[----:B------:R-:W-:Y:S02]  /*c480*/  FMNMX.FTZ R12, R167, R12, !PT ;  /* 0x0000000ca70c7209 */ /* 0x000fe40007810000 */
[----:B------:R-:W-:Y:S02]  /*c490*/  ISETP.GT.AND P5, PT, R14, 0x19, PT ;  /* 0x000000190e00780c */ /* 0x000fe40003fa4270 */
[----:B------:R-:W-:Y:S02]  /*c4a0*/  FMNMX.FTZ R12, R170, R12, !PT ;  /* 0x0000000caa0c7209 */ /* 0x000fe40007810000 */
[----:B------:R-:W-:-:S02]  /*c4b0*/  ISETP.GT.AND P0, PT, R14, 0x20, PT ;  /* 0x000000200e00780c */ /* 0x000fc40003f04270 */
[----:B------:R-:W-:Y:S02]  /*c4c0*/  FMNMX.FTZ R12, R171, R12, !PT ;  /* 0x0000000cab0c7209 */ /* 0x000fe40007810000 */
[----:B------:R-:W-:Y:S02]  /*c4d0*/  FSEL R165, R165, -INF , P5 ;  /* 0xff800000a5a57808 */ /* 0x000fe40002800000 */
[----:B------:R-:W-:Y:S02]  /*c4e0*/  FMNMX.FTZ R12, R174, R12, !PT ;  /* 0x0000000cae0c7209 */ /* 0x000fe40007810000 */
[----:B------:R-:W-:Y:S02]  /*c4f0*/  FSEL R168, R168, -INF , P0 ;  /* 0xff800000a8a87808 */ /* 0x000fe40000000000 */
[----:B------:R-:W-:Y:S02]  /*c500*/  FMNMX.FTZ R12, R175, R12, !PT ;  /* 0x0000000caf0c7209 */ /* 0x000fe40007810000 */
[----:B------:R-:W-:-:S02]  /*c510*/  LOP3.LUT P0, RZ, R22, 0x4000, RZ, 0xc0, !PT ;  /* 0x0000400016ff7812 */ /* 0x000fc4000780c0ff */
[----:B------:R-:W-:Y:S02]  /*c520*/  FMNMX.FTZ R12, R178, R12, !PT ;  /* 0x0000000cb20c7209 */ /* 0x000fe40007810000 */
[----:B------:R-:W-:Y:S02]  /*c530*/  FSEL R169, R169, -INF , P0 ;  /* 0xff800000a9a97808 */ /* 0x000fe40000000000 */
[----:B------:R-:W-:Y:S02]  /*c540*/  FMNMX.FTZ R12, R179, R12, !PT ;  /* 0x0000000cb30c7209 */ /* 0x000fe40007810000 */
[----:B------:R-:W-:Y:S02]  /*c550*/  LOP3.LUT P5, RZ, R22, 0x8000, RZ, 0xc0, !PT ;  /* 0x0000800016ff7812 */ /* 0x000fe400078ac0ff */
[----:B------:R-:W-:Y:S02]  /*c560*/  FMNMX.FTZ R12, R182, R12, !PT ;  /* 0x0000000cb60c7209 */ /* 0x000fe40007810000 */
[----:B------:R-:W-:-:S02]  /*c570*/  FSEL R176, R176, -INF , P4 ;  /* 0xff800000b0b07808 */ /* 0x000fc40002000000 */
[----:B------:R-:W-:Y:S02]  /*c580*/  FMNMX.FTZ R12, R183, R12, !PT ;  /* 0x0000000cb70c7209 */ /* 0x000fe40007810000 */
[----:B------:R-:W-:Y:S02]  /*c590*/  FSEL R177, R177, -INF , P3 ;  /* 0xff800000b1b17808 */ /* 0x000fe40001800000 */
[----:B------:R-:W-:Y:S01]  /*c5a0*/  FSEL R180, R180, -INF , P2 ;  /* 0xff800000b4b47808 */ /* 0x000fe20001000000 */
[----:B------:R-:W2:Y:S01]  /*c5b0*/  SHFL.BFLY PT, R13, R12, 0x2, 0x1f ;  /* 0x0c401f000c0d7f89 */ /* 0x000ea200000e0000 */
[----:B------:R-:W-:Y:S02]  /*c5c0*/  FSEL R181, R181, -INF , P1 ;  /* 0xff800000b5b57808 */ /* 0x000fe40000800000 */
[----:B------:R-:W-:Y:S02]  /*c5d0*/  LOP3.LUT P0, RZ, R22, 0x2000, RZ, 0xc0, !PT ;  /* 0x0000200016ff7812 */ /* 0x000fe4000780c0ff */
[----:B--2---:R-:W-:-:S05]  /*c5e0*/  FMNMX.FTZ R13, R12, R13, !PT ;  /* 0x0000000d0c0d7209 */ /* 0x004fca0007810000 */
[----:B------:R-:W2:Y:S02]  /*c5f0*/  SHFL.BFLY PT, R12, R13, 0x1, 0x1f ;  /* 0x0c201f000d0c7f89 */ /* 0x000ea400000e0000 */
[----:B--2---:R-:W-:-:S04]  /*c600*/  FMNMX.FTZ R13, R13, R12, !PT ;  /* 0x0000000c0d0d7209 */ /* 0x004fc80007810000 */
[----:B------:R-:W-:-:S04]  /*c610*/  FSETP.NEU.FTZ.AND P6, PT, R13, -INF , PT ;  /* 0xff8000000d00780b */ /* 0x000fc80003fdd000 */
[----:B------:R-:W-:-:S05]  /*c620*/  FSEL R12, R13, RZ, P6 ;  /* 0x000000ff0d0c7208 */ /* 0x000fca0003000000 */
[----:B------:R-:W-:Y:S01]  /*c630*/  FADD.FTZ R220, -R12, R220 ;  /* 0x000000dc0cdc7221 */ /* 0x000fe20000010100 */
[----:B------:R-:W-:-:S04]  /*c640*/  IMAD.U32 R12, RZ, RZ, UR37 ;  /* 0x00000025ff0c7e24 */ /* 0x000fc8000f8e00ff */
[----:B------:R-:W-:-:S05]  /*c650*/  FMUL.FTZ R153, R13, R12 ;  /* 0x0000000c0d997220 */ /* 0x000fca0000410000 */
[----:B------:R-:W-:Y:S02]  /*c660*/  FSEL R153, R153, RZ, P6 ;  /* 0x000000ff99997208 */ /* 0x000fe40003000000 */
[----:B------:R-:W-:Y:S02]  /*c670*/  ISETP.GT.AND P6, PT, R14, 0x28, PT ;  /* 0x000000280e00780c */ /* 0x000fe40003fc4270 */
[----:B------:R-:W-:Y:S01]  /*c680*/  IADD3 R14, R186, 0x28c40, RZ ;  /* 0x00028c40ba0e7810 */ /* 0x000fe20007ffe0ff */
[-CC-:B------:R-:W-:Y:S01]  /*c690*/  FFMA.FTZ R154, R154, R12.reuse, -R153.reuse ;  /* 0x0000000c9a9a7223 */ /* 0x180fe20000010899 */
[-CC-:B------:R-:W-:Y:S01]  /*c6a0*/  FFMA.FTZ R225, R170, R12.reuse, -R153.reuse ;  /* 0x0000000caae17223 */ /* 0x180fe20000010899 */
[----:B------:R-:W-:Y:S01]  /*c6b0*/  FSEL R172, R172, -INF , P6 ;  /* 0xff800000acac7808 */ /* 0x000fe20003000000 */
[-C--:B------:R-:W-:Y:S01]  /*c6c0*/  FMUL.FTZ R170, R220, R12.reuse ;  /* 0x0000000cdcaa7220 */ /* 0x080fe20000410000 */
[----:B------:R-:W-:Y:S01]  /*c6d0*/  PRMT R14, R191, 0x654, R14 ;  /* 0x00000654bf0e7816 */ /* 0x000fe2000000000e */
[-CC-:B------:R-:W-:Y:S01]  /*c6e0*/  FFMA.FTZ R155, R155, R12.reuse, -R153.reuse ;  /* 0x0000000c9b9b7223 */ /* 0x180fe20000010899 */
[-CC-:B------:R-:W-:Y:S01]  /*c6f0*/  FFMA.FTZ R158, R158, R12.reuse, -R153.reuse ;  /* 0x0000000c9e9e7223 */ /* 0x180fe20000010899 */
[-CC-:B------:R-:W-:Y:S01]  /*c700*/  FFMA.FTZ R159, R159, R12.reuse, -R153.reuse ;  /* 0x0000000c9f9f7223 */ /* 0x180fe20000010899 */
[----:B------:R2:W-:Y:S01]  /*c710*/  SYNCS.ARRIVE.TRANS64.RED.A1T0 RZ, [R14+URZ], RZ ;  /* 0x000000ff0eff79a7 */ /* 0x0005e2000810043f */
[-CC-:B------:R-:W-:Y:S01]  /*c720*/  FFMA.FTZ R162, R162, R12.reuse, -R153.reuse ;  /* 0x0000000ca2a27223 */ /* 0x180fe20000010899 */
[-CC-:B------:R-:W-:Y:S01]  /*c730*/  FFMA.FTZ R163, R163, R12.reuse, -R153.reuse ;  /* 0x0000000ca3a37223 */ /* 0x180fe20000010899 */
[-CC-:B------:R-:W-:Y:S01]  /*c740*/  FFMA.FTZ R166, R166, R12.reuse, -R153.reuse ;  /* 0x0000000ca6a67223 */ /* 0x180fe20000010899 */
[-CC-:B------:R-:W-:Y:S01]  /*c750*/  FFMA.FTZ R167, R167, R12.reuse, -R153.reuse ;  /* 0x0000000ca7a77223 */ /* 0x180fe20000010899 */
[-CC-:B------:R-:W-:Y:S01]  /*c760*/  FFMA.FTZ R171, R171, R12.reuse, -R153.reuse ;  /* 0x0000000cabab7223 */ /* 0x180fe20000010899 */
[-CC-:B------:R-:W-:Y:S01]  /*c770*/  FFMA.FTZ R174, R174, R12.reuse, -R153.reuse ;  /* 0x0000000caeae7223 */ /* 0x180fe20000010899 */
[-CC-:B------:R-:W-:Y:S01]  /*c780*/  FFMA.FTZ R175, R175, R12.reuse, -R153.reuse ;  /* 0x0000000cafaf7223 */ /* 0x180fe20000010899 */
[----:B--2---:R-:W-:Y:S01]  /*c790*/  FMNMX.FTZ R14, R152, R215, !PT ;  /* 0x000000d7980e7209 */ /* 0x004fe20007810000 */
[-CC-:B------:R-:W-:Y:S01]  /*c7a0*/  FFMA.FTZ R178, R178, R12.reuse, -R153.reuse ;  /* 0x0000000cb2b27223 */ /* 0x180fe20000010899 */
[-CC-:B------:R-:W-:Y:S01]  /*c7b0*/  FFMA.FTZ R179, R179, R12.reuse, -R153.reuse ;  /* 0x0000000cb3b37223 */ /* 0x180fe20000010899 */
[--C-:B------:R-:W-:Y:S01]  /*c7c0*/  FFMA.FTZ R182, R182, R12, -R153.reuse ;  /* 0x0000000cb6b67223 */ /* 0x100fe20000010899 */
[----:B------:R-:W-:Y:S01]  /*c7d0*/  FMNMX.FTZ R14, R224, R14, !PT ;  /* 0x0000000ee00e7209 */ /* 0x000fe20007810000 */
[----:B------:R-:W-:Y:S01]  /*c7e0*/  FFMA.FTZ R183, R183, R12, -R153 ;  /* 0x0000000cb7b77223 */ /* 0x000fe20000010899 */
[----:B------:R-:W2:Y:S02]  /*c7f0*/  MUFU.EX2 R170, R170 ;  /* 0x000000aa00aa7308 */ /* 0x000ea40000000800 */
[----:B------:R-:W-:-:S04]  /*c800*/  FMNMX.FTZ R14, R156, R14, !PT ;  /* 0x0000000e9c0e7209 */ /* 0x000fc80007810000 */
[----:B------:R-:W-:Y:S02]  /*c810*/  FMNMX.FTZ R14, R157, R14, !PT ;  /* 0x0000000e9d0e7209 */ /* 0x000fe40007810000 */
[----:B------:R3:W4:Y:S02]  /*c820*/  MUFU.EX2 R153, R154 ;  /* 0x0000009a00997308 */ /* 0x0007240000000800 */
[----:B------:R-:W-:-:S04]  /*c830*/  FMNMX.FTZ R14, R160, R14, !PT ;  /* 0x0000000ea00e7209 */ /* 0x000fc80007810000 */
[----:B------:R-:W-:Y:S02]  /*c840*/  FMNMX.FTZ R14, R161, R14, !PT ;  /* 0x0000000ea10e7209 */ /* 0x000fe40007810000 */
[----:B------:R-:W5:Y:S01]  /*c850*/  MUFU.EX2 R155, R155 ;  /* 0x0000009b009b7308 */ /* 0x000f620000000800 */
[----:B---3--:R-:W-:Y:S01]  /*c860*/  FSEL R154, R173, -INF , P5 ;  /* 0xff800000ad9a7808 */ /* 0x008fe20002800000 */
[----:B--2---:R-:W-:Y:S01]  /*c870*/  FMUL.FTZ R26, R26, R170 ;  /* 0x000000aa1a1a7220 */ /* 0x004fe20000410000 */
[----:B------:R-:W-:Y:S01]  /*c880*/  FMNMX.FTZ R14, R164, R14, !PT ;  /* 0x0000000ea40e7209 */ /* 0x000fe20007810000 */
[-C--:B------:R-:W-:Y:S01]  /*c890*/  FMUL.FTZ R27, R27, R170.reuse ;  /* 0x000000aa1b1b7220 */ /* 0x080fe20000410000 */
[-C--:B------:R-:W-:Y:S01]  /*c8a0*/  FMUL.FTZ R30, R30, R170.reuse ;  /* 0x000000aa1e1e7220 */ /* 0x080fe20000410000 */
[----:B------:R-:W-:Y:S01]  /*c8b0*/  FMUL.FTZ R31, R31, R170 ;  /* 0x000000aa1f1f7220 */ /* 0x000fe20000410000 */
[----:B------:R-:W-:Y:S01]  /*c8c0*/  FMNMX.FTZ R14, R165, R14, !PT ;  /* 0x0000000ea50e7209 */ /* 0x000fe20007810000 */
[----:B------:R-:W-:Y:S01]  /*c8d0*/  MUFU.EX2 R159, R159 ;  /* 0x0000009f009f7308 */ /* 0x000fe20000000800 */
[----:B----4-:R-:W-:Y:S01]  /*c8e0*/  FFMA.FTZ R3, R170, R3, R153 ;  /* 0x00000003aa037223 */ /* 0x010fe20000010099 */
[----:B------:R-:W-:Y:S01]  /*c8f0*/  FMUL.FTZ R34, R34, R170 ;  /* 0x000000aa22227220 */ /* 0x000fe20000410000 */
[----:B------:R-:W-:Y:S01]  /*c900*/  FMNMX.FTZ R14, R168, R14, !PT ;  /* 0x0000000ea80e7209 */ /* 0x000fe20007810000 */
[-C--:B------:R-:W-:Y:S01]  /*c910*/  FMUL.FTZ R35, R35, R170.reuse ;  /* 0x000000aa23237220 */ /* 0x080fe20000410000 */
[-C--:B------:R-:W-:Y:S01]  /*c920*/  FMUL.FTZ R38, R38, R170.reuse ;  /* 0x000000aa26267220 */ /* 0x080fe20000410000 */
[----:B------:R-:W-:Y:S01]  /*c930*/  FMUL.FTZ R39, R39, R170 ;  /* 0x000000aa27277220 */ /* 0x000fe20000410000 */
[----:B------:R-:W-:Y:S01]  /*c940*/  FMNMX.FTZ R14, R169, R14, !PT ;  /* 0x0000000ea90e7209 */ /* 0x000fe20007810000 */
[----:B------:R-:W-:Y:S01]  /*c950*/  MUFU.EX2 R162, R162 ;  /* 0x000000a200a27308 */ /* 0x000fe20000000800 */
[C---:B-----5:R-:W-:Y:S01]  /*c960*/  FADD.FTZ R3, R155.reuse, R3 ;  /* 0x000000039b037221 */ /* 0x060fe20000010000 */
[----:B------:R-:W-:Y:S01]  /*c970*/  F2FP.BF16.F32.PACK_AB R153, R155, R153 ;  /* 0x000000999b99723e */ /* 0x000fe200000010ff */
[----:B------:R-:W-:Y:S01]  /*c980*/  FMUL.FTZ R42, R42, R170 ;  /* 0x000000aa2a2a7220 */ /* 0x000fe20000410000 */
[----:B------:R-:W-:Y:S01]  /*c990*/  FMNMX.FTZ R14, R172, R14, !PT ;  /* 0x0000000eac0e7209 */ /* 0x000fe20007810000 */
[-C--:B------:R-:W-:Y:S01]  /*c9a0*/  FMUL.FTZ R43, R43, R170.reuse ;  /* 0x000000aa2b2b7220 */ /* 0x080fe20000410000 */
[-C--:B------:R-:W-:Y:S01]  /*c9b0*/  FMUL.FTZ R46, R46, R170.reuse ;  /* 0x000000aa2e2e7220 */ /* 0x080fe20000410000 */
[----:B------:R-:W-:Y:S01]  /*c9c0*/  FMUL.FTZ R47, R47, R170 ;  /* 0x000000aa2f2f7220 */ /* 0x000fe20000410000 */
[----:B------:R-:W-:Y:S01]  /*c9d0*/  FMNMX.FTZ R14, R154, R14, !PT ;  /* 0x0000000e9a0e7209 */ /* 0x000fe20007810000 */
[----:B------:R-:W2:Y:S01]  /*c9e0*/  MUFU.EX2 R155, R158 ;  /* 0x0000009e009b7308 */ /* 0x000ea20000000800 */
[-C--:B------:R-:W-:Y:S01]  /*c9f0*/  FMUL.FTZ R50, R50, R170.reuse ;  /* 0x000000aa32327220 */ /* 0x080fe20000410000 */
[----:B------:R-:W-:Y:S01]  /*ca00*/  FMUL.FTZ R51, R51, R170 ;  /* 0x000000aa33337220 */ /* 0x000fe20000410000 */
[----:B------:R-:W-:Y:S01]  /*ca10*/  FMNMX.FTZ R14, R176, R14, !PT ;  /* 0x0000000eb00e7209 */ /* 0x000fe20007810000 */
[-C--:B------:R-:W-:Y:S01]  /*ca20*/  FMUL.FTZ R54, R54, R170.reuse ;  /* 0x000000aa36367220 */ /* 0x080fe20000410000 */
[-C--:B------:R-:W-:Y:S01]  /*ca30*/  FMUL.FTZ R55, R55, R170.reuse ;  /* 0x000000aa37377220 */ /* 0x080fe20000410000 */
[----:B------:R-:W-:Y:S01]  /*ca40*/  FMUL.FTZ R58, R58, R170 ;  /* 0x000000aa3a3a7220 */ /* 0x000fe20000410000 */
[----:B------:R-:W-:Y:S01]  /*ca50*/  FMNMX.FTZ R14, R177, R14, !PT ;  /* 0x0000000eb10e7209 */ /* 0x000fe20007810000 */
[----:B------:R-:W-:Y:S01]  /*ca60*/  MUFU.EX2 R167, R167 ;  /* 0x000000a700a77308 */ /* 0x000fe20000000800 */
        /* <DEDUP_REMOVED lines=8> */
[----:B--2---:R-:W-:Y:S01]  /*caf0*/  FADD.FTZ R3, R155, R3 ;  /* 0x000000039b037221 */ /* 0x004fe20000010000 */
[C---:B------:R-:W-:Y:S01]  /*cb00*/  F2FP.BF16.F32.PACK_AB R155, R159.reuse, R155 ;  /* 0x0000009b9f9b723e */ /* 0x040fe200000010ff */
[-C--:B------:R-:W-:Y:S01]  /*cb10*/  FMUL.FTZ R70, R70, R170.reuse ;  /* 0x000000aa46467220 */ /* 0x080fe20000410000 */
[----:B------:R-:W2:Y:S01]  /*cb20*/  SHFL.BFLY PT, R158, R14, 0x2, 0x1f ;  /* 0x0c401f000e9e7f89 */ /* 0x000ea200000e0000 */
[----:B------:R-:W-:Y:S01]  /*cb30*/  FADD.FTZ R3, R159, R3 ;  /* 0x000000039f037221 */ /* 0x000fe20000010000 */
[-C--:B------:R-:W-:Y:S01]  /*cb40*/  FMUL.FTZ R71, R71, R170.reuse ;  /* 0x000000aa47477220 */ /* 0x080fe20000410000 */
[-C--:B------:R-:W-:Y:S01]  /*cb50*/  FMUL.FTZ R74, R74, R170.reuse ;  /* 0x000000aa4a4a7220 */ /* 0x080fe20000410000 */
[----:B------:R-:W-:Y:S01]  /*cb60*/  MUFU.EX2 R171, R171 ;  /* 0x000000ab00ab7308 */ /* 0x000fe20000000800 */
[----:B------:R-:W-:Y:S01]  /*cb70*/  FADD.FTZ R3, R162, R3 ;  /* 0x00000003a2037221 */ /* 0x000fe20000010000 */
        /* <DEDUP_REMOVED lines=19> */
[-C--:B------:R-:W-:Y:S01]  /*ccb0*/  FMUL.FTZ R107, R107, R170.reuse ;  /* 0x000000aa6b6b7220 */ /* 0x080fe20000410000 */
[-C--:B------:R-:W-:Y:S01]  /*ccc0*/  FMUL.FTZ R110, R110, R170.reuse ;  /* 0x000000aa6e6e7220 */ /* 0x080fe20000410000 */
[-C--:B------:R-:W-:Y:S01]  /*ccd0*/  FMUL.FTZ R111, R111, R170.reuse ;  /* 0x000000aa6f6f7220 */ /* 0x080fe20000410000 */
[----:B------:R2:W3:Y:S01]  /*cce0*/  MUFU.EX2 R158, R163 ;  /* 0x000000a3009e7308 */ /* 0x0004e20000000800 */
[----:B------:R-:W4:Y:S01]  /*ccf0*/  SHFL.BFLY PT, R159, R14, 0x1, 0x1f ;  /* 0x0c201f000e9f7f89 */ /* 0x000f2200000e0000 */
[-C--:B------:R-:W-:Y:S01]  /*cd00*/  FMUL.FTZ R114, R114, R170.reuse ;  /* 0x000000aa72727220 */ /* 0x080fe20000410000 */
[-C--:B------:R-:W-:Y:S01]  /*cd10*/  FMUL.FTZ R115, R115, R170.reuse ;  /* 0x000000aa73737220 */ /* 0x080fe20000410000 */
[-C--:B------:R-:W-:Y:S01]  /*cd20*/  FMUL.FTZ R118, R118, R170.reuse ;  /* 0x000000aa76767220 */ /* 0x080fe20000410000 */
[-C--:B------:R-:W-:Y:S01]  /*cd30*/  FMUL.FTZ R119, R119, R170.reuse ;  /* 0x000000aa77777220 */ /* 0x080fe20000410000 */
[-C--:B------:R-:W-:Y:S01]  /*cd40*/  FMUL.FTZ R122, R122, R170.reuse ;  /* 0x000000aa7a7a7220 */ /* 0x080fe20000410000 */
[----:B------:R-:W-:Y:S01]  /*cd50*/  FMUL.FTZ R123, R123, R170 ;  /* 0x000000aa7b7b7220 */ /* 0x000fe20000410000 */
[----:B------:R-:W-:Y:S01]  /*cd60*/  MUFU.EX2 R179, R179 ;  /* 0x000000b300b37308 */ /* 0x000fe20000000800 */
[----:B--2---:R-:W-:-:S02]  /*cd70*/  IMAD.MOV R163, RZ, RZ, -R217 ;  /* 0x000000ffffa37224 */ /* 0x004fc400078e0ad9 */
[-C--:B------:R-:W-:Y:S01]  /*cd80*/  FMUL.FTZ R126, R126, R170.reuse ;  /* 0x000000aa7e7e7220 */ /* 0x080fe20000410000 */
[-C--:B------:R-:W-:Y:S01]  /*cd90*/  FMUL.FTZ R127, R127, R170.reuse ;  /* 0x000000aa7f7f7220 */ /* 0x080fe20000410000 */
[-C--:B------:R-:W-:Y:S01]  /*cda0*/  FMUL.FTZ R130, R130, R170.reuse ;  /* 0x000000aa82827220 */ /* 0x080fe20000410000 */
[-C--:B------:R-:W-:Y:S01]  /*cdb0*/  FMUL.FTZ R131, R131, R170.reuse ;  /* 0x000000aa83837220 */ /* 0x080fe20000410000 */
[----:B------:R-:W-:Y:S01]  /*cdc0*/  ISETP.NE.AND P1, PT, R196, R163, PT ;  /* 0x000000a3c400720c */ /* 0x000fe20003f25270 */
[-C--:B------:R-:W-:Y:S01]  /*cdd0*/  FMUL.FTZ R134, R134, R170.reuse ;  /* 0x000000aa86867220 */ /* 0x080fe20000410000 */
[----:B------:R-:W-:Y:S01]  /*cde0*/  MUFU.EX2 R182, R182 ;  /* 0x000000b600b67308 */ /* 0x000fe20000000800 */
        /* <DEDUP_REMOVED lines=8> */
[----:B----4-:R-:W-:Y:S01]  /*ce70*/  FMNMX.FTZ R14, R14, R159, !PT ;  /* 0x0000009f0e0e7209 */ /* 0x010fe20007810000 */
[-C--:B------:R-:W-:Y:S01]  /*ce80*/  FMUL.FTZ R150, R150, R170.reuse ;  /* 0x000000aa96967220 */ /* 0x080fe20000410000 */
[----:B------:R2:W3:Y:S01]  /*ce90*/  MUFU.EX2 R159, R166 ;  /* 0x000000a6009f7308 */ /* 0x0004e20000000800 */
[----:B------:R-:W-:Y:S01]  /*cea0*/  FMUL.FTZ R151, R151, R170 ;  /* 0x000000aa97977220 */ /* 0x000fe20000410000 */
[----:B------:R-:W-:-:S04]  /*ceb0*/  FSETP.NEU.FTZ.AND P2, PT, R14, -INF , PT ;  /* 0xff8000000e00780b */ /* 0x000fc80003f5d000 */
[----:B------:R-:W-:Y:S01]  /*cec0*/  FSEL R163, R14, RZ, P2 ;  /* 0x000000ff0ea37208 */ /* 0x000fe20001000000 */
[----:B--2---:R-:W-:-:S04]  /*ced0*/  @!P1 IMAD R166, R214, 0x40, R197 ;  /* 0x00000040d6a69824 */ /* 0x004fc800078e02c5 */
[----:B------:R-:W-:Y:S01]  /*cee0*/  FADD.FTZ R163, -R163, R215 ;  /* 0x000000d7a3a37221 */ /* 0x000fe20000010100 */
[-C--:B------:R-:W-:Y:S01]  /*cef0*/  FMUL.FTZ R215, R14, R12.reuse ;  /* 0x0000000c0ed77220 */ /* 0x080fe20000410000 */
[----:B------:R-:W-:Y:S02]  /*cf00*/  @!P1 IMAD R166, R166, 0x4, R2 ;  /* 0x00000004a6a69824 */ /* 0x000fe400078e0202 */
[-C--:B------:R-:W-:Y:S02]  /*cf10*/  FMUL.FTZ R163, R163, R12.reuse ;  /* 0x0000000ca3a37220 */ /* 0x080fe40000410000 */
[----:B------:R-:W-:Y:S01]  /*cf20*/  FSEL R215, R215, RZ, P2 ;  /* 0x000000ffd7d77208 */ /* 0x000fe20001000000 */
[----:B------:R-:W-:Y:S01]  /*cf30*/  @!P1 STS [R166+0x28820], R170 ;  /* 0x028820aaa6009388 */ /* 0x000fe20000000800 */
[----:B------:R-:W2:Y:S01]  /*cf40*/  MUFU.EX2 R173, R163 ;  /* 0x000000a300ad7308 */ /* 0x000ea20000000800 */
[----:B---3--:R-:W-:Y:S01]  /*cf50*/  FADD.FTZ R3, R159, R3 ;  /* 0x000000039f037221 */ /* 0x008fe20000010000 */
[----:B------:R-:W-:Y:S01]  /*cf60*/  F2FP.BF16.F32.PACK_AB R159, R167, R159 ;  /* 0x0000009fa79f723e */ /* 0x000fe200000010ff */
        /* <DEDUP_REMOVED lines=10> */
[-CC-:B------:R-:W-:Y:S01]  /*d010*/  FFMA.FTZ R169, R169, R12.reuse, -R215.reuse ;  /* 0x0000000ca9a97223 */ /* 0x180fe200000108d7 */
[-CC-:B------:R-:W-:Y:S01]  /*d020*/  FFMA.FTZ R172, R172, R12.reuse, -R215.reuse ;  /* 0x0000000cacac7223 */ /* 0x180fe200000108d7 */
[-CC-:B------:R-:W-:Y:S01]  /*d030*/  FFMA.FTZ R154, R154, R12.reuse, -R215.reuse ;  /* 0x0000000c9a9a7223 */ /* 0x180fe200000108d7 */
[-CC-:B------:R-:W-:Y:S01]  /*d040*/  FFMA.FTZ R176, R176, R12.reuse, -R215.reuse ;  /* 0x0000000cb0b07223 */ /* 0x180fe200000108d7 */
[----:B------:R-:W4:Y:S01]  /*d050*/  MUFU.EX2 R224, R224 ;  /* 0x000000e000e07308 */ /* 0x000f220000000800 */
[----:B--2---:R2:W-:Y:S01]  /*d060*/  @!P1 STS [R166+0x28800], R173 ;  /* 0x028800ada6009388 */ /* 0x0045e20000000800 */
[-CC-:B------:R-:W-:Y:S01]  /*d070*/  FFMA.FTZ R177, R177, R12.reuse, -R215.reuse ;  /* 0x0000000cb1b17223 */ /* 0x180fe200000108d7 */
[-CC-:B------:R-:W-:Y:S01]  /*d080*/  FFMA.FTZ R181, R181, R12.reuse, -R215.reuse ;  /* 0x0000000cb5b57223 */ /* 0x180fe200000108d7 */
[----:B------:R-:W-:Y:S01]  /*d090*/  FFMA.FTZ R180, R180, R12, -R215 ;  /* 0x0000000cb4b47223 */ /* 0x000fe200000108d7 */
[-C--:B------:R-:W-:Y:S01]  /*d0a0*/  FMUL.FTZ R24, R24, R173.reuse ;  /* 0x000000ad18187220 */ /* 0x080fe20000410000 */
[-C--:B------:R-:W-:Y:S01]  /*d0b0*/  FMUL.FTZ R25, R25, R173.reuse ;  /* 0x000000ad19197220 */ /* 0x080fe20000410000 */
[-C--:B------:R-:W-:Y:S01]  /*d0c0*/  FMUL.FTZ R28, R28, R173.reuse ;  /* 0x000000ad1c1c7220 */ /* 0x080fe20000410000 */
[----:B------:R-:W5:Y:S01]  /*d0d0*/  MUFU.EX2 R156, R156 ;  /* 0x0000009c009c7308 */ /* 0x000f620000000800 */
[-C--:B------:R-:W-:Y:S01]  /*d0e0*/  FMUL.FTZ R29, R29, R173.reuse ;  /* 0x000000ad1d1d7220 */ /* 0x080fe20000410000 */
[-C--:B------:R-:W-:Y:S01]  /*d0f0*/  FMUL.FTZ R32, R32, R173.reuse ;  /* 0x000000ad20207220 */ /* 0x080fe20000410000 */
[-C--:B------:R-:W-:Y:S01]  /*d100*/  FMUL.FTZ R33, R33, R173.reuse ;  /* 0x000000ad21217220 */ /* 0x080fe20000410000 */
[-C--:B------:R-:W-:Y:S01]  /*d110*/  FMUL.FTZ R36, R36, R173.reuse ;  /* 0x000000ad24247220 */ /* 0x080fe20000410000 */
[-C--:B------:R-:W-:Y:S01]  /*d120*/  FMUL.FTZ R37, R37, R173.reuse ;  /* 0x000000ad25257220 */ /* 0x080fe20000410000 */
[-C--:B------:R-:W-:Y:S01]  /*d130*/  FMUL.FTZ R40, R40, R173.reuse ;  /* 0x000000ad28287220 */ /* 0x080fe20000410000 */
[-C--:B------:R-:W-:Y:S01]  /*d140*/  FMUL.FTZ R41, R41, R173.reuse ;  /* 0x000000ad29297220 */ /* 0x080fe20000410000 */
[----:B--2---:R2:W0:Y:S01]  /*d150*/  MUFU.EX2 R166, R157 ;  /* 0x0000009d00a67308 */ /* 0x0044220000000800 */
        /* <DEDUP_REMOVED lines=9> */
[----:B---3--:R-:W-:Y:S01]  /*d1f0*/  FFMA.FTZ R158, R173, R0, R152 ;  /* 0x00000000ad9e7223 */ /* 0x008fe20000010098 */
[----:B------:R-:W-:Y:S01]  /*d200*/  FADD.FTZ R0, R167, R3 ;  /* 0x00000003a7007221 */ /* 0x000fe20000010000 */
[C---:B----4-:R-:W-:Y:S01]  /*d210*/  F2FP.BF16.F32.PACK_AB R152, R224.reuse, R152 ;  /* 0x00000098e098723e */ /* 0x050fe200000010ff */
[-C--:B------:R-:W-:Y:S01]  /*d220*/  FMUL.FTZ R57, R57, R173.reuse ;  /* 0x000000ad39397220 */ /* 0x080fe20000410000 */
[----:B------:R-:W-:Y:S01]  /*d230*/  FADD.FTZ R158, R224, R158 ;  /* 0x0000009ee09e7221 */ /* 0x000fe20000010000 */
[-C--:B------:R-:W-:Y:S01]  /*d240*/  FMUL.FTZ R60, R60, R173.reuse ;  /* 0x000000ad3c3c7220 */ /* 0x080fe20000410000 */
[----:B------:R-:W2:Y:S01]  /*d250*/  MUFU.EX2 R161, R161 ;  /* 0x000000a100a17308 */ /* 0x000ea20000000800 */
[-C--:B------:R-:W-:Y:S01]  /*d260*/  FMUL.FTZ R61, R61, R173.reuse ;  /* 0x000000ad3d3d7220 */ /* 0x080fe20000410000 */
[----:B-----5:R-:W-:Y:S01]  /*d270*/  FADD.FTZ R158, R156, R158 ;  /* 0x0000009e9c9e7221 */ /* 0x020fe20000010000 */
[-C--:B------:R-:W-:Y:S01]  /*d280*/  FMUL.FTZ R64, R64, R173.reuse ;  /* 0x000000ad40407220 */ /* 0x080fe20000410000 */
[-C--:B------:R-:W-:Y:S01]  /*d290*/  FMUL.FTZ R65, R65, R173.reuse ;  /* 0x000000ad41417220 */ /* 0x080fe20000410000 */
[-C--:B------:R-:W-:Y:S01]  /*d2a0*/  FMUL.FTZ R68, R68, R173.reuse ;  /* 0x000000ad44447220 */ /* 0x080fe20000410000 */
[----:B0-----:R-:W-:Y:S01]  /*d2b0*/  FADD.FTZ R158, R166, R158 ;  /* 0x0000009ea69e7221 */ /* 0x001fe20000010000 */
[-C--:B------:R-:W-:Y:S01]  /*d2c0*/  FMUL.FTZ R69, R69, R173.reuse ;  /* 0x000000ad45457220 */ /* 0x080fe20000410000 */
[----:B------:R-:W0:Y:S01]  /*d2d0*/  MUFU.EX2 R164, R164 ;  /* 0x000000a400a47308 */ /* 0x000e220000000800 */
[-C--:B------:R-:W-:Y:S01]  /*d2e0*/  FMUL.FTZ R72, R72, R173.reuse ;  /* 0x000000ad48487220 */ /* 0x080fe20000410000 */
[----:B-1----:R-:W-:Y:S01]  /*d2f0*/  FADD.FTZ R158, R160, R158 ;  /* 0x0000009ea09e7221 */ /* 0x002fe20000010000 */
[-C--:B------:R-:W-:Y:S01]  /*d300*/  FMUL.FTZ R73, R73, R173.reuse ;  /* 0x000000ad49497220 */ /* 0x080fe20000410000 */
[-C--:B------:R-:W-:Y:S01]  /*d310*/  FMUL.FTZ R76, R76, R173.reuse ;  /* 0x000000ad4c4c7220 */ /* 0x080fe20000410000 */
[-C--:B------:R-:W-:Y:S01]  /*d320*/  FMUL.FTZ R77, R77, R173.reuse ;  /* 0x000000ad4d4d7220 */ /* 0x080fe20000410000 */
        /* <DEDUP_REMOVED lines=35> */
[-C--:B------:R-:W-:Y:S01]  /*d560*/  FMUL.FTZ R136, R136, R173.reuse ;  /* 0x000000ad88887220 */ /* 0x080fe20000410000 */
[-C--:B------:R-:W-:Y:S01]  /*d570*/  FMUL.FTZ R137, R137, R173.reuse ;  /* 0x000000ad89897220 */ /* 0x080fe20000410000 */
[-C--:B------:R-:W-:Y:S01]  /*d580*/  FMUL.FTZ R140, R140, R173.reuse ;  /* 0x000000ad8c8c7220 */ /* 0x080fe20000410000 */
[-C--:B------:R-:W-:Y:S01]  /*d590*/  FMUL.FTZ R141, R141, R173.reuse ;  /* 0x000000ad8d8d7220 */ /* 0x080fe20000410000 */
[-C--:B------:R-:W-:Y:S01]  /*d5a0*/  FMUL.FTZ R144, R144, R173.reuse ;  /* 0x000000ad90907220 */ /* 0x080fe20000410000 */
[-C--:B------:R-:W-:Y:S01]  /*d5b0*/  FMUL.FTZ R145, R145, R173.reuse ;  /* 0x000000ad91917220 */ /* 0x080fe20000410000 */
[-C--:B------:R-:W-:Y:S01]  /*d5c0*/  FMUL.FTZ R148, R148, R173.reuse ;  /* 0x000000ad94947220 */ /* 0x080fe20000410000 */
[----:B------:R5:W4:Y:S01]  /*d5d0*/  MUFU.EX2 R3, R154 ;  /* 0x0000009a00037308 */ /* 0x000b220000000800 */
[----:B------:R-:W-:-:S07]  /*d5e0*/  FMUL.FTZ R149, R149, R173 ;  /* 0x000000ad95957220 */ /* 0x000fce0000410000 */
[----:B------:R-:W4:Y:S01]  /*d5f0*/  MUFU.EX2 R176, R176 ;  /* 0x000000b000b07308 */ /* 0x000f220000000800 */
[----:B-----5:R-:W-:Y:S01]  /*d600*/  F2FP.BF16.F32.PACK_AB R154, R166, R156 ;  /* 0x0000009ca69a723e */ /* 0x020fe200000010ff */
[----:B------:R-:W-:Y:S01]  /*d610*/  BAR.SYNC.DEFER_BLOCKING 0xf, 0x100 ;  /* 0x03c4000000007b1d */ /* 0x000fe20000010000 */
[----:B------:R-:W-:Y:S01]  /*d620*/  F2FP.BF16.F32.PACK_AB R156, R161, R160 ;  /* 0x000000a0a19c723e */ /* 0x000fe200000010ff */
[----:B-1----:R-:W-:Y:S01]  /*d630*/  FADD.FTZ R160, R165, R158 ;  /* 0x0000009ea5a07221 */ /* 0x002fe20000010000 */
[----:B------:R-:W-:Y:S01]  /*d640*/  FADD.FTZ R161, R225, R0 ;  /* 0x00000000e1a17221 */ /* 0x000fe20000010000 */
[----:B------:R-:W-:Y:S02]  /*d650*/  F2FP.BF16.F32.PACK_AB R158, R165, R164 ;  /* 0x000000a4a59e723e */ /* 0x000fe400000010ff */
[----:B--2---:R-:W-:Y:S01]  /*d660*/  FADD.FTZ R160, R168, R160 ;  /* 0x000000a0a8a07221 */ /* 0x004fe20000010000 */
[C---:B------:R-:W-:Y:S01]  /*d670*/  FADD.FTZ R164, R171.reuse, R161 ;  /* 0x000000a1aba47221 */ /* 0x040fe20000010000 */
[----:B------:R-:W1:Y:S01]  /*d680*/  MUFU.EX2 R177, R177 ;  /* 0x000000b100b17308 */ /* 0x000e620000000800 */
[----:B------:R-:W-:Y:S01]  /*d690*/  F2FP.BF16.F32.PACK_AB R161, R171, R225 ;  /* 0x000000e1aba1723e */ /* 0x000fe200000010ff */
[----:B0-----:R-:W-:Y:S01]  /*d6a0*/  FADD.FTZ R0, R169, R160 ;  /* 0x000000a0a9007221 */ /* 0x001fe20000010000 */
[----:B---3--:R-:W-:Y:S01]  /*d6b0*/  FADD.FTZ R164, R163, R164 ;  /* 0x000000a4a3a47221 */ /* 0x008fe20000010000 */
[----:B------:R-:W-:-:S02]  /*d6c0*/  F2FP.BF16.F32.PACK_AB R160, R169, R168 ;  /* 0x000000a8a9a0723e */ /* 0x000fc400000010ff */
[----:B----4-:R-:W-:Y:S01]  /*d6d0*/  FADD.FTZ R0, R162, R0 ;  /* 0x00000000a2007221 */ /* 0x010fe20000010000 */
[----:B------:R-:W-:Y:S01]  /*d6e0*/  FADD.FTZ R164, R175, R164 ;  /* 0x000000a4afa47221 */ /* 0x000fe20000010000 */
[----:B------:R-:W0:Y:S01]  /*d6f0*/  MUFU.EX2 R166, R180 ;  /* 0x000000b400a67308 */ /* 0x000e220000000800 */
[C---:B------:R-:W-:Y:S01]  /*d700*/  F2FP.BF16.F32.PACK_AB R162, R3.reuse, R162 ;  /* 0x000000a203a2723e */ /* 0x040fe200000010ff */
[----:B------:R-:W-:Y:S01]  /*d710*/  FADD.FTZ R0, R3, R0 ;  /* 0x0000000003007221 */ /* 0x000fe20000010000 */
[----:B------:R-:W-:Y:S01]  /*d720*/  FADD.FTZ R3, R178, R164 ;  /* 0x000000a4b2037221 */ /* 0x000fe20000010000 */
[----:B------:R-:W-:Y:S02]  /*d730*/  F2FP.BF16.F32.PACK_AB R163, R175, R163 ;  /* 0x000000a3afa3723e */ /* 0x000fe400000010ff */
[----:B------:R-:W-:Y:S01]  /*d740*/  FADD.FTZ R0, R176, R0 ;  /* 0x00000000b0007221 */ /* 0x000fe20000010000 */
[----:B------:R-:W-:Y:S01]  /*d750*/  FADD.FTZ R3, R179, R3 ;  /* 0x00000003b3037221 */ /* 0x000fe20000010000 */
[----:B------:R-:W2:Y:S01]  /*d760*/  MUFU.EX2 R167, R183 ;  /* 0x000000b700a77308 */ /* 0x000ea20000000800 */
[C---:B-1----:R-:W-:Y:S01]  /*d770*/  F2FP.BF16.F32.PACK_AB R164, R177.reuse, R176 ;  /* 0x000000b0b1a4723e */ /* 0x042fe200000010ff */
[----:B------:R-:W-:Y:S01]  /*d780*/  FADD.FTZ R0, R177, R0 ;  /* 0x00000000b1007221 */ /* 0x000fe20000010000 */
[----:B------:R-:W-:Y:S01]  /*d790*/  FADD.FTZ R3, R182, R3 ;  /* 0x00000003b6037221 */ /* 0x000fe20000010000 */
[----:B------:R-:W-:Y:S01]  /*d7a0*/  F2FP.BF16.F32.PACK_AB R165, R179, R178 ;  /* 0x000000b2b3a5723e */ /* 0x000fe200000010ff */
[----:B------:R1:W-:Y:S03]  /*d7b0*/  STSM.16.M88.4 [R218+0x26800], R152 ;  /* 0x02680098da007844 */ /* 0x0003e60000000200 */
[----:B------:R-:W3:Y:S01]  /*d7c0*/  MUFU.EX2 R181, R181 ;  /* 0x000000b500b57308 */ /* 0x000ee20000000800 */
[----:B0-----:R-:W-:Y:S01]  /*d7d0*/  FADD.FTZ R0, R166, R0 ;  /* 0x00000000a6007221 */ /* 0x001fe20000010000 */
[----:B------:R1:W-:Y:S04]  /*d7e0*/  STSM.16.M88.4 [R219], R156 ;  /* 0x0000009cdb007844 */ /* 0x0003e80000000200 */
[----:B------:R1:W-:Y:S01]  /*d7f0*/  STSM.16.M88.4 [R222], R160 ;  /* 0x000000a0de007844 */ /* 0x0003e20000000200 */
[C---:B--2---:R-:W-:Y:S01]  /*d800*/  FADD.FTZ R3, R167.reuse, R3 ;  /* 0x00000003a7037221 */ /* 0x044fe20000010000 */
[----:B------:R-:W-:-:S02]  /*d810*/  F2FP.BF16.F32.PACK_AB R167, R167, R182 ;  /* 0x000000b6a7a7723e */ /* 0x000fc400000010ff */
[C---:B---3--:R-:W-:Y:S01]  /*d820*/  F2FP.BF16.F32.PACK_AB R166, R181.reuse, R166 ;  /* 0x000000a6b5a6723e */ /* 0x048fe200000010ff */
[----:B------:R-:W-:-:S04]  /*d830*/  FADD.FTZ R0, R181, R0 ;  /* 0x00000000b5007221 */ /* 0x000fc80000010000 */
[----:B------:R1:W-:Y:S01]  /*d840*/  STSM.16.M88.4 [R221], R164 ;  /* 0x000000a4dd007844 */ /* 0x0003e20000000200 */
[----:B------:R-:W-:Y:S05]  /*d850*/  @!P0 BRA `(.L_x_4630) ;  /* 0x0000000000048947 */ /* 0x000fea0003800000 */
[----:B------:R-:W-:Y:S01]  /*d860*/  BPT.TRAP 0x1 ;  /* 0x000000040000795c */ /* 0x000fe20000300000 */
.L_x_4630:
[----:B------:R0:W2:Y:S01]  /*d870*/  SYNCS.PHASECHK.TRANS64.TRYWAIT P1, [R186+URZ+0x28c50], R187 ;  /* 0x028c50bbba0075a7 */ /* 0x0000a2000802017f */
[----:B------:R-:W-:Y:S05]  /*d880*/  @!P0 BRA `(.L_x_4631) ;  /* 0x0000000000048947 */ /* 0x000fea0003800000 */
[----:B------:R-:W-:Y:S01]  /*d890*/  BPT.TRAP 0x1 ;  /* 0x000000040000795c */ /* 0x000fe20000300000 */
.L_x_4631:
[----:B------:R-:W-:Y:S04]  /*d8a0*/  BSSY B2, `(.L_x_4632) ;  /* 0x0000004000027945 */ /* 0x000fe80003800000 */
[----:B--2---:R-:W-:Y:S05]  /*d8b0*/  @P1 BRA `(.L_x_4633) ;  /* 0x0000000000081947 */ /* 0x004fea0003800000 */
[----:B------:R-:W2:Y:S02]  /*d8c0*/  SYNCS.PHASECHK.TRANS64.TRYWAIT P1, [R186+URZ+0x28c50], R187 ;  /* 0x028c50bbba0075a7 */ /* 0x000ea4000802017f */
[----:B--2---:R-:W-:Y:S05]  /*d8d0*/  @!P1 BRA `(.L_x_4634) ;  /* 0x000000e0004c9947 */ /* 0x004fea0003800000 */
.L_x_4633:
[----:B------:R-:W-:Y:S05]  /*d8e0*/  BSYNC B2 ;  /* 0x0000000000027941 */ /* 0x000fea0003800000 */
.L_x_4632:
        /* <DEDUP_REMOVED lines=38> */
[----:B------:R-:W-:Y:S05]  /*db50*/  @!P0 BRA `(.L_x_4635) ;  /* 0x0000000000048947 */ /* 0x000fea0003800000 */
[----:B------:R-:W-:Y:S01]  /*db60*/  BPT.TRAP 0x1 ;  /* 0x000000040000795c */ /* 0x000fe20000300000 */
.L_x_4635:
[C---:B------:R-:W-:Y:S01]  /*db70*/  ISETP.GT.AND P1, PT, R21.reuse, R20, PT ;  /* 0x000000141500720c */ /* 0x040fe20003f24270 */
[----:B0-2---:R-:W-:Y:S02]  /*db80*/  VIADD R186, R186, 0x28c60 ;  /* 0x00028c60baba7836 */ /* 0x005fe40000000000 */
        /* <DEDUP_REMOVED lines=8> */
.L_x_4623:
[----:B------:R-:W-:-:S07]  /*dc10*/  IMAD.MOV.U32 R214, RZ, RZ, R21 ;  /* 0x000000ffffd67224 */ /* 0x000fce00078e0015 */
.L_x_4622:
[----:B------:R-:W-:Y:S05]  /*dc20*/  BSYNC B1 ;  /* 0x0000000000017941 */ /* 0x000fea0003800000 */
.L_x_4621:
[----:B------:R-:W-:Y:S01]  /*dc30*/  ISETP.GE.AND P1, PT, R214, RZ, PT ;  /* 0x000000ffd600720c */ /* 0x000fe20003f26270 */
[----:B------:R-:W-:-:S12]  /*dc40*/  BSSY B0, `(.L_x_4637) ;  /* 0x00001a7000007945 */ /* 0x000fd80003800000 */
[----:B------:R-:W-:Y:S05]  /*dc50*/  @!P1 BRA `(.L_x_4638) ;  /* 0x0000001800949947 */ /* 0x000fea0003800000 */
[----:B------:R-:W-:Y:S02]  /*dc60*/  IMAD.MOV.U32 R21, RZ, RZ, R13 ;  /* 0x000000ffff157224 */ /* 0x000fe400078e000d */
[----:B------:R-:W-:Y:S02]  /*dc70*/  IMAD.MOV.U32 R184, RZ, RZ, R14 ;  /* 0x000000ffffb87224 */ /* 0x000fe400078e000e */
[----:B------:R-:W-:-:S07]  /*dc80*/  IMAD.MOV.U32 R185, RZ, RZ, R18 ;  /* 0x000000ffffb97224 */ /* 0x000fce00078e0012 */
.L_x_4651:
[----:B------:R-:W-:-:S05]  /*dc90*/  VIADD R18, R185, 0x1 ;  /* 0x00000001b9127836 */ /* 0x000fca0000000000 */
[----:B------:R-:W-:-:S04]  /*dca0*/  ISETP.NE.AND P1, PT, R18, 0x2, PT ;  /* 0x000000021200780c */ /* 0x000fc80003f25270 */
[----:B------:R-:W-:Y:S02]  /*dcb0*/  SEL R12, RZ, 0x1, P1 ;  /* 0x00000001ff0c7807 */ /* 0x000fe40000800000 */
[----:B------:R-:W-:Y:S02]  /*dcc0*/  SEL R18, R18, RZ, P1 ;  /* 0x000000ff12127207 */ /* 0x000fe40000800000 */
[----:B------:R-:W-:Y:S01]  /*dcd0*/  LOP3.LUT R19, R19, R12, RZ, 0x3c, !PT ;  /* 0x0000000c13137212 */ /* 0x000fe200078e3cff */
[----:B-1----:R-:W-:Y:S06]  /*dce0*/  @!P0 BRA `(.L_x_4639) ;  /* 0x0000000000048947 */ /* 0x002fec0003800000 */
[----:B------:R-:W-:Y:S01]  /*dcf0*/  BPT.TRAP 0x1 ;  /* 0x000000040000795c */ /* 0x000fe20000300000 */
.L_x_4639:
[----:B------:R-:W-:Y:S01]  /*dd00*/  IMAD R215, R18, 0x8, R2 ;  /* 0x0000000812d77824 */ /* 0x000fe200078e0202 */
[----:B------:R-:W-:-:S04]  /*dd10*/  SHF.L.U32 R20, R19, 0x1f, RZ ;  /* 0x0000001f13147819 */ /* 0x000fc800000006ff */
[----:B------:R1:W2:Y:S01]  /*dd20*/  SYNCS.PHASECHK.TRANS64.TRYWAIT P1, [R215+URZ+0x28c30], R20 ;  /* 0x028c3014d70075a7 */ /* 0x0002a2000802017f */
[----:B------:R-:W-:Y:S05]  /*dd30*/  @!P0 BRA `(.L_x_4640) ;  /* 0x0000000000048947 */ /* 0x000fea0003800000 */
[----:B------:R-:W-:Y:S01]  /*dd40*/  BPT.TRAP 0x1 ;  /* 0x000000040000795c */ /* 0x000fe20000300000 */
.L_x_4640:
[----:B------:R-:W-:Y:S01]  /*dd50*/  BSSY B1, `(.L_x_4641) ;  /* 0x0000006000017945 */ /* 0x000fe20003800000 */
[----:B------:R-:W-:Y:S02]  /*dd60*/  IMAD R154, R18, 0x200, R15 ;  /* 0x00000200129a7824 */ /* 0x000fe400078e020f */
[----:B------:R-:W-:Y:S01]  /*dd70*/  IMAD.MOV.U32 R155, RZ, RZ, 0x40000040 ;  /* 0x40000040ff9b7424 */ /* 0x000fe200078e00ff */
[----:B--2---:R-:W-:Y:S06]  /*dd80*/  @P1 BRA `(.L_x_4642) ;  /* 0x0000000000081947 */ /* 0x004fec0003800000 */
[----:B------:R-:W2:Y:S02]  /*dd90*/  SYNCS.PHASECHK.TRANS64.TRYWAIT P1, [R215+URZ+0x28c30], R20 ;  /* 0x028c3014d70075a7 */ /* 0x000ea4000802017f */
[----:B--2---:R-:W-:Y:S05]  /*dda0*/  @!P1 BRA `(.L_x_4643) ;  /* 0x000000dc002c9947 */ /* 0x004fea0003800000 */
.L_x_4642:
[----:B------:R-:W-:Y:S05]  /*ddb0*/  BSYNC B1 ;  /* 0x0000000000017941 */ /* 0x000fea0003800000 */
.L_x_4641:
        /* <DEDUP_REMOVED lines=36> */
.L_x_4644:
        /* <DEDUP_REMOVED lines=16> */
[----:B------:R-:W3:Y:S02]  /*e100*/  SHFL.BFLY PT, R13, R12, 0x2, 0x1f ;  /* 0x0c401f000c0d7f89 */ /* 0x000ee400000e0000 */
[----:B---3--:R-:W-:Y:S01]  /*e110*/  FMNMX.FTZ R13, R12, R13, !PT ;  /* 0x0000000d0c0d7209 */ /* 0x008fe20007810000 */
[----:B------:R-:W-:-:S04]  /*e120*/  IMAD.U32 R12, RZ, RZ, UR36 ;  /* 0x00000024ff0c7e24 */ /* 0x000fc8000f8e00ff */
[----:B------:R-:W3:Y:S02]  /*e130*/  SHFL.BFLY PT, R14, R13, 0x1, 0x1f ;  /* 0x0c201f000d0e7f89 */ /* 0x000ee400000e0000 */
[----:B---3--:R-:W-:-:S05]  /*e140*/  FMNMX.FTZ R14, R13, R14, !PT ;  /* 0x0000000e0d0e7209 */ /* 0x008fca0007810000 */
        /* <DEDUP_REMOVED lines=23> */
[----:B------:R-:W3:Y:S01]  /*e2c0*/  MUFU.EX2 R164, R184 ;  /* 0x000000b800a47308 */ /* 0x000ee20000000800 */
[----:B------:R-:W-:-:S04]  /*e2d0*/  PRMT R13, R191, 0x654, R13 ;  /* 0x00000654bf0d7816 */ /* 0x000fc8000000000d */
[----:B------:R4:W-:Y:S03]  /*e2e0*/  SYNCS.ARRIVE.TRANS64.RED.A1T0 RZ, [R13+URZ], RZ ;  /* 0x000000ff0dff79a7 */ /* 0x0009e6000810043f */
[----:B------:R-:W5:Y:S01]  /*e2f0*/  MUFU.EX2 R153, R153 ;  /* 0x0000009900997308 */ /* 0x000f620000000800 */
[----:B----4-:R-:W-:-:S07]  /*e300*/  FMNMX.FTZ R13, R154, R21, !PT ;  /* 0x000000159a0d7209 */ /* 0x010fce0007810000 */
[----:B------:R-:W4:Y:S01]  /*e310*/  MUFU.EX2 R156, R156 ;  /* 0x0000009c009c7308 */ /* 0x000f220000000800 */
[----:B------:R-:W-:Y:S01]  /*e320*/  FMNMX.FTZ R13, R155, R13, !PT ;  /* 0x0000000d9b0d7209 */ /* 0x000fe20007810000 */
[----:B---3--:R-:W-:Y:S01]  /*e330*/  FFMA.FTZ R0, R164, R0, R152 ;  /* 0x00000000a4007223 */ /* 0x008fe20000010098 */
[-C--:B------:R-:W-:Y:S01]  /*e340*/  FMUL.FTZ R24, R24, R164.reuse ;  /* 0x000000a418187220 */ /* 0x080fe20000410000 */
[-C--:B------:R-:W-:Y:S01]  /*e350*/  FMUL.FTZ R25, R25, R164.reuse ;  /* 0x000000a419197220 */ /* 0x080fe20000410000 */
[----:B------:R-:W-:Y:S01]  /*e360*/  FMNMX.FTZ R13, R158, R13, !PT ;  /* 0x0000000d9e0d7209 */ /* 0x000fe20007810000 */
[-C--:B------:R-:W-:Y:S01]  /*e370*/  FMUL.FTZ R28, R28, R164.reuse ;  /* 0x000000a41c1c7220 */ /* 0x080fe20000410000 */
[----:B------:R-:W-:Y:S01]  /*e380*/  FMUL.FTZ R29, R29, R164 ;  /* 0x000000a41d1d7220 */ /* 0x000fe20000410000 */
[----:B------:R-:W3:Y:S01]  /*e390*/  MUFU.EX2 R157, R157 ;  /* 0x0000009d009d7308 */ /* 0x000ee20000000800 */
[----:B------:R-:W-:Y:S01]  /*e3a0*/  FMNMX.FTZ R13, R159, R13, !PT ;  /* 0x0000000d9f0d7209 */ /* 0x000fe20007810000 */
[C---:B-----5:R-:W-:Y:S01]  /*e3b0*/  FADD.FTZ R0, R153.reuse, R0 ;  /* 0x0000000099007221 */ /* 0x060fe20000010000 */
[----:B------:R-:W-:Y:S01]  /*e3c0*/  F2FP.BF16.F32.PACK_AB R184, R153, R152 ;  /* 0x0000009899b8723e */ /* 0x000fe200000010ff */
[-C--:B------:R-:W-:Y:S01]  /*e3d0*/  FMUL.FTZ R32, R32, R164.reuse ;  /* 0x000000a420207220 */ /* 0x080fe20000410000 */
[----:B------:R-:W-:Y:S01]  /*e3e0*/  FMNMX.FTZ R13, R162, R13, !PT ;  /* 0x0000000da20d7209 */ /* 0x000fe20007810000 */
[-C--:B------:R-:W-:Y:S01]  /*e3f0*/  FMUL.FTZ R33, R33, R164.reuse ;  /* 0x000000a421217220 */ /* 0x080fe20000410000 */
[-C--:B------:R-:W-:Y:S01]  /*e400*/  FMUL.FTZ R36, R36, R164.reuse ;  /* 0x000000a424247220 */ /* 0x080fe20000410000 */
[----:B------:R-:W5:Y:S01]  /*e410*/  MUFU.EX2 R152, R160 ;  /* 0x000000a000987308 */ /* 0x000f620000000800 */
[----:B------:R-:W-:Y:S01]  /*e420*/  FMNMX.FTZ R13, R163, R13, !PT ;  /* 0x0000000da30d7209 */ /* 0x000fe20007810000 */
[----:B----4-:R-:W-:Y:S01]  /*e430*/  FADD.FTZ R0, R156, R0 ;  /* 0x000000009c007221 */ /* 0x010fe20000010000 */
[-C--:B------:R-:W-:Y:S01]  /*e440*/  FMUL.FTZ R37, R37, R164.reuse ;  /* 0x000000a425257220 */ /* 0x080fe20000410000 */
[-C--:B------:R-:W-:Y:S01]  /*e450*/  FMUL.FTZ R40, R40, R164.reuse ;  /* 0x000000a428287220 */ /* 0x080fe20000410000 */
[----:B------:R-:W-:Y:S01]  /*e460*/  FMNMX.FTZ R13, R166, R13, !PT ;  /* 0x0000000da60d7209 */ /* 0x000fe20007810000 */
[-C--:B------:R-:W-:Y:S01]  /*e470*/  FMUL.FTZ R41, R41, R164.reuse ;  /* 0x000000a429297220 */ /* 0x080fe20000410000 */
[----:B------:R-:W-:Y:S01]  /*e480*/  FMUL.FTZ R44, R44, R164 ;  /* 0x000000a42c2c7220 */ /* 0x000fe20000410000 */
[----:B------:R-:W4:Y:S01]  /*e490*/  MUFU.EX2 R187, R187 ;  /* 0x000000bb00bb7308 */ /* 0x000f220000000800 */
[----:B------:R-:W-:Y:S01]  /*e4a0*/  FMNMX.FTZ R13, R167, R13, !PT ;  /* 0x0000000da70d7209 */ /* 0x000fe20007810000 */
[C---:B---3--:R-:W-:Y:S01]  /*e4b0*/  FADD.FTZ R0, R157.reuse, R0 ;  /* 0x000000009d007221 */ /* 0x048fe20000010000 */
[----:B0-----:R-:W-:Y:S01]  /*e4c0*/  F2FP.BF16.F32.PACK_AB R186, R157, R156 ;  /* 0x0000009c9dba723e */ /* 0x001fe200000010ff */
[-C--:B------:R-:W-:Y:S01]  /*e4d0*/  FMUL.FTZ R45, R45, R164.reuse ;  /* 0x000000a42d2d7220 */ /* 0x080fe20000410000 */
[----:B------:R-:W-:Y:S01]  /*e4e0*/  FMNMX.FTZ R13, R170, R13, !PT ;  /* 0x0000000daa0d7209 */ /* 0x000fe20007810000 */
[-C--:B------:R-:W-:Y:S01]  /*e4f0*/  FMUL.FTZ R48, R48, R164.reuse ;  /* 0x000000a430307220 */ /* 0x080fe20000410000 */
[-C--:B------:R-:W-:Y:S01]  /*e500*/  FMUL.FTZ R49, R49, R164.reuse ;  /* 0x000000a431317220 */ /* 0x080fe20000410000 */
[----:B------:R-:W0:Y:S01]  /*e510*/  MUFU.EX2 R161, R161 ;  /* 0x000000a100a17308 */ /* 0x000e220000000800 */
[----:B------:R-:W-:Y:S01]  /*e520*/  FMNMX.FTZ R13, R171, R13, !PT ;  /* 0x0000000dab0d7209 */ /* 0x000fe20007810000 */
[----:B-----5:R-:W-:Y:S01]  /*e530*/  FADD.FTZ R0, R152, R0 ;  /* 0x0000000098007221 */ /* 0x020fe20000010000 */
[-C--:B------:R-:W-:Y:S01]  /*e540*/  FMUL.FTZ R52, R52, R164.reuse ;  /* 0x000000a434347220 */ /* 0x080fe20000410000 */
[-C--:B------:R-:W-:Y:S01]  /*e550*/  FMUL.FTZ R53, R53, R164.reuse ;  /* 0x000000a435357220 */ /* 0x080fe20000410000 */
[----:B------:R-:W-:Y:S01]  /*e560*/  FMNMX.FTZ R13, R174, R13, !PT ;  /* 0x0000000dae0d7209 */ /* 0x000fe20007810000 */
[-C--:B------:R-:W-:Y:S01]  /*e570*/  FMUL.FTZ R56, R56, R164.reuse ;  /* 0x000000a438387220 */ /* 0x080fe20000410000 */
[----:B------:R-:W-:Y:S01]  /*e580*/  FMUL.FTZ R57, R57, R164 ;  /* 0x000000a439397220 */ /* 0x000fe20000410000 */
[----:B------:R-:W3:Y:S01]  /*e590*/  MUFU.EX2 R165, R165 ;  /* 0x000000a500a57308 */ /* 0x000ee20000000800 */
[----:B------:R-:W-:Y:S01]  /*e5a0*/  FMNMX.FTZ R13, R175, R13, !PT ;  /* 0x0000000daf0d7209 */ /* 0x000fe20007810000 */
[C---:B----4-:R-:W-:Y:S01]  /*e5b0*/  FADD.FTZ R0, R187.reuse, R0 ;  /* 0x00000000bb007221 */ /* 0x050fe20000010000 */
[----:B------:R-:W-:Y:S01]  /*e5c0*/  F2FP.BF16.F32.PACK_AB R152, R187, R152 ;  /* 0x00000098bb98723e */ /* 0x000fe200000010ff */
[-C--:B------:R-:W-:Y:S01]  /*e5d0*/  FMUL.FTZ R60, R60, R164.reuse ;  /* 0x000000a43c3c7220 */ /* 0x080fe20000410000 */
[----:B------:R-:W-:Y:S01]  /*e5e0*/  FMNMX.FTZ R13, R178, R13, !PT ;  /* 0x0000000db20d7209 */ /* 0x000fe20007810000 */
[-C--:B------:R-:W-:Y:S01]  /*e5f0*/  FMUL.FTZ R61, R61, R164.reuse ;  /* 0x000000a43d3d7220 */ /* 0x080fe20000410000 */
[-C--:B------:R-:W-:Y:S01]  /*e600*/  FMUL.FTZ R64, R64, R164.reuse ;  /* 0x000000a440407220 */ /* 0x080fe20000410000 */
[----:B------:R-:W4:Y:S01]  /*e610*/  MUFU.EX2 R156, R168 ;  /* 0x000000a8009c7308 */ /* 0x000f220000000800 */
        /* <DEDUP_REMOVED lines=9> */
[----:B---3--:R-:W-:Y:S01]  /*e6b0*/  FADD.FTZ R0, R165, R0 ;  /* 0x00000000a5007221 */ /* 0x008fe20000010000 */
[-C--:B------:R-:W-:Y:S01]  /*e6c0*/  FMUL.FTZ R73, R73, R164.reuse ;  /* 0x000000a449497220 */ /* 0x080fe20000410000 */
[-C--:B------:R-:W-:Y:S01]  /*e6d0*/  FMUL.FTZ R76, R76, R164.reuse ;  /* 0x000000a44c4c7220 */ /* 0x080fe20000410000 */
[-C--:B------:R-:W-:Y:S01]  /*e6e0*/  FMUL.FTZ R77, R77, R164.reuse ;  /* 0x000000a44d4d7220 */ /* 0x080fe20000410000 */
[----:B------:R-:W3:Y:S01]  /*e6f0*/  SHFL.BFLY PT, R153, R13, 0x2, 0x1f ;  /* 0x0c401f000d997f89 */ /* 0x000ee200000e0000 */
        /* <DEDUP_REMOVED lines=18> */
[----:B-----5:R-:W-:Y:S01]  /*e820*/  FADD.FTZ R0, R172, R0 ;  /* 0x00000000ac007221 */ /* 0x020fe20000010000 */
[-C--:B------:R-:W-:Y:S01]  /*e830*/  FMUL.FTZ R104, R104, R164.reuse ;  /* 0x000000a468687220 */ /* 0x080fe20000410000 */
[-C--:B------:R-:W-:Y:S01]  /*e840*/  FMUL.FTZ R105, R105, R164.reuse ;  /* 0x000000a469697220 */ /* 0x080fe20000410000 */
[-C--:B------:R-:W-:Y:S01]  /*e850*/  FMUL.FTZ R108, R108, R164.reuse ;  /* 0x000000a46c6c7220 */ /* 0x080fe20000410000 */
[-C--:B------:R-:W-:Y:S01]  /*e860*/  FMUL.FTZ R109, R109, R164.reuse ;  /* 0x000000a46d6d7220 */ /* 0x080fe20000410000 */
[----:B---3--:R-:W-:Y:S01]  /*e870*/  FMNMX.FTZ R13, R13, R153, !PT ;  /* 0x000000990d0d7209 */ /* 0x008fe20007810000 */
[-C--:B------:R-:W-:Y:S01]  /*e880*/  FMUL.FTZ R112, R112, R164.reuse ;  /* 0x000000a470707220 */ /* 0x080fe20000410000 */
[----:B------:R-:W3:Y:S01]  /*e890*/  MUFU.EX2 R177, R177 ;  /* 0x000000b100b17308 */ /* 0x000ee20000000800 */
[----:B----4-:R-:W-:Y:S01]  /*e8a0*/  FADD.FTZ R0, R173, R0 ;  /* 0x00000000ad007221 */ /* 0x010fe20000010000 */
[-C--:B------:R-:W-:Y:S01]  /*e8b0*/  FMUL.FTZ R113, R113, R164.reuse ;  /* 0x000000a471717220 */ /* 0x080fe20000410000 */
[----:B------:R-:W4:Y:S01]  /*e8c0*/  SHFL.BFLY PT, R153, R13, 0x1, 0x1f ;  /* 0x0c201f000d997f89 */ /* 0x000f2200000e0000 */
[-C--:B------:R-:W-:Y:S01]  /*e8d0*/  FMUL.FTZ R116, R116, R164.reuse ;  /* 0x000000a474747220 */ /* 0x080fe20000410000 */
[-C--:B------:R-:W-:Y:S01]  /*e8e0*/  FMUL.FTZ R117, R117, R164.reuse ;  /* 0x000000a475757220 */ /* 0x080fe20000410000 */
[-C--:B------:R-:W-:Y:S01]  /*e8f0*/  FMUL.FTZ R120, R120, R164.reuse ;  /* 0x000000a478787220 */ /* 0x080fe20000410000 */
[-C--:B------:R-:W-:Y:S01]  /*e900*/  FMUL.FTZ R121, R121, R164.reuse ;  /* 0x000000a479797220 */ /* 0x080fe20000410000 */
[----:B------:R-:W5:Y:S01]  /*e910*/  MUFU.EX2 R180, R180 ;  /* 0x000000b400b47308 */ /* 0x000f620000000800 */
        /* <DEDUP_REMOVED lines=18> */
[----:B----4-:R-:W-:Y:S01]  /*ea40*/  FMNMX.FTZ R13, R13, R153, !PT ;  /* 0x000000990d0d7209 */ /* 0x010fe20007810000 */
[----:B------:R-:W-:-:S02]  /*ea50*/  @!P1 IMAD R153, R185, 0x40, R197 ;  /* 0x00000040b9999824 */ /* 0x000fc400078e02c5 */
[----:B------:R-:W-:Y:S02]  /*ea60*/  FMUL.FTZ R149, R149, R164 ;  /* 0x000000a495957220 */ /* 0x000fe40000410000 */
[----:B------:R-:W-:Y:S01]  /*ea70*/  FADD.FTZ R21, -R13, R21 ;  /* 0x000000150d157221 */ /* 0x000fe20000010100 */
[----:B------:R-:W-:Y:S02]  /*ea80*/  @!P1 IMAD R153, R153, 0x4, R2 ;  /* 0x0000000499999824 */ /* 0x000fe400078e0202 */
[----:B0-----:R-:W-:Y:S01]  /*ea90*/  FADD.FTZ R0, R181, R0 ;  /* 0x00000000b5007221 */ /* 0x001fe20000010000 */
[-C--:B------:R-:W-:Y:S02]  /*eaa0*/  FMUL.FTZ R21, R21, R12.reuse ;  /* 0x0000000c15157220 */ /* 0x080fe40000410000 */
[----:B------:R-:W-:Y:S04]  /*eab0*/  @!P1 STS [R153+0x28800], R164 ;  /* 0x028800a499009388 */ /* 0x000fe80000000800 */
        /* <DEDUP_REMOVED lines=64> */
[----:B------:R-:W-:Y:S01]  /*eec0*/  BAR.SYNC.DEFER_BLOCKING 0xf, 0x100 ;  /* 0x03c4000000007b1d */ /* 0x000fe20000010000 */
        /* <DEDUP_REMOVED lines=22> */
[----:B0-----:R-:W-:Y:S01]  /*f030*/  FADD.FTZ R155, R157, R154 ;  /* 0x0000009a9d9b7221 */ /* 0x001fe20000010000 */
        /* <DEDUP_REMOVED lines=45> */
.L_x_4645:
[----:B------:R3:W4:Y:S01]  /*f310*/  SYNCS.PHASECHK.TRANS64.TRYWAIT P1, [R215+URZ+0x28c50], R20 ;  /* 0x028c5014d70075a7 */ /* 0x000722000802017f */
[----:B------:R-:W-:Y:S05]  /*f320*/  @!P0 BRA `(.L_x_4646) ;  /* 0x0000000000048947 */ /* 0x000fea0003800000 */
[----:B------:R-:W-:Y:S01]  /*f330*/  BPT.TRAP 0x1 ;  /* 0x000000040000795c */ /* 0x000fe20000300000 */
.L_x_4646:
[----:B------:R-:W-:Y:S04]  /*f340*/  BSSY B1, `(.L_x_4647) ;  /* 0x0000004000017945 */ /* 0x000fe80003800000 */
[----:B----4-:R-:W-:Y:S05]  /*f350*/  @P1 BRA `(.L_x_4648) ;  /* 0x0000000000081947 */ /* 0x010fea0003800000 */
[----:B------:R-:W4:Y:S02]  /*f360*/  SYNCS.PHASECHK.TRANS64.TRYWAIT P1, [R215+URZ+0x28c50], R20 ;  /* 0x028c5014d70075a7 */ /* 0x000f24000802017f */
[----:B----4-:R-:W-:Y:S05]  /*f370*/  @!P1 BRA `(.L_x_4649) ;  /* 0x000000c400cc9947 */ /* 0x010fea0003800000 */
.L_x_4648:
[----:B------:R-:W-:Y:S05]  /*f380*/  BSYNC B1 ;  /* 0x0000000000017941 */ /* 0x000fea0003800000 */
.L_x_4647:
[----:B-1234-:R-:W-:Y:S01]  /*f390*/  IMAD R20, R18, 0x1000, R199 ;  /* 0x0000100012147824 */ /* 0x01efe200078e02c7 */
        /* <DEDUP_REMOVED lines=15> */
[C---:B0-----:R-:W-:Y:S01]  /*f490*/  VIADD R152, R20.reuse, 0x100 ;  /* 0x0000010014987836 */ /* 0x041fe20000000000 */
        /* <DEDUP_REMOVED lines=24> */
.L_x_4650:
[C---:B------:R-:W-:Y:S01]  /*f620*/  ISETP.GT.AND P1, PT, R214.reuse, RZ, PT ;  /* 0x000000ffd600720c */ /* 0x040fe20003f24270 */
        /* <DEDUP_REMOVED lines=8> */
.L_x_4638:
[----:B------:R-:W-:Y:S05]  /*f6b0*/  BSYNC B0 ;  /* 0x0000000000007941 */ /* 0x000fea0003800000 */
.L_x_4637:
[----:B------:R-:W2:Y:S04]  /*f6c0*/  LDL.LU R20, [R1+0x44] ;  /* 0x0000440001147983 */ /* 0x000ea80000300800 */
[----:B------:R-:W3:Y:S04]  /*f6d0*/  SHFL.BFLY PT, R5, R0, 0x2, 0x1f ;  /* 0x0c401f0000057f89 */ /* 0x000ee800000e0000 */
[----:B------:R-:W4:Y:S01]  /*f6e0*/  SHFL.BFLY PT, R4, R3, 0x2, 0x1f ;  /* 0x0c401f0003047f89 */ /* 0x000f2200000e0000 */
[----:B---3--:R-:W-:Y:S01]  /*f6f0*/  FADD.FTZ R5, R5, R0 ;  /* 0x0000000005057221 */ /* 0x008fe20000010000 */
[----:B------:R-:W-:-:S02]  /*f700*/  IMAD.MOV.U32 R0, RZ, RZ, -0x800000 ;  /* 0xff800000ff007424 */ /* 0x000fc400078e00ff */
[----:B----4-:R-:W-:Y:S02]  /*f710*/  FADD.FTZ R4, R4, R3 ;  /* 0x0000000304047221 */ /* 0x010fe40000010000 */
        /* <DEDUP_REMOVED lines=14> */
[----:B------:R-:W-:Y:S02]  /*f800*/  IMAD.MOV.U32 R3, RZ, RZ, -0x800000 ;  /* 0xff800000ff037424 */ /* 0x000fe400078e00ff */
[----:B----4-:R-:W-:-:S04]  /*f810*/  @P1 FMUL.FTZ R4, R9, 0.69314718246459960938 ;  /* 0x3f31721809041820 */ /* 0x010fc80000410000 */
[----:B------:R-:W-:Y:S01]  /*f820*/  @P1 FFMA.FTZ R3, R5, R13, R4 ;  /* 0x0000000d05031223 */ /* 0x000fe20000010004 */
[----:B------:R-:W-:-:S05]  /*f830*/  IMAD.MOV R5, RZ, RZ, -R217 ;  /* 0x000000ffff057224 */ /* 0x000fca00078e0ad9 */
[----:B------:R-:W-:Y:S02]  /*f840*/  ISETP.NE.AND P2, PT, R196, R5, PT ;  /* 0x00000005c400720c */ /* 0x000fe40003f45270 */
[----:B------:R-:W-:-:S06]  /*f850*/  CS2R R4, SRZ ;  /* 0x0000000000047805 */ /* 0x000fcc000001ff00 */
[----:B------:R-:W3:Y:S01]  /*f860*/  @P0 MUFU.RCP R5, R6 ;  /* 0x0000000600050308 */ /* 0x000ee20000001000 */
[----:B------:R-:W-:-:S04]  /*f870*/  PLOP3.LUT P0, PT, PT, PT, PT, 0x8, 0x0 ;  /* 0x000000000000781c */ /* 0x000fc80003f0e170 */
[----:B------:R-:W-:-:S03]  /*f880*/  @!P2 IMAD R9, R18, 0x40, R197 ;  /* 0x000000401209a824 */ /* 0x000fc600078e02c5 */
[----:B------:R-:W4:Y:S01]  /*f890*/  @P1 MUFU.RCP R4, R7 ;  /* 0x0000000700041308 */ /* 0x000f220000001000 */
[----:B------:R-:W-:Y:S02]  /*f8a0*/  VIADD R18, R18, 0x1 ;  /* 0x0000000112127836 */ /* 0x000fe40000000000 */
[----:B------:R-:W-:-:S03]  /*f8b0*/  @!P2 IMAD R9, R9, 0x4, R2 ;  /* 0x000000040909a824 */ /* 0x000fc600078e0202 */
[----:B------:R-:W-:Y:S02]  /*f8c0*/  ISETP.NE.AND P1, PT, R18, 0x2, PT ;  /* 0x000000021200780c */ /* 0x000fe40003f25270 */
[----:B---3--:R3:W-:Y:S02]  /*f8d0*/  @!P2 STS [R9+0x28800], R5 ;  /* 0x028800050900a388 */ /* 0x0087e40000000800 */
[----:B------:R-:W-:Y:S01]  /*f8e0*/  SEL R2, RZ, 0x1, P1 ;  /* 0x00000001ff027807 */ /* 0x000fe20000800000 */
[-C--:B------:R-:W-:Y:S01]  /*f8f0*/  FMUL.FTZ R154, R28, R5.reuse ;  /* 0x000000051c9a7220 */ /* 0x080fe20000410000 */
        /* <DEDUP_REMOVED lines=133> */
.L_x_4563:
[----:B------:R-:W-:Y:S05]  /*10150*/  BSYNC B7 ;  /* 0x0000000000077941 */ /* 0x000fea0003800000 */
.L_x_4561:
[----:B------:R-:W3:Y:S08]  /*10160*/  S2UR UR4, SR_CgaCtaId ;  /* 0x00000000000479c3 */ /* 0x000ef00000008800 */
[----:B------:R-:W-:Y:S01]  /*10170*/  BAR.SYNC.DEFER_BLOCKING 0x5, 0x180 ;  /* 0x0146000000007b1d */ /* 0x000fe20000010000 */
[----:B------:R-:W-:-:S05]  /*10180*/  MOV R2, 0x400 ;  /* 0x0000040000027802 */ /* 0x000fca0000000f00 */
[----:B------:R-:W-:Y:S01]  /*10190*/  BSSY B0, `(.L_x_4652) ;  /* 0x0000323000007945 */ /* 0x000fe20003800000 */
[----:B---3--:R-:W-:-:S05]  /*101a0*/  IMAD.U32 R191, RZ, RZ, UR4 ;  /* 0x00000004ffbf7e24 */ /* 0x008fca000f8e00ff */
[----:B------:R-:W-:-:S05]  /*101b0*/  LEA R2, R191, R2, 0x18 ;  /* 0x00000002bf027211 */ /* 0x000fca00078ec0ff */
[----:B-----5:R3:W4:Y:S01]  /*101c0*/  LDS.128 R24, [R2+0x28cd0] ;  /* 0x028cd00002187984 */ /* 0x0207220000000c00 */
[----:B------:R-:W-:Y:S06]  /*101d0*/  BAR.ARV 0x4, 0x180 ;  /* 0x0106000000007b1d */ /* 0x000fec0000002000 */
[----:B------:R-:W-:Y:S05]  /*101e0*/  @P0 BRA `(.L_x_4653) ;  /* 0x0000002000980947 */ /* 0x000fea0003800000 */
[----:B------:R-:W3:Y:S01]  /*101f0*/  LDL R12, [R1+0x5c] ;  /* 0x00005c00010c7983 */ /* 0x000ee20000100800 */
[----:B------:R-:W0:Y:S01]  /*10200*/  S2R R45, SR_SWINHI ;  /* 0x00000000002d7919 */ /* 0x000e220000002f00 */
[----:B------:R-:W-:Y:S01]  /*10210*/  F2FP.BF16.F32.PACK_AB R7, R31, R7 ;  /* 0x000000071f07723e */ /* 0x000fe200000010ff */
[----:B------:R-:W-:Y:S01]  /*10220*/  ULDC.64 UR4, c[0x0][0xc00] ;  /* 0x0003000000047ab9 */ /* 0x000fe20000000a00 */
[----:B------:R-:W-:Y:S01]  /*10230*/  F2FP.BF16.F32.PACK_AB R4, R8, R10 ;  /* 0x0000000a0804723e */ /* 0x000fe200000010ff */
[----:B------:R-:W4:Y:S04]  /*10240*/  LDL.LU R82, [R1+0x38] ;  /* 0x0000380001527983 */ /* 0x000f280000300800 */
[----:B------:R-:W4:Y:S01]  /*10250*/  LDL.LU R74, [R1+0x3c] ;  /* 0x00003c00014a7983 */ /* 0x000f220000300800 */
[----:B-12---:R-:W-:-:S02]  /*10260*/  MOV R20, R2 ;  /* 0x0000000200147202 */ /* 0x006fc40000000f00 */
[----:B0-----:R-:W-:Y:S02]  /*10270*/  MOV R21, R45 ;  /* 0x0000002d00157202 */ /* 0x001fe40000000f00 */
        /* <DEDUP_REMOVED lines=13> */
[----:B------:R-:W-:Y:S01]  /*10350*/  IMAD.MOV.U32 R80, RZ, RZ, RZ ;  /* 0x000000ffff507224 */ /* 0x000fe200078e00ff */
[----:B------:R-:W-:Y:S01]  /*10360*/  BAR.SYNC.DEFER_BLOCKING 0x1, 0x100 ;  /* 0x0044000000007b1d */ /* 0x000fe20000010000 */
[----:B---3--:R-:W-:-:S03]  /*10370*/  IMAD.WIDE R44, R12, 0x2, R20 ;  /* 0x000000020c2c7825 */ /* 0x008fc600078e0214 */
[----:B------:R-:W-:Y:S01]  /*10380*/  LOP3.LUT R49, R44, 0x380, RZ, 0xc0, !PT ;  /* 0x000003802c317812 */ /* 0x000fe200078ec0ff */
[----:B------:R-:W-:-:S03]  /*10390*/  IMAD.MOV.U32 R31, RZ, RZ, R45 ;  /* 0x000000ffff1f7224 */ /* 0x000fc600078e002d */
[----:B------:R-:W-:-:S04]  /*103a0*/  SHF.R.U64 R49, R49, 0x3, RZ ;  /* 0x0000000331317819 */ /* 0x000fc800000012ff */
[----:B------:R-:W-:-:S04]  /*103b0*/  LOP3.LUT R30, R49, R44, RZ, 0x3c, !PT ;  /* 0x0000002c311e7212 */ /* 0x000fc800078e3cff */
[----:B------:R-:W-:Y:S02]  /*103c0*/  MOV R30, R30 ;  /* 0x0000001e001e7202 */ /* 0x000fe40000000f00 */
[----:B------:R-:W-:-:S04]  /*103d0*/  IADD3 R31, P0, R44, 0x20, RZ ;  /* 0x000000202c1f7810 */ /* 0x000fc80007f1e0ff */
[----:B------:R-:W-:Y:S01]  /*103e0*/  LOP3.LUT R10, R31, 0x380, RZ, 0xc0, !PT ;  /* 0x000003801f0a7812 */ /* 0x000fe200078ec0ff */
[----:B------:R0:W-:Y:S03]  /*103f0*/  STSM.16.M88.4 [R30], R4 ;  /* 0x000000041e007844 */ /* 0x0001e60000000200 */
[----:B------:R-:W-:Y:S01]  /*10400*/  SHF.R.U64 R10, R10, 0x3, RZ ;  /* 0x000000030a0a7819 */ /* 0x000fe200000012ff */
[----:B0-----:R-:W-:-:S03]  /*10410*/  IMAD.X R5, RZ, RZ, R45, P0 ;  /* 0x000000ffff057224 */ /* 0x001fc600000e062d */
[----:B------:R-:W-:-:S04]  /*10420*/  LOP3.LUT R4, R10, R31, RZ, 0x3c, !PT ;  /* 0x0000001f0a047212 */ /* 0x000fc800078e3cff */
[----:B------:R-:W-:Y:S02]  /*10430*/  MOV R12, R4 ;  /* 0x00000004000c7202 */ /* 0x000fe40000000f00 */
[----:B------:R-:W-:-:S04]  /*10440*/  IADD3 R5, P0, R44, 0x40, RZ ;  /* 0x000000402c057810 */ /* 0x000fc80007f1e0ff */
[----:B------:R-:W-:Y:S02]  /*10450*/  LOP3.LUT R4, R5, 0x380, RZ, 0xc0, !PT ;  /* 0x0000038005047812 */ /* 0x000fe400078ec0ff */
[----:B------:R-:W-:Y:S02]  /*10460*/  IADD3 R6, P4, R44, 0x60, RZ ;  /* 0x000000602c067810 */ /* 0x000fe40007f9e0ff */
[----:B------:R-:W-:-:S04]  /*10470*/  SHF.R.U64 R4, R4, 0x3, RZ ;  /* 0x0000000304047819 */ /* 0x000fc800000012ff */
[----:B------:R-:W-:Y:S02]  /*10480*/  LOP3.LUT R4, R4, R5, RZ, 0x3c, !PT ;  /* 0x0000000504047212 */ /* 0x000fe400078e3cff */
[----:B------:R-:W-:Y:S02]  /*10490*/  LOP3.LUT R5, R6, 0x380, RZ, 0xc0, !PT ;  /* 0x0000038006057812 */ /* 0x000fe400078ec0ff */
[----:B------:R-:W-:Y:S02]  /*104a0*/  F2FP.BF16.F32.PACK_AB R10, R28, R36 ;  /* 0x000000241c0a723e */ /* 0x000fe400000010ff */
[----:B------:R-:W-:Y:S02]  /*104b0*/  SHF.R.U64 R5, R5, 0x3, RZ ;  /* 0x0000000305057819 */ /* 0x000fe400000012ff */
[----:B------:R-:W-:Y:S01]  /*104c0*/  IADD3 R14, P5, R44, 0x2000, RZ ;  /* 0x000020002c0e7810 */ /* 0x000fe20007fbe0ff */
[----:B------:R0:W-:Y:S03]  /*104d0*/  STSM.16.M88.4 [R12], R8 ;  /* 0x000000080c007844 */ /* 0x0001e60000000200 */
[----:B------:R-:W-:-:S04]  /*104e0*/  LOP3.LUT R7, R14, 0x380, RZ, 0xc0, !PT ;  /* 0x000003800e077812 */ /* 0x000fc800078ec0ff */
[----:B------:R-:W-:Y:S02]  /*104f0*/  SHF.R.U64 R7, R7, 0x3, RZ ;  /* 0x0000000307077819 */ /* 0x000fe400000012ff */
[----:B0-----:R-:W-:Y:S01]  /*10500*/  LOP3.LUT R8, R5, R6, RZ, 0x3c, !PT ;  /* 0x0000000605087212 */ /* 0x001fe200078e3cff */
[----:B------:R-:W-:Y:S01]  /*10510*/  IMAD.X R5, RZ, RZ, R45, P0 ;  /* 0x000000ffff057224 */ /* 0x000fe200000e062d */
[----:B------:R-:W-:-:S04]  /*10520*/  IADD3 R57, P0, R44, 0x2040, RZ ;  /* 0x000020402c397810 */ /* 0x000fc80007f1e0ff */
[----:B------:R-:W-:Y:S02]  /*10530*/  LOP3.LUT R56, R57, 0x380, RZ, 0xc0, !PT ;  /* 0x0000038039387812 */ /* 0x000fe400078ec0ff */
[----:B------:R-:W-:Y:S02]  /*10540*/  LOP3.LUT R10, R7, R14, RZ, 0x3c, !PT ;  /* 0x0000000e070a7212 */ /* 0x000fe400078e3cff */
[----:B------:R-:W-:Y:S02]  /*10550*/  MOV R9, R4 ;  /* 0x0000000400097202 */ /* 0x000fe40000000f00 */
[----:B------:R-:W-:Y:S02]  /*10560*/  F2FP.BF16.F32.PACK_AB R4, R155, R157 ;  /* 0x0000009d9b04723e */ /* 0x000fe400000010ff */
[----:B------:R-:W-:Y:S02]  /*10570*/  IADD3 R31, P6, R44, 0x2020, RZ ;  /* 0x000020202c1f7810 */ /* 0x000fe40007fde0ff */
[----:B------:R-:W-:-:S02]  /*10580*/  F2FP.BF16.F32.PACK_AB R5, R43, R42 ;  /* 0x0000002a2b05723e */ /* 0x000fc400000010ff */
[----:B------:R-:W-:Y:S02]  /*10590*/  F2FP.BF16.F32.PACK_AB R6, R153, R156 ;  /* 0x0000009c9906723e */ /* 0x000fe400000010ff */
[----:B------:R-:W-:Y:S02]  /*105a0*/  F2FP.BF16.F32.PACK_AB R7, R47, R46 ;  /* 0x0000002e2f07723e */ /* 0x000fe400000010ff */
[----:B------:R-:W-:Y:S02]  /*105b0*/  SHF.R.U64 R56, R56, 0x3, RZ ;  /* 0x0000000338387819 */ /* 0x000fe400000012ff */
[C---:B------:R-:W-:Y:S02]  /*105c0*/  IADD3 R53, P1, R44.reuse, 0x2060, RZ ;  /* 0x000020602c357810 */ /* 0x040fe40007f3e0ff */
[----:B------:R-:W-:Y:S01]  /*105d0*/  IADD3 R49, P2, R44, 0x4000, RZ ;  /* 0x000040002c317810 */ /* 0x000fe20007f5e0ff */
[----:B------:R0:W-:Y:S01]  /*105e0*/  STSM.16.M88.4 [R9], R4 ;  /* 0x0000000409007844 */ /* 0x0001e20000000200 */
        /* <DEDUP_REMOVED lines=8> */
[----:B0-----:R-:W-:Y:S01]  /*10670*/  IADD3 R7, P0, R44, 0x6020, RZ ;  /* 0x000060202c077810 */ /* 0x001fe20007f1e0ff */
[--C-:B------:R-:W-:Y:S01]  /*10680*/  IMAD.X R9, RZ, RZ, R45.reuse, P4 ;  /* 0x000000ffff097224 */ /* 0x100fe200020e062d */
[----:B------:R-:W-:Y:S02]  /*10690*/  LOP3.LUT R30, R30, R31, RZ, 0x3c, !PT ;  /* 0x0000001f1e1e7212 */ /* 0x000fe400078e3cff */
[----:B------:R-:W-:Y:S01]  /*106a0*/  LOP3.LUT R6, R7, 0x380, RZ, 0xc0, !PT ;  /* 0x0000038007067812 */ /* 0x000fe200078ec0ff */
[--C-:B------:R-:W-:Y:S01]  /*106b0*/  IMAD.X R11, RZ, RZ, R45.reuse, P5 ;  /* 0x000000ffff0b7224 */ /* 0x100fe200028e062d */
[----:B------:R-:W-:Y:S01]  /*106c0*/  LOP3.LUT R52, R52, R53, RZ, 0x3c, !PT ;  /* 0x0000003534347212 */ /* 0x000fe200078e3cff */
[--C-:B------:R-:W-:Y:S01]  /*106d0*/  IMAD.X R31, RZ, RZ, R45.reuse, P6 ;  /* 0x000000ffff1f7224 */ /* 0x100fe200030e062d */
[----:B------:R-:W-:Y:S01]  /*106e0*/  LOP3.LUT R48, R48, R49, RZ, 0x3c, !PT ;  /* 0x0000003130307212 */ /* 0x000fe200078e3cff */
[--C-:B------:R-:W-:Y:S01]  /*106f0*/  IMAD.X R53, RZ, RZ, R45.reuse, P1 ;  /* 0x000000ffff357224 */ /* 0x100fe200008e062d */
[C---:B------:R-:W-:Y:S01]  /*10700*/  IADD3 R35, P3, R44.reuse, 0x4020, RZ ;  /* 0x000040202c237810 */ /* 0x040fe20007f7e0ff */
[----:B------:R-:W-:Y:S01]  /*10710*/  IMAD.X R49, RZ, RZ, R45, P2 ;  /* 0x000000ffff317224 */ /* 0x000fe200010e062d */
[----:B------:R-:W-:-:S02]  /*10720*/  IADD3 R47, P4, R44, 0x4040, RZ ;  /* 0x000040402c2f7810 */ /* 0x000fc40007f9e0ff */
[C---:B------:R-:W-:Y:S02]  /*10730*/  IADD3 R43, P5, R44.reuse, 0x4060, RZ ;  /* 0x000040602c2b7810 */ /* 0x040fe40007fbe0ff */
[----:B------:R-:W-:Y:S02]  /*10740*/  IADD3 R39, P6, R44, 0x6000, RZ ;  /* 0x000060002c277810 */ /* 0x000fe40007fde0ff */
[----:B------:R-:W-:Y:S02]  /*10750*/  SHF.R.U64 R6, R6, 0x3, RZ ;  /* 0x0000000306067819 */ /* 0x000fe400000012ff */
[C---:B------:R-:W-:Y:S02]  /*10760*/  IADD3 R4, P1, R44.reuse, 0x6040, RZ ;  /* 0x000060402c047810 */ /* 0x040fe40007f3e0ff */
[----:B------:R-:W-:Y:S02]  /*10770*/  IADD3 R44, P2, R44, 0x6060, RZ ;  /* 0x000060602c2c7810 */ /* 0x000fe40007f5e0ff */
[----:B------:R-:W-:-:S02]  /*10780*/  LOP3.LUT R46, R47, 0x380, RZ, 0xc0, !PT ;  /* 0x000003802f2e7812 */ /* 0x000fc400078ec0ff */
[----:B------:R-:W-:Y:S02]  /*10790*/  LOP3.LUT R6, R6, R7, RZ, 0x3c, !PT ;  /* 0x0000000706067212 */ /* 0x000fe400078e3cff */
[----:B------:R-:W-:Y:S02]  /*107a0*/  LOP3.LUT R7, R4, 0x380, RZ, 0xc0, !PT ;  /* 0x0000038004077812 */ /* 0x000fe400078ec0ff */
[----:B------:R-:W-:Y:S02]  /*107b0*/  LOP3.LUT R5, R44, 0x380, RZ, 0xc0, !PT ;  /* 0x000003802c057812 */ /* 0x000fe400078ec0ff */
[----:B------:R-:W-:Y:S02]  /*107c0*/  SHF.R.U64 R46, R46, 0x3, RZ ;  /* 0x000000032e2e7819 */ /* 0x000fe400000012ff */
[----:B------:R-:W-:Y:S02]  /*107d0*/  SHF.R.U64 R7, R7, 0x3, RZ ;  /* 0x0000000307077819 */ /* 0x000fe400000012ff */
[----:B------:R-:W-:-:S02]  /*107e0*/  SHF.R.U64 R5, R5, 0x3, RZ ;  /* 0x0000000305057819 */ /* 0x000fc400000012ff */
[----:B------:R-:W-:Y:S02]  /*107f0*/  LOP3.LUT R34, R35, 0x380, RZ, 0xc0, !PT ;  /* 0x0000038023227812 */ /* 0x000fe400078ec0ff */
[----:B------:R-:W-:Y:S02]  /*10800*/  LOP3.LUT R38, R39, 0x380, RZ, 0xc0, !PT ;  /* 0x0000038027267812 */ /* 0x000fe400078ec0ff */
[----:B------:R-:W-:Y:S02]  /*10810*/  LOP3.LUT R42, R43, 0x380, RZ, 0xc0, !PT ;  /* 0x000003802b2a7812 */ /* 0x000fe400078ec0ff */
        /* <DEDUP_REMOVED lines=8> */
[----:B------:R-:W-:Y:S02]  /*108a0*/  SHF.R.U64 R42, R42, 0x3, RZ ;  /* 0x000000032a2a7819 */ /* 0x000fe400000012ff */
[----:B------:R-:W-:Y:S01]  /*108b0*/  LOP3.LUT R34, R34, R35, RZ, 0x3c, !PT ;  /* 0x0000002322227212 */ /* 0x000fe200078e3cff */
[--C-:B------:R-:W-:Y:S01]  /*108c0*/  IMAD.X R35, RZ, RZ, R45.reuse, P3 ;  /* 0x000000ffff237224 */ /* 0x100fe200018e062d */
[----:B------:R-:W-:Y:S02]  /*108d0*/  MOV R47, R46 ;  /* 0x0000002e002f7202 */ /* 0x000fe40000000f00 */
[----:B------:R-:W-:Y:S01]  /*108e0*/  LOP3.LUT R38, R38, R39, RZ, 0x3c, !PT ;  /* 0x0000002726267212 */ /* 0x000fe200078e3cff */
[----:B------:R-:W-:Y:S01]  /*108f0*/  IMAD.X R39, RZ, RZ, R45, P6 ;  /* 0x000000ffff277224 */ /* 0x000fe200030e062d */
[----:B----4-:R-:W-:-:S02]  /*10900*/  MOV R24, R6 ;  /* 0x0000000600187202 */ /* 0x010fc40000000f00 */
[----:B------:R-:W-:Y:S02]  /*10910*/  MOV R46, R4 ;  /* 0x00000004002e7202 */ /* 0x000fe40000000f00 */
[----:B------:R-:W-:Y:S01]  /*10920*/  LOP3.LUT R42, R42, R43, RZ, 0x3c, !PT ;  /* 0x0000002b2a2a7212 */ /* 0x000fe200078e3cff */
[----:B------:R-:W-:Y:S01]  /*10930*/  IMAD.X R43, RZ, RZ, R45, P5 ;  /* 0x000000ffff2b7224 */ /* 0x000fe200028e062d */
[----:B------:R-:W-:Y:S02]  /*10940*/  MOV R36, R8 ;  /* 0x0000000800247202 */ /* 0x000fe40000000f00 */
[----:B------:R-:W-:Y:S02]  /*10950*/  F2FP.BF16.F32.PACK_AB R4, R161, R163 ;  /* 0x000000a3a104723e */ /* 0x000fe400000010ff */
[----:B------:R-:W-:Y:S02]  /*10960*/  F2FP.BF16.F32.PACK_AB R5, R51, R50 ;  /* 0x000000323305723e */ /* 0x000fe400000010ff */
[----:B------:R-:W-:-:S02]  /*10970*/  F2FP.BF16.F32.PACK_AB R6, R159, R162 ;  /* 0x000000a29f06723e */ /* 0x000fc400000010ff */
[----:B------:R-:W-:Y:S02]  /*10980*/  F2FP.BF16.F32.PACK_AB R7, R55, R54 ;  /* 0x000000363707723e */ /* 0x000fe400000010ff */
[----:B------:R-:W-:Y:S02]  /*10990*/  MOV R66, R10 ;  /* 0x0000000a00427202 */ /* 0x000fe40000000f00 */
[----:B------:R-:W-:Y:S02]  /*109a0*/  F2FP.BF16.F32.PACK_AB R8, R158, R160 ;  /* 0x000000a09e08723e */ /* 0x000fe400000010ff */
[----:B------:R-:W-:Y:S02]  /*109b0*/  F2FP.BF16.F32.PACK_AB R9, R59, R58 ;  /* 0x0000003a3b09723e */ /* 0x000fe400000010ff */
[----:B------:R-:W-:Y:S02]  /*109c0*/  F2FP.BF16.F32.PACK_AB R10, R61, R60 ;  /* 0x0000003c3d0a723e */ /* 0x000fe400000010ff */
[----:B------:R-:W-:-:S02]  /*109d0*/  F2FP.BF16.F32.PACK_AB R11, R63, R62 ;  /* 0x0000003e3f0b723e */ /* 0x000fc400000010ff */
[----:B------:R-:W-:Y:S02]  /*109e0*/  MOV R70, R30 ;  /* 0x0000001e00467202 */ /* 0x000fe40000000f00 */
[----:B------:R-:W-:Y:S02]  /*109f0*/  MOV R56, R56 ;  /* 0x0000003800387202 */ /* 0x000fe40000000f00 */
[----:B------:R-:W-:Y:S02]  /*10a00*/  MOV R48, R48 ;  /* 0x0000003000307202 */ /* 0x000fe40000000f00 */
[----:B------:R-:W-:Y:S02]  /*10a10*/  F2FP.BF16.F32.PACK_AB R12, R65, R64 ;  /* 0x00000040410c723e */ /* 0x000fe400000010ff */
[----:B------:R-:W-:Y:S01]  /*10a20*/  F2FP.BF16.F32.PACK_AB R14, R69, R68 ;  /* 0x00000044450e723e */ /* 0x000fe200000010ff */
[----:B------:R0:W-:Y:S01]  /*10a30*/  STSM.16.M88.4 [R36], R4 ;  /* 0x0000000424007844 */ /* 0x0001e20000000200 */
[----:B------:R-:W-:-:S02]  /*10a40*/  MOV R57, R52 ;  /* 0x0000003400397202 */ /* 0x000fc40000000f00 */
[----:B------:R-:W-:Y:S02]  /*10a50*/  MOV R49, R34 ;  /* 0x0000002200317202 */ /* 0x000fe40000000f00 */
[----:B------:R-:W-:Y:S02]  /*10a60*/  F2FP.BF16.F32.PACK_AB R28, R73, R72 ;  /* 0x00000048491c723e */ /* 0x000fe400000010ff */
[----:B------:R-:W-:Y:S02]  /*10a70*/  F2FP.BF16.F32.PACK_AB R30, R77, R76 ;  /* 0x0000004c4d1e723e */ /* 0x000fe400000010ff */
[----:B------:R-:W-:Y:S02]  /*10a80*/  F2FP.BF16.F32.PACK_AB R31, R79, R78 ;  /* 0x0000004e4f1f723e */ /* 0x000fe400000010ff */
[----:B------:R-:W-:Y:S02]  /*10a90*/  MOV R53, R38 ;  /* 0x0000002600357202 */ /* 0x000fe40000000f00 */
[----:B------:R-:W-:-:S02]  /*10aa0*/  F2FP.BF16.F32.PACK_AB R34, R85, R84 ;  /* 0x000000545522723e */ /* 0x000fc400000010ff */
[----:B------:R-:W-:Y:S01]  /*10ab0*/  F2FP.BF16.F32.PACK_AB R35, R87, R86 ;  /* 0x000000565723723e */ /* 0x000fe200000010ff */
[----:B------:R1:W-:Y:S01]  /*10ac0*/  STSM.16.M88.4 [R66], R8 ;  /* 0x0000000842007844 */ /* 0x0003e20000000200 */
[----:B------:R-:W-:Y:S02]  /*10ad0*/  MOV R52, R42 ;  /* 0x0000002a00347202 */ /* 0x000fe40000000f00 */
[----:B0-----:R-:W-:Y:S02]  /*10ae0*/  F2FP.BF16.F32.PACK_AB R36, R89, R88 ;  /* 0x000000585924723e */ /* 0x001fe400000010ff */
[----:B------:R-:W-:Y:S02]  /*10af0*/  F2FP.BF16.F32.PACK_AB R38, R93, R92 ;  /* 0x0000005c5d26723e */ /* 0x000fe400000010ff */
[----:B------:R-:W-:Y:S01]  /*10b00*/  F2FP.BF16.F32.PACK_AB R39, R95, R94 ;  /* 0x0000005e5f27723e */ /* 0x000fe200000010ff */
[----:B------:R0:W-:Y:S01]  /*10b10*/  STSM.16.M88.4 [R70], R12 ;  /* 0x0000000c46007844 */ /* 0x0001e20000000200 */
[----:B------:R-:W-:-:S02]  /*10b20*/  F2FP.BF16.F32.PACK_AB R42, R101, R100 ;  /* 0x00000064652a723e */ /* 0x000fc400000010ff */
[----:B------:R-:W-:Y:S01]  /*10b30*/  F2FP.BF16.F32.PACK_AB R43, R103, R102 ;  /* 0x00000066672b723e */ /* 0x000fe200000010ff */
[----:B------:R-:W-:Y:S01]  /*10b40*/  STSM.16.M88.4 [R56], R28 ;  /* 0x0000001c38007844 */ /* 0x000fe20000000200 */
[----:B------:R-:W-:Y:S02]  /*10b50*/  F2FP.BF16.F32.PACK_AB R4, R105, R104 ;  /* 0x000000686904723e */ /* 0x000fe400000010ff */
[----:B------:R-:W-:Y:S02]  /*10b60*/  F2FP.BF16.F32.PACK_AB R5, R107, R106 ;  /* 0x0000006a6b05723e */ /* 0x000fe400000010ff */
[----:B------:R-:W-:Y:S02]  /*10b70*/  F2FP.BF16.F32.PACK_AB R6, R109, R108 ;  /* 0x0000006c6d06723e */ /* 0x000fe400000010ff */
[----:B------:R-:W-:Y:S01]  /*10b80*/  F2FP.BF16.F32.PACK_AB R7, R111, R110 ;  /* 0x0000006e6f07723e */ /* 0x000fe200000010ff */
[----:B------:R2:W-:Y:S01]  /*10b90*/  STSM.16.M88.4 [R57], R32 ;  /* 0x0000002039007844 */ /* 0x0005e20000000200 */
[----:B-1----:R-:W-:-:S02]  /*10ba0*/  F2FP.BF16.F32.PACK_AB R8, R113, R112 ;  /* 0x000000707108723e */ /* 0x002fc400000010ff */
[----:B------:R-:W-:Y:S02]  /*10bb0*/  F2FP.BF16.F32.PACK_AB R9, R115, R114 ;  /* 0x000000727309723e */ /* 0x000fe400000010ff */
[----:B------:R-:W-:Y:S02]  /*10bc0*/  F2FP.BF16.F32.PACK_AB R10, R117, R116 ;  /* 0x00000074750a723e */ /* 0x000fe400000010ff */
[----:B------:R-:W-:Y:S01]  /*10bd0*/  F2FP.BF16.F32.PACK_AB R11, R119, R118 ;  /* 0x00000076770b723e */ /* 0x000fe200000010ff */
[----:B------:R-:W-:Y:S01]  /*10be0*/  STSM.16.M88.4 [R48], R36 ;  /* 0x0000002430007844 */ /* 0x000fe20000000200 */
[----:B------:R-:W-:-:S03]  /*10bf0*/  IMAD.X R45, RZ, RZ, R45, P2 ;  /* 0x000000ffff2d7224 */ /* 0x000fc600010e062d */
[----:B------:R-:W-:Y:S01]  /*10c00*/  STSM.16.M88.4 [R49], R40 ;  /* 0x0000002831007844 */ /* 0x000fe20000000200 */
[----:B0-----:R-:W-:-:S03]  /*10c10*/  F2FP.BF16.F32.PACK_AB R12, R121, R120 ;  /* 0x00000078790c723e */ /* 0x001fc600000010ff */
[----:B------:R-:W-:Y:S01]  /*10c20*/  STSM.16.M88.4 [R47], R4 ;  /* 0x000000042f007844 */ /* 0x000fe20000000200 */
[----:B------:R-:W-:Y:S02]  /*10c30*/  F2FP.BF16.F32.PACK_AB R13, R123, R122 ;  /* 0x0000007a7b0d723e */ /* 0x000fe400000010ff */
[----:B------:R-:W-:Y:S01]  /*10c40*/  F2FP.BF16.F32.PACK_AB R14, R125, R124 ;  /* 0x0000007c7d0e723e */ /* 0x000fe200000010ff */
[----:B------:R0:W-:Y:S01]  /*10c50*/  STSM.16.M88.4 [R52], R8 ;  /* 0x0000000834007844 */ /* 0x0001e20000000200 */
[----:B------:R-:W-:Y:S02]  /*10c60*/  F2FP.BF16.F32.PACK_AB R15, R127, R126 ;  /* 0x0000007e7f0f723e */ /* 0x000fe400000010ff */
[----:B------:R-:W-:Y:S02]  /*10c70*/  ISETP.NE.U32.AND P0, PT, RZ, UR4, PT ;  /* 0x00000004ff007c0c */ /* 0x000fe4000bf05070 */
[----:B--2---:R-:W-:Y:S02]  /*10c80*/  F2FP.BF16.F32.PACK_AB R32, R129, R128 ;  /* 0x000000808120723e */ /* 0x004fe400000010ff */
[----:B------:R-:W-:-:S02]  /*10c90*/  F2FP.BF16.F32.PACK_AB R33, R131, R130 ;  /* 0x000000828321723e */ /* 0x000fc400000010ff */
[----:B------:R-:W-:Y:S02]  /*10ca0*/  F2FP.BF16.F32.PACK_AB R34, R133, R132 ;  /* 0x000000848522723e */ /* 0x000fe400000010ff */
[----:B------:R-:W-:Y:S02]  /*10cb0*/  F2FP.BF16.F32.PACK_AB R35, R135, R134 ;  /* 0x000000868723723e */ /* 0x000fe400000010ff */
[----:B------:R-:W-:Y:S02]  /*10cc0*/  F2FP.BF16.F32.PACK_AB R28, R137, R136 ;  /* 0x00000088891c723e */ /* 0x000fe400000010ff */
[----:B0-----:R-:W-:Y:S02]  /*10cd0*/  IADD3 R8, P1, R82, UR4, RZ ;  /* 0x0000000452087c10 */ /* 0x001fe4000ff3e0ff */
        /* <DEDUP_REMOVED lines=17> */
[----:B------:R-:W-:Y:S09]  /*10df0*/  BAR.SYNC.DEFER_BLOCKING 0x1, 0x100 ;  /* 0x0044000000007b1d */ /* 0x000ff20000010000 */
[----:B0-----:R-:W-:Y:S01]  /*10e00*/  @P6 IADD3 R4, P4, R82, UR4, RZ ;  /* 0x0000000452046c10 */ /* 0x001fe2000ff9e0ff */
[----:B------:R-:W-:-:S02]  /*10e10*/  ULDC UR4, c[0x0][0xa88] ;  /* 0x0002a20000047ab9 */ /* 0x000fc40000000800 */
[----:B------:R-:W-:Y:S01]  /*10e20*/  IMAD.U32 R24, RZ, RZ, UR4 ;  /* 0x00000004ff187e24 */ /* 0x000fe2000f8e00ff */
[----:B------:R-:W-:Y:S01]  /*10e30*/  @P6 IADD3.X R5, R74, UR5, RZ, P4, !PT ;  /* 0x000000054a056c10 */ /* 0x000fe2000a7fe4ff */
[----:B------:R0:W5:Y:S04]  /*10e40*/  @P0 LDG.E R80, desc[UR40][R8.64] ;  /* 0x0000002808500981 */ /* 0x000168000c1e1900 */
[----:B------:R0:W5:Y:S01]  /*10e50*/  @P6 LDG.E R24, desc[UR40][R4.64] ;  /* 0x0000002804186981 */ /* 0x000162000c1e1900 */
[----:B------:R-:W1:Y:S02]  /*10e60*/  S2R R90, SR_TID.X ;  /* 0x00000000005a7919 */ /* 0x000e640000002100 */
[----:B-1----:R-:W-:-:S05]  /*10e70*/  VIADD R90, R90, 0xffffff80 ;  /* 0xffffff805a5a7836 */ /* 0x002fca0000000000 */
        /* <DEDUP_REMOVED lines=54> */
[----:B--2---:R-:W-:-:S07]  /*111e0*/  IADD3 R24, -R5, R24, RZ ;  /* 0x0000001805187210 */ /* 0x004fce0007ffe1ff */
.L_x_4654:
[----:B------:R-:W2:Y:S01]  /*111f0*/  LDL.LU R9, [R1+0x40] ;  /* 0x0000400001097983 */ /* 0x000ea20000300800 */
[----:B------:R-:W-:-:S03]  /*11200*/  ISETP.NE.AND P6, PT, R6, RZ, PT ;  /* 0x000000ff0600720c */ /* 0x000fc60003fc5270 */
[----:B------:R-:W3:Y:S01]  /*11210*/  LDL.LU R8, [R1+0x48] ;  /* 0x0000480001087983 */ /* 0x000ee20000300800 */
[----:B------:R-:W0:Y:S01]  /*11220*/  S2R R5, SR_TID.X ;  /* 0x0000000000057919 */ /* 0x000e220000002100 */
[--C-:B------:R-:W-:Y:S02]  /*11230*/  IMAD.X R57, RZ, RZ, R21.reuse, P5 ;  /* 0x000000ffff397224 */ /* 0x100fe400028e0615 */
[----:B------:R-:W-:Y:S01]  /*11240*/  IMAD.X R37, RZ, RZ, R21, P6 ;  /* 0x000000ffff257224 */ /* 0x000fe200030e0615 */
[----:B------:R-:W4:Y:S01]  /*11250*/  LDL R84, [R1+0x34] ;  /* 0x0000340001547983 */ /* 0x000f220000100800 */
        /* <DEDUP_REMOVED lines=51> */
[----:B------:R-:W-:Y:S02]  /*11590*/  IMAD.IADD R30, R197, 0x1, R202 ;  /* 0x00000001c51e7824 */ /* 0x000fe400078e02ca */
        /* <DEDUP_REMOVED lines=38> */
.L_x_4655:
[----:B------:R-:W1:Y:S01]  /*11800*/  LDC R85, c[0x0][0xbe8] ;  /* 0x0002fa00ff557b82 */ /* 0x000e620000000800 */
        /* <DEDUP_REMOVED lines=13> */
[----:B-1----:R-:W-:Y:S01]  /*118e0*/  ISETP.NE.AND P1, PT, R85, 0x1, PT ;  /* 0x000000015500780c */ /* 0x002fe20003f25270 */
        /* <DEDUP_REMOVED lines=8> */
[----:B------:R-:W1:Y:S01]  /*11970*/  @P1 LDC R87, c[0x0][0xbec] ;  /* 0x0002fb00ff571b82 */ /* 0x000e620000000800 */
[----:B------:R-:W-:Y:S01]  /*11980*/  LOP3.LUT R84, R84, 0xfffffff8, RZ, 0xc0, !PT ;  /* 0xfffffff854547812 */ /* 0x000fe200078ec0ff */
[----:B------:R-:W5:Y:S04]  /*11990*/  LD.E.128 R48, desc[UR40][R48.64] ;  /* 0x0000002830307980 */ /* 0x000f68000c101d00 */
[----:B------:R-:W5:Y:S02]  /*119a0*/  LD.E.128 R52, desc[UR40][R52.64] ;  /* 0x0000002834347980 */ /* 0x000f64000c101d00 */
[----:B------:R-:W2:Y:S01]  /*119b0*/  @P1 LDC R89, c[0x0][0xbf0] ;  /* 0x0002fc00ff591b82 */ /* 0x000ea20000000800 */
[----:B------:R-:W-:Y:S01]  /*119c0*/  IMAD.IADD R84, R90, 0x1, -R84 ;  /* 0x000000015a547824 */ /* 0x000fe200078e0a54 */
[----:B------:R-:W5:Y:S03]  /*119d0*/  LD.E.128 R56, desc[UR40][R56.64] ;  /* 0x0000002838387980 */ /* 0x000f66000c101d00 */
[----:B------:R-:W-:Y:S01]  /*119e0*/  IMAD R3, R84, 0x20, R98 ;  /* 0x0000002054037824 */ /* 0x000fe200078e0262 */
[----:B------:R-:W5:Y:S01]  /*119f0*/  LD.E.128 R60, desc[UR40][R60.64] ;  /* 0x000000283c3c7980 */ /* 0x000f62000c101d00 */
[----:B------:R-:W-:-:S02]  /*11a00*/  VIADD R99, R201, 0x40 ;  /* 0x00000040c9637836 */ /* 0x000fc40000000000 */
[----:B------:R-:W-:Y:S01]  /*11a10*/  IMAD.IADD R84, R202, 0x1, R3 ;  /* 0x00000001ca547824 */ /* 0x000fe200078e0203 */
[----:B------:R-:W5:Y:S01]  /*11a20*/  LD.E.128 R64, desc[UR40][R64.64] ;  /* 0x0000002840407980 */ /* 0x000f62000c101d00 */
[----:B------:R-:W-:Y:S01]  /*11a30*/  IMAD.IADD R21, R21, 0x1, R83 ;  /* 0x0000000115157824 */ /* 0x000fe200078e0253 */
[-C--:B0-----:R-:W-:Y:S01]  /*11a40*/  ISETP.GE.AND P0, PT, R99, R0.reuse, PT ;  /* 0x000000006300720c */ /* 0x081fe20003f06270 */
[----:B------:R-:W-:Y:S01]  /*11a50*/  IMAD R82, R82, UR4, RZ ;  /* 0x0000000452527c24 */ /* 0x000fe2000f8e02ff */
[----:B------:R-:W5:Y:S01]  /*11a60*/  LD.E.128 R68, desc[UR40][R68.64] ;  /* 0x0000002844447980 */ /* 0x000f62000c101d00 */
[----:B------:R-:W-:Y:S02]  /*11a70*/  VIADD R97, R201, 0x80 ;  /* 0x00000080c9617836 */ /* 0x000fe40000000000 */
[----:B-1----:R-:W-:Y:S01]  /*11a80*/  @P1 IMAD.HI.U32 R80, R84, R87, RZ ;  /* 0x0000005754501227 */ /* 0x002fe200078e00ff */
[----:B------:R-:W5:Y:S03]  /*11a90*/  LD.E.128 R72, desc[UR40][R72.64] ;  /* 0x0000002848487980 */ /* 0x000f66000c101d00 */
[C---:B------:R-:W-:Y:S01]  /*11aa0*/  IMAD R83, R81.reuse, UR5, R82 ;  /* 0x0000000551537c24 */ /* 0x040fe2000f8e0252 */
[----:B------:R-:W5:Y:S01]  /*11ab0*/  LD.E.128 R76, desc[UR40][R76.64] ;  /* 0x000000284c4c7980 */ /* 0x000f62000c101d00 */
[----:B------:R-:W-:Y:S01]  /*11ac0*/  IMAD.WIDE.U32 R20, R81, UR4, R20 ;  /* 0x0000000451147c25 */ /* 0x000fe2000f8e0014 */
[----:B------:R-:W-:Y:S01]  /*11ad0*/  SEL R81, RZ, 0xffffffff, P0 ;  /* 0xffffffffff517807 */ /* 0x000fe20000000000 */
[----:B------:R-:W-:Y:S01]  /*11ae0*/  ULDC.64 UR4, c[0x0][0xae0] ;  /* 0x0002b80000047ab9 */ /* 0x000fe20000000a00 */
[-C--:B------:R-:W-:Y:S01]  /*11af0*/  ISETP.GE.AND P0, PT, R97, R0.reuse, PT ;  /* 0x000000006100720c */ /* 0x080fe20003f06270 */
[----:B------:R-:W-:Y:S01]  /*11b00*/  IMAD.MOV.U32 R3, RZ, RZ, R84 ;  /* 0x000000ffff037224 */ /* 0x000fe200078e0054 */
[----:B--2---:R-:W-:Y:S01]  /*11b10*/  @P1 SHF.R.U32.HI R3, RZ, R89, R80 ;  /* 0x00000059ff031219 */ /* 0x004fe20000011650 */
[C---:B------:R-:W-:Y:S01]  /*11b20*/  VIADD R95, R201.reuse, 0xc0 ;  /* 0x000000c0c95f7836 */ /* 0x040fe20000000000 */
[-C--:B------:R-:W-:Y:S01]  /*11b30*/  ISETP.GE.AND P1, PT, R201, R0.reuse, PT ;  /* 0x00000000c900720c */ /* 0x080fe20003f26270 */
[----:B------:R-:W-:Y:S01]  /*11b40*/  IMAD.SHL.U32 R87, R81, 0x2, RZ ;  /* 0x0000000251577824 */ /* 0x000fe200078e00ff */
[----:B------:R-:W-:Y:S01]  /*11b50*/  SEL R82, RZ, 0xffffffff, P0 ;  /* 0xffffffffff527807 */ /* 0x000fe20000000000 */
[----:B------:R-:W-:Y:S01]  /*11b60*/  IMAD.IADD R21, R21, 0x1, R83 ;  /* 0x0000000115157824 */ /* 0x000fe200078e0253 */
[----:B------:R-:W-:Y:S01]  /*11b70*/  SEL R80, RZ, 0x1, P1 ;  /* 0x00000001ff507807 */ /* 0x000fe20000800000 */
[--C-:B------:R-:W-:Y:S01]  /*11b80*/  IMAD.MOV R83, RZ, RZ, -R3.reuse ;  /* 0x000000ffff537224 */ /* 0x100fe200078e0a03 */
[-C--:B------:R-:W-:Y:S01]  /*11b90*/  ISETP.GE.AND P0, PT, R95, R0.reuse, PT ;  /* 0x000000005f00720c */ /* 0x080fe20003f06270 */
[----:B------:R-:W-:Y:S01]  /*11ba0*/  VIADD R93, R201, 0x100 ;  /* 0x00000100c95d7836 */ /* 0x000fe20000000000 */
[----:B------:R-:W-:Y:S01]  /*11bb0*/  LOP3.LUT R80, R87, 0x2, R80, 0xe2, !PT ;  /* 0x0000000257507812 */ /* 0x000fe200078ee250 */
[----:B------:R-:W-:Y:S01]  /*11bc0*/  IMAD.SHL.U32 R87, R82, 0x4, RZ ;  /* 0x0000000452577824 */ /* 0x000fe200078e00ff */
[----:B------:R-:W-:Y:S01]  /*11bd0*/  SEL R82, RZ, 0xffffffff, P0 ;  /* 0xffffffffff527807 */ /* 0x000fe20000000000 */
[----:B------:R-:W-:Y:S01]  /*11be0*/  IMAD R81, R85, R83, R84 ;  /* 0x0000005355517224 */ /* 0x000fe200078e0254 */
[----:B------:R-:W-:Y:S01]  /*11bf0*/  SHF.R.S32.HI R83, RZ, 0x1f, R3 ;  /* 0x0000001fff537819 */ /* 0x000fe20000011403 */
[----:B------:R-:W-:Y:S01]  /*11c00*/  VIADD R91, R201, 0x140 ;  /* 0x00000140c95b7836 */ /* 0x000fe20000000000 */
[-C--:B------:R-:W-:Y:S01]  /*11c10*/  ISETP.GE.AND P0, PT, R93, R0.reuse, PT ;  /* 0x000000005d00720c */ /* 0x080fe20003f06270 */
[----:B------:R-:W-:Y:S01]  /*11c20*/  IMAD.WIDE.U32 R20, R3, UR4, R20 ;  /* 0x0000000403147c25 */ /* 0x000fe2000f8e0014 */
[----:B------:R-:W-:Y:S01]  /*11c30*/  LOP3.LUT R80, R87, 0x4, R80, 0xe2, !PT ;  /* 0x0000000457507812 */ /* 0x000fe200078ee250 */
[----:B------:R-:W-:Y:S01]  /*11c40*/  @!PT LDS RZ, [RZ] ;  /* 0x00000000fffff984 */ /* 0x000fe20000000800 */
[----:B------:R-:W-:Y:S01]  /*11c50*/  @!PT LDS RZ, [RZ] ;  /* 0x00000000fffff984 */ /* 0x000fe20000000800 */
[----:B------:R-:W-:Y:S01]  /*11c60*/  @!PT LDS RZ, [RZ] ;  /* 0x00000000fffff984 */ /* 0x000fe20000000800 */
[----:B------:R-:W-:Y:S01]  /*11c70*/  @!PT LDS RZ, [RZ] ;  /* 0x00000000fffff984 */ /* 0x000fe20000000800 */
[----:B------:R0:W-:Y:S06]  /*11c80*/  MEMBAR.ALL.CTA ;  /* 0x0000000000007992 */ /* 0x0001ec0000008000 */
[----:B0-----:R-:W0:Y:S01]  /*11c90*/  FENCE.VIEW.ASYNC.S ;  /* 0x00000000000073c6 */ /* 0x001e220000000000 */
[----:B------:R-:W-:Y:S01]  /*11ca0*/  BSSY B1, `(.L_x_4656) ;  /* 0x0000054000017945 */ /* 0x000fe20003800000 */
        /* <DEDUP_REMOVED lines=27> */
[----:B------:R-:W-:Y:S01]  /*11e60*/  VIADD R3, R2, 0x28c20 ;  /* 0x00028c2002037836 */ /* 0x000fe20000000000 */
[C---:B------:R-:W-:Y:S01]  /*11e70*/  LEA R84, P2, R20.reuse, UR4, 0x1 ;  /* 0x0000000414547c11 */ /* 0x040fe2000f8408ff */
[----:B------:R-:W-:Y:S01]  /*11e80*/  IMAD.IADD R81, R21, 0x1, R83 ;  /* 0x0000000115517824 */ /* 0x000fe200078e0253 */
[----:B------:R-:W-:Y:S01]  /*11e90*/  SEL R21, RZ, 0x80, P0 ;  /* 0x00000080ff157807 */ /* 0x000fe20000000000 */
[C---:B------:R-:W-:Y:S01]  /*11ea0*/  VIADD R88, R201.reuse, 0x1c0 ;  /* 0x000001c0c9587836 */ /* 0x040fe20000000000 */
[----:B------:R-:W-:Y:S01]  /*11eb0*/  PRMT R3, RZ, 0x654, R3 ;  /* 0x00000654ff037816 */ /* 0x000fe20000000003 */
[C---:B------:R-:W-:Y:S01]  /*11ec0*/  VIADD R89, R201.reuse, 0x180 ;  /* 0x00000180c9597836 */ /* 0x040fe20000000000 */
[----:B------:R-:W-:Y:S01]  /*11ed0*/  LEA.HI.X R85, R20, UR5, R81, 0x1, P2 ;  /* 0x0000000514557c11 */ /* 0x000fe200090f0c51 */
[C---:B------:R-:W-:Y:S01]  /*11ee0*/  VIADD R92, R201.reuse, 0x140 ;  /* 0x00000140c95c7836 */ /* 0x040fe20000000000 */
[----:B0-----:R0:W-:Y:S01]  /*11ef0*/  SYNCS.ARRIVE.TRANS64.RED.A1T0 RZ, [R3+URZ], RZ ;  /* 0x000000ff03ff79a7 */ /* 0x0011e2000810043f */
[C---:B------:R-:W-:Y:S01]  /*11f00*/  VIADD R94, R201.reuse, 0x100 ;  /* 0x00000100c95e7836 */ /* 0x040fe20000000000 */
[----:B------:R1:W2:Y:S01]  /*11f10*/  SHFL.IDX PT, R20, R84, RZ, 0x181f ;  /* 0x00181fff54147589 */ /* 0x0002a200000e0000 */
[C---:B------:R-:W-:Y:S01]  /*11f20*/  VIADD R96, R201.reuse, 0xc0 ;  /* 0x000000c0c9607836 */ /* 0x040fe20000000000 */
[----:B------:R-:W-:Y:S01]  /*11f30*/  SHF.R.S32.HI R88, RZ, 0x1f, R88 ;  /* 0x0000001fff587819 */ /* 0x000fe20000011458 */
[C---:B------:R-:W-:Y:S01]  /*11f40*/  VIADD R98, R201.reuse, 0x80 ;  /* 0x00000080c9627836 */ /* 0x040fe20000000000 */
[----:B------:R-:W-:Y:S01]  /*11f50*/  SHF.R.S32.HI R89, RZ, 0x1f, R89 ;  /* 0x0000001fff597819 */ /* 0x000fe20000011459 */
[----:B------:R-:W-:Y:S01]  /*11f60*/  VIADD R100, R201, 0x40 ;  /* 0x00000040c9647836 */ /* 0x000fe20000000000 */
[----:B0-----:R-:W-:-:S02]  /*11f70*/  LOP3.LUT R3, R24, R21, RZ, 0xfc, !PT ;  /* 0x0000001518037212 */ /* 0x001fc400078efcff */
[----:B------:R1:W0:Y:S01]  /*11f80*/  SHFL.IDX PT, R21, R85, RZ, 0x181f ;  /* 0x00181fff55157589 */ /* 0x00022200000e0000 */
        /* <DEDUP_REMOVED lines=10> */
[----:B--2---:R-:W-:Y:S02]  /*12030*/  @!P1 LEA R80, P2, R99, R20, 0x1 ;  /* 0x0000001463509211 */ /* 0x004fe400078408ff */
[----:B0-----:R-:W-:Y:S02]  /*12040*/  @!P0 IMAD.WIDE R82, R201, 0x2, R20 ;  /* 0x00000002c9528825 */ /* 0x001fe400078e0214 */
        /* <DEDUP_REMOVED lines=13> */
[-C--:B-1----:R-:W-:Y:S01]  /*12120*/  @!P1 LEA R12, P6, R91, R20.reuse, 0x1 ;  /* 0x000000145b0c9211 */ /* 0x082fe200078c08ff */
        /* <DEDUP_REMOVED lines=11> */
.L_x_4657:
[----:B------:R-:W-:Y:S05]  /*121e0*/  BSYNC B1 ;  /* 0x0000000000017941 */ /* 0x000fea0003800000 */
.L_x_4656:
[----:B---3-5:R-:W-:Y:S01]  /*121f0*/  VIADD R6, R202, 0x20 ;  /* 0x00000020ca067836 */ /* 0x028fe20000000000 */
[----:B------:R4:W1:Y:S04]  /*12200*/  SHFL.IDX PT, R5, R85, 0x1, 0x181f ;  /* 0x00381f0055057f89 */ /* 0x00086800000e0000 */
[----:B------:R-:W-:Y:S01]  /*12210*/  ISETP.GE.AND P0, PT, R6, R87, PT ;  /* 0x000000570600720c */ /* 0x000fe20003f06270 */
[----:B------:R4:W3:-:S12]  /*12220*/  SHFL.IDX PT, R4, R84, 0x1, 0x181f ;  /* 0x00381f0054047f89 */ /* 0x0008d800000e0000 */
[----:B----4-:R-:W-:Y:S05]  /*12230*/  @P0 BRA `(.L_x_4658) ;  /* 0x0000001000600947 */ /* 0x010fea0003800000 */
[-C--:B------:R-:W-:Y:S02]  /*12240*/  ISETP.GE.AND P5, PT, R99, R0.reuse, PT ;  /* 0x000000006300720c */ /* 0x080fe40003fa6270 */
[-C--:B------:R-:W-:Y:S02]  /*12250*/  ISETP.GE.AND P6, PT, R201, R0.reuse, PT ;  /* 0x00000000c900720c */ /* 0x080fe40003fc6270 */
[-C--:B------:R-:W-:Y:S02]  /*12260*/  ISETP.GE.AND P3, PT, R97, R0.reuse, PT ;  /* 0x000000006100720c */ /* 0x080fe40003f66270 */
[-C--:B------:R-:W-:Y:S02]  /*12270*/  ISETP.GE.AND P2, PT, R95, R0.reuse, PT ;  /* 0x000000005f00720c */ /* 0x080fe40003f46270 */
[-C--:B------:R-:W-:Y:S02]  /*12280*/  ISETP.GE.AND P1, PT, R93, R0.reuse, PT ;  /* 0x000000005d00720c */ /* 0x080fe40003f26270 */
[----:B------:R-:W-:-:S03]  /*12290*/  ISETP.GE.AND P0, PT, R91, R0, PT ;  /* 0x000000005b00720c */ /* 0x000fc60003f06270 */
[-C--:B---3--:R-:W-:Y:S02]  /*122a0*/  @!P5 LEA R12, P4, R99, R4.reuse, 0x1 ;  /* 0x00000004630cd211 */ /* 0x088fe400078808ff */
[----:B-1----:R-:W-:Y:S02]  /*122b0*/  @!P6 IMAD.WIDE R6, R201, 0x2, R4 ;  /* 0x00000002c906e825 */ /* 0x002fe400078e0204 */
        /* <DEDUP_REMOVED lines=10> */
[-C--:B0-----:R-:W-:Y:S02]  /*12360*/  @!P2 LEA.HI.X R21, R95, R5.reuse, R96, 0x1, P5 ;  /* 0x000000055f15a211 */ /* 0x081fe400028f0c60 */
        /* <DEDUP_REMOVED lines=14> */
.L_x_4653:
[----:B------:R-:W2:Y:S01]  /*12450*/  LDL.LU R6, [R1+0x38] ;  /* 0x0000380001067983 */ /* 0x000ea20000300800 */
[----:B------:R-:W-:Y:S01]  /*12460*/  ULDC.64 UR4, c[0x0][0xc00] ;  /* 0x0003000000047ab9 */ /* 0x000fe20000000a00 */
[----:B------:R-:W-:Y:S01]  /*12470*/  IMAD.MOV.U32 R3, RZ, RZ, RZ ;  /* 0x000000ffff037224 */ /* 0x000fe200078e00ff */
[----:B------:R-:W0:Y:S01]  /*12480*/  LDC R21, c[0x0][0xbe8] ;  /* 0x0002fa00ff157b82 */ /* 0x000e220000000800 */
[----:B------:R-:W3:Y:S01]  /*12490*/  LDL.LU R0, [R1+0x3c] ;  /* 0x00003c0001007983 */ /* 0x000ee20000300800 */
[----:B------:R-:W-:-:S04]  /*124a0*/  ISETP.NE.U32.AND P0, PT, RZ, UR4, PT ;  /* 0x00000004ff007c0c */ /* 0x000fc8000bf05070 */
[----:B------:R-:W-:Y:S02]  /*124b0*/  ISETP.NE.AND.EX P0, PT, RZ, UR5, PT, P0 ;  /* 0x00000005ff007c0c */ /* 0x000fe4000bf05300 */
[----:B--2---:R-:W-:-:S04]  /*124c0*/  IADD3 R4, P1, R6, UR4, RZ ;  /* 0x0000000406047c10 */ /* 0x004fc8000ff3e0ff */
[----:B---3--:R-:W-:Y:S01]  /*124d0*/  IADD3.X R5, R0, UR5, RZ, P1, !PT ;  /* 0x0000000500057c10 */ /* 0x008fe20008ffe4ff */
        /* <DEDUP_REMOVED lines=12> */
[----:B0-2---:R-:W-:-:S12]  /*125a0*/  @P1 BRA `(.L_x_4659) ;  /* 0x0000000000101947 */ /* 0x005fd80003800000 */
[----:B------:R-:W-:Y:S05]  /*125b0*/  @!P0 BRA `(.L_x_4659) ;  /* 0x00000000000c8947 */ /* 0x000fea0003800000 */
[----:B------:R-:W2:Y:S04]  /*125c0*/  LDG.E R7, desc[UR40][R4.64] ;  /* 0x0000002804077981 */ /* 0x000ea8000c1e1900 */
[----:B-----5:R-:W2:Y:S02]  /*125d0*/  LDG.E R0, desc[UR40][R4.64+0x4] ;  /* 0x0000042804007981 */ /* 0x020ea4000c1e1900 */
[----:B--2---:R-:W-:-:S07]  /*125e0*/  IMAD.IADD R0, R0, 0x1, -R7 ;  /* 0x0000000100007824 */ /* 0x004fce00078e0a07 */
.L_x_4659:
[----:B------:R-:W2:Y:S04]  /*125f0*/  LDL.LU R5, [R1+0x40] ;  /* 0x0000400001057983 */ /* 0x000ea80000300800 */
[----:B------:R-:W3:Y:S04]  /*12600*/  LDL.LU R4, [R1+0x48] ;  /* 0x0000480001047983 */ /* 0x000ee80000300800 */
[----:B------:R-:W4:Y:S01]  /*12610*/  LDL R29, [R1+0x34] ;  /* 0x00003400011d7983 */ /* 0x000f220000100800 */
[----:B------:R-:W-:Y:S01]  /*12620*/  BSSY B1, `(.L_x_4660) ;  /* 0x000002d000017945 */ /* 0x000fe20003800000 */
[----:B-----5:R-:W-:-:S02]  /*12630*/  SHF.R.S32.HI R10, RZ, 0x1f, R3 ;  /* 0x0000001fff0a7819 */ /* 0x020fc40000011403 */
[----:B--2---:R-:W-:Y:S02]  /*12640*/  SEL R13, R5, RZ, !P0 ;  /* 0x000000ff050d7207 */ /* 0x004fe40004000000 */
[----:B---3--:R-:W-:Y:S02]  /*12650*/  SEL R14, R4, RZ, !P0 ;  /* 0x000000ff040e7207 */ /* 0x008fe40004000000 */
[----:B----4-:R-:W-:Y:S01]  /*12660*/  SHF.R.S32.HI R12, RZ, 0x1f, R29 ;  /* 0x0000001fff0c7819 */ /* 0x010fe2000001141d */
[----:B------:R-:W-:Y:S06]  /*12670*/  @P2 BRA `(.L_x_4661) ;  /* 0x00000000009c2947 */ /* 0x000fec0003800000 */
[----:B------:R-:W0:Y:S01]  /*12680*/  S2R R11, SR_TID.X ;  /* 0x00000000000b7919 */ /* 0x000e220000002100 */
[----:B-1----:R-:W1:Y:S02]  /*12690*/  LDC R20, c[0x0][0xbe8] ;  /* 0x0002fa00ff147b82 */ /* 0x002e640000000800 */
        /* <DEDUP_REMOVED lines=37> */
.L_x_4661:
[----:B------:R-:W-:Y:S05]  /*128f0*/  BSYNC B1 ;  /* 0x0000000000017941 */ /* 0x000fea0003800000 */
.L_x_4660:
[----:B------:R-:W-:Y:S01]  /*12900*/  ISETP.NE.AND P0, PT, R21, 0x1, PT ;  /* 0x000000011500780c */ /* 0x000fe20003f05270 */
[----:B------:R-:W2:Y:S01]  /*12910*/  LDC R24, c[0x0][0xac8] ;  /* 0x0002b200ff187b82 */ /* 0x000ea20000000800 */
[----:B------:R-:W-:Y:S01]  /*12920*/  ULDC.64 UR4, c[0x0][0xaa0] ;  /* 0x0002a80000047ab9 */ /* 0x000fe20000000a00 */
[--C-:B0-----:R-:W-:Y:S01]  /*12930*/  SHF.R.S32.HI R7, RZ, 0x1f, R28.reuse ;  /* 0x0000001fff077819 */ /* 0x101fe2000001141c */
[----:B------:R-:W-:Y:S01]  /*12940*/  IMAD R6, R10, UR4, RZ ;  /* 0x000000040a067c24 */ /* 0x000fe2000f8e02ff */
        /* <DEDUP_REMOVED lines=24> */
[----:B------:R-:W-:Y:S01]  /*12ad0*/  IMAD.IADD R8, R202, 0x1, R7 ;  /* 0x00000001ca087824 */ /* 0x000fe200078e0207 */
[----:B------:R-:W-:Y:S01]  /*12ae0*/  SEL R7, RZ, 0x1, P2 ;  /* 0x00000001ff077807 */ /* 0x000fe20001000000 */
[----:B------:R-:W-:Y:S02]  /*12af0*/  VIADD R40, R201, 0x80 ;  /* 0x00000080c9287836 */ /* 0x000fe40000000000 */
[C---:B------:R-:W-:Y:S02]  /*12b00*/  IMAD R3, R13.reuse, UR5, R3 ;  /* 0x000000050d037c24 */ /* 0x040fe4000f8e0203 */
[----:B------:R-:W-:Y:S01]  /*12b10*/  IMAD.WIDE.U32 R4, R13, UR4, R4 ;  /* 0x000000040d047c25 */ /* 0x000fe2000f8e0004 */
[----:B------:R-:W-:Y:S01]  /*12b20*/  ISETP.GE.AND P2, PT, R40, R24, PT ;  /* 0x000000182800720c */ /* 0x000fe20003f46270 */
[----:B------:R-:W-:-:S02]  /*12b30*/  ULDC.64 UR4, c[0x0][0xae0] ;  /* 0x0002b80000047ab9 */ /* 0x000fc40000000a00 */
[----:B0-----:R-:W-:-:S04]  /*12b40*/  @P0 IMAD.HI.U32 R6, R8, R9, RZ ;  /* 0x0000000908060227 */ /* 0x001fc800078e00ff */
[----:B------:R-:W-:Y:S02]  /*12b50*/  IMAD.SHL.U32 R10, R10, 0x2, RZ ;  /* 0x000000020a0a7824 */ /* 0x000fe400078e00ff */
[----:B------:R-:W-:Y:S02]  /*12b60*/  IMAD.IADD R5, R5, 0x1, R3 ;  /* 0x0000000105057824 */ /* 0x000fe400078e0203 */
[C---:B------:R-:W-:Y:S01]  /*12b70*/  VIADD R38, R201.reuse, 0xc0 ;  /* 0x000000c0c9267836 */ /* 0x040fe20000000000 */
[----:B------:R-:W-:Y:S01]  /*12b80*/  LOP3.LUT R9, R10, 0x2, R7, 0xe2, !PT ;  /* 0x000000020a097812 */ /* 0x000fe200078ee207 */
[----:B------:R-:W-:Y:S01]  /*12b90*/  IMAD.MOV.U32 R3, RZ, RZ, R8 ;  /* 0x000000ffff037224 */ /* 0x000fe200078e0008 */
[----:B---3--:R-:W-:Y:S01]  /*12ba0*/  @P0 SHF.R.U32.HI R3, RZ, R11, R6 ;  /* 0x0000000bff030219 */ /* 0x008fe20000011606 */
[----:B------:R-:W-:Y:S01]  /*12bb0*/  VIADD R36, R201, 0x100 ;  /* 0x00000100c9247836 */ /* 0x000fe20000000000 */
[----:B------:R-:W-:Y:S01]  /*12bc0*/  SEL R10, RZ, 0xffffffff, P2 ;  /* 0xffffffffff0a7807 */ /* 0x000fe20001000000 */
[----:B------:R-:W-:Y:S01]  /*12bd0*/  IMAD R29, R0, R21, RZ ;  /* 0x00000015001d7224 */ /* 0x000fe200078e02ff */
[-C--:B------:R-:W-:Y:S01]  /*12be0*/  ISETP.GE.AND P1, PT, R38, R24.reuse, PT ;  /* 0x000000182600720c */ /* 0x080fe20003f26270 */
[--C-:B------:R-:W-:Y:S01]  /*12bf0*/  IMAD.MOV R7, RZ, RZ, -R3.reuse ;  /* 0x000000ffff077224 */ /* 0x100fe200078e0a03 */
[----:B------:R-:W-:Y:S01]  /*12c00*/  SHF.R.S32.HI R6, RZ, 0x1f, R3 ;  /* 0x0000001fff067819 */ /* 0x000fe20000011403 */
[----:B------:R-:W-:Y:S01]  /*12c10*/  IMAD.SHL.U32 R10, R10, 0x4, RZ ;  /* 0x000000040a0a7824 */ /* 0x000fe200078e00ff */
[----:B------:R-:W-:Y:S01]  /*12c20*/  SEL R11, RZ, 0xffffffff, P1 ;  /* 0xffffffffff0b7807 */ /* 0x000fe20000800000 */
[----:B------:R-:W-:Y:S01]  /*12c30*/  IMAD R7, R21, R7, R8 ;  /* 0x0000000715077224 */ /* 0x000fe200078e0208 */
[-C--:B------:R-:W-:Y:S01]  /*12c40*/  ISETP.GE.AND P0, PT, R36, R24.reuse, PT ;  /* 0x000000182400720c */ /* 0x080fe20003f06270 */
[----:B------:R-:W-:Y:S01]  /*12c50*/  IMAD R6, R6, UR4, RZ ;  /* 0x0000000406067c24 */ /* 0x000fe2000f8e02ff */
[----:B------:R-:W-:Y:S01]  /*12c60*/  LOP3.LUT R0, R10, 0x4, R9, 0xe2, !PT ;  /* 0x000000040a007812 */ /* 0x000fe200078ee209 */
[----:B------:R-:W-:Y:S01]  /*12c70*/  VIADD R34, R201, 0x140 ;  /* 0x00000140c9227836 */ /* 0x000fe20000000000 */
[----:B------:R-:W-:Y:S01]  /*12c80*/  SHF.L.U32 R11, R11, 0x3, RZ ;  /* 0x000000030b0b7819 */ /* 0x000fe200000006ff */
        /* <DEDUP_REMOVED lines=21> */
[----:B-1----:R-:W-:Y:S01]  /*12de0*/  LEA R20, P1, R4, UR4, 0x1 ;  /* 0x0000000404147c11 */ /* 0x002fe2000f8208ff */
        /* <DEDUP_REMOVED lines=12> */
[----:B------:R0:W1:Y:S01]  /*12eb0*/  SHFL.IDX PT, R6, R20, RZ, 0x181f ;  /* 0x00181fff14067589 */ /* 0x00006200000e0000 */
[----:B------:R-:W-:Y:S01]  /*12ec0*/  VIADD R41, R201, 0x80 ;  /* 0x00000080c9297836 */ /* 0x000fe20000000000 */
        /* <DEDUP_REMOVED lines=42> */
.L_x_4663:
[----:B------:R-:W-:Y:S05]  /*13170*/  BSYNC B1 ;  /* 0x0000000000017941 */ /* 0x000fea0003800000 */
.L_x_4662:
[----:B------:R-:W-:Y:S01]  /*13180*/  VIADD R0, R202, 0x20 ;  /* 0x00000020ca007836 */ /* 0x000fe20000000000 */
[----:B--23--:R0:W2:Y:S04]  /*13190*/  SHFL.IDX PT, R7, R3, 0x1, 0x181f ;  /* 0x00381f0003077f89 */ /* 0x00c0a800000e0000 */
        /* <DEDUP_REMOVED lines=9> */
[----:B-12---:R-:W-:Y:S02]  /*13230*/  @!P6 IMAD.WIDE R4, R201, 0x2, R6 ;  /* 0x00000002c904e825 */ /* 0x006fe400078e0206 */
        /* <DEDUP_REMOVED lines=24> */
.L_x_4658:
[----:B------:R-:W-:Y:S05]  /*133c0*/  BSYNC B0 ;  /* 0x0000000000007941 */ /* 0x000fea0003800000 */
.L_x_4652:
[----:B------:R-:W-:Y:S02]  /*133d0*/  ULDC UR4, c[0x0][0xc3c] ;  /* 0x00030f0000047ab9 */ /* 0x000fe40000000800 */
[----:B------:R-:W-:-:S13]  /*133e0*/  ISETP.GE.AND P0, PT, R27, UR4, PT ;  /* 0x000000041b007c0c */ /* 0x000fda000bf06270 */
[----:B------:R-:W-:Y:S05]  /*133f0*/  @!P0 BRA `(.L_x_4664) ;  /* 0xfffffee000508947 */ /* 0x000fea000383ffff */
[----:B------:R-:W-:Y:S05]  /*13400*/  BRA `(.L_x_4517) ;  /* 0x0000007400787947 */ /* 0x000fea0003800000 */
.L_x_4515:
        /* <DEDUP_REMOVED lines=16> */
.L_x_4665:
        /* <DEDUP_REMOVED lines=41> */
.L_x_4671:
        /* <DEDUP_REMOVED lines=12> */
.L_x_4670:
[----:B------:R-:W-:Y:S05]  /*13860*/  BSYNC B0 ;  /* 0x0000000000007941 */ /* 0x000fea0003800000 */
.L_x_4669:
        /* <DEDUP_REMOVED lines=20> */
.L_x_4667:
        /* <DEDUP_REMOVED lines=20> */
.L_x_4672:
        /* <DEDUP_REMOVED lines=28> */
[----:B------:R-:W-:-:S04]  /*13cb0*/  VIADDMNMX R18, R10, UR5, R7, PT ;  /* 0x000000050a127c46 */ /* 0x000fc8000b800107 */
[-C--:B------:R-:W-:Y:S02]  /*13cc0*/  IABS R10, R18.reuse ;  /* 0x00000012000a7213 */ /* 0x080fe40000000000 */
[----:B------:R-:W-:Y:S02]  /*13cd0*/  IABS R6, R18 ;  /* 0x0000001200067213 */ /* 0x000fe40000000000 */
        /* <DEDUP_REMOVED lines=22> */
[----:B------:R-:W-:Y:S01]  /*13e40*/  @!P1 LOP3.LUT R2, RZ, R18, RZ, 0x33, !PT ;  /* 0x00000012ff029212 */ /* 0x000fe200078e33ff */
[----:B------:R-:W-:-:S03]  /*13e50*/  IMAD.MOV R18, RZ, RZ, -R18 ;  /* 0x000000ffff127224 */ /* 0x000fc600078e0a12 */
[----:B------:R-:W-:Y:S01]  /*13e60*/  LOP3.LUT R17, RZ, R2, RZ, 0x33, !PT ;  /* 0x00000002ff117212 */ /* 0x000fe200078e33ff */
[----:B------:R-:W-:-:S04]  /*13e70*/  IMAD R18, R2, R18, R3 ;  /* 0x0000001202127224 */ /* 0x000fc800078e0203 */
[----:B------:R-:W-:Y:S01]  /*13e80*/  IMAD.IADD R17, R4, 0x1, R17 ;  /* 0x0000000104117824 */ /* 0x000fe200078e0211 */
[----:B------:R-:W-:Y:S06]  /*13e90*/  BRA `(.L_x_4673) ;  /* 0x00000000000c7947 */ /* 0x000fec0003800000 */
.L_x_4668:
[----:B------:R-:W-:Y:S02]  /*13ea0*/  IMAD.MOV.U32 R17, RZ, RZ, RZ ;  /* 0x000000ffff117224 */ /* 0x000fe400078e00ff */
[----:B------:R-:W-:Y:S02]  /*13eb0*/  IMAD.U32 R16, RZ, RZ, UR6 ;  /* 0x00000006ff107e24 */ /* 0x000fe4000f8e00ff */
[----:B------:R-:W-:-:S07]  /*13ec0*/  IMAD.MOV.U32 R18, RZ, RZ, RZ ;  /* 0x000000ffff127224 */ /* 0x000fce00078e00ff */
.L_x_4673:
[----:B------:R-:W-:-:S13]  /*13ed0*/  ISETP.NE.AND P0, PT, R5, RZ, PT ;  /* 0x000000ff0500720c */ /* 0x000fda0003f05270 */
[----:B------:R-:W0:Y:S01]  /*13ee0*/  @!P0 S2R R3, SR_CgaCtaId ;  /* 0x0000000000038919 */ /* 0x000e220000008800 */
[----:B------:R-:W-:-:S04]  /*13ef0*/  @!P0 MOV R2, 0x400 ;  /* 0x0000040000028802 */ /* 0x000fc80000000f00 */
[----:B0-----:R-:W-:-:S05]  /*13f00*/  @!P0 LEA R2, R3, R2, 0x18 ;  /* 0x0000000203028211 */ /* 0x001fca00078ec0ff */
[----:B------:R0:W-:Y:S01]  /*13f10*/  @!P0 STS.128 [R2+0x28cd0], R16 ;  /* 0x028cd01002008388 */ /* 0x0001e20000000c00 */
[----:B------:R-:W-:Y:S06]  /*13f20*/  BAR.ARV 0x5, 0x180 ;  /* 0x0146000000007b1d */ /* 0x000fec0000002000 */
.L_x_4666:
        /* <DEDUP_REMOVED lines=28> */
[----:B-1----:R-:W-:Y:S01]  /*140f0*/  ULEA UR4, UR5, UR4, 0x18 ;  /* 0x0000000405047291 */ /* 0x002fe2000f8ec03f */
        /* <DEDUP_REMOVED lines=8> */
.L_x_4781:
[----:B-1----:R-:W1:Y:S02]  /*14180*/  LDC.64 R32, c[0x0][0xc88] ;  /* 0x00032200ff207b82 */ /* 0x002e640000000a00 */
[----:B-1----:R-:W-:-:S06]  /*14190*/  IMAD.WIDE R32, R19, 0x4, R32 ;  /* 0x0000000413207825 */ /* 0x002fcc00078e0220 */
[----:B------:R1:W0:Y:S01]  /*141a0*/  LDG.E R32, desc[UR40][R32.64] ;  /* 0x0000002820207981 */ /* 0x000222000c1e1900 */
[----:B------:R-:W-:Y:S05]  /*141b0*/  YIELD ;  /* 0x0000000000007946 */ /* 0x000fea0003800000 */
[----:B------:R-:W-:Y:S01]  /*141c0*/  ULDC.64 UR4, c[0x0][0xa28] ;  /* 0x00028a0000047ab9 */ /* 0x000fe20000000a00 */
[----:B--23--:R-:W-:Y:S01]  /*141d0*/  IMAD.MOV.U32 R6, RZ, RZ, RZ ;  /* 0x000000ffff067224 */ /* 0x00cfe200078e00ff */
[----:B------:R-:W-:Y:S01]  /*141e0*/  ISETP.NE.U32.AND P0, PT, RZ, UR4, PT ;  /* 0x00000004ff007c0c */ /* 0x000fe2000bf05070 */
[----:B------:R-:W-:Y:S01]  /*141f0*/  ULDC.64 UR8, c[0x0][0xa18] ;  /* 0x0002860000087ab9 */ /* 0x000fe20000000a00 */
[----:B-1----:R-:W-:Y:S01]  /*14200*/  IMAD.MOV.U32 R33, RZ, RZ, RZ ;  /* 0x000000ffff217224 */ /* 0x002fe200078e00ff */
[----:B------:R-:W-:Y:S01]  /*14210*/  ULDC.64 UR6, c[0x0][0xa10] ;  /* 0x0002840000067ab9 */ /* 0x000fe20000000a00 */
[----:B------:R-:W-:-:S02]  /*14220*/  ISETP.NE.AND.EX P0, PT, RZ, UR5, PT, P0 ;  /* 0x00000005ff007c0c */ /* 0x000fc4000bf05300 */
[----:B0-----:R-:W-:-:S11]  /*14230*/  SHF.R.S32.HI R0, RZ, 0x1f, R32 ;  /* 0x0000001fff007819 */ /* 0x001fd60000011420 */
        /* <DEDUP_REMOVED lines=34> */
[----:B0-----:R-:W-:Y:S01]  /*14460*/  IMAD.U32 R6, RZ, RZ, UR5 ;  /* 0x00000005ff067e24 */ /* 0x001fe2000f8e00ff */
[----:B------:R-:W-:Y:S01]  /*14470*/  MOV R7, UR4 ;  /* 0x0000000400077c02 */ /* 0x000fe20008000f00 */
[----:B--2---:R0:W-:Y:S01]  /*14480*/  STL [R1+0x10], R8 ;  /* 0x0000100801007387 */ /* 0x0041e20000100800 */
[----:B------:R-:W-:Y:S01]  /*14490*/  IMAD.MOV.U32 R9, RZ, RZ, R8 ;  /* 0x000000ffff097224 */ /* 0x000fe200078e0008 */
[----:B----4-:R-:W-:Y:S06]  /*144a0*/  @P2 BRA `(.L_x_4675) ;  /* 0x0000000000142947 */ /* 0x010fec0003800000 */
[----:B------:R-:W-:Y:S05]  /*144b0*/  @!P0 BRA `(.L_x_4675) ;  /* 0x0000000000108947 */ /* 0x000fea0003800000 */
[----:B0-----:R-:W2:Y:S04]  /*144c0*/  LDG.E R8, desc[UR40][R2.64] ;  /* 0x0000002802087981 */ /* 0x001ea8000c1e1900 */
[----:B------:R-:W2:Y:S02]  /*144d0*/  LDG.E R2, desc[UR40][R2.64+0x4] ;  /* 0x0000042802027981 */ /* 0x000ea4000c1e1900 */
[----:B--2---:R-:W-:-:S05]  /*144e0*/  IMAD.IADD R9, R2, 0x1, -R8 ;  /* 0x0000000102097824 */ /* 0x004fca00078e0a08 */
[----:B------:R1:W-:Y:S02]  /*144f0*/  STL [R1+0x10], R9 ;  /* 0x0000100901007387 */ /* 0x0003e40000100800 */
.L_x_4675:
        /* <DEDUP_REMOVED lines=9> */
.L_x_4676:
        /* <DEDUP_REMOVED lines=9> */
.L_x_4677:
[----:B--2---:R-:W2:Y:S01]  /*14620*/  @P1 LDG.E R2, desc[UR40][R4.64] ;  /* 0x0000002804021981 */ /* 0x004ea2000c1e1900 */
[----:B------:R-:W3:Y:S03]  /*14630*/  LDC R3, c[0x0][0x448] ;  /* 0x00011200ff037b82 */ /* 0x000ee60000000800 */
[----:B------:R4:W2:Y:S01]  /*14640*/  @P1 LDG.E R5, desc[UR40][R4.64+0x4] ;  /* 0x0000042804051981 */ /* 0x0008a2000c1e1900 */
[----:B-----5:R-:W-:Y:S01]  /*14650*/  IMAD.IADD R7, R7, 0x1, -R33 ;  /* 0x0000000107077824 */ /* 0x020fe200078e0a21 */
[----:B------:R-:W-:Y:S01]  /*14660*/  BSSY B0, `(.L_x_4678) ;  /* 0x00001ba000007945 */ /* 0x000fe20003800000 */
[----:B---3--:R-:W-:-:S13]  /*14670*/  ISETP.NE.AND P0, PT, R3, 0x1, PT ;  /* 0x000000010300780c */ /* 0x008fda0003f05270 */
[----:B----4-:R-:W3:Y:S08]  /*14680*/  @P0 LDC R4, c[0x0][0x44c] ;  /* 0x00011300ff040b82 */ /* 0x010ef00000000800 */
[----:B------:R-:W4:Y:S01]  /*14690*/  @P0 LDC R3, c[0x0][0x450] ;  /* 0x00011400ff030b82 */ /* 0x000f220000000800 */
[----:B--2---:R-:W-:Y:S02]  /*146a0*/  @P1 IMAD.IADD R6, R5, 0x1, -R2 ;  /* 0x0000000105061824 */ /* 0x004fe400078e0a02 */
[----:B------:R-:W-:-:S02]  /*146b0*/  IMAD.SHL.U32 R2, R17, 0x40, RZ ;  /* 0x0000004011027824 */ /* 0x000fc400078e00ff */
[----:B------:R-:W-:Y:S02]  /*146c0*/  IMAD.IADD R31, R7, 0x1, R6 ;  /* 0x00000001071f7824 */ /* 0x000fe400078e0206 */
[----:B------:R-:W-:Y:S02]  /*146d0*/  VIADD R2, R2, 0x3f ;  /* 0x0000003f02027836 */ /* 0x000fe40000000000 */
[----:B------:R-:W-:Y:S02]  /*146e0*/  VIADD R5, R31, 0x3f ;  /* 0x0000003f1f057836 */ /* 0x000fe40000000000 */
[----:B---3--:R-:W-:-:S05]  /*146f0*/  @P0 IMAD.HI.U32 R4, R2, R4, RZ ;  /* 0x0000000402040227 */ /* 0x008fca00078e00ff */
[----:B----4-:R-:W-:Y:S02]  /*14700*/  @P0 SHF.R.U32.HI R2, RZ, R3, R4 ;  /* 0x00000003ff020219 */ /* 0x010fe40000011604 */
[----:B------:R-:W-:Y:S02]  /*14710*/  IADD3 R4, R31, 0x40, -R9 ;  /* 0x000000401f047810 */ /* 0x000fe40007ffe809 */
[----:B------:R-:W-:-:S03]  /*14720*/  SHF.R.S32.HI R3, RZ, 0x1f, R5 ;  /* 0x0000001fff037819 */ /* 0x000fc60000011405 */
[----:B------:R-:W-:Y:S01]  /*14730*/  IMAD.IADD R2, R4, 0x1, R2 ;  /* 0x0000000104027824 */ /* 0x000fe200078e0202 */
[----:B------:R-:W-:-:S04]  /*14740*/  LEA.HI R5, R3, R5, RZ, 0x6 ;  /* 0x0000000503057211 */ /* 0x000fc800078f30ff */
[----:B------:R-:W-:Y:S02]  /*14750*/  SHF.R.S32.HI R3, RZ, 0x1f, R2 ;  /* 0x0000001fff037819 */ /* 0x000fe40000011402 */
[----:B------:R-:W-:Y:S02]  /*14760*/  SHF.R.S32.HI R5, RZ, 0x6, R5 ;  /* 0x00000006ff057819 */ /* 0x000fe40000011405 */
[----:B------:R-:W-:-:S04]  /*14770*/  LEA.HI R3, R3, R2, RZ, 0x6 ;  /* 0x0000000203037211 */ /* 0x000fc800078f30ff */
[----:B------:R-:W-:-:S04]  /*14780*/  SHF.R.S32.HI R3, RZ, 0x6, R3 ;  /* 0x00000006ff037819 */ /* 0x000fc80000011403 */
[----:B------:R-:W-:-:S05]  /*14790*/  VIMNMX R2, R5, R3, PT ;  /* 0x0000000305027248 */ /* 0x000fca0003fe0100 */
[--C-:B------:R-:W-:Y:S02]  /*147a0*/  IMAD R2, R2, 0x40, -R7.reuse ;  /* 0x0000004002027824 */ /* 0x100fe400078e0a07 */
[----:B------:R-:W-:-:S03]  /*147b0*/  IMAD.MOV R7, RZ, RZ, -R7 ;  /* 0x000000ffff077224 */ /* 0x000fc600078e0a07 */
[----:B------:R-:W-:Y:S02]  /*147c0*/  VIMNMX R2, R2, R6, PT ;  /* 0x0000000602027248 */ /* 0x000fe40003fe0100 */
[----:B------:R-:W-:-:S04]  /*147d0*/  VIMNMX R7, RZ, R7, !PT ;  /* 0x00000007ff077248 */ /* 0x000fc80007fe0100 */
        /* <DEDUP_REMOVED lines=13> */
[----:B------:R-:W2:Y:S02]  /*148b0*/  S2R R3, SR_TID.X ;  /* 0x0000000000037919 */ /* 0x000ea40000002100 */
[----:B--2---:R-:W-:-:S04]  /*148c0*/  SHF.R.U32.HI R3, RZ, 0x5, R3 ;  /* 0x00000005ff037819 */ /* 0x004fc80000011603 */
[----:B------:R-:W-:-:S05]  /*148d0*/  LOP3.LUT R3, R3, 0x3, RZ, 0xc0, !PT ;  /* 0x0000000303037812 */ /* 0x000fca00078ec0ff */
[----:B------:R2:W3:Y:S02]  /*148e0*/  SHFL.IDX PT, R14, R3, RZ, 0x1f ;  /* 0x00001fff030e7589 */ /* 0x0004e400000e0000 */
.L_x_4836:
[----:B---3--:R-:W-:Y:S02]  /*148f0*/  ISETP.NE.AND P0, PT, R14, RZ, PT ;  /* 0x000000ff0e00720c */ /* 0x008fe40003f05270 */
[----:B------:R-:W-:-:S11]  /*14900*/  PLOP3.LUT P6, PT, PT, PT, PT, 0x8, 0x0 ;  /* 0x000000000000781c */ /* 0x000fd60003fce170 */
[----:B------:R-:W-:Y:S05]  /*14910*/  @P0 BRA `(.L_x_4681) ;  /* 0x00000000000c0947 */ /* 0x000fea0003800000 */
[----:B------:R-:W-:-:S03]  /*14920*/  UMOV UR4, 0xffffffff ;  /* 0xffffffff00047882 */ /* 0x000fc60000000000 */
[----:B------:R-:W-:Y:S05]  /*14930*/  BRA.DIV UR4, `(.L_x_4682) ;  /* 0x0000007204a47947 */ /* 0x000fea000b800000 */
[----:B------:R-:W-:-:S13]  /*14940*/  ELECT P6, URZ, PT ;  /* 0x00000000003f782f */ /* 0x000fda00038c0000 */
.L_x_4681:
[----:B--2---:R-:W2:Y:S01]  /*14950*/  LDL R3, [R1+0x20] ;  /* 0x0000200001037983 */ /* 0x004ea20000100800 */
[----:B------:R-:W-:Y:S01]  /*14960*/  BSSY B1, `(.L_x_4683) ;  /* 0x0000008000017945 */ /* 0x000fe20003800000 */
[----:B--2---:R-:W-:-:S05]  /*14970*/  VIADD R3, R3, 0x1 ;  /* 0x0000000103037836 */ /* 0x004fca0000000000 */
[----:B0-----:R-:W-:-:S04]  /*14980*/  LEA.HI R8, R3, R3, RZ, 0x1 ;  /* 0x0000000303087211 */ /* 0x001fc800078f08ff */
[----:B------:R-:W-:-:S05]  /*14990*/  LOP3.LUT R8, R8, 0xfffffffe, RZ, 0xc0, !PT ;  /* 0xfffffffe08087812 */ /* 0x000fca00078ec0ff */
[----:B------:R-:W-:-:S05]  /*149a0*/  IMAD.IADD R3, R3, 0x1, -R8 ;  /* 0x0000000103037824 */ /* 0x000fca00078e0a08 */
[----:B------:R-:W-:-:S04]  /*149b0*/  SHF.L.U32 R3, R3, 0x1f, RZ ;  /* 0x0000001f03037819 */ /* 0x000fc800000006ff */
[----:B------:R-:W0:Y:S02]  /*149c0*/  SYNCS.PHASECHK.TRANS64.TRYWAIT P0, [R23+URZ+0x28c20], R3 ;  /* 0x028c2003170075a7 */ /* 0x000e24000800017f */
[----:B0-----:R-:W-:Y:S05]  /*149d0*/  @!P0 BRA `(.L_x_4684) ;  /* 0x00000070009c8947 */ /* 0x001fea0003800000 */
.L_x_4839:
[----:B------:R-:W-:Y:S05]  /*149e0*/  BSYNC B1 ;  /* 0x0000000000017941 */ /* 0x000fea0003800000 */
.L_x_4683:
[----:B------:R-:W-:Y:S04]  /*149f0*/  BSSY B1, `(.L_x_4685) ;  /* 0x00000b7000017945 */ /* 0x000fe80003800000 */
[----:B------:R-:W-:Y:S05]  /*14a00*/  @!P6 BRA `(.L_x_4686) ;  /* 0x0000000800d4e947 */ /* 0x000fea0003800000 */
[----:B0-----:R-:W-:Y:S01]  /*14a10*/  IMAD R3, R24, 0x8, R23 ;  /* 0x0000000818037824 */ /* 0x001fe200078e0217 */
[----:B------:R-:W-:Y:S01]  /*14a20*/  SHF.L.U32 R8, R28, 0x1f, RZ ;  /* 0x0000001f1c087819 */ /* 0x000fe200000006ff */
[----:B-1----:R-:W0:Y:S01]  /*14a30*/  S2R R9, SR_TID.X ;  /* 0x0000000000097919 */ /* 0x002e220000002100 */
[----:B------:R-:W-:Y:S02]  /*14a40*/  BSSY B2, `(.L_x_4687) ;  /* 0x0000005000027945 */ /* 0x000fe40003800000 */
[----:B------:R-:W1:Y:S01]  /*14a50*/  SYNCS.PHASECHK.TRANS64.TRYWAIT P0, [R3+URZ+0x28ca0], R8 ;  /* 0x028ca008030075a7 */ /* 0x000e62000800017f */
[----:B0-----:R-:W-:-:S04]  /*14a60*/  LOP3.LUT R9, R9, 0x7f, RZ, 0xc0, !PT ;  /* 0x0000007f09097812 */ /* 0x001fc800078ec0ff */
[----:B------:R-:W-:Y:S01]  /*14a70*/  ISETP.NE.AND P1, PT, R9, RZ, PT ;  /* 0x000000ff0900720c */ /* 0x000fe20003f25270 */
[----:B-1----:R-:W-:-:S12]  /*14a80*/  @!P0 BRA `(.L_x_4688) ;  /* 0x0000007000848947 */ /* 0x002fd80003800000 */
.L_x_4840:
[----:B------:R-:W-:Y:S05]  /*14a90*/  BSYNC B2 ;  /* 0x0000000000027941 */ /* 0x000fea0003800000 */
.L_x_4687:
        /* <DEDUP_REMOVED lines=9> */
.L_x_4690:
[----:B------:R-:W-:Y:S05]  /*14b30*/  BSYNC B2 ;  /* 0x0000000000027941 */ /* 0x000fea0003800000 */
.L_x_4689:
        /* <DEDUP_REMOVED lines=12> */
.L_x_4691:
        /* <DEDUP_REMOVED lines=13> */
.L_x_4841:
[----:B------:R-:W-:Y:S05]  /*14cd0*/  BSYNC B2 ;  /* 0x0000000000027941 */ /* 0x000fea0003800000 */
.L_x_4692:
        /* <DEDUP_REMOVED lines=11> */
.L_x_4695:
[----:B------:R-:W-:Y:S05]  /*14d90*/  BSYNC B2 ;  /* 0x0000000000027941 */ /* 0x000fea0003800000 */
.L_x_4694:
        /* <DEDUP_REMOVED lines=9> */
.L_x_4696:
        /* <DEDUP_REMOVED lines=15> */
.L_x_4697:
        /* <DEDUP_REMOVED lines=15> */
.L_x_4698:
        /* <DEDUP_REMOVED lines=15> */
.L_x_4699:
        /* <DEDUP_REMOVED lines=15> */
.L_x_4700:
        /* <DEDUP_REMOVED lines=15> */
.L_x_4701:
        /* <DEDUP_REMOVED lines=15> */
.L_x_4702:
        /* <DEDUP_REMOVED lines=15> */
.L_x_4703:
        /* <DEDUP_REMOVED lines=10> */
.L_x_4686:
[----:B------:R-:W-:Y:S05]  /*15560*/  BSYNC B1 ;  /* 0x0000000000017941 */ /* 0x000fea0003800000 */
.L_x_4685:
        /* <DEDUP_REMOVED lines=9> */
.L_x_4723:
[----:B------:R-:W-:Y:S05]  /*15600*/  YIELD ;  /* 0x0000000000007946 */ /* 0x000fea0003800000 */
[----:B------:R-:W-:Y:S04]  /*15610*/  BSSY B1, `(.L_x_4704) ;  /* 0x00000b6000017945 */ /* 0x000fe80003800000 */
[----:B------:R-:W-:Y:S05]  /*15620*/  @!P6 BRA `(.L_x_4705) ;  /* 0x0000000800d0e947 */ /* 0x000fea0003800000 */
[----:B------:R-:W-:Y:S01]  /*15630*/  IMAD R8, R24, 0x8, R23 ;  /* 0x0000000818087824 */ /* 0x000fe200078e0217 */
[----:B------:R-:W-:Y:S01]  /*15640*/  SHF.L.U32 R2, R28, 0x1f, RZ ;  /* 0x0000001f1c027819 */ /* 0x000fe200000006ff */
[----:B0-----:R-:W0:Y:S01]  /*15650*/  S2R R3, SR_TID.X ;  /* 0x0000000000037919 */ /* 0x001e220000002100 */
[----:B------:R-:W-:Y:S02]  /*15660*/  BSSY B2, `(.L_x_4706) ;  /* 0x0000005000027945 */ /* 0x000fe40003800000 */
[----:B------:R-:W2:Y:S01]  /*15670*/  SYNCS.PHASECHK.TRANS64.TRYWAIT P1, [R8+URZ+0x28ca0], R2 ;  /* 0x028ca002080075a7 */ /* 0x000ea2000802017f */
[----:B0-----:R-:W-:-:S04]  /*15680*/  LOP3.LUT R3, R3, 0x7f, RZ, 0xc0, !PT ;  /* 0x0000007f03037812 */ /* 0x001fc800078ec0ff */
[----:B------:R-:W-:Y:S01]  /*15690*/  ISETP.NE.AND P2, PT, R3, RZ, PT ;  /* 0x000000ff0300720c */ /* 0x000fe20003f45270 */
[----:B--2---:R-:W-:-:S12]  /*156a0*/  @!P1 BRA `(.L_x_4707) ;  /* 0x0000006400a49947 */ /* 0x004fd80003800000 */
.L_x_4842:
[----:B------:R-:W-:Y:S05]  /*156b0*/  BSYNC B2 ;  /* 0x0000000000027941 */ /* 0x000fea0003800000 */
.L_x_4706:
[----:B------:R-:W-:Y:S04]  /*156c0*/  BSSY B2, `(.L_x_4708) ;  /* 0x0000009000027945 */ /* 0x000fe80003800000 */
[----:B------:R-:W-:Y:S05]  /*156d0*/  @P2 BRA `(.L_x_4709) ;  /* 0x00000000001c2947 */ /* 0x000fea0003800000 */
[----:B-1----:R-:W1:Y:S01]  /*156e0*/  S2R R9, SR_TID.X ;  /* 0x0000000000097919 */ /* 0x002e620000002100 */
[----:B------:R-:W-:-:S04]  /*156f0*/  IMAD.MOV.U32 R3, RZ, RZ, 0x2000 ;  /* 0x00002000ff037424 */ /* 0x000fc800078e00ff */
[----:B------:R2:W-:Y:S01]  /*15700*/  SYNCS.ARRIVE.TRANS64 RZ, [R8+URZ+0x28c90], R3 ;  /* 0x028c900308ff79a7 */ /* 0x0005e2000800003f */
[----:B-1----:R-:W-:-:S04]  /*15710*/  LOP3.LUT R9, R9, 0x1f, RZ, 0xc0, !PT ;  /* 0x0000001f09097812 */ /* 0x002fc800078ec0ff */
[----:B------:R-:W-:-:S13]  /*15720*/  ISETP.NE.AND P1, PT, R9, RZ, PT ;  /* 0x000000ff0900720c */ /* 0x000fda0003f25270 */
[----:B--2---:R-:W-:Y:S05]  /*15730*/  @!P1 BRA `(.L_x_4709) ;  /* 0x0000000000049947 */ /* 0x004fea0003800000 */
[----:B------:R-:W-:Y:S01]  /*15740*/  BPT.TRAP 0x1 ;  /* 0x000000040000795c */ /* 0x000fe20000300000 */
.L_x_4709:
[----:B------:R-:W-:Y:S05]  /*15750*/  BSYNC B2 ;  /* 0x0000000000027941 */ /* 0x000fea0003800000 */
.L_x_4708:
        /* <DEDUP_REMOVED lines=8> */
[----:B-1----:R-:W-:Y:S01]  /*157e0*/  VIADD R9, R8, 0x28c90 ;  /* 0x00028c9008097836 */ /* 0x002fe20000000000 */
[----:B------:R-:W-:Y:S01]  /*157f0*/  UMOV UR6, 0x0 ;  /* 0x0000000000067882 */ /* 0x000fe20000000000 */
[----:B------:R-:W-:-:S10]  /*15800*/  UMOV UR7, 0x12f00000 ;  /* 0x12f0000000077882 */ /* 0x000fd40000000000 */
.L_x_4710:
        /* <DEDUP_REMOVED lines=13> */
.L_x_4843:
[----:B------:R-:W-:Y:S05]  /*158e0*/  BSYNC B2 ;  /* 0x0000000000027941 */ /* 0x000fea0003800000 */
.L_x_4711:
        /* <DEDUP_REMOVED lines=11> */
.L_x_4714:
[----:B------:R-:W-:Y:S05]  /*159a0*/  BSYNC B2 ;  /* 0x0000000000027941 */ /* 0x000fea0003800000 */
.L_x_4713:
        /* <DEDUP_REMOVED lines=9> */
.L_x_4715:
        /* <DEDUP_REMOVED lines=15> */
.L_x_4716:
        /* <DEDUP_REMOVED lines=15> */
.L_x_4717:
        /* <DEDUP_REMOVED lines=15> */
.L_x_4718:
        /* <DEDUP_REMOVED lines=15> */
.L_x_4719:
        /* <DEDUP_REMOVED lines=15> */
.L_x_4720:
        /* <DEDUP_REMOVED lines=15> */
.L_x_4721:
        /* <DEDUP_REMOVED lines=15> */
.L_x_4722:
        /* <DEDUP_REMOVED lines=10> */
.L_x_4705:
[----:B------:R-:W-:Y:S05]  /*16170*/  BSYNC B1 ;  /* 0x0000000000017941 */ /* 0x000fea0003800000 */
.L_x_4704:
        /* <DEDUP_REMOVED lines=8> */
.L_x_4679:
[----:B------:R-:W-:Y:S05]  /*16200*/  BSYNC B0 ;  /* 0x0000000000007941 */ /* 0x000fea0003800000 */
.L_x_4678:
[----:B------:R-:W2:Y:S01]  /*16210*/  LDC R0, c[0x0][0x448] ;  /* 0x00011200ff007b82 */ /* 0x000ea20000000800 */
[----:B------:R-:W-:Y:S01]  /*16220*/  LEA R2, R17, 0x3f, 0x6 ;  /* 0x0000003f11027811 */ /* 0x000fe200078e30ff */
[----:B------:R-:W-:Y:S05]  /*16230*/  @!P0 WARPSYNC.ALL ;  /* 0x0000000000008948 */ /* 0x000fea0003800000 */
[----:B------:R-:W-:Y:S01]  /*16240*/  BSSY B7, `(.L_x_4724) ;  /* 0x0000382000077945 */ /* 0x000fe20003800000 */
[----:B------:R-:W-:Y:S01]  /*16250*/  @!P0 BAR.SYNC.DEFER_BLOCKING 0xc, 0x180 ;  /* 0x0306000000008b1d */ /* 0x000fe20000010000 */
[----:B--2---:R-:W-:-:S13]  /*16260*/  ISETP.NE.AND P1, PT, R0, 0x1, PT ;  /* 0x000000010000780c */ /* 0x004fda0003f25270 */
[----:B0-----:R-:W0:Y:S08]  /*16270*/  @P1 LDC R3, c[0x0][0x44c] ;  /* 0x00011300ff031b82 */ /* 0x001e300000000800 */
[----:B------:R-:W2:Y:S01]  /*16280*/  @P1 LDC R0, c[0x0][0x450] ;  /* 0x00011400ff001b82 */ /* 0x000ea20000000800 */
[----:B0-----:R-:W-:-:S05]  /*16290*/  @P1 IMAD.HI.U32 R3, R2, R3, RZ ;  /* 0x0000000302031227 */ /* 0x001fca00078e00ff */
[----:B--2---:R-:W-:-:S05]  /*162a0*/  @P1 SHF.R.U32.HI R2, RZ, R0, R3 ;  /* 0x00000000ff021219 */ /* 0x004fca0000011603 */
[----:B------:R-:W-:-:S05]  /*162b0*/  IMAD.IADD R2, R4, 0x1, R2 ;  /* 0x0000000104027824 */ /* 0x000fca00078e0202 */
        /* <DEDUP_REMOVED lines=13> */
[----:B------:R-:W2:Y:S01]  /*16390*/  LDC.64 R2, c[0x0][0xc60] ;  /* 0x00031800ff027b82 */ /* 0x000ea20000000a00 */
[----:B------:R-:W0:Y:S02]  /*163a0*/  FLO.U32 R0, UR4 ;  /* 0x0000000400007d00 */ /* 0x000e2400080e0000 */
[----:B0-----:R-:W-:-:S06]  /*163b0*/  ISETP.EQ.U32.AND P0, PT, R0, R5, PT ;  /* 0x000000050000720c */ /* 0x001fcc0003f02070 */
        /* <DEDUP_REMOVED lines=8> */
.L_x_4725:
        /* <DEDUP_REMOVED lines=20> */
.L_x_4728:
[----:B------:R-:W-:Y:S05]  /*16580*/  BSYNC B6 ;  /* 0x0000000000067941 */ /* 0x000fea0003800000 */
.L_x_4727:
        /* <DEDUP_REMOVED lines=19> */
[----:B-12---:R-:W-:Y:S05]  /*166c0*/  CALL.ABS.NOINC R2 ;  /* 0x0000000002007343 */ /* 0x006fea0003c00000 */
.L_x_4731:
        /* <DEDUP_REMOVED lines=15> */
.L_x_4730:
[----:B------:R-:W-:Y:S05]  /*167c0*/  BSYNC B6 ;  /* 0x0000000000067941 */ /* 0x000fea0003800000 */
.L_x_4729:
[----:B------:R-:W2:Y:S01]  /*167d0*/  LDL R21, [R1+0x14] ;  /* 0x0000140001157983 */ /* 0x000ea20000100800 */
[----:B------:R-:W-:Y:S01]  /*167e0*/  ULDC.64 UR4, c[0x0][0x9f8] ;  /* 0x00027e0000047ab9 */ /* 0x000fe20000000a00 */
[----:B------:R-:W0:Y:S01]  /*167f0*/  LDC R10, c[0x0][0x430] ;  /* 0x00010c00ff0a7b82 */ /* 0x000e220000000800 */
[----:B------:R-:W-:Y:S01]  /*16800*/  ISETP.NE.U32.AND P0, PT, RZ, UR4, PT ;  /* 0x00000004ff007c0c */ /* 0x000fe2000bf05070 */
[----:B------:R-:W3:Y:S03]  /*16810*/  S2R R20, SR_TID.X ;  /* 0x0000000000147919 */ /* 0x000ee60000002100 */
[----:B------:R-:W-:-:S13]  /*16820*/  ISETP.NE.AND.EX P0, PT, RZ, UR5, PT, P0 ;  /* 0x00000005ff007c0c */ /* 0x000fda000bf05300 */
[----:B------:R-:W-:Y:S01]  /*16830*/  @P0 IADD3 R2, P1, R27, UR4, RZ ;  /* 0x000000041b020c10 */ /* 0x000fe2000ff3e0ff */
[----:B------:R-:W4:Y:S01]  /*16840*/  S2R R11, SR_TID.X ;  /* 0x00000000000b7919 */ /* 0x000f220000002100 */
[----:B------:R-:W-:Y:S02]  /*16850*/  ULDC UR4, c[0x0][0x320] ;  /* 0x0000c80000047ab9 */ /* 0x000fe40000000800 */
[----:B------:R-:W-:-:S05]  /*16860*/  @P0 IADD3.X R3, R29, UR5, RZ, P1, !PT ;  /* 0x000000051d030c10 */ /* 0x000fca0008ffe4ff */
[----:B------:R1:W2:Y:S01]  /*16870*/  @P0 LDG.E R30, desc[UR40][R2.64] ;  /* 0x00000028021e0981 */ /* 0x0002a2000c1e1900 */
[----:B---3--:R-:W-:-:S04]  /*16880*/  LOP3.LUT R20, R20, 0x7f, RZ, 0xc0, !PT ;  /* 0x0000007f14147812 */ /* 0x008fc800078ec0ff */
[----:B------:R-:W-:Y:S02]  /*16890*/  SHF.R.U32.HI R34, RZ, 0x3, R20 ;  /* 0x00000003ff227819 */ /* 0x000fe40000011614 */
[----:B------:R-:W3:Y:S01]  /*168a0*/  S2R R20, SR_TID.X ;  /* 0x0000000000147919 */ /* 0x000ee20000002100 */
[----:B0-----:R-:W-:-:S13]  /*168b0*/  ISETP.NE.AND P1, PT, R10, 0x1, PT ;  /* 0x000000010a00780c */ /* 0x001fda0003f25270 */
[----:B-1----:R-:W0:Y:S08]  /*168c0*/  @P1 LDC R3, c[0x0][0x434] ;  /* 0x00010d00ff031b82 */ /* 0x002e300000000800 */
[----:B------:R-:W1:Y:S01]  /*168d0*/  @P1 LDC R2, c[0x0][0x438] ;  /* 0x00010e00ff021b82 */ /* 0x000e620000000800 */
[----:B---3--:R-:W-:-:S05]  /*168e0*/  IMAD.SHL.U32 R20, R20, 0x10, RZ ;  /* 0x0000001014147824 */ /* 0x008fca00078e00ff */
[----:B------:R-:W-:Y:S01]  /*168f0*/  LOP3.LUT R20, R34, 0x70, R20, 0xf8, !PT ;  /* 0x0000007022147812 */ /* 0x000fe200078ef814 */
[----:B----4-:R-:W-:-:S05]  /*16900*/  IMAD.SHL.U32 R11, R11, 0x8, RZ ;  /* 0x000000080b0b7824 */ /* 0x010fca00078e00ff */
[----:B------:R-:W-:Y:S02]  /*16910*/  LOP3.LUT R11, R11, 0x38, RZ, 0xc0, !PT ;  /* 0x000000380b0b7812 */ /* 0x000fe400078ec0ff */
[----:B------:R-:W-:Y:S01]  /*16920*/  LOP3.LUT R22, R22, 0xffffffbf, RZ, 0xc0, !PT ;  /* 0xffffffbf16167812 */ /* 0x000fe200078ec0ff */
[----:B------:R-:W-:Y:S01]  /*16930*/  IMAD.MOV.U32 R36, RZ, RZ, RZ ;  /* 0x000000ffff247224 */ /* 0x000fe200078e00ff */
[----:B------:R-:W-:Y:S02]  /*16940*/  LOP3.LUT R13, R11, 0x1c0, RZ, 0xfc, !PT ;  /* 0x000001c00b0d7812 */ /* 0x000fe400078efcff */
[----:B--2---:R-:W-:Y:S02]  /*16950*/  LEA R27, R21, 0xffffffc0, 0x6 ;  /* 0xffffffc0151b7811 */ /* 0x004fe400078e30ff */
[----:B------:R-:W2:Y:S02]  /*16960*/  S2R R21, SR_TID.X ;  /* 0x0000000000157919 */ /* 0x000ea40000002100 */
[----:B--2---:R-:W-:-:S05]  /*16970*/  IMAD.SHL.U32 R21, R21, 0x8, RZ ;  /* 0x0000000815157824 */ /* 0x004fca00078e00ff */
[----:B------:R-:W-:-:S04]  /*16980*/  LOP3.LUT R21, R21, 0x38, RZ, 0xc0, !PT ;  /* 0x0000003815157812 */ /* 0x000fc800078ec0ff */
[----:B------:R-:W-:-:S04]  /*16990*/  LOP3.LUT R21, R21, 0x40, RZ, 0xfc, !PT ;  /* 0x0000004015157812 */ /* 0x000fc800078efcff */
[----:B------:R-:W-:Y:S02]  /*169a0*/  ISETP.GE.AND P2, PT, R21, UR4, PT ;  /* 0x0000000415007c0c */ /* 0x000fe4000bf46270 */
[----:B------:R-:W2:Y:S01]  /*169b0*/  S2R R21, SR_TID.X ;  /* 0x0000000000157919 */ /* 0x000ea20000002100 */
[----:B------:R-:W-:-:S04]  /*169c0*/  IMAD.IADD R4, R20, 0x1, R27 ;  /* 0x0000000114047824 */ /* 0x000fc800078e021b */
[----:B------:R-:W-:-:S04]  /*169d0*/  IMAD.IADD R0, R4, 0x1, R33 ;  /* 0x0000000104007824 */ /* 0x000fc800078e0221 */
[----:B0-----:R-:W-:Y:S01]  /*169e0*/  @P1 IMAD.HI.U32 R3, R0, R3, RZ ;  /* 0x0000000300031227 */ /* 0x001fe200078e00ff */
[----:B------:R-:W-:-:S03]  /*169f0*/  ISETP.GE.AND P0, PT, R4, R31, PT ;  /* 0x0000001f0400720c */ /* 0x000fc60003f06270 */
[----:B------:R-:W-:Y:S01]  /*16a00*/  IMAD.MOV.U32 R8, RZ, RZ, R0 ;  /* 0x000000ffff087224 */ /* 0x000fe200078e0000 */
[----:B-1----:R-:W-:Y:S02]  /*16a10*/  @P1 SHF.R.U32.HI R8, RZ, R2, R3 ;  /* 0x00000002ff081219 */ /* 0x002fe40000011603 */
[----:B------:R-:W-:Y:S02]  /*16a20*/  ISETP.GE.AND P1, PT, R11, UR4, PT ;  /* 0x000000040b007c0c */ /* 0x000fe4000bf26270 */
[----:B------:R-:W-:Y:S02]  /*16a30*/  ISETP.GT.U32.OR P0, PT, R20, 0x3f, P0 ;  /* 0x0000003f1400780c */ /* 0x000fe40000704470 */
[----:B------:R-:W-:Y:S01]  /*16a40*/  @P2 LOP3.LUT R22, R22, 0x40, RZ, 0xfc, !PT ;  /* 0x0000004016162812 */ /* 0x000fe200078efcff */
[----:B--2---:R-:W-:Y:S01]  /*16a50*/  IMAD.SHL.U32 R21, R21, 0x8, RZ ;  /* 0x0000000815157824 */ /* 0x004fe200078e00ff */
[----:B------:R-:W-:-:S09]  /*16a60*/  SEL R4, RZ, 0x1, P1 ;  /* 0x00000001ff047807 */ /* 0x000fd20000800000 */
[----:B------:R-:W0:Y:S01]  /*16a70*/  @!P0 LDC.64 R2, c[0x0][0x428] ;  /* 0x00010a00ff028b82 */ /* 0x000e220000000a00 */
[----:B------:R-:W-:Y:S02]  /*16a80*/  LOP3.LUT R21, R21, 0x38, RZ, 0xc0, !PT ;  /* 0x0000003815157812 */ /* 0x000fe400078ec0ff */
[----:B------:R-:W-:Y:S02]  /*16a90*/  LOP3.LUT R22, R22, 0xffffff7f, RZ, 0xc0, !PT ;  /* 0xffffff7f16167812 */ /* 0x000fe400078ec0ff */
[C---:B------:R-:W-:Y:S02]  /*16aa0*/  LOP3.LUT R34, R21.reuse, 0x80, RZ, 0xfc, !PT ;  /* 0x0000008015227812 */ /* 0x040fe400078efcff */
[----:B------:R-:W-:Y:S02]  /*16ab0*/  LOP3.LUT R21, R21, 0xc0, RZ, 0xfc, !PT ;  /* 0x000000c015157812 */ /* 0x000fe400078efcff */
[----:B------:R-:W-:Y:S02]  /*16ac0*/  @P1 LOP3.LUT R22, R22, 0x80, RZ, 0xfc, !PT ;  /* 0x0000008016161812 */ /* 0x000fe400078efcff */
[----:B------:R-:W-:-:S02]  /*16ad0*/  ISETP.GE.AND P1, PT, R21, UR4, PT ;  /* 0x0000000415007c0c */ /* 0x000fc4000bf26270 */
[----:B------:R-:W-:Y:S01]  /*16ae0*/  SEL R9, RZ, 0xffffffff, P2 ;  /* 0xffffffffff097807 */ /* 0x000fe20001000000 */
[----:B------:R-:W1:Y:S04]  /*16af0*/  S2R R21, SR_TID.X ;  /* 0x0000000000157919 */ /* 0x000e680000002100 */
[----:B------:R-:W-:Y:S01]  /*16b00*/  IMAD.SHL.U32 R9, R9, 0x2, RZ ;  /* 0x0000000209097824 */ /* 0x000fe200078e00ff */
[----:B------:R-:W-:-:S04]  /*16b10*/  ISETP.GE.AND P2, PT, R34, UR4, PT ;  /* 0x0000000422007c0c */ /* 0x000fc8000bf46270 */
[----:B------:R-:W-:Y:S02]  /*16b20*/  LOP3.LUT R9, R9, 0x2, R4, 0xe2, !PT ;  /* 0x0000000209097812 */ /* 0x000fe400078ee204 */
[----:B------:R-:W2:Y:S01]  /*16b30*/  @!P0 LDC.64 R4, c[0x0][0x418] ;  /* 0x00010600ff048b82 */ /* 0x000ea20000000a00 */
[----:B------:R-:W-:Y:S02]  /*16b40*/  SEL R6, RZ, 0x4, P2 ;  /* 0x00000004ff067807 */ /* 0x000fe40001000000 */
[----:B------:R-:W-:Y:S02]  /*16b50*/  SEL R7, RZ, 0x8, P1 ;  /* 0x00000008ff077807 */ /* 0x000fe40000800000 */
[----:B------:R-:W-:Y:S02]  /*16b60*/  SHF.R.S32.HI R34, RZ, 0x1f, R30 ;  /* 0x0000001fff227819 */ /* 0x000fe4000001141e */
[----:B------:R-:W-:Y:S01]  /*16b70*/  LOP3.LUT R9, R7, R9, R6, 0xfe, !PT ;  /* 0x0000000907097212 */ /* 0x000fe200078efe06 */
[--C-:B------:R-:W-:Y:S01]  /*16b80*/  @!P0 IMAD.MOV.U32 R6, RZ, RZ, R8.reuse ;  /* 0x000000ffff068224 */ /* 0x100fe200078e0008 */
[----:B------:R-:W-:-:S02]  /*16b90*/  @!P0 SHF.R.S32.HI R7, RZ, 0x1f, R8 ;  /* 0x0000001fff078819 */ /* 0x000fc40000011408 */
[----:B------:R-:W-:Y:S01]  /*16ba0*/  LOP3.LUT R22, R22, 0xffffffdf, RZ, 0xc0, !PT ;  /* 0xffffffdf16167812 */ /* 0x000fe200078ec0ff */
[----:B0-----:R-:W-:-:S03]  /*16bb0*/  @!P0 IMAD.WIDE.U32 R6, R30, R2, R6 ;  /* 0x000000021e068225 */ /* 0x001fc600078e0006 */
[----:B------:R-:W-:Y:S01]  /*16bc0*/  @P2 LOP3.LUT R22, R22, 0x20, RZ, 0xfc, !PT ;  /* 0x0000002016162812 */ /* 0x000fe200078efcff */
[----:B------:R-:W-:-:S03]  /*16bd0*/  @!P0 IMAD R2, R34, R2, RZ ;  /* 0x0000000222028224 */ /* 0x000fc600078e02ff */
[----:B------:R-:W-:Y:S01]  /*16be0*/  LOP3.LUT R22, R22, 0xffffffef, RZ, 0xc0, !PT ;  /* 0xffffffef16167812 */ /* 0x000fe200078ec0ff */
[----:B------:R-:W-:Y:S02]  /*16bf0*/  @!P0 IMAD R3, R30, R3, R2 ;  /* 0x000000031e038224 */ /* 0x000fe400078e0202 */
[----:B-1----:R-:W-:Y:S01]  /*16c00*/  IMAD.SHL.U32 R21, R21, 0x8, RZ ;  /* 0x0000000815157824 */ /* 0x002fe200078e00ff */
[----:B------:R-:W-:Y:S01]  /*16c10*/  @P1 LOP3.LUT R22, R22, 0x10, RZ, 0xfc, !PT ;  /* 0x0000001016161812 */ /* 0x000fe200078efcff */
[----:B------:R-:W-:Y:S01]  /*16c20*/  @!P0 IMAD.IADD R3, R7, 0x1, R3 ;  /* 0x0000000107038824 */ /* 0x000fe200078e0203 */
[C---:B--2---:R-:W-:Y:S02]  /*16c30*/  @!P0 LEA R4, P1, R6.reuse, R4, 0x2 ;  /* 0x0000000406048211 */ /* 0x044fe400078210ff */
[----:B------:R-:W-:Y:S02]  /*16c40*/  LOP3.LUT R21, R21, 0x38, RZ, 0xc0, !PT ;  /* 0x0000003815157812 */ /* 0x000fe400078ec0ff */
[----:B------:R-:W-:-:S02]  /*16c50*/  @!P0 LEA.HI.X R5, R6, R5, R3, 0x2, P1 ;  /* 0x0000000506058211 */ /* 0x000fc400008f1403 */
        /* <DEDUP_REMOVED lines=10> */
[----:B------:R-:W-:-:S04]  /*16d00*/  LOP3.LUT R4, R5, R9, R4, 0xfe, !PT ;  /* 0x0000000905047212 */ /* 0x000fc800078efe04 */
[----:B------:R-:W-:Y:S01]  /*16d10*/  LOP3.LUT R6, R4, R3, RZ, 0xfc, !PT ;  /* 0x0000000304067212 */ /* 0x000fe200078efcff */
[----:B------:R-:W-:-:S04]  /*16d20*/  IMAD.MOV R3, RZ, RZ, -R8 ;  /* 0x000000ffff037224 */ /* 0x000fc800078e0a08 */
[----:B------:R-:W-:Y:S01]  /*16d30*/  IMAD R0, R10, R3, R0 ;  /* 0x000000030a007224 */ /* 0x000fe200078e0200 */
        /* <DEDUP_REMOVED lines=10> */
.L_x_4846:
        /* <DEDUP_REMOVED lines=12> */
.L_x_4733:
[----:B------:R-:W0:Y:S01]  /*16ea0*/  S2R R0, SR_TID.X ;  /* 0x0000000000007919 */ /* 0x000e220000002100 */
[----:B------:R-:W-:Y:S01]  /*16eb0*/  BSSY B0, `(.L_x_4734) ;  /* 0x0000008000007945 */ /* 0x000fe20003800000 */
[----:B0-----:R-:W-:-:S04]  /*16ec0*/  LOP3.LUT R0, R0, 0x7f, RZ, 0xc0, !PT ;  /* 0x0000007f00007812 */ /* 0x001fc800078ec0ff */
[----:B------:R-:W-:-:S04]  /*16ed0*/  SHF.R.U32.HI R0, RZ, 0x3, R0 ;  /* 0x00000003ff007819 */ /* 0x000fc80000011600 */
[----:B------:R-:W-:Y:S01]  /*16ee0*/  IADD3 R27, -R0, R31, -R27 ;  /* 0x0000001f001b7210 */ /* 0x000fe20007ffe91b */
[----:B------:R-:W-:Y:S01]  /*16ef0*/  IMAD R31, R25, 0x8, R23 ;  /* 0x00000008191f7824 */ /* 0x000fe200078e0217 */
[----:B------:R-:W-:-:S04]  /*16f00*/  SHF.L.U32 R0, R26, 0x1f, RZ ;  /* 0x0000001f1a007819 */ /* 0x000fc800000006ff */
[----:B------:R-:W0:Y:S02]  /*16f10*/  SYNCS.PHASECHK.TRANS64.TRYWAIT P0, [R31+URZ+0x28c40], R0 ;  /* 0x028c40001f0075a7 */ /* 0x000e24000800017f */
[----:B0-----:R-:W-:Y:S05]  /*16f20*/  @!P0 BRA `(.L_x_4735) ;  /* 0x0000004c00e08947 */ /* 0x001fea0003800000 */
.L_x_4847:
[----:B------:R-:W-:Y:S05]  /*16f30*/  BSYNC B0 ;  /* 0x0000000000007941 */ /* 0x000fea0003800000 */
.L_x_4734:
        /* <DEDUP_REMOVED lines=66> */
.L_x_4857:
        /* <DEDUP_REMOVED lines=10> */
.L_x_4737:
        /* <DEDUP_REMOVED lines=11> */
.L_x_4738:
        /* <DEDUP_REMOVED lines=43> */
.L_x_4740:
[----:B------:R-:W-:Y:S05]  /*17760*/  BSYNC B6 ;  /* 0x0000000000067941 */ /* 0x000fea0003800000 */
.L_x_4739:
        /* <DEDUP_REMOVED lines=92> */
.L_x_4866:
        /* <DEDUP_REMOVED lines=10> */
.L_x_4742:
        /* <DEDUP_REMOVED lines=18> */
.L_x_4867:
[----:B------:R-:W-:Y:S05]  /*17ef0*/  BSYNC B0 ;  /* 0x0000000000007941 */ /* 0x000fea0003800000 */
.L_x_4743:
[----:B------:R-:W-:-:S04]  /*17f00*/  LOP3.LUT R2, R37, 0x2, RZ, 0xfc, !PT ;  /* 0x0000000225027812 */ /* 0x000fc800078efcff */
[----:B------:R-:W-:-:S13]  /*17f10*/  ISETP.NE.AND P0, PT, R2, 0x3, PT ;  /* 0x000000030200780c */ /* 0x000fda0003f05270 */
[----:B------:R-:W-:Y:S05]  /*17f20*/  @!P0 BRA `(.L_x_4745) ;  /* 0x0000000000048947 */ /* 0x000fea0003800000 */
[----:B------:R-:W-:Y:S01]  /*17f30*/  BPT.TRAP 0x1 ;  /* 0x000000040000795c */ /* 0x000fe20000300000 */
.L_x_4745:
[----:B0-----:R-:W-:Y:S01]  /*17f40*/  SHF.L.U32 R0, R26, 0x1f, RZ ;  /* 0x0000001f1a007819 */ /* 0x001fe200000006ff */
[----:B------:R-:W-:Y:S03]  /*17f50*/  BSSY B0, `(.L_x_4746) ;  /* 0x0000003000007945 */ /* 0x000fe60003800000 */
[----:B------:R-:W0:Y:S02]  /*17f60*/  SYNCS.PHASECHK.TRANS64.TRYWAIT P0, [R31+URZ+0x28c60], R0 ;  /* 0x028c60001f0075a7 */ /* 0x000e24000800017f */
[----:B0-----:R-:W-:Y:S05]  /*17f70*/  @!P0 BRA `(.L_x_4747) ;  /* 0x0000004800888947 */ /* 0x001fea0003800000 */
.L_x_4868:
[----:B------:R-:W-:Y:S05]  /*17f80*/  BSYNC B0 ;  /* 0x0000000000007941 */ /* 0x000fea0003800000 */
.L_x_4746:
        /* <DEDUP_REMOVED lines=112> */
.L_x_4878:
        /* <DEDUP_REMOVED lines=34> */
.L_x_4749:
        /* <DEDUP_REMOVED lines=11> */
.L_x_4750:
[----:B------:R-:W2:Y:S01]  /*18960*/  LDL R2, [R1+0x14] ;  /* 0x0000140001027983 */ /* 0x000ea20000100800 */
[----:B------:R1:W-:Y:S01]  /*18970*/  SYNCS.ARRIVE.TRANS64.A1T0 RZ, [R31+URZ+0x28c50], RZ ;  /* 0x028c50ff1fff79a7 */ /* 0x0003e2000810003f */
[----:B------:R-:W-:Y:S01]  /*18980*/  BSSY B0, `(.L_x_4751) ;  /* 0x00000f6000007945 */ /* 0x000fe20003800000 */
[----:B--2---:R-:W-:-:S13]  /*18990*/  ISETP.GE.AND P0, PT, R2, 0x2, PT ;  /* 0x000000020200780c */ /* 0x004fda0003f06270 */
[----:B-1----:R-:W-:Y:S05]  /*189a0*/  @!P0 BRA `(.L_x_4752) ;  /* 0x0000000c00cc8947 */ /* 0x002fea0003800000 */
[----:B------:R-:W2:Y:S04]  /*189b0*/  LDL.LU R4, [R1+0x34] ;  /* 0x0000340001047983 */ /* 0x000ea80000300800 */
[----:B------:R-:W3:Y:S01]  /*189c0*/  LDL.LU R3, [R1+0xc] ;  /* 0x00000c0001037983 */ /* 0x000ee20000300800 */
[----:B------:R-:W-:Y:S02]  /*189d0*/  IADD3 R7, R2, -0x2, RZ ;  /* 0xfffffffe02077810 */ /* 0x000fe40007ffe0ff */
[----:B--2---:R-:W-:Y:S02]  /*189e0*/  LOP3.LUT R32, R4, 0x40, RZ, 0xc0, !PT ;  /* 0x0000004004207812 */ /* 0x004fe400078ec0ff */
[----:B---3--:R-:W-:Y:S02]  /*189f0*/  LOP3.LUT R31, R3, 0x80, RZ, 0xc0, !PT ;  /* 0x00000080031f7812 */ /* 0x008fe400078ec0ff */
[----:B------:R-:W-:-:S02]  /*18a00*/  SHF.R.U32.HI R32, RZ, 0x2, R32 ;  /* 0x00000002ff207819 */ /* 0x000fc40000011620 */
[----:B------:R-:W-:-:S07]  /*18a10*/  SHF.R.U32.HI R31, RZ, 0x3, R31 ;  /* 0x00000003ff1f7819 */ /* 0x000fce000001161f */
.L_x_4765:
        /* <DEDUP_REMOVED lines=42> */
.L_x_4753:
[----:B------:R-:W-:Y:S01]  /*18cc0*/  IMAD R6, R25, 0x8, R23 ;  /* 0x0000000819067824 */ /* 0x000fe200078e0217 */
[----:B------:R-:W-:Y:S01]  /*18cd0*/  SHF.L.U32 R17, R26, 0x1f, RZ ;  /* 0x0000001f1a117819 */ /* 0x000fe200000006ff */
[----:B------:R-:W-:Y:S01]  /*18ce0*/  BSSY B1, `(.L_x_4754) ;  /* 0x0000004000017945 */ /* 0x000fe20003800000 */
[----:B------:R-:W-:Y:S02]  /*18cf0*/  SHF.R.S32.HI R9, RZ, 0x1f, R5 ;  /* 0x0000001fff097819 */ /* 0x000fe40000011405 */
[----:B------:R-:W0:Y:S02]  /*18d00*/  SYNCS.PHASECHK.TRANS64.TRYWAIT P0, [R6+URZ+0x28c40], R17 ;  /* 0x028c4011060075a7 */ /* 0x000e24000800017f */
[----:B0-----:R-:W-:Y:S05]  /*18d10*/  @!P0 BRA `(.L_x_4755) ;  /* 0x0000004400608947 */ /* 0x001fea0003800000 */
.L_x_4879:
[----:B------:R-:W-:Y:S05]  /*18d20*/  BSYNC B1 ;  /* 0x0000000000017941 */ /* 0x000fea0003800000 */
.L_x_4754:
        /* <DEDUP_REMOVED lines=42> */
.L_x_4889:
        /* <DEDUP_REMOVED lines=8> */
.L_x_4757:
        /* <DEDUP_REMOVED lines=11> */
.L_x_4758:
[----:B------:R2:W-:Y:S01]  /*19100*/  SYNCS.ARRIVE.TRANS64.A1T0 RZ, [R6+URZ+0x28c30], RZ ;  /* 0x028c30ff06ff79a7 */ /* 0x0005e2000810003f */
[----:B------:R-:W-:Y:S05]  /*19110*/  @!P2 BRA `(.L_x_4759) ;  /* 0x000000000004a947 */ /* 0x000fea0003800000 */
[----:B------:R-:W-:Y:S01]  /*19120*/  BPT.TRAP 0x1 ;  /* 0x000000040000795c */ /* 0x000fe20000300000 */
.L_x_4759:
[----:B------:R-:W3:Y:S01]  /*19130*/  SYNCS.PHASECHK.TRANS64.TRYWAIT P0, [R6+URZ+0x28c60], R17 ;  /* 0x028c6011060075a7 */ /* 0x000ee2000800017f */
[----:B------:R-:W-:Y:S04]  /*19140*/  BSSY B1, `(.L_x_4760) ;  /* 0x0000002000017945 */ /* 0x000fe80003800000 */
[----:B---3--:R-:W-:Y:S05]  /*19150*/  @!P0 BRA `(.L_x_4761) ;  /* 0x0000004400808947 */ /* 0x008fea0003800000 */
.L_x_4890:
[----:B------:R-:W-:Y:S05]  /*19160*/  BSYNC B1 ;  /* 0x0000000000017941 */ /* 0x000fea0003800000 */
.L_x_4760:
        /* <DEDUP_REMOVED lines=81> */
.L_x_4900:
        /* <DEDUP_REMOVED lines=25> */
.L_x_4763:
        /* <DEDUP_REMOVED lines=11> */
.L_x_4764:
[----:B------:R3:W-:Y:S01]  /*198c0*/  SYNCS.ARRIVE.TRANS64.A1T0 RZ, [R6+URZ+0x28c50], RZ ;  /* 0x028c50ff06ff79a7 */ /* 0x0007e2000810003f */
[----:B------:R-:W-:Y:S05]  /*198d0*/  @P3 BRA `(.L_x_4765) ;  /* 0xfffffff000503947 */ /* 0x000fea000383ffff */
.L_x_4752:
[----:B------:R-:W-:Y:S05]  /*198e0*/  BSYNC B0 ;  /* 0x0000000000007941 */ /* 0x000fea0003800000 */
.L_x_4751:
        /* <DEDUP_REMOVED lines=21> */
.L_x_4767:
[----:B------:R-:W-:Y:S05]  /*19a40*/  BSYNC B0 ;  /* 0x0000000000007941 */ /* 0x000fea0003800000 */
.L_x_4766:
[----:B------:R-:W-:-:S07]  /*19a50*/  SEL R25, R25, RZ, P0 ;  /* 0x000000ff19197207 */ /* 0x000fce0000000000 */
.L_x_4726:
[----:B------:R-:W-:Y:S05]  /*19a60*/  BSYNC B7 ;  /* 0x0000000000077941 */ /* 0x000fea0003800000 */
.L_x_4724:
        /* <DEDUP_REMOVED lines=11> */
.L_x_4768:
        /* <DEDUP_REMOVED lines=36> */
.L_x_4910:
[----:B------:R-:W-:Y:S02]  /*19d60*/  ULDC UR4, c[0x0][0xc38] ;  /* 0x00030e0000047ab9 */ /* 0x000fe40000000800 */
[----:B------:R-:W-:-:S04]  /*19d70*/  IMAD.U32 R4, RZ, RZ, UR4 ;  /* 0x00000004ff047e24 */ /* 0x000fc8000f8e00ff */
[----:B--2---:R-:W-:-:S04]  /*19d80*/  IMAD R5, R14, R4, RZ ;  /* 0x000000040e057224 */ /* 0x004fc800078e02ff */
[----:B------:R-:W-:-:S05]  /*19d90*/  IMAD.IADD R16, R16, 0x1, R5 ;  /* 0x0000000110107824 */ /* 0x000fca00078e0205 */
[----:B------:R-:W-:-:S13]  /*19da0*/  ISETP.GT.AND P6, PT, R16, R0, PT ;  /* 0x000000001000720c */ /* 0x000fda0003fc4270 */
[----:B------:R-:W-:Y:S05]  /*19db0*/  @P6 BRA `(.L_x_4771) ;  /* 0x00000000009c6947 */ /* 0x000fea0003800000 */
.L_x_4776:
[----:B------:R-:W2:Y:S01]  /*19dc0*/  LDC R4, c[0x0][0xc3c] ;  /* 0x00030f00ff047b82 */ /* 0x000ea20000000800 */
[----:B------:R-:W-:-:S05]  /*19dd0*/  VIADD R19, R19, 0x1f ;  /* 0x0000001f13137836 */ /* 0x000fca0000000000 */
[----:B--2---:R-:W-:-:S13]  /*19de0*/  ISETP.GE.AND P6, PT, R19, R4, PT ;  /* 0x000000041300720c */ /* 0x004fda0003fc6270 */
[----:B------:R-:W-:Y:S05]  /*19df0*/  @P6 BRA `(.L_x_4772) ;  /* 0x0000000400d06947 */ /* 0x000fea0003800000 */
[----:B------:R-:W2:Y:S01]  /*19e00*/  S2R R2, SR_TID.X ;  /* 0x0000000000027919 */ /* 0x000ea20000002100 */
[----:B------:R-:W-:Y:S01]  /*19e10*/  BSSY B0, `(.L_x_4773) ;  /* 0x0000009000007945 */ /* 0x000fe20003800000 */
[----:B--2---:R-:W-:-:S05]  /*19e20*/  LOP3.LUT R2, R2, 0x1f, RZ, 0xc0, !PT ;  /* 0x0000001f02027812 */ /* 0x004fca00078ec0ff */
[----:B------:R-:W-:Y:S02]  /*19e30*/  IMAD.IADD R5, R19, 0x1, R2 ;  /* 0x0000000113057824 */ /* 0x000fe400078e0202 */
[----:B------:R-:W-:-:S03]  /*19e40*/  IMAD.MOV.U32 R2, RZ, RZ, RZ ;  /* 0x000000ffff027224 */ /* 0x000fc600078e00ff */
[----:B------:R-:W-:-:S13]  /*19e50*/  ISETP.GE.OR P6, PT, R5, R4, !P0 ;  /* 0x000000040500720c */ /* 0x000fda00047c6670 */
[----:B------:R-:W-:Y:S05]  /*19e60*/  @P6 BRA `(.L_x_4774) ;  /* 0x00000000000c6947 */ /* 0x000fea0003800000 */
[----:B0-----:R-:W0:Y:S02]  /*19e70*/  LDC.64 R2, c[0x0][0xc80] ;  /* 0x00032000ff027b82 */ /* 0x001e240000000a00 */
[----:B0-----:R-:W-:-:S06]  /*19e80*/  IMAD.WIDE R2, R5, 0x4, R2 ;  /* 0x0000000405027825 */ /* 0x001fcc00078e0202 */
[----:B------:R2:W5:Y:S02]  /*19e90*/  LDG.E R2, desc[UR40][R2.64] ;  /* 0x0000002802027981 */ /* 0x000564000c1e1900 */
.L_x_4774:
[----:B------:R-:W-:Y:S05]  /*19ea0*/  BSYNC B0 ;  /* 0x0000000000007941 */ /* 0x000fea0003800000 */
.L_x_4773:
[----:B------:R-:W-:-:S03]  /*19eb0*/  UMOV UR4, 0xffffffff ;  /* 0xffffffff00047882 */ /* 0x000fc60000000000 */
[----:B------:R-:W-:Y:S05]  /*19ec0*/  BRA.DIV UR4, `(.L_x_4775) ;  /* 0x0000004604387947 */ /* 0x000fea000b800000 */
[----:B-----5:R-:W3:Y:S02]  /*19ed0*/  SHFL.UP PT, R14, R2, 0x1, RZ ;  /* 0x04200000020e7989 */ /* 0x020ee400000e00ff */
[----:B---3--:R-:W-:-:S05]  /*19ee0*/  SEL R13, R14, RZ, P1 ;  /* 0x000000ff0e0d7207 */ /* 0x008fca0000800000 */
[----:B------:R-:W-:-:S05]  /*19ef0*/  IMAD.IADD R13, R2, 0x1, R13 ;  /* 0x00000001020d7824 */ /* 0x000fca00078e020d */
[----:B------:R-:W3:Y:S02]  /*19f00*/  SHFL.UP PT, R14, R13, 0x2, RZ ;  /* 0x044000000d0e7989 */ /* 0x000ee400000e00ff */
[----:B---3--:R-:W-:-:S05]  /*19f10*/  SEL R14, R14, RZ, P2 ;  /* 0x000000ff0e0e7207 */ /* 0x008fca0001000000 */
[----:B0-2---:R-:W-:-:S05]  /*19f20*/  IMAD.IADD R3, R13, 0x1, R14 ;  /* 0x000000010d037824 */ /* 0x005fca00078e020e */
        /* <DEDUP_REMOVED lines=10> */
.L_x_4918:
[----:B------:R-:W-:Y:S02]  /*19fd0*/  ULDC UR4, c[0x0][0xc38] ;  /* 0x00030e0000047ab9 */ /* 0x000fe40000000800 */
[----:B------:R-:W-:-:S04]  /*19fe0*/  IMAD.U32 R4, RZ, RZ, UR4 ;  /* 0x00000004ff047e24 */ /* 0x000fc8000f8e00ff */
[----:B--2---:R-:W-:-:S04]  /*19ff0*/  IMAD R5, R14, R4, RZ ;  /* 0x000000040e057224 */ /* 0x004fc800078e02ff */
[----:B------:R-:W-:-:S05]  /*1a000*/  IMAD.IADD R16, R5, 0x1, R16 ;  /* 0x0000000105107824 */ /* 0x000fca00078e0210 */
[----:B------:R-:W-:-:S13]  /*1a010*/  ISETP.GT.AND P6, PT, R16, R0, PT ;  /* 0x000000001000720c */ /* 0x000fda0003fc4270 */
[----:B------:R-:W-:Y:S05]  /*1a020*/  @!P6 BRA `(.L_x_4776) ;  /* 0xfffffffc0064e947 */ /* 0x000fea000383ffff */
.L_x_4771:
        /* <DEDUP_REMOVED lines=8> */
.L_x_4922:
[----:B------:R-:W-:Y:S01]  /*1a0b0*/  ISETP.NE.AND P0, PT, R6, RZ, PT ;  /* 0x000000ff0600720c */ /* 0x000fe20003f05270 */
[----:B------:R-:W-:-:S12]  /*1a0c0*/  IMAD.MOV.U32 R6, RZ, RZ, RZ ;  /* 0x000000ffff067224 */ /* 0x000fd800078e00ff */
[----:B------:R-:W-:Y:S05]  /*1a0d0*/  @!P0 BRA `(.L_x_4778) ;  /* 0x0000000000108947 */ /* 0x000fea0003800000 */
[----:B------:R-:W-:Y:S01]  /*1a0e0*/  UMOV UR4, 0xffffffff ;  /* 0xffffffff00047882 */ /* 0x000fe20000000000 */
[----:B------:R-:W-:Y:S02]  /*1a0f0*/  VIADD R12, R5, 0xffffffff ;  /* 0xffffffff050c7836 */ /* 0x000fe40000000000 */
[----:B------:R-:W-:Y:S05]  /*1a100*/  BRA.DIV UR4, `(.L_x_4779) ;  /* 0x0000004604ac7947 */ /* 0x000fea000b800000 */
[----:B------:R4:W0:Y:S02]  /*1a110*/  SHFL.IDX PT, R6, R3, R12, 0x1f ;  /* 0x00001f0c03067589 */ /* 0x00082400000e0000 */
.L_x_4778:
[----:B0-2-4-:R-:W0:Y:S01]  /*1a120*/  LDC.64 R2, c[0x0][0xc90] ;  /* 0x00032400ff027b82 */ /* 0x015e220000000a00 */
[----:B------:R-:W-:-:S04]  /*1a130*/  IMAD.IADD R19, R5, 0x1, R19 ;  /* 0x0000000105137824 */ /* 0x000fc800078e0213 */
[----:B0-----:R-:W-:-:S05]  /*1a140*/  IMAD.WIDE R2, R19, 0x4, R2 ;  /* 0x0000000413027825 */ /* 0x001fca00078e0202 */
[----:B------:R0:W3:Y:S01]  /*1a150*/  LDG.E R7, desc[UR40][R2.64] ;  /* 0x0000002802077981 */ /* 0x0000e2000c1e1900 */
[----:B------:R-:W-:-:S04]  /*1a160*/  IMAD R16, R6, R4, R16 ;  /* 0x0000000406107224 */ /* 0x000fc800078e0210 */
[----:B------:R-:W-:Y:S02]  /*1a170*/  IMAD.IADD R0, R0, 0x1, -R16 ;  /* 0x0000000100007824 */ /* 0x000fe400078e0a10 */
[----:B0-----:R-:W-:Y:S02]  /*1a180*/  IMAD.MOV.U32 R2, RZ, RZ, RZ ;  /* 0x000000ffff027224 */ /* 0x001fe400078e00ff */
[----:B---3--:R-:W-:-:S05]  /*1a190*/  IMAD R5, R17, R7, RZ ;  /* 0x0000000711057224 */ /* 0x008fca00078e02ff */
[-C--:B------:R-:W-:Y:S02]  /*1a1a0*/  IABS R8, R5.reuse ;  /* 0x0000000500087213 */ /* 0x080fe40000000000 */
[----:B------:R-:W-:Y:S02]  /*1a1b0*/  IABS R6, R5 ;  /* 0x0000000500067213 */ /* 0x000fe40000000000 */
[----:B-1----:R-:W0:Y:S03]  /*1a1c0*/  I2F.RP R9, R8 ;  /* 0x0000000800097306 */ /* 0x002e260000209400 */
[----:B------:R-:W-:-:S05]  /*1a1d0*/  IMAD.MOV R6, RZ, RZ, -R6 ;  /* 0x000000ffff067224 */ /* 0x000fca00078e0a06 */
[----:B0-----:R-:W0:Y:S02]  /*1a1e0*/  MUFU.RCP R9, R9 ;  /* 0x0000000900097308 */ /* 0x001e240000001000 */
[----:B0-----:R-:W-:-:S06]  /*1a1f0*/  VIADD R10, R9, 0xffffffe ;  /* 0x0ffffffe090a7836 */ /* 0x001fcc0000000000 */
[----:B------:R-:W0:Y:S02]  /*1a200*/  F2I.FTZ.U32.TRUNC.NTZ R3, R10 ;  /* 0x0000000a00037305 */ /* 0x000e24000021f000 */
        /* <DEDUP_REMOVED lines=21> */
[----:B------:R-:W-:-:S04]  /*1a360*/  VIADDMNMX R4, R3, R4, R7, PT ;  /* 0x0000000403047246 */ /* 0x000fc80003800107 */
[----:B------:R-:W-:-:S04]  /*1a370*/  IABS R7, R4 ;  /* 0x0000000400077213 */ /* 0x000fc80000000000 */
[----:B------:R-:W0:Y:S08]  /*1a380*/  I2F.RP R8, R7 ;  /* 0x0000000700087306 */ /* 0x000e300000209400 */
[----:B0-----:R-:W0:Y:S02]  /*1a390*/  MUFU.RCP R8, R8 ;  /* 0x0000000800087308 */ /* 0x001e240000001000 */
[----:B0-----:R-:W-:-:S06]  /*1a3a0*/  VIADD R3, R8, 0xffffffe ;  /* 0x0ffffffe08037836 */ /* 0x001fcc0000000000 */
[----:B------:R-:W0:Y:S02]  /*1a3b0*/  F2I.FTZ.U32.TRUNC.NTZ R3, R3 ;  /* 0x0000000300037305 */ /* 0x000e24000021f000 */
[----:B0-----:R-:W-:-:S04]  /*1a3c0*/  IMAD.MOV R0, RZ, RZ, -R3 ;  /* 0x000000ffff007224 */ /* 0x001fc800078e0a03 */
[----:B------:R-:W-:Y:S01]  /*1a3d0*/  IMAD R9, R0, R7, RZ ;  /* 0x0000000700097224 */ /* 0x000fe200078e02ff */
[----:B------:R-:W-:-:S03]  /*1a3e0*/  IABS R0, R4 ;  /* 0x0000000400007213 */ /* 0x000fc60000000000 */
[----:B------:R-:W-:Y:S01]  /*1a3f0*/  IMAD.HI.U32 R2, R3, R9, R2 ;  /* 0x0000000903027227 */ /* 0x000fe200078e0002 */
[----:B------:R-:W-:-:S03]  /*1a400*/  IABS R9, R5 ;  /* 0x0000000500097213 */ /* 0x000fc60000000000 */
        /* <DEDUP_REMOVED lines=8> */
[C---:B------:R-:W-:Y:S01]  /*1a490*/  LOP3.LUT R0, R5.reuse, R4, RZ, 0x3c, !PT ;  /* 0x0000000405007212 */ /* 0x040fe200078e3cff */
[----:B------:R-:W-:-:S03]  /*1a4a0*/  IMAD.IADD R5, R5, 0x1, R6 ;  /* 0x0000000105057824 */ /* 0x000fc600078e0206 */
[----:B------:R-:W-:-:S07]  /*1a4b0*/  ISETP.GE.AND P2, PT, R0, RZ, PT ;  /* 0x000000ff0000720c */ /* 0x000fce0003f46270 */
[----:B------:R-:W-:-:S06]  /*1a4c0*/  @P0 VIADD R2, R2, 0x1 ;  /* 0x0000000102020836 */ /* 0x000fcc0000000000 */
[----:B------:R-:W-:Y:S01]  /*1a4d0*/  @!P2 IMAD.MOV R2, RZ, RZ, -R2 ;  /* 0x000000ffff02a224 */ /* 0x000fe200078e0a02 */
[----:B------:R-:W-:Y:S01]  /*1a4e0*/  @!P1 LOP3.LUT R2, RZ, R4, RZ, 0x33, !PT ;  /* 0x00000004ff029212 */ /* 0x000fe200078e33ff */
[----:B------:R-:W-:-:S04]  /*1a4f0*/  IMAD.MOV R4, RZ, RZ, -R4 ;  /* 0x000000ffff047224 */ /* 0x000fc800078e0a04 */
[----:B------:R-:W-:Y:S01]  /*1a500*/  IMAD R18, R2, R4, R5 ;  /* 0x0000000402127224 */ /* 0x000fe200078e0205 */
[----:B------:R-:W-:-:S05]  /*1a510*/  LOP3.LUT R2, RZ, R2, RZ, 0x33, !PT ;  /* 0x00000002ff027212 */ /* 0x000fca00078e33ff */
[----:B------:R-:W-:Y:S01]  /*1a520*/  IMAD.IADD R17, R17, 0x1, R2 ;  /* 0x0000000111117824 */ /* 0x000fe200078e0202 */
[----:B------:R-:W-:Y:S06]  /*1a530*/  BRA `(.L_x_4780) ;  /* 0x00000000001c7947 */ /* 0x000fec0003800000 */
.L_x_4772:
[----:B------:R-:W-:Y:S01]  /*1a540*/  UMOV UR4, URZ ;  /* 0x0000003f00047c82 */ /* 0x000fe20008000000 */
[----:B------:R-:W-:Y:S01]  /*1a550*/  UMOV UR5, URZ ;  /* 0x0000003f00057c82 */ /* 0x000fe20008000000 */
[----:B------:R-:W-:Y:S01]  /*1a560*/  ULDC UR6, c[0x0][0xc3c] ;  /* 0x00030f0000067ab9 */ /* 0x000fe20000000800 */
[----:B------:R-:W-:Y:S02]  /*1a570*/  IMAD.MOV.U32 R16, RZ, RZ, R0 ;  /* 0x000000ffff107224 */ /* 0x000fe400078e0000 */
[----:B------:R-:W-:Y:S02]  /*1a580*/  IMAD.U32 R17, RZ, RZ, UR4 ;  /* 0x00000004ff117e24 */ /* 0x000fe4000f8e00ff */
[----:B------:R-:W-:Y:S02]  /*1a590*/  IMAD.U32 R18, RZ, RZ, UR5 ;  /* 0x00000005ff127e24 */ /* 0x000fe4000f8e00ff */
[----:B------:R-:W-:-:S07]  /*1a5a0*/  IMAD.U32 R19, RZ, RZ, UR6 ;  /* 0x00000006ff137e24 */ /* 0x000fce000f8e00ff */
.L_x_4780:
        /* <DEDUP_REMOVED lines=10> */
.L_x_4769:
[----:B------:R-:W-:Y:S02]  /*1a650*/  ULDC UR4, c[0x0][0xc3c] ;  /* 0x00030f0000047ab9 */ /* 0x000fe40000000800 */
[----:B0-----:R-:W-:-:S13]  /*1a660*/  ISETP.GE.AND P0, PT, R19, UR4, PT ;  /* 0x0000000413007c0c */ /* 0x001fda000bf06270 */
[----:B------:R-:W-:Y:S05]  /*1a670*/  @!P0 BRA `(.L_x_4781) ;  /* 0xffffff9800c08947 */ /* 0x000fea000383ffff */
[----:B------:R-:W-:Y:S05]  /*1a680*/  BSYNC B8 ;  /* 0x0000000000087941 */ /* 0x000fea0003800000 */
.L_x_4674:
[----:B------:R-:W5:Y:S01]  /*1a690*/  LDL.LU R0, [R1+0x20] ;  /* 0x0000200001007983 */ /* 0x000f620000300800 */
[----:B------:R-:W-:Y:S01]  /*1a6a0*/  BSSY B0, `(.L_x_4782) ;  /* 0x000000b000007945 */ /* 0x000fe20003800000 */
[----:B------:R-:W1:Y:S01]  /*1a6b0*/  S2R R5, SR_CgaCtaId ;  /* 0x0000000000057919 */ /* 0x000e620000008800 */
[----:B-----5:R-:W-:-:S04]  /*1a6c0*/  IADD3 R0, R0, 0x1, RZ ;  /* 0x0000000100007810 */ /* 0x020fc80007ffe0ff */
        /* <DEDUP_REMOVED lines=8> */
.L_x_4925:
[----:B------:R-:W-:Y:S05]  /*1a750*/  BSYNC B0 ;  /* 0x0000000000007941 */ /* 0x000fea0003800000 */
.L_x_4782:
[----:B------:R-:W-:-:S03]  /*1a760*/  UMOV UR4, 0xffffffff ;  /* 0xffffffff00047882 */ /* 0x000fc60000000000 */
[----:B------:R-:W-:Y:S05]  /*1a770*/  BRA.DIV UR4, `(.L_x_4784) ;  /* 0x00000042044c7947 */ /* 0x000fea000b800000 */
[----:B0-----:R-:W0:Y:S02]  /*1a780*/  S2R R0, SR_TID.X ;  /* 0x0000000000007919 */ /* 0x001e240000002100 */
[----:B0-----:R-:W-:-:S04]  /*1a790*/  SHF.R.U32.HI R0, RZ, 0x5, R0 ;  /* 0x00000005ff007819 */ /* 0x001fc80000011600 */
[----:B------:R-:W-:-:S05]  /*1a7a0*/  LOP3.LUT R0, R0, 0x3, RZ, 0xc0, !PT ;  /* 0x0000000300007812 */ /* 0x000fca00078ec0ff */
[----:B------:R0:W1:Y:S02]  /*1a7b0*/  SHFL.IDX PT, R14, R0, RZ, 0x1f ;  /* 0x00001fff000e7589 */ /* 0x00006400000e0000 */
.L_x_4928:
[----:B-1----:R-:W-:-:S13]  /*1a7c0*/  ISETP.NE.AND P0, PT, R14, RZ, PT ;  /* 0x000000ff0e00720c */ /* 0x002fda0003f05270 */
[----:B------:R-:W-:Y:S05]  /*1a7d0*/  @P0 BRA `(.L_x_4517) ;  /* 0x0000000000840947 */ /* 0x000fea0003800000 */
[----:B------:R-:W-:-:S03]  /*1a7e0*/  UMOV UR4, 0xffffffff ;  /* 0xffffffff00047882 */ /* 0x000fc60000000000 */
[----:B------:R-:W-:Y:S05]  /*1a7f0*/  BRA.DIV UR4, `(.L_x_4785) ;  /* 0x0000004204607947 */ /* 0x000fea000b800000 */
[----:B------:R-:W-:-:S13]  /*1a800*/  ELECT P6, URZ, PT ;  /* 0x00000000003f782f */ /* 0x000fda00038c0000 */
.L_x_4931:
[----:B------:R-:W-:Y:S05]  /*1a810*/  @!P6 BRA `(.L_x_4517) ;  /* 0x000000000074e947 */ /* 0x000fea0003800000 */
[----:B------:R-:W-:-:S04]  /*1a820*/  LOP3.LUT R37, R37, 0x2, RZ, 0xfc, !PT ;  /* 0x0000000225257812 */ /* 0x000fc800078efcff */
[----:B------:R-:W-:-:S13]  /*1a830*/  ISETP.NE.AND P0, PT, R37, 0x3, PT ;  /* 0x000000032500780c */ /* 0x000fda0003f05270 */
[----:B------:R-:W-:Y:S05]  /*1a840*/  @!P0 BRA `(.L_x_4786) ;  /* 0x0000000000048947 */ /* 0x000fea0003800000 */
[----:B------:R-:W-:Y:S01]  /*1a850*/  BPT.TRAP 0x1 ;  /* 0x000000040000795c */ /* 0x000fe20000300000 */
.L_x_4786:
[C---:B------:R-:W-:Y:S01]  /*1a860*/  IMAD R5, R25.reuse, 0x8, R4 ;  /* 0x0000000819057824 */ /* 0x040fe200078e0204 */
[----:B0-----:R-:W-:Y:S01]  /*1a870*/  SHF.L.U32 R0, R26, 0x1f, RZ ;  /* 0x0000001f1a007819 */ /* 0x001fe200000006ff */
[----:B------:R-:W-:-:S03]  /*1a880*/  VIADD R25, R25, 0x1 ;  /* 0x0000000119197836 */ /* 0x000fc60000000000 */
[----:B------:R-:W0:Y:S02]  /*1a890*/  SYNCS.PHASECHK.TRANS64.TRYWAIT P1, [R5+URZ+0x28c40], R0 ;  /* 0x028c4000050075a7 */ /* 0x000e24000802017f */
[----:B------:R-:W-:-:S04]  /*1a8a0*/  ISETP.NE.AND P2, PT, R25, 0x2, PT ;  /* 0x000000021900780c */ /* 0x000fc80003f45270 */
[----:B------:R-:W-:Y:S01]  /*1a8b0*/  SEL R3, RZ, 0x1, P2 ;  /* 0x00000001ff037807 */ /* 0x000fe20001000000 */
[----:B0-----:R-:W-:Y:S08]  /*1a8c0*/  @!P1 BRA `(.L_x_4787) ;  /* 0x00000040004c9947 */ /* 0x001ff00003800000 */
.L_x_4932:
[----:B------:R-:W-:Y:S02]  /*1a8d0*/  SEL R25, R25, RZ, P2 ;  /* 0x000000ff19197207 */ /* 0x000fe40001000000 */
[----:B------:R-:W-:Y:S01]  /*1a8e0*/  LOP3.LUT R2, R26, R3, RZ, 0x3c, !PT ;  /* 0x000000031a027212 */ /* 0x000fe200078e3cff */
[----:B------:R-:W-:Y:S06]  /*1a8f0*/  @!P0 BRA `(.L_x_4788) ;  /* 0x0000000000048947 */ /* 0x000fec0003800000 */
[----:B------:R-:W-:Y:S01]  /*1a900*/  BPT.TRAP 0x1 ;  /* 0x000000040000795c */ /* 0x000fe20000300000 */
.L_x_4788:
[----:B------:R-:W-:Y:S01]  /*1a910*/  IMAD R25, R25, 0x8, R4 ;  /* 0x0000000819197824 */ /* 0x000fe200078e0204 */
[----:B------:R-:W-:-:S04]  /*1a920*/  SHF.L.U32 R2, R2, 0x1f, RZ ;  /* 0x0000001f02027819 */ /* 0x000fc800000006ff */
[----:B------:R-:W1:Y:S02]  /*1a930*/  SYNCS.PHASECHK.TRANS64.TRYWAIT P1, [R25+URZ+0x28c40], R2 ;  /* 0x028c4002190075a7 */ /* 0x000e64000802017f */
[----:B-1----:R-:W-:Y:S05]  /*1a940*/  @!P1 BRA `(.L_x_4789) ;  /* 0x0000004000409947 */ /* 0x002fea0003800000 */
.L_x_4933:
[----:B------:R-:W-:Y:S05]  /*1a950*/  @!P0 BRA `(.L_x_4790) ;  /* 0x0000000000048947 */ /* 0x000fea0003800000 */
[----:B------:R-:W-:Y:S01]  /*1a960*/  BPT.TRAP 0x1 ;  /* 0x000000040000795c */ /* 0x000fe20000300000 */
.L_x_4790:
[----:B------:R-:W5:Y:S02]  /*1a970*/  SYNCS.PHASECHK.TRANS64.TRYWAIT P1, [R5+URZ+0x28c60], R0 ;  /* 0x028c6000050075a7 */ /* 0x000f64000802017f */
[----:B-----5:R-:W-:Y:S05]  /*1a980*/  @!P1 BRA `(.L_x_4791) ;  /* 0x0000004000449947 */ /* 0x020fea0003800000 */
.L_x_4934:
[----:B------:R-:W-:Y:S05]  /*1a990*/  @!P0 BRA `(.L_x_4792) ;  /* 0x0000000000048947 */ /* 0x000fea0003800000 */
[----:B------:R-:W-:Y:S01]  /*1a9a0*/  BPT.TRAP 0x1 ;  /* 0x000000040000795c */ /* 0x000fe20000300000 */
.L_x_4792:
[----:B------:R0:W0:Y:S02]  /*1a9b0*/  SYNCS.PHASECHK.TRANS64.TRYWAIT P0, [R25+URZ+0x28c60], R2 ;  /* 0x028c6002190075a7 */ /* 0x000024000800017f */
[----:B0-----:R-:W-:Y:S05]  /*1a9c0*/  @!P0 NANOSLEEP.SYNCS 0x989680 ;  /* 0x009896800000895d */ /* 0x001fea0003900000 */
[----:B------:R-:W0:Y:S02]  /*1a9d0*/  @!P0 SYNCS.PHASECHK.TRANS64 P0, [R25+URZ+0x28c60], R2 ;  /* 0x028c6002190085a7 */ /* 0x000e24000800007f */
[----:B0-----:R-:W-:Y:S05]  /*1a9e0*/  @!P0 BRA `(.L_x_4792) ;  /* 0xfffffffc00f08947 */ /* 0x001fea000383ffff */
.L_x_4517:
[----:B------:R-:W-:Y:S05]  /*1a9f0*/  BSYNC B9 ;  /* 0x0000000000097941 */ /* 0x000fea0003800000 */
.L_x_4514:
[----:B------:R-:W-:Y:S05]  /*1aa00*/  EXIT ;  /* 0x000000000000794d */ /* 0x000fea0003800000 */
.L_x_4533:
[----:B0-----:R0:W1:Y:S02]  /*1aa10*/  SYNCS.PHASECHK.TRANS64.TRYWAIT P6, [R62+URZ+0x28c90], R73 ;  /* 0x028c90493e0075a7 */ /* 0x00106400080c017f */
[----:B-1----:R-:W-:Y:S05]  /*1aa20*/  @!P6 NANOSLEEP.SYNCS 0x989680 ;  /* 0x009896800000e95d */ /* 0x002fea0003900000 */
[----:B------:R-:W1:Y:S02]  /*1aa30*/  @!P6 SYNCS.PHASECHK.TRANS64 P6, [R62+URZ+0x28c90], R73 ;  /* 0x028c90493e00e5a7 */ /* 0x000e6400080c007f */
[----:B-1----:R-:W-:Y:S05]  /*1aa40*/  @!P6 BRA `(.L_x_4533) ;  /* 0xfffffffc00f0e947 */ /* 0x002fea000383ffff */
[----:B------:R-:W-:Y:S05]  /*1aa50*/  BRA `(.L_x_4793) ;  /* 0xfffffe8000207947 */ /* 0x000fea000383ffff */
.L_x_4534:
        /* <DEDUP_REMOVED lines=8> */
.L_x_4795:
[----:B------:R-:W-:Y:S05]  /*1aae0*/  BSYNC B1 ;  /* 0x0000000000017941 */ /* 0x000fea0003800000 */
.L_x_4794:
        /* <DEDUP_REMOVED lines=8> */
.L_x_4796:
[----:B------:R-:W-:Y:S05]  /*1ab70*/  BRA `(.L_x_4797) ;  /* 0xfffffe7c00ec7947 */ /* 0x000fea000383ffff */
.L_x_4544:
[----:B0-----:R0:W1:Y:S02]  /*1ab80*/  SYNCS.PHASECHK.TRANS64.TRYWAIT P6, [R62+URZ+0x28c90], R73 ;  /* 0x028c90493e0075a7 */ /* 0x00106400080c017f */
[----:B-1----:R-:W-:Y:S05]  /*1ab90*/  @!P6 NANOSLEEP.SYNCS 0x989680 ;  /* 0x009896800000e95d */ /* 0x002fea0003900000 */
[----:B------:R-:W1:Y:S02]  /*1aba0*/  @!P6 SYNCS.PHASECHK.TRANS64 P6, [R62+URZ+0x28c90], R73 ;  /* 0x028c90493e00e5a7 */ /* 0x000e6400080c007f */
[----:B-1----:R-:W-:Y:S05]  /*1abb0*/  @!P6 BRA `(.L_x_4544) ;  /* 0xfffffffc00f0e947 */ /* 0x002fea000383ffff */
[----:B------:R-:W-:Y:S05]  /*1abc0*/  BRA `(.L_x_4798) ;  /* 0xfffffe8800687947 */ /* 0x000fea000383ffff */
.L_x_4545:
        /* <DEDUP_REMOVED lines=8> */
.L_x_4800:
[----:B------:R-:W-:Y:S05]  /*1ac50*/  BSYNC B1 ;  /* 0x0000000000017941 */ /* 0x000fea0003800000 */
.L_x_4799:
        /* <DEDUP_REMOVED lines=8> */
.L_x_4801:
[----:B------:R-:W-:Y:S01]  /*1ace0*/  IMAD.MOV.U32 R69, RZ, RZ, R14 ;  /* 0x000000ffff457224 */ /* 0x000fe200078e000e */
[----:B------:R-:W-:Y:S06]  /*1acf0*/  BRA `(.L_x_4802) ;  /* 0xfffffe8800307947 */ /* 0x000fec000383ffff */
.L_x_4550:
[----:B0-----:R0:W1:Y:S02]  /*1ad00*/  SYNCS.PHASECHK.TRANS64.TRYWAIT P0, [R62+URZ+0x28c90], R73 ;  /* 0x028c90493e0075a7 */ /* 0x001064000800017f */
[----:B-1----:R-:W-:Y:S05]  /*1ad10*/  @!P0 NANOSLEEP.SYNCS 0x989680 ;  /* 0x009896800000895d */ /* 0x002fea0003900000 */
[----:B------:R-:W1:Y:S02]  /*1ad20*/  @!P0 SYNCS.PHASECHK.TRANS64 P0, [R62+URZ+0x28c90], R73 ;  /* 0x028c90493e0085a7 */ /* 0x000e64000800007f */
[----:B-1----:R-:W-:Y:S05]  /*1ad30*/  @!P0 BRA `(.L_x_4550) ;  /* 0xfffffffc00f08947 */ /* 0x002fea000383ffff */
[----:B------:R-:W-:Y:S05]  /*1ad40*/  BRA `(.L_x_4803) ;  /* 0xfffffe9000307947 */ /* 0x000fea000383ffff */
.L_x_4551:
[----:B------:R-:W-:Y:S01]  /*1ad50*/  BSSY B1, `(.L_x_4804) ;  /* 0x0000007000017945 */ /* 0x000fe20003800000 */
[----:B------:R-:W-:Y:S02]  /*1ad60*/  IMAD.MOV.U32 R12, RZ, RZ, RZ ;  /* 0x000000ffff0c7224 */ /* 0x000fe400078e00ff */
[----:B------:R-:W-:Y:S02]  /*1ad70*/  IMAD.MOV.U32 R11, RZ, RZ, 0x1c1f ;  /* 0x00001c1fff0b7424 */ /* 0x000fe400078e00ff */
[----:B------:R-:W-:-:S07]  /*1ad80*/  IMAD.MOV.U32 R15, RZ, RZ, -0x1 ;  /* 0xffffffffff0f7424 */ /* 0x000fce00078e00ff */
[----:B0-----:R-:W-:Y:S05]  /*1ad90*/  WARPSYNC.COLLECTIVE R15, `(.L_x_4805) ;  /* 0x000000000f087348 */ /* 0x001fea0003c00000 */
[----:B------:R1:W2:Y:S02]  /*1ada0*/  SHFL.IDX P6, R14, R13, R12, R11 ;  /* 0x0000000c0d0e7389 */ /* 0x0002a400000c000b */
[----:B012---:R-:W-:Y:S01]  /*1adb0*/  ENDCOLLECTIVE ;  /* 0x000000000000791b */ /* 0x007fe20003800000 */
.L_x_4805:
[----:B------:R-:W-:Y:S05]  /*1adc0*/  BSYNC B1 ;  /* 0x0000000000017941 */ /* 0x000fea0003800000 */
.L_x_4804:
        /* <DEDUP_REMOVED lines=8> */
.L_x_4806:
[----:B------:R-:W-:Y:S05]  /*1ae50*/  BRA `(.L_x_4807) ;  /* 0xfffffe9000587947 */ /* 0x000fea000383ffff */
.L_x_4555:
[----:B--2---:R2:W4:Y:S02]  /*1ae60*/  SYNCS.PHASECHK.TRANS64.TRYWAIT P5, [R62+URZ+0x28cb0], R73 ;  /* 0x028cb0493e0075a7 */ /* 0x00452400080a017f */
[----:B----4-:R-:W-:Y:S05]  /*1ae70*/  @!P5 NANOSLEEP.SYNCS 0x989680 ;  /* 0x009896800000d95d */ /* 0x010fea0003900000 */
[----:B------:R-:W4:Y:S02]  /*1ae80*/  @!P5 SYNCS.PHASECHK.TRANS64 P5, [R62+URZ+0x28cb0], R73 ;  /* 0x028cb0493e00d5a7 */ /* 0x000f2400080a007f */
[----:B----4-:R-:W-:Y:S05]  /*1ae90*/  @!P5 BRA `(.L_x_4555) ;  /* 0xfffffffc00f0d947 */ /* 0x010fea000383ffff */
[----:B------:R-:W-:Y:S05]  /*1aea0*/  BRA `(.L_x_4808) ;  /* 0xfffffe9000e47947 */ /* 0x000fea000383ffff */
.L_x_4566:
[----:B0-----:R0:W1:Y:S02]  /*1aeb0*/  SYNCS.PHASECHK.TRANS64.TRYWAIT P1, [R3+URZ+0x28c50], R8 ;  /* 0x028c5008030075a7 */ /* 0x001064000802017f */
[----:B-1----:R-:W-:Y:S05]  /*1aec0*/  @!P1 NANOSLEEP.SYNCS 0x989680 ;  /* 0x009896800000995d */ /* 0x002fea0003900000 */
[----:B------:R-:W1:Y:S02]  /*1aed0*/  @!P1 SYNCS.PHASECHK.TRANS64 P1, [R3+URZ+0x28c50], R8 ;  /* 0x028c5008030095a7 */ /* 0x000e64000802007f */
[----:B-1----:R-:W-:Y:S05]  /*1aee0*/  @!P1 BRA `(.L_x_4566) ;  /* 0xfffffffc00f09947 */ /* 0x002fea000383ffff */
[----:B------:R-:W-:Y:S05]  /*1aef0*/  BRA `(.L_x_4809) ;  /* 0xfffffea000f87947 */ /* 0x000fea000383ffff */
.L_x_4574:
[----:B--2---:R2:W3:Y:S02]  /*1af00*/  SYNCS.PHASECHK.TRANS64.TRYWAIT P1, [R20+URZ+0x28c50], R12 ;  /* 0x028c500c140075a7 */ /* 0x0044e4000802017f */
[----:B---3--:R-:W-:Y:S05]  /*1af10*/  @!P1 NANOSLEEP.SYNCS 0x989680 ;  /* 0x009896800000995d */ /* 0x008fea0003900000 */
[----:B------:R-:W3:Y:S02]  /*1af20*/  @!P1 SYNCS.PHASECHK.TRANS64 P1, [R20+URZ+0x28c50], R12 ;  /* 0x028c500c140095a7 */ /* 0x000ee4000802007f */
[----:B---3--:R-:W-:Y:S05]  /*1af30*/  @!P1 BRA `(.L_x_4574) ;  /* 0xfffffffc00f09947 */ /* 0x008fea000383ffff */
[----:B------:R-:W-:Y:S05]  /*1af40*/  BRA `(.L_x_4573) ;  /* 0xfffffeb0001c7947 */ /* 0x000fea000383ffff */
.L_x_4588:
        /* <DEDUP_REMOVED lines=8> */
.L_x_4811:
[----:B------:R-:W-:Y:S05]  /*1afd0*/  BSYNC B1 ;  /* 0x0000000000017941 */ /* 0x000fea0003800000 */
.L_x_4810:
        /* <DEDUP_REMOVED lines=8> */
.L_x_4812:
[----:B------:R-:W-:Y:S02]  /*1b060*/  IMAD.MOV.U32 R13, RZ, RZ, R10 ;  /* 0x000000ffff0d7224 */ /* 0x000fe400078e000a */
[----:B------:R-:W-:-:S07]  /*1b070*/  IMAD.MOV.U32 R0, RZ, RZ, R14 ;  /* 0x000000ffff007224 */ /* 0x000fce00078e000e */
[----:B------:R-:W-:Y:S05]  /*1b080*/  WARPSYNC.COLLECTIVE R15, `(.L_x_4813) ;  /* 0x000000000f087348 */ /* 0x000fea0003c00000 */
[----:B------:R0:W1:Y:S02]  /*1b090*/  SHFL.IDX P6, R14, R13, R12, R11 ;  /* 0x0000000c0d0e7389 */ /* 0x00006400000c000b */
[----:B01----:R-:W-:Y:S01]  /*1b0a0*/  ENDCOLLECTIVE ;  /* 0x000000000000791b */ /* 0x003fe20003800000 */
.L_x_4813:
[----:B------:R-:W-:Y:S02]  /*1b0b0*/  IMAD.MOV.U32 R13, RZ, RZ, R7 ;  /* 0x000000ffff0d7224 */ /* 0x000fe400078e0007 */
[----:B------:R-:W-:-:S07]  /*1b0c0*/  IMAD.MOV.U32 R5, RZ, RZ, R14 ;  /* 0x000000ffff057224 */ /* 0x000fce00078e000e */
[----:B------:R-:W-:Y:S05]  /*1b0d0*/  WARPSYNC.COLLECTIVE R15, `(.L_x_4814) ;  /* 0x000000000f087348 */ /* 0x000fea0003c00000 */
[----:B------:R0:W1:Y:S02]  /*1b0e0*/  SHFL.IDX P6, R14, R13, R12, R11 ;  /* 0x0000000c0d0e7389 */ /* 0x00006400000c000b */
[----:B01----:R-:W-:Y:S01]  /*1b0f0*/  ENDCOLLECTIVE ;  /* 0x000000000000791b */ /* 0x003fe20003800000 */
.L_x_4814:
[----:B------:R-:W-:Y:S05]  /*1b100*/  BRA `(.L_x_4815) ;  /* 0xfffffec800107947 */ /* 0x000fea000383ffff */
.L_x_4591:
        /* <DEDUP_REMOVED lines=8> */
.L_x_4817:
[----:B------:R-:W-:Y:S05]  /*1b190*/  BSYNC B1 ;  /* 0x0000000000017941 */ /* 0x000fea0003800000 */
.L_x_4816:
        /* <DEDUP_REMOVED lines=8> */
.L_x_4818:
[----:B------:R-:W-:Y:S02]  /*1b220*/  IMAD.MOV.U32 R13, RZ, RZ, R10 ;  /* 0x000000ffff0d7224 */ /* 0x000fe400078e000a */
[----:B------:R-:W-:-:S07]  /*1b230*/  IMAD.MOV.U32 R0, RZ, RZ, R14 ;  /* 0x000000ffff007224 */ /* 0x000fce00078e000e */
[----:B------:R-:W-:Y:S05]  /*1b240*/  WARPSYNC.COLLECTIVE R15, `(.L_x_4819) ;  /* 0x000000000f087348 */ /* 0x000fea0003c00000 */
[----:B------:R0:W1:Y:S02]  /*1b250*/  SHFL.IDX P6, R14, R13, R12, R11 ;  /* 0x0000000c0d0e7389 */ /* 0x00006400000c000b */
[----:B01----:R-:W-:Y:S01]  /*1b260*/  ENDCOLLECTIVE ;  /* 0x000000000000791b */ /* 0x003fe20003800000 */
.L_x_4819:
[----:B------:R-:W-:Y:S02]  /*1b270*/  IMAD.MOV.U32 R13, RZ, RZ, R7 ;  /* 0x000000ffff0d7224 */ /* 0x000fe400078e0007 */
[----:B------:R-:W-:-:S07]  /*1b280*/  IMAD.MOV.U32 R5, RZ, RZ, R14 ;  /* 0x000000ffff057224 */ /* 0x000fce00078e000e */
[----:B------:R-:W-:Y:S05]  /*1b290*/  WARPSYNC.COLLECTIVE R15, `(.L_x_4820) ;  /* 0x000000000f087348 */ /* 0x000fea0003c00000 */
[----:B------:R0:W1:Y:S02]  /*1b2a0*/  SHFL.IDX P6, R14, R13, R12, R11 ;  /* 0x0000000c0d0e7389 */ /* 0x00006400000c000b */
[----:B01----:R-:W-:Y:S01]  /*1b2b0*/  ENDCOLLECTIVE ;  /* 0x000000000000791b */ /* 0x003fe20003800000 */
.L_x_4820:
[----:B------:R-:W-:Y:S05]  /*1b2c0*/  BRA `(.L_x_4821) ;  /* 0xfffffec800707947 */ /* 0x000fea000383ffff */
.L_x_4595:
[----:B0-----:R0:W1:Y:S02]  /*1b2d0*/  SYNCS.PHASECHK.TRANS64.TRYWAIT P0, [R2+URZ+0x28c00], R37 ;  /* 0x028c0025020075a7 */ /* 0x001064000800017f */
[----:B-1----:R-:W-:Y:S05]  /*1b2e0*/  @!P0 NANOSLEEP.SYNCS 0x989680 ;  /* 0x009896800000895d */ /* 0x002fea0003900000 */
[----:B------:R-:W1:Y:S02]  /*1b2f0*/  @!P0 SYNCS.PHASECHK.TRANS64 P0, [R2+URZ+0x28c00], R37 ;  /* 0x028c0025020085a7 */ /* 0x000e64000800007f */
[----:B-1----:R-:W-:Y:S05]  /*1b300*/  @!P0 BRA `(.L_x_4595) ;  /* 0xfffffffc00f08947 */ /* 0x002fea000383ffff */
[----:B------:R-:W-:Y:S05]  /*1b310*/  BRA `(.L_x_4822) ;  /* 0xfffffecc005c7947 */ /* 0x000fea000383ffff */
.L_x_4603:
        /* <DEDUP_REMOVED lines=9> */
.L_x_4824:
[----:B------:R-:W-:Y:S05]  /*1b3b0*/  BSYNC B1 ;  /* 0x0000000000017941 */ /* 0x000fea0003800000 */
.L_x_4823:
        /* <DEDUP_REMOVED lines=10> */
.L_x_4825:
        /* <DEDUP_REMOVED lines=8> */
.L_x_4826:
[----:B------:R-:W-:-:S05]  /*1b4e0*/  @!P1 IADD3 R6, P2, R3, R5, RZ ;  /* 0x0000000503069210 */ /* 0x000fca0007f5e0ff */
[----:B------:R-:W-:Y:S02]  /*1b4f0*/  @!P1 IMAD.X R7, R0, 0x1, R21, P2 ;  /* 0x0000000100079824 */ /* 0x000fe400010e0615 */
[----:B------:R-:W-:Y:S02]  /*1b500*/  IMAD.MOV.U32 R13, RZ, RZ, R27 ;  /* 0x000000ffff0d7224 */ /* 0x000fe400078e001b */
[----:B------:R-:W-:-:S07]  /*1b510*/  IMAD.MOV.U32 R4, RZ, RZ, R14 ;  /* 0x000000ffff047224 */ /* 0x000fce00078e000e */
[----:B------:R-:W-:Y:S05]  /*1b520*/  WARPSYNC.COLLECTIVE R15, `(.L_x_4827) ;  /* 0x000000000f087348 */ /* 0x000fea0003c00000 */
[----:B------:R0:W1:Y:S02]  /*1b530*/  SHFL.IDX P6, R14, R13, R12, R11 ;  /* 0x0000000c0d0e7389 */ /* 0x00006400000c000b */
[----:B01----:R-:W-:Y:S01]  /*1b540*/  ENDCOLLECTIVE ;  /* 0x000000000000791b */ /* 0x003fe20003800000 */
.L_x_4827:
[----:B------:R-:W2:Y:S01]  /*1b550*/  @!P1 LD.E.128 R8, desc[UR40][R6.64] ;  /* 0x0000002806089980 */ /* 0x000ea2000c101d00 */
[----:B------:R-:W-:-:S05]  /*1b560*/  @!P1 IADD3 R14, P2, R14, R5, RZ ;  /* 0x000000050e0e9210 */ /* 0x000fca0007f5e0ff */
[----:B------:R-:W-:-:S04]  /*1b570*/  @!P1 IMAD.X R3, R4, 0x1, R21, P2 ;  /* 0x0000000104039824 */ /* 0x000fc800010e0615 */
[----:B------:R-:W-:-:S05]  /*1b580*/  @!P1 IMAD.MOV.U32 R15, RZ, RZ, R3 ;  /* 0x000000ffff0f9224 */ /* 0x000fca00078e0003 */
[----:B------:R0:W5:Y:S01]  /*1b590*/  @!P1 LD.E.128 R4, desc[UR40][R14.64] ;  /* 0x000000280e049980 */ /* 0x000162000c101d00 */
[----:B------:R-:W-:Y:S02]  /*1b5a0*/  CS2R R32, SRZ ;  /* 0x0000000000207805 */ /* 0x000fe4000001ff00 */
[----:B------:R-:W-:Y:S01]  /*1b5b0*/  MOV R13, R26 ;  /* 0x0000001a000d7202 */ /* 0x000fe20000000f00 */
[----:B------:R-:W-:Y:S01]  /*1b5c0*/  IMAD.MOV.U32 R12, RZ, RZ, 0x1 ;  /* 0x00000001ff0c7424 */ /* 0x000fe200078e00ff */
[----:B------:R-:W-:Y:S02]  /*1b5d0*/  CS2R R30, SRZ ;  /* 0x00000000001e7805 */ /* 0x000fe4000001ff00 */
[----:B------:R-:W-:Y:S02]  /*1b5e0*/  CS2R R20, SRZ ;  /* 0x0000000000147805 */ /* 0x000fe4000001ff00 */
[----:B------:R-:W-:Y:S01]  /*1b5f0*/  CS2R R28, SRZ ;  /* 0x00000000001c7805 */ /* 0x000fe2000001ff00 */
[----:B0-----:R-:W-:-:S02]  /*1b600*/  IMAD.MOV.U32 R15, RZ, RZ, -0x1 ;  /* 0xffffffffff0f7424 */ /* 0x001fc400078e00ff */
[----:B--2---:R-:W-:Y:S02]  /*1b610*/  @!P1 IMAD.MOV.U32 R33, RZ, RZ, R11 ;  /* 0x000000ffff219224 */ /* 0x004fe400078e000b */
[----:B------:R-:W-:Y:S02]  /*1b620*/  IMAD.MOV.U32 R11, RZ, RZ, 0x1c1f ;  /* 0x00001c1fff0b7424 */ /* 0x000fe400078e00ff */
[----:B------:R-:W-:Y:S02]  /*1b630*/  @!P1 IMAD.MOV.U32 R30, RZ, RZ, R8 ;  /* 0x000000ffff1e9224 */ /* 0x000fe400078e0008 */
[----:B------:R-:W-:-:S07]  /*1b640*/  @!P1 IMAD.MOV.U32 R31, RZ, RZ, R9 ;  /* 0x000000ffff1f9224 */ /* 0x000fce00078e0009 */
[----:B-----5:R-:W-:Y:S05]  /*1b650*/  WARPSYNC.COLLECTIVE R15, `(.L_x_4828) ;  /* 0x000000000f087348 */ /* 0x020fea0003c00000 */
[----:B------:R0:W1:Y:S02]  /*1b660*/  SHFL.IDX P6, R14, R13, R12, R11 ;  /* 0x0000000c0d0e7389 */ /* 0x00006400000c000b */
[----:B01---5:R-:W-:Y:S01]  /*1b670*/  ENDCOLLECTIVE ;  /* 0x000000000000791b */ /* 0x023fe20003800000 */
.L_x_4828:
        /* <DEDUP_REMOVED lines=18> */
.L_x_4829:
[----:B------:R-:W-:Y:S02]  /*1b7a0*/  IMAD.MOV.U32 R4, RZ, RZ, R20 ;  /* 0x000000ffff047224 */ /* 0x000fe400078e0014 */
[----:B------:R-:W-:Y:S02]  /*1b7b0*/  IMAD.MOV.U32 R5, RZ, RZ, R21 ;  /* 0x000000ffff057224 */ /* 0x000fe400078e0015 */
[----:B------:R-:W-:Y:S02]  /*1b7c0*/  IMAD.MOV.U32 R7, RZ, RZ, R29 ;  /* 0x000000ffff077224 */ /* 0x000fe400078e001d */
[----:B------:R-:W-:Y:S01]  /*1b7d0*/  IMAD.MOV.U32 R6, RZ, RZ, R28 ;  /* 0x000000ffff067224 */ /* 0x000fe200078e001c */
[----:B------:R-:W-:Y:S02]  /*1b7e0*/  PRMT R41, R41, 0x5410, R5 ;  /* 0x0000541029297816 */ /* 0x000fe40000000005 */
[----:B------:R-:W-:Y:S02]  /*1b7f0*/  PRMT R39, R7, 0x5410, R4 ;  /* 0x0000541007277816 */ /* 0x000fe40000000004 */
[----:B------:R-:W-:-:S02]  /*1b800*/  CS2R R4, SRZ ;  /* 0x0000000000047805 */ /* 0x000fc4000001ff00 */
[----:B------:R-:W-:Y:S01]  /*1b810*/  PRMT R43, R43, 0x5410, R6 ;  /* 0x000054102b2b7816 */ /* 0x000fe20000000006 */
[----:B------:R-:W-:Y:S02]  /*1b820*/  IMAD.MOV.U32 R13, RZ, RZ, R24 ;  /* 0x000000ffff0d7224 */ /* 0x000fe400078e0018 */
[----:B------:R-:W-:-:S07]  /*1b830*/  IMAD.MOV.U32 R3, RZ, RZ, R14 ;  /* 0x000000ffff037224 */ /* 0x000fce00078e000e */
[----:B------:R-:W-:Y:S05]  /*1b840*/  WARPSYNC.COLLECTIVE R15, `(.L_x_4830) ;  /* 0x000000000f087348 */ /* 0x000fea0003c00000 */
[----:B------:R0:W1:Y:S02]  /*1b850*/  SHFL.IDX P6, R14, R13, R12, R11 ;  /* 0x0000000c0d0e7389 */ /* 0x00006400000c000b */
[----:B01----:R-:W-:Y:S01]  /*1b860*/  ENDCOLLECTIVE ;  /* 0x000000000000791b */ /* 0x003fe20003800000 */
.L_x_4830:
[----:B------:R-:W-:Y:S02]  /*1b870*/  IMAD.MOV.U32 R13, RZ, RZ, R27 ;  /* 0x000000ffff0d7224 */ /* 0x000fe400078e001b */
[----:B------:R-:W-:-:S07]  /*1b880*/  IMAD.MOV.U32 R24, RZ, RZ, R14 ;  /* 0x000000ffff187224 */ /* 0x000fce00078e000e */
[----:B------:R-:W-:Y:S05]  /*1b890*/  WARPSYNC.COLLECTIVE R15, `(.L_x_4831) ;  /* 0x000000000f087348 */ /* 0x000fea0003c00000 */
[----:B------:R0:W1:Y:S02]  /*1b8a0*/  SHFL.IDX P6, R14, R13, R12, R11 ;  /* 0x0000000c0d0e7389 */ /* 0x00006400000c000b */
[----:B01----:R-:W-:Y:S01]  /*1b8b0*/  ENDCOLLECTIVE ;  /* 0x000000000000791b */ /* 0x003fe20003800000 */
.L_x_4831:
[----:B------:R-:W-:Y:S05]  /*1b8c0*/  BRA `(.L_x_4832) ;  /* 0xfffffed800847947 */ /* 0x000fea000383ffff */
.L_x_4607:
[----:B0-----:R0:W1:Y:S02]  /*1b8d0*/  SYNCS.PHASECHK.TRANS64.TRYWAIT P1, [R2+URZ+0x28c00], R13 ;  /* 0x028c000d020075a7 */ /* 0x001064000802017f */
[----:B-1----:R-:W-:Y:S05]  /*1b8e0*/  @!P1 NANOSLEEP.SYNCS 0x989680 ;  /* 0x009896800000995d */ /* 0x002fea0003900000 */
[----:B------:R-:W1:Y:S02]  /*1b8f0*/  @!P1 SYNCS.PHASECHK.TRANS64 P1, [R2+URZ+0x28c00], R13 ;  /* 0x028c000d020095a7 */ /* 0x000e64000802007f */
[----:B-1----:R-:W-:Y:S05]  /*1b900*/  @!P1 BRA `(.L_x_4607) ;  /* 0xfffffffc00f09947 */ /* 0x002fea000383ffff */
[----:B------:R-:W-:Y:S05]  /*1b910*/  BRA `(.L_x_4833) ;  /* 0xfffffedc00247947 */ /* 0x000fea000383ffff */
.L_x_4613:
[----:B0-----:R0:W1:Y:S02]  /*1b920*/  SYNCS.PHASECHK.TRANS64.TRYWAIT P1, [R20+URZ+0x28c30], R21 ;  /* 0x028c3015140075a7 */ /* 0x001064000802017f */
[----:B-1----:R-:W-:Y:S05]  /*1b930*/  @!P1 NANOSLEEP.SYNCS 0x989680 ;  /* 0x009896800000995d */ /* 0x002fea0003900000 */
[----:B------:R-:W1:Y:S02]  /*1b940*/  @!P1 SYNCS.PHASECHK.TRANS64 P1, [R20+URZ+0x28c30], R21 ;  /* 0x028c3015140095a7 */ /* 0x000e64000802007f */
[----:B-1----:R-:W-:Y:S05]  /*1b950*/  @!P1 BRA `(.L_x_4613) ;  /* 0xfffffffc00f09947 */ /* 0x002fea000383ffff */
[----:B------:R-:W-:Y:S05]  /*1b960*/  BRA `(.L_x_4612) ;  /* 0xfffffee800e07947 */ /* 0x000fea000383ffff */
.L_x_4619:
[----:B--2---:R2:W3:Y:S02]  /*1b970*/  SYNCS.PHASECHK.TRANS64.TRYWAIT P1, [R20+URZ+0x28c50], R21 ;  /* 0x028c5015140075a7 */ /* 0x0044e4000802017f */
[----:B---3--:R-:W-:Y:S05]  /*1b980*/  @!P1 NANOSLEEP.SYNCS 0x989680 ;  /* 0x009896800000995d */ /* 0x008fea0003900000 */
[----:B------:R-:W3:Y:S02]  /*1b990*/  @!P1 SYNCS.PHASECHK.TRANS64 P1, [R20+URZ+0x28c50], R21 ;  /* 0x028c5015140095a7 */ /* 0x000ee4000802007f */
[----:B---3--:R-:W-:Y:S05]  /*1b9a0*/  @!P1 BRA `(.L_x_4619) ;  /* 0xfffffffc00f09947 */ /* 0x008fea000383ffff */
[----:B------:R-:W-:Y:S05]  /*1b9b0*/  BRA `(.L_x_4618) ;  /* 0xfffffefc00947947 */ /* 0x000fea000383ffff */
.L_x_4628:
[----:B-1----:R1:W2:Y:S02]  /*1b9c0*/  SYNCS.PHASECHK.TRANS64.TRYWAIT P1, [R186+URZ+0x28c30], R187 ;  /* 0x028c30bbba0075a7 */ /* 0x0022a4000802017f */
[----:B--2---:R-:W-:Y:S05]  /*1b9d0*/  @!P1 NANOSLEEP.SYNCS 0x989680 ;  /* 0x009896800000995d */ /* 0x004fea0003900000 */
[----:B------:R-:W2:Y:S02]  /*1b9e0*/  @!P1 SYNCS.PHASECHK.TRANS64 P1, [R186+URZ+0x28c30], R187 ;  /* 0x028c30bbba0095a7 */ /* 0x000ea4000802007f */
[----:B--2---:R-:W-:Y:S05]  /*1b9f0*/  @!P1 BRA `(.L_x_4628) ;  /* 0xfffffffc00f09947 */ /* 0x004fea000383ffff */
[----:B------:R-:W-:Y:S05]  /*1ba00*/  BRA `(.L_x_4627) ;  /* 0xffffff0000c87947 */ /* 0x000fea000383ffff */
.L_x_4634:
[----:B--2---:R2:W3:Y:S02]  /*1ba10*/  SYNCS.PHASECHK.TRANS64.TRYWAIT P1, [R186+URZ+0x28c50], R187 ;  /* 0x028c50bbba0075a7 */ /* 0x0044e4000802017f */
[----:B---3--:R-:W-:Y:S05]  /*1ba20*/  @!P1 NANOSLEEP.SYNCS 0x989680 ;  /* 0x009896800000995d */ /* 0x008fea0003900000 */
[----:B------:R-:W3:Y:S02]  /*1ba30*/  @!P1 SYNCS.PHASECHK.TRANS64 P1, [R186+URZ+0x28c50], R187 ;  /* 0x028c50bbba0095a7 */ /* 0x000ee4000802007f */
[----:B---3--:R-:W-:Y:S05]  /*1ba40*/  @!P1 BRA `(.L_x_4634) ;  /* 0xfffffffc00f09947 */ /* 0x008fea000383ffff */
[----:B------:R-:W-:Y:S05]  /*1ba50*/  BRA `(.L_x_4633) ;  /* 0xffffff1c00a07947 */ /* 0x000fea000383ffff */
.L_x_4643:
[----:B--2---:R2:W3:Y:S02]  /*1ba60*/  SYNCS.PHASECHK.TRANS64.TRYWAIT P1, [R215+URZ+0x28c30], R20 ;  /* 0x028c3014d70075a7 */ /* 0x0044e4000802017f */
[----:B---3--:R-:W-:Y:S05]  /*1ba70*/  @!P1 NANOSLEEP.SYNCS 0x989680 ;  /* 0x009896800000995d */ /* 0x008fea0003900000 */
[----:B------:R-:W3:Y:S02]  /*1ba80*/  @!P1 SYNCS.PHASECHK.TRANS64 P1, [R215+URZ+0x28c30], R20 ;  /* 0x028c3014d70095a7 */ /* 0x000ee4000802007f */
[----:B---3--:R-:W-:Y:S05]  /*1ba90*/  @!P1 BRA `(.L_x_4643) ;  /* 0xfffffffc00f09947 */ /* 0x008fea000383ffff */
[----:B------:R-:W-:Y:S05]  /*1baa0*/  BRA `(.L_x_4642) ;  /* 0xffffff2000c07947 */ /* 0x000fea000383ffff */
.L_x_4649:
[----:B----4-:R4:W0:Y:S02]  /*1bab0*/  SYNCS.PHASECHK.TRANS64.TRYWAIT P1, [R215+URZ+0x28c50], R20 ;  /* 0x028c5014d70075a7 */ /* 0x010824000802017f */
[----:B0-----:R-:W-:Y:S05]  /*1bac0*/  @!P1 NANOSLEEP.SYNCS 0x989680 ;  /* 0x009896800000995d */ /* 0x001fea0003900000 */
[----:B------:R-:W0:Y:S02]  /*1bad0*/  @!P1 SYNCS.PHASECHK.TRANS64 P1, [R215+URZ+0x28c50], R20 ;  /* 0x028c5014d70095a7 */ /* 0x000e24000802007f */
[----:B0-----:R-:W-:Y:S05]  /*1bae0*/  @!P1 BRA `(.L_x_4649) ;  /* 0xfffffffc00f09947 */ /* 0x001fea000383ffff */
[----:B------:R-:W-:Y:S05]  /*1baf0*/  BRA `(.L_x_4648) ;  /* 0xffffff3800207947 */ /* 0x000fea000383ffff */
.L_x_4680:
        /* <DEDUP_REMOVED lines=8> */
[----:B-1----:R-:W-:Y:S05]  /*1bb80*/  WARPSYNC.COLLECTIVE R15, `(.L_x_4835) ;  /* 0x000000000f087348 */ /* 0x002fea0003c00000 */
[----:B------:R0:W2:Y:S02]  /*1bb90*/  SHFL.IDX P6, R14, R13, R12, R11 ;  /* 0x0000000c0d0e7389 */ /* 0x0000a400000c000b */
[----:B012---:R-:W-:Y:S01]  /*1bba0*/  ENDCOLLECTIVE ;  /* 0x000000000000791b */ /* 0x007fe20003800000 */
.L_x_4835:
[----:B------:R-:W-:Y:S05]  /*1bbb0*/  BSYNC B1 ;  /* 0x0000000000017941 */ /* 0x000fea0003800000 */
.L_x_4834:
[----:B------:R-:W-:Y:S05]  /*1bbc0*/  BRA `(.L_x_4836) ;  /* 0xffffff8c00487947 */ /* 0x000fea000383ffff */
.L_x_4682:
[----:B------:R-:W-:Y:S01]  /*1bbd0*/  BSSY B1, `(.L_x_4837) ;  /* 0x0000006000017945 */ /* 0x000fe20003800000 */
[----:B------:R-:W-:-:S07]  /*1bbe0*/  IMAD.MOV.U32 R15, RZ, RZ, -0x1 ;  /* 0xffffffffff0f7424 */ /* 0x000fce00078e00ff */
[----:B012---:R-:W-:Y:S05]  /*1bbf0*/  WARPSYNC.COLLECTIVE R15, `(.L_x_4838) ;  /* 0x000000000f0c7348 */ /* 0x007fea0003c00000 */
[----:B------:R-:W-:Y:S02]  /*1bc00*/  ELECT P6, UR62, PT ;  /* 0x00000000003e782f */ /* 0x000fe400038c0000 */
[----:B------:R-:W-:Y:S01]  /*1bc10*/  MOV R14, UR62 ;  /* 0x0000003e000e7c02 */ /* 0x000fe20008000f00 */
[----:B012---:R-:W-:Y:S10]  /*1bc20*/  ENDCOLLECTIVE ;  /* 0x000000000000791b */ /* 0x007ff40003800000 */
.L_x_4838:
[----:B------:R-:W-:Y:S05]  /*1bc30*/  BSYNC B1 ;  /* 0x0000000000017941 */ /* 0x000fea0003800000 */
.L_x_4837:
[----:B------:R-:W-:Y:S05]  /*1bc40*/  BRA `(.L_x_4681) ;  /* 0xffffff8c00407947 */ /* 0x000fea000383ffff */
.L_x_4684:
[----:B0-----:R0:W2:Y:S02]  /*1bc50*/  SYNCS.PHASECHK.TRANS64.TRYWAIT P0, [R23+URZ+0x28c20], R3 ;  /* 0x028c2003170075a7 */ /* 0x0010a4000800017f */
[----:B--2---:R-:W-:Y:S05]  /*1bc60*/  @!P0 NANOSLEEP.SYNCS 0x989680 ;  /* 0x009896800000895d */ /* 0x004fea0003900000 */
[----:B------:R-:W2:Y:S02]  /*1bc70*/  @!P0 SYNCS.PHASECHK.TRANS64 P0, [R23+URZ+0x28c20], R3 ;  /* 0x028c2003170085a7 */ /* 0x000ea4000800007f */
[----:B--2---:R-:W-:Y:S05]  /*1bc80*/  @!P0 BRA `(.L_x_4684) ;  /* 0xfffffffc00f08947 */ /* 0x004fea000383ffff */
[----:B------:R-:W-:Y:S05]  /*1bc90*/  BRA `(.L_x_4839) ;  /* 0xffffff8c00507947 */ /* 0x000fea000383ffff */
.L_x_4688:
[----:B0-----:R0:W1:Y:S02]  /*1bca0*/  SYNCS.PHASECHK.TRANS64.TRYWAIT P0, [R3+URZ+0x28ca0], R8 ;  /* 0x028ca008030075a7 */ /* 0x001064000800017f */
[----:B-1----:R-:W-:Y:S05]  /*1bcb0*/  @!P0 NANOSLEEP.SYNCS 0x989680 ;  /* 0x009896800000895d */ /* 0x002fea0003900000 */
[----:B------:R-:W1:Y:S02]  /*1bcc0*/  @!P0 SYNCS.PHASECHK.TRANS64 P0, [R3+URZ+0x28ca0], R8 ;  /* 0x028ca008030085a7 */ /* 0x000e64000800007f */
[----:B-1----:R-:W-:Y:S05]  /*1bcd0*/  @!P0 BRA `(.L_x_4688) ;  /* 0xfffffffc00f08947 */ /* 0x002fea000383ffff */
[----:B------:R-:W-:Y:S05]  /*1bce0*/  BRA `(.L_x_4840) ;  /* 0xffffff8c00687947 */ /* 0x000fea000383ffff */
.L_x_4693:
[----:B-1----:R1:W2:Y:S02]  /*1bcf0*/  SYNCS.PHASECHK.TRANS64.TRYWAIT P0, [R3+URZ+0x28cc0], R8 ;  /* 0x028cc008030075a7 */ /* 0x0022a4000800017f */
[----:B--2---:R-:W-:Y:S05]  /*1bd00*/  @!P0 NANOSLEEP.SYNCS 0x989680 ;  /* 0x009896800000895d */ /* 0x004fea0003900000 */
[----:B------:R-:W2:Y:S02]  /*1bd10*/  @!P0 SYNCS.PHASECHK.TRANS64 P0, [R3+URZ+0x28cc0], R8 ;  /* 0x028cc008030085a7 */ /* 0x000ea4000800007f */
[----:B--2---:R-:W-:Y:S05]  /*1bd20*/  @!P0 BRA `(.L_x_4693) ;  /* 0xfffffffc00f08947 */ /* 0x004fea000383ffff */
[----:B------:R-:W-:Y:S05]  /*1bd30*/  BRA `(.L_x_4841) ;  /* 0xffffff8c00e47947 */ /* 0x000fea000383ffff */
.L_x_4707:
[----:B0-----:R0:W2:Y:S02]  /*1bd40*/  SYNCS.PHASECHK.TRANS64.TRYWAIT P1, [R8+URZ+0x28ca0], R2 ;  /* 0x028ca002080075a7 */ /* 0x0010a4000802017f */
[----:B--2---:R-:W-:Y:S05]  /*1bd50*/  @!P1 NANOSLEEP.SYNCS 0x989680 ;  /* 0x009896800000995d */ /* 0x004fea0003900000 */
[----:B------:R-:W2:Y:S02]  /*1bd60*/  @!P1 SYNCS.PHASECHK.TRANS64 P1, [R8+URZ+0x28ca0], R2 ;  /* 0x028ca002080095a7 */ /* 0x000ea4000802007f */
[----:B--2---:R-:W-:Y:S05]  /*1bd70*/  @!P1 BRA `(.L_x_4707) ;  /* 0xfffffffc00f09947 */ /* 0x004fea000383ffff */
[----:B------:R-:W-:Y:S05]  /*1bd80*/  BRA `(.L_x_4842) ;  /* 0xffffff9800487947 */ /* 0x000fea000383ffff */
.L_x_4712:
[----:B-1----:R1:W2:Y:S02]  /*1bd90*/  SYNCS.PHASECHK.TRANS64.TRYWAIT P1, [R8+URZ+0x28cc0], R2 ;  /* 0x028cc002080075a7 */ /* 0x0022a4000802017f */
[----:B--2---:R-:W-:Y:S05]  /*1bda0*/  @!P1 NANOSLEEP.SYNCS 0x989680 ;  /* 0x009896800000995d */ /* 0x004fea0003900000 */
[----:B------:R-:W2:Y:S02]  /*1bdb0*/  @!P1 SYNCS.PHASECHK.TRANS64 P1, [R8+URZ+0x28cc0], R2 ;  /* 0x028cc002080095a7 */ /* 0x000ea4000802007f */
[----:B--2---:R-:W-:Y:S05]  /*1bdc0*/  @!P1 BRA `(.L_x_4712) ;  /* 0xfffffffc00f09947 */ /* 0x004fea000383ffff */
[----:B------:R-:W-:Y:S05]  /*1bdd0*/  BRA `(.L_x_4843) ;  /* 0xffffff9800c07947 */ /* 0x000fea000383ffff */
.L_x_4732:
        /* <DEDUP_REMOVED lines=11> */
.L_x_4845:
[----:B------:R-:W-:Y:S05]  /*1be90*/  BSYNC B0 ;  /* 0x0000000000007941 */ /* 0x000fea0003800000 */
.L_x_4844:
[----:B------:R-:W-:Y:S05]  /*1bea0*/  BRA `(.L_x_4846) ;  /* 0xffffffac00cc7947 */ /* 0x000fea000383ffff */
.L_x_4735:
[----:B0-----:R0:W1:Y:S02]  /*1beb0*/  SYNCS.PHASECHK.TRANS64.TRYWAIT P0, [R31+URZ+0x28c40], R0 ;  /* 0x028c40001f0075a7 */ /* 0x001064000800017f */
[----:B-1----:R-:W-:Y:S05]  /*1bec0*/  @!P0 NANOSLEEP.SYNCS 0x989680 ;  /* 0x009896800000895d */ /* 0x002fea0003900000 */
[----:B------:R-:W1:Y:S02]  /*1bed0*/  @!P0 SYNCS.PHASECHK.TRANS64 P0, [R31+URZ+0x28c40], R0 ;  /* 0x028c40001f0085a7 */ /* 0x000e64000800007f */
[----:B-1----:R-:W-:Y:S05]  /*1bee0*/  @!P0 BRA `(.L_x_4735) ;  /* 0xfffffffc00f08947 */ /* 0x002fea000383ffff */
[----:B------:R-:W-:Y:S05]  /*1bef0*/  BRA `(.L_x_4847) ;  /* 0xffffffb0000c7947 */ /* 0x000fea000383ffff */
.L_x_4736:
        /* <DEDUP_REMOVED lines=8> */
.L_x_4849:
[----:B------:R-:W-:Y:S05]  /*1bf80*/  BSYNC B0 ;  /* 0x0000000000007941 */ /* 0x000fea0003800000 */
.L_x_4848:
        /* <DEDUP_REMOVED lines=9> */
.L_x_4850:
[----:B------:R-:W-:Y:S02]  /*1c020*/  IMAD.MOV.U32 R13, RZ, RZ, R4 ;  /* 0x000000ffff0d7224 */ /* 0x000fe400078e0004 */
[----:B------:R-:W-:Y:S02]  /*1c030*/  IMAD.MOV.U32 R12, RZ, RZ, 0x1 ;  /* 0x00000001ff0c7424 */ /* 0x000fe400078e00ff */
[----:B------:R-:W-:-:S07]  /*1c040*/  IMAD.MOV.U32 R3, RZ, RZ, R14 ;  /* 0x000000ffff037224 */ /* 0x000fce00078e000e */
[----:B------:R-:W-:Y:S05]  /*1c050*/  WARPSYNC.COLLECTIVE R15, `(.L_x_4851) ;  /* 0x000000000f087348 */ /* 0x000fea0003c00000 */
[----:B------:R0:W1:Y:S02]  /*1c060*/  SHFL.IDX P6, R14, R13, R12, R11 ;  /* 0x0000000c0d0e7389 */ /* 0x00006400000c000b */
[----:B01----:R-:W-:Y:S01]  /*1c070*/  ENDCOLLECTIVE ;  /* 0x000000000000791b */ /* 0x003fe20003800000 */
.L_x_4851:
        /* <DEDUP_REMOVED lines=15> */
.L_x_4852:
[----:B------:R-:W-:Y:S02]  /*1c170*/  @P0 IMAD R6, R5, 0x2, R23 ;  /* 0x0000000205060824 */ /* 0x000fe400078e0217 */
[----:B------:R-:W-:Y:S02]  /*1c180*/  IMAD.MOV.U32 R13, RZ, RZ, R4 ;  /* 0x000000ffff0d7224 */ /* 0x000fe400078e0004 */
[----:B------:R-:W-:Y:S02]  /*1c190*/  IMAD.MOV.U32 R12, RZ, RZ, 0x2 ;  /* 0x00000002ff0c7424 */ /* 0x000fe400078e00ff */
[----:B------:R-:W-:-:S07]  /*1c1a0*/  IMAD.MOV.U32 R3, RZ, RZ, R14 ;  /* 0x000000ffff037224 */ /* 0x000fce00078e000e */
[----:B------:R-:W-:Y:S05]  /*1c1b0*/  WARPSYNC.COLLECTIVE R15, `(.L_x_4853) ;  /* 0x000000000f087348 */ /* 0x000fea0003c00000 */
[----:B------:R0:W1:Y:S02]  /*1c1c0*/  SHFL.IDX P6, R14, R13, R12, R11 ;  /* 0x0000000c0d0e7389 */ /* 0x00006400000c000b */
[----:B01----:R-:W-:Y:S01]  /*1c1d0*/  ENDCOLLECTIVE ;  /* 0x000000000000791b */ /* 0x003fe20003800000 */
.L_x_4853:
        /* <DEDUP_REMOVED lines=15> */
.L_x_4854:
[----:B------:R-:W-:Y:S02]  /*1c2d0*/  @P0 IMAD R6, R5, 0x2, R23 ;  /* 0x0000000205060824 */ /* 0x000fe400078e0217 */
[----:B------:R-:W-:Y:S02]  /*1c2e0*/  IMAD.MOV.U32 R13, RZ, RZ, R4 ;  /* 0x000000ffff0d7224 */ /* 0x000fe400078e0004 */
[----:B------:R-:W-:Y:S02]  /*1c2f0*/  IMAD.MOV.U32 R12, RZ, RZ, 0x3 ;  /* 0x00000003ff0c7424 */ /* 0x000fe400078e00ff */
[----:B------:R-:W-:-:S07]  /*1c300*/  IMAD.MOV.U32 R3, RZ, RZ, R14 ;  /* 0x000000ffff037224 */ /* 0x000fce00078e000e */
[----:B------:R-:W-:Y:S05]  /*1c310*/  WARPSYNC.COLLECTIVE R15, `(.L_x_4855) ;  /* 0x000000000f087348 */ /* 0x000fea0003c00000 */
[----:B------:R0:W1:Y:S02]  /*1c320*/  SHFL.IDX P6, R14, R13, R12, R11 ;  /* 0x0000000c0d0e7389 */ /* 0x00006400000c000b */
[----:B01----:R-:W-:Y:S01]  /*1c330*/  ENDCOLLECTIVE ;  /* 0x000000000000791b */ /* 0x003fe20003800000 */
.L_x_4855:
        /* <DEDUP_REMOVED lines=10> */
.L_x_4856:
[----:B------:R-:W-:Y:S01]  /*1c3e0*/  @!PT LDS RZ, [RZ] ;  /* 0x00000000fffff984 */ /* 0x000fe20000000800 */
[----:B------:R-:W-:Y:S01]  /*1c3f0*/  @!PT LDS RZ, [RZ] ;  /* 0x00000000fffff984 */ /* 0x000fe20000000800 */
[----:B------:R-:W-:Y:S01]  /*1c400*/  @!PT LDS RZ, [RZ] ;  /* 0x00000000fffff984 */ /* 0x000fe20000000800 */
[----:B------:R0:W-:Y:S01]  /*1c410*/  @P0 LDGSTS.E.BYPASS.LTC128B.128 [R6+0x23400], desc[UR40][R2.64], !P2 ;  /* 0x2340000002060fae */ /* 0x0001e2000d101d68 */
[----:B------:R-:W-:Y:S01]  /*1c420*/  IMAD.MOV.U32 R0, RZ, RZ, R14 ;  /* 0x000000ffff007224 */ /* 0x000fe200078e000e */
[----:B------:R-:W-:Y:S06]  /*1c430*/  BRA `(.L_x_4857) ;  /* 0xffffffac00c87947 */ /* 0x000fec000383ffff */
.L_x_4741:
        /* <DEDUP_REMOVED lines=9> */
.L_x_4858:
[C---:B------:R-:W-:Y:S01]  /*1c4d0*/  VIADD R6, R17.reuse, 0x10 ;  /* 0x0000001011067836 */ /* 0x040fe20000000000 */
[----:B------:R-:W-:Y:S01]  /*1c4e0*/  ISETP.GE.AND P0, PT, R17, R3, PT ;  /* 0x000000031100720c */ /* 0x000fe20003f06270 */
[----:B------:R-:W-:Y:S02]  /*1c4f0*/  IMAD.MOV.U32 R13, RZ, RZ, R0 ;  /* 0x000000ffff0d7224 */ /* 0x000fe400078e0000 */
[----:B------:R-:W-:-:S10]  /*1c500*/  IMAD.MOV.U32 R4, RZ, RZ, R14 ;  /* 0x000000ffff047224 */ /* 0x000fd400078e000e */
[----:B------:R-:W-:Y:S05]  /*1c510*/  WARPSYNC.COLLECTIVE R15, `(.L_x_4859) ;  /* 0x000000000f087348 */ /* 0x000fea0003c00000 */
[----:B------:R0:W1:Y:S02]  /*1c520*/  SHFL.IDX P6, R14, R13, R12, R11 ;  /* 0x0000000c0d0e7389 */ /* 0x00006400000c000b */
[----:B01----:R-:W-:Y:S01]  /*1c530*/  ENDCOLLECTIVE ;  /* 0x000000000000791b */ /* 0x003fe20003800000 */
.L_x_4859:
[----:B------:R-:W-:Y:S02]  /*1c540*/  IMAD.MOV.U32 R13, RZ, RZ, R2 ;  /* 0x000000ffff0d7224 */ /* 0x000fe400078e0002 */
[----:B------:R-:W-:Y:S02]  /*1c550*/  IMAD.MOV.U32 R12, RZ, RZ, 0x1 ;  /* 0x00000001ff0c7424 */ /* 0x000fe400078e00ff */
[----:B------:R-:W-:-:S07]  /*1c560*/  IMAD.MOV.U32 R5, RZ, RZ, R14 ;  /* 0x000000ffff057224 */ /* 0x000fce00078e000e */
[----:B------:R-:W-:Y:S05]  /*1c570*/  WARPSYNC.COLLECTIVE R15, `(.L_x_4860) ;  /* 0x000000000f087348 */ /* 0x000fea0003c00000 */
[----:B------:R0:W1:Y:S02]  /*1c580*/  SHFL.IDX P6, R14, R13, R12, R11 ;  /* 0x0000000c0d0e7389 */ /* 0x00006400000c000b */
[----:B01----:R-:W-:Y:S01]  /*1c590*/  ENDCOLLECTIVE ;  /* 0x000000000000791b */ /* 0x003fe20003800000 */
.L_x_4860:
        /* <DEDUP_REMOVED lines=15> */
.L_x_4861:
[----:B------:R-:W-:Y:S02]  /*1c690*/  IMAD.MOV.U32 R13, RZ, RZ, R2 ;  /* 0x000000ffff0d7224 */ /* 0x000fe400078e0002 */
[----:B------:R-:W-:Y:S02]  /*1c6a0*/  IMAD.MOV.U32 R12, RZ, RZ, 0x2 ;  /* 0x00000002ff0c7424 */ /* 0x000fe400078e00ff */
[----:B------:R-:W-:-:S07]  /*1c6b0*/  IMAD.MOV.U32 R5, RZ, RZ, R14 ;  /* 0x000000ffff057224 */ /* 0x000fce00078e000e */
[----:B------:R-:W-:Y:S05]  /*1c6c0*/  WARPSYNC.COLLECTIVE R15, `(.L_x_4862) ;  /* 0x000000000f087348 */ /* 0x000fea0003c00000 */
[----:B------:R0:W1:Y:S02]  /*1c6d0*/  SHFL.IDX P6, R14, R13, R12, R11 ;  /* 0x0000000c0d0e7389 */ /* 0x00006400000c000b */
[----:B01----:R-:W-:Y:S01]  /*1c6e0*/  ENDCOLLECTIVE ;  /* 0x000000000000791b */ /* 0x003fe20003800000 */
.L_x_4862:
        /* <DEDUP_REMOVED lines=16> */
.L_x_4863:
[----:B------:R-:W-:Y:S02]  /*1c7f0*/  IMAD.MOV.U32 R13, RZ, RZ, R2 ;  /* 0x000000ffff0d7224 */ /* 0x000fe400078e0002 */
[----:B------:R-:W-:Y:S01]  /*1c800*/  IMAD.MOV.U32 R12, RZ, RZ, 0x3 ;  /* 0x00000003ff0c7424 */ /* 0x000fe200078e00ff */
[----:B------:R-:W-:-:S07]  /*1c810*/  MOV R5, R14 ;  /* 0x0000000e00057202 */ /* 0x000fce0000000f00 */
[----:B------:R-:W-:Y:S05]  /*1c820*/  WARPSYNC.COLLECTIVE R15, `(.L_x_4864) ;  /* 0x000000000f087348 */ /* 0x000fea0003c00000 */
[----:B------:R0:W1:Y:S02]  /*1c830*/  SHFL.IDX P6, R14, R13, R12, R11 ;  /* 0x0000000c0d0e7389 */ /* 0x00006400000c000b */
[----:B01----:R-:W-:Y:S01]  /*1c840*/  ENDCOLLECTIVE ;  /* 0x000000000000791b */ /* 0x003fe20003800000 */
.L_x_4864:
        /* <DEDUP_REMOVED lines=14> */
.L_x_4865:
[----:B------:R-:W-:Y:S01]  /*1c930*/  IMAD.MOV.U32 R0, RZ, RZ, R14 ;  /* 0x000000ffff007224 */ /* 0x000fe200078e000e */
[----:B------:R-:W-:Y:S06]  /*1c940*/  BRA `(.L_x_4866) ;  /* 0xffffffb000f87947 */ /* 0x000fec000383ffff */
.L_x_4744:
[----:B0-----:R0:W1:Y:S02]  /*1c950*/  SYNCS.PHASECHK.TRANS64.TRYWAIT P0, [R23+URZ+0x28c20], R0 ;  /* 0x028c2000170075a7 */ /* 0x001064000800017f */
[----:B-1----:R-:W-:Y:S05]  /*1c960*/  @!P0 NANOSLEEP.SYNCS 0x989680 ;  /* 0x009896800000895d */ /* 0x002fea0003900000 */
[----:B------:R-:W1:Y:S02]  /*1c970*/  @!P0 SYNCS.PHASECHK.TRANS64 P0, [R23+URZ+0x28c20], R0 ;  /* 0x028c2000170085a7 */ /* 0x000e64000800007f */
[----:B-1----:R-:W-:Y:S05]  /*1c980*/  @!P0 BRA `(.L_x_4744) ;  /* 0xfffffffc00f08947 */ /* 0x002fea000383ffff */
[----:B------:R-:W-:Y:S05]  /*1c990*/  BRA `(.L_x_4867) ;  /* 0xffffffb400547947 */ /* 0x000fea000383ffff */
.L_x_4747:
[----:B0-----:R0:W1:Y:S02]  /*1c9a0*/  SYNCS.PHASECHK.TRANS64.TRYWAIT P0, [R31+URZ+0x28c60], R0 ;  /* 0x028c60001f0075a7 */ /* 0x001064000800017f */
[----:B-1----:R-:W-:Y:S05]  /*1c9b0*/  @!P0 NANOSLEEP.SYNCS 0x989680 ;  /* 0x009896800000895d */ /* 0x002fea0003900000 */
[----:B------:R-:W1:Y:S02]  /*1c9c0*/  @!P0 SYNCS.PHASECHK.TRANS64 P0, [R31+URZ+0x28c60], R0 ;  /* 0x028c60001f0085a7 */ /* 0x000e64000800007f */
[----:B-1----:R-:W-:Y:S05]  /*1c9d0*/  @!P0 BRA `(.L_x_4747) ;  /* 0xfffffffc00f08947 */ /* 0x002fea000383ffff */
[----:B------:R-:W-:Y:S05]  /*1c9e0*/  BRA `(.L_x_4868) ;  /* 0xffffffb400647947 */ /* 0x000fea000383ffff */
.L_x_4748:
        /* <DEDUP_REMOVED lines=8> */
.L_x_4870:
[----:B------:R-:W-:Y:S05]  /*1ca70*/  BSYNC B0 ;  /* 0x0000000000007941 */ /* 0x000fea0003800000 */
.L_x_4869:
        /* <DEDUP_REMOVED lines=15> */
.L_x_4871:
        /* <DEDUP_REMOVED lines=40> */
.L_x_4872:
[----:B------:R-:W-:Y:S02]  /*1cdf0*/  IMAD.MOV.U32 R13, RZ, RZ, R5 ;  /* 0x000000ffff0d7224 */ /* 0x000fe400078e0005 */
[----:B------:R-:W-:-:S07]  /*1ce00*/  IMAD.MOV.U32 R3, RZ, RZ, R14 ;  /* 0x000000ffff037224 */ /* 0x000fce00078e000e */
[----:B------:R-:W-:Y:S05]  /*1ce10*/  WARPSYNC.COLLECTIVE R15, `(.L_x_4873) ;  /* 0x000000000f087348 */ /* 0x000fea0003c00000 */
[----:B------:R0:W1:Y:S02]  /*1ce20*/  SHFL.IDX P6, R14, R13, R12, R11 ;  /* 0x0000000c0d0e7389 */ /* 0x00006400000c000b */
[----:B01----:R-:W-:Y:S01]  /*1ce30*/  ENDCOLLECTIVE ;  /* 0x000000000000791b */ /* 0x003fe20003800000 */
.L_x_4873:
        /* <DEDUP_REMOVED lines=29> */
.L_x_4874:
[----:B------:R-:W-:Y:S02]  /*1d010*/  IMAD.MOV.U32 R13, RZ, RZ, R5 ;  /* 0x000000ffff0d7224 */ /* 0x000fe400078e0005 */
[----:B------:R-:W-:-:S07]  /*1d020*/  IMAD.MOV.U32 R7, RZ, RZ, R14 ;  /* 0x000000ffff077224 */ /* 0x000fce00078e000e */
[----:B------:R-:W-:Y:S05]  /*1d030*/  WARPSYNC.COLLECTIVE R15, `(.L_x_4875) ;  /* 0x000000000f087348 */ /* 0x000fea0003c00000 */
[----:B------:R0:W1:Y:S02]  /*1d040*/  SHFL.IDX P6, R14, R13, R12, R11 ;  /* 0x0000000c0d0e7389 */ /* 0x00006400000c000b */
[----:B01----:R-:W-:Y:S01]  /*1d050*/  ENDCOLLECTIVE ;  /* 0x000000000000791b */ /* 0x003fe20003800000 */
.L_x_4875:
        /* <DEDUP_REMOVED lines=29> */
.L_x_4876:
[----:B------:R-:W-:Y:S02]  /*1d230*/  IMAD.MOV.U32 R13, RZ, RZ, R5 ;  /* 0x000000ffff0d7224 */ /* 0x000fe400078e0005 */
[----:B------:R-:W-:-:S07]  /*1d240*/  IMAD.MOV.U32 R6, RZ, RZ, R14 ;  /* 0x000000ffff067224 */ /* 0x000fce00078e000e */
[----:B------:R-:W-:Y:S05]  /*1d250*/  WARPSYNC.COLLECTIVE R15, `(.L_x_4877) ;  /* 0x000000000f087348 */ /* 0x000fea0003c00000 */
[----:B------:R0:W1:Y:S02]  /*1d260*/  SHFL.IDX P6, R14, R13, R12, R11 ;  /* 0x0000000c0d0e7389 */ /* 0x00006400000c000b */
[----:B01----:R-:W-:Y:S01]  /*1d270*/  ENDCOLLECTIVE ;  /* 0x000000000000791b */ /* 0x003fe20003800000 */
.L_x_4877:
[----:B------:R-:W-:Y:S01]  /*1d280*/  IMAD.MOV.U32 R2, RZ, RZ, R14 ;  /* 0x000000ffff027224 */ /* 0x000fe200078e000e */
[----:B------:R-:W-:Y:S06]  /*1d290*/  BRA `(.L_x_4878) ;  /* 0xffffffb000fc7947 */ /* 0x000fec000383ffff */
.L_x_4755:
[----:B0-----:R0:W1:Y:S02]  /*1d2a0*/  SYNCS.PHASECHK.TRANS64.TRYWAIT P0, [R6+URZ+0x28c40], R17 ;  /* 0x028c4011060075a7 */ /* 0x001064000800017f */
[----:B-1----:R-:W-:Y:S05]  /*1d2b0*/  @!P0 NANOSLEEP.SYNCS 0x989680 ;  /* 0x009896800000895d */ /* 0x002fea0003900000 */
[----:B------:R-:W1:Y:S02]  /*1d2c0*/  @!P0 SYNCS.PHASECHK.TRANS64 P0, [R6+URZ+0x28c40], R17 ;  /* 0x028c4011060085a7 */ /* 0x000e64000800007f */
[----:B-1----:R-:W-:Y:S05]  /*1d2d0*/  @!P0 BRA `(.L_x_4755) ;  /* 0xfffffffc00f08947 */ /* 0x002fea000383ffff */
[----:B------:R-:W-:Y:S05]  /*1d2e0*/  BRA `(.L_x_4879) ;  /* 0xffffffb8008c7947 */ /* 0x000fea000383ffff */
.L_x_4756:
        /* <DEDUP_REMOVED lines=8> */
.L_x_4881:
[----:B------:R-:W-:Y:S05]  /*1d370*/  BSYNC B1 ;  /* 0x0000000000017941 */ /* 0x000fea0003800000 */
.L_x_4880:
        /* <DEDUP_REMOVED lines=9> */
.L_x_4882:
[----:B------:R-:W-:Y:S02]  /*1d410*/  IMAD.MOV.U32 R13, RZ, RZ, R27 ;  /* 0x000000ffff0d7224 */ /* 0x000fe400078e001b */
[----:B------:R-:W-:Y:S02]  /*1d420*/  IMAD.MOV.U32 R12, RZ, RZ, 0x1 ;  /* 0x00000001ff0c7424 */ /* 0x000fe400078e00ff */
[----:B------:R-:W-:-:S07]  /*1d430*/  IMAD.MOV.U32 R2, RZ, RZ, R14 ;  /* 0x000000ffff027224 */ /* 0x000fce00078e000e */
[----:B------:R-:W-:Y:S05]  /*1d440*/  WARPSYNC.COLLECTIVE R15, `(.L_x_4883) ;  /* 0x000000000f087348 */ /* 0x000fea0003c00000 */
[----:B------:R0:W1:Y:S02]  /*1d450*/  SHFL.IDX P6, R14, R13, R12, R11 ;  /* 0x0000000c0d0e7389 */ /* 0x00006400000c000b */
[----:B01----:R-:W-:Y:S01]  /*1d460*/  ENDCOLLECTIVE ;  /* 0x000000000000791b */ /* 0x003fe20003800000 */
.L_x_4883:
        /* <DEDUP_REMOVED lines=11> */
.L_x_4884:
[----:B------:R-:W-:Y:S02]  /*1d520*/  IMAD.MOV.U32 R13, RZ, RZ, R27 ;  /* 0x000000ffff0d7224 */ /* 0x000fe400078e001b */
[----:B------:R-:W-:Y:S02]  /*1d530*/  IMAD.MOV.U32 R12, RZ, RZ, 0x2 ;  /* 0x00000002ff0c7424 */ /* 0x000fe400078e00ff */
[----:B------:R-:W-:-:S07]  /*1d540*/  IMAD.MOV.U32 R2, RZ, RZ, R14 ;  /* 0x000000ffff027224 */ /* 0x000fce00078e000e */
[----:B------:R-:W-:Y:S05]  /*1d550*/  WARPSYNC.COLLECTIVE R15, `(.L_x_4885) ;  /* 0x000000000f087348 */ /* 0x000fea0003c00000 */
[----:B------:R0:W1:Y:S02]  /*1d560*/  SHFL.IDX P6, R14, R13, R12, R11 ;  /* 0x0000000c0d0e7389 */ /* 0x00006400000c000b */
[----:B01----:R-:W-:Y:S01]  /*1d570*/  ENDCOLLECTIVE ;  /* 0x000000000000791b */ /* 0x003fe20003800000 */
.L_x_4885:
        /* <DEDUP_REMOVED lines=11> */
.L_x_4886:
[----:B------:R-:W-:Y:S02]  /*1d630*/  IMAD.MOV.U32 R13, RZ, RZ, R27 ;  /* 0x000000ffff0d7224 */ /* 0x000fe400078e001b */
[----:B------:R-:W-:Y:S02]  /*1d640*/  IMAD.MOV.U32 R12, RZ, RZ, 0x3 ;  /* 0x00000003ff0c7424 */ /* 0x000fe400078e00ff */
[----:B------:R-:W-:-:S07]  /*1d650*/  IMAD.MOV.U32 R2, RZ, RZ, R14 ;  /* 0x000000ffff027224 */ /* 0x000fce00078e000e */
[----:B------:R-:W-:Y:S05]  /*1d660*/  WARPSYNC.COLLECTIVE R15, `(.L_x_4887) ;  /* 0x000000000f087348 */ /* 0x000fea0003c00000 */
[----:B------:R0:W1:Y:S02]  /*1d670*/  SHFL.IDX P6, R14, R13, R12, R11 ;  /* 0x0000000c0d0e7389 */ /* 0x00006400000c000b */
[----:B01----:R-:W-:Y:S01]  /*1d680*/  ENDCOLLECTIVE ;  /* 0x000000000000791b */ /* 0x003fe20003800000 */
.L_x_4887:
        /* <DEDUP_REMOVED lines=11> */
.L_x_4888:
[----:B------:R-:W-:Y:S01]  /*1d740*/  IMAD.MOV.U32 R2, RZ, RZ, R14 ;  /* 0x000000ffff027224 */ /* 0x000fe200078e000e */
[----:B------:R-:W-:Y:S06]  /*1d750*/  BRA `(.L_x_4889) ;  /* 0xffffffb8001c7947 */ /* 0x000fec000383ffff */
.L_x_4761:
[----:B---3--:R3:W4:Y:S02]  /*1d760*/  SYNCS.PHASECHK.TRANS64.TRYWAIT P0, [R6+URZ+0x28c60], R17 ;  /* 0x028c6011060075a7 */ /* 0x008724000800017f */
[----:B----4-:R-:W-:Y:S05]  /*1d770*/  @!P0 NANOSLEEP.SYNCS 0x989680 ;  /* 0x009896800000895d */ /* 0x010fea0003900000 */
[----:B------:R-:W4:Y:S02]  /*1d780*/  @!P0 SYNCS.PHASECHK.TRANS64 P0, [R6+URZ+0x28c60], R17 ;  /* 0x028c6011060085a7 */ /* 0x000f24000800007f */
[----:B----4-:R-:W-:Y:S05]  /*1d790*/  @!P0 BRA `(.L_x_4761) ;  /* 0xfffffffc00f08947 */ /* 0x010fea000383ffff */
[----:B------:R-:W-:Y:S05]  /*1d7a0*/  BRA `(.L_x_4890) ;  /* 0xffffffb8006c7947 */ /* 0x000fea000383ffff */
.L_x_4762:
        /* <DEDUP_REMOVED lines=8> */
.L_x_4892:
[----:B------:R-:W-:Y:S05]  /*1d830*/  BSYNC B1 ;  /* 0x0000000000017941 */ /* 0x000fea0003800000 */
.L_x_4891:
        /* <DEDUP_REMOVED lines=13> */
.L_x_4893:
        /* <DEDUP_REMOVED lines=17> */
.L_x_4894:
        /* <DEDUP_REMOVED lines=16> */
.L_x_4895:
        /* <DEDUP_REMOVED lines=19> */
.L_x_4896:
        /* <DEDUP_REMOVED lines=14> */
.L_x_4897:
        /* <DEDUP_REMOVED lines=16> */
.L_x_4898:
        /* <DEDUP_REMOVED lines=14> */
.L_x_4899:
[----:B------:R-:W-:Y:S05]  /*1df10*/  BRA `(.L_x_4900) ;  /* 0xffffffb400d87947 */ /* 0x000fea000383ffff */
.L_x_4770:
        /* <DEDUP_REMOVED lines=8> */
.L_x_4902:
[----:B------:R-:W-:Y:S05]  /*1dfa0*/  BSYNC B0 ;  /* 0x0000000000007941 */ /* 0x000fea0003800000 */
.L_x_4901:
        /* <DEDUP_REMOVED lines=9> */
.L_x_4903:
        /* <DEDUP_REMOVED lines=18> */
.L_x_4904:
[----:B------:R-:W-:Y:S01]  /*1e160*/  IMAD.MOV.U32 R12, RZ, RZ, 0x2 ;  /* 0x00000002ff0c7424 */ /* 0x000fe200078e00ff */
[----:B------:R-:W-:-:S05]  /*1e170*/  SEL R5, R14, RZ, P1 ;  /* 0x000000ff0e057207 */ /* 0x000fca0000800000 */
[----:B------:R-:W-:-:S04]  /*1e180*/  IMAD.IADD R4, R2, 0x1, R5 ;  /* 0x0000000102047824 */ /* 0x000fc800078e0205 */
[----:B------:R-:W-:-:S07]  /*1e190*/  IMAD.MOV.U32 R13, RZ, RZ, R4 ;  /* 0x000000ffff0d7224 */ /* 0x000fce00078e0004 */
[----:B------:R-:W-:Y:S05]  /*1e1a0*/  WARPSYNC.COLLECTIVE R15, `(.L_x_4905) ;  /* 0x000000000f087348 */ /* 0x000fea0003c00000 */
[----:B------:R0:W1:Y:S02]  /*1e1b0*/  SHFL.UP P6, R14, R13, R12, R11 ;  /* 0x0400000c0d0e7389 */ /* 0x00006400000c000b */
[----:B01----:R-:W-:Y:S01]  /*1e1c0*/  ENDCOLLECTIVE ;  /* 0x000000000000791b */ /* 0x003fe20003800000 */
.L_x_4905:
[----:B------:R-:W-:Y:S01]  /*1e1d0*/  IMAD.MOV.U32 R12, RZ, RZ, 0x4 ;  /* 0x00000004ff0c7424 */ /* 0x000fe200078e00ff */
[----:B------:R-:W-:-:S05]  /*1e1e0*/  SEL R5, R14, RZ, P2 ;  /* 0x000000ff0e057207 */ /* 0x000fca0001000000 */
[----:B------:R-:W-:-:S04]  /*1e1f0*/  IMAD.IADD R5, R4, 0x1, R5 ;  /* 0x0000000104057824 */ /* 0x000fc800078e0205 */
[----:B------:R-:W-:-:S07]  /*1e200*/  IMAD.MOV.U32 R13, RZ, RZ, R5 ;  /* 0x000000ffff0d7224 */ /* 0x000fce00078e0005 */
[----:B------:R-:W-:Y:S05]  /*1e210*/  WARPSYNC.COLLECTIVE R15, `(.L_x_4906) ;  /* 0x000000000f087348 */ /* 0x000fea0003c00000 */
[----:B------:R0:W1:Y:S02]  /*1e220*/  SHFL.UP P6, R14, R13, R12, R11 ;  /* 0x0400000c0d0e7389 */ /* 0x00006400000c000b */
[----:B01----:R-:W-:Y:S01]  /*1e230*/  ENDCOLLECTIVE ;  /* 0x000000000000791b */ /* 0x003fe20003800000 */
.L_x_4906:
[----:B------:R-:W-:Y:S01]  /*1e240*/  IMAD.MOV.U32 R12, RZ, RZ, 0x8 ;  /* 0x00000008ff0c7424 */ /* 0x000fe200078e00ff */
[----:B------:R-:W-:-:S05]  /*1e250*/  SEL R6, R14, RZ, P3 ;  /* 0x000000ff0e067207 */ /* 0x000fca0001800000 */
[----:B------:R-:W-:-:S04]  /*1e260*/  IMAD.IADD R6, R5, 0x1, R6 ;  /* 0x0000000105067824 */ /* 0x000fc800078e0206 */
[----:B------:R-:W-:-:S07]  /*1e270*/  IMAD.MOV.U32 R13, RZ, RZ, R6 ;  /* 0x000000ffff0d7224 */ /* 0x000fce00078e0006 */
[----:B------:R-:W-:Y:S05]  /*1e280*/  WARPSYNC.COLLECTIVE R15, `(.L_x_4907) ;  /* 0x000000000f087348 */ /* 0x000fea0003c00000 */
[----:B------:R0:W1:Y:S02]  /*1e290*/  SHFL.UP P6, R14, R13, R12, R11 ;  /* 0x0400000c0d0e7389 */ /* 0x00006400000c000b */
[----:B01----:R-:W-:Y:S01]  /*1e2a0*/  ENDCOLLECTIVE ;  /* 0x000000000000791b */ /* 0x003fe20003800000 */
.L_x_4907:
[----:B------:R-:W-:Y:S01]  /*1e2b0*/  IMAD.MOV.U32 R12, RZ, RZ, 0x10 ;  /* 0x00000010ff0c7424 */ /* 0x000fe200078e00ff */
[----:B------:R-:W-:-:S05]  /*1e2c0*/  SEL R3, R14, RZ, P4 ;  /* 0x000000ff0e037207 */ /* 0x000fca0002000000 */
[----:B------:R-:W-:-:S04]  /*1e2d0*/  IMAD.IADD R4, R6, 0x1, R3 ;  /* 0x0000000106047824 */ /* 0x000fc800078e0203 */
[----:B------:R-:W-:-:S07]  /*1e2e0*/  IMAD.MOV.U32 R13, RZ, RZ, R4 ;  /* 0x000000ffff0d7224 */ /* 0x000fce00078e0004 */
[----:B------:R-:W-:Y:S05]  /*1e2f0*/  WARPSYNC.COLLECTIVE R15, `(.L_x_4908) ;  /* 0x000000000f087348 */ /* 0x000fea0003c00000 */
[----:B------:R0:W1:Y:S02]  /*1e300*/  SHFL.UP P6, R14, R13, R12, R11 ;  /* 0x0400000c0d0e7389 */ /* 0x00006400000c000b */
[----:B01----:R-:W-:Y:S01]  /*1e310*/  ENDCOLLECTIVE ;  /* 0x000000000000791b */ /* 0x003fe20003800000 */
.L_x_4908:
        /* <DEDUP_REMOVED lines=8> */
.L_x_4909:
[----:B------:R-:W-:Y:S05]  /*1e3a0*/  BRA `(.L_x_4910) ;  /* 0xffffffb8006c7947 */ /* 0x000fea000383ffff */
.L_x_4775:
[----:B------:R-:W-:Y:S01]  /*1e3b0*/  BSSY B0, `(.L_x_4911) ;  /* 0x0000008000007945 */ /* 0x000fe20003800000 */
[----:B-----5:R-:W-:Y:S02]  /*1e3c0*/  IMAD.MOV.U32 R13, RZ, RZ, R2 ;  /* 0x000000ffff0d7224 */ /* 0x020fe400078e0002 */
[----:B------:R-:W-:Y:S02]  /*1e3d0*/  IMAD.MOV.U32 R12, RZ, RZ, 0x1 ;  /* 0x00000001ff0c7424 */ /* 0x000fe400078e00ff */
[----:B------:R-:W-:Y:S02]  /*1e3e0*/  IMAD.MOV.U32 R11, RZ, RZ, RZ ;  /* 0x000000ffff0b7224 */ /* 0x000fe400078e00ff */
[----:B------:R-:W-:-:S07]  /*1e3f0*/  IMAD.MOV.U32 R15, RZ, RZ, -0x1 ;  /* 0xffffffffff0f7424 */ /* 0x000fce00078e00ff */
[----:B012---:R-:W-:Y:S05]  /*1e400*/  WARPSYNC.COLLECTIVE R15, `(.L_x_4912) ;  /* 0x000000000f087348 */ /* 0x007fea0003c00000 */
[----:B------:R3:W4:Y:S02]  /*1e410*/  SHFL.UP P6, R14, R13, R12, R11 ;  /* 0x0400000c0d0e7389 */ /* 0x00072400000c000b */
[----:B01234-:R-:W-:Y:S01]  /*1e420*/  ENDCOLLECTIVE ;  /* 0x000000000000791b */ /* 0x01ffe20003800000 */
.L_x_4912:
[----:B------:R-:W-:Y:S05]  /*1e430*/  BSYNC B0 ;  /* 0x0000000000007941 */ /* 0x000fea0003800000 */
.L_x_4911:
        /* <DEDUP_REMOVED lines=8> */
.L_x_4913:
[----:B------:R-:W-:Y:S01]  /*1e4c0*/  IMAD.MOV.U32 R12, RZ, RZ, 0x4 ;  /* 0x00000004ff0c7424 */ /* 0x000fe200078e00ff */
[----:B------:R-:W-:-:S05]  /*1e4d0*/  SEL R14, R14, RZ, P2 ;  /* 0x000000ff0e0e7207 */ /* 0x000fca0001000000 */
[----:B------:R-:W-:-:S04]  /*1e4e0*/  IMAD.IADD R3, R13, 0x1, R14 ;  /* 0x000000010d037824 */ /* 0x000fc800078e020e */
[----:B------:R-:W-:-:S07]  /*1e4f0*/  IMAD.MOV.U32 R13, RZ, RZ, R3 ;  /* 0x000000ffff0d7224 */ /* 0x000fce00078e0003 */
[----:B------:R-:W-:Y:S05]  /*1e500*/  WARPSYNC.COLLECTIVE R15, `(.L_x_4914) ;  /* 0x000000000f087348 */ /* 0x000fea0003c00000 */
[----:B------:R0:W1:Y:S02]  /*1e510*/  SHFL.UP P6, R14, R13, R12, R11 ;  /* 0x0400000c0d0e7389 */ /* 0x00006400000c000b */
[----:B01----:R-:W-:Y:S01]  /*1e520*/  ENDCOLLECTIVE ;  /* 0x000000000000791b */ /* 0x003fe20003800000 */
.L_x_4914:
[----:B------:R-:W-:Y:S01]  /*1e530*/  IMAD.MOV.U32 R12, RZ, RZ, 0x8 ;  /* 0x00000008ff0c7424 */ /* 0x000fe200078e00ff */
[----:B------:R-:W-:-:S05]  /*1e540*/  SEL R4, R14, RZ, P3 ;  /* 0x000000ff0e047207 */ /* 0x000fca0001800000 */
[----:B------:R-:W-:-:S04]  /*1e550*/  IMAD.IADD R4, R3, 0x1, R4 ;  /* 0x0000000103047824 */ /* 0x000fc800078e0204 */
[----:B------:R-:W-:-:S07]  /*1e560*/  IMAD.MOV.U32 R13, RZ, RZ, R4 ;  /* 0x000000ffff0d7224 */ /* 0x000fce00078e0004 */
[----:B------:R-:W-:Y:S05]  /*1e570*/  WARPSYNC.COLLECTIVE R15, `(.L_x_4915) ;  /* 0x000000000f087348 */ /* 0x000fea0003c00000 */
[----:B------:R0:W1:Y:S02]  /*1e580*/  SHFL.UP P6, R14, R13, R12, R11 ;  /* 0x0400000c0d0e7389 */ /* 0x00006400000c000b */
[----:B01----:R-:W-:Y:S01]  /*1e590*/  ENDCOLLECTIVE ;  /* 0x000000000000791b */ /* 0x003fe20003800000 */
.L_x_4915:
[----:B------:R-:W-:Y:S01]  /*1e5a0*/  IMAD.MOV.U32 R12, RZ, RZ, 0x10 ;  /* 0x00000010ff0c7424 */ /* 0x000fe200078e00ff */
[----:B------:R-:W-:-:S05]  /*1e5b0*/  SEL R5, R14, RZ, P4 ;  /* 0x000000ff0e057207 */ /* 0x000fca0002000000 */
[----:B------:R-:W-:-:S04]  /*1e5c0*/  IMAD.IADD R5, R4, 0x1, R5 ;  /* 0x0000000104057824 */ /* 0x000fc800078e0205 */
[----:B------:R-:W-:-:S07]  /*1e5d0*/  IMAD.MOV.U32 R13, RZ, RZ, R5 ;  /* 0x000000ffff0d7224 */ /* 0x000fce00078e0005 */
[----:B------:R-:W-:Y:S05]  /*1e5e0*/  WARPSYNC.COLLECTIVE R15, `(.L_x_4916) ;  /* 0x000000000f087348 */ /* 0x000fea0003c00000 */
[----:B------:R0:W1:Y:S02]  /*1e5f0*/  SHFL.UP P6, R14, R13, R12, R11 ;  /* 0x0400000c0d0e7389 */ /* 0x00006400000c000b */
[----:B01----:R-:W-:Y:S01]  /*1e600*/  ENDCOLLECTIVE ;  /* 0x000000000000791b */ /* 0x003fe20003800000 */
.L_x_4916:
        /* <DEDUP_REMOVED lines=8> */
.L_x_4917:
[----:B------:R-:W-:Y:S05]  /*1e690*/  BRA `(.L_x_4918) ;  /* 0xffffffb8004c7947 */ /* 0x000fea000383ffff */
.L_x_4777:
[----:B------:R-:W-:Y:S01]  /*1e6a0*/  BSSY B0, `(.L_x_4919) ;  /* 0x0000006000007945 */ /* 0x000fe20003800000 */
[----:B------:R-:W-:Y:S01]  /*1e6b0*/  PLOP3.LUT P6, PT, P6, PT, PT, 0x8, 0x0 ;  /* 0x000000000000781c */ /* 0x000fe200037ce170 */
[----:B------:R-:W-:-:S12]  /*1e6c0*/  IMAD.MOV.U32 R15, RZ, RZ, -0x1 ;  /* 0xffffffffff0f7424 */ /* 0x000fd800078e00ff */
[----:B01----:R-:W-:Y:S05]  /*1e6d0*/  WARPSYNC.COLLECTIVE R15, `(.L_x_4920) ;  /* 0x000000000f087348 */ /* 0x003fea0003c00000 */
[----:B------:R-:W-:Y:S01]  /*1e6e0*/  VOTE.ANY R14, PT, P6 ;  /* 0x00000000000e7806 */ /* 0x000fe200030e0100 */
[----:B01----:R-:W-:Y:S06]  /*1e6f0*/  ENDCOLLECTIVE ;  /* 0x000000000000791b */ /* 0x003fec0003800000 */
.L_x_4920:
[----:B------:R-:W-:Y:S05]  /*1e700*/  BSYNC B0 ;  /* 0x0000000000007941 */ /* 0x000fea0003800000 */
.L_x_4919:
        /* <DEDUP_REMOVED lines=9> */
.L_x_4921:
[----:B------:R-:W-:Y:S01]  /*1e7a0*/  IMAD.MOV.U32 R17, RZ, RZ, R14 ;  /* 0x000000ffff117224 */ /* 0x000fe200078e000e */
[----:B------:R-:W-:Y:S06]  /*1e7b0*/  BRA `(.L_x_4922) ;  /* 0xffffffb8003c7947 */ /* 0x000fec000383ffff */
.L_x_4779:
[----:B------:R-:W-:Y:S01]  /*1e7c0*/  BSSY B0, `(.L_x_4923) ;  /* 0x0000007000007945 */ /* 0x000fe20003800000 */
[----:B------:R-:W-:Y:S02]  /*1e7d0*/  IMAD.MOV.U32 R13, RZ, RZ, R3 ;  /* 0x000000ffff0d7224 */ /* 0x000fe400078e0003 */
[----:B------:R-:W-:Y:S02]  /*1e7e0*/  IMAD.MOV.U32 R11, RZ, RZ, 0x1f ;  /* 0x0000001fff0b7424 */ /* 0x000fe400078e00ff */
[----:B------:R-:W-:-:S07]  /*1e7f0*/  IMAD.MOV.U32 R15, RZ, RZ, -0x1 ;  /* 0xffffffffff0f7424 */ /* 0x000fce00078e00ff */
[----:B0123--:R-:W-:Y:S05]  /*1e800*/  WARPSYNC.COLLECTIVE R15, `(.L_x_4924) ;  /* 0x000000000f087348 */ /* 0x00ffea0003c00000 */
[----:B------:R4:W0:Y:S02]  /*1e810*/  SHFL.IDX P6, R14, R13, R12, R11 ;  /* 0x0000000c0d0e7389 */ /* 0x00082400000c000b */
[----:B01234-:R-:W-:Y:S01]  /*1e820*/  ENDCOLLECTIVE ;  /* 0x000000000000791b */ /* 0x01ffe20003800000 */
.L_x_4924:
[----:B------:R-:W-:Y:S05]  /*1e830*/  BSYNC B0 ;  /* 0x0000000000007941 */ /* 0x000fea0003800000 */
.L_x_4923:
[----:B------:R-:W-:Y:S01]  /*1e840*/  IMAD.MOV.U32 R6, RZ, RZ, R14 ;  /* 0x000000ffff067224 */ /* 0x000fe200078e000e */
[----:B------:R-:W-:Y:S06]  /*1e850*/  BRA `(.L_x_4778) ;  /* 0xffffffb800307947 */ /* 0x000fec000383ffff */
.L_x_4783:
[----:B0-----:R0:W1:Y:S02]  /*1e860*/  SYNCS.PHASECHK.TRANS64.TRYWAIT P0, [R4+URZ+0x28c20], R0 ;  /* 0x028c2000040075a7 */ /* 0x001064000800017f */
[----:B-1----:R-:W-:Y:S05]  /*1e870*/  @!P0 NANOSLEEP.SYNCS 0x989680 ;  /* 0x009896800000895d */ /* 0x002fea0003900000 */
[----:B------:R-:W1:Y:S02]  /*1e880*/  @!P0 SYNCS.PHASECHK.TRANS64 P0, [R4+URZ+0x28c20], R0 ;  /* 0x028c2000040085a7 */ /* 0x000e64000800007f */
[----:B-1----:R-:W-:Y:S05]  /*1e890*/  @!P0 BRA `(.L_x_4783) ;  /* 0xfffffffc00f08947 */ /* 0x002fea000383ffff */
[----:B------:R-:W-:Y:S05]  /*1e8a0*/  BRA `(.L_x_4925) ;  /* 0xffffffbc00a87947 */ /* 0x000fea000383ffff */
.L_x_4784:
        /* <DEDUP_REMOVED lines=11> */
.L_x_4927:
[----:B------:R-:W-:Y:S05]  /*1e960*/  BSYNC B0 ;  /* 0x0000000000007941 */ /* 0x000fea0003800000 */
.L_x_4926:
[----:B------:R-:W-:Y:S05]  /*1e970*/  BRA `(.L_x_4928) ;  /* 0xffffffbc00907947 */ /* 0x000fea000383ffff */
.L_x_4785:
[----:B------:R-:W-:Y:S01]  /*1e980*/  BSSY B0, `(.L_x_4929) ;  /* 0x0000006000007945 */ /* 0x000fe20003800000 */
[----:B------:R-:W-:-:S07]  /*1e990*/  IMAD.MOV.U32 R15, RZ, RZ, -0x1 ;  /* 0xffffffffff0f7424 */ /* 0x000fce00078e00ff */
[----:B0-234-:R-:W-:Y:S05]  /*1e9a0*/  WARPSYNC.COLLECTIVE R15, `(.L_x_4930) ;  /* 0x000000000f0c7348 */ /* 0x01dfea0003c00000 */
[----:B------:R-:W-:Y:S02]  /*1e9b0*/  ELECT P6, UR62, PT ;  /* 0x00000000003e782f */ /* 0x000fe400038c0000 */
[----:B------:R-:W-:Y:S01]  /*1e9c0*/  MOV R14, UR62 ;  /* 0x0000003e000e7c02 */ /* 0x000fe20008000f00 */
[----:B0-234-:R-:W-:Y:S10]  /*1e9d0*/  ENDCOLLECTIVE ;  /* 0x000000000000791b */ /* 0x01dff40003800000 */
.L_x_4930:
[----:B------:R-:W-:Y:S05]  /*1e9e0*/  BSYNC B0 ;  /* 0x0000000000007941 */ /* 0x000fea0003800000 */
.L_x_4929:
[----:B------:R-:W-:Y:S05]  /*1e9f0*/  BRA `(.L_x_4931) ;  /* 0xffffffbc00847947 */ /* 0x000fea000383ffff */
.L_x_4787:
[----:B0-----:R0:W1:Y:S02]  /*1ea00*/  SYNCS.PHASECHK.TRANS64.TRYWAIT P1, [R5+URZ+0x28c40], R0 ;  /* 0x028c4000050075a7 */ /* 0x001064000802017f */
[----:B-1----:R-:W-:Y:S05]  /*1ea10*/  @!P1 NANOSLEEP.SYNCS 0x989680 ;  /* 0x009896800000995d */ /* 0x002fea0003900000 */
[----:B------:R-:W1:Y:S02]  /*1ea20*/  @!P1 SYNCS.PHASECHK.TRANS64 P1, [R5+URZ+0x28c40], R0 ;  /* 0x028c4000050095a7 */ /* 0x000e64000802007f */
[----:B-1----:R-:W-:Y:S05]  /*1ea30*/  @!P1 BRA `(.L_x_4787) ;  /* 0xfffffffc00f09947 */ /* 0x002fea000383ffff */
[----:B------:R-:W-:Y:S05]  /*1ea40*/  BRA `(.L_x_4932) ;  /* 0xffffffbc00a07947 */ /* 0x000fea000383ffff */
.L_x_4789:
[----:B-1----:R1:W0:Y:S02]  /*1ea50*/  SYNCS.PHASECHK.TRANS64.TRYWAIT P1, [R25+URZ+0x28c40], R2 ;  /* 0x028c4002190075a7 */ /* 0x002224000802017f */
[----:B0-----:R-:W-:Y:S05]  /*1ea60*/  @!P1 NANOSLEEP.SYNCS 0x989680 ;  /* 0x009896800000995d */ /* 0x001fea0003900000 */
[----:B------:R-:W0:Y:S02]  /*1ea70*/  @!P1 SYNCS.PHASECHK.TRANS64 P1, [R25+URZ+0x28c40], R2 ;  /* 0x028c4002190095a7 */ /* 0x000e24000802007f */
[----:B0-----:R-:W-:Y:S05]  /*1ea80*/  @!P1 BRA `(.L_x_4789) ;  /* 0xfffffffc00f09947 */ /* 0x001fea000383ffff */
[----:B------:R-:W-:Y:S05]  /*1ea90*/  BRA `(.L_x_4933) ;  /* 0xffffffbc00ac7947 */ /* 0x000fea000383ffff */
.L_x_4791:
[----:B------:R0:W0:Y:S02]  /*1eaa0*/  SYNCS.PHASECHK.TRANS64.TRYWAIT P1, [R5+URZ+0x28c60], R0 ;  /* 0x028c6000050075a7 */ /* 0x000024000802017f */
[----:B0-----:R-:W-:Y:S05]  /*1eab0*/  @!P1 NANOSLEEP.SYNCS 0x989680 ;  /* 0x009896800000995d */ /* 0x001fea0003900000 */
[----:B------:R-:W0:Y:S02]  /*1eac0*/  @!P1 SYNCS.PHASECHK.TRANS64 P1, [R5+URZ+0x28c60], R0 ;  /* 0x028c6000050095a7 */ /* 0x000e24000802007f */
[----:B0-----:R-:W-:Y:S05]  /*1ead0*/  @!P1 BRA `(.L_x_4791) ;  /* 0xfffffffc00f09947 */ /* 0x001fea000383ffff */
[----:B------:R-:W-:Y:S05]  /*1eae0*/  BRA `(.L_x_4934) ;  /* 0xffffffbc00a87947 */ /* 0x000fea000383ffff */
.L_x_4935:
        /* <DEDUP_REMOVED lines=9> */
.L_x_5648:


//--------------------- .text._ZN7cutlass13device_kernelIN5flash11enable_sm90INS1_16FlashAttnFwdSm90INS1_25CollectiveMainloopFwdSm90ILi2EN4cute5tupleIJNS5_1CILi1EEES8_S8_EEENS6_IJNS7_ILi64EEESA_SA_EEELi512ENS_10bfloat16_tEfNS_4arch4Sm90ELb1ELb0ELb0ELb1ELb1ELb0ELb1ELb0ELb0ELb1ELb0ELb0EEENS1_21CollectiveEpilogueFwdINS6_IJSA_NS7_ILi512EEESA_EEES9_SC_SE_Li256ELb1ELb1ELb0ELb0EEENS1_36VarlenDynamicPersistentTileSchedulerILi64ELi64ELi256ELi128ELb0ELb1ELb1ELb1ELb1ELb1EEEEEEEEEvNT_6ParamsE --------------------------
	.section	.text._ZN7cutlass13device_kernelIN5flash11enable_sm90INS1_16FlashAttnFwdSm90INS1_25CollectiveMainloopFwdSm90ILi2EN4cute5tupleIJNS5_1CILi1EEES8_S8_EEENS6_IJNS7_ILi64EEESA_SA_EEELi512ENS_10bfloat16_tEfNS_4arch4Sm90ELb1ELb0ELb0ELb1ELb1ELb0ELb1ELb0ELb0ELb1ELb0ELb0EEENS1_21CollectiveEpilogueFwdINS6_IJSA_NS7_ILi512EEESA_EEES9_SC_SE_Li256ELb1ELb1ELb0ELb0EEENS1_36VarlenDynamicPersistentTileSchedulerILi64ELi64ELi256ELi128ELb0ELb1ELb1ELb1ELb1ELb1EEEEEEEEEvNT_6ParamsE,"ax",@progbits
	.align	128
.text._ZN7cutlass13device_kernelIN5flash11enable_sm90INS1_16FlashAttnFwdSm90INS1_25CollectiveMainloopFwdSm90ILi2EN4cute5tupleIJNS5_1CILi1EEES8_S8_EEENS6_IJNS7_ILi64EEESA_SA_EEELi512ENS_10bfloat16_tEfNS_4arch4Sm90ELb1ELb0ELb0ELb1ELb1ELb0ELb1ELb0ELb0ELb1ELb0ELb0EEENS1_21CollectiveEpilogueFwdINS6_IJSA_NS7_ILi512EEESA_EEES9_SC_SE_Li256ELb1ELb1ELb0ELb0EEENS1_36VarlenDynamicPersistentTileSchedulerILi64ELi64ELi256ELi128ELb0ELb1ELb1ELb1ELb1ELb1EEEEEEEEEvNT_6ParamsE:
        .type           _ZN7cutlass13device_kernelIN5flash11enable_sm90INS1_16FlashAttnFwdSm90INS1_25CollectiveMainloopFwdSm90ILi2EN4cute5tupleIJNS5_1CILi1EEES8_S8_EEENS6_IJNS7_ILi64EEESA_SA_EEELi512ENS_10bfloat16_tEfNS_4arch4Sm90ELb1ELb0ELb0ELb1ELb1ELb0ELb1ELb0ELb0ELb1ELb0ELb0EEENS1_21CollectiveEpilogueFwdINS6_IJSA_NS7_ILi512EEESA_EEES9_SC_SE_Li256ELb1ELb1ELb0ELb0EEENS1_36VarlenDynamicPersistentTileSchedulerILi64ELi64ELi256ELi128ELb0ELb1ELb1ELb1ELb1ELb1EEEEEEEEEvNT_6ParamsE,@function
        .size           _ZN7cutlass13device_kernelIN5flash11enable_sm90INS1_16FlashAttnFwdSm90INS1_25CollectiveMainloopFwdSm90ILi2EN4cute5tupleIJNS5_1CILi1EEES8_S8_EEENS6_IJNS7_ILi64EEESA_SA_EEELi512ENS_10bfloat16_tEfNS_4arch4Sm90ELb1ELb0ELb0ELb1ELb1ELb0ELb1ELb0ELb0ELb1ELb0ELb0EEENS1_21CollectiveEpilogueFwdINS6_IJSA_NS7_ILi512EEESA_EEES9_SC_SE_Li256ELb1ELb1ELb0ELb0EEENS1_36VarlenDynamicPersistentTileSchedulerILi64ELi64ELi256ELi128ELb0ELb1ELb1ELb1ELb1ELb1EEEEEEEEEvNT_6ParamsE,(.L_x_5649 - _ZN7cutlass13device_kernelIN5flash11enable_sm90INS1_16FlashAttnFwdSm90INS1_25CollectiveMainloopFwdSm90ILi2EN4cute5tupleIJNS5_1CILi1EEES8_S8_EEENS6_IJNS7_ILi64EEESA_SA_EEELi512ENS_10bfloat16_tEfNS_4arch4Sm90ELb1ELb0ELb0ELb1ELb1ELb0ELb1ELb0ELb0ELb1ELb0ELb0EEENS1_21CollectiveEpilogueFwdINS6_IJSA_NS7_ILi512EEESA_EEES9_SC_SE_Li256ELb1ELb1ELb0ELb0EEENS1_36VarlenDynamicPersistentTileSchedulerILi64ELi64ELi256ELi128ELb0ELb1ELb1ELb1ELb1ELb1EEEEEEEEEvNT_6ParamsE)
        .other          _ZN7cutlass13device_kernelIN5flash11enable_sm90INS1_16FlashAttnFwdSm90INS1_25CollectiveMainloopFwdSm90ILi2EN4cute5tupleIJNS5_1CILi1EEES8_S8_EEENS6_IJNS7_ILi64EEESA_SA_EEELi512ENS_10bfloat16_tEfNS_4arch4Sm90ELb1ELb0ELb0ELb1ELb1ELb0ELb1ELb0ELb0ELb1ELb0ELb0EEENS1_21CollectiveEpilogueFwdINS6_IJSA_NS7_ILi512EEESA_EEES9_SC_SE_Li256ELb1ELb1ELb0ELb0EEENS1_36VarlenDynamicPersistentTileSchedulerILi64ELi64ELi256ELi128ELb0ELb1ELb1ELb1ELb1ELb1EEEEEEEEEvNT_6ParamsE,@"STO_CUDA_ENTRY STV_DEFAULT"
_ZN7cutlass13device_kernelIN5flash11enable_sm90INS1_16FlashAttnFwdSm90INS1_25CollectiveMainloopFwdSm90ILi2EN4cute5tupleIJNS5_1CILi1EEES8_S8_EEENS6_IJNS7_ILi64EEESA_SA_EEELi512ENS_10bfloat16_tEfNS_4arch4Sm90ELb1ELb0ELb0ELb1ELb1ELb0ELb1ELb0ELb0ELb1ELb0ELb0EEENS1_21CollectiveEpilogueFwdINS6_IJSA_NS7_ILi512EEESA_EEES9_SC_SE_Li256ELb1ELb1ELb0ELb0EEENS1_36VarlenDynamicPersistentTileSchedulerILi64ELi64ELi256ELi128ELb0ELb1ELb1ELb1ELb1ELb1EEEEEEEEEvNT_6ParamsE:
        /* <DEDUP_REMOVED lines=43> */
.L_x_4936:
        /* <DEDUP_REMOVED lines=22> */
.L_x_4937:
        /* <DEDUP_REMOVED lines=18> */
.L_x_4938:
        /* <DEDUP_REMOVED lines=22> */
.L_x_4939:
        /* <DEDUP_REMOVED lines=23> */
.L_x_4940:
        /* <DEDUP_REMOVED lines=8> */
.L_x_4942:
[----:B------:R-:W-:-:S08]  /*0880*/  NOP ;  /* 0x0000000000007918 */ /* 0x000fd00000000000 */
[----:B------:R-:W0:Y:S02]  /*0890*/  USETMAXREG.TRY_ALLOC.CTAPOOL UP0, 0xe8 ;  /* 0x000000e8000079c8 */ /* 0x000e240008000600 */
[----:B0-----:R-:W-:-:S13]  /*08a0*/  PLOP3.LUT P0, PT, PT, PT, UP0, 0x80, 0x0 ;  /* 0x000000000000781c */ /* 0x001fda0003f0f008 */
[----:B------:R-:W-:Y:S05]  /*08b0*/  @!P0 BRA `(.L_x_4942) ;  /* 0xfffffffc00f08947 */ /* 0x000fea000383ffff */
[----:B------:R-:W0:Y:S01]  /*08c0*/  S2R R2, SR_TID.X ;  /* 0x0000000000027919 */ /* 0x000e220000002100 */
[----:B------:R-:W-:Y:S01]  /*08d0*/  MOV R17, 0x400 ;  /* 0x0000040000117802 */ /* 0x000fe20000000f00 */
[----:B------:R-:W-:Y:S01]  /*08e0*/  ULDC UR4, c[0x0][0xd3c] ;  /* 0x00034f0000047ab9 */ /* 0x000fe20000000800 */
[----:B------:R-:W1:Y:S01]  /*08f0*/  S2R R202, SR_CgaCtaId ;  /* 0x0000000000ca7919 */ /* 0x000e620000008800 */
[----:B0-----:R-:W-:-:S04]  /*0900*/  LOP3.LUT R0, R2, 0xffffff80, RZ, 0xc0, !PT ;  /* 0xffffff8002007812 */ /* 0x001fc800078ec0ff */
[----:B------:R-:W-:Y:S02]  /*0910*/  ISETP.NE.AND P0, PT, R0, 0x80, PT ;  /* 0x000000800000780c */ /* 0x000fe40003f05270 */
[----:B-1----:R-:W-:-:S11]  /*0920*/  LEA R17, R202, R17, 0x18 ;  /* 0x00000011ca117211 */ /* 0x002fd600078ec0ff */
[----:B------:R-:W-:Y:S06]  /*0930*/  @!P0 BAR.ARV 0x8, 0x100 ;  /* 0x0204000000008b1d */ /* 0x000fec0000002000 */
[----:B------:R-:W-:-:S13]  /*0940*/  ISETP.GE.U32.AND P0, PT, R2, 0x100, PT ;  /* 0x000001000200780c */ /* 0x000fda0003f06070 */
[----:B------:R-:W-:Y:S08]  /*0950*/  @P0 BAR.ARV 0xf, 0x100 ;  /* 0x03c4000000000b1d */ /* 0x000ff00000002000 */
[----:B------:R-:W-:Y:S06]  /*0960*/  BAR.SYNC.DEFER_BLOCKING 0x5, 0x180 ;  /* 0x0146000000007b1d */ /* 0x000fec0000010000 */
[----:B------:R-:W0:Y:S02]  /*0970*/  LDS.128 R12, [R17+0x388d0] ;  /* 0x0388d000110c7984 */ /* 0x000e240000000c00 */
        /* <DEDUP_REMOVED lines=15> */
[----:B------:R-:W-:-:S03]  /*0a70*/  LEA.HI R4, R3, R2, RZ, 0x1 ;  /* 0x0000000203047211 */ /* 0x000fc600078f08ff */
[----:B------:R-:W-:Y:S01]  /*0a80*/  IMAD.IADD R6, R205, 0x1, -R6 ;  /* 0x00000001cd067824 */ /* 0x000fe200078e0a06 */
[----:B------:R-:W-:Y:S02]  /*0a90*/  LOP3.LUT R5, R4, 0x1ffffffe, RZ, 0xc0, !PT ;  /* 0x1ffffffe04057812 */ /* 0x000fe400078ec0ff */
[----:B------:R-:W-:-:S03]  /*0aa0*/  LEA.HI R4, R0, R205, RZ, 0x5 ;  /* 0x000000cd00047211 */ /* 0x000fc600078f28ff */
[----:B------:R-:W-:Y:S01]  /*0ab0*/  IMAD.IADD R8, R2, 0x1, -R5 ;  /* 0x0000000102087824 */ /* 0x000fe200078e0a05 */
[-C--:B------:R-:W-:Y:S02]  /*0ac0*/  LEA.HI R2, R0, R205.reuse, RZ, 0x7 ;  /* 0x000000cd00027211 */ /* 0x080fe400078f38ff */
[--C-:B------:R-:W-:Y:S01]  /*0ad0*/  SHF.R.S32.HI R10, RZ, 0x5, R4.reuse ;  /* 0x00000005ff0a7819 */ /* 0x100fe20000011404 */
[----:B------:R-:W-:Y:S01]  /*0ae0*/  IMAD.SHL.U32 R8, R8, 0x8, RZ ;  /* 0x0000000808087824 */ /* 0x000fe200078e00ff */
[----:B------:R-:W-:Y:S02]  /*0af0*/  SHF.R.S32.HI R3, RZ, 0x1f, R4 ;  /* 0x0000001fff037819 */ /* 0x000fe40000011404 */
        /* <DEDUP_REMOVED lines=13> */
[-C--:B------:R-:W-:Y:S01]  /*0bd0*/  LEA.HI R5, R3, R4.reuse, RZ, 0x2 ;  /* 0x0000000403057211 */ /* 0x080fe200078f10ff */
[----:B------:R-:W-:Y:S01]  /*0be0*/  IMAD R203, R11, 0x10, R14 ;  /* 0x000000100bcb7824 */ /* 0x000fe200078e020e */
[C---:B------:R-:W-:Y:S01]  /*0bf0*/  LOP3.LUT R9, R7.reuse, 0xfffffff8, RZ, 0xc0, !PT ;  /* 0xfffffff807097812 */ /* 0x040fe200078ec0ff */
[----:B------:R-:W-:Y:S01]  /*0c00*/  IMAD.SHL.U32 R7, R7, 0x40, RZ ;  /* 0x0000004007077824 */ /* 0x000fe200078e00ff */
[----:B------:R-:W-:Y:S01]  /*0c10*/  LOP3.LUT R11, R5, 0x7ffffffc, RZ, 0xc0, !PT ;  /* 0x7ffffffc050b7812 */ /* 0x000fe200078ec0ff */
[----:B------:R-:W-:Y:S01]  /*0c20*/  IMAD.U32 R203, R203, 0x40, R8 ;  /* 0x00000040cbcb7824 */ /* 0x000fe200078e0008 */
[----:B------:R-:W-:Y:S01]  /*0c30*/  LOP3.LUT R0, R198, 0xfffffff8, RZ, 0xc0, !PT ;  /* 0xfffffff8c6007812 */ /* 0x000fe200078ec0ff */
[----:B------:R-:W-:Y:S01]  /*0c40*/  IMAD.IADD R9, R6, 0x1, -R9 ;  /* 0x0000000106097824 */ /* 0x000fe200078e0a09 */
[----:B------:R-:W-:Y:S01]  /*0c50*/  LEA.HI R6, R3, R4, RZ, 0x5 ;  /* 0x0000000403067211 */ /* 0x000fe200078f28ff */
[----:B------:R-:W-:Y:S01]  /*0c60*/  IMAD.IADD R11, R4, 0x1, -R11 ;  /* 0x00000001040b7824 */ /* 0x000fe200078e0a0b */
[--C-:B------:R-:W-:Y:S01]  /*0c70*/  SHF.R.S32.HI R3, RZ, 0x2, R5.reuse ;  /* 0x00000002ff037819 */ /* 0x100fe20000011405 */
[----:B------:R-:W-:Y:S01]  /*0c80*/  IMAD.IADD R197, R205, 0x1, -R0 ;  /* 0x00000001cdc57824 */ /* 0x000fe200078e0a00 */
[----:B------:R-:W-:Y:S01]  /*0c90*/  SHF.R.S32.HI R4, RZ, 0x1f, R5 ;  /* 0x0000001fff047819 */ /* 0x000fe20000011405 */
[----:B------:R-:W-:Y:S01]  /*0ca0*/  IMAD.SHL.U32 R5, R9, 0x40, RZ ;  /* 0x0000004009057824 */ /* 0x000fe200078e00ff */
[----:B------:R-:W-:Y:S01]  /*0cb0*/  LOP3.LUT R7, R7, 0x7ffffe00, RZ, 0xc0, !PT ;  /* 0x7ffffe0007077812 */ /* 0x000fe200078ec0ff */
[----:B------:R-:W-:Y:S01]  /*0cc0*/  IMAD.SHL.U32 R23, R197, 0x8, RZ ;  /* 0x00000008c5177824 */ /* 0x000fe200078e00ff */
[----:B------:R-:W-:Y:S01]  /*0cd0*/  LEA.HI R4, R4, R3, RZ, 0x3 ;  /* 0x0000000304047211 */ /* 0x000fe200078f18ff */
[----:B------:R-:W-:Y:S01]  /*0ce0*/  IMAD.SHL.U32 R18, R11, 0x2, RZ ;  /* 0x000000020b127824 */ /* 0x000fe200078e00ff */
[----:B------:R-:W-:Y:S01]  /*0cf0*/  LOP3.LUT R5, R5, 0x1c0, RZ, 0xc0, !PT ;  /* 0x000001c005057812 */ /* 0x000fe200078ec0ff */
[----:B------:R-:W-:Y:S01]  /*0d00*/  IMAD R7, R10, 0x400, R7 ;  /* 0x000004000a077824 */ /* 0x000fe200078e0207 */
[----:B------:R-:W-:Y:S01]  /*0d10*/  R2P PR, R9, 0x6 ;  /* 0x0000000609007804 */ /* 0x000fe20000000000 */
[----:B------:R-:W-:Y:S01]  /*0d20*/  VIADD R196, R23, 0x40 ;  /* 0x0000004017c47836 */ /* 0x000fe20000000000 */
[----:B------:R-:W-:Y:S01]  /*0d30*/  LOP3.LUT R8, R5, 0x8, R8, 0xf8, !PT ;  /* 0x0000000805087812 */ /* 0x000fe200078ef808 */
[C---:B------:R-:W-:Y:S01]  /*0d40*/  VIADD R195, R23.reuse, 0x80 ;  /* 0x0000008017c37836 */ /* 0x040fe20000000000 */
[----:B------:R-:W-:Y:S01]  /*0d50*/  SHF.R.U32.HI R5, RZ, 0x3, R5 ;  /* 0x00000003ff057819 */ /* 0x000fe20000011605 */
[C---:B------:R-:W-:Y:S01]  /*0d60*/  VIADD R194, R23.reuse, 0xc0 ;  /* 0x000000c017c27836 */ /* 0x040fe20000000000 */
        /* <DEDUP_REMOVED lines=8> */
[----:B------:R-:W-:Y:S01]  /*0df0*/  LOP3.LUT R13, R13, 0x1ffffffe, RZ, 0xc0, !PT ;  /* 0x1ffffffe0d0d7812 */ /* 0x000fe200078ec0ff */
[----:B------:R-:W-:Y:S01]  /*0e00*/  IMAD.IADD R3, R3, 0x1, -R4 ;  /* 0x0000000103037824 */ /* 0x000fe200078e0a04 */
[----:B------:R-:W-:Y:S01]  /*0e10*/  SHF.R.S32.HI R6, RZ, 0x5, R6 ;  /* 0x00000005ff067819 */ /* 0x000fe20000011406 */
[----:B------:R-:W-:Y:S01]  /*0e20*/  IMAD R187, R8, 0x2, R17 ;  /* 0x0000000208bb7824 */ /* 0x000fe200078e0211 */
[----:B------:R-:W-:Y:S01]  /*0e30*/  LOP3.LUT R0, R2, 0xfffffe, RZ, 0xc0, !PT ;  /* 0x00fffffe02007812 */ /* 0x000fe200078ec0ff */
[----:B------:R-:W-:Y:S01]  /*0e40*/  VIADD R200, R23, 0x1c0 ;  /* 0x000001c017c87836 */ /* 0x000fe20000000000 */
[----:B------:R-:W-:Y:S01]  /*0e50*/  SEL R189, R189, 0xffffffc0, !P2 ;  /* 0xffffffc0bdbd7807 */ /* 0x000fe20005000000 */
[C---:B------:R-:W-:Y:S01]  /*0e60*/  VIADD R190, R187.reuse, 0x36400 ;  /* 0x00036400bbbe7836 */ /* 0x040fe20000000000 */
[----:B------:R-:W-:Y:S01]  /*0e70*/  SHF.R.S32.HI R198, RZ, 0x3, R198 ;  /* 0x00000003ffc67819 */ /* 0x000fe200000114c6 */
[----:B------:R-:W-:Y:S01]  /*0e80*/  VIADD R188, R187, 0x36420 ;  /* 0x00036420bbbc7836 */ /* 0x000fe20000000000 */
[----:B------:R-:W-:Y:S01]  /*0e90*/  SHF.R.S32.HI R212, RZ, 0x1f, R196 ;  /* 0x0000001fffd47819 */ /* 0x000fe200000114c4 */
[----:B------:R-:W-:Y:S01]  /*0ea0*/  IMAD.IADD R13, R12, 0x1, -R13 ;  /* 0x000000010c0d7824 */ /* 0x000fe200078e0a0d */
        /* <DEDUP_REMOVED lines=9> */
[----:B------:R-:W-:Y:S01]  /*0f40*/  IMAD.MOV.U32 R7, RZ, RZ, R15 ;  /* 0x000000ffff077224 */ /* 0x000fe200078e000f */
[----:B------:R-:W-:Y:S01]  /*0f50*/  SHF.R.S32.HI R206, RZ, 0x1f, R200 ;  /* 0x0000001fffce7819 */ /* 0x000fe200000114c8 */
[----:B------:R-:W-:-:S02]  /*0f60*/  IMAD.MOV.U32 R2, RZ, RZ, RZ ;  /* 0x000000ffff027224 */ /* 0x000fc400078e00ff */
[----:B------:R-:W-:Y:S02]  /*0f70*/  IMAD.SHL.U32 R184, R0, 0x100, RZ ;  /* 0x0000010000b87824 */ /* 0x000fe400078e00ff */
[----:B------:R-:W-:Y:S02]  /*0f80*/  IMAD R191, R13, 0x8, R22 ;  /* 0x000000080dbf7824 */ /* 0x000fe400078e0216 */
[----:B------:R-:W-:-:S07]  /*0f90*/  IMAD.IADD R189, R189, 0x1, R188 ;  /* 0x00000001bdbd7824 */ /* 0x000fce00078e02bc */
.L_x_5001:
[----:B0-2-4-:R-:W0:Y:S01]  /*0fa0*/  LDC.64 R4, c[0x0][0xd88] ;  /* 0x00036200ff047b82 */ /* 0x015e220000000a00 */
[----:B------:R-:W-:Y:S01]  /*0fb0*/  ULDC.64 UR8, c[0x0][0xb20] ;  /* 0x0002c80000087ab9 */ /* 0x000fe20000000a00 */
[----:B------:R-:W-:-:S06]  /*0fc0*/  ULDC.64 UR10, c[0x0][0xb10] ;  /* 0x0002c400000a7ab9 */ /* 0x000fcc0000000a00 */
[----:B-1-3--:R-:W1:Y:S08]  /*0fd0*/  LDC.64 R8, c[0x0][0x418] ;  /* 0x00010600ff087b82 */ /* 0x00ae700000000a00 */
[----:B------:R-:W2:Y:S01]  /*0fe0*/  LDC R0, c[0x0][0x424] ;  /* 0x00010900ff007b82 */ /* 0x000ea20000000800 */
[----:B0-----:R-:W-:-:S07]  /*0ff0*/  IMAD.WIDE R4, R7, 0x4, R4 ;  /* 0x0000000407047825 */ /* 0x001fce00078e0204 */
[----:B------:R-:W0:Y:S01]  /*1000*/  LDC R11, c[0x0][0x2f0] ;  /* 0x0000bc00ff0b7b82 */ /* 0x000e220000000800 */
[----:B------:R-:W3:Y:S01]  /*1010*/  LDG.E R4, desc[UR44][R4.64] ;  /* 0x0000002c04047981 */ /* 0x000ee2000c1e1900 */
[----:B------:R-:W-:Y:S01]  /*1020*/  UISETP.NE.U32.AND UP0, UPT, UR8, URZ, UPT ;  /* 0x0000003f0800728c */ /* 0x000fe2000bf05070 */
[----:B------:R-:W-:Y:S01]  /*1030*/  IMAD.MOV.U32 R3, RZ, RZ, RZ ;  /* 0x000000ffff037224 */ /* 0x000fe200078e00ff */
[----:B------:R-:W-:Y:S02]  /*1040*/  UISETP.NE.U32.AND UP1, UPT, UR10, URZ, UPT ;  /* 0x0000003f0a00728c */ /* 0x000fe4000bf25070 */
[----:B------:R-:W-:Y:S02]  /*1050*/  UISETP.NE.AND.EX UP0, UPT, UR9, URZ, UPT, UP0 ;  /* 0x0000003f0900728c */ /* 0x000fe4000bf05300 */
[----:B------:R-:W-:-:S04]  /*1060*/  UISETP.NE.AND.EX UP1, UPT, UR11, URZ, UPT, UP1 ;  /* 0x0000003f0b00728c */ /* 0x000fc8000bf25310 */
[----:B------:R-:W-:Y:S02]  /*1070*/  PLOP3.LUT P0, PT, PT, PT, UP0, 0x80, 0x0 ;  /* 0x000000000000781c */ /* 0x000fe40003f0f008 */
[----:B------:R-:W-:Y:S02]  /*1080*/  PLOP3.LUT P2, PT, PT, PT, UP1, 0x80, 0x0 ;  /* 0x000000000000781c */ /* 0x000fe40003f4f018 */
[----:B---3--:R-:W-:-:S13]  /*1090*/  R2UR UR40, R4 ;  /* 0x00000000042872ca */ /* 0x008fda00000e0000 */
[----:B------:R-:W-:Y:S02]  /*10a0*/  USHF.R.S32.HI UR39, URZ, 0x1f, UR40 ;  /* 0x0000001f3f277899 */ /* 0x000fe40008011428 */
[----:B------:R-:W-:-:S04]  /*10b0*/  @UP0 ULEA UR8, UP2, UR40, UR8, 0x2 ;  /* 0x0000000828080291 */ /* 0x000fc8000f84103f */
[----:B------:R-:W-:Y:S02]  /*10c0*/  @UP0 ULEA.HI.X UR9, UR40, UR9, UR39, 0x2, UP2 ;  /* 0x0000000928090291 */ /* 0x000fe400090f1427 */
[----:B------:R-:W-:Y:S01]  /*10d0*/  @UP1 ULEA UR10, UP0, UR40, UR10, 0x2 ;  /* 0x0000000a280a1291 */ /* 0x000fe2000f80103f */
[----:B------:R-:W-:-:S03]  /*10e0*/  IMAD.U32 R4, RZ, RZ, UR8 ;  /* 0x00000008ff047e24 */ /* 0x000fc6000f8e00ff */
[----:B------:R-:W-:Y:S01]  /*10f0*/  @UP1 ULEA.HI.X UR11, UR40, UR11, UR39, 0x2, UP0 ;  /* 0x0000000b280b1291 */ /* 0x000fe200080f1427 */
[----:B------:R-:W-:Y:S01]  /*1100*/  IMAD.U32 R5, RZ, RZ, UR9 ;  /* 0x00000009ff057e24 */ /* 0x000fe2000f8e00ff */
[----:B------:R-:W-:Y:S01]  /*1110*/  ULDC.64 UR8, c[0x0][0xb18] ;  /* 0x0002c60000087ab9 */ /* 0x000fe20000000a00 */
[----:B------:R-:W-:-:S03]  /*1120*/  IMAD.U32 R6, RZ, RZ, UR10 ;  /* 0x0000000aff067e24 */ /* 0x000fc6000f8e00ff */
[----:B------:R-:W-:Y:S01]  /*1130*/  IMAD.U32 R7, RZ, RZ, UR11 ;  /* 0x0000000bff077e24 */ /* 0x000fe2000f8e00ff */
[----:B------:R3:W5:Y:S04]  /*1140*/  @P0 LDG.E R3, desc[UR44][R4.64] ;  /* 0x0000002c04030981 */ /* 0x000768000c1e1900 */
[----:B------:R3:W5:Y:S01]  /*1150*/  @P2 LDG.E R185, desc[UR44][R6.64] ;  /* 0x0000002c06b92981 */ /* 0x000762000c1e1900 */
[----:B-1----:R-:W-:Y:S01]  /*1160*/  ISETP.NE.U32.AND P0, PT, R8, RZ, PT ;  /* 0x000000ff0800720c */ /* 0x002fe20003f05070 */
[----:B------:R-:W-:Y:S01]  /*1170*/  UMOV UR38, UR6 ;  /* 0x0000000600267c82 */ /* 0x000fe20008000000 */
[----:B------:R-:W-:Y:S02]  /*1180*/  ISETP.NE.U32.AND P1, PT, RZ, UR8, PT ;  /* 0x00000008ff007c0c */ /* 0x000fe4000bf25070 */
[----:B------:R-:W-:-:S02]  /*1190*/  ISETP.NE.AND.EX P0, PT, R9, RZ, PT, P0 ;  /* 0x000000ff0900720c */ /* 0x000fc40003f05300 */
[----:B------:R-:W-:Y:S02]  /*11a0*/  ISETP.NE.AND.EX P1, PT, RZ, UR9, PT, P1 ;  /* 0x00000009ff007c0c */ /* 0x000fe4000bf25310 */
[----:B--2---:R-:W-:Y:S01]  /*11b0*/  SEL R0, R0, 0x1, P0 ;  /* 0x0000000100007807 */ /* 0x004fe20000000000 */
[----:B0--3--:R-:W-:Y:S10]  /*11c0*/  @P2 BRA `(.L_x_4943) ;  /* 0x0000000000302947 */ /* 0x009ff40003800000 */
[----:B------:R-:W-:Y:S01]  /*11d0*/  ULDC.64 UR6, c[0x0][0xaf8] ;  /* 0x0002be0000067ab9 */ /* 0x000fe20000000a00 */
[----:B-----5:R-:W0:Y:S01]  /*11e0*/  LDC R185, c[0x0][0x288] ;  /* 0x0000a200ffb97b82 */ /* 0x020e220000000800 */
[----:B------:R-:W-:-:S04]  /*11f0*/  ISETP.NE.U32.AND P0, PT, RZ, UR6, PT ;  /* 0x00000006ff007c0c */ /* 0x000fc8000bf05070 */
[----:B------:R-:W-:-:S13]  /*1200*/  ISETP.NE.AND.EX P0, PT, RZ, UR7, PT, P0 ;  /* 0x00000007ff007c0c */ /* 0x000fda000bf05300 */
[----:B------:R-:W-:Y:S05]  /*1210*/  @!P0 BRA `(.L_x_4943) ;  /* 0x00000000001c8947 */ /* 0x000fea0003800000 */
[----:B------:R-:W-:Y:S02]  /*1220*/  ULDC.64 UR6, c[0x0][0xaf8] ;  /* 0x0002be0000067ab9 */ /* 0x000fe40000000a00 */
[----:B------:R-:W-:-:S06]  /*1230*/  UIMAD.WIDE UR6, UR40, 0x4, UR6 ;  /* 0x00000004280678a5 */ /* 0x000fcc000f8e0206 */
[----:B------:R-:W-:Y:S02]  /*1240*/  IMAD.U32 R4, RZ, RZ, UR6 ;  /* 0x00000006ff047e24 */ /* 0x000fe4000f8e00ff */
[----:B------:R-:W-:-:S05]  /*1250*/  IMAD.U32 R5, RZ, RZ, UR7 ;  /* 0x00000007ff057e24 */ /* 0x000fca000f8e00ff */
[----:B0-----:R-:W2:Y:S04]  /*1260*/  LDG.E R185, desc[UR44][R4.64] ;  /* 0x0000002c04b97981 */ /* 0x001ea8000c1e1900 */
[----:B------:R-:W2:Y:S02]  /*1270*/  LDG.E R6, desc[UR44][R4.64+0x4] ;  /* 0x0000042c04067981 */ /* 0x000ea4000c1e1900 */
[----:B--2---:R-:W-:-:S07]  /*1280*/  IMAD.IADD R185, R6, 0x1, -R185 ;  /* 0x0000000106b97824 */ /* 0x004fce00078e0ab9 */
.L_x_4943:
[----:B------:R-:W-:Y:S01]  /*1290*/  IMAD R186, R0, R11, RZ ;  /* 0x0000000b00ba7224 */ /* 0x000fe200078e02ff */
[----:B------:R-:W-:Y:S06]  /*12a0*/  @!P1 BRA `(.L_x_4944) ;  /* 0x0000000000189947 */ /* 0x000fec0003800000 */
[----:B------:R-:W-:-:S04]  /*12b0*/  ULEA UR4, UP0, UR40, UR8, 0x2 ;  /* 0x0000000828047291 */ /* 0x000fc8000f80103f */
[----:B------:R-:W-:Y:S02]  /*12c0*/  ULEA.HI.X UR6, UR40, UR9, UR39, 0x2, UP0 ;  /* 0x0000000928067291 */ /* 0x000fe400080f1427 */
[----:B------:R-:W-:-:S04]  /*12d0*/  IMAD.U32 R4, RZ, RZ, UR4 ;  /* 0x00000004ff047e24 */ /* 0x000fc8000f8e00ff */
[----:B------:R-:W-:-:S05]  /*12e0*/  IMAD.U32 R5, RZ, RZ, UR6 ;  /* 0x00000006ff057e24 */ /* 0x000fca000f8e00ff */
[----:B------:R1:W5:Y:S01]  /*12f0*/  LDG.E R186, desc[UR44][R4.64] ;  /* 0x0000002c04ba7981 */ /* 0x000362000c1e1900 */
[----:B------:R-:W-:Y:S05]  /*1300*/  BRA `(.L_x_4945) ;  /* 0x00000000002c7947 */ /* 0x000fea0003800000 */
.L_x_4944:
        /* <DEDUP_REMOVED lines=9> */
[----:B------:R-:W2:Y:S02]  /*13a0*/  LDG.E R7, desc[UR44][R4.64+0x4] ;  /* 0x0000042c04077981 */ /* 0x000ea4000c1e1900 */
[----:B--2---:R-:W-:-:S07]  /*13b0*/  IMAD.IADD R186, R7, 0x1, -R186 ;  /* 0x0000000107ba7824 */ /* 0x004fce00078e0aba */
.L_x_4945:
[----:B------:R-:W-:Y:S01]  /*13c0*/  UISETP.NE.AND UP0, UPT, UR43, 0x1, UPT ;  /* 0x000000012b00788c */ /* 0x000fe2000bf05270 */
[----:B-----5:R-:W-:Y:S01]  /*13d0*/  IMAD.IADD R186, R186, 0x1, -R3 ;  /* 0x00000001baba7824 */ /* 0x020fe200078e0a03 */
[----:B------:R-:W-:-:S03]  /*13e0*/  USHF.L.U32 UR37, UR5, 0x6, URZ ;  /* 0x0000000605257899 */ /* 0x000fc6000800063f */
[----:B------:R-:W-:Y:S01]  /*13f0*/  VIADD R0, R186, 0x3f ;  /* 0x0000003fba007836 */ /* 0x000fe20000000000 */
[----:B------:R-:W-:-:S04]  /*1400*/  PLOP3.LUT P0, PT, PT, PT, UP0, 0x80, 0x0 ;  /* 0x000000000000781c */ /* 0x000fc80003f0f008 */
[----:B------:R-:W-:-:S04]  /*1410*/  SHF.R.S32.HI R3, RZ, 0x1f, R0 ;  /* 0x0000001fff037819 */ /* 0x000fc80000011400 */
[----:B------:R-:W-:-:S04]  /*1420*/  LEA.HI R3, R3, R0, RZ, 0x6 ;  /* 0x0000000003037211 */ /* 0x000fc800078f30ff */
[----:B------:R-:W-:Y:S01]  /*1430*/  SHF.R.S32.HI R168, RZ, 0x6, R3 ;  /* 0x00000006ffa87819 */ /* 0x000fe20000011403 */
[----:B------:R-:W-:Y:S06]  /*1440*/  @!P0 BRA `(.L_x_4946) ;  /* 0x0000001c00508947 */ /* 0x000fec0003800000 */
[----:B------:R-:W2:Y:S01]  /*1450*/  LDC R0, c[0x0][0x448] ;  /* 0x00011200ff007b82 */ /* 0x000ea20000000800 */
[----:B------:R-:W-:Y:S01]  /*1460*/  UIADD3 UR4, UR37, 0x3f, URZ ;  /* 0x0000003f25047890 */ /* 0x000fe2000fffe03f */
[----:B0-----:R-:W-:Y:S02]  /*1470*/  IADD3 R185, R186, 0x40, -R185 ;  /* 0x00000040bab97810 */ /* 0x001fe40007ffe8b9 */
        /* <DEDUP_REMOVED lines=21> */
[----:B--2---:R-:W-:Y:S01]  /*15d0*/  ISETP.NE.AND P0, PT, R0, 0x1, PT ;  /* 0x000000010000780c */ /* 0x004fe20003f05270 */
        /* <DEDUP_REMOVED lines=15> */
[----:B------:R-:W-:Y:S01]  /*16d0*/  CS2R R92, SRZ ;  /* 0x00000000005c7805 */ /* 0x000fe2000001ff00 */
[----:B------:R-:W-:Y:S01]  /*16e0*/  IMAD.MOV.U32 R19, RZ, RZ, RZ ;  /* 0x000000ffff137224 */ /* 0x000fe200078e00ff */
[----:B------:R-:W-:Y:S02]  /*16f0*/  CS2R R88, SRZ ;  /* 0x0000000000587805 */ /* 0x000fe4000001ff00 */
[----:B------:R-:W-:Y:S02]  /*1700*/  CS2R R86, SRZ ;  /* 0x0000000000567805 */ /* 0x000fe4000001ff00 */
[----:B------:R-:W-:Y:S01]  /*1710*/  CS2R R84, SRZ ;  /* 0x0000000000547805 */ /* 0x000fe2000001ff00 */
[----:B-1----:R-:W1:Y:S01]  /*1720*/  @P0 LDC R4, c[0x0][0x450] ;  /* 0x00011400ff040b82 */ /* 0x002e620000000800 */
        /* <DEDUP_REMOVED lines=15> */
[----:B0-----:R-:W-:Y:S01]  /*1820*/  @P0 IMAD.HI.U32 R3, R3, UR4, RZ ;  /* 0x0000000403030c27 */ /* 0x001fe2000f8e00ff */
[----:B------:R-:W-:Y:S02]  /*1830*/  CS2R R14, SRZ ;  /* 0x00000000000e7805 */ /* 0x000fe4000001ff00 */
[----:B------:R-:W-:Y:S02]  /*1840*/  CS2R R12, SRZ ;  /* 0x00000000000c7805 */ /* 0x000fe4000001ff00 */
[----:B------:R-:W-:Y:S02]  /*1850*/  CS2R R170, SRZ ;  /* 0x0000000000aa7805 */ /* 0x000fe4000001ff00 */
[----:B------:R-:W-:Y:S01]  /*1860*/  CS2R R38, SRZ ;  /* 0x0000000000267805 */ /* 0x000fe2000001ff00 */
[----:B------:R-:W-:Y:S01]  /*1870*/  IMAD.MOV.U32 R169, RZ, RZ, RZ ;  /* 0x000000ffffa97224 */ /* 0x000fe200078e00ff */
[----:B------:R-:W-:-:S02]  /*1880*/  CS2R R172, SRZ ;  /* 0x0000000000ac7805 */ /* 0x000fc4000001ff00 */
[----:B------:R-:W-:Y:S02]  /*1890*/  CS2R R34, SRZ ;  /* 0x0000000000227805 */ /* 0x000fe4000001ff00 */
[----:B-1----:R-:W-:Y:S01]  /*18a0*/  @P0 SHF.R.U32.HI R0, RZ, R4, R3 ;  /* 0x00000004ff000219 */ /* 0x002fe20000011603 */
[----:B------:R-:W-:Y:S01]  /*18b0*/  IMAD.MOV.U32 R31, RZ, RZ, RZ ;  /* 0x000000ffff1f7224 */ /* 0x000fe200078e00ff */
[----:B------:R-:W-:Y:S02]  /*18c0*/  PLOP3.LUT P0, PT, PT, PT, PT, 0x80, 0x0 ;  /* 0x000000000000781c */ /* 0x000fe40003f0f070 */
[----:B------:R-:W-:Y:S02]  /*18d0*/  CS2R R10, SRZ ;  /* 0x00000000000a7805 */ /* 0x000fe4000001ff00 */
[----:B------:R-:W-:Y:S01]  /*18e0*/  CS2R R174, SRZ ;  /* 0x0000000000ae7805 */ /* 0x000fe2000001ff00 */
[----:B------:R-:W-:Y:S02]  /*18f0*/  IMAD.IADD R0, R185, 0x1, R0 ;  /* 0x00000001b9007824 */ /* 0x000fe400078e0200 */
[----:B------:R-:W-:-:S02]  /*1900*/  IMAD.MOV.U32 R27, RZ, RZ, RZ ;  /* 0x000000ffff1b7224 */ /* 0x000fc400078e00ff */
[----:B------:R-:W-:Y:S01]  /*1910*/  IMAD.MOV.U32 R9, RZ, RZ, RZ ;  /* 0x000000ffff097224 */ /* 0x000fe200078e00ff */
[----:B------:R-:W-:Y:S01]  /*1920*/  SHF.R.S32.HI R3, RZ, 0x1f, R0 ;  /* 0x0000001fff037819 */ /* 0x000fe20000011400 */
[----:B------:R-:W-:-:S03]  /*1930*/  IMAD.MOV.U32 R20, RZ, RZ, RZ ;  /* 0x000000ffff147224 */ /* 0x000fc600078e00ff */
        /* <DEDUP_REMOVED lines=64> */
.L_x_4948:
[----:B------:R-:W-:Y:S01]  /*1d40*/  IMAD R0, R2, 0x8, R17 ;  /* 0x0000000802007824 */ /* 0x000fe200078e0211 */
[----:B------:R-:W-:-:S03]  /*1d50*/  ISETP.GE.AND P0, PT, R4, 0x2, PT ;  /* 0x000000020400780c */ /* 0x000fc60003f06270 */
[----:B------:R-:W-:-:S05]  /*1d60*/  VIADD R3, R0, 0x38860 ;  /* 0x0003886000037836 */ /* 0x000fca0000000000 */
[----:B------:R-:W-:-:S04]  /*1d70*/  PRMT R3, R202, 0x654, R3 ;  /* 0x00000654ca037816 */ /* 0x000fc80000000003 */
[----:B------:R0:W-:Y:S01]  /*1d80*/  SYNCS.ARRIVE.TRANS64.RED.A1T0 RZ, [R3+URZ], RZ ;  /* 0x000000ff03ff79a7 */ /* 0x0001e2000810043f */
[----:B------:R-:W-:Y:S05]  /*1d90*/  @!P0 BRA `(.L_x_4949) ;  /* 0x0000000800c08947 */ /* 0x000fea0003800000 */
[----:B------:R-:W-:-:S07]  /*1da0*/  VIADD R4, R4, 0xfffffffe ;  /* 0xfffffffe04047836 */ /* 0x000fce0000000000 */
.L_x_4951:
[----:B------:R-:W-:Y:S01]  /*1db0*/  BAR.SYNC.DEFER_BLOCKING 0xe, 0x100 ;  /* 0x0384000000007b1d */ /* 0x000fe20000010000 */
[----:B------:R-:W-:Y:S01]  /*1dc0*/  IMAD R0, R2, 0x40, R22 ;  /* 0x0000004002007824 */ /* 0x000fe200078e0216 */
        /* <DEDUP_REMOVED lines=10> */
[----:B01----:R-:W0:Y:S04]  /*1e70*/  LDS R3, [R0+0x38400] ;  /* 0x0384000000037984 */ /* 0x003e280000000800 */
        /* <DEDUP_REMOVED lines=157> */
.L_x_4950:
[----:B------:R-:W-:-:S04]  /*2850*/  IMAD R0, R2, 0x8, R17 ;  /* 0x0000000802007824 */ /* 0x000fc800078e0211 */
[----:B------:R-:W-:-:S05]  /*2860*/  VIADD R3, R0, 0x38860 ;  /* 0x0003886000037836 */ /* 0x000fca0000000000 */
[----:B------:R-:W-:-:S04]  /*2870*/  PRMT R3, R202, 0x654, R3 ;  /* 0x00000654ca037816 */ /* 0x000fc80000000003 */
[----:B------:R1:W-:Y:S01]  /*2880*/  SYNCS.ARRIVE.TRANS64.RED.A1T0 RZ, [R3+URZ], RZ ;  /* 0x000000ff03ff79a7 */ /* 0x0003e2000810043f */
[----:B------:R-:W-:Y:S05]  /*2890*/  @P1 BRA `(.L_x_4951) ;  /* 0xfffffff400441947 */ /* 0x000fea000383ffff */
.L_x_4949:
        /* <DEDUP_REMOVED lines=9> */
[----:B01----:R-:W0:Y:S04]  /*2930*/  LDS R3, [R17+0x38400] ;  /* 0x0384000011037984 */ /* 0x003e280000000800 */
        /* <DEDUP_REMOVED lines=133> */
.L_x_4946:
[----:B------:R-:W2:Y:S01]  /*3190*/  LDC R204, c[0x0][0x448] ;  /* 0x00011200ffcc7b82 */ /* 0x000ea20000000800 */
[----:B------:R-:W-:Y:S01]  /*31a0*/  UIADD3 UR4, UR37, 0x3f, URZ ;  /* 0x0000003f25047890 */ /* 0x000fe2000fffe03f */
[----:B01----:R-:W-:Y:S02]  /*31b0*/  IADD3 R5, R186, 0x40, -R185 ;  /* 0x00000040ba057810 */ /* 0x003fe40007ffe8b9 */
        /* <DEDUP_REMOVED lines=34> */
[----:B------:R-:W0:Y:S01]  /*33e0*/  @P0 LDC R0, c[0x0][0x44c] ;  /* 0x00011300ff000b82 */ /* 0x000e220000000800 */
[----:B------:R-:W-:-:S02]  /*33f0*/  CS2R R90, SRZ ;  /* 0x00000000005a7805 */ /* 0x000fc4000001ff00 */
[----:B------:R-:W-:Y:S01]  /*3400*/  CS2R R92, SRZ ;  /* 0x00000000005c7805 */ /* 0x000fe2000001ff00 */
[----:B------:R-:W-:Y:S01]  /*3410*/  IMAD.MOV.U32 R19, RZ, RZ, RZ ;  /* 0x000000ffff137224 */ /* 0x000fe200078e00ff */
        /* <DEDUP_REMOVED lines=23> */
[----:B------:R-:W-:Y:S01]  /*3590*/  CS2R R38, SRZ ;  /* 0x0000000000267805 */ /* 0x000fe2000001ff00 */
[----:B------:R-:W-:Y:S01]  /*35a0*/  IMAD.U32 R0, RZ, RZ, UR4 ;  /* 0x00000004ff007e24 */ /* 0x000fe2000f8e00ff */
[----:B------:R-:W-:Y:S01]  /*35b0*/  CS2R R172, SRZ ;  /* 0x0000000000ac7805 */ /* 0x000fe2000001ff00 */
[----:B------:R-:W-:Y:S01]  /*35c0*/  IMAD.MOV.U32 R169, RZ, RZ, RZ ;  /* 0x000000ffffa97224 */ /* 0x000fe200078e00ff */
[----:B------:R-:W-:-:S02]  /*35d0*/  CS2R R34, SRZ ;  /* 0x0000000000227805 */ /* 0x000fc4000001ff00 */
[----:B-1----:R-:W-:Y:S01]  /*35e0*/  @P0 SHF.R.U32.HI R0, RZ, R4, R3 ;  /* 0x00000004ff000219 */ /* 0x002fe20000011603 */
[----:B------:R-:W-:Y:S01]  /*35f0*/  IMAD.MOV.U32 R31, RZ, RZ, RZ ;  /* 0x000000ffff1f7224 */ /* 0x000fe200078e00ff */
[----:B------:R-:W-:Y:S02]  /*3600*/  PLOP3.LUT P0, PT, PT, PT, PT, 0x80, 0x0 ;  /* 0x000000000000781c */ /* 0x000fe40003f0f070 */
[----:B------:R-:W-:Y:S02]  /*3610*/  CS2R R10, SRZ ;  /* 0x00000000000a7805 */ /* 0x000fe4000001ff00 */
[----:B------:R-:W-:Y:S01]  /*3620*/  CS2R R174, SRZ ;  /* 0x0000000000ae7805 */ /* 0x000fe2000001ff00 */
[----:B------:R-:W-:Y:S02]  /*3630*/  IMAD.IADD R0, R5, 0x1, R0 ;  /* 0x0000000105007824 */ /* 0x000fe400078e0200 */
[----:B------:R-:W-:Y:S02]  /*3640*/  IMAD.MOV.U32 R27, RZ, RZ, RZ ;  /* 0x000000ffff1b7224 */ /* 0x000fe400078e00ff */
        /* <DEDUP_REMOVED lines=38> */
.L_x_4952:
        /* <DEDUP_REMOVED lines=9> */
.L_x_5092:
[----:B------:R-:W-:Y:S05]  /*3940*/  @!P0 BRA `(.L_x_4954) ;  /* 0x0000000000048947 */ /* 0x000fea0003800000 */
[----:B------:R-:W-:Y:S01]  /*3950*/  BPT.TRAP 0x1 ;  /* 0x000000040000795c */ /* 0x000fe20000300000 */
.L_x_4954:
[----:B------:R-:W-:Y:S01]  /*3960*/  IMAD R9, R2, 0x8, R17 ;  /* 0x0000000802097824 */ /* 0x000fe200078e0211 */
[----:B------:R-:W-:-:S04]  /*3970*/  SHF.L.U32 R6, R16, 0x1f, RZ ;  /* 0x0000001f10067819 */ /* 0x000fc800000006ff */
[----:B------:R1:W2:Y:S01]  /*3980*/  SYNCS.PHASECHK.TRANS64.TRYWAIT P1, [R9+URZ+0x38830], R6 ;  /* 0x03883006090075a7 */ /* 0x0002a2000802017f */
[----:B------:R-:W-:Y:S05]  /*3990*/  @!P0 BRA `(.L_x_4955) ;  /* 0x0000000000048947 */ /* 0x000fea0003800000 */
[----:B------:R-:W-:Y:S01]  /*39a0*/  BPT.TRAP 0x1 ;  /* 0x000000040000795c */ /* 0x000fe20000300000 */
.L_x_4955:
[----:B------:R-:W-:-:S05]  /*39b0*/  VIADD R0, R17, 0x22400 ;  /* 0x0002240011007836 */ /* 0x000fca0000000000 */
[----:B------:R-:W-:-:S04]  /*39c0*/  SHF.R.U32.HI R0, RZ, 0x4, R0 ;  /* 0x00000004ff007819 */ /* 0x000fc80000011600 */
[----:B------:R-:W-:Y:S01]  /*39d0*/  LOP3.LUT R0, R0, 0x3fff, RZ, 0xc0, !PT ;  /* 0x00003fff00007812 */ /* 0x000fe200078ec0ff */
[----:B--2---:R-:W-:Y:S06]  /*39e0*/  @P1 BRA `(.L_x_4956) ;  /* 0x0000000000081947 */ /* 0x004fec0003800000 */
[----:B------:R-:W2:Y:S02]  /*39f0*/  SYNCS.PHASECHK.TRANS64.TRYWAIT P1, [R9+URZ+0x38830], R6 ;  /* 0x03883006090075a7 */ /* 0x000ea4000802017f */
[----:B--2---:R-:W-:Y:S05]  /*3a00*/  @!P1 BRA `(.L_x_4957) ;  /* 0x0000012c00209947 */ /* 0x004fea0003800000 */
.L_x_4956:
        /* <DEDUP_REMOVED lines=40> */
.L_x_5093:
[----:B------:R-:W-:Y:S05]  /*3c90*/  @!P0 BRA `(.L_x_4959) ;  /* 0x0000000000048947 */ /* 0x000fea0003800000 */
[----:B------:R-:W-:Y:S01]  /*3ca0*/  BPT.TRAP 0x1 ;  /* 0x000000040000795c */ /* 0x000fe20000300000 */
.L_x_4959:
[----:B------:R4:W0:Y:S01]  /*3cb0*/  SYNCS.PHASECHK.TRANS64.TRYWAIT P1, [R9+URZ+0x38850], R6 ;  /* 0x03885006090075a7 */ /* 0x000822000802017f */
[----:B------:R-:W-:Y:S05]  /*3cc0*/  @!P0 BRA `(.L_x_4960) ;  /* 0x0000000000048947 */ /* 0x000fea0003800000 */
[----:B------:R-:W-:Y:S01]  /*3cd0*/  BPT.TRAP 0x1 ;  /* 0x000000040000795c */ /* 0x000fe20000300000 */
.L_x_4960:
        /* <DEDUP_REMOVED lines=12> */
.L_x_4961:
        /* <DEDUP_REMOVED lines=292> */
[----:B------:R-:W-:-:S02]  /*4fe0*/  IMAD.IADD R10, R10, 0x1, R11 ;  /* 0x000000010a0a7824 */ /* 0x000fc400078e020b */
[----:B------:R-:W-:Y:S01]  /*4ff0*/  IMAD.MOV.U32 R11, RZ, RZ, 0x40 ;  /* 0x00000040ff0b7424 */ /* 0x000fe200078e00ff */
[----:B------:R-:W-:Y:S02]  /*5000*/  WARPGROUP.DEPBAR.LE gsb0, 0x0 ;  /* 0x00008000000079c5 */ /* 0x000fe40000010000 */
        /* <DEDUP_REMOVED lines=33> */
.L_x_4963:
[----:B------:R-:W-:Y:S01]  /*5220*/  ISETP.NE.AND P5, PT, R204, 0x1, PT ;  /* 0x00000001cc00780c */ /* 0x000fe20003fa5270 */
[----:B------:R-:W-:Y:S01]  /*5230*/  VIADD R5, R191, UR37 ;  /* 0x00000025bf057c36 */ /* 0x000fe20008000000 */
[----:B------:R-:W-:Y:S01]  /*5240*/  ULDC UR28, c[0x0][0xa80] ;  /* 0x0002a000001c7ab9 */ /* 0x000fe20000000800 */
[----:B------:R-:W-:Y:S01]  /*5250*/  IMAD R217, R2, 0x1000, R19 ;  /* 0x0000100002d97824 */ /* 0x000fe200078e0213 */
[----:B------:R-:W-:-:S03]  /*5260*/  UMOV UR7, 0x40000040 ;  /* 0x4000004000077882 */ /* 0x000fc60000000000 */
[C---:B------:R-:W-:Y:S01]  /*5270*/  VIADD R221, R217.reuse, 0x80 ;  /* 0x00000080d9dd7836 */ /* 0x040fe20000000000 */
[----:B------:R-:W-:-:S05]  /*5280*/  R2UR UR6, R217 ;  /* 0x00000000d90672ca */ /* 0x000fca00000e0000 */
[----:B------:R-:W0:Y:S08]  /*5290*/  @P5 LDC R6, c[0x0][0x44c] ;  /* 0x00011300ff065b82 */ /* 0x000e300000000800 */
[----:B------:R-:W1:Y:S01]  /*52a0*/  @P5 LDC R7, c[0x0][0x450] ;  /* 0x00011400ff075b82 */ /* 0x000e620000000800 */
[----:B0-----:R-:W-:-:S05]  /*52b0*/  @P5 IMAD.HI.U32 R6, R5, R6, RZ ;  /* 0x0000000605065227 */ /* 0x001fca00078e00ff */
[----:B-1----:R-:W-:Y:S01]  /*52c0*/  @P5 SHF.R.U32.HI R5, RZ, R7, R6 ;  /* 0x00000007ff055219 */ /* 0x002fe20000011606 */
[----:B------:R-:W-:-:S04]  /*52d0*/  IMAD R7, R168, -0x40, R11 ;  /* 0xffffffc0a8077824 */ /* 0x000fc800078e020b */
[----:B------:R-:W0:Y:S01]  /*52e0*/  SHFL.IDX PT, R8, R5, RZ, 0x1c1f ;  /* 0x001c1fff05087589 */ /* 0x000e2200000e0000 */
[----:B------:R-:W-:Y:S02]  /*52f0*/  IADD3 R6, R186, 0x1, R7 ;  /* 0x00000001ba067810 */ /* 0x000fe40007ffe007 */
[----:B------:R-:W-:Y:S01]  /*5300*/  IADD3 R7, -R18, R7, R186 ;  /* 0x0000000712077210 */ /* 0x000fe20007ffe1ba */
[----:B------:R-:W1:Y:S01]  /*5310*/  SHFL.IDX PT, R5, R5, 0x1, 0x1c1f ;  /* 0x003c1f0005057f89 */ /* 0x000e6200000e0000 */
[----:B------:R-:W-:-:S04]  /*5320*/  IADD3 R6, -R185, R6, -R18 ;  /* 0x00000006b9067210 */ /* 0x000fc80007ffe912 */
        /* <DEDUP_REMOVED lines=92> */
[----:B------:R-:W-:Y:S02]  /*58f0*/  ISETP.GT.AND P1, PT, R6, 0x38, PT ;  /* 0x000000380600780c */ /* 0x000fe40003f24270 */
        /* <DEDUP_REMOVED lines=10> */
[----:B------:R-:W0:Y:S02]  /*59a0*/  SHFL.BFLY PT, R21, R8, 0x2, 0x1f ;  /* 0x0c401f0008157f89 */ /* 0x000e2400000e0000 */
        /* <DEDUP_REMOVED lines=16> */
[----:B0-----:R-:W-:Y:S01]  /*5ab0*/  FMNMX.FTZ R24, R8, R21, !PT ;  /* 0x0000001508187209 */ /* 0x001fe20007810000 */
[----:B------:R-:W-:-:S06]  /*5ac0*/  FFMA.FTZ R21, R41, UR28, -R56 ;  /* 0x0000001c29157c23 */ /* 0x000fcc0008010838 */
[----:B------:R-:W0:Y:S01]  /*5ad0*/  MUFU.EX2 R6, R6 ;  /* 0x0000000600067308 */ /* 0x000e220000000800 */
[----:B------:R-:W1:Y:S07]  /*5ae0*/  SHFL.BFLY PT, R25, R24, 0x1, 0x1f ;  /* 0x0c201f0018197f89 */ /* 0x000e6e00000e0000 */
[----:B------:R-:W-:Y:S08]  /*5af0*/  MUFU.EX2 R10, R10 ;  /* 0x0000000a000a7308 */ /* 0x000ff00000000800 */
[----:B------:R-:W2:Y:S01]  /*5b00*/  MUFU.EX2 R11, R11 ;  /* 0x0000000b000b7308 */ /* 0x000ea20000000800 */
[----:B0-----:R-:W-:Y:S01]  /*5b10*/  F2FP.BF16.F32.PACK_AB R152, R6, R5 ;  /* 0x000000050698723e */ /* 0x001fe200000010ff */
[----:B------:R-:W-:-:S06]  /*5b20*/  FADD.FTZ R5, R5, R6 ;  /* 0x0000000605057221 */ /* 0x000fcc0000010000 */
[----:B------:R-:W-:Y:S01]  /*5b30*/  MUFU.EX2 R12, R12 ;  /* 0x0000000c000c7308 */ /* 0x000fe20000000800 */
[----:B-1----:R-:W-:Y:S01]  /*5b40*/  FMNMX.FTZ R8, R24, R25, !PT ;  /* 0x0000001918087209 */ /* 0x002fe20007810000 */
[----:B------:R-:W-:-:S03]  /*5b50*/  VIADD R25, R9, 0x38840 ;  /* 0x0003884009197836 */ /* 0x000fc60000000000 */
[C---:B------:R-:W-:Y:S01]  /*5b60*/  FSETP.NEU.FTZ.AND P1, PT, R8.reuse, -INF , PT ;  /* 0xff8000000800780b */ /* 0x040fe20003f3d000 */
[----:B------:R-:W-:Y:S01]  /*5b70*/  FMUL.FTZ R24, R8, UR28 ;  /* 0x0000001c08187c20 */ /* 0x000fe20008410000 */
[----:B------:R-:W-:Y:S01]  /*5b80*/  PRMT R25, R202, 0x654, R25 ;  /* 0x00000654ca197816 */ /* 0x000fe20000000019 */
[----:B------:R-:W0:Y:S01]  /*5b90*/  MUFU.EX2 R13, R13 ;  /* 0x0000000d000d7308 */ /* 0x000e220000000800 */
[C---:B--2---:R-:W-:Y:S01]  /*5ba0*/  F2FP.BF16.F32.PACK_AB R154, R11.reuse, R10 ;  /* 0x0000000a0b9a723e */ /* 0x044fe200000010ff */
[----:B------:R-:W-:Y:S01]  /*5bb0*/  FADD.FTZ R10, R10, R5 ;  /* 0x000000050a0a7221 */ /* 0x000fe20000010000 */
[----:B------:R-:W-:Y:S01]  /*5bc0*/  FSEL R24, R24, RZ, P1 ;  /* 0x000000ff18187208 */ /* 0x000fe20000800000 */
[----:B------:R1:W-:Y:S02]  /*5bd0*/  SYNCS.ARRIVE.TRANS64.RED.A1T0 RZ, [R25+URZ], RZ ;  /* 0x000000ff19ff79a7 */ /* 0x0003e4000810043f */
[----:B------:R-:W-:Y:S02]  /*5be0*/  FADD.FTZ R11, R11, R10 ;  /* 0x0000000a0b0b7221 */ /* 0x000fe40000010000 */
        /* <DEDUP_REMOVED lines=46> */
[----:B------:R0:W-:Y:S01]  /*5ed0*/  STSM.16.M88.4 [R188], R156 ;  /* 0x0000009cbc007844 */ /* 0x0001e20000000200 */
[----:B------:R-:W-:Y:S01]  /*5ee0*/  FADD.FTZ R182, R182, R181 ;  /* 0x000000b5b6b67221 */ /* 0x000fe20000010000 */
        /* <DEDUP_REMOVED lines=21> */
[----:B------:R-:W3:Y:S08]  /*6040*/  MUFU.EX2 R173, R173 ;  /* 0x000000ad00ad7308 */ /* 0x000ef00000000800 */
[----:B------:R-:W4:Y:S01]  /*6050*/  MUFU.EX2 R174, R174 ;  /* 0x000000ae00ae7308 */ /* 0x000f220000000800 */
[----:B--2---:R-:W-:Y:S01]  /*6060*/  F2FP.BF16.F32.PACK_AB R164, R172, R171 ;  /* 0x000000abaca4723e */ /* 0x004fe200000010ff */
[----:B------:R-:W-:-:S04]  /*6070*/  FADD.FTZ R171, R171, R170 ;  /* 0x000000aaabab7221 */ /* 0x000fc80000010000 */
[----:B------:R-:W-:Y:S02]  /*6080*/  FADD.FTZ R172, R172, R171 ;  /* 0x000000abacac7221 */ /* 0x000fe40000010000 */
[----:B------:R-:W-:Y:S02]  /*6090*/  MUFU.EX2 R215, R215 ;  /* 0x000000d700d77308 */ /* 0x000fe40000000800 */
[----:B---3--:R-:W-:-:S06]  /*60a0*/  FADD.FTZ R5, R173, R172 ;  /* 0x000000acad057221 */ /* 0x008fcc0000010000 */
[----:B------:R-:W2:Y:S01]  /*60b0*/  MUFU.EX2 R218, R218 ;  /* 0x000000da00da7308 */ /* 0x000ea20000000800 */
[C---:B----4-:R-:W-:Y:S01]  /*60c0*/  F2FP.BF16.F32.PACK_AB R166, R174.reuse, R173 ;  /* 0x000000adaea6723e */ /* 0x050fe200000010ff */
[----:B------:R-:W-:-:S06]  /*60d0*/  FADD.FTZ R5, R174, R5 ;  /* 0x00000005ae057221 */ /* 0x000fcc0000010000 */
[----:B------:R-:W-:Y:S08]  /*60e0*/  MUFU.EX2 R219, R219 ;  /* 0x000000db00db7308 */ /* 0x000ff00000000800 */
[----:B------:R-:W3:Y:S01]  /*60f0*/  MUFU.EX2 R220, R220 ;  /* 0x000000dc00dc7308 */ /* 0x000ee20000000800 */
[----:B--2---:R-:W-:Y:S01]  /*6100*/  F2FP.BF16.F32.PACK_AB R165, R218, R215 ;  /* 0x000000d7daa5723e */ /* 0x004fe200000010ff */
[----:B------:R-:W-:-:S04]  /*6110*/  FADD.FTZ R215, R215, R216 ;  /* 0x000000d8d7d77221 */ /* 0x000fc80000010000 */
[----:B------:R-:W-:Y:S01]  /*6120*/  FADD.FTZ R218, R218, R215 ;  /* 0x000000d7dada7221 */ /* 0x000fe20000010000 */
[----:B---3--:R-:W-:-:S03]  /*6130*/  F2FP.BF16.F32.PACK_AB R167, R220, R219 ;  /* 0x000000dbdca7723e */ /* 0x008fc600000010ff */
[----:B------:R-:W-:Y:S02]  /*6140*/  FADD.FTZ R219, R219, R218 ;  /* 0x000000dadbdb7221 */ /* 0x000fe40000010000 */
[----:B------:R0:W-:Y:S01]  /*6150*/  STSM.16.M88.4 [R189], R164 ;  /* 0x000000a4bd007844 */ /* 0x0001e20000000200 */
[----:B-1----:R-:W-:Y:S01]  /*6160*/  WARPGROUP.ARRIVE ;  /* 0x00000000000079c5 */ /* 0x002fe20000000000 */
[----:B------:R-:W-:-:S05]  /*6170*/  FADD.FTZ R6, R220, R219 ;  /* 0x000000dbdc067221 */ /* 0x000fca0000010000 */
        /* <DEDUP_REMOVED lines=32> */
.L_x_4964:
[----:B------:R-:W0:Y:S01]  /*6380*/  @P5 LDC R11, c[0x0][0x44c] ;  /* 0x00011300ff0b5b82 */ /* 0x000e220000000800 */
[----:B------:R-:W-:Y:S02]  /*6390*/  IMAD.U32 R10, RZ, RZ, UR37 ;  /* 0x00000025ff0a7e24 */ /* 0x000fe4000f8e00ff */
[----:B------:R-:W-:Y:S02]  /*63a0*/  VIADD R168, R168, 0xfffffffe ;  /* 0xfffffffea8a87836 */ /* 0x000fe40000000000 */
[----:B------:R-:W-:-:S03]  /*63b0*/  VIADD R9, R9, 0x38860 ;  /* 0x0003886009097836 */ /* 0x000fc60000000000 */
[----:B------:R-:W1:Y:S01]  /*63c0*/  @P5 LDC R12, c[0x0][0x450] ;  /* 0x00011400ff0c5b82 */ /* 0x000e620000000800 */
[----:B------:R-:W-:Y:S02]  /*63d0*/  R2UR UR30, R168 ;  /* 0x00000000a81e72ca */ /* 0x000fe400000e0000 */
[----:B------:R-:W-:-:S04]  /*63e0*/  PRMT R9, R202, 0x654, R9 ;  /* 0x00000654ca097816 */ /* 0x000fc80000000009 */
[----:B------:R2:W-:Y:S01]  /*63f0*/  SYNCS.ARRIVE.TRANS64.RED.A1T0 RZ, [R9+URZ], RZ ;  /* 0x000000ff09ff79a7 */ /* 0x0005e2000810043f */
[----:B0-----:R-:W-:-:S05]  /*6400*/  @P5 IMAD.HI.U32 R11, R11, UR37, RZ ;  /* 0x000000250b0b5c27 */ /* 0x001fca000f8e00ff */
[----:B-1----:R-:W-:-:S04]  /*6410*/  @P5 SHF.R.U32.HI R10, RZ, R12, R11 ;  /* 0x0000000cff0a5219 */ /* 0x002fc8000001160b */
[----:B------:R-:W-:-:S04]  /*6420*/  IADD3 R10, R10, R186, -R185 ;  /* 0x000000ba0a0a7210 */ /* 0x000fc80007ffe8b9 */
[----:B------:R-:W-:-:S04]  /*6430*/  SHF.R.S32.HI R11, RZ, 0x1f, R10 ;  /* 0x0000001fff0b7819 */ /* 0x000fc8000001140a */
[----:B------:R-:W-:-:S04]  /*6440*/  LEA.HI R11, R11, R10, RZ, 0x6 ;  /* 0x0000000a0b0b7211 */ /* 0x000fc800078f30ff */
[----:B------:R-:W-:-:S04]  /*6450*/  SHF.R.S32.HI R11, RZ, 0x6, R11 ;  /* 0x00000006ff0b7819 */ /* 0x000fc8000001140b */
[----:B------:R-:W-:-:S13]  /*6460*/  R2UR UR29, R11 ;  /* 0x000000000b1d72ca */ /* 0x000fda00000e0000 */
[----:B------:R-:W-:-:S04]  /*6470*/  UISETP.LT.AND UP0, UPT, URZ, UR29, UPT ;  /* 0x0000001d3f00728c */ /* 0x000fc8000bf01270 */
[----:B------:R-:W-:-:S04]  /*6480*/  USEL UR29, URZ, UR29, !UP0 ;  /* 0x0000001d3f1d7287 */ /* 0x000fc8000c000000 */
[----:B------:R-:W-:-:S06]  /*6490*/  UISETP.GE.AND UP0, UPT, UR30, UR29, UPT ;  /* 0x0000001d1e00728c */ /* 0x000fcc000bf06270 */
[----:B------:R-:W-:-:S13]  /*64a0*/  PLOP3.LUT P1, PT, PT, PT, UP0, 0x80, 0x0 ;  /* 0x000000000000781c */ /* 0x000fda0003f2f008 */
[----:B--2---:R-:W-:Y:S05]  /*64b0*/  @!P1 BRA `(.L_x_4965) ;  /* 0x00000030009c9947 */ /* 0x004fea0003800000 */
[----:B------:R-:W-:Y:S01]  /*64c0*/  IMAD.MOV.U32 R11, RZ, RZ, R8 ;  /* 0x000000ffff0b7224 */ /* 0x000fe200078e0008 */
[----:B------:R-:W-:Y:S01]  /*64d0*/  ULDC UR28, c[0x0][0xa80] ;  /* 0x0002a000001c7ab9 */ /* 0x000fe20000000800 */
[----:B------:R-:W-:Y:S02]  /*64e0*/  IMAD.MOV.U32 R10, RZ, RZ, R7 ;  /* 0x000000ffff0a7224 */ /* 0x000fe400078e0007 */
[----:B------:R-:W-:-:S07]  /*64f0*/  IMAD.MOV.U32 R13, RZ, RZ, R2 ;  /* 0x000000ffff0d7224 */ /* 0x000fce00078e0002 */
.L_x_4976:
[----:B------:R-:W-:-:S05]  /*6500*/  VIADD R2, R13, 0x1 ;  /* 0x000000010d027836 */ /* 0x000fca0000000000 */
[----:B------:R-:W-:-:S04]  /*6510*/  ISETP.NE.AND P1, PT, R2, 0x2, PT ;  /* 0x000000020200780c */ /* 0x000fc80003f25270 */
[----:B------:R-:W-:Y:S02]  /*6520*/  SEL R7, RZ, 0x1, P1 ;  /* 0x00000001ff077807 */ /* 0x000fe40000800000 */
[----:B------:R-:W-:Y:S02]  /*6530*/  SEL R2, R2, RZ, P1 ;  /* 0x000000ff02027207 */ /* 0x000fe40000800000 */
[----:B------:R-:W-:Y:S01]  /*6540*/  LOP3.LUT R16, R16, R7, RZ, 0x3c, !PT ;  /* 0x0000000710107212 */ /* 0x000fe200078e3cff */
[----:B0-----:R-:W-:Y:S06]  /*6550*/  @!P0 BRA `(.L_x_4966) ;  /* 0x0000000000048947 */ /* 0x001fec0003800000 */
[----:B------:R-:W-:Y:S01]  /*6560*/  BPT.TRAP 0x1 ;  /* 0x000000040000795c */ /* 0x000fe20000300000 */
.L_x_4966:
[----:B------:R-:W-:Y:S01]  /*6570*/  IMAD R9, R2, 0x8, R17 ;  /* 0x0000000802097824 */ /* 0x000fe200078e0211 */
[----:B------:R-:W-:-:S04]  /*6580*/  SHF.L.U32 R8, R16, 0x1f, RZ ;  /* 0x0000001f10087819 */ /* 0x000fc800000006ff */
[----:B------:R0:W1:Y:S01]  /*6590*/  SYNCS.PHASECHK.TRANS64.TRYWAIT P1, [R9+URZ+0x38830], R8 ;  /* 0x03883008090075a7 */ /* 0x000062000802017f */
[----:B------:R-:W-:Y:S05]  /*65a0*/  @!P0 BRA `(.L_x_4967) ;  /* 0x0000000000048947 */ /* 0x000fea0003800000 */
[----:B------:R-:W-:Y:S01]  /*65b0*/  BPT.TRAP 0x1 ;  /* 0x000000040000795c */ /* 0x000fe20000300000 */
.L_x_4967:
[----:B------:R-:W-:Y:S01]  /*65c0*/  IMAD R7, R2, 0x200, R0 ;  /* 0x0000020002077824 */ /* 0x000fe200078e0200 */
[----:B-1----:R-:W-:Y:S06]  /*65d0*/  @P1 BRA `(.L_x_4968) ;  /* 0x0000000000081947 */ /* 0x002fec0003800000 */
[----:B------:R-:W1:Y:S02]  /*65e0*/  SYNCS.PHASECHK.TRANS64.TRYWAIT P1, [R9+URZ+0x38830], R8 ;  /* 0x03883008090075a7 */ /* 0x000e64000802017f */
[----:B-1----:R-:W-:Y:S05]  /*65f0*/  @!P1 BRA `(.L_x_4969) ;  /* 0x0000010000609947 */ /* 0x002fea0003800000 */
.L_x_4968:
        /* <DEDUP_REMOVED lines=22> */
.L_x_4970:
[----:B------:R2:W3:Y:S01]  /*6760*/  SYNCS.PHASECHK.TRANS64.TRYWAIT P1, [R9+URZ+0x38850], R8 ;  /* 0x03885008090075a7 */ /* 0x0004e2000802017f */
[----:B------:R-:W-:Y:S05]  /*6770*/  @!P0 BRA `(.L_x_4971) ;  /* 0x0000000000048947 */ /* 0x000fea0003800000 */
[----:B------:R-:W-:Y:S01]  /*6780*/  BPT.TRAP 0x1 ;  /* 0x000000040000795c */ /* 0x000fe20000300000 */
.L_x_4971:
[----:B------:R-:W-:Y:S01]  /*6790*/  IMAD R7, R2, 0x1000, R4 ;  /* 0x0000100002077824 */ /* 0x000fe200078e0204 */
[----:B---3--:R-:W-:Y:S06]  /*67a0*/  @P1 BRA `(.L_x_4972) ;  /* 0x0000000000081947 */ /* 0x008fec0003800000 */
[----:B------:R-:W3:Y:S02]  /*67b0*/  SYNCS.PHASECHK.TRANS64.TRYWAIT P1, [R9+URZ+0x38850], R8 ;  /* 0x03885008090075a7 */ /* 0x000ee4000802017f */
[----:B---3--:R-:W-:Y:S05]  /*67c0*/  @!P1 BRA `(.L_x_4973) ;  /* 0x0000010000009947 */ /* 0x008fea0003800000 */
.L_x_4972:
        /* <DEDUP_REMOVED lines=189> */
[----:B------:R-:W-:Y:S01]  /*73a0*/  IMAD.IADD R15, R21, 0x1, R8 ;  /* 0x00000001150f7824 */ /* 0x000fe200078e0208 */
[----:B------:R-:W-:Y:S02]  /*73b0*/  WARPGROUP.DEPBAR.LE gsb0, 0x0 ;  /* 0x00008000000079c5 */ /* 0x000fe40000010000 */
[----:B------:R-:W-:-:S08]  /*73c0*/  WARPGROUP.ARRIVE ;  /* 0x00000000000079c5 */ /* 0x000fd00000000000 */
[----:B------:R-:W-:Y:S01]  /*73d0*/  HGMMA.64x64x16.F32.BF16 R152, gdesc[UR24], R152, gsb0 ;  /* 0x00e00000189879f0 */ /* 0x000fe20008001898 */
[----:B------:R-:W-:Y:S01]  /*73e0*/  R2UR UR24, R15 ;  /* 0x000000000f1872ca */ /* 0x000fe200000e0000 */
[----:B------:R-:W-:Y:S01]  /*73f0*/  VIADD R15, R7, 0xa00 ;  /* 0x00000a00070f7836 */ /* 0x000fe20000000000 */
[----:B------:R-:W-:Y:S01]  /*7400*/  UMOV UR25, 0x40000040 ;  /* 0x4000004000197882 */ /* 0x000fe20000000000 */
[----:B------:R-:W-:Y:S02]  /*7410*/  UMOV UR27, 0x40000040 ;  /* 0x40000040001b7882 */ /* 0x000fe40000000000 */
[----:B------:R-:W-:-:S05]  /*7420*/  IMAD.IADD R20, R8, 0x1, R15 ;  /* 0x0000000108147824 */ /* 0x000fca00078e020f */
        /* <DEDUP_REMOVED lines=128> */
.L_x_4974:
        /* <DEDUP_REMOVED lines=9> */
[----:B------:R-:W-:-:S03]  /*7cc0*/  IADD3 R8, R186, UR6, -R18 ;  /* 0x00000006ba087c10 */ /* 0x000fc6000fffe812 */
[----:B------:R-:W0:Y:S02]  /*7cd0*/  SHFL.IDX PT, R15, R7, 0x1, 0x1c1f ;  /* 0x003c1f00070f7f89 */ /* 0x000e2400000e0000 */
[----:B------:R-:W-:Y:S02]  /*7ce0*/  IMAD.IADD R8, R8, 0x1, -R185 ;  /* 0x0000000108087824 */ /* 0x000fe400078e0ab9 */
[----:B------:R-:W1:Y:S02]  /*7cf0*/  SHFL.IDX PT, R7, R7, RZ, 0x1c1f ;  /* 0x001c1fff07077589 */ /* 0x000e6400000e0000 */
[----:B0-----:R-:W-:-:S05]  /*7d00*/  IMAD.IADD R12, R8, 0x1, R15 ;  /* 0x00000001080c7824 */ /* 0x001fca00078e020f */
        /* <DEDUP_REMOVED lines=47> */
[----:B------:R-:W-:Y:S01]  /*8000*/  FMNMX.FTZ R14, R183, R12, !PT ;  /* 0x0000000cb70e7209 */ /* 0x000fe20007810000 */
[----:B-1----:R-:W-:-:S04]  /*8010*/  IMAD.IADD R12, R8, 0x1, R7 ;  /* 0x00000001080c7824 */ /* 0x002fc800078e0207 */
        /* <DEDUP_REMOVED lines=70> */
[----:B------:R-:W-:Y:S01]  /*8480*/  FFMA.FTZ R181, R183, UR28, -R214 ;  /* 0x0000001cb7b57c23 */ /* 0x000fe200080108d6 */
[----:B------:R-:W0:Y:S01]  /*8490*/  SHFL.BFLY PT, R158, R7, 0x2, 0x1f ;  /* 0x0c401f00079e7f89 */ /* 0x000e2200000e0000 */
[----:B------:R-:W-:Y:S08]  /*84a0*/  MUFU.EX2 R15, R15 ;  /* 0x0000000f000f7308 */ /* 0x000ff00000000800 */
[----:B------:R-:W-:Y:S08]  /*84b0*/  MUFU.EX2 R12, R12 ;  /* 0x0000000c000c7308 */ /* 0x000ff00000000800 */
[----:B------:R-:W-:Y:S01]  /*84c0*/  MUFU.EX2 R14, R177 ;  /* 0x000000b1000e7308 */ /* 0x000fe20000000800 */
[----:B0-----:R-:W-:-:S07]  /*84d0*/  FMNMX.FTZ R158, R7, R158, !PT ;  /* 0x0000009e079e7209 */ /* 0x001fce0007810000 */
[----:B------:R-:W0:Y:S01]  /*84e0*/  MUFU.EX2 R169, R169 ;  /* 0x000000a900a97308 */ /* 0x000e220000000800 */
[----:B------:R-:W1:Y:S07]  /*84f0*/  SHFL.BFLY PT, R7, R158, 0x1, 0x1f ;  /* 0x0c201f009e077f89 */ /* 0x000e6e00000e0000 */
[----:B------:R-:W-:Y:S08]  /*8500*/  MUFU.EX2 R20, R20 ;  /* 0x0000001400147308 */ /* 0x000ff00000000800 */
[----:B------:R-:W2:Y:S08]  /*8510*/  MUFU.EX2 R173, R173 ;  /* 0x000000ad00ad7308 */ /* 0x000eb00000000800 */
        /* <DEDUP_REMOVED lines=9> */
[----:B------:R-:W-:Y:S01]  /*85b0*/  FSEL R153, R7, RZ, P2 ;  /* 0x000000ff07997208 */ /* 0x000fe20001000000 */
[--C-:B------:R-:W-:Y:S01]  /*85c0*/  FFMA.FTZ R221, R152, UR28, -R158.reuse ;  /* 0x0000001c98dd7c23 */ /* 0x100fe2000801089e */
[----:B------:R-:W-:Y:S01]  /*85d0*/  FSEL R152, R8, RZ, P1 ;  /* 0x000000ff08987208 */ /* 0x000fe20000800000 */
[----:B------:R-:W-:Y:S01]  /*85e0*/  FFMA.FTZ R214, R157, UR28, -R158 ;  /* 0x0000001c9dd67c23 */ /* 0x000fe2000801089e */
[----:B------:R-:W-:Y:S02]  /*85f0*/  IMAD.MOV R157, RZ, RZ, -R184 ;  /* 0x000000ffff9d7224 */ /* 0x000fe400078e0ab8 */
[----:B------:R-:W-:Y:S01]  /*8600*/  FADD.FTZ R153, -R153, R10 ;  /* 0x0000000a99997221 */ /* 0x000fe20000010100 */
[--C-:B------:R-:W-:Y:S01]  /*8610*/  FFMA.FTZ R222, R213, UR28, -R158.reuse ;  /* 0x0000001cd5de7c23 */ /* 0x100fe2000801089e */
[----:B------:R-:W-:Y:S01]  /*8620*/  FADD.FTZ R152, -R152, R11 ;  /* 0x0000000b98987221 */ /* 0x000fe20000010100 */
[--C-:B------:R-:W-:Y:S01]  /*8630*/  FFMA.FTZ R213, R215, UR28, -R158.reuse ;  /* 0x0000001cd7d57c23 */ /* 0x100fe2000801089e */
[----:B------:R-:W-:Y:S01]  /*8640*/  FMUL.FTZ R215, R153, UR28 ;  /* 0x0000001c99d77c20 */ /* 0x000fe20008410000 */
[----:B------:R-:W-:Y:S01]  /*8650*/  ISETP.NE.AND P1, PT, R18, R157, PT ;  /* 0x0000009d1200720c */ /* 0x000fe20003f25270 */
[----:B------:R-:W-:Y:S01]  /*8660*/  FMUL.FTZ R152, R152, UR28 ;  /* 0x0000001c98987c20 */ /* 0x000fe20008410000 */
[--C-:B------:R-:W-:Y:S01]  /*8670*/  FFMA.FTZ R183, R156, UR28, -R158.reuse ;  /* 0x0000001c9cb77c23 */ /* 0x100fe2000801089e */
[--C-:B------:R-:W-:Y:S01]  /*8680*/  FFMA.FTZ R156, R176, UR28, -R158.reuse ;  /* 0x0000001cb09c7c23 */ /* 0x100fe2000801089e */
[----:B------:R-:W-:Y:S01]  /*8690*/  FFMA.FTZ R224, R154, UR28, -R158 ;  /* 0x0000001c9ae07c23 */ /* 0x000fe2000801089e */
[----:B------:R-:W1:Y:S01]  /*86a0*/  MUFU.EX2 R10, R152 ;  /* 0x00000098000a7308 */ /* 0x000e620000000800 */
[----:B------:R-:W-:-:S02]  /*86b0*/  VIADD R153, R9, 0x38840 ;  /* 0x0003884009997836 */ /* 0x000fc40000000000 */
[--C-:B------:R-:W-:Y:S01]  /*86c0*/  FFMA.FTZ R217, R160, UR28, -R158.reuse ;  /* 0x0000001ca0d97c23 */ /* 0x100fe2000801089e */
[--C-:B------:R-:W-:Y:S01]  /*86d0*/  FFMA.FTZ R218, R161, UR28, -R158.reuse ;  /* 0x0000001ca1da7c23 */ /* 0x100fe2000801089e */
[--C-:B------:R-:W-:Y:S01]  /*86e0*/  FFMA.FTZ R219, R164, UR28, -R158.reuse ;  /* 0x0000001ca4db7c23 */ /* 0x100fe2000801089e */
[--C-:B------:R-:W-:Y:S01]  /*86f0*/  FFMA.FTZ R220, R165, UR28, -R158.reuse ;  /* 0x0000001ca5dc7c23 */ /* 0x100fe2000801089e */
[----:B------:R-:W-:Y:S01]  /*8700*/  PRMT R153, R202, 0x654, R153 ;  /* 0x00000654ca997816 */ /* 0x000fe20000000099 */
[----:B------:R-:W-:Y:S01]  /*8710*/  FFMA.FTZ R172, R172, UR28, -R158 ;  /* 0x0000001cacac7c23 */ /* 0x000fe2000801089e */
[----:B------:R-:W3:Y:S01]  /*8720*/  MUFU.EX2 R215, R215 ;  /* 0x000000d700d77308 */ /* 0x000ee20000000800 */
[----:B------:R-:W-:Y:S02]  /*8730*/  @!P1 IMAD R154, R13, 0x40, R22 ;  /* 0x000000400d9a9824 */ /* 0x000fe400078e0216 */
[--C-:B------:R-:W-:Y:S01]  /*8740*/  FFMA.FTZ R13, R216, UR28, -R158.reuse ;  /* 0x0000001cd80d7c23 */ /* 0x100fe2000801089e */
[----:B------:R4:W-:Y:S01]  /*8750*/  SYNCS.ARRIVE.TRANS64.RED.A1T0 RZ, [R153+URZ], RZ ;  /* 0x000000ff99ff79a7 */ /* 0x0009e2000810043f */
[----:B------:R-:W-:Y:S01]  /*8760*/  FFMA.FTZ R216, R155, UR28, -R158 ;  /* 0x0000001c9bd87c23 */ /* 0x000fe2000801089e */
[----:B------:R-:W-:Y:S01]  /*8770*/  IMAD R176, R2, 0x1000, R19 ;  /* 0x0000100002b07824 */ /* 0x000fe200078e0213 */
[----:B0-----:R-:W-:Y:S01]  /*8780*/  F2FP.BF16.F32.PACK_AB R155, R169, R14 ;  /* 0x0000000ea99b723e */ /* 0x001fe200000010ff */
[----:B------:R0:W-:Y:S01]  /*8790*/  MUFU.EX2 R11, R156 ;  /* 0x0000009c000b7308 */ /* 0x0001e20000000800 */
[----:B--2---:R-:W-:Y:S01]  /*87a0*/  F2FP.BF16.F32.PACK_AB R157, R173, R20 ;  /* 0x00000014ad9d723e */ /* 0x004fe200000010ff */
[-C--:B-1----:R-:W-:Y:S01]  /*87b0*/  FMUL.FTZ R26, R26, R10.reuse ;  /* 0x0000000a1a1a7220 */ /* 0x082fe20000410000 */
[----:B----4-:R-:W-:Y:S01]  /*87c0*/  F2FP.BF16.F32.PACK_AB R153, R12, R15 ;  /* 0x0000000f0c99723e */ /* 0x010fe200000010ff */
[----:B------:R-:W-:Y:S01]  /*87d0*/  FMUL.FTZ R27, R27, R10 ;  /* 0x0000000a1b1b7220 */ /* 0x000fe20000410000 */
[----:B------:R-:W-:Y:S01]  /*87e0*/  F2FP.BF16.F32.PACK_AB R159, R177, R168 ;  /* 0x000000a8b19f723e */ /* 0x000fe200000010ff */
[----:B------:R-:W-:Y:S01]  /*87f0*/  FMUL.FTZ R30, R30, R10 ;  /* 0x0000000a1e1e7220 */ /* 0x000fe20000410000 */
[----:B------:R-:W-:Y:S01]  /*8800*/  R2UR UR6, R176 ;  /* 0x00000000b00672ca */ /* 0x000fe200000e0000 */
[----:B------:R-:W-:Y:S01]  /*8810*/  MUFU.EX2 R182, R182 ;  /* 0x000000b600b67308 */ /* 0x000fe20000000800 */
[----:B0-----:R-:W-:-:S02]  /*8820*/  @!P1 IMAD R156, R154, 0x4, R17 ;  /* 0x000000049a9c9824 */ /* 0x001fc400078e0211 */
[-C--:B---3--:R-:W-:Y:S01]  /*8830*/  FMUL.FTZ R24, R24, R215.reuse ;  /* 0x000000d718187220 */ /* 0x088fe20000410000 */
[-C--:B------:R-:W-:Y:S01]  /*8840*/  FMUL.FTZ R25, R25, R215.reuse ;  /* 0x000000d719197220 */ /* 0x080fe20000410000 */
[-C--:B------:R-:W-:Y:S01]  /*8850*/  FMUL.FTZ R28, R28, R215.reuse ;  /* 0x000000d71c1c7220 */ /* 0x080fe20000410000 */
[-C--:B------:R-:W-:Y:S01]  /*8860*/  FMUL.FTZ R29, R29, R215.reuse ;  /* 0x000000d71d1d7220 */ /* 0x080fe20000410000 */
[----:B------:R-:W-:Y:S01]  /*8870*/  @!P1 STS [R156+0x38400], R215 ;  /* 0x038400d79c009388 */ /* 0x000fe20000000800 */
[-C--:B------:R-:W-:Y:S01]  /*8880*/  FMUL.FTZ R31, R31, R10.reuse ;  /* 0x0000000a1f1f7220 */ /* 0x080fe20000410000 */
[----:B------:R-:W0:Y:S01]  /*8890*/  MUFU.EX2 R21, R21 ;  /* 0x0000001500157308 */ /* 0x000e220000000800 */
[-C--:B------:R-:W-:Y:S01]  /*88a0*/  FMUL.FTZ R32, R32, R215.reuse ;  /* 0x000000d720207220 */ /* 0x080fe20000410000 */
[----:B------:R1:W-:Y:S01]  /*88b0*/  @!P1 STS [R156+0x38420], R10 ;  /* 0x0384200a9c009388 */ /* 0x0003e20000000800 */
        /* <DEDUP_REMOVED lines=59> */
[----:B------:R-:W-:Y:S01]  /*8c70*/  FMUL.FTZ R81, R81, R215 ;  /* 0x000000d751517220 */ /* 0x000fe20000410000 */
[-C--:B------:R-:W-:Y:S01]  /*8c80*/  FMUL.FTZ R82, R82, R10.reuse ;  /* 0x0000000a52527220 */ /* 0x080fe20000410000 */
[----:B------:R-:W-:Y:S01]  /*8c90*/  MUFU.EX2 R174, R174 ;  /* 0x000000ae00ae7308 */ /* 0x000fe20000000800 */
[----:B0-----:R-:W-:Y:S01]  /*8ca0*/  F2FP.BF16.F32.PACK_AB R158, R220, R219 ;  /* 0x000000dbdc9e723e */ /* 0x001fe200000010ff */
        /* <DEDUP_REMOVED lines=81> */
[-C--:B------:R-:W-:Y:S01]  /*91c0*/  FMUL.FTZ R150, R150, R10.reuse ;  /* 0x0000000a96967220 */ /* 0x080fe20000410000 */
[----:B------:R-:W-:Y:S01]  /*91d0*/  FMUL.FTZ R151, R151, R10 ;  /* 0x0000000a97977220 */ /* 0x000fe20000410000 */
[----:B-1----:R-:W-:Y:S01]  /*91e0*/  F2FP.BF16.F32.PACK_AB R165, R179, R178 ;  /* 0x000000b2b3a5723e */ /* 0x002fe200000010ff */
[----:B------:R1:W-:Y:S01]  /*91f0*/  STSM.16.M88.4 [R187+0x36400], R152 ;  /* 0x03640098bb007844 */ /* 0x0003e20000000200 */
[----:B------:R-:W-:Y:S01]  /*9200*/  VIADD R223, R176, 0x80 ;  /* 0x00000080b0df7836 */ /* 0x000fe20000000000 */
[----:B------:R-:W-:Y:S01]  /*9210*/  MUFU.EX2 R13, R13 ;  /* 0x0000000d000d7308 */ /* 0x000fe20000000800 */
[----:B0-----:R-:W-:Y:S01]  /*9220*/  F2FP.BF16.F32.PACK_AB R167, R181, R180 ;  /* 0x000000b4b5a7723e */ /* 0x001fe200000010ff */
[----:B------:R1:W-:Y:S01]  /*9230*/  STSM.16.M88.4 [R188], R156 ;  /* 0x0000009cbc007844 */ /* 0x0003e20000000200 */
[----:B------:R-:W-:Y:S01]  /*9240*/  FFMA.FTZ R15, R10, R6, R15 ;  /* 0x000000060a0f7223 */ /* 0x000fe2000001000f */
[----:B------:R-:W-:-:S02]  /*9250*/  FFMA.FTZ R182, R215, R5, R182 ;  /* 0x00000005d7b67223 */ /* 0x000fc400000100b6 */
[----:B------:R1:W-:Y:S01]  /*9260*/  STSM.16.M88.4 [R190], R160 ;  /* 0x000000a0be007844 */ /* 0x0003e20000000200 */
[----:B------:R-:W-:Y:S01]  /*9270*/  FADD.FTZ R15, R12, R15 ;  /* 0x0000000f0c0f7221 */ /* 0x000fe20000010000 */
[----:B------:R-:W0:Y:S01]  /*9280*/  MUFU.EX2 R216, R216 ;  /* 0x000000d800d87308 */ /* 0x000e220000000800 */
        /* <DEDUP_REMOVED lines=64> */
.L_x_4975:
[----:B------:R-:W-:Y:S01]  /*9690*/  UISETP.GT.AND UP0, UPT, UR30, UR29, UPT ;  /* 0x0000001d1e00728c */ /* 0x000fe2000bf04270 */
[----:B------:R-:W-:Y:S01]  /*96a0*/  VIADD R9, R9, 0x38860 ;  /* 0x0003886009097836 */ /* 0x000fe20000000000 */
[----:B------:R-:W-:Y:S01]  /*96b0*/  UIADD3 UR30, UR30, -0x1, URZ ;  /* 0xffffffff1e1e7890 */ /* 0x000fe2000fffe03f */
[----:B------:R-:W-:Y:S02]  /*96c0*/  IMAD.MOV.U32 R11, RZ, RZ, R8 ;  /* 0x000000ffff0b7224 */ /* 0x000fe400078e0008 */
[----:B------:R-:W-:Y:S01]  /*96d0*/  IMAD.MOV.U32 R10, RZ, RZ, R7 ;  /* 0x000000ffff0a7224 */ /* 0x000fe200078e0007 */
[----:B------:R-:W-:Y:S01]  /*96e0*/  PLOP3.LUT P1, PT, PT, PT, UP0, 0x80, 0x0 ;  /* 0x000000000000781c */ /* 0x000fe20003f2f008 */
[----:B------:R-:W-:Y:S01]  /*96f0*/  IMAD.MOV.U32 R13, RZ, RZ, R2 ;  /* 0x000000ffff0d7224 */ /* 0x000fe200078e0002 */
[----:B------:R-:W-:-:S04]  /*9700*/  PRMT R9, R202, 0x654, R9 ;  /* 0x00000654ca097816 */ /* 0x000fc80000000009 */
[----:B------:R0:W-:Y:S07]  /*9710*/  SYNCS.ARRIVE.TRANS64.RED.A1T0 RZ, [R9+URZ], RZ ;  /* 0x000000ff09ff79a7 */ /* 0x0001ee000810043f */
[----:B------:R-:W-:Y:S05]  /*9720*/  @P1 BRA `(.L_x_4976) ;  /* 0xffffffcc00741947 */ /* 0x000fea000383ffff */
.L_x_4965:
[----:B------:R-:W-:-:S13]  /*9730*/  ISETP.LE.AND P1, PT, RZ, UR30, PT ;  /* 0x0000001eff007c0c */ /* 0x000fda000bf23270 */
[----:B------:R-:W-:Y:S05]  /*9740*/  @!P1 BRA `(.L_x_4977) ;  /* 0x0000002c004c9947 */ /* 0x000fea0003800000 */
[----:B------:R-:W-:Y:S01]  /*9750*/  IMAD.MOV.U32 R185, RZ, RZ, R8 ;  /* 0x000000ffffb97224 */ /* 0x000fe200078e0008 */
[----:B------:R-:W-:Y:S01]  /*9760*/  ULDC UR28, c[0x0][0xa80] ;  /* 0x0002a000001c7ab9 */ /* 0x000fe20000000800 */
[----:B------:R-:W-:Y:S02]  /*9770*/  IMAD.MOV.U32 R10, RZ, RZ, R7 ;  /* 0x000000ffff0a7224 */ /* 0x000fe400078e0007 */
[----:B------:R-:W-:-:S07]  /*9780*/  IMAD.MOV.U32 R213, RZ, RZ, R2 ;  /* 0x000000ffffd57224 */ /* 0x000fce00078e0002 */
.L_x_4988:
[----:B------:R-:W-:-:S05]  /*9790*/  VIADD R2, R213, 0x1 ;  /* 0x00000001d5027836 */ /* 0x000fca0000000000 */
[----:B------:R-:W-:-:S04]  /*97a0*/  ISETP.NE.AND P1, PT, R2, 0x2, PT ;  /* 0x000000020200780c */ /* 0x000fc80003f25270 */
[----:B------:R-:W-:Y:S02]  /*97b0*/  SEL R7, RZ, 0x1, P1 ;  /* 0x00000001ff077807 */ /* 0x000fe40000800000 */
[----:B------:R-:W-:Y:S02]  /*97c0*/  SEL R2, R2, RZ, P1 ;  /* 0x000000ff02027207 */ /* 0x000fe40000800000 */
[----:B------:R-:W-:Y:S01]  /*97d0*/  LOP3.LUT R16, R16, R7, RZ, 0x3c, !PT ;  /* 0x0000000710107212 */ /* 0x000fe200078e3cff */
[----:B-1----:R-:W-:Y:S06]  /*97e0*/  @!P0 BRA `(.L_x_4978) ;  /* 0x0000000000048947 */ /* 0x002fec0003800000 */
[----:B------:R-:W-:Y:S01]  /*97f0*/  BPT.TRAP 0x1 ;  /* 0x000000040000795c */ /* 0x000fe20000300000 */
.L_x_4978:
[----:B0-----:R-:W-:Y:S01]  /*9800*/  IMAD R9, R2, 0x8, R17 ;  /* 0x0000000802097824 */ /* 0x001fe200078e0211 */
[----:B------:R-:W-:-:S04]  /*9810*/  SHF.L.U32 R8, R16, 0x1f, RZ ;  /* 0x0000001f10087819 */ /* 0x000fc800000006ff */
[----:B------:R0:W1:Y:S01]  /*9820*/  SYNCS.PHASECHK.TRANS64.TRYWAIT P1, [R9+URZ+0x38830], R8 ;  /* 0x03883008090075a7 */ /* 0x000062000802017f */
[----:B------:R-:W-:Y:S05]  /*9830*/  @!P0 BRA `(.L_x_4979) ;  /* 0x0000000000048947 */ /* 0x000fea0003800000 */
[----:B------:R-:W-:Y:S01]  /*9840*/  BPT.TRAP 0x1 ;  /* 0x000000040000795c */ /* 0x000fe20000300000 */
.L_x_4979:
[----:B------:R-:W-:Y:S01]  /*9850*/  IMAD R7, R2, 0x200, R0 ;  /* 0x0000020002077824 */ /* 0x000fe200078e0200 */
[----:B-1----:R-:W-:Y:S06]  /*9860*/  @P1 BRA `(.L_x_4980) ;  /* 0x0000000000081947 */ /* 0x002fec0003800000 */
[----:B------:R-:W1:Y:S02]  /*9870*/  SYNCS.PHASECHK.TRANS64.TRYWAIT P1, [R9+URZ+0x38830], R8 ;  /* 0x03883008090075a7 */ /* 0x000e64000802017f */
[----:B-1----:R-:W-:Y:S05]  /*9880*/  @!P1 BRA `(.L_x_4981) ;  /* 0x000000cc00e49947 */ /* 0x002fea0003800000 */
.L_x_4980:
        /* <DEDUP_REMOVED lines=22> */
.L_x_4982:
[----:B------:R2:W3:Y:S01]  /*99f0*/  SYNCS.PHASECHK.TRANS64.TRYWAIT P1, [R9+URZ+0x38850], R8 ;  /* 0x03885008090075a7 */ /* 0x0004e2000802017f */
[----:B------:R-:W-:Y:S05]  /*9a00*/  @!P0 BRA `(.L_x_4983) ;  /* 0x0000000000048947 */ /* 0x000fea0003800000 */
[----:B------:R-:W-:Y:S01]  /*9a10*/  BPT.TRAP 0x1 ;  /* 0x000000040000795c */ /* 0x000fe20000300000 */
.L_x_4983:
[----:B------:R-:W-:Y:S01]  /*9a20*/  IMAD R7, R2, 0x1000, R4 ;  /* 0x0000100002077824 */ /* 0x000fe200078e0204 */
[----:B---3--:R-:W-:Y:S06]  /*9a30*/  @P1 BRA `(.L_x_4984) ;  /* 0x0000000000081947 */ /* 0x008fec0003800000 */
[----:B------:R-:W3:Y:S02]  /*9a40*/  SYNCS.PHASECHK.TRANS64.TRYWAIT P1, [R9+URZ+0x38850], R8 ;  /* 0x03885008090075a7 */ /* 0x000ee4000802017f */
[----:B---3--:R-:W-:Y:S05]  /*9a50*/  @!P1 BRA `(.L_x_4985) ;  /* 0x000000cc00849947 */ /* 0x008fea0003800000 */
.L_x_4984:
        /* <DEDUP_REMOVED lines=326> */
.L_x_4986:
[----:B------:R-:W-:Y:S01]  /*aec0*/  FMNMX.FTZ R8, R152, R10, !PT ;  /* 0x0000000a98087209 */ /* 0x000fe20007810000 */
[----:B------:R-:W-:Y:S01]  /*aed0*/  IMAD R220, R2, 0x1000, R19 ;  /* 0x0000100002dc7824 */ /* 0x000fe200078e0213 */
[----:B------:R-:W-:Y:S02]  /*aee0*/  UMOV UR7, 0x40000040 ;  /* 0x4000004000077882 */ /* 0x000fe40000000000 */
[----:B------:R-:W-:Y:S02]  /*aef0*/  FMNMX.FTZ R7, R153, R8, !PT ;  /* 0x0000000899077209 */ /* 0x000fe40007810000 */
        /* <DEDUP_REMOVED lines=109> */
[----:B------:R-:W-:Y:S01]  /*b5d0*/  FFMA.FTZ R153, R181, UR28, -R204 ;  /* 0x0000001cb5997c23 */ /* 0x000fe200080108cc */
[----:B------:R-:W-:Y:S01]  /*b5e0*/  MUFU.EX2 R186, R186 ;  /* 0x000000ba00ba7308 */ /* 0x000fe20000000800 */
[----:B-1----:R-:W-:Y:S01]  /*b5f0*/  F2FP.BF16.F32.PACK_AB R156, R20, R15 ;  /* 0x0000000f149c723e */ /* 0x002fe200000010ff */
        /* <DEDUP_REMOVED lines=11> */
[--C-:B------:R-:W-:Y:S01]  /*b6b0*/  FFMA.FTZ R204, R154, UR28, -R152.reuse ;  /* 0x0000001c9acc7c23 */ /* 0x100fe20008010898 */
[--C-:B------:R-:W-:Y:S01]  /*b6c0*/  FFMA.FTZ R215, R155, UR28, -R152.reuse ;  /* 0x0000001c9bd77c23 */ /* 0x100fe20008010898 */
[----:B------:R-:W-:Y:S01]  /*b6d0*/  FFMA.FTZ R214, R158, UR28, -R152 ;  /* 0x0000001c9ed67c23 */ /* 0x000fe20008010898 */
[----:B------:R-:W1:Y:S01]  /*b6e0*/  MUFU.EX2 R181, R181 ;  /* 0x000000b500b57308 */ /* 0x000e620000000800 */
[----:B0-----:R-:W-:-:S02]  /*b6f0*/  IMAD.MOV R153, RZ, RZ, -R184 ;  /* 0x000000ffff997224 */ /* 0x001fc400078e0ab8 */
[--C-:B------:R-:W-:Y:S01]  /*b700*/  FFMA.FTZ R217, R159, UR28, -R152.reuse ;  /* 0x0000001c9fd97c23 */ /* 0x100fe20008010898 */
[--C-:B------:R-:W-:Y:S01]  /*b710*/  FFMA.FTZ R216, R162, UR28, -R152.reuse ;  /* 0x0000001ca2d87c23 */ /* 0x100fe20008010898 */
[--C-:B------:R-:W-:Y:S01]  /*b720*/  FFMA.FTZ R219, R163, UR28, -R152.reuse ;  /* 0x0000001ca3db7c23 */ /* 0x100fe20008010898 */
[--C-:B------:R-:W-:Y:S01]  /*b730*/  FFMA.FTZ R218, R166, UR28, -R152.reuse ;  /* 0x0000001ca6da7c23 */ /* 0x100fe20008010898 */
[----:B------:R-:W-:Y:S01]  /*b740*/  ISETP.NE.AND P1, PT, R18, R153, PT ;  /* 0x000000991200720c */ /* 0x000fe20003f25270 */
[----:B------:R-:W-:Y:S02]  /*b750*/  VIADD R153, R9, 0x38840 ;  /* 0x0003884009997836 */ /* 0x000fe40000000000 */
[--C-:B------:R-:W-:Y:S01]  /*b760*/  FFMA.FTZ R221, R167, UR28, -R152.reuse ;  /* 0x0000001ca7dd7c23 */ /* 0x100fe20008010898 */
[--C-:B------:R-:W-:Y:S01]  /*b770*/  FFMA.FTZ R170, R170, UR28, -R152.reuse ;  /* 0x0000001caaaa7c23 */ /* 0x100fe20008010898 */
[--C-:B------:R-:W-:Y:S01]  /*b780*/  FFMA.FTZ R171, R171, UR28, -R152.reuse ;  /* 0x0000001cabab7c23 */ /* 0x100fe20008010898 */
[--C-:B------:R-:W-:Y:S01]  /*b790*/  FFMA.FTZ R174, R174, UR28, -R152.reuse ;  /* 0x0000001caeae7c23 */ /* 0x100fe20008010898 */
[----:B------:R-:W-:Y:S01]  /*b7a0*/  PRMT R153, R202, 0x654, R153 ;  /* 0x00000654ca997816 */ /* 0x000fe20000000099 */
[--C-:B------:R-:W-:Y:S01]  /*b7b0*/  FFMA.FTZ R175, R175, UR28, -R152.reuse ;  /* 0x0000001cafaf7c23 */ /* 0x100fe20008010898 */
[--C-:B------:R-:W-:Y:S01]  /*b7c0*/  FFMA.FTZ R178, R178, UR28, -R152.reuse ;  /* 0x0000001cb2b27c23 */ /* 0x100fe20008010898 */
[--C-:B------:R-:W-:Y:S01]  /*b7d0*/  FFMA.FTZ R179, R179, UR28, -R152.reuse ;  /* 0x0000001cb3b37c23 */ /* 0x100fe20008010898 */
[----:B------:R0:W-:Y:S01]  /*b7e0*/  SYNCS.ARRIVE.TRANS64.RED.A1T0 RZ, [R153+URZ], RZ ;  /* 0x000000ff99ff79a7 */ /* 0x0001e2000810043f */
[--C-:B------:R-:W-:Y:S01]  /*b7f0*/  FFMA.FTZ R182, R182, UR28, -R152.reuse ;  /* 0x0000001cb6b67c23 */ /* 0x100fe20008010898 */
[----:B------:R-:W-:Y:S01]  /*b800*/  FFMA.FTZ R183, R183, UR28, -R152 ;  /* 0x0000001cb7b77c23 */ /* 0x000fe20008010898 */
[----:B------:R-:W-:Y:S01]  /*b810*/  @!P1 IMAD R154, R213, 0x40, R22 ;  /* 0x00000040d59a9824 */ /* 0x000fe200078e0216 */
[----:B------:R-:W-:Y:S01]  /*b820*/  MUFU.EX2 R204, R204 ;  /* 0x000000cc00cc7308 */ /* 0x000fe20000000800 */
[----:B------:R-:W-:Y:S01]  /*b830*/  F2FP.BF16.F32.PACK_AB R152, R12, R11 ;  /* 0x0000000b0c98723e */ /* 0x000fe200000010ff */
[----:B-1----:R-:W-:Y:S01]  /*b840*/  FMUL.FTZ R26, R26, R181 ;  /* 0x000000b51a1a7220 */ /* 0x002fe20000410000 */
[----:B------:R-:W-:Y:S01]  /*b850*/  @!P1 IMAD R154, R154, 0x4, R17 ;  /* 0x000000049a9a9824 */ /* 0x000fe200078e0211 */
[----:B------:R-:W-:Y:S01]  /*b860*/  F2FP.BF16.F32.PACK_AB R158, R186, R21 ;  /* 0x00000015ba9e723e */ /* 0x000fe200000010ff */
[-C--:B------:R-:W-:Y:S01]  /*b870*/  FMUL.FTZ R27, R27, R181.reuse ;  /* 0x000000b51b1b7220 */ /* 0x080fe20000410000 */
[-C--:B------:R-:W-:Y:S01]  /*b880*/  FMUL.FTZ R30, R30, R181.reuse ;  /* 0x000000b51e1e7220 */ /* 0x080fe20000410000 */
        /* <DEDUP_REMOVED lines=182> */
.L_x_4987:
[----:B------:R-:W-:Y:S01]  /*c3f0*/  ISETP.LT.AND P1, PT, RZ, UR30, PT ;  /* 0x0000001eff007c0c */ /* 0x000fe2000bf21270 */
[----:B------:R-:W-:Y:S01]  /*c400*/  VIADD R9, R9, 0x38860 ;  /* 0x0003886009097836 */ /* 0x000fe20000000000 */
[----:B------:R-:W-:Y:S01]  /*c410*/  UIADD3 UR30, UR30, -0x1, URZ ;  /* 0xffffffff1e1e7890 */ /* 0x000fe2000fffe03f */
[----:B------:R-:W-:Y:S02]  /*c420*/  IMAD.MOV.U32 R185, RZ, RZ, R8 ;  /* 0x000000ffffb97224 */ /* 0x000fe400078e0008 */
[----:B------:R-:W-:Y:S01]  /*c430*/  IMAD.MOV.U32 R10, RZ, RZ, R7 ;  /* 0x000000ffff0a7224 */ /* 0x000fe200078e0007 */
[----:B------:R-:W-:Y:S01]  /*c440*/  PRMT R9, R202, 0x654, R9 ;  /* 0x00000654ca097816 */ /* 0x000fe20000000009 */
[----:B------:R-:W-:-:S03]  /*c450*/  IMAD.MOV.U32 R213, RZ, RZ, R2 ;  /* 0x000000ffffd57224 */ /* 0x000fc600078e0002 */
[----:B------:R1:W-:Y:S03]  /*c460*/  SYNCS.ARRIVE.TRANS64.RED.A1T0 RZ, [R9+URZ], RZ ;  /* 0x000000ff09ff79a7 */ /* 0x0003e6000810043f */
[----:B------:R-:W-:Y:S05]  /*c470*/  @P1 BRA `(.L_x_4988) ;  /* 0xffffffd000c41947 */ /* 0x000fea000383ffff */
.L_x_4977:
[----:B------:R-:W2:Y:S01]  /*c480*/  SHFL.BFLY PT, R0, R5, 0x2, 0x1f ;  /* 0x0c401f0005007f89 */ /* 0x000ea200000e0000 */
[----:B------:R-:W-:-:S03]  /*c490*/  UIADD3 UR36, UR36, 0x1, URZ ;  /* 0x0000000124247890 */ /* 0x000fc6000fffe03f */
[----:B01----:R-:W0:Y:S01]  /*c4a0*/  SHFL.BFLY PT, R9, R6, 0x2, 0x1f ;  /* 0x0c401f0006097f89 */ /* 0x003e2200000e0000 */
[----:B------:R-:W-:Y:S08]  /*c4b0*/  BAR.ARV 0x8, 0x100 ;  /* 0x0204000000007b1d */ /* 0x000ff00000002000 */
[----:B------:R-:W-:Y:S01]  /*c4c0*/  BAR.SYNC.DEFER_BLOCKING 0xf, 0x100 ;  /* 0x03c4000000007b1d */ /* 0x000fe20000010000 */
[----:B--2---:R-:W-:Y:S01]  /*c4d0*/  FADD.FTZ R4, R0, R5 ;  /* 0x0000000500047221 */ /* 0x004fe20000010000 */
[----:B------:R-:W-:-:S02]  /*c4e0*/  VIADD R5, R2, 0x1 ;  /* 0x0000000102057836 */ /* 0x000fc40000000000 */
[----:B0-----:R-:W-:Y:S02]  /*c4f0*/  FADD.FTZ R9, R9, R6 ;  /* 0x0000000609097221 */ /* 0x001fe40000010000 */
[----:B------:R-:W0:Y:S01]  /*c500*/  SHFL.BFLY PT, R3, R4, 0x1, 0x1f ;  /* 0x0c201f0004037f89 */ /* 0x000e2200000e0000 */
[----:B------:R-:W-:-:S03]  /*c510*/  ISETP.NE.AND P1, PT, R5, 0x2, PT ;  /* 0x000000020500780c */ /* 0x000fc60003f25270 */
[----:B------:R-:W1:Y:S01]  /*c520*/  SHFL.BFLY PT, R10, R9, 0x1, 0x1f ;  /* 0x0c201f00090a7f89 */ /* 0x000e6200000e0000 */
[----:B0-----:R-:W-:Y:S01]  /*c530*/  FADD.FTZ R0, R4, R3 ;  /* 0x0000000304007221 */ /* 0x001fe20000010000 */
[----:B------:R-:W-:Y:S02]  /*c540*/  IMAD.MOV R3, RZ, RZ, -R184 ;  /* 0x000000ffff037224 */ /* 0x000fe400078e0ab8 */
[----:B------:R-:W-:Y:S02]  /*c550*/  IMAD.MOV.U32 R4, RZ, RZ, RZ ;  /* 0x000000ffff047224 */ /* 0x000fe400078e00ff */
[----:B-1----:R-:W-:Y:S01]  /*c560*/  FADD.FTZ R6, R9, R10 ;  /* 0x0000000a09067221 */ /* 0x002fe20000010000 */
[----:B------:R-:W-:Y:S02]  /*c570*/  FSETP.NE.FTZ.AND P2, PT, R0, RZ, PT ;  /* 0x000000ff0000720b */ /* 0x000fe40003f55000 */
[----:B------:R-:W-:Y:S01]  /*c580*/  ISETP.NE.AND P0, PT, R18, R3, PT ;  /* 0x000000031200720c */ /* 0x000fe20003f05270 */
[----:B------:R-:W-:Y:S01]  /*c590*/  IMAD.MOV.U32 R3, RZ, RZ, RZ ;  /* 0x000000ffff037224 */ /* 0x000fe200078e00ff */
[----:B------:R-:W-:-:S02]  /*c5a0*/  FSETP.NE.FTZ.AND P3, PT, R6, RZ, PT ;  /* 0x000000ff0600720b */ /* 0x000fc40003f75000 */
[----:B------:R-:W-:-:S04]  /*c5b0*/  SEL R9, RZ, 0x1, P1 ;  /* 0x00000001ff097807 */ /* 0x000fc80000800000 */
[----:B------:R-:W-:Y:S01]  /*c5c0*/  LOP3.LUT R16, R16, R9, RZ, 0x3c, !PT ;  /* 0x0000000910107212 */ /* 0x000fe200078e3cff */
[----:B------:R-:W-:Y:S02]  /*c5d0*/  IMAD.U32 R9, RZ, RZ, UR28 ;  /* 0x0000001cff097e24 */ /* 0x000fe4000f8e00ff */
        /* <DEDUP_REMOVED lines=78> */
[-C--:B------:R-:W-:Y:S01]  /*cac0*/  FMUL.FTZ R19, R91, R4.reuse ;  /* 0x000000045b137220 */ /* 0x080fe20000410000 */
[----:B------:R-:W-:Y:S02]  /*cad0*/  IMAD.MOV.U32 R0, RZ, RZ, -0x800000 ;  /* 0xff800000ff007424 */ /* 0x000fe400078e00ff */
[-C--:B------:R-:W-:Y:S01]  /*cae0*/  FMUL.FTZ R13, R42, R4.reuse ;  /* 0x000000042a0d7220 */ /* 0x080fe20000410000 */
[-C--:B------:R-:W-:Y:S01]  /*caf0*/  FMUL.FTZ R15, R46, R4.reuse ;  /* 0x000000042e0f7220 */ /* 0x080fe20000410000 */
[-C--:B------:R-:W-:Y:S01]  /*cb00*/  FMUL.FTZ R25, R50, R4.reuse ;  /* 0x0000000432197220 */ /* 0x080fe20000410000 */
[-C--:B------:R-:W-:Y:S01]  /*cb10*/  FMUL.FTZ R33, R58, R4.reuse ;  /* 0x000000043a217220 */ /* 0x080fe20000410000 */
[-C--:B------:R-:W-:Y:S01]  /*cb20*/  FMUL.FTZ R29, R66, R4.reuse ;  /* 0x00000004421d7220 */ /* 0x080fe20000410000 */
[-C--:B------:R-:W-:Y:S01]  /*cb30*/  FMUL.FTZ R91, R94, R4.reuse ;  /* 0x000000045e5b7220 */ /* 0x080fe20000410000 */
[----:B------:R-:W-:Y:S01]  /*cb40*/  @P2 FFMA.FTZ R3, R2, R7, R17 ;  /* 0x0000000702032223 */ /* 0x000fe20000010011 */
        /* <DEDUP_REMOVED lines=61> */
.L_x_4947:
[----:B------:R-:W0:Y:S01]  /*cf20*/  S2R R202, SR_CgaCtaId ;  /* 0x0000000000ca7919 */ /* 0x000e220000008800 */
[----:B------:R-:W-:Y:S01]  /*cf30*/  MOV R17, 0x400 ;  /* 0x0000040000117802 */ /* 0x000fe20000000f00 */
[----:B------:R-:W-:Y:S01]  /*cf40*/  BSSY B0, `(.L_x_4989) ;  /* 0x00002f1000007945 */ /* 0x000fe20003800000 */
[----:B------:R-:W-:Y:S02]  /*cf50*/  BAR.SYNC.DEFER_BLOCKING 0x5, 0x180 ;  /* 0x0146000000007b1d */ /* 0x000fe40000010000 */
[----:B0-----:R-:W-:-:S05]  /*cf60*/  LEA R17, R202, R17, 0x18 ;  /* 0x00000011ca117211 */ /* 0x001fca00078ec0ff */
[----:B------:R-:W0:Y:S02]  /*cf70*/  LDS.128 R4, [R17+0x388d0] ;  /* 0x0388d00011047984 */ /* 0x000e240000000c00 */
[----:B0-----:R-:W-:Y:S02]  /*cf80*/  R2UR UR5, R5 ;  /* 0x00000000050572ca */ /* 0x001fe400000e0000 */
[----:B------:R-:W-:Y:S01]  /*cf90*/  R2UR UR6, R6 ;  /* 0x00000000060672ca */ /* 0x000fe200000e0000 */
[----:B------:R-:W-:Y:S06]  /*cfa0*/  BAR.ARV 0x4, 0x180 ;  /* 0x0106000000007b1d */ /* 0x000fec0000002000 */
[----:B------:R-:W-:Y:S08]  /*cfb0*/  @P0 BRA `(.L_x_4990) ;  /* 0x0000002000240947 */ /* 0x000ff00003800000 */
[----:B------:R-:W0:Y:S01]  /*cfc0*/  S2R R6, SR_SWINHI ;  /* 0x0000000000067919 */ /* 0x000e220000002f00 */
[----:B------:R-:W-:Y:S01]  /*cfd0*/  F2FP.BF16.F32.PACK_AB R9, R27, R9 ;  /* 0x000000091b09723e */ /* 0x000fe200000010ff */
[----:B------:R-:W-:Y:S01]  /*cfe0*/  USHF.L.U32 UR10, UR40, 0x2, URZ ;  /* 0x00000002280a7899 */ /* 0x000fe2000800063f */
[----:B------:R-:W-:Y:S01]  /*cff0*/  F2FP.BF16.F32.PACK_AB R10, R10, R174 ;  /* 0x000000ae0a0a723e */ /* 0x000fe200000010ff */
[----:B------:R-:W-:Y:S01]  /*d000*/  BAR.SYNC.DEFER_BLOCKING 0x1, 0x100 ;  /* 0x0044000000007b1d */ /* 0x000fe20000010000 */
[----:B------:R-:W-:Y:S01]  /*d010*/  F2FP.BF16.F32.PACK_AB R11, R31, R11 ;  /* 0x0000000b1f0b723e */ /* 0x000fe200000010ff */
[----:B------:R-:W-:Y:S01]  /*d020*/  USHF.L.U64.HI UR11, UR40, 0x2, UR39 ;  /* 0x00000002280b7899 */ /* 0x000fe20008010227 */
[----:B------:R-:W-:Y:S02]  /*d030*/  F2FP.BF16.F32.PACK_AB R12, R12, R170 ;  /* 0x000000aa0c0c723e */ /* 0x000fe400000010ff */
[----:B------:R-:W-:Y:S01]  /*d040*/  F2FP.BF16.F32.PACK_AB R13, R43, R13 ;  /* 0x0000000d2b0d723e */ /* 0x000fe200000010ff */
[----:B------:R-:W-:Y:S01]  /*d050*/  ULDC.64 UR8, c[0x0][0xd00] ;  /* 0x0003400000087ab9 */ /* 0x000fe20000000a00 */
[----:B------:R-:W-:Y:S01]  /*d060*/  F2FP.BF16.F32.PACK_AB R14, R14, R167 ;  /* 0x000000a70e0e723e */ /* 0x000fe200000010ff */
[----:B------:R-:W-:Y:S01]  /*d070*/  UISETP.NE.U32.AND UP0, UPT, UR8, URZ, UPT ;  /* 0x0000003f0800728c */ /* 0x000fe2000bf05070 */
[----:B------:R-:W-:Y:S01]  /*d080*/  F2FP.BF16.F32.PACK_AB R15, R47, R15 ;  /* 0x0000000f2f0f723e */ /* 0x000fe200000010ff */
[----:B------:R-:W-:Y:S01]  /*d090*/  UIADD3 UR4, UP1, UR10, UR8, URZ ;  /* 0x000000080a047290 */ /* 0x000fe2000ff3e03f */
[----:B------:R-:W-:Y:S01]  /*d0a0*/  F2FP.BF16.F32.PACK_AB R24, R24, R166 ;  /* 0x000000a61818723e */ /* 0x000fe200000010ff */
[----:B------:R-:W-:Y:S01]  /*d0b0*/  UISETP.NE.AND.EX UP0, UPT, UR9, URZ, UPT, UP0 ;  /* 0x0000003f0900728c */ /* 0x000fe2000bf05300 */
[----:B------:R-:W-:Y:S01]  /*d0c0*/  F2FP.BF16.F32.PACK_AB R25, R51, R25 ;  /* 0x000000193319723e */ /* 0x000fe200000010ff */
[----:B------:R-:W-:Y:S01]  /*d0d0*/  UIADD3.X UR7, UR11, UR9, URZ, UP1, !UPT ;  /* 0x000000090b077290 */ /* 0x000fe20008ffe43f */
[----:B------:R-:W-:-:S02]  /*d0e0*/  F2FP.BF16.F32.PACK_AB R32, R32, R164 ;  /* 0x000000a42020723e */ /* 0x000fc400000010ff */
[----:B------:R-:W-:Y:S01]  /*d0f0*/  F2FP.BF16.F32.PACK_AB R33, R59, R33 ;  /* 0x000000213b21723e */ /* 0x000fe200000010ff */
[----:B------:R-:W-:Y:S01]  /*d100*/  ULDC.64 UR8, c[0x0][0xd08] ;  /* 0x0003420000087ab9 */ /* 0x000fe20000000a00 */
[----:B------:R-:W-:Y:S02]  /*d110*/  F2FP.BF16.F32.PACK_AB R28, R28, R161 ;  /* 0x000000a11c1c723e */ /* 0x000fe400000010ff */
[----:B------:R-:W-:Y:S02]  /*d120*/  F2FP.BF16.F32.PACK_AB R29, R67, R29 ;  /* 0x0000001d431d723e */ /* 0x000fe400000010ff */
[----:B------:R-:W-:Y:S02]  /*d130*/  F2FP.BF16.F32.PACK_AB R31, R71, R70 ;  /* 0x00000046471f723e */ /* 0x000fe400000010ff */
[----:B------:R-:W-:Y:S02]  /*d140*/  F2FP.BF16.F32.PACK_AB R80, R81, R80 ;  /* 0x000000505150723e */ /* 0x000fe400000010ff */
[----:B------:R-:W-:-:S02]  /*d150*/  F2FP.BF16.F32.PACK_AB R81, R83, R82 ;  /* 0x000000525351723e */ /* 0x000fc400000010ff */
[----:B------:R-:W-:Y:S02]  /*d160*/  MOV R4, R17 ;  /* 0x0000001100047202 */ /* 0x000fe40000000f00 */
[----:B0-----:R-:W-:Y:S02]  /*d170*/  MOV R5, R6 ;  /* 0x0000000600057202 */ /* 0x001fe40000000f00 */
[----:B------:R-:W-:Y:S02]  /*d180*/  F2FP.BF16.F32.PACK_AB R88, R89, R88 ;  /* 0x000000585958723e */ /* 0x000fe400000010ff */
[----:B------:R-:W-:Y:S01]  /*d190*/  F2FP.BF16.F32.PACK_AB R82, R85, R84 ;  /* 0x000000545552723e */ /* 0x000fe200000010ff */
[----:B------:R-:W-:Y:S01]  /*d1a0*/  IMAD.WIDE R122, R203, 0x2, R4 ;  /* 0x00000002cb7a7825 */ /* 0x000fe200078e0204 */
[----:B------:R-:W-:Y:S02]  /*d1b0*/  F2FP.BF16.F32.PACK_AB R83, R87, R86 ;  /* 0x000000565753723e */ /* 0x000fe400000010ff */
[----:B------:R-:W-:-:S02]  /*d1c0*/  F2FP.BF16.F32.PACK_AB R89, R19, R90 ;  /* 0x0000005a1359723e */ /* 0x000fc400000010ff */
[C---:B------:R-:W-:Y:S02]  /*d1d0*/  IADD3 R177, P1, R122.reuse, 0x20, RZ ;  /* 0x000000207ab17810 */ /* 0x040fe40007f3e0ff */
[C---:B------:R-:W-:Y:S02]  /*d1e0*/  IADD3 R52, P6, R122.reuse, 0x2020, RZ ;  /* 0x000020207a347810 */ /* 0x040fe40007fde0ff */
[----:B------:R-:W-:Y:S01]  /*d1f0*/  LOP3.LUT R36, R177, 0x380, RZ, 0xc0, !PT ;  /* 0x00000380b1247812 */ /* 0x000fe200078ec0ff */
[--C-:B------:R-:W-:Y:S01]  /*d200*/  IMAD.X R37, RZ, RZ, R123.reuse, P1 ;  /* 0x000000ffff257224 */ /* 0x100fe200008e067b */
[----:B------:R-:W-:Y:S01]  /*d210*/  IADD3 R179, P0, R122, 0x40, RZ ;  /* 0x000000407ab37810 */ /* 0x000fe20007f1e0ff */
[--C-:B------:R-:W-:Y:S01]  /*d220*/  IMAD.X R53, RZ, RZ, R123.reuse, P6 ;  /* 0x000000ffff357224 */ /* 0x100fe200030e067b */
[----:B------:R-:W-:Y:S02]  /*d230*/  SHF.R.U64 R36, R36, 0x3, RZ ;  /* 0x0000000324247819 */ /* 0x000fe400000012ff */
[----:B------:R-:W-:Y:S01]  /*d240*/  IADD3 R181, P4, R122, 0x60, RZ ;  /* 0x000000607ab57810 */ /* 0x000fe20007f9e0ff */
[----:B------:R-:W-:Y:S01]  /*d250*/  IMAD.X R41, RZ, RZ, R123, P0 ;  /* 0x000000ffff297224 */ /* 0x000fe200000e067b */
[----:B------:R-:W-:-:S02]  /*d260*/  LOP3.LUT R36, R36, R177, RZ, 0x3c, !PT ;  /* 0x000000b124247212 */ /* 0x000fc400078e3cff */
[----:B------:R-:W-:Y:S01]  /*d270*/  LOP3.LUT R177, R52, 0x380, RZ, 0xc0, !PT ;  /* 0x0000038034b17812 */ /* 0x000fe200078ec0ff */
[--C-:B------:R-:W-:Y:S01]  /*d280*/  IMAD.X R45, RZ, RZ, R123.reuse, P4 ;  /* 0x000000ffff2d7224 */ /* 0x100fe200020e067b */
[C---:B------:R-:W-:Y:S02]  /*d290*/  IADD3 R183, P3, R122.reuse, 0x2000, RZ ;  /* 0x000020007ab77810 */ /* 0x040fe40007f7e0ff */
[----:B------:R-:W-:Y:S02]  /*d2a0*/  LOP3.LUT R44, R181, 0x380, RZ, 0xc0, !PT ;  /* 0x00000380b52c7812 */ /* 0x000fe400078ec0ff */
[----:B------:R-:W-:Y:S01]  /*d2b0*/  SHF.R.U64 R177, R177, 0x3, RZ ;  /* 0x00000003b1b17819 */ /* 0x000fe200000012ff */
[----:B------:R-:W-:Y:S01]  /*d2c0*/  IMAD.X R49, RZ, RZ, R123, P3 ;  /* 0x000000ffff317224 */ /* 0x000fe200018e067b */
[----:B------:R-:W-:Y:S02]  /*d2d0*/  IADD3 R8, P0, R122, 0x4020, RZ ;  /* 0x000040207a087810 */ /* 0x000fe40007f1e0ff */
[----:B------:R-:W-:-:S02]  /*d2e0*/  LOP3.LUT R40, R179, 0x380, RZ, 0xc0, !PT ;  /* 0x00000380b3287812 */ /* 0x000fc400078ec0ff */
[C---:B------:R-:W-:Y:S01]  /*d2f0*/  LOP3.LUT R21, R122.reuse, 0x380, RZ, 0xc0, !PT ;  /* 0x000003807a157812 */ /* 0x040fe200078ec0ff */
[--C-:B------:R-:W-:Y:S01]  /*d300*/  IMAD.X R69, RZ, RZ, R123.reuse, P0 ;  /* 0x000000ffff457224 */ /* 0x100fe200000e067b */
[----:B------:R-:W-:Y:S02]  /*d310*/  LOP3.LUT R48, R183, 0x380, RZ, 0xc0, !PT ;  /* 0x00000380b7307812 */ /* 0x000fe400078ec0ff */
[C---:B------:R-:W-:Y:S02]  /*d320*/  IADD3 R56, P5, R122.reuse, 0x2040, RZ ;  /* 0x000020407a387810 */ /* 0x040fe40007fbe0ff */
[C---:B------:R-:W-:Y:S02]  /*d330*/  IADD3 R60, P2, R122.reuse, 0x2060, RZ ;  /* 0x000020607a3c7810 */ /* 0x040fe40007f5e0ff */
[----:B------:R-:W-:Y:S01]  /*d340*/  IADD3 R64, P1, R122, 0x4000, RZ ;  /* 0x000040007a407810 */ /* 0x000fe20007f3e0ff */
[--C-:B------:R-:W-:Y:S01]  /*d350*/  IMAD.X R57, RZ, RZ, R123.reuse, P5 ;  /* 0x000000ffff397224 */ /* 0x100fe200028e067b */
[----:B------:R-:W-:Y:S01]  /*d360*/  SHF.R.U64 R44, R44, 0x3, RZ ;  /* 0x000000032c2c7819 */ /* 0x000fe200000012ff */
[--C-:B------:R-:W-:Y:S01]  /*d370*/  IMAD.X R61, RZ, RZ, R123.reuse, P2 ;  /* 0x000000ffff3d7224 */ /* 0x100fe200010e067b */
[----:B------:R-:W-:Y:S01]  /*d380*/  LOP3.LUT R52, R177, R52, RZ, 0x3c, !PT ;  /* 0x00000034b1347212 */ /* 0x000fe200078e3cff */
[----:B------:R-:W-:Y:S01]  /*d390*/  IMAD.X R65, RZ, RZ, R123, P1 ;  /* 0x000000ffff417224 */ /* 0x000fe200008e067b */
[----:B------:R-:W-:-:S02]  /*d3a0*/  SHF.R.U64 R40, R40, 0x3, RZ ;  /* 0x0000000328287819 */ /* 0x000fc400000012ff */
[----:B------:R-:W-:Y:S02]  /*d3b0*/  LOP3.LUT R177, R8, 0x380, RZ, 0xc0, !PT ;  /* 0x0000038008b17812 */ /* 0x000fe400078ec0ff */
[----:B------:R-:W-:Y:S02]  /*d3c0*/  SHF.R.U64 R21, R21, 0x3, RZ ;  /* 0x0000000315157819 */ /* 0x000fe400000012ff */
[----:B------:R-:W-:Y:S02]  /*d3d0*/  SHF.R.U64 R48, R48, 0x3, RZ ;  /* 0x0000000330307819 */ /* 0x000fe400000012ff */
[----:B------:R-:W-:Y:S02]  /*d3e0*/  LOP3.LUT R44, R44, R181, RZ, 0x3c, !PT ;  /* 0x000000b52c2c7212 */ /* 0x000fe400078e3cff */
[----:B------:R-:W-:Y:S02]  /*d3f0*/  LOP3.LUT R40, R40, R179, RZ, 0x3c, !PT ;  /* 0x000000b328287212 */ /* 0x000fe400078e3cff */
[----:B------:R-:W-:-:S02]  /*d400*/  LOP3.LUT R181, R60, 0x380, RZ, 0xc0, !PT ;  /* 0x000003803cb57812 */ /* 0x000fc400078ec0ff */
[----:B------:R-:W-:Y:S02]  /*d410*/  SHF.R.U64 R177, R177, 0x3, RZ ;  /* 0x00000003b1b17819 */ /* 0x000fe400000012ff */
        /* <DEDUP_REMOVED lines=17> */
[----:B------:R-:W-:Y:S02]  /*d530*/  LOP3.LUT R68, R177, R8, RZ, 0x3c, !PT ;  /* 0x00000008b1447212 */ /* 0x000fe400078e3cff */
[----:B------:R-:W-:Y:S02]  /*d540*/  SHF.R.U64 R179, R179, 0x3, RZ ;  /* 0x00000003b3b37819 */ /* 0x000fe400000012ff */
[----:B------:R-:W-:Y:S02]  /*d550*/  F2FP.BF16.F32.PACK_AB R8, R20, R175 ;  /* 0x000000af1408723e */ /* 0x000fe400000010ff */
[----:B------:R-:W-:-:S02]  /*d560*/  MOV R122, R122 ;  /* 0x0000007a007a7202 */ /* 0x000fc40000000f00 */
[----:B------:R-:W-:Y:S02]  /*d570*/  LOP3.LUT R27, R6, 0x380, RZ, 0xc0, !PT ;  /* 0x00000380061b7812 */ /* 0x000fe400078ec0ff */
[----:B------:R-:W-:Y:S01]  /*d580*/  LOP3.LUT R175, R26, 0x380, RZ, 0xc0, !PT ;  /* 0x000003801aaf7812 */ /* 0x000fe200078ec0ff */
[----:B------:R0:W-:Y:S01]  /*d590*/  STSM.16.M88.4 [R122], R8 ;  /* 0x000000087a007844 */ /* 0x0001e20000000200 */
[----:B------:R-:W-:Y:S02]  /*d5a0*/  SHF.R.U64 R183, R183, 0x3, RZ ;  /* 0x00000003b7b77819 */ /* 0x000fe400000012ff */
[----:B------:R-:W-:Y:S02]  /*d5b0*/  LOP3.LUT R60, R181, R60, RZ, 0x3c, !PT ;  /* 0x0000003cb53c7212 */ /* 0x000fe400078e3cff */
[----:B------:R-:W-:Y:S02]  /*d5c0*/  LOP3.LUT R123, R30, 0x380, RZ, 0xc0, !PT ;  /* 0x000003801e7b7812 */ /* 0x000fe400078ec0ff */
[----:B------:R-:W-:-:S02]  /*d5d0*/  LOP3.LUT R56, R179, R56, RZ, 0x3c, !PT ;  /* 0x00000038b3387212 */ /* 0x000fc400078e3cff */
[----:B------:R-:W-:Y:S02]  /*d5e0*/  LOP3.LUT R181, R106, 0x380, RZ, 0xc0, !PT ;  /* 0x000003806ab57812 */ /* 0x000fe400078ec0ff */
[----:B------:R-:W-:Y:S02]  /*d5f0*/  LOP3.LUT R179, R102, 0x380, RZ, 0xc0, !PT ;  /* 0x0000038066b37812 */ /* 0x000fe400078ec0ff */
[----:B------:R-:W-:Y:S02]  /*d600*/  SHF.R.U64 R27, R27, 0x3, RZ ;  /* 0x000000031b1b7819 */ /* 0x000fe400000012ff */
[----:B------:R-:W-:Y:S02]  /*d610*/  SHF.R.U64 R175, R175, 0x3, RZ ;  /* 0x00000003afaf7819 */ /* 0x000fe400000012ff */
[----:B------:R-:W-:Y:S02]  /*d620*/  LOP3.LUT R64, R183, R64, RZ, 0x3c, !PT ;  /* 0x00000040b7407212 */ /* 0x000fe400078e3cff */
[----:B------:R-:W-:-:S02]  /*d630*/  LOP3.LUT R183, R110, 0x380, RZ, 0xc0, !PT ;  /* 0x000003806eb77812 */ /* 0x000fc400078ec0ff */
[----:B------:R-:W-:Y:S02]  /*d640*/  SHF.R.U64 R123, R123, 0x3, RZ ;  /* 0x000000037b7b7819 */ /* 0x000fe400000012ff */
[----:B------:R-:W-:Y:S02]  /*d650*/  MOV R36, R36 ;  /* 0x0000002400247202 */ /* 0x000fe40000000f00 */
        /* <DEDUP_REMOVED lines=8> */
[----:B------:R-:W-:Y:S02]  /*d6e0*/  LOP3.LUT R20, R175, R26, RZ, 0x3c, !PT ;  /* 0x0000001aaf147212 */ /* 0x000fe400078e3cff */
[----:B------:R-:W-:Y:S02]  /*d6f0*/  MOV R40, R40 ;  /* 0x0000002800287202 */ /* 0x000fe40000000f00 */
[----:B------:R-:W-:-:S02]  /*d700*/  MOV R44, R44 ;  /* 0x0000002c002c7202 */ /* 0x000fc40000000f00 */
[----:B------:R-:W-:Y:S01]  /*d710*/  F2FP.BF16.F32.PACK_AB R26, R163, R165 ;  /* 0x000000a5a31a723e */ /* 0x000fe200000010ff */
[----:B------:R-:W-:Y:S01]  /*d720*/  STSM.16.M88.4 [R40], R12 ;  /* 0x0000000c28007844 */ /* 0x000fe20000000200 */
[----:B------:R-:W-:Y:S02]  /*d730*/  F2FP.BF16.F32.PACK_AB R27, R55, R54 ;  /* 0x00000036371b723e */ /* 0x000fe400000010ff */
[----:B------:R-:W-:Y:S02]  /*d740*/  SHF.R.U64 R183, R183, 0x3, RZ ;  /* 0x00000003b7b77819 */ /* 0x000fe400000012ff */
[----:B------:R-:W-:Y:S01]  /*d750*/  LOP3.LUT R118, R123, R30, RZ, 0x3c, !PT ;  /* 0x0000001e7b767212 */ /* 0x000fe200078e3cff */
[----:B------:R-:W-:Y:S01]  /*d760*/  STSM.16.M88.4 [R44], R24 ;  /* 0x000000182c007844 */ /* 0x000fe20000000200 */
[----:B------:R-:W-:Y:S02]  /*d770*/  MOV R48, R48 ;  /* 0x0000003000307202 */ /* 0x000fe40000000f00 */
[----:B------:R-:W-:-:S02]  /*d780*/  F2FP.BF16.F32.PACK_AB R34, R160, R162 ;  /* 0x000000a2a022723e */ /* 0x000fc400000010ff */
[----:B------:R-:W-:Y:S02]  /*d790*/  F2FP.BF16.F32.PACK_AB R35, R63, R62 ;  /* 0x0000003e3f23723e */ /* 0x000fe400000010ff */
[----:B------:R-:W-:Y:S02]  /*d7a0*/  LOP3.LUT R106, R181, R106, RZ, 0x3c, !PT ;  /* 0x0000006ab56a7212 */ /* 0x000fe400078e3cff */
[----:B------:R-:W-:Y:S01]  /*d7b0*/  MOV R52, R52 ;  /* 0x0000003400347202 */ /* 0x000fe20000000f00 */
[----:B------:R-:W-:Y:S01]  /*d7c0*/  STSM.16.M88.4 [R48], R32 ;  /* 0x0000002030007844 */ /* 0x000fe20000000200 */
[----:B------:R-:W-:Y:S02]  /*d7d0*/  F2FP.BF16.F32.PACK_AB R30, R152, R159 ;  /* 0x0000009f981e723e */ /* 0x000fe400000010ff */
[----:B------:R-:W-:Y:S02]  /*d7e0*/  LOP3.LUT R102, R179, R102, RZ, 0x3c, !PT ;  /* 0x00000066b3667212 */ /* 0x000fe400078e3cff */
[----:B------:R-:W-:Y:S01]  /*d7f0*/  MOV R56, R56 ;  /* 0x0000003800387202 */ /* 0x000fe20000000f00 */
[----:B------:R-:W-:Y:S01]  /*d800*/  STSM.16.M88.4 [R52], R28 ;  /* 0x0000001c34007844 */ /* 0x000fe20000000200 */
[----:B0-----:R-:W-:-:S02]  /*d810*/  F2FP.BF16.F32.PACK_AB R8, R73, R154 ;  /* 0x0000009a4908723e */ /* 0x001fc400000010ff */
[----:B------:R-:W-:Y:S02]  /*d820*/  F2FP.BF16.F32.PACK_AB R9, R75, R74 ;  /* 0x0000004a4b09723e */ /* 0x000fe400000010ff */
[----:B------:R-:W-:Y:S02]  /*d830*/  F2FP.BF16.F32.PACK_AB R10, R77, R76 ;  /* 0x0000004c4d0a723e */ /* 0x000fe400000010ff */
[----:B------:R-:W-:Y:S02]  /*d840*/  F2FP.BF16.F32.PACK_AB R11, R79, R78 ;  /* 0x0000004e4f0b723e */ /* 0x000fe400000010ff */
[----:B------:R-:W-:Y:S02]  /*d850*/  MOV R60, R60 ;  /* 0x0000003c003c7202 */ /* 0x000fe40000000f00 */
[----:B------:R-:W-:Y:S01]  /*d860*/  F2FP.BF16.F32.PACK_AB R96, R97, R96 ;  /* 0x000000606160723e */ /* 0x000fe200000010ff */
[----:B------:R0:W-:Y:S01]  /*d870*/  STSM.16.M88.4 [R56], R8 ;  /* 0x0000000838007844 */ /* 0x0001e20000000200 */
[----:B------:R-:W-:-:S02]  /*d880*/  LOP3.LUT R110, R183, R110, RZ, 0x3c, !PT ;  /* 0x0000006eb76e7212 */ /* 0x000fc400078e3cff */
[----:B------:R-:W-:Y:S01]  /*d890*/  MOV R64, R64 ;  /* 0x0000004000407202 */ /* 0x000fe20000000f00 */
[----:B------:R-:W-:Y:S01]  /*d8a0*/  STSM.16.M88.4 [R60], R80 ;  /* 0x000000503c007844 */ /* 0x000fe20000000200 */
        /* <DEDUP_REMOVED lines=14> */
[----:B------:R-:W-:Y:S01]  /*d990*/  UISETP.NE.U32.AND UP1, UPT, UR8, URZ, UPT ;  /* 0x0000003f0800728c */ /* 0x000fe2000bf25070 */
[----:B------:R-:W-:Y:S01]  /*d9a0*/  F2FP.BF16.F32.PACK_AB R99, R46, R42 ;  /* 0x0000002a2e63723e */ /* 0x000fe200000010ff */
[----:B0-----:R-:W-:Y:S01]  /*d9b0*/  IMAD.U32 R10, RZ, RZ, UR4 ;  /* 0x00000004ff0a7e24 */ /* 0x001fe2000f8e00ff */
[----:B------:R-:W-:Y:S01]  /*d9c0*/  MOV R102, R102 ;  /* 0x0000006600667202 */ /* 0x000fe20000000f00 */
[----:B------:R-:W-:Y:S01]  /*d9d0*/  IMAD.U32 R11, RZ, RZ, UR7 ;  /* 0x00000007ff0b7e24 */ /* 0x000fe2000f8e00ff */
[----:B------:R-:W-:Y:S01]  /*d9e0*/  F2FP.BF16.F32.PACK_AB R105, R58, R50 ;  /* 0x000000323a69723e */ /* 0x000fe200000010ff */
[----:B------:R-:W-:Y:S01]  /*d9f0*/  STSM.16.M88.4 [R68], R96 ;  /* 0x0000006044007844 */ /* 0x000fe20000000200 */
[----:B------:R-:W-:-:S02]  /*da00*/  F2FP.BF16.F32.PACK_AB R106, R109, R108 ;  /* 0x0000006c6d6a723e */ /* 0x000fc400000010ff */
[----:B------:R-:W-:Y:S02]  /*da10*/  F2FP.BF16.F32.PACK_AB R107, R72, R66 ;  /* 0x00000042486b723e */ /* 0x000fe400000010ff */
[----:B------:R-:W-:Y:S02]  /*da20*/  F2FP.BF16.F32.PACK_AB R152, R113, R112 ;  /* 0x000000707198723e */ /* 0x000fe400000010ff */
[----:B------:R-:W-:Y:S01]  /*da30*/  F2FP.BF16.F32.PACK_AB R154, R117, R116 ;  /* 0x00000074759a723e */ /* 0x000fe200000010ff */
[----:B------:R-:W-:Y:S01]  /*da40*/  STSM.16.M88.4 [R102], R104 ;  /* 0x0000006866007844 */ /* 0x000fe20000000200 */
[----:B------:R-:W-:Y:S02]  /*da50*/  MOV R110, R110 ;  /* 0x0000006e006e7202 */ /* 0x000fe40000000f00 */
[----:B------:R-:W-:Y:S01]  /*da60*/  F2FP.BF16.F32.PACK_AB R121, R158, R157 ;  /* 0x0000009d9e79723e */ /* 0x000fe200000010ff */
[----:B------:R0:W-:Y:S01]  /*da70*/  STSM.16.M88.4 [R6], R152 ;  /* 0x0000009806007844 */ /* 0x0001e20000000200 */
        /* <DEDUP_REMOVED lines=8> */
[----:B------:R-:W-:Y:S01]  /*db00*/  MOV R118, R118 ;  /* 0x0000007600767202 */ /* 0x000fe20000000f00 */
[----:B------:R-:W-:Y:S01]  /*db10*/  STSM.16.M88.4 [R114], R128 ;  /* 0x0000008072007844 */ /* 0x000fe20000000200 */
[----:B------:R-:W-:Y:S02]  /*db20*/  F2FP.BF16.F32.PACK_AB R138, R141, R140 ;  /* 0x0000008c8d8a723e */ /* 0x000fe400000010ff */
[----:B------:R-:W-:Y:S02]  /*db30*/  F2FP.BF16.F32.PACK_AB R139, R143, R142 ;  /* 0x0000008e8f8b723e */ /* 0x000fe400000010ff */
[----:B------:R-:W-:Y:S02]  /*db40*/  F2FP.BF16.F32.PACK_AB R145, R147, R146 ;  /* 0x000000929391723e */ /* 0x000fe400000010ff */
[----:B------:R-:W-:Y:S01]  /*db50*/  MOV R20, R20 ;  /* 0x0000001400147202 */ /* 0x000fe20000000f00 */
[----:B------:R-:W-:Y:S01]  /*db60*/  STSM.16.M88.4 [R118], R136 ;  /* 0x0000008876007844 */ /* 0x000fe20000000200 */
[----:B------:R-:W-:-:S02]  /*db70*/  F2FP.BF16.F32.PACK_AB R146, R149, R148 ;  /* 0x000000949592723e */ /* 0x000fc400000010ff */
[----:B------:R-:W-:Y:S02]  /*db80*/  F2FP.BF16.F32.PACK_AB R147, R151, R150 ;  /* 0x000000969793723e */ /* 0x000fe400000010ff */
[----:B------:R-:W-:-:S03]  /*db90*/  PLOP3.LUT P0, PT, PT, PT, UP0, 0x80, 0x0 ;  /* 0x000000000000781c */ /* 0x000fc60003f0f008 */
[----:B------:R1:W-:Y:S01]  /*dba0*/  STSM.16.M88.4 [R20], R144 ;  /* 0x0000009014007844 */ /* 0x0003e20000000200 */
[----:B------:R-:W-:Y:S01]  /*dbb0*/  BAR.SYNC.DEFER_BLOCKING 0x1, 0x100 ;  /* 0x0044000000007b1d */ /* 0x000fe20000010000 */
[----:B------:R-:W-:Y:S01]  /*dbc0*/  UISETP.NE.AND.EX UP1, UPT, UR9, URZ, UPT, UP1 ;  /* 0x0000003f0900728c */ /* 0x000fe2000bf25310 */
[----:B------:R-:W-:-:S05]  /*dbd0*/  IMAD R9, R198, 0x40, R23 ;  /* 0x00000040c6097824 */ /* 0x000fca00078e0217 */
[----:B------:R-:W-:-:S05]  /*dbe0*/  PLOP3.LUT P6, PT, PT, PT, UP1, 0x80, 0x0 ;  /* 0x000000000000781c */ /* 0x000fca0003fcf018 */
[----:B------:R-:W-:-:S04]  /*dbf0*/  @UP1 UIADD3 UR8, UP2, UR10, UR8, URZ ;  /* 0x000000080a081290 */ /* 0x000fc8000ff5e03f */
[----:B------:R-:W-:Y:S01]  /*dc00*/  @UP1 UIADD3.X UR9, UR11, UR9, URZ, UP2, !UPT ;  /* 0x000000090b091290 */ /* 0x000fe200097fe43f */
[----:B------:R-:W-:Y:S01]  /*dc10*/  IMAD.WIDE R8, R9, 0x2, R4 ;  /* 0x0000000209087825 */ /* 0x000fe200078e0204 */
[----:B------:R-:W-:-:S03]  /*dc20*/  ULDC UR4, c[0x0][0xb88] ;  /* 0x0002e20000047ab9 */ /* 0x000fc60000000800 */
[----:B------:R-:W-:Y:S01]  /*dc30*/  IMAD.U32 R4, RZ, RZ, UR4 ;  /* 0x00000004ff047e24 */ /* 0x000fe2000f8e00ff */
[----:B0-----:R-:W2:Y:S01]  /*dc40*/  @P0 LDG.E R6, desc[UR44][R10.64] ;  /* 0x0000002c0a060981 */ /* 0x001ea2000c1e1900 */
[----:B-1----:R-:W-:Y:S01]  /*dc50*/  IMAD.U32 R20, RZ, RZ, UR8 ;  /* 0x00000008ff147e24 */ /* 0x002fe2000f8e00ff */
[C---:B------:R-:W-:Y:S01]  /*dc60*/  IADD3 R13, P2, R8.reuse, 0x1000, RZ ;  /* 0x00001000080d7810 */ /* 0x040fe20007f5e0ff */
[----:B------:R-:W-:Y:S01]  /*dc70*/  IMAD.U32 R21, RZ, RZ, UR9 ;  /* 0x00000009ff157e24 */ /* 0x000fe2000f8e00ff */
[C---:B------:R-:W-:Y:S02]  /*dc80*/  IADD3 R25, P1, R8.reuse, 0x2000, RZ ;  /* 0x0000200008197810 */ /* 0x040fe40007f3e0ff */
[----:B------:R-:W-:Y:S02]  /*dc90*/  P2R R14, PR, RZ, 0x4 ;  /* 0x00000004ff0e7803 */ /* 0x000fe40000000000 */
[----:B------:R0:W5:Y:S01]  /*dca0*/  @P6 LDG.E R4, desc[UR44][R20.64] ;  /* 0x0000002c14046981 */ /* 0x000162000c1e1900 */
[----:B------:R-:W-:-:S02]  /*dcb0*/  IADD3 R29, P2, R8, 0x3000, RZ ;  /* 0x00003000081d7810 */ /* 0x000fc40007f5e0ff */
[C---:B------:R-:W-:Y:S02]  /*dcc0*/  IADD3 R33, P3, R8.reuse, 0x4000, RZ ;  /* 0x0000400008217810 */ /* 0x040fe40007f7e0ff */
[C---:B------:R-:W-:Y:S02]  /*dcd0*/  IADD3 R37, P4, R8.reuse, 0x5000, RZ ;  /* 0x0000500008257810 */ /* 0x040fe40007f9e0ff */
[----:B------:R-:W-:Y:S02]  /*dce0*/  IADD3 R41, P5, R8, 0x6000, RZ ;  /* 0x0000600008297810 */ /* 0x000fe40007fbe0ff */
[----:B------:R-:W-:Y:S02]  /*dcf0*/  LOP3.LUT R12, R13, 0x380, RZ, 0xc0, !PT ;  /* 0x000003800d0c7812 */ /* 0x000fe400078ec0ff */
[----:B------:R-:W-:Y:S02]  /*dd00*/  LOP3.LUT R24, R25, 0x380, RZ, 0xc0, !PT ;  /* 0x0000038019187812 */ /* 0x000fe400078ec0ff */
[----:B------:R-:W-:-:S02]  /*dd10*/  LOP3.LUT R28, R29, 0x380, RZ, 0xc0, !PT ;  /* 0x000003801d1c7812 */ /* 0x000fc400078ec0ff */
[----:B------:R-:W-:Y:S02]  /*dd20*/  LOP3.LUT R32, R33, 0x380, RZ, 0xc0, !PT ;  /* 0x0000038021207812 */ /* 0x000fe400078ec0ff */
[----:B------:R-:W-:Y:S02]  /*dd30*/  LOP3.LUT R36, R37, 0x380, RZ, 0xc0, !PT ;  /* 0x0000038025247812 */ /* 0x000fe400078ec0ff */
[----:B------:R-:W-:Y:S01]  /*dd40*/  LOP3.LUT R40, R41, 0x380, RZ, 0xc0, !PT ;  /* 0x0000038029287812 */ /* 0x000fe200078ec0ff */
[----:B------:R-:W-:Y:S01]  /*dd50*/  UMOV UR4, URZ ;  /* 0x0000003f00047c82 */ /* 0x000fe20008000000 */
[----:B------:R-:W-:Y:S02]  /*dd60*/  SHF.R.U64 R12, R12, 0x3, RZ ;  /* 0x000000030c0c7819 */ /* 0x000fe400000012ff */
[----:B------:R-:W-:Y:S02]  /*dd70*/  SHF.R.U64 R24, R24, 0x3, RZ ;  /* 0x0000000318187819 */ /* 0x000fe400000012ff */
[----:B------:R-:W-:-:S02]  /*dd80*/  SHF.R.U64 R28, R28, 0x3, RZ ;  /* 0x000000031c1c7819 */ /* 0x000fc400000012ff */
[----:B------:R-:W-:Y:S02]  /*dd90*/  SHF.R.U64 R32, R32, 0x3, RZ ;  /* 0x0000000320207819 */ /* 0x000fe400000012ff */
[----:B------:R-:W-:Y:S02]  /*dda0*/  SHF.R.U64 R36, R36, 0x3, RZ ;  /* 0x0000000324247819 */ /* 0x000fe400000012ff */
[----:B------:R-:W-:Y:S02]  /*ddb0*/  SHF.R.U64 R40, R40, 0x3, RZ ;  /* 0x0000000328287819 */ /* 0x000fe400000012ff */
[----:B------:R-:W-:Y:S02]  /*ddc0*/  LOP3.LUT R12, R12, R13, RZ, 0x3c, !PT ;  /* 0x0000000d0c0c7212 */ /* 0x000fe400078e3cff */
[----:B------:R-:W-:Y:S02]  /*ddd0*/  LOP3.LUT R24, R24, R25, RZ, 0x3c, !PT ;  /* 0x0000001918187212 */ /* 0x000fe400078e3cff */
[----:B------:R-:W-:-:S02]  /*dde0*/  LOP3.LUT R28, R28, R29, RZ, 0x3c, !PT ;  /* 0x0000001d1c1c7212 */ /* 0x000fc400078e3cff */
[----:B------:R-:W-:Y:S02]  /*ddf0*/  LOP3.LUT R32, R32, R33, RZ, 0x3c, !PT ;  /* 0x0000002120207212 */ /* 0x000fe400078e3cff */
[----:B------:R-:W-:Y:S02]  /*de00*/  LOP3.LUT R36, R36, R37, RZ, 0x3c, !PT ;  /* 0x0000002524247212 */ /* 0x000fe400078e3cff */
[----:B------:R-:W-:Y:S02]  /*de10*/  LOP3.LUT R40, R40, R41, RZ, 0x3c, !PT ;  /* 0x0000002928287212 */ /* 0x000fe400078e3cff */
[----:B--2---:R-:W-:Y:S01]  /*de20*/  @P0 R2UR UR4, R6 ;  /* 0x00000000060402ca */ /* 0x004fe200000e0000 */
[----:B0-----:R-:W-:-:S14]  /*de30*/  @P6 BRA `(.L_x_4991) ;  /* 0x0000000000106947 */ /* 0x001fdc0003800000 */
[----:B------:R-:W-:Y:S05]  /*de40*/  @!P0 BRA `(.L_x_4991) ;  /* 0x00000000000c8947 */ /* 0x000fea0003800000 */
[----:B------:R-:W2:Y:S04]  /*de50*/  LDG.E R5, desc[UR44][R10.64] ;  /* 0x0000002c0a057981 */ /* 0x000ea8000c1e1900 */
[----:B-----5:R-:W2:Y:S02]  /*de60*/  LDG.E R4, desc[UR44][R10.64+0x4] ;  /* 0x0000042c0a047981 */ /* 0x020ea4000c1e1900 */
[----:B--2---:R-:W-:-:S07]  /*de70*/  IMAD.IADD R4, R4, 0x1, -R5 ;  /* 0x0000000104047824 */ /* 0x004fce00078e0a05 */
.L_x_4991:
        /* <DEDUP_REMOVED lines=70> */
[----:B------:R-:W-:Y:S01]  /*e2e0*/  ULDC.64 UR12, c[0x0][0xc98] ;  /* 0x00032600000c7ab9 */ /* 0x000fe20000000a00 */
[----:B------:R-:W-:Y:S01]  /*e2f0*/  UIMAD.WIDE.U32 UR8, UR38, UR10, UR8 ;  /* 0x0000000a260872a5 */ /* 0x000fe2000f8e0008 */
[----:B------:R-:W-:Y:S01]  /*e300*/  VIADD R21, R22, UR37 ;  /* 0x0000002516157c36 */ /* 0x000fe20008000000 */
[----:B------:R-:W-:-:S02]  /*e310*/  UIMAD UR7, UR38, UR11, UR7 ;  /* 0x0000000b260772a4 */ /* 0x000fc4000f8e0207 */
[----:B------:R-:W-:Y:S02]  /*e320*/  UIMAD UR10, UR39, UR12, URZ ;  /* 0x0000000c270a72a4 */ /* 0x000fe4000f8e023f */
[----:B------:R-:W-:Y:S02]  /*e330*/  UIADD3 UR9, UR9, UR7, URZ ;  /* 0x0000000709097290 */ /* 0x000fe4000fffe03f */
[----:B------:R-:W-:Y:S02]  /*e340*/  UIMAD UR10, UR40, UR13, UR10 ;  /* 0x0000000d280a72a4 */ /* 0x000fe4000f8e020a */
[----:B------:R-:W-:Y:S01]  /*e350*/  UIMAD.WIDE.U32 UR8, UR40, UR12, UR8 ;  /* 0x0000000c280872a5 */ /* 0x000fe2000f8e0008 */
        /* <DEDUP_REMOVED lines=10> */
[----:B------:R-:W-:-:S03]  /*e400*/  IMAD.U32 R14, RZ, RZ, UR10 ;  /* 0x0000000aff0e7e24 */ /* 0x000fc6000f8e00ff */
        /* <DEDUP_REMOVED lines=11> */
[----:B------:R-:W-:Y:S02]  /*e4c0*/  IMAD.MOV R5, RZ, RZ, -R184 ;  /* 0x000000ffff057224 */ /* 0x000fe400078e0ab8 */
[----:B------:R-:W-:Y:S03]  /*e4d0*/  SHFL.IDX PT, R8, R6, RZ, 0x1c1f ;  /* 0x001c1fff06087589 */ /* 0x000fe600000e0000 */
[----:B------:R-:W-:Y:S01]  /*e4e0*/  ISETP.NE.AND P0, PT, R18, R5, PT ;  /* 0x000000051200720c */ /* 0x000fe20003f05270 */
[----:B------:R-:W0:Y:S01]  /*e4f0*/  SHFL.IDX PT, R9, R20, RZ, 0x1c1f ;  /* 0x001c1fff14097589 */ /* 0x000e2200000e0000 */
[C---:B------:R-:W-:Y:S02]  /*e500*/  VIADD R5, R21.reuse, 0x8 ;  /* 0x0000000815057836 */ /* 0x040fe40000000000 */
[-C--:B------:R-:W-:Y:S01]  /*e510*/  ISETP.GE.OR P1, PT, R21, R26.reuse, P0 ;  /* 0x0000001a1500720c */ /* 0x080fe20000726670 */
[----:B------:R-:W1:Y:S02]  /*e520*/  SHFL.IDX PT, R15, R20, 0x1, 0x1c1f ;  /* 0x003c1f00140f7f89 */ /* 0x000e6400000e0000 */
[----:B------:R-:W-:-:S10]  /*e530*/  ISETP.GE.OR P0, PT, R5, R26, P0 ;  /* 0x0000001a0500720c */ /* 0x000fd40000706670 */
[----:B0-----:R0:W-:Y:S04]  /*e540*/  @!P1 ST.E desc[UR44][R8.64], R3 ;  /* 0x0000000308009985 */ /* 0x0011e8000c10192c */
[----:B-1----:R0:W-:Y:S02]  /*e550*/  @!P0 ST.E desc[UR44][R14.64], R0 ;  /* 0x000000000e008985 */ /* 0x0021e4000c10192c */
.L_x_4992:
[----:B------:R-:W1:Y:S01]  /*e560*/  LDC R81, c[0x0][0xce8] ;  /* 0x00033a00ff517b82 */ /* 0x000e620000000800 */
[----:B------:R-:W-:Y:S01]  /*e570*/  ULDC UR12, c[0x0][0xbc8] ;  /* 0x0002f200000c7ab9 */ /* 0x000fe20000000800 */
[----:B------:R-:W-:Y:S01]  /*e580*/  ULDC.64 UR10, c[0x0][0xba0] ;  /* 0x0002e800000a7ab9 */ /* 0x000fe20000000a00 */
[----:B------:R-:W-:Y:S01]  /*e590*/  ISETP.GE.AND P0, PT, R196, UR12, PT ;  /* 0x0000000cc4007c0c */ /* 0x000fe2000bf06270 */
[----:B0-----:R-:W5:Y:S01]  /*e5a0*/  LD.E.128 R8, desc[UR44][R10.64] ;  /* 0x0000002c0a087980 */ /* 0x001f62000c101d00 */
[----:B------:R-:W-:Y:S02]  /*e5b0*/  ISETP.GE.AND P1, PT, R23, UR12, PT ;  /* 0x0000000c17007c0c */ /* 0x000fe4000bf26270 */
[----:B------:R-:W-:Y:S01]  /*e5c0*/  SEL R3, RZ, 0xffffffff, P0 ;  /* 0xffffffffff037807 */ /* 0x000fe20000000000 */
[----:B------:R-:W5:Y:S01]  /*e5d0*/  LD.E.128 R12, desc[UR44][R12.64] ;  /* 0x0000002c0c0c7980 */ /* 0x000f62000c101d00 */
[----:B------:R-:W-:-:S03]  /*e5e0*/  SEL R0, RZ, 0x1, P1 ;  /* 0x00000001ff007807 */ /* 0x000fc60000800000 */
[----:B------:R-:W-:Y:S01]  /*e5f0*/  IMAD.SHL.U32 R3, R3, 0x2, RZ ;  /* 0x0000000203037824 */ /* 0x000fe200078e00ff */
[----:B------:R-:W-:Y:S01]  /*e600*/  ISETP.GE.AND P0, PT, R195, UR12, PT ;  /* 0x0000000cc3007c0c */ /* 0x000fe2000bf06270 */
[----:B------:R-:W5:Y:S04]  /*e610*/  LD.E.128 R24, desc[UR44][R24.64] ;  /* 0x0000002c18187980 */ /* 0x000f68000c101d00 */
[----:B------:R-:W5:Y:S04]  /*e620*/  LD.E.128 R28, desc[UR44][R28.64] ;  /* 0x0000002c1c1c7980 */ /* 0x000f68000c101d00 */
[----:B------:R-:W5:Y:S01]  /*e630*/  LD.E.128 R32, desc[UR44][R32.64] ;  /* 0x0000002c20207980 */ /* 0x000f62000c101d00 */
[----:B-1----:R-:W-:-:S02]  /*e640*/  ISETP.NE.AND P2, PT, R81, 0x1, PT ;  /* 0x000000015100780c */ /* 0x002fc40003f45270 */
[----:B------:R-:W-:Y:S01]  /*e650*/  LOP3.LUT R0, R3, 0x2, R0, 0xe2, !PT ;  /* 0x0000000203007812 */ /* 0x000fe200078ee200 */
[----:B------:R-:W5:Y:S01]  /*e660*/  LD.E.128 R36, desc[UR44][R36.64] ;  /* 0x0000002c24247980 */ /* 0x000f62000c101d00 */
[----:B------:R-:W-:-:S03]  /*e670*/  SEL R3, RZ, 0xffffffff, P0 ;  /* 0xffffffffff037807 */ /* 0x000fc60000000000 */
[----:B------:R-:W5:Y:S04]  /*e680*/  LD.E.128 R40, desc[UR44][R40.64] ;  /* 0x0000002c28287980 */ /* 0x000f68000c101d00 */
[----:B------:R-:W5:Y:S02]  /*e690*/  LD.E.128 R44, desc[UR44][R44.64] ;  /* 0x0000002c2c2c7980 */ /* 0x000f64000c101d00 */
[----:B------:R-:W0:Y:S01]  /*e6a0*/  @P2 LDC R19, c[0x0][0xcec] ;  /* 0x00033b00ff132b82 */ /* 0x000e220000000800 */
[----:B------:R-:W-:Y:S01]  /*e6b0*/  IMAD.SHL.U32 R3, R3, 0x4, RZ ;  /* 0x0000000403037824 */ /* 0x000fe200078e00ff */
[----:B------:R-:W-:Y:S01]  /*e6c0*/  ISETP.GE.AND P0, PT, R194, UR12, PT ;  /* 0x0000000cc2007c0c */ /* 0x000fe2000bf06270 */
[----:B------:R-:W-:Y:S01]  /*e6d0*/  UIMAD UR7, UR14, UR10, URZ ;  /* 0x0000000a0e0772a4 */ /* 0x000fe2000f8e023f */
[----:B------:R-:W5:Y:S04]  /*e6e0*/  LD.E.128 R48, desc[UR44][R48.64] ;  /* 0x0000002c30307980 */ /* 0x000f68000c101d00 */
[----:B------:R-:W1:Y:S01]  /*e6f0*/  @P2 LDC R21, c[0x0][0xcf0] ;  /* 0x00033c00ff152b82 */ /* 0x000e620000000800 */
[----:B------:R-:W-:Y:S01]  /*e700*/  LOP3.LUT R3, R3, 0x4, R0, 0xe2, !PT ;  /* 0x0000000403037812 */ /* 0x000fe200078ee200 */
[----:B------:R-:W-:Y:S01]  /*e710*/  UIMAD.WIDE.U32 UR8, UR4, UR10, URZ ;  /* 0x0000000a040872a5 */ /* 0x000fe2000f8e003f */
[----:B------:R-:W-:Y:S01]  /*e720*/  SEL R5, RZ, 0xffffffff, P0 ;  /* 0xffffffffff057807 */ /* 0x000fe20000000000 */
[----:B------:R-:W-:Y:S01]  /*e730*/  UIMAD UR7, UR4, UR11, UR7 ;  /* 0x0000000b040772a4 */ /* 0x000fe2000f8e0207 */
[----:B------:R-:W-:Y:S01]  /*e740*/  IMAD R0, R197, 0x20, R198 ;  /* 0x00000020c5007824 */ /* 0x000fe200078e02c6 */
[----:B------:R-:W-:Y:S01]  /*e750*/  ISETP.GE.AND P0, PT, R193, UR12, PT ;  /* 0x0000000cc1007c0c */ /* 0x000fe2000bf06270 */
[----:B------:R-:W-:Y:S01]  /*e760*/  ULDC.64 UR10, c[0x0][0xbe8] ;  /* 0x0002fa00000a7ab9 */ /* 0x000fe20000000a00 */
[----:B------:R-:W-:Y:S01]  /*e770*/  UIADD3 UR9, UR9, UR7, URZ ;  /* 0x0000000709097290 */ /* 0x000fe2000fffe03f */
[----:B------:R-:W-:Y:S01]  /*e780*/  IMAD.SHL.U32 R6, R5, 0x8, RZ ;  /* 0x0000000805067824 */ /* 0x000fe200078e00ff */
[----:B------:R-:W-:Y:S01]  /*e790*/  UIMAD UR4, UR15, UR10, URZ ;  /* 0x0000000a0f0472a4 */ /* 0x000fe2000f8e023f */
[----:B------:R-:W-:Y:S01]  /*e7a0*/  VIADD R82, R0, UR37 ;  /* 0x0000002500527c36 */ /* 0x000fe20008000000 */
[----:B------:R-:W-:Y:S01]  /*e7b0*/  SEL R0, RZ, 0xffffffff, P0 ;  /* 0xffffffffff007807 */ /* 0x000fe20000000000 */
[----:B------:R-:W-:Y:S01]  /*e7c0*/  UIMAD.WIDE.U32 UR8, UR38, UR10, UR8 ;  /* 0x0000000a260872a5 */ /* 0x000fe2000f8e0008 */
[----:B------:R-:W-:Y:S01]  /*e7d0*/  LOP3.LUT R5, R6, 0x8, R3, 0xe2, !PT ;  /* 0x0000000806057812 */ /* 0x000fe200078ee203 */
[----:B------:R-:W-:Y:S01]  /*e7e0*/  UIMAD UR4, UR38, UR11, UR4 ;  /* 0x0000000b260472a4 */ /* 0x000fe2000f8e0204 */
[----:B------:R-:W5:Y:S01]  /*e7f0*/  LD.E.128 R52, desc[UR44][R52.64] ;  /* 0x0000002c34347980 */ /* 0x000f62000c101d00 */
[----:B------:R-:W-:Y:S01]  /*e800*/  IMAD.SHL.U32 R6, R0, 0x10, RZ ;  /* 0x0000001000067824 */ /* 0x000fe200078e00ff */
[----:B------:R-:W-:Y:S01]  /*e810*/  ULDC.64 UR10, c[0x0][0xbf0] ;  /* 0x0002fc00000a7ab9 */ /* 0x000fe20000000a00 */
[----:B0-----:R-:W-:Y:S01]  /*e820*/  @P2 IMAD.HI.U32 R0, R82, R19, RZ ;  /* 0x0000001352002227 */ /* 0x001fe200078e00ff */
[----:B------:R-:W-:Y:S01]  /*e830*/  UIADD3 UR9, UR9, UR4, URZ ;  /* 0x0000000409097290 */ /* 0x000fe2000fffe03f */
[----:B------:R-:W5:Y:S01]  /*e840*/  LD.E.128 R56, desc[UR44][R56.64] ;  /* 0x0000002c38387980 */ /* 0x000f62000c101d00 */
[----:B------:R-:W-:Y:S01]  /*e850*/  UIMAD UR4, UR39, UR10, URZ ;  /* 0x0000000a270472a4 */ /* 0x000fe2000f8e023f */
[----:B------:R-:W-:Y:S01]  /*e860*/  IMAD.MOV.U32 R3, RZ, RZ, R82 ;  /* 0x000000ffff037224 */ /* 0x000fe200078e0052 */
[----:B------:R-:W-:Y:S01]  /*e870*/  UIMAD.WIDE.U32 UR8, UR40, UR10, UR8 ;  /* 0x0000000a280872a5 */ /* 0x000fe2000f8e0008 */
[----:B-1----:R-:W-:Y:S01]  /*e880*/  @P2 SHF.R.U32.HI R3, RZ, R21, R0 ;  /* 0x00000015ff032219 */ /* 0x002fe20000011600 */
        /* <DEDUP_REMOVED lines=18> */
[----:B------:R-:W-:Y:S02]  /*e9b0*/  SHF.R.S32.HI R0, RZ, 0x1f, R5 ;  /* 0x0000001fff007819 */ /* 0x000fe40000011405 */
[----:B------:R-:W5:Y:S01]  /*e9c0*/  LD.E.128 R76, desc[UR44][R76.64] ;  /* 0x0000002c4c4c7980 */ /* 0x000f62000c101d00 */
[----:B------:R-:W-:Y:S01]  /*e9d0*/  IMAD R19, R3, UR9, R80 ;  /* 0x0000000903137c24 */ /* 0x000fe2000f8e0250 */
[----:B------:R-:W-:Y:S01]  /*e9e0*/  ISETP.GE.AND P0, PT, R201, UR12, PT ;  /* 0x0000000cc9007c0c */ /* 0x000fe2000bf06270 */
[----:B------:R-:W-:Y:S01]  /*e9f0*/  IMAD.WIDE.U32 R20, R3, UR8, R20 ;  /* 0x0000000803147c25 */ /* 0x000fe2000f8e0014 */
[----:B------:R-:W-:Y:S01]  /*ea00*/  @!PT LDS RZ, [RZ] ;  /* 0x00000000fffff984 */ /* 0x000fe20000000800 */
[----:B------:R-:W-:Y:S01]  /*ea10*/  @!PT LDS RZ, [RZ] ;  /* 0x00000000fffff984 */ /* 0x000fe20000000800 */
[----:B------:R-:W-:Y:S01]  /*ea20*/  @!PT LDS RZ, [RZ] ;  /* 0x00000000fffff984 */ /* 0x000fe20000000800 */
[----:B------:R-:W-:Y:S01]  /*ea30*/  @!PT LDS RZ, [RZ] ;  /* 0x00000000fffff984 */ /* 0x000fe20000000800 */
[----:B------:R0:W-:Y:S06]  /*ea40*/  MEMBAR.ALL.CTA ;  /* 0x0000000000007992 */ /* 0x0001ec0000008000 */
[----:B0-----:R-:W0:Y:S01]  /*ea50*/  FENCE.VIEW.ASYNC.S ;  /* 0x00000000000073c6 */ /* 0x001e220000000000 */
[----:B------:R-:W-:Y:S01]  /*ea60*/  ULDC.64 UR8, c[0x0][0xbd8] ;  /* 0x0002f60000087ab9 */ /* 0x000fe20000000a00 */
[----:B------:R-:W-:Y:S01]  /*ea70*/  LOP3.LUT R6, R83, 0x20, R6, 0xe2, !PT ;  /* 0x0000002053067812 */ /* 0x000fe200078ee206 */
[----:B------:R-:W-:Y:S01]  /*ea80*/  IMAD R0, R0, UR8, RZ ;  /* 0x0000000800007c24 */ /* 0x000fe2000f8e02ff */
[----:B------:R-:W-:Y:S01]  /*ea90*/  SEL R3, RZ, 0x40, P0 ;  /* 0x00000040ff037807 */ /* 0x000fe20000000000 */
[----:B------:R-:W-:Y:S01]  /*eaa0*/  IMAD.IADD R21, R21, 0x1, R19 ;  /* 0x0000000115157824 */ /* 0x000fe200078e0213 */
[----:B------:R-:W-:Y:S01]  /*eab0*/  ISETP.GE.AND P0, PT, R200, UR12, PT ;  /* 0x0000000cc8007c0c */ /* 0x000fe2000bf06270 */
[----:B-----5:R-:W-:Y:S01]  /*eac0*/  IMAD R88, R4, R81, RZ ;  /* 0x0000005104587224 */ /* 0x020fe200078e02ff */
[----:B------:R-:W-:Y:S01]  /*ead0*/  LOP3.LUT R3, R6, R3, RZ, 0xfc, !PT ;  /* 0x0000000306037212 */ /* 0x000fe200078efcff */
[----:B------:R-:W-:Y:S01]  /*eae0*/  VIADD R87, R198, UR37 ;  /* 0x00000025c6577c36 */ /* 0x000fe20008000000 */
[----:B------:R-:W-:Y:S01]  /*eaf0*/  SEL R6, RZ, 0x80, P0 ;  /* 0x00000080ff067807 */ /* 0x000fe20000000000 */
[C---:B------:R-:W-:Y:S01]  /*eb00*/  IMAD R19, R5.reuse, UR9, R0 ;  /* 0x0000000905137c24 */ /* 0x040fe2000f8e0200 */
[----:B------:R-:W-:Y:S01]  /*eb10*/  BSSY B1, `(.L_x_4993) ;  /* 0x000002d000017945 */ /* 0x000fe20003800000 */
[----:B------:R-:W-:Y:S01]  /*eb20*/  IMAD.WIDE.U32 R4, R5, UR8, R20 ;  /* 0x0000000805047c25 */ /* 0x000fe2000f8e0014 */
[----:B------:R-:W-:Y:S01]  /*eb30*/  ISETP.GE.AND P1, PT, R87, R88, PT ;  /* 0x000000585700720c */ /* 0x000fe20003f26270 */
[----:B------:R-:W-:Y:S01]  /*eb40*/  ULDC.64 UR8, c[0x0][0xb80] ;  /* 0x0002e00000087ab9 */ /* 0x000fe20000000a00 */
[----:B------:R-:W-:Y:S01]  /*eb50*/  LOP3.LUT R6, R3, R6, RZ, 0xfc, !PT ;  /* 0x0000000603067212 */ /* 0x000fe200078efcff */
[----:B------:R-:W-:Y:S01]  /*eb60*/  IMAD.IADD R5, R5, 0x1, R19 ;  /* 0x0000000105057824 */ /* 0x000fe200078e0213 */
[----:B------:R-:W-:Y:S01]  /*eb70*/  LEA R19, P2, R4, UR8, 0x1 ;  /* 0x0000000804137c11 */ /* 0x000fe2000f8408ff */
[----:B------:R-:W-:-:S03]  /*eb80*/  VIADD R0, R17, 0x38820 ;  /* 0x0003882011007836 */ /* 0x000fc60000000000 */
[----:B------:R-:W-:Y:S01]  /*eb90*/  LEA.HI.X R86, R4, UR9, R5, 0x1, P2 ;  /* 0x0000000904567c11 */ /* 0x000fe200090f0c05 */
[----:B0-----:R0:W1:Y:S01]  /*eba0*/  SHFL.IDX PT, R20, R19, RZ, 0x181f ;  /* 0x00181fff13147589 */ /* 0x00106200000e0000 */
[----:B------:R-:W-:-:S03]  /*ebb0*/  PRMT R0, RZ, 0x654, R0 ;  /* 0x00000654ff007816 */ /* 0x000fc60000000000 */
[----:B------:R0:W2:Y:S01]  /*ebc0*/  SHFL.IDX PT, R21, R86, RZ, 0x181f ;  /* 0x00181fff56157589 */ /* 0x0000a200000e0000 */
[----:B------:R0:W-:Y:S01]  /*ebd0*/  SYNCS.ARRIVE.TRANS64.RED.A1T0 RZ, [R0+URZ], RZ ;  /* 0x000000ff00ff79a7 */ /* 0x0001e2000810043f */
        /* <DEDUP_REMOVED lines=32> */
.L_x_4994:
[----:B------:R-:W-:Y:S05]  /*ede0*/  BSYNC B1 ;  /* 0x0000000000017941 */ /* 0x000fea0003800000 */
.L_x_4993:
[----:B0-----:R-:W-:Y:S01]  /*edf0*/  VIADD R0, R87, 0x20 ;  /* 0x0000002057007836 */ /* 0x001fe20000000000 */
[----:B---3--:R4:W0:Y:S04]  /*ee00*/  SHFL.IDX PT, R9, R86, 0x1, 0x181f ;  /* 0x00381f0056097f89 */ /* 0x00882800000e0000 */
[----:B------:R-:W-:Y:S01]  /*ee10*/  ISETP.GE.AND P0, PT, R0, R88, PT ;  /* 0x000000580000720c */ /* 0x000fe20003f06270 */
[----:B------:R4:W3:-:S12]  /*ee20*/  SHFL.IDX PT, R8, R19, 0x1, 0x181f ;  /* 0x00381f0013087f89 */ /* 0x0008d800000e0000 */
        /* <DEDUP_REMOVED lines=34> */
.L_x_4990:
        /* <DEDUP_REMOVED lines=31> */
.L_x_4996:
        /* <DEDUP_REMOVED lines=45> */
.L_x_4998:
[----:B------:R-:W-:Y:S05]  /*f510*/  BSYNC B1 ;  /* 0x0000000000017941 */ /* 0x000fea0003800000 */
.L_x_4997:
        /* <DEDUP_REMOVED lines=28> */
[----:B------:R-:W-:Y:S01]  /*f6e0*/  UIADD3 UR9, UR9, UR4, URZ ;  /* 0x0000000409097290 */ /* 0x000fe2000fffe03f */
[----:B------:R-:W-:Y:S01]  /*f6f0*/  IMAD.MOV.U32 R3, RZ, RZ, R8 ;  /* 0x000000ffff037224 */ /* 0x000fe200078e0008 */
[----:B------:R-:W-:Y:S01]  /*f700*/  UIMAD UR4, UR39, UR10, URZ ;  /* 0x0000000a270472a4 */ /* 0x000fe2000f8e023f */
[----:B------:R-:W-:Y:S01]  /*f710*/  LOP3.LUT R10, R15, 0x4, R4, 0xe2, !PT ;  /* 0x000000040f0a7812 */ /* 0x000fe200078ee204 */
[----:B------:R-:W-:Y:S01]  /*f720*/  UIMAD.WIDE.U32 UR8, UR40, UR10, UR8 ;  /* 0x0000000a280872a5 */ /* 0x000fe2000f8e0008 */
[----:B------:R-:W-:Y:S01]  /*f730*/  IMAD.SHL.U32 R11, R11, 0x8, RZ ;  /* 0x000000080b0b7824 */ /* 0x000fe200078e00ff */
[----:B------:R-:W-:Y:S01]  /*f740*/  UIMAD UR4, UR40, UR11, UR4 ;  /* 0x0000000b280472a4 */ /* 0x000fe2000f8e0204 */
[----:B------:R-:W-:Y:S01]  /*f750*/  VIADD R26, R198, UR37 ;  /* 0x00000025c61a7c36 */ /* 0x000fe20008000000 */
[----:B------:R-:W-:Y:S01]  /*f760*/  ISETP.GE.AND P2, PT, R200, UR14, PT ;  /* 0x0000000ec8007c0c */ /* 0x000fe2000bf46270 */
[----:B0-----:R-:W-:Y:S01]  /*f770*/  @P0 IMAD.HI.U32 R6, R8, R5, RZ ;  /* 0x0000000508060227 */ /* 0x001fe200078e00ff */
[----:B------:R-:W-:Y:S01]  /*f780*/  UIADD3 UR4, UR9, UR4, URZ ;  /* 0x0000000409047290 */ /* 0x000fe2000fffe03f */
[----:B------:R-:W-:Y:S01]  /*f790*/  LOP3.LUT R10, R11, 0x8, R10, 0xe2, !PT ;  /* 0x000000080b0a7812 */ /* 0x000fe200078ee20a */
[----:B------:R-:W-:Y:S01]  /*f7a0*/  BSSY B1, `(.L_x_4999) ;  /* 0x0000046000017945 */ /* 0x000fe20003800000 */
[----:B------:R-:W-:Y:S01]  /*f7b0*/  IMAD.U32 R4, RZ, RZ, UR8 ;  /* 0x00000008ff047e24 */ /* 0x000fe2000f8e00ff */
[----:B------:R-:W-:Y:S01]  /*f7c0*/  SEL R0, RZ, 0x80, P2 ;  /* 0x00000080ff007807 */ /* 0x000fe20001000000 */
[----:B------:R-:W-:Y:S01]  /*f7d0*/  IMAD.U32 R5, RZ, RZ, UR9 ;  /* 0x00000009ff057e24 */ /* 0x000fe2000f8e00ff */
[----:B------:R-:W-:Y:S01]  /*f7e0*/  ULDC.64 UR8, c[0x0][0xbe0] ;  /* 0x0002f80000087ab9 */ /* 0x000fe20000000a00 */
[----:B-1----:R-:W-:Y:S01]  /*f7f0*/  @P0 SHF.R.U32.HI R3, RZ, R9, R6 ;  /* 0x00000009ff030219 */ /* 0x002fe20000011606 */
[----:B------:R-:W-:Y:S01]  /*f800*/  IMAD.U32 R5, RZ, RZ, UR4 ;  /* 0x00000004ff057e24 */ /* 0x000fe2000f8e00ff */
[----:B------:R-:W-:-:S02]  /*f810*/  ISETP.GE.AND P0, PT, R193, UR14, PT ;  /* 0x0000000ec1007c0c */ /* 0x000fc4000bf06270 */
        /* <DEDUP_REMOVED lines=62> */
.L_x_5000:
[----:B------:R-:W-:Y:S05]  /*fc00*/  BSYNC B1 ;  /* 0x0000000000017941 */ /* 0x000fea0003800000 */
.L_x_4999:
        /* <DEDUP_REMOVED lines=36> */
.L_x_4995:
[----:B------:R-:W-:Y:S05]  /*fe50*/  BSYNC B0 ;  /* 0x0000000000007941 */ /* 0x000fea0003800000 */
.L_x_4989:
[----:B------:R-:W-:Y:S02]  /*fe60*/  ULDC UR4, c[0x0][0xd3c] ;  /* 0x00034f0000047ab9 */ /* 0x000fe40000000800 */
[----:B------:R-:W-:-:S13]  /*fe70*/  ISETP.GE.AND P0, PT, R7, UR4, PT ;  /* 0x0000000407007c0c */ /* 0x000fda000bf06270 */
[----:B------:R-:W-:Y:S05]  /*fe80*/  @!P0 BRA `(.L_x_5001) ;  /* 0xffffff1000448947 */ /* 0x000fea000383ffff */
[----:B------:R-:W-:Y:S05]  /*fe90*/  EXIT ;  /* 0x000000000000794d */ /* 0x000fea0003800000 */
.L_x_4941:
        /* <DEDUP_REMOVED lines=16> */
.L_x_5002:
        /* <DEDUP_REMOVED lines=40> */
.L_x_5008:
        /* <DEDUP_REMOVED lines=12> */
.L_x_5007:
[----:B------:R-:W-:Y:S05]  /*102e0*/  BSYNC B0 ;  /* 0x0000000000007941 */ /* 0x000fea0003800000 */
.L_x_5006:
        /* <DEDUP_REMOVED lines=20> */
.L_x_5004:
        /* <DEDUP_REMOVED lines=20> */
.L_x_5009:
[----:B---3--:R-:W-:Y:S01]  /*10570*/  IMAD R16, R16, UR5, R11 ;  /* 0x0000000510107c24 */ /* 0x008fe2000f8e020b */
[----:B------:R-:W-:Y:S01]  /*10580*/  IABS R2, R4 ;  /* 0x0000000400027213 */ /* 0x000fe20000000000 */
[----:B-12---:R-:W-:-:S03]  /*10590*/  IMAD.MOV R9, RZ, RZ, -R3 ;  /* 0x000000ffff097224 */ /* 0x006fc600078e0a03 */
        /* <DEDUP_REMOVED lines=20> */
[----:B------:R-:W-:-:S04]  /*106e0*/  IMAD R13, R7, R2, RZ ;  /* 0x00000002070d7224 */ /* 0x000fc800078e02ff */
[----:B------:R-:W-:-:S05]  /*106f0*/  IMAD.MOV R6, RZ, RZ, -R13 ;  /* 0x000000ffff067224 */ /* 0x000fca00078e0a0d */
[----:B------:R-:W-:Y:S01]  /*10700*/  VIADDMNMX R15, R6, UR5, R7, PT ;  /* 0x00000005060f7c46 */ /* 0x000fe2000b800107 */
[----:B------:R-:W-:-:S03]  /*10710*/  IMAD.MOV R7, RZ, RZ, -R2 ;  /* 0x000000ffff077224 */ /* 0x000fc600078e0a02 */
[----:B------:R-:W-:Y:S01]  /*10720*/  IABS R8, R15 ;  /* 0x0000000f00087213 */ /* 0x000fe20000000000 */
[----:B------:R-:W-:Y:S01]  /*10730*/  IMAD R4, R4, R7, R11 ;  /* 0x0000000704047224 */ /* 0x000fe200078e020b */
[----:B0-----:R-:W-:Y:S01]  /*10740*/  IABS R10, R15 ;  /* 0x0000000f000a7213 */ /* 0x001fe20000000000 */
[----:B------:R-:W-:Y:S01]  /*10750*/  IMAD.MOV R18, RZ, RZ, -R15 ;  /* 0x000000ffff127224 */ /* 0x000fe200078e0a0f */
[----:B------:R-:W0:Y:S02]  /*10760*/  I2F.RP R6, R8 ;  /* 0x0000000800067306 */ /* 0x000e240000209400 */
[----:B------:R-:W-:-:S06]  /*10770*/  IABS R9, R4 ;  /* 0x0000000400097213 */ /* 0x000fcc0000000000 */
        /* <DEDUP_REMOVED lines=26> */
.L_x_5005:
[----:B------:R-:W-:Y:S01]  /*10920*/  ULDC UR4, c[0x0][0xd3c] ;  /* 0x00034f0000047ab9 */ /* 0x000fe20000000800 */
[----:B------:R-:W-:Y:S02]  /*10930*/  IMAD.MOV.U32 R17, RZ, RZ, RZ ;  /* 0x000000ffff117224 */ /* 0x000fe400078e00ff */
[----:B------:R-:W-:Y:S02]  /*10940*/  IMAD.U32 R16, RZ, RZ, UR6 ;  /* 0x00000006ff107e24 */ /* 0x000fe4000f8e00ff */
[----:B------:R-:W-:Y:S02]  /*10950*/  IMAD.MOV.U32 R18, RZ, RZ, RZ ;  /* 0x000000ffff127224 */ /* 0x000fe400078e00ff */
[----:B------:R-:W-:-:S07]  /*10960*/  IMAD.U32 R19, RZ, RZ, UR4 ;  /* 0x00000004ff137e24 */ /* 0x000fce000f8e00ff */
.L_x_5010:
[----:B------:R-:W-:-:S13]  /*10970*/  ISETP.NE.AND P0, PT, R5, RZ, PT ;  /* 0x000000ff0500720c */ /* 0x000fda0003f05270 */
[----:B------:R-:W0:Y:S01]  /*10980*/  @!P0 S2R R3, SR_CgaCtaId ;  /* 0x0000000000038919 */ /* 0x000e220000008800 */
[----:B------:R-:W-:-:S04]  /*10990*/  @!P0 MOV R0, 0x400 ;  /* 0x0000040000008802 */ /* 0x000fc80000000f00 */
[----:B0-----:R-:W-:-:S05]  /*109a0*/  @!P0 LEA R0, R3, R0, 0x18 ;  /* 0x0000000003008211 */ /* 0x001fca00078ec0ff */
[----:B------:R0:W-:Y:S01]  /*109b0*/  @!P0 STS.128 [R0+0x388d0], R16 ;  /* 0x0388d01000008388 */ /* 0x0001e20000000c00 */
[----:B------:R-:W-:Y:S06]  /*109c0*/  BAR.ARV 0x5, 0x180 ;  /* 0x0146000000007b1d */ /* 0x000fec0000002000 */
.L_x_5003:
[----:B------:R2:W-:Y:S01]  /*109d0*/  STL [R1+0x20], RZ ;  /* 0x000020ff01007387 */ /* 0x0005e20000100800 */
[----:B------:R-:W-:Y:S01]  /*109e0*/  ULDC UR4, c[0x0][0xd3c] ;  /* 0x00034f0000047ab9 */ /* 0x000fe20000000800 */
[----:B------:R-:W-:Y:S01]  /*109f0*/  IMAD.MOV.U32 R26, RZ, RZ, 0x1 ;  /* 0x00000001ff1a7424 */ /* 0x000fe200078e00ff */
[----:B-1----:R-:W-:Y:S01]  /*10a00*/  ISETP.GE.AND P0, PT, R19, UR4, PT ;  /* 0x0000000413007c0c */ /* 0x002fe2000bf06270 */
[----:B------:R-:W-:-:S12]  /*10a10*/  IMAD.MOV.U32 R24, RZ, RZ, RZ ;  /* 0x000000ffff187224 */ /* 0x000fd800078e00ff */
[----:B--2---:R-:W-:Y:S05]  /*10a20*/  @P0 BRA `(.L_x_5011) ;  /* 0x00000058001c0947 */ /* 0x004fea0003800000 */
[----:B------:R-:W1:Y:S01]  /*10a30*/  S2R R5, SR_TID.X ;  /* 0x0000000000057919 */ /* 0x000e620000002100 */
        /* <DEDUP_REMOVED lines=10> */
[C---:B-1----:R-:W-:Y:S01]  /*10ae0*/  LOP3.LUT R4, R5.reuse, 0x7f, RZ, 0xc0, !PT ;  /* 0x0000007f05047812 */ /* 0x042fe200078ec0ff */
[----:B0-----:R-:W-:-:S05]  /*10af0*/  IMAD.SHL.U32 R0, R5, 0x8, RZ ;  /* 0x0000000805007824 */ /* 0x001fca00078e00ff */
        /* <DEDUP_REMOVED lines=15> */
.L_x_5078:
        /* <DEDUP_REMOVED lines=48> */
.L_x_5012:
        /* <DEDUP_REMOVED lines=9> */
.L_x_5013:
        /* <DEDUP_REMOVED lines=9> */
.L_x_5014:
[----:B------:R-:W3:Y:S01]  /*11010*/  LDL R4, [R1+0x8] ;  /* 0x0000080001047983 */ /* 0x000ee20000100800 */
[----:B012---:R-:W0:Y:S01]  /*11020*/  LDC R0, c[0x0][0x448] ;  /* 0x00011200ff007b82 */ /* 0x007e220000000800 */
[----:B-----5:R-:W-:Y:S01]  /*11030*/  IMAD.IADD R30, R7, 0x1, -R32 ;  /* 0x00000001071e7824 */ /* 0x020fe200078e0a20 */
[----:B------:R-:W-:Y:S01]  /*11040*/  LOP3.LUT R22, R22, 0xfffff7ff, RZ, 0xc0, !PT ;  /* 0xfffff7ff16167812 */ /* 0x000fe200078ec0ff */
[----:B------:R-:W-:Y:S01]  /*11050*/  BSSY B7, `(.L_x_5015) ;  /* 0x0000462000077945 */ /* 0x000fe20003800000 */
[----:B0-----:R-:W-:Y:S01]  /*11060*/  ISETP.NE.AND P0, PT, R0, 0x1, PT ;  /* 0x000000010000780c */ /* 0x001fe20003f05270 */
[----:B------:R-:W-:-:S04]  /*11070*/  IMAD.SHL.U32 R0, R17, 0x40, RZ ;  /* 0x0000004011007824 */ /* 0x000fc800078e00ff */
[----:B------:R-:W-:-:S08]  /*11080*/  VIADD R0, R0, 0x3f ;  /* 0x0000003f00007836 */ /* 0x000fd00000000000 */
[----:B------:R-:W0:Y:S01]  /*11090*/  @P0 LDC R3, c[0x0][0x44c] ;  /* 0x00011300ff030b82 */ /* 0x000e220000000800 */
[----:B------:R-:W-:-:S07]  /*110a0*/  @P0 LOP3.LUT R22, R22, 0x800, RZ, 0xfc, !PT ;  /* 0x0000080016160812 */ /* 0x000fce00078efcff */
[----:B------:R-:W1:Y:S01]  /*110b0*/  @P0 LDC R2, c[0x0][0x450] ;  /* 0x00011400ff020b82 */ /* 0x000e620000000800 */
[----:B0-----:R-:W-:-:S05]  /*110c0*/  @P0 IMAD.HI.U32 R3, R0, R3, RZ ;  /* 0x0000000300030227 */ /* 0x001fca00078e00ff */
[----:B-1----:R-:W-:Y:S01]  /*110d0*/  @P0 SHF.R.U32.HI R0, RZ, R2, R3 ;  /* 0x00000002ff000219 */ /* 0x002fe20000011603 */
[C---:B------:R-:W-:Y:S01]  /*110e0*/  VIADD R2, R30.reuse, 0x3f ;  /* 0x0000003f1e027836 */ /* 0x040fe20000000000 */
[----:B---3--:R-:W-:-:S05]  /*110f0*/  IADD3 R3, R30, 0x40, -R4 ;  /* 0x000000401e037810 */ /* 0x008fca0007ffe804 */
[----:B------:R-:W-:-:S05]  /*11100*/  IMAD.IADD R0, R3, 0x1, R0 ;  /* 0x0000000103007824 */ /* 0x000fca00078e0200 */
[----:B------:R-:W-:-:S04]  /*11110*/  SHF.R.S32.HI R3, RZ, 0x1f, R0 ;  /* 0x0000001fff037819 */ /* 0x000fc80000011400 */
[----:B------:R-:W-:Y:S02]  /*11120*/  LEA.HI R0, R3, R0, RZ, 0x6 ;  /* 0x0000000003007211 */ /* 0x000fe400078f30ff */
[----:B------:R-:W-:Y:S02]  /*11130*/  SHF.R.S32.HI R3, RZ, 0x1f, R2 ;  /* 0x0000001fff037819 */ /* 0x000fe40000011402 */
[----:B------:R-:W-:Y:S02]  /*11140*/  SHF.R.S32.HI R0, RZ, 0x6, R0 ;  /* 0x00000006ff007819 */ /* 0x000fe40000011400 */
        /* <DEDUP_REMOVED lines=23> */
.L_x_5016:
        /* <DEDUP_REMOVED lines=20> */
.L_x_5019:
[----:B------:R-:W-:Y:S05]  /*11400*/  BSYNC B6 ;  /* 0x0000000000067941 */ /* 0x000fea0003800000 */
.L_x_5018:
        /* <DEDUP_REMOVED lines=20> */
.L_x_5022:
        /* <DEDUP_REMOVED lines=15> */
.L_x_5021:
[----:B------:R-:W-:Y:S05]  /*11640*/  BSYNC B6 ;  /* 0x0000000000067941 */ /* 0x000fea0003800000 */
.L_x_5020:
        /* <DEDUP_REMOVED lines=17> */
[C---:B------:R-:W-:Y:S02]  /*11760*/  LOP3.LUT R21, R20.reuse, 0x40, RZ, 0xfc, !PT ;  /* 0x0000004014157812 */ /* 0x040fe400078efcff */
[----:B------:R-:W-:Y:S02]  /*11770*/  LOP3.LUT R20, R20, 0x1c0, RZ, 0xfc, !PT ;  /* 0x000001c014147812 */ /* 0x000fe400078efcff */
[----:B------:R-:W-:Y:S02]  /*11780*/  ISETP.GE.AND P3, PT, R21, UR4, PT ;  /* 0x0000000415007c0c */ /* 0x000fe4000bf66270 */
[----:B------:R-:W-:Y:S01]  /*11790*/  ISETP.GE.AND P0, PT, R20, UR4, PT ;  /* 0x0000000414007c0c */ /* 0x000fe2000bf06270 */
[----:B------:R-:W1:Y:S01]  /*117a0*/  S2R R21, SR_TID.X ;  /* 0x0000000000157919 */ /* 0x000e620000002100 */
[----:B------:R-:W-:-:S02]  /*117b0*/  LOP3.LUT R33, R33, 0x38, RZ, 0xc0, !PT ;  /* 0x0000003821217812 */ /* 0x000fc400078ec0ff */
[----:B------:R-:W-:Y:S01]  /*117c0*/  ISETP.GE.AND P1, PT, R4, UR4, PT ;  /* 0x0000000404007c0c */ /* 0x000fe2000bf26270 */
[----:B------:R-:W3:Y:S01]  /*117d0*/  S2R R20, SR_TID.X ;  /* 0x0000000000147919 */ /* 0x000ee20000002100 */
[----:B------:R-:W-:Y:S02]  /*117e0*/  ISETP.GE.AND P2, PT, R33, UR4, PT ;  /* 0x0000000421007c0c */ /* 0x000fe4000bf46270 */
[----:B------:R-:W-:-:S03]  /*117f0*/  SEL R6, RZ, 0x40, P1 ;  /* 0x00000040ff067807 */ /* 0x000fc60000800000 */
[----:B------:R-:W-:-:S04]  /*11800*/  @P3 LOP3.LUT R22, R22, 0x200, RZ, 0xfc, !PT ;  /* 0x0000020016163812 */ /* 0x000fc800078efcff */
[----:B------:R-:W-:-:S04]  /*11810*/  LOP3.LUT R22, R22, 0xfffffbff, RZ, 0xc0, !PT ;  /* 0xfffffbff16167812 */ /* 0x000fc800078ec0ff */
[----:B------:R-:W-:-:S04]  /*11820*/  @P2 LOP3.LUT R22, R22, 0x400, RZ, 0xfc, !PT ;  /* 0x0000040016162812 */ /* 0x000fc800078efcff */
[----:B------:R-:W-:Y:S01]  /*11830*/  LOP3.LUT R22, R22, 0xffffffdf, RZ, 0xc0, !PT ;  /* 0xffffffdf16167812 */ /* 0x000fe200078ec0ff */
[----:B---3--:R-:W-:-:S05]  /*11840*/  IMAD.SHL.U32 R20, R20, 0x8, RZ ;  /* 0x0000000814147824 */ /* 0x008fca00078e00ff */
[----:B------:R-:W-:-:S04]  /*11850*/  LOP3.LUT R20, R20, 0x38, RZ, 0xc0, !PT ;  /* 0x0000003814147812 */ /* 0x000fc800078ec0ff */
[----:B------:R-:W-:Y:S01]  /*11860*/  LOP3.LUT R4, R20, 0x80, RZ, 0xfc, !PT ;  /* 0x0000008014047812 */ /* 0x000fe200078efcff */
[C---:B------:R-:W-:Y:S01]  /*11870*/  IMAD.SHL.U32 R20, R31.reuse, 0x8, RZ ;  /* 0x000000081f147824 */ /* 0x040fe200078e00ff */
[----:B------:R-:W-:Y:S02]  /*11880*/  LOP3.LUT R31, R31, 0x7f, RZ, 0xc0, !PT ;  /* 0x0000007f1f1f7812 */ /* 0x000fe400078ec0ff */
[----:B------:R-:W-:Y:S02]  /*11890*/  ISETP.GE.AND P5, PT, R4, UR4, PT ;  /* 0x0000000404007c0c */ /* 0x000fe4000bfa6270 */
[----:B------:R-:W-:Y:S02]  /*118a0*/  LOP3.LUT R20, R20, 0x38, RZ, 0xc0, !PT ;  /* 0x0000003814147812 */ /* 0x000fe400078ec0ff */
[----:B------:R-:W-:Y:S02]  /*118b0*/  SHF.R.U32.HI R5, RZ, 0x3, R31 ;  /* 0x00000003ff057819 */ /* 0x000fe4000001161f */
[----:B------:R-:W-:Y:S01]  /*118c0*/  LOP3.LUT R4, R20, 0xc0, RZ, 0xfc, !PT ;  /* 0x000000c014047812 */ /* 0x000fe200078efcff */
[----:B-1----:R-:W-:Y:S01]  /*118d0*/  IMAD.SHL.U32 R20, R21, 0x10, RZ ;  /* 0x0000001015147824 */ /* 0x002fe200078e00ff */
[----:B------:R-:W-:-:S02]  /*118e0*/  SEL R31, RZ, 0x80, P0 ;  /* 0x00000080ff1f7807 */ /* 0x000fc40000000000 */
[----:B------:R-:W-:Y:S02]  /*118f0*/  ISETP.GE.AND P4, PT, R4, UR4, PT ;  /* 0x0000000404007c0c */ /* 0x000fe4000bf86270 */
[C---:B------:R-:W-:Y:S02]  /*11900*/  LOP3.LUT R4, R33.reuse, 0x100, RZ, 0xfc, !PT ;  /* 0x0000010021047812 */ /* 0x040fe400078efcff */
[----:B------:R-:W-:Y:S02]  /*11910*/  LOP3.LUT R33, R33, 0x140, RZ, 0xfc, !PT ;  /* 0x0000014021217812 */ /* 0x000fe400078efcff */
[----:B------:R-:W-:Y:S02]  /*11920*/  @P5 LOP3.LUT R22, R22, 0x20, RZ, 0xfc, !PT ;  /* 0x0000002016165812 */ /* 0x000fe400078efcff */
[----:B------:R-:W-:Y:S02]  /*11930*/  ISETP.GE.AND P2, PT, R33, UR4, PT ;  /* 0x0000000421007c0c */ /* 0x000fe4000bf46270 */
[----:B------:R-:W-:-:S02]  /*11940*/  LOP3.LUT R22, R22, 0xffffffef, RZ, 0xc0, !PT ;  /* 0xffffffef16167812 */ /* 0x000fc400078ec0ff */
[----:B------:R-:W-:Y:S02]  /*11950*/  ISETP.GE.AND P3, PT, R4, UR4, PT ;  /* 0x0000000404007c0c */ /* 0x000fe4000bf66270 */
[----:B------:R-:W-:Y:S02]  /*11960*/  @P4 LOP3.LUT R22, R22, 0x10, RZ, 0xfc, !PT ;  /* 0x0000001016164812 */ /* 0x000fe400078efcff */
[----:B------:R-:W-:Y:S02]  /*11970*/  LOP3.LUT R20, R5, 0x70, R20, 0xf8, !PT ;  /* 0x0000007005147812 */ /* 0x000fe400078ef814 */
[----:B------:R-:W-:-:S04]  /*11980*/  LOP3.LUT R22, R22, 0xfffffffb, RZ, 0xc0, !PT ;  /* 0xfffffffb16167812 */ /* 0x000fc800078ec0ff */
[----:B------:R-:W-:-:S04]  /*11990*/  @P2 LOP3.LUT R22, R22, 0x4, RZ, 0xfc, !PT ;  /* 0x0000000416162812 */ /* 0x000fc800078efcff */
[----:B------:R-:W-:-:S04]  /*119a0*/  LOP3.LUT R22, R22, 0xfffffff7, RZ, 0xc0, !PT ;  /* 0xfffffff716167812 */ /* 0x000fc800078ec0ff */
[----:B------:R-:W-:Y:S02]  /*119b0*/  @P3 LOP3.LUT R22, R22, 0x8, RZ, 0xfc, !PT ;  /* 0x0000000816163812 */ /* 0x000fe400078efcff */
[----:B--2---:R-:W-:-:S05]  /*119c0*/  LEA R0, R0, 0xffffffc0, 0x6 ;  /* 0xffffffc000007811 */ /* 0x004fca00078e30ff */
[----:B------:R-:W-:Y:S01]  /*119d0*/  IMAD.IADD R7, R20, 0x1, R0 ;  /* 0x0000000114077824 */ /* 0x000fe200078e0200 */
[----:B0---4-:R-:W-:Y:S06]  /*119e0*/  BRA.DIV UR5, `(.L_x_5023) ;  /* 0x0000004e05b47947 */ /* 0x011fec000b800000 */
.L_x_5096:
        /* <DEDUP_REMOVED lines=44> */
[----:B------:R-:W-:Y:S01]  /*11cb0*/  IMAD R2, R10, R2, R7 ;  /* 0x000000020a027224 */ /* 0x000fe200078e0207 */
[----:B------:R0:W-:Y:S04]  /*11cc0*/  STL [R1+0x24], R6 ;  /* 0x0000240601007387 */ /* 0x0001e80000100800 */
[----:B------:R0:W-:Y:S05]  /*11cd0*/  STL [R1], R2 ;  /* 0x0000000201007387 */ /* 0x0001ea0000100800 */
[----:B------:R-:W-:-:S04]  /*11ce0*/  @P0 LOP3.LUT R22, R22, 0x1000, RZ, 0xfc, !PT ;  /* 0x0000100016160812 */ /* 0x000fc800078efcff */
[----:B------:R-:W-:-:S04]  /*11cf0*/  LOP3.LUT R22, R22, 0xfffffffe, RZ, 0xc0, !PT ;  /* 0xfffffffe16167812 */ /* 0x000fc800078ec0ff */
[----:B------:R-:W-:Y:S01]  /*11d00*/  @P1 LOP3.LUT R22, R22, 0x1, RZ, 0xfc, !PT ;  /* 0x0000000116161812 */ /* 0x000fe200078efcff */
[----:B0-----:R-:W-:Y:S06]  /*11d10*/  @!P0 BRA `(.L_x_5024) ;  /* 0x0000000000048947 */ /* 0x001fec0003800000 */
[----:B------:R-:W-:Y:S01]  /*11d20*/  BPT.TRAP 0x1 ;  /* 0x000000040000795c */ /* 0x000fe20000300000 */
.L_x_5024:
        /* <DEDUP_REMOVED lines=9> */
.L_x_5097:
[----:B------:R-:W-:Y:S05]  /*11dc0*/  BSYNC B0 ;  /* 0x0000000000007941 */ /* 0x000fea0003800000 */
.L_x_5025:
[----:B------:R-:W0:Y:S01]  /*11dd0*/  LDL R2, [R1] ;  /* 0x0000000001027983 */ /* 0x000e220000100800 */
[----:B------:R-:W-:Y:S01]  /*11de0*/  ULDC.64 UR4, c[0x0][0x300] ;  /* 0x0000c00000047ab9 */ /* 0x000fe20000000a00 */
[----:B-----5:R-:W-:Y:S01]  /*11df0*/  SHF.R.S32.HI R4, RZ, 0x1f, R37 ;  /* 0x0000001fff047819 */ /* 0x020fe20000011425 */
[----:B------:R-:W1:Y:S01]  /*11e00*/  S2R R5, SR_TID.X ;  /* 0x0000000000057919 */ /* 0x000e620000002100 */
[----:B------:R-:W-:Y:S01]  /*11e10*/  LOP3.LUT R22, R22, 0xfffffffd, RZ, 0xc0, !PT ;  /* 0xfffffffd16167812 */ /* 0x000fe200078ec0ff */
[----:B-1----:R-:W-:Y:S02]  /*11e20*/  IMAD.SHL.U32 R7, R5, 0x8, RZ ;  /* 0x0000000805077824 */ /* 0x002fe400078e00ff */
[----:B------:R-:W-:-:S03]  /*11e30*/  IMAD R5, R24, 0x1000, R34 ;  /* 0x0000100018057824 */ /* 0x000fc600078e0222 */
        /* <DEDUP_REMOVED lines=59> */
.L_x_5107:
        /* <DEDUP_REMOVED lines=10> */
.L_x_5028:
        /* <DEDUP_REMOVED lines=11> */
.L_x_5029:
        /* <DEDUP_REMOVED lines=31> */
.L_x_5031:
[----:B------:R-:W-:Y:S05]  /*12530*/  BSYNC B6 ;  /* 0x0000000000067941 */ /* 0x000fea0003800000 */
.L_x_5030:
[----:B------:R-:W2:Y:S01]  /*12540*/  LDL R4, [R1+0x10] ;  /* 0x0000100001047983 */ /* 0x000ea20000100800 */
[----:B0-----:R-:W0:Y:S01]  /*12550*/  S2R R2, SR_TID.X ;  /* 0x0000000000027919 */ /* 0x001e220000002100 */
[----:B------:R-:W-:Y:S01]  /*12560*/  IMAD.MOV.U32 R21, RZ, RZ, R35 ;  /* 0x000000ffff157224 */ /* 0x000fe200078e0023 */
[----:B------:R-:W-:Y:S01]  /*12570*/  ULDC.64 UR4, c[0x0][0x298] ;  /* 0x0000a60000047ab9 */ /* 0x000fe20000000a00 */
[----:B------:R-:W3:Y:S01]  /*12580*/  LDC R5, c[0x0][0x448] ;  /* 0x00011200ff057b82 */ /* 0x000ee20000000800 */
[----:B------:R-:W4:Y:S04]  /*12590*/  LDL R20, [R1+0x4] ;  /* 0x0000040001147983 */ /* 0x000f280000100800 */
[----:B------:R0:W5:Y:S02]  /*125a0*/  LDL R9, [R1+0x8] ;  /* 0x0000080001097983 */ /* 0x0001640000100800 */
[----:B0-----:R-:W-:-:S04]  /*125b0*/  LOP3.LUT R2, R2, 0x7f, RZ, 0xc0, !PT ;  /* 0x0000007f02027812 */ /* 0x001fc800078ec0ff */
[----:B------:R-:W-:Y:S02]  /*125c0*/  SHF.R.U32.HI R0, RZ, 0x3, R2 ;  /* 0x00000003ff007819 */ /* 0x000fe40000011602 */
[----:B------:R-:W0:Y:S01]  /*125d0*/  LDC R2, c[0x0][0x448] ;  /* 0x00011200ff027b82 */ /* 0x000e220000000800 */
[----:B------:R-:W1:Y:S01]  /*125e0*/  S2R R35, SR_TID.X ;  /* 0x0000000000237919 */ /* 0x000e620000002100 */
[----:B0-----:R-:W-:-:S13]  /*125f0*/  ISETP.NE.AND P6, PT, R2, 0x1, PT ;  /* 0x000000010200780c */ /* 0x001fda0003fc5270 */
[----:B------:R-:W0:Y:S01]  /*12600*/  @P6 LDC R3, c[0x0][0x44c] ;  /* 0x00011300ff036b82 */ /* 0x000e220000000800 */
[----:B-1----:R-:W-:-:S07]  /*12610*/  IMAD.SHL.U32 R35, R35, 0x10, RZ ;  /* 0x0000001023237824 */ /* 0x002fce00078e00ff */
[----:B------:R-:W1:Y:S01]  /*12620*/  @P6 LDC R2, c[0x0][0x450] ;  /* 0x00011400ff026b82 */ /* 0x000e620000000800 */
[----:B------:R-:W-:-:S05]  /*12630*/  LOP3.LUT R35, R0, 0x70, R35, 0xf8, !PT ;  /* 0x0000007000237812 */ /* 0x000fca00078ef823 */
[----:B------:R-:W-:-:S04]  /*12640*/  IMAD R35, R17, 0x40, R35 ;  /* 0x0000004011237824 */ /* 0x000fc800078e0223 */
[----:B------:R-:W-:Y:S02]  /*12650*/  IMAD.MOV.U32 R0, RZ, RZ, R35 ;  /* 0x000000ffff007224 */ /* 0x000fe400078e0023 */
[----:B0-----:R-:W-:-:S05]  /*12660*/  @P6 IMAD.HI.U32 R3, R35, R3, RZ ;  /* 0x0000000323036227 */ /* 0x001fca00078e00ff */
[----:B-1----:R-:W-:Y:S01]  /*12670*/  @P6 SHF.R.U32.HI R0, RZ, R2, R3 ;  /* 0x00000002ff006219 */ /* 0x002fe20000011603 */
[----:B------:R-:W-:Y:S01]  /*12680*/  IMAD.WIDE.U32 R2, R36, UR4, RZ ;  /* 0x0000000424027c25 */ /* 0x000fe2000f8e00ff */
[----:B------:R-:W0:Y:S03]  /*12690*/  S2R R6, SR_TID.X ;  /* 0x0000000000067919 */ /* 0x000e260000002100 */
        /* <DEDUP_REMOVED lines=22> */
[----:B---3--:R-:W-:Y:S02]  /*12800*/  IMAD R0, R5, R0, R35 ;  /* 0x0000000005007224 */ /* 0x008fe400078e0223 */
        /* <DEDUP_REMOVED lines=15> */
[----:B-----5:R-:W-:Y:S01]  /*12900*/  IMAD R3, R9, R5, RZ ;  /* 0x0000000509037224 */ /* 0x020fe200078e02ff */
[----:B------:R-:W-:Y:S01]  /*12910*/  SHFL.IDX PT, R4, R2, RZ, 0x181f ;  /* 0x00181fff02047589 */ /* 0x000fe200000e0000 */
[----:B------:R-:W-:Y:S01]  /*12920*/  IMAD R17, R17, 0x40, R8 ;  /* 0x0000004011117824 */ /* 0x000fe200078e0208 */
[----:B------:R-:W-:Y:S02]  /*12930*/  LOP3.LUT R22, R22, 0xfffffeff, RZ, 0xc0, !PT ;  /* 0xfffffeff16167812 */ /* 0x000fe400078ec0ff */
[----:B------:R-:W0:Y:S02]  /*12940*/  SHFL.IDX PT, R5, R0, RZ, 0x181f ;  /* 0x00181fff00057589 */ /* 0x000e2400000e0000 */
[----:B------:R-:W-:-:S13]  /*12950*/  ISETP.GE.AND P2, PT, R17, R3, PT ;  /* 0x000000031100720c */ /* 0x000fda0003f46270 */
[----:B------:R-:W-:-:S04]  /*12960*/  @P2 LOP3.LUT R22, R22, 0x100, RZ, 0xfc, !PT ;  /* 0x0000010016162812 */ /* 0x000fc800078efcff */
[----:B------:R-:W-:Y:S02]  /*12970*/  LOP3.LUT R22, R22, 0xffffff7f, RZ, 0xc0, !PT ;  /* 0xffffff7f16167812 */ /* 0x000fe400078ec0ff */
[----:B0-----:R-:W-:-:S05]  /*12980*/  @!P2 LEA R5, P1, R7, R5, 0x1 ;  /* 0x000000050705a211 */ /* 0x001fca00078208ff */
[----:B------:R-:W-:-:S05]  /*12990*/  @!P2 IMAD.X R4, RZ, RZ, R4, P1 ;  /* 0x000000ffff04a224 */ /* 0x000fca00008e0604 */
        /* <DEDUP_REMOVED lines=30> */
.L_x_5116:
        /* <DEDUP_REMOVED lines=12> */
.L_x_5033:
        /* <DEDUP_REMOVED lines=28> */
.L_x_5035:
[----:B------:R-:W-:Y:S05]  /*12e00*/  BSYNC B6 ;  /* 0x0000000000067941 */ /* 0x000fea0003800000 */
.L_x_5034:
        /* <DEDUP_REMOVED lines=164> */
.L_x_5126:
        /* <DEDUP_REMOVED lines=23> */
.L_x_5038:
[----:B------:R-:W-:Y:S05]  /*139c0*/  BSYNC B0 ;  /* 0x0000000000007941 */ /* 0x000fea0003800000 */
.L_x_5037:
[----:B------:R-:W-:Y:S01]  /*139d0*/  NOP ;  /* 0x0000000000007918 */ /* 0x000fe20000000000 */
[----:B------:R-:W-:-:S13]  /*139e0*/  PLOP3.LUT P0, PT, PT, PT, PT, 0x80, 0x0 ;  /* 0x000000000000781c */ /* 0x000fda0003f0f070 */
.L_x_5039:
        /* <DEDUP_REMOVED lines=18> */
.L_x_5127:
[----:B------:R-:W-:Y:S05]  /*13b10*/  BSYNC B0 ;  /* 0x0000000000007941 */ /* 0x000fea0003800000 */
.L_x_5040:
[----:B------:R-:W-:-:S05]  /*13b20*/  IMAD.U32 R2, RZ, RZ, UR36 ;  /* 0x00000024ff027e24 */ /* 0x000fca000f8e00ff */
[----:B------:R-:W-:-:S13]  /*13b30*/  ISETP.NE.AND P0, PT, R2, 0x3, PT ;  /* 0x000000030200780c */ /* 0x000fda0003f05270 */
[----:B------:R-:W-:Y:S05]  /*13b40*/  @!P0 BRA `(.L_x_5042) ;  /* 0x0000000000048947 */ /* 0x000fea0003800000 */
[----:B------:R-:W-:Y:S01]  /*13b50*/  BPT.TRAP 0x1 ;  /* 0x000000040000795c */ /* 0x000fe20000300000 */
.L_x_5042:
[----:B0-----:R-:W-:Y:S01]  /*13b60*/  SHF.L.U32 R0, R26, 0x1f, RZ ;  /* 0x0000001f1a007819 */ /* 0x001fe200000006ff */
[----:B------:R-:W-:Y:S03]  /*13b70*/  BSSY B0, `(.L_x_5043) ;  /* 0x0000003000007945 */ /* 0x000fe60003800000 */
[----:B------:R-:W0:Y:S02]  /*13b80*/  SYNCS.PHASECHK.TRANS64.TRYWAIT P0, [R27+URZ+0x38860], R0 ;  /* 0x038860001b0075a7 */ /* 0x000e24000800017f */
[----:B0-----:R-:W-:Y:S05]  /*13b90*/  @!P0 BRA `(.L_x_5044) ;  /* 0x0000004400088947 */ /* 0x001fea0003800000 */
.L_x_5128:
[----:B------:R-:W-:Y:S05]  /*13ba0*/  BSYNC B0 ;  /* 0x0000000000007941 */ /* 0x000fea0003800000 */
.L_x_5043:
        /* <DEDUP_REMOVED lines=110> */
.L_x_5138:
[C---:B------:R-:W-:Y:S02]  /*14290*/  LOP3.LUT P6, RZ, R22.reuse, 0x40, RZ, 0xc0, !PT ;  /* 0x0000004016ff7812 */ /* 0x040fe400078cc0ff */
[----:B------:R-:W-:Y:S02]  /*142a0*/  LOP3.LUT R22, R22, 0xfffffeff, RZ, 0xc0, !PT ;  /* 0xfffffeff16167812 */ /* 0x000fe400078ec0ff */
[C---:B------:R-:W-:Y:S02]  /*142b0*/  ISETP.LT.OR P6, PT, R30.reuse, 0x31, P6 ;  /* 0x000000311e00780c */ /* 0x040fe400037c1670 */
[----:B------:R-:W-:-:S11]  /*142c0*/  ISETP.LT.OR P5, PT, R30, 0x31, !P5 ;  /* 0x000000311e00780c */ /* 0x000fd60006fa1670 */
[----:B------:R-:W-:Y:S02]  /*142d0*/  @P6 LOP3.LUT R22, R22, 0x100, RZ, 0xfc, !PT ;  /* 0x0000010016166812 */ /* 0x000fe400078efcff */
[----:B------:R-:W-:Y:S02]  /*142e0*/  ISETP.LT.OR P6, PT, R30, 0x31, !P4 ;  /* 0x000000311e00780c */ /* 0x000fe400067c1670 */
[----:B------:R-:W-:Y:S02]  /*142f0*/  LOP3.LUT R22, R22, 0xffbfffff, RZ, 0xc0, !PT ;  /* 0xffbfffff16167812 */ /* 0x000fe400078ec0ff */
[----:B------:R-:W-:Y:S02]  /*14300*/  ISETP.LT.OR P4, PT, R30, 0x31, !P2 ;  /* 0x000000311e00780c */ /* 0x000fe40005781670 */
        /* <DEDUP_REMOVED lines=26> */
.L_x_5046:
        /* <DEDUP_REMOVED lines=11> */
.L_x_5047:
[----:B------:R-:W2:Y:S01]  /*14560*/  LDL R3, [R1+0xc] ;  /* 0x00000c0001037983 */ /* 0x000ea20000100800 */
[----:B------:R1:W-:Y:S01]  /*14570*/  SYNCS.ARRIVE.TRANS64.A1T0 RZ, [R27+URZ+0x38850], RZ ;  /* 0x038850ff1bff79a7 */ /* 0x0003e2000810003f */
[----:B------:R-:W-:Y:S01]  /*14580*/  BSSY B0, `(.L_x_5048) ;  /* 0x00000f7000007945 */ /* 0x000fe20003800000 */
[----:B--2---:R-:W-:-:S13]  /*14590*/  ISETP.GE.AND P0, PT, R3, 0x2, PT ;  /* 0x000000020300780c */ /* 0x004fda0003f06270 */
[----:B-1----:R-:W-:Y:S05]  /*145a0*/  @!P0 BRA `(.L_x_5049) ;  /* 0x0000000c00d08947 */ /* 0x002fea0003800000 */
[----:B------:R-:W2:Y:S01]  /*145b0*/  LDL.LU R2, [R1+0x24] ;  /* 0x0000240001027983 */ /* 0x000ea20000300800 */
[----:B------:R-:W-:Y:S01]  /*145c0*/  LOP3.LUT R30, R31, 0x80, RZ, 0xc0, !PT ;  /* 0x000000801f1e7812 */ /* 0x000fe200078ec0ff */
[----:B------:R-:W-:-:S03]  /*145d0*/  VIADD R7, R3, 0xfffffffe ;  /* 0xfffffffe03077836 */ /* 0x000fc60000000000 */
[----:B------:R-:W-:Y:S02]  /*145e0*/  SHF.R.U32.HI R30, RZ, 0x3, R30 ;  /* 0x00000003ff1e7819 */ /* 0x000fe4000001161e */
[----:B--2---:R-:W-:-:S04]  /*145f0*/  LOP3.LUT R2, R2, 0x40, RZ, 0xc0, !PT ;  /* 0x0000004002027812 */ /* 0x004fc800078ec0ff */
[----:B------:R-:W-:-:S07]  /*14600*/  SHF.R.U32.HI R31, RZ, 0x2, R2 ;  /* 0x00000002ff1f7819 */ /* 0x000fce0000011602 */
.L_x_5062:
        /* <DEDUP_REMOVED lines=44> */
.L_x_5050:
[----:B------:R-:W-:Y:S01]  /*148d0*/  IMAD R6, R24, 0x8, R23 ;  /* 0x0000000818067824 */ /* 0x000fe200078e0217 */
[----:B------:R-:W-:Y:S01]  /*148e0*/  SHF.L.U32 R17, R26, 0x1f, RZ ;  /* 0x0000001f1a117819 */ /* 0x000fe200000006ff */
[----:B------:R-:W-:Y:S01]  /*148f0*/  BSSY B1, `(.L_x_5051) ;  /* 0x0000004000017945 */ /* 0x000fe20003800000 */
[----:B------:R-:W-:Y:S02]  /*14900*/  SHF.R.S32.HI R9, RZ, 0x1f, R5 ;  /* 0x0000001fff097819 */ /* 0x000fe40000011405 */
[----:B------:R-:W0:Y:S02]  /*14910*/  SYNCS.PHASECHK.TRANS64.TRYWAIT P0, [R6+URZ+0x38840], R17 ;  /* 0x03884011060075a7 */ /* 0x000e24000800017f */
[----:B0-----:R-:W-:Y:S05]  /*14920*/  @!P0 BRA `(.L_x_5052) ;  /* 0x0000003c00e08947 */ /* 0x001fea0003800000 */
.L_x_5139:
[----:B------:R-:W-:Y:S05]  /*14930*/  BSYNC B1 ;  /* 0x0000000000017941 */ /* 0x000fea0003800000 */
.L_x_5051:
        /* <DEDUP_REMOVED lines=42> */
.L_x_5149:
        /* <DEDUP_REMOVED lines=8> */
.L_x_5054:
        /* <DEDUP_REMOVED lines=11> */
.L_x_5055:
[----:B------:R2:W-:Y:S01]  /*14d10*/  SYNCS.ARRIVE.TRANS64.A1T0 RZ, [R6+URZ+0x38830], RZ ;  /* 0x038830ff06ff79a7 */ /* 0x0005e2000810003f */
[----:B------:R-:W-:Y:S05]  /*14d20*/  @!P2 BRA `(.L_x_5056) ;  /* 0x000000000004a947 */ /* 0x000fea0003800000 */
[----:B------:R-:W-:Y:S01]  /*14d30*/  BPT.TRAP 0x1 ;  /* 0x000000040000795c */ /* 0x000fe20000300000 */
.L_x_5056:
[----:B------:R-:W3:Y:S01]  /*14d40*/  SYNCS.PHASECHK.TRANS64.TRYWAIT P0, [R6+URZ+0x38860], R17 ;  /* 0x03886011060075a7 */ /* 0x000ee2000800017f */
[----:B------:R-:W-:Y:S04]  /*14d50*/  BSSY B1, `(.L_x_5057) ;  /* 0x0000002000017945 */ /* 0x000fe80003800000 */
[----:B---3--:R-:W-:Y:S05]  /*14d60*/  @!P0 BRA `(.L_x_5058) ;  /* 0x0000004000008947 */ /* 0x008fea0003800000 */
.L_x_5150:
[----:B------:R-:W-:Y:S05]  /*14d70*/  BSYNC B1 ;  /* 0x0000000000017941 */ /* 0x000fea0003800000 */
.L_x_5057:
        /* <DEDUP_REMOVED lines=81> */
.L_x_5160:
        /* <DEDUP_REMOVED lines=25> */
.L_x_5060:
        /* <DEDUP_REMOVED lines=11> */
.L_x_5061:
[----:B------:R3:W-:Y:S01]  /*154d0*/  SYNCS.ARRIVE.TRANS64.A1T0 RZ, [R6+URZ+0x38850], RZ ;  /* 0x038850ff06ff79a7 */ /* 0x0007e2000810003f */
[----:B------:R-:W-:Y:S05]  /*154e0*/  @P3 BRA `(.L_x_5062) ;  /* 0xfffffff000483947 */ /* 0x000fea000383ffff */
.L_x_5049:
[----:B------:R-:W-:Y:S05]  /*154f0*/  BSYNC B0 ;  /* 0x0000000000007941 */ /* 0x000fea0003800000 */
.L_x_5048:
        /* <DEDUP_REMOVED lines=21> */
.L_x_5064:
[----:B------:R-:W-:Y:S05]  /*15650*/  BSYNC B0 ;  /* 0x0000000000007941 */ /* 0x000fea0003800000 */
.L_x_5063:
[----:B------:R-:W-:-:S07]  /*15660*/  SEL R24, R24, RZ, P0 ;  /* 0x000000ff18187207 */ /* 0x000fce0000000000 */
.L_x_5017:
[----:B------:R-:W-:Y:S05]  /*15670*/  BSYNC B7 ;  /* 0x0000000000077941 */ /* 0x000fea0003800000 */
.L_x_5015:
        /* <DEDUP_REMOVED lines=11> */
.L_x_5065:
        /* <DEDUP_REMOVED lines=36> */
.L_x_5170:
[----:B------:R-:W-:Y:S02]  /*15970*/  ULDC UR4, c[0x0][0xd38] ;  /* 0x00034e0000047ab9 */ /* 0x000fe40000000800 */
[----:B------:R-:W-:-:S04]  /*15980*/  IMAD.U32 R4, RZ, RZ, UR4 ;  /* 0x00000004ff047e24 */ /* 0x000fc8000f8e00ff */
[----:B--2---:R-:W-:-:S04]  /*15990*/  IMAD R14, R14, R4, RZ ;  /* 0x000000040e0e7224 */ /* 0x004fc800078e02ff */
[----:B------:R-:W-:-:S05]  /*159a0*/  IMAD.IADD R5, R5, 0x1, R14 ;  /* 0x0000000105057824 */ /* 0x000fca00078e020e */
[----:B------:R-:W-:-:S13]  /*159b0*/  ISETP.GT.AND P6, PT, R5, R0, PT ;  /* 0x000000000500720c */ /* 0x000fda0003fc4270 */
[----:B------:R-:W-:Y:S05]  /*159c0*/  @P6 BRA `(.L_x_5068) ;  /* 0x00000000009c6947 */ /* 0x000fea0003800000 */
.L_x_5073:
        /* <DEDUP_REMOVED lines=14> */
.L_x_5071:
[----:B------:R-:W-:Y:S05]  /*15ab0*/  BSYNC B0 ;  /* 0x0000000000007941 */ /* 0x000fea0003800000 */
.L_x_5070:
        /* <DEDUP_REMOVED lines=18> */
.L_x_5178:
[----:B------:R-:W-:Y:S02]  /*15be0*/  ULDC UR4, c[0x0][0xd38] ;  /* 0x00034e0000047ab9 */ /* 0x000fe40000000800 */
[----:B------:R-:W-:-:S04]  /*15bf0*/  IMAD.U32 R4, RZ, RZ, UR4 ;  /* 0x00000004ff047e24 */ /* 0x000fc8000f8e00ff */
[----:B--2---:R-:W-:-:S04]  /*15c00*/  IMAD R14, R14, R4, RZ ;  /* 0x000000040e0e7224 */ /* 0x004fc800078e02ff */
[----:B------:R-:W-:-:S05]  /*15c10*/  IMAD.IADD R5, R14, 0x1, R5 ;  /* 0x000000010e057824 */ /* 0x000fca00078e0205 */
[----:B------:R-:W-:-:S13]  /*15c20*/  ISETP.GT.AND P6, PT, R5, R0, PT ;  /* 0x000000000500720c */ /* 0x000fda0003fc4270 */
[----:B------:R-:W-:Y:S05]  /*15c30*/  @!P6 BRA `(.L_x_5073) ;  /* 0xfffffffc0064e947 */ /* 0x000fea000383ffff */
.L_x_5068:
        /* <DEDUP_REMOVED lines=8> */
.L_x_5182:
[----:B------:R-:W-:Y:S01]  /*15cc0*/  ISETP.NE.AND P0, PT, R3, RZ, PT ;  /* 0x000000ff0300720c */ /* 0x000fe20003f05270 */
[----:B------:R-:W-:-:S12]  /*15cd0*/  IMAD.MOV.U32 R14, RZ, RZ, RZ ;  /* 0x000000ffff0e7224 */ /* 0x000fd800078e00ff */
[----:B------:R-:W-:Y:S05]  /*15ce0*/  @!P0 BRA `(.L_x_5075) ;  /* 0x0000000000108947 */ /* 0x000fea0003800000 */
[----:B------:R-:W-:Y:S01]  /*15cf0*/  UMOV UR4, 0xffffffff ;  /* 0xffffffff00047882 */ /* 0x000fe20000000000 */
[----:B------:R-:W-:Y:S02]  /*15d00*/  VIADD R12, R6, 0xffffffff ;  /* 0xffffffff060c7836 */ /* 0x000fe40000000000 */
[----:B------:R-:W-:Y:S05]  /*15d10*/  BRA.DIV UR4, `(.L_x_5076) ;  /* 0x00000042042c7947 */ /* 0x000fea000b800000 */
[----:B------:R4:W0:Y:S02]  /*15d20*/  SHFL.IDX PT, R14, R2, R12, 0x1f ;  /* 0x00001f0c020e7589 */ /* 0x00082400000e0000 */
.L_x_5075:
        /* <DEDUP_REMOVED lines=66> */
.L_x_5069:
[----:B------:R-:W-:Y:S01]  /*16150*/  UMOV UR4, URZ ;  /* 0x0000003f00047c82 */ /* 0x000fe20008000000 */
[----:B------:R-:W-:Y:S01]  /*16160*/  UMOV UR5, URZ ;  /* 0x0000003f00057c82 */ /* 0x000fe20008000000 */
[----:B------:R-:W-:Y:S01]  /*16170*/  ULDC UR6, c[0x0][0xd3c] ;  /* 0x00034f0000067ab9 */ /* 0x000fe20000000800 */
[----:B------:R-:W-:Y:S02]  /*16180*/  IMAD.MOV.U32 R16, RZ, RZ, R0 ;  /* 0x000000ffff107224 */ /* 0x000fe400078e0000 */
[----:B------:R-:W-:Y:S02]  /*16190*/  IMAD.U32 R17, RZ, RZ, UR4 ;  /* 0x00000004ff117e24 */ /* 0x000fe4000f8e00ff */
[----:B------:R-:W-:Y:S02]  /*161a0*/  IMAD.U32 R18, RZ, RZ, UR5 ;  /* 0x00000005ff127e24 */ /* 0x000fe4000f8e00ff */
[----:B------:R-:W-:-:S07]  /*161b0*/  IMAD.U32 R19, RZ, RZ, UR6 ;  /* 0x00000006ff137e24 */ /* 0x000fce000f8e00ff */
.L_x_5077:
        /* <DEDUP_REMOVED lines=10> */
.L_x_5066:
[----:B------:R-:W-:Y:S02]  /*16260*/  ULDC UR4, c[0x0][0xd3c] ;  /* 0x00034f0000047ab9 */ /* 0x000fe40000000800 */
[----:B0-----:R-:W-:-:S13]  /*16270*/  ISETP.GE.AND P0, PT, R19, UR4, PT ;  /* 0x0000000413007c0c */ /* 0x001fda000bf06270 */
[----:B------:R-:W-:Y:S05]  /*16280*/  @!P0 BRA `(.L_x_5078) ;  /* 0xffffffa800588947 */ /* 0x000fea000383ffff */
[----:B------:R-:W-:Y:S05]  /*16290*/  BSYNC B8 ;  /* 0x0000000000087941 */ /* 0x000fea0003800000 */
.L_x_5011:
[----:B0-----:R-:W5:Y:S01]  /*162a0*/  LDL.LU R0, [R1+0x20] ;  /* 0x0000200001007983 */ /* 0x001f620000300800 */
        /* <DEDUP_REMOVED lines=11> */
.L_x_5185:
[----:B------:R-:W-:Y:S05]  /*16360*/  BSYNC B0 ;  /* 0x0000000000007941 */ /* 0x000fea0003800000 */
.L_x_5079:
[----:B------:R-:W-:-:S03]  /*16370*/  UMOV UR4, 0xffffffff ;  /* 0xffffffff00047882 */ /* 0x000fc60000000000 */
[----:B------:R-:W-:Y:S05]  /*16380*/  BRA.DIV UR4, `(.L_x_5081) ;  /* 0x0000003a04c87947 */ /* 0x000fea000b800000 */
[----:B------:R-:W0:Y:S02]  /*16390*/  S2R R0, SR_TID.X ;  /* 0x0000000000007919 */ /* 0x000e240000002100 */
[----:B0-----:R-:W-:-:S04]  /*163a0*/  SHF.R.U32.HI R0, RZ, 0x5, R0 ;  /* 0x00000005ff007819 */ /* 0x001fc80000011600 */
[----:B------:R-:W-:-:S05]  /*163b0*/  LOP3.LUT R0, R0, 0x3, RZ, 0xc0, !PT ;  /* 0x0000000300007812 */ /* 0x000fca00078ec0ff */
[----:B------:R0:W0:Y:S02]  /*163c0*/  SHFL.IDX PT, R14, R0, RZ, 0x1f ;  /* 0x00001fff000e7589 */ /* 0x00002400000e0000 */
.L_x_5188:
[----:B0-----:R-:W-:Y:S01]  /*163d0*/  ISETP.NE.AND P0, PT, R14, RZ, PT ;  /* 0x000000ff0e00720c */ /* 0x001fe20003f05270 */
[----:B------:R-:W-:-:S12]  /*163e0*/  BSSY B0, `(.L_x_5082) ;  /* 0x0000024000007945 */ /* 0x000fd80003800000 */
[----:B------:R-:W-:Y:S05]  /*163f0*/  @P0 BRA `(.L_x_5083) ;  /* 0x0000000000880947 */ /* 0x000fea0003800000 */
[----:B------:R-:W-:-:S03]  /*16400*/  UMOV UR4, 0xffffffff ;  /* 0xffffffff00047882 */ /* 0x000fc60000000000 */
[----:B------:R-:W-:Y:S05]  /*16410*/  BRA.DIV UR4, `(.L_x_5084) ;  /* 0x0000003a04d87947 */ /* 0x000fea000b800000 */
[----:B------:R-:W-:-:S13]  /*16420*/  ELECT P6, URZ, PT ;  /* 0x00000000003f782f */ /* 0x000fda00038c0000 */
.L_x_5191:
[----:B------:R-:W-:Y:S05]  /*16430*/  @!P6 BRA `(.L_x_5083) ;  /* 0x000000000078e947 */ /* 0x000fea0003800000 */
[----:B------:R-:W-:-:S06]  /*16440*/  ULOP3.LUT UR4, UR42, 0x2, URZ, 0xfc, !UPT ;  /* 0x000000022a047892 */ /* 0x000fcc000f8efc3f */
[----:B------:R-:W-:-:S05]  /*16450*/  IMAD.U32 R0, RZ, RZ, UR4 ;  /* 0x00000004ff007e24 */ /* 0x000fca000f8e00ff */
[----:B------:R-:W-:-:S13]  /*16460*/  ISETP.NE.AND P0, PT, R0, 0x3, PT ;  /* 0x000000030000780c */ /* 0x000fda0003f05270 */
[----:B------:R-:W-:Y:S05]  /*16470*/  @!P0 BRA `(.L_x_5085) ;  /* 0x0000000000048947 */ /* 0x000fea0003800000 */
[----:B------:R-:W-:Y:S01]  /*16480*/  BPT.TRAP 0x1 ;  /* 0x000000040000795c */ /* 0x000fe20000300000 */
.L_x_5085:
[----:B------:R-:W-:Y:S01]  /*16490*/  IMAD R5, R24, 0x8, R7 ;  /* 0x0000000818057824 */ /* 0x000fe200078e0207 */
[----:B------:R-:W-:Y:S01]  /*164a0*/  SHF.L.U32 R0, R26, 0x1f, RZ ;  /* 0x0000001f1a007819 */ /* 0x000fe200000006ff */
[----:B------:R-:W-:-:S03]  /*164b0*/  VIADD R24, R24, 0x1 ;  /* 0x0000000118187836 */ /* 0x000fc60000000000 */
[----:B------:R-:W0:Y:S02]  /*164c0*/  SYNCS.PHASECHK.TRANS64.TRYWAIT P1, [R5+URZ+0x38840], R0 ;  /* 0x03884000050075a7 */ /* 0x000e24000802017f */
[----:B------:R-:W-:-:S04]  /*164d0*/  ISETP.NE.AND P2, PT, R24, 0x2, PT ;  /* 0x000000021800780c */ /* 0x000fc80003f45270 */
[----:B------:R-:W-:Y:S01]  /*164e0*/  SEL R3, RZ, 0x1, P2 ;  /* 0x00000001ff037807 */ /* 0x000fe20001000000 */
[----:B0-----:R-:W-:Y:S08]  /*164f0*/  @!P1 BRA `(.L_x_5086) ;  /* 0x0000003800c09947 */ /* 0x001ff00003800000 */
.L_x_5192:
[----:B------:R-:W-:Y:S02]  /*16500*/  SEL R24, R24, RZ, P2 ;  /* 0x000000ff18187207 */ /* 0x000fe40001000000 */
[----:B------:R-:W-:Y:S01]  /*16510*/  LOP3.LUT R2, R26, R3, RZ, 0x3c, !PT ;  /* 0x000000031a027212 */ /* 0x000fe200078e3cff */
[----:B------:R-:W-:Y:S06]  /*16520*/  @!P0 BRA `(.L_x_5087) ;  /* 0x0000000000048947 */ /* 0x000fec0003800000 */
[----:B------:R-:W-:Y:S01]  /*16530*/  BPT.TRAP 0x1 ;  /* 0x000000040000795c */ /* 0x000fe20000300000 */
.L_x_5087:
[----:B------:R-:W-:Y:S01]  /*16540*/  IMAD R3, R24, 0x8, R7 ;  /* 0x0000000818037824 */ /* 0x000fe200078e0207 */
[----:B------:R-:W-:-:S04]  /*16550*/  SHF.L.U32 R2, R2, 0x1f, RZ ;  /* 0x0000001f02027819 */ /* 0x000fc800000006ff */
[----:B------:R-:W0:Y:S02]  /*16560*/  SYNCS.PHASECHK.TRANS64.TRYWAIT P1, [R3+URZ+0x38840], R2 ;  /* 0x03884002030075a7 */ /* 0x000e24000802017f */
[----:B0-----:R-:W-:Y:S05]  /*16570*/  @!P1 BRA `(.L_x_5088) ;  /* 0x0000003800b49947 */ /* 0x001fea0003800000 */
.L_x_5193:
[----:B------:R-:W-:Y:S05]  /*16580*/  @!P0 BRA `(.L_x_5089) ;  /* 0x0000000000048947 */ /* 0x000fea0003800000 */
[----:B------:R-:W-:Y:S01]  /*16590*/  BPT.TRAP 0x1 ;  /* 0x000000040000795c */ /* 0x000fe20000300000 */
.L_x_5089:
[----:B------:R-:W0:Y:S02]  /*165a0*/  SYNCS.PHASECHK.TRANS64.TRYWAIT P1, [R5+URZ+0x38860], R0 ;  /* 0x03886000050075a7 */ /* 0x000e24000802017f */
[----:B0-----:R-:W-:Y:S05]  /*165b0*/  @!P1 BRA `(.L_x_5090) ;  /* 0x0000003800b89947 */ /* 0x001fea0003800000 */
.L_x_5194:
[----:B------:R-:W-:Y:S05]  /*165c0*/  @!P0 BRA `(.L_x_5091) ;  /* 0x0000000000048947 */ /* 0x000fea0003800000 */
[----:B------:R-:W-:Y:S01]  /*165d0*/  BPT.TRAP 0x1 ;  /* 0x000000040000795c */ /* 0x000fe20000300000 */
.L_x_5091:
[----:B------:R0:W0:Y:S02]  /*165e0*/  SYNCS.PHASECHK.TRANS64.TRYWAIT P0, [R3+URZ+0x38860], R2 ;  /* 0x03886002030075a7 */ /* 0x000024000800017f */
[----:B0-----:R-:W-:Y:S05]  /*165f0*/  @!P0 NANOSLEEP.SYNCS 0x989680 ;  /* 0x009896800000895d */ /* 0x001fea0003900000 */
[----:B------:R-:W0:Y:S02]  /*16600*/  @!P0 SYNCS.PHASECHK.TRANS64 P0, [R3+URZ+0x38860], R2 ;  /* 0x03886002030085a7 */ /* 0x000e24000800007f */
[----:B0-----:R-:W-:Y:S05]  /*16610*/  @!P0 BRA `(.L_x_5091) ;  /* 0xfffffffc00f08947 */ /* 0x001fea000383ffff */
.L_x_5083:
[----:B------:R-:W-:Y:S05]  /*16620*/  BSYNC B0 ;  /* 0x0000000000007941 */ /* 0x000fea0003800000 */
.L_x_5082:
[----:B------:R-:W-:Y:S05]  /*16630*/  EXIT ;  /* 0x000000000000794d */ /* 0x000fea0003800000 */
.L_x_4953:
[----:B0-----:R0:W1:Y:S02]  /*16640*/  SYNCS.PHASECHK.TRANS64.TRYWAIT P1, [R17+URZ+0x38800], R4 ;  /* 0x03880004110075a7 */ /* 0x001064000802017f */
[----:B-1----:R-:W-:Y:S05]  /*16650*/  @!P1 NANOSLEEP.SYNCS 0x989680 ;  /* 0x009896800000995d */ /* 0x002fea0003900000 */
[----:B------:R-:W1:Y:S02]  /*16660*/  @!P1 SYNCS.PHASECHK.TRANS64 P1, [R17+URZ+0x38800], R4 ;  /* 0x03880004110095a7 */ /* 0x000e64000802007f */
[----:B-1----:R-:W-:Y:S05]  /*16670*/  @!P1 BRA `(.L_x_4953) ;  /* 0xfffffffc00f09947 */ /* 0x002fea000383ffff */
[----:B------:R-:W-:Y:S05]  /*16680*/  BRA `(.L_x_5092) ;  /* 0xfffffed000ac7947 */ /* 0x000fea000383ffff */
.L_x_4957:
[----:B--2---:R2:W3:Y:S02]  /*16690*/  SYNCS.PHASECHK.TRANS64.TRYWAIT P1, [R9+URZ+0x38830], R6 ;  /* 0x03883006090075a7 */ /* 0x0044e4000802017f */
[----:B---3--:R-:W-:Y:S05]  /*166a0*/  @!P1 NANOSLEEP.SYNCS 0x989680 ;  /* 0x009896800000995d */ /* 0x008fea0003900000 */
[----:B------:R-:W3:Y:S02]  /*166b0*/  @!P1 SYNCS.PHASECHK.TRANS64 P1, [R9+URZ+0x38830], R6 ;  /* 0x03883006090095a7 */ /* 0x000ee4000802007f */
[----:B---3--:R-:W-:Y:S05]  /*166c0*/  @!P1 BRA `(.L_x_4957) ;  /* 0xfffffffc00f09947 */ /* 0x008fea000383ffff */
[----:B------:R-:W-:Y:S05]  /*166d0*/  BRA `(.L_x_4956) ;  /* 0xfffffed000cc7947 */ /* 0x000fea000383ffff */
.L_x_4958:
[----:B---3--:R3:W4:Y:S02]  /*166e0*/  SYNCS.PHASECHK.TRANS64.TRYWAIT P1, [R17+URZ+0x38810], R4 ;  /* 0x03881004110075a7 */ /* 0x008724000802017f */
[----:B----4-:R-:W-:Y:S05]  /*166f0*/  @!P1 NANOSLEEP.SYNCS 0x989680 ;  /* 0x009896800000995d */ /* 0x010fea0003900000 */
[----:B------:R-:W4:Y:S02]  /*16700*/  @!P1 SYNCS.PHASECHK.TRANS64 P1, [R17+URZ+0x38810], R4 ;  /* 0x03881004110095a7 */ /* 0x000f24000802007f */
[----:B----4-:R-:W-:Y:S05]  /*16710*/  @!P1 BRA `(.L_x_4958) ;  /* 0xfffffffc00f09947 */ /* 0x010fea000383ffff */
[----:B------:R-:W-:Y:S05]  /*16720*/  BRA `(.L_x_5093) ;  /* 0xfffffed400587947 */ /* 0x000fea000383ffff */
.L_x_4962:
[----:B0-----:R0:W3:Y:S02]  /*16730*/  SYNCS.PHASECHK.TRANS64.TRYWAIT P1, [R9+URZ+0x38850], R6 ;  /* 0x03885006090075a7 */ /* 0x0010e4000802017f */
[----:B---3--:R-:W-:Y:S05]  /*16740*/  @!P1 NANOSLEEP.SYNCS 0x989680 ;  /* 0x009896800000995d */ /* 0x008fea0003900000 */
[----:B------:R-:W3:Y:S02]  /*16750*/  @!P1 SYNCS.PHASECHK.TRANS64 P1, [R9+URZ+0x38850], R6 ;  /* 0x03885006090095a7 */ /* 0x000ee4000802007f */
[----:B---3--:R-:W-:Y:S05]  /*16760*/  @!P1 BRA `(.L_x_4962) ;  /* 0xfffffffc00f09947 */ /* 0x008fea000383ffff */
[----:B------:R-:W-:Y:S05]  /*16770*/  BRA `(.L_x_4961) ;  /* 0xfffffed400887947 */ /* 0x000fea000383ffff */
.L_x_4969:
[----:B-1----:R1:W2:Y:S02]  /*16780*/  SYNCS.PHASECHK.TRANS64.TRYWAIT P1, [R9+URZ+0x38830], R8 ;  /* 0x03883008090075a7 */ /* 0x0022a4000802017f */
[----:B--2---:R-:W-:Y:S05]  /*16790*/  @!P1 NANOSLEEP.SYNCS 0x989680 ;  /* 0x009896800000995d */ /* 0x004fea0003900000 */
[----:B------:R-:W2:Y:S02]  /*167a0*/  @!P1 SYNCS.PHASECHK.TRANS64 P1, [R9+URZ+0x38830], R8 ;  /* 0x03883008090095a7 */ /* 0x000ea4000802007f */
[----:B--2---:R-:W-:Y:S05]  /*167b0*/  @!P1 BRA `(.L_x_4969) ;  /* 0xfffffffc00f09947 */ /* 0x004fea000383ffff */
[----:B------:R-:W-:Y:S05]  /*167c0*/  BRA `(.L_x_4968) ;  /* 0xfffffefc008c7947 */ /* 0x000fea000383ffff */
.L_x_4973:
[----:B---3--:R3:W4:Y:S02]  /*167d0*/  SYNCS.PHASECHK.TRANS64.TRYWAIT P1, [R9+URZ+0x38850], R8 ;  /* 0x03885008090075a7 */ /* 0x008724000802017f */
[----:B----4-:R-:W-:Y:S05]  /*167e0*/  @!P1 NANOSLEEP.SYNCS 0x989680 ;  /* 0x009896800000995d */ /* 0x010fea0003900000 */
[----:B------:R-:W4:Y:S02]  /*167f0*/  @!P1 SYNCS.PHASECHK.TRANS64 P1, [R9+URZ+0x38850], R8 ;  /* 0x03885008090095a7 */ /* 0x000f24000802007f */
[----:B----4-:R-:W-:Y:S05]  /*16800*/  @!P1 BRA `(.L_x_4973) ;  /* 0xfffffffc00f09947 */ /* 0x010fea000383ffff */
[----:B------:R-:W-:Y:S05]  /*16810*/  BRA `(.L_x_4972) ;  /* 0xfffffefc00ec7947 */ /* 0x000fea000383ffff */
.L_x_4981:
[----:B-1----:R1:W2:Y:S02]  /*16820*/  SYNCS.PHASECHK.TRANS64.TRYWAIT P1, [R9+URZ+0x38830], R8 ;  /* 0x03883008090075a7 */ /* 0x0022a4000802017f */
[----:B--2---:R-:W-:Y:S05]  /*16830*/  @!P1 NANOSLEEP.SYNCS 0x989680 ;  /* 0x009896800000995d */ /* 0x004fea0003900000 */
[----:B------:R-:W2:Y:S02]  /*16840*/  @!P1 SYNCS.PHASECHK.TRANS64 P1, [R9+URZ+0x38830], R8 ;  /* 0x03883008090095a7 */ /* 0x000ea4000802007f */
[----:B--2---:R-:W-:Y:S05]  /*16850*/  @!P1 BRA `(.L_x_4981) ;  /* 0xfffffffc00f09947 */ /* 0x004fea000383ffff */
[----:B------:R-:W-:Y:S05]  /*16860*/  BRA `(.L_x_4980) ;  /* 0xffffff3000087947 */ /* 0x000fea000383ffff */
.L_x_4985:
[----:B---3--:R3:W4:Y:S02]  /*16870*/  SYNCS.PHASECHK.TRANS64.TRYWAIT P1, [R9+URZ+0x38850], R8 ;  /* 0x03885008090075a7 */ /* 0x008724000802017f */
[----:B----4-:R-:W-:Y:S05]  /*16880*/  @!P1 NANOSLEEP.SYNCS 0x989680 ;  /* 0x009896800000995d */ /* 0x010fea0003900000 */
[----:B------:R-:W4:Y:S02]  /*16890*/  @!P1 SYNCS.PHASECHK.TRANS64 P1, [R9+URZ+0x38850], R8 ;  /* 0x03885008090095a7 */ /* 0x000f24000802007f */
[----:B----4-:R-:W-:Y:S05]  /*168a0*/  @!P1 BRA `(.L_x_4985) ;  /* 0xfffffffc00f09947 */ /* 0x010fea000383ffff */
[----:B------:R-:W-:Y:S05]  /*168b0*/  BRA `(.L_x_4984) ;  /* 0xffffff3000687947 */ /* 0x000fea000383ffff */
.L_x_5023:
        /* <DEDUP_REMOVED lines=10> */
.L_x_5095:
[----:B------:R-:W-:Y:S05]  /*16960*/  BSYNC B0 ;  /* 0x0000000000007941 */ /* 0x000fea0003800000 */
.L_x_5094:
[----:B------:R-:W-:Y:S05]  /*16970*/  BRA `(.L_x_5096) ;  /* 0xffffffb0001c7947 */ /* 0x000fea000383ffff */
.L_x_5026:
[----:B0-----:R0:W1:Y:S02]  /*16980*/  SYNCS.PHASECHK.TRANS64.TRYWAIT P0, [R27+URZ+0x38840], R0 ;  /* 0x038840001b0075a7 */ /* 0x001064000800017f */
[----:B-1----:R-:W-:Y:S05]  /*16990*/  @!P0 NANOSLEEP.SYNCS 0x989680 ;  /* 0x009896800000895d */ /* 0x002fea0003900000 */
[----:B------:R-:W1:Y:S02]  /*169a0*/  @!P0 SYNCS.PHASECHK.TRANS64 P0, [R27+URZ+0x38840], R0 ;  /* 0x038840001b0085a7 */ /* 0x000e64000800007f */
[----:B-1----:R-:W-:Y:S05]  /*169b0*/  @!P0 BRA `(.L_x_5026) ;  /* 0xfffffffc00f08947 */ /* 0x002fea000383ffff */
[----:B------:R-:W-:Y:S05]  /*169c0*/  BRA `(.L_x_5097) ;  /* 0xffffffb000fc7947 */ /* 0x000fea000383ffff */
.L_x_5027:
        /* <DEDUP_REMOVED lines=8> */
.L_x_5099:
[----:B------:R-:W-:Y:S05]  /*16a50*/  BSYNC B0 ;  /* 0x0000000000007941 */ /* 0x000fea0003800000 */
.L_x_5098:
        /* <DEDUP_REMOVED lines=9> */
.L_x_5100:
[----:B------:R-:W-:Y:S02]  /*16af0*/  IMAD.MOV.U32 R13, RZ, RZ, R4 ;  /* 0x000000ffff0d7224 */ /* 0x000fe400078e0004 */
[----:B------:R-:W-:Y:S02]  /*16b00*/  IMAD.MOV.U32 R12, RZ, RZ, 0x1 ;  /* 0x00000001ff0c7424 */ /* 0x000fe400078e00ff */
[----:B------:R-:W-:-:S07]  /*16b10*/  IMAD.MOV.U32 R3, RZ, RZ, R14 ;  /* 0x000000ffff037224 */ /* 0x000fce00078e000e */
[----:B------:R-:W-:Y:S05]  /*16b20*/  WARPSYNC.COLLECTIVE R15, `(.L_x_5101) ;  /* 0x000000000f087348 */ /* 0x000fea0003c00000 */
[----:B------:R0:W1:Y:S02]  /*16b30*/  SHFL.IDX P6, R14, R13, R12, R11 ;  /* 0x0000000c0d0e7389 */ /* 0x00006400000c000b */
[----:B01----:R-:W-:Y:S01]  /*16b40*/  ENDCOLLECTIVE ;  /* 0x000000000000791b */ /* 0x003fe20003800000 */
.L_x_5101:
        /* <DEDUP_REMOVED lines=15> */
.L_x_5102:
[----:B------:R-:W-:Y:S02]  /*16c40*/  @P0 IMAD R6, R5, 0x2, R23 ;  /* 0x0000000205060824 */ /* 0x000fe400078e0217 */
[----:B------:R-:W-:Y:S02]  /*16c50*/  IMAD.MOV.U32 R13, RZ, RZ, R4 ;  /* 0x000000ffff0d7224 */ /* 0x000fe400078e0004 */
[----:B------:R-:W-:Y:S02]  /*16c60*/  IMAD.MOV.U32 R12, RZ, RZ, 0x2 ;  /* 0x00000002ff0c7424 */ /* 0x000fe400078e00ff */
[----:B------:R-:W-:-:S07]  /*16c70*/  IMAD.MOV.U32 R3, RZ, RZ, R14 ;  /* 0x000000ffff037224 */ /* 0x000fce00078e000e */
[----:B------:R-:W-:Y:S05]  /*16c80*/  WARPSYNC.COLLECTIVE R15, `(.L_x_5103) ;  /* 0x000000000f087348 */ /* 0x000fea0003c00000 */
[----:B------:R0:W1:Y:S02]  /*16c90*/  SHFL.IDX P6, R14, R13, R12, R11 ;  /* 0x0000000c0d0e7389 */ /* 0x00006400000c000b */
[----:B01----:R-:W-:Y:S01]  /*16ca0*/  ENDCOLLECTIVE ;  /* 0x000000000000791b */ /* 0x003fe20003800000 */
.L_x_5103:
        /* <DEDUP_REMOVED lines=15> */
.L_x_5104:
[----:B------:R-:W-:Y:S02]  /*16da0*/  @P0 IMAD R6, R5, 0x2, R23 ;  /* 0x0000000205060824 */ /* 0x000fe400078e0217 */
[----:B------:R-:W-:Y:S02]  /*16db0*/  IMAD.MOV.U32 R13, RZ, RZ, R4 ;  /* 0x000000ffff0d7224 */ /* 0x000fe400078e0004 */
[----:B------:R-:W-:Y:S02]  /*16dc0*/  IMAD.MOV.U32 R12, RZ, RZ, 0x3 ;  /* 0x00000003ff0c7424 */ /* 0x000fe400078e00ff */
[----:B------:R-:W-:-:S07]  /*16dd0*/  IMAD.MOV.U32 R3, RZ, RZ, R14 ;  /* 0x000000ffff037224 */ /* 0x000fce00078e000e */
[----:B------:R-:W-:Y:S05]  /*16de0*/  WARPSYNC.COLLECTIVE R15, `(.L_x_5105) ;  /* 0x000000000f087348 */ /* 0x000fea0003c00000 */
[----:B------:R0:W1:Y:S02]  /*16df0*/  SHFL.IDX P6, R14, R13, R12, R11 ;  /* 0x0000000c0d0e7389 */ /* 0x00006400000c000b */
[----:B01----:R-:W-:Y:S01]  /*16e00*/  ENDCOLLECTIVE ;  /* 0x000000000000791b */ /* 0x003fe20003800000 */
.L_x_5105:
        /* <DEDUP_REMOVED lines=10> */
.L_x_5106:
[----:B------:R-:W-:Y:S01]  /*16eb0*/  @!PT LDS RZ, [RZ] ;  /* 0x00000000fffff984 */ /* 0x000fe20000000800 */
[----:B------:R-:W-:Y:S01]  /*16ec0*/  @!PT LDS RZ, [RZ] ;  /* 0x00000000fffff984 */ /* 0x000fe20000000800 */
[----:B------:R-:W-:Y:S01]  /*16ed0*/  @!PT LDS RZ, [RZ] ;  /* 0x00000000fffff984 */ /* 0x000fe20000000800 */
[----:B------:R0:W-:Y:S01]  /*16ee0*/  @P0 LDGSTS.E.BYPASS.LTC128B.128 [R6+0x23400], desc[UR44][R2.64], !P2 ;  /* 0x2340000002060fae */ /* 0x0001e2000d101d6c */
[----:B------:R-:W-:Y:S01]  /*16ef0*/  IMAD.MOV.U32 R0, RZ, RZ, R14 ;  /* 0x000000ffff007224 */ /* 0x000fe200078e000e */
[----:B------:R-:W-:Y:S06]  /*16f00*/  BRA `(.L_x_5107) ;  /* 0xffffffb000b87947 */ /* 0x000fec000383ffff */
.L_x_5032:
        /* <DEDUP_REMOVED lines=10> */
.L_x_5108:
        /* <DEDUP_REMOVED lines=9> */
.L_x_5109:
[----:B------:R-:W-:Y:S02]  /*17040*/  IMAD.MOV.U32 R13, RZ, RZ, R2 ;  /* 0x000000ffff0d7224 */ /* 0x000fe400078e0002 */
[----:B------:R-:W-:Y:S02]  /*17050*/  IMAD.MOV.U32 R12, RZ, RZ, 0x1 ;  /* 0x00000001ff0c7424 */ /* 0x000fe400078e00ff */
[----:B------:R-:W-:-:S07]  /*17060*/  IMAD.MOV.U32 R5, RZ, RZ, R14 ;  /* 0x000000ffff057224 */ /* 0x000fce00078e000e */
[----:B------:R-:W-:Y:S05]  /*17070*/  WARPSYNC.COLLECTIVE R15, `(.L_x_5110) ;  /* 0x000000000f087348 */ /* 0x000fea0003c00000 */
[----:B------:R0:W1:Y:S02]  /*17080*/  SHFL.IDX P6, R14, R13, R12, R11 ;  /* 0x0000000c0d0e7389 */ /* 0x00006400000c000b */
[----:B01----:R-:W-:Y:S01]  /*17090*/  ENDCOLLECTIVE ;  /* 0x000000000000791b */ /* 0x003fe20003800000 */
.L_x_5110:
        /* <DEDUP_REMOVED lines=15> */
.L_x_5111:
        /* <DEDUP_REMOVED lines=8> */
.L_x_5112:
        /* <DEDUP_REMOVED lines=16> */
.L_x_5113:
[----:B------:R-:W-:Y:S01]  /*17310*/  @P2 LOP3.LUT R22, R22, 0x40, RZ, 0xfc, !PT ;  /* 0x0000004016162812 */ /* 0x000fe200078efcff */
[----:B------:R-:W-:Y:S02]  /*17320*/  IMAD.MOV.U32 R13, RZ, RZ, R2 ;  /* 0x000000ffff0d7224 */ /* 0x000fe400078e0002 */
[----:B------:R-:W-:Y:S02]  /*17330*/  IMAD.MOV.U32 R12, RZ, RZ, 0x3 ;  /* 0x00000003ff0c7424 */ /* 0x000fe400078e00ff */
[----:B------:R-:W-:-:S07]  /*17340*/  IMAD.MOV.U32 R5, RZ, RZ, R14 ;  /* 0x000000ffff057224 */ /* 0x000fce00078e000e */
[----:B------:R-:W-:Y:S05]  /*17350*/  WARPSYNC.COLLECTIVE R15, `(.L_x_5114) ;  /* 0x000000000f087348 */ /* 0x000fea0003c00000 */
[----:B------:R0:W1:Y:S02]  /*17360*/  SHFL.IDX P6, R14, R13, R12, R11 ;  /* 0x0000000c0d0e7389 */ /* 0x00006400000c000b */
[----:B01----:R-:W-:Y:S01]  /*17370*/  ENDCOLLECTIVE ;  /* 0x000000000000791b */ /* 0x003fe20003800000 */
.L_x_5114:
        /* <DEDUP_REMOVED lines=14> */
.L_x_5115:
[----:B------:R-:W-:Y:S01]  /*17460*/  IMAD.MOV.U32 R0, RZ, RZ, R14 ;  /* 0x000000ffff007224 */ /* 0x000fe200078e000e */
[----:B------:R-:W-:Y:S06]  /*17470*/  BRA `(.L_x_5116) ;  /* 0xffffffb400c07947 */ /* 0x000fec000383ffff */
.L_x_5036:
        /* <DEDUP_REMOVED lines=47> */
.L_x_5118:
[----:B------:R-:W-:Y:S05]  /*17770*/  BSYNC B0 ;  /* 0x0000000000007941 */ /* 0x000fea0003800000 */
.L_x_5117:
        /* <DEDUP_REMOVED lines=11> */
.L_x_5119:
        /* <DEDUP_REMOVED lines=39> */
.L_x_5120:
[----:B------:R-:W-:Y:S02]  /*17aa0*/  IMAD.MOV.U32 R13, RZ, RZ, R0 ;  /* 0x000000ffff0d7224 */ /* 0x000fe400078e0000 */
[----:B------:R-:W-:-:S07]  /*17ab0*/  IMAD.MOV.U32 R7, RZ, RZ, R14 ;  /* 0x000000ffff077224 */ /* 0x000fce00078e000e */
[----:B------:R-:W-:Y:S05]  /*17ac0*/  WARPSYNC.COLLECTIVE R15, `(.L_x_5121) ;  /* 0x000000000f087348 */ /* 0x000fea0003c00000 */
[----:B------:R0:W1:Y:S02]  /*17ad0*/  SHFL.IDX P6, R14, R13, R12, R11 ;  /* 0x0000000c0d0e7389 */ /* 0x00006400000c000b */
[----:B01----:R-:W-:Y:S01]  /*17ae0*/  ENDCOLLECTIVE ;  /* 0x000000000000791b */ /* 0x003fe20003800000 */
.L_x_5121:
        /* <DEDUP_REMOVED lines=33> */
.L_x_5122:
[----:B------:R-:W-:Y:S02]  /*17d00*/  IMAD.MOV.U32 R13, RZ, RZ, R0 ;  /* 0x000000ffff0d7224 */ /* 0x000fe400078e0000 */
[----:B------:R-:W-:-:S07]  /*17d10*/  IMAD.MOV.U32 R7, RZ, RZ, R14 ;  /* 0x000000ffff077224 */ /* 0x000fce00078e000e */
[----:B------:R-:W-:Y:S05]  /*17d20*/  WARPSYNC.COLLECTIVE R15, `(.L_x_5123) ;  /* 0x000000000f087348 */ /* 0x000fea0003c00000 */
[----:B------:R0:W1:Y:S02]  /*17d30*/  SHFL.IDX P6, R14, R13, R12, R11 ;  /* 0x0000000c0d0e7389 */ /* 0x00006400000c000b */
[----:B01----:R-:W-:Y:S01]  /*17d40*/  ENDCOLLECTIVE ;  /* 0x000000000000791b */ /* 0x003fe20003800000 */
.L_x_5123:
        /* <DEDUP_REMOVED lines=27> */
.L_x_5124:
[----:B------:R-:W-:Y:S02]  /*17f00*/  IMAD.MOV.U32 R13, RZ, RZ, R0 ;  /* 0x000000ffff0d7224 */ /* 0x000fe400078e0000 */
[----:B------:R-:W-:-:S07]  /*17f10*/  IMAD.MOV.U32 R6, RZ, RZ, R14 ;  /* 0x000000ffff067224 */ /* 0x000fce00078e000e */
[----:B------:R-:W-:Y:S05]  /*17f20*/  WARPSYNC.COLLECTIVE R15, `(.L_x_5125) ;  /* 0x000000000f087348 */ /* 0x000fea0003c00000 */
[----:B------:R0:W1:Y:S02]  /*17f30*/  SHFL.IDX P6, R14, R13, R12, R11 ;  /* 0x0000000c0d0e7389 */ /* 0x00006400000c000b */
[----:B01----:R-:W-:Y:S01]  /*17f40*/  ENDCOLLECTIVE ;  /* 0x000000000000791b */ /* 0x003fe20003800000 */
.L_x_5125:
[----:B------:R-:W-:Y:S01]  /*17f50*/  IMAD.MOV.U32 R0, RZ, RZ, R14 ;  /* 0x000000ffff007224 */ /* 0x000fe200078e000e */
[----:B------:R-:W-:Y:S06]  /*17f60*/  BRA `(.L_x_5126) ;  /* 0xffffffb800387947 */ /* 0x000fec000383ffff */
.L_x_5041:
[----:B0-----:R0:W1:Y:S02]  /*17f70*/  SYNCS.PHASECHK.TRANS64.TRYWAIT P0, [R23+URZ+0x38820], R0 ;  /* 0x03882000170075a7 */ /* 0x001064000800017f */
[----:B-1----:R-:W-:Y:S05]  /*17f80*/  @!P0 NANOSLEEP.SYNCS 0x989680 ;  /* 0x009896800000895d */ /* 0x002fea0003900000 */
[----:B------:R-:W1:Y:S02]  /*17f90*/  @!P0 SYNCS.PHASECHK.TRANS64 P0, [R23+URZ+0x38820], R0 ;  /* 0x03882000170085a7 */ /* 0x000e64000800007f */
[----:B-1----:R-:W-:Y:S05]  /*17fa0*/  @!P0 BRA `(.L_x_5041) ;  /* 0xfffffffc00f08947 */ /* 0x002fea000383ffff */
[----:B------:R-:W-:Y:S05]  /*17fb0*/  BRA `(.L_x_5127) ;  /* 0xffffffb800d47947 */ /* 0x000fea000383ffff */
.L_x_5044:
[----:B0-----:R0:W1:Y:S02]  /*17fc0*/  SYNCS.PHASECHK.TRANS64.TRYWAIT P0, [R27+URZ+0x38860], R0 ;  /* 0x038860001b0075a7 */ /* 0x001064000800017f */
[----:B-1----:R-:W-:Y:S05]  /*17fd0*/  @!P0 NANOSLEEP.SYNCS 0x989680 ;  /* 0x009896800000895d */ /* 0x002fea0003900000 */
[----:B------:R-:W1:Y:S02]  /*17fe0*/  @!P0 SYNCS.PHASECHK.TRANS64 P0, [R27+URZ+0x38860], R0 ;  /* 0x038860001b0085a7 */ /* 0x000e64000800007f */
[----:B-1----:R-:W-:Y:S05]  /*17ff0*/  @!P0 BRA `(.L_x_5044) ;  /* 0xfffffffc00f08947 */ /* 0x002fea000383ffff */
[----:B------:R-:W-:Y:S05]  /*18000*/  BRA `(.L_x_5128) ;  /* 0xffffffb800e47947 */ /* 0x000fea000383ffff */
.L_x_5045:
        /* <DEDUP_REMOVED lines=8> */
.L_x_5130:
[----:B------:R-:W-:Y:S05]  /*18090*/  BSYNC B0 ;  /* 0x0000000000007941 */ /* 0x000fea0003800000 */
.L_x_5129:
        /* <DEDUP_REMOVED lines=15> */
.L_x_5131:
        /* <DEDUP_REMOVED lines=39> */
.L_x_5132:
[----:B------:R-:W-:Y:S02]  /*18400*/  IMAD.MOV.U32 R13, RZ, RZ, R4 ;  /* 0x000000ffff0d7224 */ /* 0x000fe400078e0004 */
[----:B------:R-:W-:-:S07]  /*18410*/  IMAD.MOV.U32 R3, RZ, RZ, R14 ;  /* 0x000000ffff037224 */ /* 0x000fce00078e000e */
[----:B------:R-:W-:Y:S05]  /*18420*/  WARPSYNC.COLLECTIVE R15, `(.L_x_5133) ;  /* 0x000000000f087348 */ /* 0x000fea0003c00000 */
[----:B------:R0:W1:Y:S02]  /*18430*/  SHFL.IDX P6, R14, R13, R12, R11 ;  /* 0x0000000c0d0e7389 */ /* 0x00006400000c000b */
[----:B01----:R-:W-:Y:S01]  /*18440*/  ENDCOLLECTIVE ;  /* 0x000000000000791b */ /* 0x003fe20003800000 */
.L_x_5133:
        /* <DEDUP_REMOVED lines=29> */
.L_x_5134:
[----:B------:R-:W-:Y:S02]  /*18620*/  IMAD.MOV.U32 R13, RZ, RZ, R4 ;  /* 0x000000ffff0d7224 */ /* 0x000fe400078e0004 */
[----:B------:R-:W-:-:S07]  /*18630*/  IMAD.MOV.U32 R7, RZ, RZ, R14 ;  /* 0x000000ffff077224 */ /* 0x000fce00078e000e */
[----:B------:R-:W-:Y:S05]  /*18640*/  WARPSYNC.COLLECTIVE R15, `(.L_x_5135) ;  /* 0x000000000f087348 */ /* 0x000fea0003c00000 */
[----:B------:R0:W1:Y:S02]  /*18650*/  SHFL.IDX P6, R14, R13, R12, R11 ;  /* 0x0000000c0d0e7389 */ /* 0x00006400000c000b */
[----:B01----:R-:W-:Y:S01]  /*18660*/  ENDCOLLECTIVE ;  /* 0x000000000000791b */ /* 0x003fe20003800000 */
.L_x_5135:
        /* <DEDUP_REMOVED lines=29> */
.L_x_5136:
[----:B------:R-:W-:Y:S02]  /*18840*/  IMAD.MOV.U32 R13, RZ, RZ, R4 ;  /* 0x000000ffff0d7224 */ /* 0x000fe400078e0004 */
[----:B------:R-:W-:-:S07]  /*18850*/  IMAD.MOV.U32 R6, RZ, RZ, R14 ;  /* 0x000000ffff067224 */ /* 0x000fce00078e000e */
[----:B------:R-:W-:Y:S05]  /*18860*/  WARPSYNC.COLLECTIVE R15, `(.L_x_5137) ;  /* 0x000000000f087348 */ /* 0x000fea0003c00000 */
[----:B------:R0:W1:Y:S02]  /*18870*/  SHFL.IDX P6, R14, R13, R12, R11 ;  /* 0x0000000c0d0e7389 */ /* 0x00006400000c000b */
[----:B01----:R-:W-:Y:S01]  /*18880*/  ENDCOLLECTIVE ;  /* 0x000000000000791b */ /* 0x003fe20003800000 */
.L_x_5137:
[----:B------:R-:W-:Y:S01]  /*18890*/  IMAD.MOV.U32 R2, RZ, RZ, R14 ;  /* 0x000000ffff027224 */ /* 0x000fe200078e000e */
[----:B------:R-:W-:Y:S06]  /*188a0*/  BRA `(.L_x_5138) ;  /* 0xffffffb800787947 */ /* 0x000fec000383ffff */
.L_x_5052:
[----:B0-----:R0:W1:Y:S02]  /*188b0*/  SYNCS.PHASECHK.TRANS64.TRYWAIT P0, [R6+URZ+0x38840], R17 ;  /* 0x03884011060075a7 */ /* 0x001064000800017f */
[----:B-1----:R-:W-:Y:S05]  /*188c0*/  @!P0 NANOSLEEP.SYNCS 0x989680 ;  /* 0x009896800000895d */ /* 0x002fea0003900000 */
[----:B------:R-:W1:Y:S02]  /*188d0*/  @!P0 SYNCS.PHASECHK.TRANS64 P0, [R6+URZ+0x38840], R17 ;  /* 0x03884011060085a7 */ /* 0x000e64000800007f */
[----:B-1----:R-:W-:Y:S05]  /*188e0*/  @!P0 BRA `(.L_x_5052) ;  /* 0xfffffffc00f08947 */ /* 0x002fea000383ffff */
[----:B------:R-:W-:Y:S05]  /*188f0*/  BRA `(.L_x_5139) ;  /* 0xffffffc0000c7947 */ /* 0x000fea000383ffff */
.L_x_5053:
        /* <DEDUP_REMOVED lines=8> */
.L_x_5141:
[----:B------:R-:W-:Y:S05]  /*18980*/  BSYNC B1 ;  /* 0x0000000000017941 */ /* 0x000fea0003800000 */
.L_x_5140:
        /* <DEDUP_REMOVED lines=9> */
.L_x_5142:
[----:B------:R-:W-:Y:S02]  /*18a20*/  IMAD.MOV.U32 R13, RZ, RZ, R27 ;  /* 0x000000ffff0d7224 */ /* 0x000fe400078e001b */
[----:B------:R-:W-:Y:S02]  /*18a30*/  IMAD.MOV.U32 R12, RZ, RZ, 0x1 ;  /* 0x00000001ff0c7424 */ /* 0x000fe400078e00ff */
[----:B------:R-:W-:-:S07]  /*18a40*/  IMAD.MOV.U32 R2, RZ, RZ, R14 ;  /* 0x000000ffff027224 */ /* 0x000fce00078e000e */
[----:B------:R-:W-:Y:S05]  /*18a50*/  WARPSYNC.COLLECTIVE R15, `(.L_x_5143) ;  /* 0x000000000f087348 */ /* 0x000fea0003c00000 */
[----:B------:R0:W1:Y:S02]  /*18a60*/  SHFL.IDX P6, R14, R13, R12, R11 ;  /* 0x0000000c0d0e7389 */ /* 0x00006400000c000b */
[----:B01----:R-:W-:Y:S01]  /*18a70*/  ENDCOLLECTIVE ;  /* 0x000000000000791b */ /* 0x003fe20003800000 */
.L_x_5143:
        /* <DEDUP_REMOVED lines=11> */
.L_x_5144:
[----:B------:R-:W-:Y:S02]  /*18b30*/  IMAD.MOV.U32 R13, RZ, RZ, R27 ;  /* 0x000000ffff0d7224 */ /* 0x000fe400078e001b */
[----:B------:R-:W-:Y:S02]  /*18b40*/  IMAD.MOV.U32 R12, RZ, RZ, 0x2 ;  /* 0x00000002ff0c7424 */ /* 0x000fe400078e00ff */
[----:B------:R-:W-:-:S07]  /*18b50*/  IMAD.MOV.U32 R2, RZ, RZ, R14 ;  /* 0x000000ffff027224 */ /* 0x000fce00078e000e */
[----:B------:R-:W-:Y:S05]  /*18b60*/  WARPSYNC.COLLECTIVE R15, `(.L_x_5145) ;  /* 0x000000000f087348 */ /* 0x000fea0003c00000 */
[----:B------:R0:W1:Y:S02]  /*18b70*/  SHFL.IDX P6, R14, R13, R12, R11 ;  /* 0x0000000c0d0e7389 */ /* 0x00006400000c000b */
[----:B01----:R-:W-:Y:S01]  /*18b80*/  ENDCOLLECTIVE ;  /* 0x000000000000791b */ /* 0x003fe20003800000 */
.L_x_5145:
        /* <DEDUP_REMOVED lines=11> */
.L_x_5146:
[----:B------:R-:W-:Y:S02]  /*18c40*/  IMAD.MOV.U32 R13, RZ, RZ, R27 ;  /* 0x000000ffff0d7224 */ /* 0x000fe400078e001b */
[----:B------:R-:W-:Y:S02]  /*18c50*/  IMAD.MOV.U32 R12, RZ, RZ, 0x3 ;  /* 0x00000003ff0c7424 */ /* 0x000fe400078e00ff */
[----:B------:R-:W-:-:S07]  /*18c60*/  IMAD.MOV.U32 R2, RZ, RZ, R14 ;  /* 0x000000ffff027224 */ /* 0x000fce00078e000e */
[----:B------:R-:W-:Y:S05]  /*18c70*/  WARPSYNC.COLLECTIVE R15, `(.L_x_5147) ;  /* 0x000000000f087348 */ /* 0x000fea0003c00000 */
[----:B------:R0:W1:Y:S02]  /*18c80*/  SHFL.IDX P6, R14, R13, R12, R11 ;  /* 0x0000000c0d0e7389 */ /* 0x00006400000c000b */
[----:B01----:R-:W-:Y:S01]  /*18c90*/  ENDCOLLECTIVE ;  /* 0x000000000000791b */ /* 0x003fe20003800000 */
.L_x_5147:
        /* <DEDUP_REMOVED lines=11> */
.L_x_5148:
[----:B------:R-:W-:Y:S01]  /*18d50*/  IMAD.MOV.U32 R2, RZ, RZ, R14 ;  /* 0x000000ffff027224 */ /* 0x000fe200078e000e */
[----:B------:R-:W-:Y:S06]  /*18d60*/  BRA `(.L_x_5149) ;  /* 0xffffffbc009c7947 */ /* 0x000fec000383ffff */
.L_x_5058:
[----:B---3--:R3:W4:Y:S02]  /*18d70*/  SYNCS.PHASECHK.TRANS64.TRYWAIT P0, [R6+URZ+0x38860], R17 ;  /* 0x03886011060075a7 */ /* 0x008724000800017f */
[----:B----4-:R-:W-:Y:S05]  /*18d80*/  @!P0 NANOSLEEP.SYNCS 0x989680 ;  /* 0x009896800000895d */ /* 0x010fea0003900000 */
[----:B------:R-:W4:Y:S02]  /*18d90*/  @!P0 SYNCS.PHASECHK.TRANS64 P0, [R6+URZ+0x38860], R17 ;  /* 0x03886011060085a7 */ /* 0x000f24000800007f */
[----:B----4-:R-:W-:Y:S05]  /*18da0*/  @!P0 BRA `(.L_x_5058) ;  /* 0xfffffffc00f08947 */ /* 0x010fea000383ffff */
[----:B------:R-:W-:Y:S05]  /*18db0*/  BRA `(.L_x_5150) ;  /* 0xffffffbc00ec7947 */ /* 0x000fea000383ffff */
.L_x_5059:
        /* <DEDUP_REMOVED lines=8> */
.L_x_5152:
[----:B------:R-:W-:Y:S05]  /*18e40*/  BSYNC B1 ;  /* 0x0000000000017941 */ /* 0x000fea0003800000 */
.L_x_5151:
        /* <DEDUP_REMOVED lines=13> */
.L_x_5153:
        /* <DEDUP_REMOVED lines=17> */
.L_x_5154:
        /* <DEDUP_REMOVED lines=16> */
.L_x_5155:
        /* <DEDUP_REMOVED lines=19> */
.L_x_5156:
        /* <DEDUP_REMOVED lines=14> */
.L_x_5157:
        /* <DEDUP_REMOVED lines=16> */
.L_x_5158:
        /* <DEDUP_REMOVED lines=14> */
.L_x_5159:
[----:B------:R-:W-:Y:S05]  /*19520*/  BRA `(.L_x_5160) ;  /* 0xffffffbc00587947 */ /* 0x000fea000383ffff */
.L_x_5067:
        /* <DEDUP_REMOVED lines=8> */
.L_x_5162:
[----:B------:R-:W-:Y:S05]  /*195b0*/  BSYNC B0 ;  /* 0x0000000000007941 */ /* 0x000fea0003800000 */
.L_x_5161:
        /* <DEDUP_REMOVED lines=9> */
.L_x_5163:
        /* <DEDUP_REMOVED lines=18> */
.L_x_5164:
[----:B------:R-:W-:Y:S01]  /*19770*/  IMAD.MOV.U32 R12, RZ, RZ, 0x2 ;  /* 0x00000002ff0c7424 */ /* 0x000fe200078e00ff */
[----:B------:R-:W-:-:S05]  /*19780*/  SEL R4, R14, RZ, P1 ;  /* 0x000000ff0e047207 */ /* 0x000fca0000800000 */
[----:B------:R-:W-:-:S04]  /*19790*/  IMAD.IADD R4, R17, 0x1, R4 ;  /* 0x0000000111047824 */ /* 0x000fc800078e0204 */
[----:B------:R-:W-:-:S07]  /*197a0*/  IMAD.MOV.U32 R13, RZ, RZ, R4 ;  /* 0x000000ffff0d7224 */ /* 0x000fce00078e0004 */
[----:B------:R-:W-:Y:S05]  /*197b0*/  WARPSYNC.COLLECTIVE R15, `(.L_x_5165) ;  /* 0x000000000f087348 */ /* 0x000fea0003c00000 */
[----:B------:R0:W1:Y:S02]  /*197c0*/  SHFL.UP P6, R14, R13, R12, R11 ;  /* 0x0400000c0d0e7389 */ /* 0x00006400000c000b */
[----:B01----:R-:W-:Y:S01]  /*197d0*/  ENDCOLLECTIVE ;  /* 0x000000000000791b */ /* 0x003fe20003800000 */
.L_x_5165:
[----:B------:R-:W-:Y:S01]  /*197e0*/  IMAD.MOV.U32 R12, RZ, RZ, 0x4 ;  /* 0x00000004ff0c7424 */ /* 0x000fe200078e00ff */
[----:B------:R-:W-:-:S05]  /*197f0*/  SEL R3, R14, RZ, P2 ;  /* 0x000000ff0e037207 */ /* 0x000fca0001000000 */
[----:B------:R-:W-:-:S04]  /*19800*/  IMAD.IADD R6, R4, 0x1, R3 ;  /* 0x0000000104067824 */ /* 0x000fc800078e0203 */
[----:B------:R-:W-:-:S07]  /*19810*/  IMAD.MOV.U32 R13, RZ, RZ, R6 ;  /* 0x000000ffff0d7224 */ /* 0x000fce00078e0006 */
[----:B------:R-:W-:Y:S05]  /*19820*/  WARPSYNC.COLLECTIVE R15, `(.L_x_5166) ;  /* 0x000000000f087348 */ /* 0x000fea0003c00000 */
[----:B------:R0:W1:Y:S02]  /*19830*/  SHFL.UP P6, R14, R13, R12, R11 ;  /* 0x0400000c0d0e7389 */ /* 0x00006400000c000b */
[----:B01----:R-:W-:Y:S01]  /*19840*/  ENDCOLLECTIVE ;  /* 0x000000000000791b */ /* 0x003fe20003800000 */
.L_x_5166:
[----:B------:R-:W-:Y:S01]  /*19850*/  IMAD.MOV.U32 R12, RZ, RZ, 0x8 ;  /* 0x00000008ff0c7424 */ /* 0x000fe200078e00ff */
[----:B------:R-:W-:-:S05]  /*19860*/  SEL R3, R14, RZ, P3 ;  /* 0x000000ff0e037207 */ /* 0x000fca0001800000 */
[----:B------:R-:W-:-:S04]  /*19870*/  IMAD.IADD R2, R6, 0x1, R3 ;  /* 0x0000000106027824 */ /* 0x000fc800078e0203 */
[----:B------:R-:W-:-:S07]  /*19880*/  IMAD.MOV.U32 R13, RZ, RZ, R2 ;  /* 0x000000ffff0d7224 */ /* 0x000fce00078e0002 */
[----:B------:R-:W-:Y:S05]  /*19890*/  WARPSYNC.COLLECTIVE R15, `(.L_x_5167) ;  /* 0x000000000f087348 */ /* 0x000fea0003c00000 */
[----:B------:R0:W1:Y:S02]  /*198a0*/  SHFL.UP P6, R14, R13, R12, R11 ;  /* 0x0400000c0d0e7389 */ /* 0x00006400000c000b */
[----:B01----:R-:W-:Y:S01]  /*198b0*/  ENDCOLLECTIVE ;  /* 0x000000000000791b */ /* 0x003fe20003800000 */
.L_x_5167:
[----:B------:R-:W-:Y:S01]  /*198c0*/  IMAD.MOV.U32 R12, RZ, RZ, 0x10 ;  /* 0x00000010ff0c7424 */ /* 0x000fe200078e00ff */
[----:B------:R-:W-:-:S05]  /*198d0*/  SEL R3, R14, RZ, P4 ;  /* 0x000000ff0e037207 */ /* 0x000fca0002000000 */
[----:B------:R-:W-:-:S04]  /*198e0*/  IMAD.IADD R3, R2, 0x1, R3 ;  /* 0x0000000102037824 */ /* 0x000fc800078e0203 */
[----:B------:R-:W-:-:S07]  /*198f0*/  IMAD.MOV.U32 R13, RZ, RZ, R3 ;  /* 0x000000ffff0d7224 */ /* 0x000fce00078e0003 */
[----:B------:R-:W-:Y:S05]  /*19900*/  WARPSYNC.COLLECTIVE R15, `(.L_x_5168) ;  /* 0x000000000f087348 */ /* 0x000fea0003c00000 */
[----:B------:R0:W1:Y:S02]  /*19910*/  SHFL.UP P6, R14, R13, R12, R11 ;  /* 0x0400000c0d0e7389 */ /* 0x00006400000c000b */
[----:B01----:R-:W-:Y:S01]  /*19920*/  ENDCOLLECTIVE ;  /* 0x000000000000791b */ /* 0x003fe20003800000 */
.L_x_5168:
        /* <DEDUP_REMOVED lines=8> */
.L_x_5169:
[----:B------:R-:W-:Y:S05]  /*199b0*/  BRA `(.L_x_5170) ;  /* 0xffffffbc00ec7947 */ /* 0x000fea000383ffff */
.L_x_5072:
        /* <DEDUP_REMOVED lines=8> */
.L_x_5172:
[----:B------:R-:W-:Y:S05]  /*19a40*/  BSYNC B0 ;  /* 0x0000000000007941 */ /* 0x000fea0003800000 */
.L_x_5171:
        /* <DEDUP_REMOVED lines=8> */
.L_x_5173:
[----:B------:R-:W-:Y:S01]  /*19ad0*/  IMAD.MOV.U32 R12, RZ, RZ, 0x4 ;  /* 0x00000004ff0c7424 */ /* 0x000fe200078e00ff */
[----:B------:R-:W-:-:S05]  /*19ae0*/  SEL R2, R14, RZ, P2 ;  /* 0x000000ff0e027207 */ /* 0x000fca0001000000 */
[----:B------:R-:W-:-:S04]  /*19af0*/  IMAD.IADD R2, R13, 0x1, R2 ;  /* 0x000000010d027824 */ /* 0x000fc800078e0202 */
[----:B------:R-:W-:-:S07]  /*19b00*/  IMAD.MOV.U32 R13, RZ, RZ, R2 ;  /* 0x000000ffff0d7224 */ /* 0x000fce00078e0002 */
[----:B------:R-:W-:Y:S05]  /*19b10*/  WARPSYNC.COLLECTIVE R15, `(.L_x_5174) ;  /* 0x000000000f087348 */ /* 0x000fea0003c00000 */
[----:B------:R0:W1:Y:S02]  /*19b20*/  SHFL.UP P6, R14, R13, R12, R11 ;  /* 0x0400000c0d0e7389 */ /* 0x00006400000c000b */
[----:B01----:R-:W-:Y:S01]  /*19b30*/  ENDCOLLECTIVE ;  /* 0x000000000000791b */ /* 0x003fe20003800000 */
.L_x_5174:
[----:B------:R-:W-:Y:S01]  /*19b40*/  IMAD.MOV.U32 R12, RZ, RZ, 0x8 ;  /* 0x00000008ff0c7424 */ /* 0x000fe200078e00ff */
[----:B------:R-:W-:-:S05]  /*19b50*/  SEL R3, R14, RZ, P3 ;  /* 0x000000ff0e037207 */ /* 0x000fca0001800000 */
[----:B------:R-:W-:-:S04]  /*19b60*/  IMAD.IADD R3, R2, 0x1, R3 ;  /* 0x0000000102037824 */ /* 0x000fc800078e0203 */
[----:B------:R-:W-:-:S07]  /*19b70*/  IMAD.MOV.U32 R13, RZ, RZ, R3 ;  /* 0x000000ffff0d7224 */ /* 0x000fce00078e0003 */
[----:B------:R-:W-:Y:S05]  /*19b80*/  WARPSYNC.COLLECTIVE R15, `(.L_x_5175) ;  /* 0x000000000f087348 */ /* 0x000fea0003c00000 */
[----:B------:R0:W1:Y:S02]  /*19b90*/  SHFL.UP P6, R14, R13, R12, R11 ;  /* 0x0400000c0d0e7389 */ /* 0x00006400000c000b */
[----:B01----:R-:W-:Y:S01]  /*19ba0*/  ENDCOLLECTIVE ;  /* 0x000000000000791b */ /* 0x003fe20003800000 */
.L_x_5175:
[----:B------:R-:W-:Y:S01]  /*19bb0*/  IMAD.MOV.U32 R12, RZ, RZ, 0x10 ;  /* 0x00000010ff0c7424 */ /* 0x000fe200078e00ff */
[----:B------:R-:W-:-:S05]  /*19bc0*/  SEL R4, R14, RZ, P4 ;  /* 0x000000ff0e047207 */ /* 0x000fca0002000000 */
[----:B------:R-:W-:-:S04]  /*19bd0*/  IMAD.IADD R4, R3, 0x1, R4 ;  /* 0x0000000103047824 */ /* 0x000fc800078e0204 */
[----:B------:R-:W-:-:S07]  /*19be0*/  IMAD.MOV.U32 R13, RZ, RZ, R4 ;  /* 0x000000ffff0d7224 */ /* 0x000fce00078e0004 */
[----:B------:R-:W-:Y:S05]  /*19bf0*/  WARPSYNC.COLLECTIVE R15, `(.L_x_5176) ;  /* 0x000000000f087348 */ /* 0x000fea0003c00000 */
[----:B------:R0:W1:Y:S02]  /*19c00*/  SHFL.UP P6, R14, R13, R12, R11 ;  /* 0x0400000c0d0e7389 */ /* 0x00006400000c000b */
[----:B01----:R-:W-:Y:S01]  /*19c10*/  ENDCOLLECTIVE ;  /* 0x000000000000791b */ /* 0x003fe20003800000 */
.L_x_5176:
        /* <DEDUP_REMOVED lines=8> */
.L_x_5177:
[----:B------:R-:W-:Y:S05]  /*19ca0*/  BRA `(.L_x_5178) ;  /* 0xffffffbc00cc7947 */ /* 0x000fea000383ffff */
.L_x_5074:
[----:B------:R-:W-:Y:S01]  /*19cb0*/  BSSY B0, `(.L_x_5179) ;  /* 0x0000006000007945 */ /* 0x000fe20003800000 */
[----:B------:R-:W-:Y:S01]  /*19cc0*/  PLOP3.LUT P6, PT, P6, PT, PT, 0x8, 0x0 ;  /* 0x000000000000781c */ /* 0x000fe200037ce170 */
[----:B------:R-:W-:-:S12]  /*19cd0*/  IMAD.MOV.U32 R15, RZ, RZ, -0x1 ;  /* 0xffffffffff0f7424 */ /* 0x000fd800078e00ff */
[----:B01----:R-:W-:Y:S05]  /*19ce0*/  WARPSYNC.COLLECTIVE R15, `(.L_x_5180) ;  /* 0x000000000f087348 */ /* 0x003fea0003c00000 */
[----:B------:R-:W-:Y:S01]  /*19cf0*/  VOTE.ANY R14, PT, P6 ;  /* 0x00000000000e7806 */ /* 0x000fe200030e0100 */
[----:B01----:R-:W-:Y:S06]  /*19d00*/  ENDCOLLECTIVE ;  /* 0x000000000000791b */ /* 0x003fec0003800000 */
.L_x_5180:
[----:B------:R-:W-:Y:S05]  /*19d10*/  BSYNC B0 ;  /* 0x0000000000007941 */ /* 0x000fea0003800000 */
.L_x_5179:
        /* <DEDUP_REMOVED lines=9> */
.L_x_5181:
[----:B------:R-:W-:Y:S01]  /*19db0*/  IMAD.MOV.U32 R17, RZ, RZ, R14 ;  /* 0x000000ffff117224 */ /* 0x000fe200078e000e */
[----:B------:R-:W-:Y:S06]  /*19dc0*/  BRA `(.L_x_5182) ;  /* 0xffffffbc00bc7947 */ /* 0x000fec000383ffff */
.L_x_5076:
[----:B------:R-:W-:Y:S01]  /*19dd0*/  BSSY B0, `(.L_x_5183) ;  /* 0x0000007000007945 */ /* 0x000fe20003800000 */
[----:B------:R-:W-:Y:S02]  /*19de0*/  IMAD.MOV.U32 R13, RZ, RZ, R2 ;  /* 0x000000ffff0d7224 */ /* 0x000fe400078e0002 */
[----:B------:R-:W-:Y:S02]  /*19df0*/  IMAD.MOV.U32 R11, RZ, RZ, 0x1f ;  /* 0x0000001fff0b7424 */ /* 0x000fe400078e00ff */
[----:B------:R-:W-:-:S07]  /*19e00*/  IMAD.MOV.U32 R15, RZ, RZ, -0x1 ;  /* 0xffffffffff0f7424 */ /* 0x000fce00078e00ff */
[----:B0123--:R-:W-:Y:S05]  /*19e10*/  WARPSYNC.COLLECTIVE R15, `(.L_x_5184) ;  /* 0x000000000f087348 */ /* 0x00ffea0003c00000 */
[----:B------:R4:W0:Y:S02]  /*19e20*/  SHFL.IDX P6, R14, R13, R12, R11 ;  /* 0x0000000c0d0e7389 */ /* 0x00082400000c000b */
[----:B01234-:R-:W-:Y:S01]  /*19e30*/  ENDCOLLECTIVE ;  /* 0x000000000000791b */ /* 0x01ffe20003800000 */
.L_x_5184:
[----:B------:R-:W-:Y:S05]  /*19e40*/  BSYNC B0 ;  /* 0x0000000000007941 */ /* 0x000fea0003800000 */
.L_x_5183:
[----:B------:R-:W-:Y:S05]  /*19e50*/  BRA `(.L_x_5075) ;  /* 0xffffffbc00b47947 */ /* 0x000fea000383ffff */
.L_x_5080:
[----:B------:R0:W0:Y:S02]  /*19e60*/  SYNCS.PHASECHK.TRANS64.TRYWAIT P0, [R7+URZ+0x38820], R0 ;  /* 0x03882000070075a7 */ /* 0x000024000800017f */
[----:B0-----:R-:W-:Y:S05]  /*19e70*/  @!P0 NANOSLEEP.SYNCS 0x989680 ;  /* 0x009896800000895d */ /* 0x001fea0003900000 */
[----:B------:R-:W0:Y:S02]  /*19e80*/  @!P0 SYNCS.PHASECHK.TRANS64 P0, [R7+URZ+0x38820], R0 ;  /* 0x03882000070085a7 */ /* 0x000e24000800007f */
[----:B0-----:R-:W-:Y:S05]  /*19e90*/  @!P0 BRA `(.L_x_5080) ;  /* 0xfffffffc00f08947 */ /* 0x001fea000383ffff */
[----:B------:R-:W-:Y:S05]  /*19ea0*/  BRA `(.L_x_5185) ;  /* 0xffffffc4002c7947 */ /* 0x000fea000383ffff */
.L_x_5081:
        /* <DEDUP_REMOVED lines=8> */
[----:B-1234-:R-:W-:Y:S05]  /*19f30*/  WARPSYNC.COLLECTIVE R15, `(.L_x_5187) ;  /* 0x000000000f087348 */ /* 0x01efea0003c00000 */
[----:B------:R0:W0:Y:S02]  /*19f40*/  SHFL.IDX P6, R14, R13, R12, R11 ;  /* 0x0000000c0d0e7389 */ /* 0x00002400000c000b */
[----:B01234-:R-:W-:Y:S01]  /*19f50*/  ENDCOLLECTIVE ;  /* 0x000000000000791b */ /* 0x01ffe20003800000 */
.L_x_5187:
[----:B------:R-:W-:Y:S05]  /*19f60*/  BSYNC B0 ;  /* 0x0000000000007941 */ /* 0x000fea0003800000 */
.L_x_5186:
[----:B------:R-:W-:Y:S05]  /*19f70*/  BRA `(.L_x_5188) ;  /* 0xffffffc400147947 */ /* 0x000fea000383ffff */
.L_x_5084:
[----:B------:R-:W-:Y:S01]  /*19f80*/  BSSY B1, `(.L_x_5189) ;  /* 0x0000006000017945 */ /* 0x000fe20003800000 */
[----:B------:R-:W-:-:S07]  /*19f90*/  IMAD.MOV.U32 R15, RZ, RZ, -0x1 ;  /* 0xffffffffff0f7424 */ /* 0x000fce00078e00ff */
[----:B-1234-:R-:W-:Y:S05]  /*19fa0*/  WARPSYNC.COLLECTIVE R15, `(.L_x_5190) ;  /* 0x000000000f0c7348 */ /* 0x01efea0003c00000 */
[----:B------:R-:W-:Y:S02]  /*19fb0*/  ELECT P6, UR62, PT ;  /* 0x00000000003e782f */ /* 0x000fe400038c0000 */
[----:B------:R-:W-:Y:S01]  /*19fc0*/  MOV R14, UR62 ;  /* 0x0000003e000e7c02 */ /* 0x000fe20008000f00 */
[----:B-1234-:R-:W-:Y:S10]  /*19fd0*/  ENDCOLLECTIVE ;  /* 0x000000000000791b */ /* 0x01eff40003800000 */
.L_x_5190:
[----:B------:R-:W-:Y:S05]  /*19fe0*/  BSYNC B1 ;  /* 0x0000000000017941 */ /* 0x000fea0003800000 */
.L_x_5189:
[----:B------:R-:W-:Y:S05]  /*19ff0*/  BRA `(.L_x_5191) ;  /* 0xffffffc4000c7947 */ /* 0x000fea000383ffff */
.L_x_5086:
[----:B------:R0:W0:Y:S02]  /*1a000*/  SYNCS.PHASECHK.TRANS64.TRYWAIT P1, [R5+URZ+0x38840], R0 ;  /* 0x03884000050075a7 */ /* 0x000024000802017f */
[----:B0-----:R-:W-:Y:S05]  /*1a010*/  @!P1 NANOSLEEP.SYNCS 0x989680 ;  /* 0x009896800000995d */ /* 0x001fea0003900000 */
[----:B------:R-:W0:Y:S02]  /*1a020*/  @!P1 SYNCS.PHASECHK.TRANS64 P1, [R5+URZ+0x38840], R0 ;  /* 0x03884000050095a7 */ /* 0x000e24000802007f */
[----:B0-----:R-:W-:Y:S05]  /*1a030*/  @!P1 BRA `(.L_x_5086) ;  /* 0xfffffffc00f09947 */ /* 0x001fea000383ffff */
[----:B------:R-:W-:Y:S05]  /*1a040*/  BRA `(.L_x_5192) ;  /* 0xffffffc4002c7947 */ /* 0x000fea000383ffff */
.L_x_5088:
[----:B------:R0:W0:Y:S02]  /*1a050*/  SYNCS.PHASECHK.TRANS64.TRYWAIT P1, [R3+URZ+0x38840], R2 ;  /* 0x03884002030075a7 */ /* 0x000024000802017f */
[----:B0-----:R-:W-:Y:S05]  /*1a060*/  @!P1 NANOSLEEP.SYNCS 0x989680 ;  /* 0x009896800000995d */ /* 0x001fea0003900000 */
[----:B------:R-:W0:Y:S02]  /*1a070*/  @!P1 SYNCS.PHASECHK.TRANS64 P1, [R3+URZ+0x38840], R2 ;  /* 0x03884002030095a7 */ /* 0x000e24000802007f */
[----:B0-----:R-:W-:Y:S05]  /*1a080*/  @!P1 BRA `(.L_x_5088) ;  /* 0xfffffffc00f09947 */ /* 0x001fea000383ffff */
[----:B------:R-:W-:Y:S05]  /*1a090*/  BRA `(.L_x_5193) ;  /* 0xffffffc400387947 */ /* 0x000fea000383ffff */
.L_x_5090:
[----:B------:R0:W0:Y:S02]  /*1a0a0*/  SYNCS.PHASECHK.TRANS64.TRYWAIT P1, [R5+URZ+0x38860], R0 ;  /* 0x03886000050075a7 */ /* 0x000024000802017f */
[----:B0-----:R-:W-:Y:S05]  /*1a0b0*/  @!P1 NANOSLEEP.SYNCS 0x989680 ;  /* 0x009896800000995d */ /* 0x001fea0003900000 */
[----:B------:R-:W0:Y:S02]  /*1a0c0*/  @!P1 SYNCS.PHASECHK.TRANS64 P1, [R5+URZ+0x38860], R0 ;  /* 0x03886000050095a7 */ /* 0x000e24000802007f */
[----:B0-----:R-:W-:Y:S05]  /*1a0d0*/  @!P1 BRA `(.L_x_5090) ;  /* 0xfffffffc00f09947 */ /* 0x001fea000383ffff */
[----:B------:R-:W-:Y:S05]  /*1a0e0*/  BRA `(.L_x_5194) ;  /* 0xffffffc400347947 */ /* 0x000fea000383ffff */
.L_x_5195:
        /* <DEDUP_REMOVED lines=9> */
.L_x_5649:


//--------------------- .text._ZN7cutlass13device_kernelIN5flash11enable_sm90INS1_16FlashAttnFwdSm90INS1_25CollectiveMainloopFwdSm90ILi2EN4cute5tupleIJNS5_1CILi1EEES8_S8_EEENS6_IJNS7_ILi64EEESA_SA_EEELi512ENS_10bfloat16_tEfNS_4arch4Sm90ELb1ELb0ELb0ELb1ELb1ELb1ELb1ELb0ELb0ELb1ELb0ELb0EEENS1_21CollectiveEpilogueFwdINS6_IJSA_NS7_ILi512EEESA_EEES9_SC_SE_Li256ELb1ELb1ELb0ELb0EEENS1_36VarlenDynamicPersistentTileSchedulerILi64ELi64ELi256ELi128ELb0ELb1ELb1ELb1ELb1ELb1EEEEEEEEEvNT_6ParamsE --------------------------
	.section	.text._ZN7cutlass13device_kernelIN5flash11enable_sm90INS1_16FlashAttnFwdSm90INS1_25CollectiveMainloopFwdSm90ILi2EN4cute5tupleIJNS5_1CILi1EEES8_S8_EEENS6_IJNS7_ILi64EEESA_SA_EEELi512ENS_10bfloat16_tEfNS_4arch4Sm90ELb1ELb0ELb0ELb1ELb1ELb1ELb1ELb0ELb0ELb1ELb0ELb0EEENS1_21CollectiveEpilogueFwdINS6_IJSA_NS7_ILi512EEESA_EEES9_SC_SE_Li256ELb1ELb1ELb0ELb0EEENS1_36VarlenDynamicPersistentTileSchedulerILi64ELi64ELi256ELi128ELb0ELb1ELb1ELb1ELb1ELb1EEEEEEEEEvNT_6ParamsE,"ax",@progbits
	.align	128
.text._ZN7cutlass13device_kernelIN5flash11enable_sm90INS1_16FlashAttnFwdSm90INS1_25CollectiveMainloopFwdSm90ILi2EN4cute5tupleIJNS5_1CILi1EEES8_S8_EEENS6_IJNS7_ILi64EEESA_SA_EEELi512ENS_10bfloat16_tEfNS_4arch4Sm90ELb1ELb0ELb0ELb1ELb1ELb1ELb1ELb0ELb0ELb1ELb0ELb0EEENS1_21CollectiveEpilogueFwdINS6_IJSA_NS7_ILi512EEESA_EEES9_SC_SE_Li256ELb1ELb1ELb0ELb0EEENS1_36VarlenDynamicPersistentTileSchedulerILi64ELi64ELi256ELi128ELb0ELb1ELb1ELb1ELb1ELb1EEEEEEEEEvNT_6ParamsE:
        .type           _ZN7cutlass13device_kernelIN5flash11enable_sm90INS1_16FlashAttnFwdSm90INS1_25CollectiveMainloopFwdSm90ILi2EN4cute5tupleIJNS5_1CILi1EEES8_S8_EEENS6_IJNS7_ILi64EEESA_SA_EEELi512ENS_10bfloat16_tEfNS_4arch4Sm90ELb1ELb0ELb0ELb1ELb1ELb1ELb1ELb0ELb0ELb1ELb0ELb0EEENS1_21CollectiveEpilogueFwdINS6_IJSA_NS7_ILi512EEESA_EEES9_SC_SE_Li256ELb1ELb1ELb0ELb0EEENS1_36VarlenDynamicPersistentTileSchedulerILi64ELi64ELi256ELi128ELb0ELb1ELb1ELb1ELb1ELb1EEEEEEEEEvNT_6ParamsE,@function
        .size           _ZN7cutlass13device_kernelIN5flash11enable_sm90INS1_16FlashAttnFwdSm90INS1_25CollectiveMainloopFwdSm90ILi2EN4cute5tupleIJNS5_1CILi1EEES8_S8_EEENS6_IJNS7_ILi64EEESA_SA_EEELi512ENS_10bfloat16_tEfNS_4arch4Sm90ELb1ELb0ELb0ELb1ELb1ELb1ELb1ELb0ELb0ELb1ELb0ELb0EEENS1_21CollectiveEpilogueFwdINS6_IJSA_NS7_ILi512EEESA_EEES9_SC_SE_Li256ELb1ELb1ELb0ELb0EEENS1_36VarlenDynamicPersistentTileSchedulerILi64ELi64ELi256ELi128ELb0ELb1ELb1ELb1ELb1ELb1EEEEEEEEEvNT_6ParamsE,(.L_x_5650 - _ZN7cutlass13device_kernelIN5flash11enable_sm90INS1_16FlashAttnFwdSm90INS1_25CollectiveMainloopFwdSm90ILi2EN4cute5tupleIJNS5_1CILi1EEES8_S8_EEENS6_IJNS7_ILi64EEESA_SA_EEELi512ENS_10bfloat16_tEfNS_4arch4Sm90ELb1ELb0ELb0ELb1ELb1ELb1ELb1ELb0ELb0ELb1ELb0ELb0EEENS1_21CollectiveEpilogueFwdINS6_IJSA_NS7_ILi512EEESA_EEES9_SC_SE_Li256ELb1ELb1ELb0ELb0EEENS1_36VarlenDynamicPersistentTileSchedulerILi64ELi64ELi256ELi128ELb0ELb1ELb1ELb1ELb1ELb1EEEEEEEEEvNT_6ParamsE)
        .other          _ZN7cutlass13device_kernelIN5flash11enable_sm90INS1_16FlashAttnFwdSm90INS1_25CollectiveMainloopFwdSm90ILi2EN4cute5tupleIJNS5_1CILi1EEES8_S8_EEENS6_IJNS7_ILi64EEESA_SA_EEELi512ENS_10bfloat16_tEfNS_4arch4Sm90ELb1ELb0ELb0ELb1ELb1ELb1ELb1ELb0ELb0ELb1ELb0ELb0EEENS1_21CollectiveEpilogueFwdINS6_IJSA_NS7_ILi512EEESA_EEES9_SC_SE_Li256ELb1ELb1ELb0ELb0EEENS1_36VarlenDynamicPersistentTileSchedulerILi64ELi64ELi256ELi128ELb0ELb1ELb1ELb1ELb1ELb1EEEEEEEEEvNT_6ParamsE,@"STO_CUDA_ENTRY STV_DEFAULT"
_ZN7cutlass13device_kernelIN5flash11enable_sm90INS1_16FlashAttnFwdSm90INS1_25CollectiveMainloopFwdSm90ILi2EN4cute5tupleIJNS5_1CILi1EEES8_S8_EEENS6_IJNS7_ILi64EEESA_SA_EEELi512ENS_10bfloat16_tEfNS_4arch4Sm90ELb1ELb0ELb0ELb1ELb1ELb1ELb1ELb0ELb0ELb1ELb0ELb0EEENS1_21CollectiveEpilogueFwdINS6_IJSA_NS7_ILi512EEESA_EEES9_SC_SE_Li256ELb1ELb1ELb0ELb0EEENS1_36VarlenDynamicPersistentTileSchedulerILi64ELi64ELi256ELi128ELb0ELb1ELb1ELb1ELb1ELb1EEEEEEEEEvNT_6ParamsE:
        /* <DEDUP_REMOVED lines=17> */
.L_x_5197:
[----:B------:R-:W-:Y:S05]  /*0110*/  BSYNC B0 ;  /* 0x0000000000007941 */ /* 0x000fea0003800000 */
.L_x_5196:
        /* <DEDUP_REMOVED lines=39> */
.L_x_5198:
        /* <DEDUP_REMOVED lines=22> */
.L_x_5199:
        /* <DEDUP_REMOVED lines=18> */
.L_x_5200:
        /* <DEDUP_REMOVED lines=22> */
.L_x_5201:
        /* <DEDUP_REMOVED lines=22> */
.L_x_5202:
        /* <DEDUP_REMOVED lines=9> */
.L_x_5205:
        /* <DEDUP_REMOVED lines=20> */
[----:B------:R-:W-:Y:S02]  /*0aa0*/  VIADD R16, R0, 0xffffff80 ;  /* 0xffffff8000107836 */ /* 0x000fe40000000000 */
[----:B------:R-:W-:Y:S02]  /*0ab0*/  IMAD.MOV.U32 R229, RZ, RZ, 0x40 ;  /* 0x00000040ffe57424 */ /* 0x000fe400078e00ff */
[----:B------:R-:W-:Y:S01]  /*0ac0*/  IMAD.MOV.U32 R185, RZ, RZ, RZ ;  /* 0x000000ffffb97224 */ /* 0x000fe200078e00ff */
[----:B------:R-:W-:Y:S01]  /*0ad0*/  SHF.R.S32.HI R0, RZ, 0x1f, R16 ;  /* 0x0000001fff007819 */ /* 0x000fe20000011410 */
[----:B------:R-:W-:Y:S02]  /*0ae0*/  IMAD.MOV.U32 R191, RZ, RZ, RZ ;  /* 0x000000ffffbf7224 */ /* 0x000fe400078e00ff */
[----:B------:R-:W-:Y:S01]  /*0af0*/  IMAD.MOV.U32 R23, RZ, RZ, RZ ;  /* 0x000000ffff177224 */ /* 0x000fe200078e00ff */
[----:B------:R-:W-:-:S02]  /*0b00*/  LEA.HI R2, R0, R16, RZ, 0x7 ;  /* 0x0000001000027211 */ /* 0x000fc400078f38ff */
        /* <DEDUP_REMOVED lines=33> */
[----:B------:R-:W-:Y:S01]  /*0d20*/  IMAD.IADD R11, R8, 0x1, -R11 ;  /* 0x00000001080b7824 */ /* 0x000fe200078e0a0b */
[----:B------:R-:W-:Y:S01]  /*0d30*/  LOP3.LUT R9, R9, 0x7ffffe00, RZ, 0xc0, !PT ;  /* 0x7ffffe0009097812 */ /* 0x000fe200078ec0ff */
        /* <DEDUP_REMOVED lines=17> */
[CC--:B------:R-:W-:Y:S01]  /*0e50*/  LEA.HI R3, R0.reuse, R16.reuse, RZ, 0x3 ;  /* 0x0000001000037211 */ /* 0x0c0fe200078f18ff */
        /* <DEDUP_REMOVED lines=10> */
[----:B------:R-:W-:-:S02]  /*0f00*/  LOP3.LUT R0, R0, 0xfffffffc, RZ, 0xc0, !PT ;  /* 0xfffffffc00007812 */ /* 0x000fc400078ec0ff */
        /* <DEDUP_REMOVED lines=8> */
[C---:B------:R-:W-:Y:S01]  /*0f90*/  LEA.HI R0, R7.reuse, R7, RZ, 0x1 ;  /* 0x0000000707007211 */ /* 0x040fe200078f08ff */
[----:B------:R-:W-:Y:S02]  /*0fa0*/  IMAD.SHL.U32 R3, R8, 0x40, RZ ;  /* 0x0000004008037824 */ /* 0x000fe400078e00ff */
[----:B------:R-:W-:Y:S01]  /*0fb0*/  VIADD R36, R210, 0x80 ;  /* 0x00000080d2247836 */ /* 0x000fe20000000000 */
[----:B------:R-:W-:Y:S01]  /*0fc0*/  LOP3.LUT R0, R0, 0x1ffffffe, RZ, 0xc0, !PT ;  /* 0x1ffffffe00007812 */ /* 0x000fe200078ec0ff */
[----:B------:R-:W-:Y:S01]  /*0fd0*/  IMAD.SHL.U32 R188, R7, 0x4, RZ ;  /* 0x0000000407bc7824 */ /* 0x000fe200078e00ff */
[----:B------:R-:W-:Y:S01]  /*0fe0*/  SHF.R.S32.HI R17, RZ, 0x1f, R16 ;  /* 0x0000001fff117819 */ /* 0x000fe20000011410 */
[----:B------:R-:W-:Y:S01]  /*0ff0*/  VIADD R35, R210, 0xc0 ;  /* 0x000000c0d2237836 */ /* 0x000fe20000000000 */
[----:B------:R-:W-:Y:S01]  /*1000*/  SHF.R.S32.HI R38, RZ, 0x1f, R36 ;  /* 0x0000001fff267819 */ /* 0x000fe20000011424 */
[----:B------:R-:W-:-:S02]  /*1010*/  VIADD R225, R16, 0x40 ;  /* 0x0000004010e17836 */ /* 0x000fc40000000000 */
[C---:B------:R-:W-:Y:S01]  /*1020*/  VIADD R34, R210.reuse, 0x100 ;  /* 0x00000100d2227836 */ /* 0x040fe20000000000 */
[----:B------:R-:W-:Y:S01]  /*1030*/  SHF.R.S32.HI R36, RZ, 0x1f, R35 ;  /* 0x0000001fff247819 */ /* 0x000fe20000011423 */
[----:B------:R-:W-:Y:S02]  /*1040*/  VIADD R33, R210, 0x140 ;  /* 0x00000140d2217836 */ /* 0x000fe40000000000 */
[----:B------:R-:W-:Y:S01]  /*1050*/  IMAD.IADD R192, R187, 0x1, -R4 ;  /* 0x00000001bbc07824 */ /* 0x000fe200078e0a04 */
[----:B------:R-:W-:Y:S01]  /*1060*/  LOP3.LUT R4, R3, 0x1c0, RZ, 0xc0, !PT ;  /* 0x000001c003047812 */ /* 0x000fe200078ec0ff */
[----:B------:R-:W-:Y:S01]  /*1070*/  VIADD R224, R16, 0x60 ;  /* 0x0000006010e07836 */ /* 0x000fe20000000000 */
[----:B------:R-:W-:Y:S01]  /*1080*/  SHF.R.S32.HI R35, RZ, 0x1f, R34 ;  /* 0x0000001fff237819 */ /* 0x000fe20000011422 */
[C---:B------:R-:W-:Y:S01]  /*1090*/  VIADD R37, R210.reuse, 0x40 ;  /* 0x00000040d2257836 */ /* 0x040fe20000000000 */
[----:B------:R-:W-:Y:S01]  /*10a0*/  SHF.R.S32.HI R34, RZ, 0x1f, R33 ;  /* 0x0000001fff227819 */ /* 0x000fe20000011421 */
[----:B------:R-:W-:Y:S01]  /*10b0*/  VIADD R32, R210, 0x180 ;  /* 0x00000180d2207836 */ /* 0x000fe20000000000 */
[----:B------:R-:W-:Y:S01]  /*10c0*/  LOP3.LUT R2, R4, 0x38, R16, 0xf8, !PT ;  /* 0x0000003804027812 */ /* 0x000fe200078ef810 */
[----:B------:R-:W-:Y:S01]  /*10d0*/  VIADD R207, R188, 0x10 ;  /* 0x00000010bccf7836 */ /* 0x000fe20000000000 */
[----:B------:R-:W-:Y:S01]  /*10e0*/  SHF.R.S32.HI R39, RZ, 0x1f, R37 ;  /* 0x0000001fff277819 */ /* 0x000fe20000011425 */
[----:B------:R-:W-:Y:S01]  /*10f0*/  VIADD R31, R210, 0x1c0 ;  /* 0x000001c0d21f7836 */ /* 0x000fe20000000000 */
[----:B------:R-:W-:Y:S01]  /*1100*/  SHF.R.S32.HI R33, RZ, 0x1f, R32 ;  /* 0x0000001fff217819 */ /* 0x000fe20000011420 */
[----:B------:R-:W-:Y:S01]  /*1110*/  IMAD.IADD R3, R7, 0x1, -R0 ;  /* 0x0000000107037824 */ /* 0x000fe200078e0a00 */
[----:B------:R-:W-:Y:S01]  /*1120*/  SHF.R.S32.HI R0, RZ, 0x1f, R225 ;  /* 0x0000001fff007819 */ /* 0x000fe200000114e1 */
[C---:B------:R-:W-:Y:S01]  /*1130*/  VIADD R223, R16.reuse, 0x80 ;  /* 0x0000008010df7836 */ /* 0x040fe20000000000 */
[----:B------:R-:W-:Y:S01]  /*1140*/  SHF.R.S32.HI R7, RZ, 0x1f, R224 ;  /* 0x0000001fff077819 */ /* 0x000fe200000114e0 */
[----:B------:R-:W-:Y:S01]  /*1150*/  IMAD.SHL.U32 R5, R5, 0x40, RZ ;  /* 0x0000004005057824 */ /* 0x000fe200078e00ff */
[----:B------:R-:W-:Y:S01]  /*1160*/  SHF.R.S32.HI R37, RZ, 0x1f, R207 ;  /* 0x0000001fff257819 */ /* 0x000fe200000114cf */
[C---:B------:R-:W-:Y:S01]  /*1170*/  VIADD R30, R16.reuse, 0x1c0 ;  /* 0x000001c0101e7836 */ /* 0x040fe20000000000 */
[----:B------:R-:W-:Y:S01]  /*1180*/  SHF.R.S32.HI R32, RZ, 0x1f, R31 ;  /* 0x0000001fff207819 */ /* 0x000fe2000001141f */
[C---:B------:R-:W-:Y:S01]  /*1190*/  VIADD R28, R16.reuse, 0x1e0 ;  /* 0x000001e0101c7836 */ /* 0x040fe20000000000 */
[----:B------:R-:W-:Y:S01]  /*11a0*/  SHF.R.U32.HI R24, RZ, 0x3, R4 ;  /* 0x00000003ff187819 */ /* 0x000fe20000011604 */
[C---:B------:R-:W-:Y:S01]  /*11b0*/  VIADD R222, R16.reuse, 0xa0 ;  /* 0x000000a010de7836 */ /* 0x040fe20000000000 */
[----:B------:R-:W-:Y:S01]  /*11c0*/  SHF.L.U64.HI R31, R225, 0x1, R0 ;  /* 0x00000001e11f7819 */ /* 0x000fe20000010200 */
[C---:B------:R-:W-:Y:S01]  /*11d0*/  VIADD R221, R16.reuse, 0xc0 ;  /* 0x000000c010dd7836 */ /* 0x040fe20000000000 */
[----:B------:R-:W-:Y:S01]  /*11e0*/  SHF.R.S32.HI R4, RZ, 0x1f, R223 ;  /* 0x0000001fff047819 */ /* 0x000fe200000114df */
[----:B------:R-:W-:Y:S01]  /*11f0*/  STL [R1+0x8], R30 ;  /* 0x0000081e01007387 */ /* 0x000fe20000100800 */
[----:B------:R-:W-:Y:S01]  /*1200*/  LOP3.LUT R5, R5, 0xfffffe00, RZ, 0xc0, !PT ;  /* 0xfffffe0005057812 */ /* 0x000fe200078ec0ff */
[----:B------:R-:W-:Y:S01]  /*1210*/  VIADD R220, R16, 0xe0 ;  /* 0x000000e010dc7836 */ /* 0x000fe20000000000 */
[----:B------:R-:W-:Y:S01]  /*1220*/  SHF.L.U64.HI R0, R224, 0x1, R7 ;  /* 0x00000001e0007819 */ /* 0x000fe20000010207 */
        /* <DEDUP_REMOVED lines=17> */
[----:B------:R-:W-:Y:S01]  /*1340*/  SHF.R.S32.HI R12, RZ, 0x1f, R217 ;  /* 0x0000001fff0c7819 */ /* 0x000fe200000114d9 */
[C---:B------:R-:W-:Y:S01]  /*1350*/  VIADD R214, R16.reuse, 0x1a0 ;  /* 0x000001a010d67836 */ /* 0x040fe20000000000 */
[----:B------:R-:W-:Y:S01]  /*1360*/  SHF.R.S32.HI R21, RZ, 0x1f, R216 ;  /* 0x0000001fff157819 */ /* 0x000fe200000114d8 */
[----:B------:R1:W-:Y:S01]  /*1370*/  STL [R1+0x1c], R4 ;  /* 0x00001c0401007387 */ /* 0x0003e20000100800 */
[----:B------:R-:W-:Y:S01]  /*1380*/  SHF.R.S32.HI R14, RZ, 0x1f, R215 ;  /* 0x0000001fff0e7819 */ /* 0x000fe200000114d7 */
[----:B------:R-:W-:Y:S01]  /*1390*/  VIADD R184, R16, 0x20 ;  /* 0x0000002010b87836 */ /* 0x000fe20000000000 */
[----:B------:R-:W-:-:S02]  /*13a0*/  SHF.R.S32.HI R29, RZ, 0x1f, R214 ;  /* 0x0000001fff1d7819 */ /* 0x000fc400000114d6 */
[----:B------:R-:W-:Y:S02]  /*13b0*/  SHF.R.S32.HI R20, RZ, 0x1f, R30 ;  /* 0x0000001fff147819 */ /* 0x000fe4000001141e */
[----:B0-----:R-:W-:Y:S02]  /*13c0*/  SHF.L.U64.HI R0, R222, 0x1, R11 ;  /* 0x00000001de007819 */ /* 0x001fe4000001020b */
[----:B------:R-:W-:Y:S02]  /*13d0*/  SHF.R.S32.HI R22, RZ, 0x1f, R28 ;  /* 0x0000001fff167819 */ /* 0x000fe4000001141c */
[----:B-1----:R-:W-:Y:S01]  /*13e0*/  SHF.L.U64.HI R4, R221, 0x1, R8 ;  /* 0x00000001dd047819 */ /* 0x002fe20000010208 */
[----:B------:R0:W-:Y:S01]  /*13f0*/  STL [R1+0x20], R0 ;  /* 0x0000200001007387 */ /* 0x0001e20000100800 */
[----:B------:R-:W-:Y:S01]  /*1400*/  LOP3.LUT R5, R5, R2, R24, 0xf6, !PT ;  /* 0x0000000205057212 */ /* 0x000fe200078ef618 */
[----:B------:R-:W-:Y:S01]  /*1410*/  IMAD R2, R3, 0x8, R194 ;  /* 0x0000000803027824 */ /* 0x000fe200078e02c2 */
[----:B------:R-:W-:Y:S01]  /*1420*/  SHF.R.S32.HI R195, RZ, 0x1f, R184 ;  /* 0x0000001fffc37819 */ /* 0x000fe200000114b8 */
[----:B------:R1:W-:Y:S04]  /*1430*/  STL [R1+0x24], R4 ;  /* 0x0000240401007387 */ /* 0x0003e80000100800 */
[----:B------:R3:W-:Y:S01]  /*1440*/  STL [R1+0x28], R7 ;  /* 0x0000280701007387 */ /* 0x0007e20000100800 */
[----:B0-----:R-:W-:-:S02]  /*1450*/  SHF.L.U64.HI R0, R219, 0x1, R10 ;  /* 0x00000001db007819 */ /* 0x001fc4000001020a */
[----:B-1----:R-:W-:-:S03]  /*1460*/  SHF.L.U64.HI R4, R218, 0x1, R15 ;  /* 0x00000001da047819 */ /* 0x002fc6000001020f */
[----:B------:R0:W-:Y:S01]  /*1470*/  STL [R1+0x2c], R0 ;  /* 0x00002c0001007387 */ /* 0x0001e20000100800 */
[----:B---3--:R-:W-:-:S03]  /*1480*/  SHF.L.U64.HI R7, R217, 0x1, R12 ;  /* 0x00000001d9077819 */ /* 0x008fc6000001020c */
[----:B------:R1:W-:Y:S04]  /*1490*/  STL [R1+0x30], R4 ;  /* 0x0000300401007387 */ /* 0x0003e80000100800 */
[----:B------:R3:W-:Y:S01]  /*14a0*/  STL [R1+0x34], R7 ;  /* 0x0000340701007387 */ /* 0x0007e20000100800 */
[----:B0-----:R-:W-:Y:S02]  /*14b0*/  SHF.L.U64.HI R0, R216, 0x1, R21 ;  /* 0x00000001d8007819 */ /* 0x001fe40000010215 */
[----:B-1----:R-:W-:-:S03]  /*14c0*/  SHF.L.U64.HI R4, R215, 0x1, R14 ;  /* 0x00000001d7047819 */ /* 0x002fc6000001020e */
[----:B------:R0:W-:Y:S01]  /*14d0*/  STL [R1+0x38], R0 ;  /* 0x0000380001007387 */ /* 0x0001e20000100800 */
[----:B---3--:R-:W-:-:S03]  /*14e0*/  SHF.L.U64.HI R7, R30, 0x1, R20 ;  /* 0x000000011e077819 */ /* 0x008fc60000010214 */
[----:B------:R1:W-:Y:S01]  /*14f0*/  STL [R1+0x3c], R4 ;  /* 0x00003c0401007387 */ /* 0x0003e20000100800 */
[----:B0-----:R-:W-:Y:S02]  /*1500*/  SHF.L.U64.HI R0, R214, 0x1, R29 ;  /* 0x00000001d6007819 */ /* 0x001fe4000001021d */
[----:B-1----:R-:W-:-:S03]  /*1510*/  SHF.L.U64.HI R4, R28, 0x1, R22 ;  /* 0x000000011c047819 */ /* 0x002fc60000010216 */
[----:B------:R0:W-:Y:S04]  /*1520*/  STL [R1+0x40], R0 ;  /* 0x0000400001007387 */ /* 0x0001e80000100800 */
[----:B------:R-:W-:Y:S04]  /*1530*/  STL [R1+0x44], R7 ;  /* 0x0000440701007387 */ /* 0x000fe80000100800 */
[----:B------:R1:W-:Y:S01]  /*1540*/  STL [R1+0x48], R4 ;  /* 0x0000480401007387 */ /* 0x0003e20000100800 */
[----:B0-----:R-:W-:-:S04]  /*1550*/  VIADD R0, R227, 0x36400 ;  /* 0x00036400e3007836 */ /* 0x001fc80000000000 */
[C---:B------:R-:W-:Y:S02]  /*1560*/  @P1 VIADD R228, R0.reuse, 0xffffffe0 ;  /* 0xffffffe000e41836 */ /* 0x040fe40000000000 */
[----:B------:R-:W-:Y:S02]  /*1570*/  IMAD.IADD R0, R0, 0x1, R229 ;  /* 0x0000000100007824 */ /* 0x000fe400078e02e5 */
[----:B-1----:R-:W-:Y:S02]  /*1580*/  IMAD R4, R5, 0x2, R18 ;  /* 0x0000000205047824 */ /* 0x002fe400078e0212 */
[----:B------:R-:W-:-:S03]  /*1590*/  IMAD.IADD R229, R229, 0x1, R228 ;  /* 0x00000001e5e57824 */ /* 0x000fc600078e02e4 */
[----:B------:R0:W-:Y:S04]  /*15a0*/  STL [R1+0x68], R4 ;  /* 0x0000680401007387 */ /* 0x0001e80000100800 */
[----:B------:R0:W-:Y:S04]  /*15b0*/  STL [R1+0x10], R2 ;  /* 0x0000100201007387 */ /* 0x0001e80000100800 */
[----:B------:R0:W-:Y:S01]  /*15c0*/  STL [R1], R0 ;  /* 0x0000000001007387 */ /* 0x0001e20000100800 */
[----:B--2---:R-:W-:Y:S01]  /*15d0*/  LOP3.LUT R186, R19, 0x1, RZ, 0xfc, !PT ;  /* 0x0000000113ba7812 */ /* 0x004fe200078efcff */
[----:B0-----:R-:W-:-:S07]  /*15e0*/  IMAD.MOV.U32 R19, RZ, RZ, RZ ;  /* 0x000000ffff137224 */ /* 0x001fce00078e00ff */
.L_x_5345:
[----:B01234-:R-:W0:Y:S01]  /*15f0*/  LDC.64 R2, c[0x0][0xd88] ;  /* 0x00036200ff027b82 */ /* 0x01fe220000000a00 */
[----:B------:R-:W-:Y:S01]  /*1600*/  ULDC.64 UR4, c[0x0][0xb20] ;  /* 0x0002c80000047ab9 */ /* 0x000fe20000000a00 */
[----:B------:R-:W-:Y:S01]  /*1610*/  ULDC.64 UR8, c[0x0][0xb10] ;  /* 0x0002c40000087ab9 */ /* 0x000fe20000000a00 */
[----:B------:R-:W-:Y:S01]  /*1620*/  ULDC.64 UR6, c[0x0][0xb00] ;  /* 0x0002c00000067ab9 */ /* 0x000fe20000000a00 */
[----:B0-----:R-:W-:-:S05]  /*1630*/  IMAD.WIDE R2, R27, 0x4, R2 ;  /* 0x000000041b027825 */ /* 0x001fca00078e0202 */
[----:B------:R-:W2:Y:S01]  /*1640*/  LDG.E R0, desc[UR40][R2.64] ;  /* 0x0000002802007981 */ /* 0x000ea2000c1e1900 */
[----:B------:R-:W-:Y:S01]  /*1650*/  ISETP.NE.U32.AND P2, PT, RZ, UR4, PT ;  /* 0x00000004ff007c0c */ /* 0x000fe2000bf45070 */
[----:B------:R-:W-:Y:S01]  /*1660*/  IMAD.MOV.U32 R9, RZ, RZ, RZ ;  /* 0x000000ffff097224 */ /* 0x000fe200078e00ff */
[----:B------:R-:W-:Y:S01]  /*1670*/  ISETP.NE.U32.AND P1, PT, RZ, UR8, PT ;  /* 0x00000008ff007c0c */ /* 0x000fe2000bf25070 */
[----:B------:R-:W-:Y:S01]  /*1680*/  IMAD.MOV.U32 R29, RZ, RZ, RZ ;  /* 0x000000ffff1d7224 */ /* 0x000fe200078e00ff */
[----:B------:R-:W-:Y:S02]  /*1690*/  ISETP.NE.AND.EX P2, PT, RZ, UR5, PT, P2 ;  /* 0x00000005ff007c0c */ /* 0x000fe4000bf45320 */
[----:B------:R-:W-:Y:S02]  /*16a0*/  ISETP.NE.AND.EX P1, PT, RZ, UR9, PT, P1 ;  /* 0x00000009ff007c0c */ /* 0x000fe4000bf25310 */
[----:B------:R-:W-:-:S04]  /*16b0*/  ISETP.NE.U32.AND P0, PT, RZ, UR6, PT ;  /* 0x00000006ff007c0c */ /* 0x000fc8000bf05070 */
[----:B------:R-:W-:Y:S02]  /*16c0*/  ISETP.NE.AND.EX P0, PT, RZ, UR7, PT, P0 ;  /* 0x00000007ff007c0c */ /* 0x000fe4000bf05300 */
[----:B--2---:R-:W-:Y:S01]  /*16d0*/  SHF.R.S32.HI R4, RZ, 0x1f, R0 ;  /* 0x0000001fff047819 */ /* 0x004fe20000011400 */
[C---:B------:R-:W-:Y:S02]  /*16e0*/  IMAD.SHL.U32 R31, R0.reuse, 0x4, RZ ;  /* 0x00000004001f7824 */ /* 0x040fe400078e00ff */
[C---:B------:R-:W-:Y:S01]  /*16f0*/  @P2 LEA R2, P3, R0.reuse, UR4, 0x2 ;  /* 0x0000000400022c11 */ /* 0x040fe2000f8610ff */
[----:B------:R-:W-:Y:S01]  /*1700*/  STL [R1+0x58], R0 ;  /* 0x0000580001007387 */ /* 0x000fe20000100800 */
[C-C-:B------:R-:W-:Y:S02]  /*1710*/  SHF.L.U64.HI R30, R0.reuse, 0x2, R4.reuse ;  /* 0x00000002001e7819 */ /* 0x140fe40000010204 */
[----:B------:R-:W-:Y:S01]  /*1720*/  @P2 LEA.HI.X R3, R0, UR5, R4, 0x2, P3 ;  /* 0x0000000500032c11 */ /* 0x000fe200098f1404 */
[----:B------:R0:W-:Y:S01]  /*1730*/  STL [R1+0x60], R4 ;  /* 0x0000600401007387 */ /* 0x0001e20000100800 */
[----:B------:R-:W-:Y:S01]  /*1740*/  IADD3 R6, P4, R31, UR6, RZ ;  /* 0x000000061f067c10 */ /* 0x000fe2000ff9e0ff */
[----:B------:R-:W-:-:S02]  /*1750*/  ULDC UR4, c[0x0][0x288] ;  /* 0x0000a20000047ab9 */ /* 0x000fc40000000800 */
[----:B------:R1:W5:Y:S01]  /*1760*/  @P2 LDG.E R9, desc[UR40][R2.64] ;  /* 0x0000002802092981 */ /* 0x000362000c1e1900 */
[----:B------:R-:W-:Y:S01]  /*1770*/  IMAD.U32 R208, RZ, RZ, UR4 ;  /* 0x00000004ffd07e24 */ /* 0x000fe2000f8e00ff */
[----:B------:R-:W-:Y:S01]  /*1780*/  IADD3.X R7, R30, UR7, RZ, P4, !PT ;  /* 0x000000071e077c10 */ /* 0x000fe2000a7fe4ff */
[----:B------:R-:W-:Y:S01]  /*1790*/  ULDC.64 UR4, c[0x0][0x418] ;  /* 0x0001060000047ab9 */ /* 0x000fe20000000a00 */
[----:B------:R1:W-:Y:S01]  /*17a0*/  STL [R1+0x50], R31 ;  /* 0x0000501f01007387 */ /* 0x0003e20000100800 */
[----:B0-----:R-:W-:-:S03]  /*17b0*/  @P1 IADD3 R4, P2, R31, UR8, RZ ;  /* 0x000000081f041c10 */ /* 0x001fc6000ff5e0ff */
[----:B------:R1:W5:Y:S01]  /*17c0*/  @P0 LDG.E R29, desc[UR40][R6.64] ;  /* 0x00000028061d0981 */ /* 0x000362000c1e1900 */
[----:B------:R-:W-:Y:S01]  /*17d0*/  @P1 IADD3.X R5, R30, UR9, RZ, P2, !PT ;  /* 0x000000091e051c10 */ /* 0x000fe200097fe4ff */
[----:B------:R-:W-:Y:S02]  /*17e0*/  UISETP.NE.U32.AND UP0, UPT, UR4, URZ, UPT ;  /* 0x0000003f0400728c */ /* 0x000fe4000bf05070 */
[----:B------:R1:W-:Y:S01]  /*17f0*/  STL [R1+0x54], R30 ;  /* 0x0000541e01007387 */ /* 0x0003e20000100800 */
[----:B------:R-:W-:Y:S01]  /*1800*/  ULDC.64 UR8, c[0x0][0xb18] ;  /* 0x0002c60000087ab9 */ /* 0x000fe20000000a00 */
[----:B------:R-:W-:Y:S02]  /*1810*/  ULDC UR4, c[0x0][0x424] ;  /* 0x0001090000047ab9 */ /* 0x000fe40000000800 */
[----:B------:R1:W5:Y:S04]  /*1820*/  @P1 LDG.E R208, desc[UR40][R4.64] ;  /* 0x0000002804d01981 */ /* 0x000368000c1e1900 */
[----:B------:R1:W-:Y:S01]  /*1830*/  STL [R1+0x4c], R26 ;  /* 0x00004c1a01007387 */ /* 0x0003e20000100800 */
[----:B------:R-:W-:Y:S01]  /*1840*/  UISETP.NE.AND.EX UP0, UPT, UR5, URZ, UPT, UP0 ;  /* 0x0000003f0500728c */ /* 0x000fe2000bf05300 */
[----:B------:R-:W-:-:S02]  /*1850*/  ISETP.NE.U32.AND P2, PT, RZ, UR8, PT ;  /* 0x00000008ff007c0c */ /* 0x000fc4000bf45070 */
[----:B------:R-:W-:Y:S01]  /*1860*/  ULDC UR5, c[0x0][0x2f0] ;  /* 0x0000bc0000057ab9 */ /* 0x000fe20000000800 */
[----:B------:R-:W-:Y:S01]  /*1870*/  USEL UR4, UR4, 0x1, UP0 ;  /* 0x0000000104047887 */ /* 0x000fe20008000000 */
[----:B------:R-:W-:-:S03]  /*1880*/  ISETP.NE.AND.EX P2, PT, RZ, UR9, PT, P2 ;  /* 0x00000009ff007c0c */ /* 0x000fc6000bf45320 */
[----:B------:R-:W-:-:S03]  /*1890*/  UIMAD UR4, UR4, UR5, URZ ;  /* 0x00000005040472a4 */ /* 0x000fc6000f8e023f */
[----:B------:R-:W-:Y:S01]  /*18a0*/  ULDC UR5, c[0x0][0x348] ;  /* 0x0000d20000057ab9 */ /* 0x000fe20000000800 */
[----:B------:R-:W-:Y:S01]  /*18b0*/  IMAD.MOV.U32 R36, RZ, RZ, R0 ;  /* 0x000000ffff247224 */ /* 0x000fe200078e0000 */
[----:B-1----:R-:W-:Y:S07]  /*18c0*/  @P1 BRA `(.L_x_5207) ;  /* 0x0000000000241947 */ /* 0x002fee0003800000 */
        /* <DEDUP_REMOVED lines=9> */
.L_x_5207:
[----:B------:R-:W-:Y:S02]  /*1960*/  IMAD.U32 R27, RZ, RZ, UR5 ;  /* 0x00000005ff1b7e24 */ /* 0x000fe4000f8e00ff */
[----:B------:R-:W-:Y:S01]  /*1970*/  IMAD.U32 R28, RZ, RZ, UR4 ;  /* 0x00000004ff1c7e24 */ /* 0x000fe2000f8e00ff */
[----:B------:R-:W-:Y:S06]  /*1980*/  @!P2 BRA `(.L_x_5208) ;  /* 0x000000000010a947 */ /* 0x000fec0003800000 */
[----:B------:R-:W-:-:S04]  /*1990*/  IADD3 R2, P0, R31, UR8, RZ ;  /* 0x000000081f027c10 */ /* 0x000fc8000ff1e0ff */
[----:B------:R-:W-:-:S05]  /*19a0*/  IADD3.X R3, R30, UR9, RZ, P0, !PT ;  /* 0x000000091e037c10 */ /* 0x000fca00087fe4ff */
[----:B------:R0:W5:Y:S01]  /*19b0*/  LDG.E R28, desc[UR40][R2.64] ;  /* 0x00000028021c7981 */ /* 0x000162000c1e1900 */
[----:B------:R-:W-:Y:S05]  /*19c0*/  BRA `(.L_x_5209) ;  /* 0x0000000000107947 */ /* 0x000fea0003800000 */
.L_x_5208:
[----:B------:R-:W-:Y:S05]  /*19d0*/  @!P0 BRA `(.L_x_5209) ;  /* 0x00000000000c8947 */ /* 0x000fea0003800000 */
[----:B------:R-:W2:Y:S04]  /*19e0*/  LDG.E R3, desc[UR40][R6.64] ;  /* 0x0000002806037981 */ /* 0x000ea8000c1e1900 */
[----:B------:R-:W2:Y:S02]  /*19f0*/  LDG.E R28, desc[UR40][R6.64+0x4] ;  /* 0x00000428061c7981 */ /* 0x000ea4000c1e1900 */
[----:B--2---:R-:W-:-:S07]  /*1a00*/  IMAD.IADD R28, R28, 0x1, -R3 ;  /* 0x000000011c1c7824 */ /* 0x004fce00078e0a03 */
.L_x_5209:
        /* <DEDUP_REMOVED lines=32> */
[----:B---3--:R-:W-:Y:S02]  /*1c10*/  SHF.R.S32.HI R5, RZ, 0x1f, R2 ;  /* 0x0000001fff057819 */ /* 0x008fe40000011402 */
        /* <DEDUP_REMOVED lines=36> */
.L_x_5212:
[----:B------:R-:W-:Y:S05]  /*1e60*/  BSYNC B6 ;  /* 0x0000000000067941 */ /* 0x000fea0003800000 */
.L_x_5211:
        /* <DEDUP_REMOVED lines=20> */
.L_x_5214:
[----:B------:R-:W-:Y:S05]  /*1fb0*/  BSYNC B6 ;  /* 0x0000000000067941 */ /* 0x000fea0003800000 */
.L_x_5213:
        /* <DEDUP_REMOVED lines=9> */
[----:B------:R-:W-:Y:S02]  /*2050*/  @P0 IADD3.X R3, R30, UR5, RZ, P1, !PT ;  /* 0x000000051e030c10 */ /* 0x000fe40008ffe4ff */
[----:B------:R-:W-:Y:S01]  /*2060*/  SHF.R.S32.HI R189, RZ, 0x1f, R188 ;  /* 0x0000001fffbd7819 */ /* 0x000fe200000114bc */
[----:B0-----:R-:W-:-:S04]  /*2070*/  IMAD.WIDE.U32 R20, R187, R4, R16 ;  /* 0x00000004bb147225 */ /* 0x001fc800078e0010 */
[----:B------:R-:W-:Y:S01]  /*2080*/  IMAD.SHL.U32 R42, R192, 0x40, RZ ;  /* 0x00000040c02a7824 */ /* 0x000fe200078e00ff */
[----:B------:R0:W4:Y:S01]  /*2090*/  @P0 LDG.E R36, desc[UR40][R2.64] ;  /* 0x0000002802240981 */ /* 0x000122000c1e1900 */
[-C--:B------:R-:W-:Y:S01]  /*20a0*/  IMAD R0, R9, R4.reuse, RZ ;  /* 0x0000000409007224 */ /* 0x080fe200078e02ff */
[----:B------:R-:W-:Y:S01]  /*20b0*/  SHF.L.U64.HI R40, R4, 0x6, R5 ;  /* 0x0000000604287819 */ /* 0x000fe20000010205 */
[C---:B------:R-:W-:Y:S01]  /*20c0*/  IMAD.WIDE.U32 R6, R187.reuse, R4, R188 ;  /* 0x00000004bb067225 */ /* 0x040fe200078e00bc */
[----:B------:R-:W3:Y:S01]  /*20d0*/  S2R R30, SR_TID.X ;  /* 0x00000000001e7919 */ /* 0x000ee20000002100 */
[----:B------:R-:W-:Y:S01]  /*20e0*/  LOP3.LUT R42, R42, 0x1c0, RZ, 0xc0, !PT ;  /* 0x000001c02a2a7812 */ /* 0x000fe200078ec0ff */
[----:B------:R-:W-:Y:S01]  /*20f0*/  ULDC UR4, c[0x0][0x2f4] ;  /* 0x0000bd0000047ab9 */ /* 0x000fe20000000800 */
[----:B------:R-:W-:Y:S01]  /*2100*/  IMAD R11, R187, R5, R0 ;  /* 0x00000005bb0b7224 */ /* 0x000fe200078e0200 */
[----:B-1----:R-:W-:Y:S01]  /*2110*/  SHF.L.U64.HI R43, R44, 0x6, R45 ;  /* 0x000000062c2b7819 */ /* 0x002fe2000001022d */
[----:B------:R-:W-:Y:S01]  /*2120*/  IMAD R8, R9, R44, RZ ;  /* 0x0000002c09087224 */ /* 0x000fe200078e02ff */
[C---:B--2---:R-:W-:Y:S01]  /*2130*/  ISETP.GE.AND P3, PT, R16.reuse, R49, PT ;  /* 0x000000311000720c */ /* 0x044fe20003f66270 */
[----:B0-----:R-:W-:Y:S01]  /*2140*/  IMAD.IADD R3, R7, 0x1, R11 ;  /* 0x0000000107037824 */ /* 0x001fe200078e020b */
[----:B-----5:R-:W-:Y:S01]  /*2150*/  SHF.R.S32.HI R9, RZ, 0x1f, R24 ;  /* 0x0000001fff097819 */ /* 0x020fe20000011418 */
[----:B------:R-:W-:Y:S01]  /*2160*/  IMAD R13, R187, R45, R8 ;  /* 0x0000002dbb0d7224 */ /* 0x000fe200078e0208 */
[----:B------:R-:W-:Y:S01]  /*2170*/  SEL R7, R49, RZ, P3 ;  /* 0x000000ff31077207 */ /* 0x000fe20001800000 */
[----:B------:R-:W-:Y:S01]  /*2180*/  IMAD.MOV.U32 R2, RZ, RZ, R6 ;  /* 0x000000ffff027224 */ /* 0x000fe200078e0006 */
[----:B------:R-:W-:Y:S01]  /*2190*/  SHF.R.S32.HI R46, RZ, 0x1f, R26 ;  /* 0x0000001fff2e7819 */ /* 0x000fe2000001141a */
[----:B------:R-:W-:Y:S01]  /*21a0*/  IMAD R8, R9, R4, RZ ;  /* 0x0000000409087224 */ /* 0x000fe200078e02ff */
[----:B------:R-:W-:Y:S01]  /*21b0*/  ISETP.GE.AND P2, PT, R16, UR4, PT ;  /* 0x0000000410007c0c */ /* 0x000fe2000bf46270 */
[----:B------:R-:W-:Y:S01]  /*21c0*/  IMAD.IADD R21, R11, 0x1, R21 ;  /* 0x000000010b157824 */ /* 0x000fe200078e0215 */
[----:B------:R-:W-:Y:S01]  /*21d0*/  ISETP.GE.AND P1, PT, R184, UR4, PT ;  /* 0x00000004b8007c0c */ /* 0x000fe2000bf26270 */
[----:B------:R-:W-:-:S02]  /*21e0*/  IMAD R9, R9, R44, RZ ;  /* 0x0000002c09097224 */ /* 0x000fc400078e02ff */
        /* <DEDUP_REMOVED lines=10> */
[----:B------:R-:W-:Y:S01]  /*2290*/  VIADD R30, R30, 0xffffff80 ;  /* 0xffffff801e1e7836 */ /* 0x000fe20000000000 */
[----:B------:R-:W-:Y:S01]  /*22a0*/  LOP3.LUT R56, R39, 0xfffffff8, RZ, 0xc0, !PT ;  /* 0xfffffff827387812 */ /* 0x000fe200078ec0ff */
[CC--:B------:R-:W-:Y:S01]  /*22b0*/  IMAD.WIDE.U32 R32, R187.reuse, R44.reuse, R188 ;  /* 0x0000002cbb207225 */ /* 0x0c0fe200078e00bc */
[----:B------:R-:W-:Y:S02]  /*22c0*/  LOP3.LUT R4, R4, R45, RZ, 0x3c, !PT ;  /* 0x0000002d04047212 */ /* 0x000fe400078e3cff */
[----:B------:R-:W-:Y:S01]  /*22d0*/  SHF.R.S32.HI R10, RZ, 0x1f, R30 ;  /* 0x0000001fff0a7819 */ /* 0x000fe2000001141e */
[----:B------:R-:W-:Y:S01]  /*22e0*/  IMAD.WIDE.U32 R34, R187, R44, R16 ;  /* 0x0000002cbb227225 */ /* 0x000fe200078e0010 */
[----:B------:R-:W-:-:S02]  /*22f0*/  SHF.R.S32.HI R59, RZ, 0x1f, R56 ;  /* 0x0000001fff3b7819 */ /* 0x000fc40000011438 */
[----:B------:R-:W-:Y:S01]  /*2300*/  LEA.HI R10, R10, R30, RZ, 0x2 ;  /* 0x0000001e0a0a7211 */ /* 0x000fe200078f10ff */
[----:B------:R-:W-:Y:S02]  /*2310*/  IMAD.IADD R33, R33, 0x1, R13 ;  /* 0x0000000121217824 */ /* 0x000fe400078e020d */
[----:B------:R-:W-:Y:S01]  /*2320*/  IMAD.IADD R35, R13, 0x1, R35 ;  /* 0x000000010d237824 */ /* 0x000fe200078e0223 */
[----:B------:R-:W-:Y:S01]  /*2330*/  LOP3.LUT R10, R10, 0xfffffffc, RZ, 0xc0, !PT ;  /* 0xfffffffc0a0a7812 */ /* 0x000fe200078ec0ff */
[C---:B------:R-:W-:Y:S02]  /*2340*/  IMAD R7, R24.reuse, R5, R8 ;  /* 0x0000000518077224 */ /* 0x040fe400078e0208 */
[----:B------:R-:W-:-:S04]  /*2350*/  IMAD.WIDE.U32 R32, R24, R44, R32 ;  /* 0x0000002c18207225 */ /* 0x000fc800078e0020 */
[----:B------:R-:W-:Y:S02]  /*2360*/  IMAD.IADD R10, R30, 0x1, -R10 ;  /* 0x000000011e0a7824 */ /* 0x000fe400078e0a0a */
[----:B------:R-:W0:Y:S01]  /*2370*/  S2R R30, SR_TID.X ;  /* 0x00000000001e7919 */ /* 0x000e220000002100 */
[----:B------:R-:W-:-:S04]  /*2380*/  IMAD.WIDE.U32 R34, R24, R44, R34 ;  /* 0x0000002c18227225 */ /* 0x000fc800078e0022 */
[----:B------:R-:W-:Y:S02]  /*2390*/  IMAD R48, R10, 0x40, R187 ;  /* 0x000000400a307824 */ /* 0x000fe400078e02bb */
[----:B------:R-:W-:Y:S02]  /*23a0*/  IMAD.IADD R0, R29, 0x1, R28 ;  /* 0x000000011d007824 */ /* 0x000fe400078e021c */
[----:B------:R-:W-:Y:S02]  /*23b0*/  IMAD.SHL.U32 R44, R44, 0x40, RZ ;  /* 0x000000402c2c7824 */ /* 0x000fe400078e00ff */
[----:B------:R-:W-:Y:S02]  /*23c0*/  VIADD R47, R12, 0x8 ;  /* 0x000000080c2f7836 */ /* 0x000fe40000000000 */
[----:B------:R-:W-:Y:S02]  /*23d0*/  IMAD.SHL.U32 R49, R49, 0x2, RZ ;  /* 0x0000000231317824 */ /* 0x000fe400078e00ff */
[----:B------:R-:W-:-:S02]  /*23e0*/  IMAD.IADD R51, R3, 0x1, R7 ;  /* 0x0000000103337824 */ /* 0x000fc400078e0207 */
[----:B------:R-:W-:Y:S02]  /*23f0*/  IMAD.IADD R52, R7, 0x1, R21 ;  /* 0x0000000107347824 */ /* 0x000fe400078e0215 */
[----:B------:R-:W-:Y:S02]  /*2400*/  IMAD.IADD R53, R33, 0x1, R9 ;  /* 0x0000000121357824 */ /* 0x000fe400078e0209 */
[----:B------:R-:W-:Y:S02]  /*2410*/  IMAD.IADD R57, R9, 0x1, R35 ;  /* 0x0000000109397824 */ /* 0x000fe400078e0223 */
[----:B0-----:R-:W-:-:S05]  /*2420*/  VIADD R30, R30, 0xffffff80 ;  /* 0xffffff801e1e7836 */ /* 0x001fca0000000000 */
[----:B------:R-:W-:-:S04]  /*2430*/  SHF.R.S32.HI R10, RZ, 0x1f, R30 ;  /* 0x0000001fff0a7819 */ /* 0x000fc8000001141e */
[----:B------:R-:W-:-:S04]  /*2440*/  LEA.HI R10, R10, R30, RZ, 0x5 ;  /* 0x0000001e0a0a7211 */ /* 0x000fc800078f28ff */
[----:B------:R-:W-:-:S05]  /*2450*/  SHF.R.S32.HI R10, RZ, 0x5, R10 ;  /* 0x00000005ff0a7819 */ /* 0x000fca000001140a */
[----:B------:R-:W-:Y:S01]  /*2460*/  IMAD R50, R10, 0x200, R4 ;  /* 0x000002000a327824 */ /* 0x000fe200078e0204 */
[----:B------:R-:W-:-:S04]  /*2470*/  LOP3.LUT R4, R42, 0x38, R39, 0xf8, !PT ;  /* 0x000000382a047812 */ /* 0x000fc800078ef827 */
[----:B------:R-:W-:-:S05]  /*2480*/  LOP3.LUT R4, R4, R45, RZ, 0x3c, !PT ;  /* 0x0000002d04047212 */ /* 0x000fca00078e3cff */
[----:B------:R-:W-:Y:S01]  /*2490*/  IMAD R60, R10, 0x200, R4 ;  /* 0x000002000a3c7824 */ /* 0x000fe200078e0204 */
[----:B----4-:R-:W-:-:S07]  /*24a0*/  SHF.R.S32.HI R58, RZ, 0x1f, R36 ;  /* 0x0000001fff3a7819 */ /* 0x010fce0000011424 */
.L_x_5247:
        /* <DEDUP_REMOVED lines=11> */
[----:B--2---:R-:W2:Y:S08]  /*2560*/  @!P0 LDC.64 R4, c[0x0][0x418] ;  /* 0x00010600ff048b82 */ /* 0x004eb00000000a00 */
        /* <DEDUP_REMOVED lines=81> */
.L_x_5219:
[----:B------:R-:W-:Y:S05]  /*2a80*/  BSYNC B1 ;  /* 0x0000000000017941 */ /* 0x000fea0003800000 */
.L_x_5218:
[----:B------:R-:W-:Y:S01]  /*2a90*/  ISETP.NE.AND P5, PT, R186, 0x3, PT ;  /* 0x00000003ba00780c */ /* 0x000fe20003fa5270 */
[----:B0----5:R-:W-:Y:S02]  /*2aa0*/  IMAD.MOV.U32 R4, RZ, RZ, R8 ;  /* 0x000000ffff047224 */ /* 0x021fe400078e0008 */
[----:B------:R-:W-:Y:S02]  /*2ab0*/  IMAD.MOV.U32 R5, RZ, RZ, R9 ;  /* 0x000000ffff057224 */ /* 0x000fe400078e0009 */
[----:B------:R-:W-:Y:S02]  /*2ac0*/  IMAD.MOV.U32 R6, RZ, RZ, R30 ;  /* 0x000000ffff067224 */ /* 0x000fe400078e001e */
[----:B------:R-:W-:Y:S01]  /*2ad0*/  IMAD.MOV.U32 R7, RZ, RZ, R31 ;  /* 0x000000ffff077224 */ /* 0x000fe200078e001f */
[----:B------:R-:W-:Y:S01]  /*2ae0*/  PRMT R78, R5, 0x5410, R4 ;  /* 0x00005410054e7816 */ /* 0x000fe20000000004 */
[----:B------:R-:W-:Y:S02]  /*2af0*/  IMAD.MOV.U32 R4, RZ, RZ, R28 ;  /* 0x000000ffff047224 */ /* 0x000fe400078e001c */
        /* <DEDUP_REMOVED lines=10> */
.L_x_5220:
[----:B------:R-:W-:Y:S01]  /*2ba0*/  IMAD R61, R185, 0x8, R18 ;  /* 0x00000008b93d7824 */ /* 0x000fe200078e0212 */
[----:B------:R-:W-:Y:S01]  /*2bb0*/  SHF.L.U32 R70, R191, 0x1f, RZ ;  /* 0x0000001fbf467819 */ /* 0x000fe200000006ff */
[----:B------:R-:W-:Y:S03]  /*2bc0*/  BSSY B1, `(.L_x_5221) ;  /* 0x0000003000017945 */ /* 0x000fe60003800000 */
[----:B------:R-:W0:Y:S02]  /*2bd0*/  SYNCS.PHASECHK.TRANS64.TRYWAIT P6, [R61+URZ+0x38890], R70 ;  /* 0x038890463d0075a7 */ /* 0x000e2400080c017f */
[----:B0-----:R-:W-:Y:S05]  /*2be0*/  @!P6 BRA `(.L_x_5222) ;  /* 0x000001d80004e947 */ /* 0x001fea0003800000 */
.L_x_5480:
[----:B------:R-:W-:Y:S05]  /*2bf0*/  BSYNC B1 ;  /* 0x0000000000017941 */ /* 0x000fea0003800000 */
.L_x_5221:
[----:B------:R-:W-:-:S03]  /*2c00*/  UMOV UR4, 0xffffffff ;  /* 0xffffffff00047882 */ /* 0x000fc60000000000 */
[----:B------:R-:W-:Y:S05]  /*2c10*/  BRA.DIV UR4, `(.L_x_5223) ;  /* 0x000001da040c7947 */ /* 0x000fea000b800000 */
[----:B------:R-:W1:Y:S04]  /*2c20*/  SHFL.IDX PT, R67, R67, RZ, 0x1c1f ;  /* 0x001c1fff43437589 */ /* 0x000e6800000e0000 */
[----:B------:R2:W3:Y:S02]  /*2c30*/  SHFL.IDX PT, R14, R68, RZ, 0x1c1f ;  /* 0x001c1fff440e7589 */ /* 0x0004e400000e0000 */
.L_x_5484:
        /* <DEDUP_REMOVED lines=11> */
[--C-:B------:R-:W-:Y:S01]  /*2cf0*/  SHF.R.U64 R72, R54, 0x10, R55.reuse ;  /* 0x0000001036487819 */ /* 0x100fe20000001237 */
[----:B------:R-:W-:Y:S01]  /*2d00*/  IMAD.U32 R12, R6, 0x10000, RZ ;  /* 0x00010000060c7824 */ /* 0x000fe200078e00ff */
[----:B------:R-:W-:Y:S02]  /*2d10*/  SHF.R.U32.HI R74, RZ, 0x10, R55 ;  /* 0x00000010ff4a7819 */ /* 0x000fe40000011637 */
[----:B--2---:R-:W-:Y:S02]  /*2d20*/  SHF.R.U32.HI R68, RZ, 0x10, R31 ;  /* 0x00000010ff447819 */ /* 0x004fe4000001161f */
        /* <DEDUP_REMOVED lines=15> */
[----:B------:R-:W-:Y:S01]  /*2e20*/  FMUL.FTZ R76, R7, R54 ;  /* 0x00000036074c7220 */ /* 0x000fe20000410000 */
[----:B------:R-:W-:Y:S01]  /*2e30*/  LOP3.LUT R74, R74, 0xffff0000, RZ, 0xc0, !PT ;  /* 0xffff00004a4a7812 */ /* 0x000fe200078ec0ff */
[C---:B------:R-:W-:Y:S01]  /*2e40*/  FMUL.FTZ R7, R13.reuse, R75 ;  /* 0x0000004b0d077220 */ /* 0x040fe20000410000 */
[-C--:B------:R-:W-:Y:S01]  /*2e50*/  FMUL.FTZ R13, R13, R68.reuse ;  /* 0x000000440d0d7220 */ /* 0x080fe20000410000 */
[----:B------:R-:W-:Y:S01]  /*2e60*/  LOP3.LUT R55, R55, 0xffff0000, RZ, 0xc0, !PT ;  /* 0xffff000037377812 */ /* 0x000fe200078ec0ff */
[C---:B------:R-:W-:Y:S01]  /*2e70*/  IMAD.U32 R5, R4.reuse, 0x10000, RZ ;  /* 0x0001000004057824 */ /* 0x040fe200078e00ff */
[----:B------:R-:W-:Y:S01]  /*2e80*/  LOP3.LUT R4, R4, 0xffff0000, RZ, 0xc0, !PT ;  /* 0xffff000004047812 */ /* 0x000fe200078ec0ff */
[----:B------:R-:W-:Y:S01]  /*2e90*/  FFMA.FTZ R76, R6, R73, R76 ;  /* 0x00000049064c7223 */ /* 0x000fe2000001004c */
[C---:B------:R-:W-:Y:S01]  /*2ea0*/  FFMA.FTZ R68, R12.reuse, R68, -R7 ;  /* 0x000000440c447223 */ /* 0x040fe20000010807 */
[----:B------:R-:W-:Y:S01]  /*2eb0*/  FFMA.FTZ R13, R12, R75, R13 ;  /* 0x0000004b0c0d7223 */ /* 0x000fe2000001000d */
[C---:B------:R-:W-:Y:S01]  /*2ec0*/  FMUL.FTZ R12, R30.reuse, R74 ;  /* 0x0000004a1e0c7220 */ /* 0x040fe20000410000 */
[----:B------:R-:W-:Y:S01]  /*2ed0*/  FMUL.FTZ R73, R30, R55 ;  /* 0x000000371e497220 */ /* 0x000fe20000410000 */
[----:B------:R-:W-:Y:S01]  /*2ee0*/  FFMA.FTZ R77, R6, R54, -R77 ;  /* 0x00000036064d7223 */ /* 0x000fe2000001084d */
        /* <DEDUP_REMOVED lines=12> */
.L_x_5228:
[----:B------:R-:W-:Y:S05]  /*2fb0*/  BSYNC B2 ;  /* 0x0000000000027941 */ /* 0x000fea0003800000 */
.L_x_5227:
[----:B0-----:R4:W-:Y:S02]  /*2fc0*/  ST.E.128 desc[UR40][R10.64], R4 ;  /* 0x000000040a007985 */ /* 0x0019e4000c101d28 */
.L_x_5226:
[----:B------:R-:W-:Y:S05]  /*2fd0*/  BSYNC B1 ;  /* 0x0000000000017941 */ /* 0x000fea0003800000 */
.L_x_5225:
        /* <DEDUP_REMOVED lines=58> */
.L_x_5230:
[----:B------:R-:W-:Y:S05]  /*3380*/  BSYNC B1 ;  /* 0x0000000000017941 */ /* 0x000fea0003800000 */
.L_x_5229:
[----:B-1----:R1:W-:Y:S01]  /*3390*/  ST.E.128 desc[UR40][R10.64], R4 ;  /* 0x000000040a007985 */ /* 0x0023e2000c101d28 */
[----:B------:R-:W-:Y:S05]  /*33a0*/  BRA `(.L_x_5224) ;  /* 0x0000000c00a07947 */ /* 0x000fea0003800000 */
.L_x_5217:
        /* <DEDUP_REMOVED lines=39> */
.L_x_5231:
[----:B------:R-:W-:Y:S01]  /*3620*/  IMAD R61, R185, 0x8, R18 ;  /* 0x00000008b93d7824 */ /* 0x000fe200078e0212 */
[----:B------:R-:W-:Y:S01]  /*3630*/  SHF.L.U32 R70, R191, 0x1f, RZ ;  /* 0x0000001fbf467819 */ /* 0x000fe200000006ff */
[----:B------:R-:W-:Y:S03]  /*3640*/  BSSY B1, `(.L_x_5232) ;  /* 0x0000003000017945 */ /* 0x000fe60003800000 */
[----:B------:R-:W0:Y:S02]  /*3650*/  SYNCS.PHASECHK.TRANS64.TRYWAIT P6, [R61+URZ+0x38890], R70 ;  /* 0x038890463d0075a7 */ /* 0x000e2400080c017f */
[----:B0-----:R-:W-:Y:S05]  /*3660*/  @!P6 BRA `(.L_x_5233) ;  /* 0x000001cc00c0e947 */ /* 0x001fea0003800000 */
.L_x_5485:
[----:B------:R-:W-:Y:S05]  /*3670*/  BSYNC B1 ;  /* 0x0000000000017941 */ /* 0x000fea0003800000 */
.L_x_5232:
[----:B------:R-:W-:-:S03]  /*3680*/  UMOV UR4, 0xffffffff ;  /* 0xffffffff00047882 */ /* 0x000fc60000000000 */
[----:B------:R-:W-:Y:S05]  /*3690*/  BRA.DIV UR4, `(.L_x_5234) ;  /* 0x000001ce04c87947 */ /* 0x000fea000b800000 */
[----:B------:R-:W1:Y:S04]  /*36a0*/  SHFL.IDX PT, R67, R67, RZ, 0x1c1f ;  /* 0x001c1fff43437589 */ /* 0x000e6800000e0000 */
[----:B------:R-:W2:Y:S02]  /*36b0*/  SHFL.IDX PT, R68, R68, RZ, 0x1c1f ;  /* 0x001c1fff44447589 */ /* 0x000ea400000e0000 */
.L_x_5489:
        /* <DEDUP_REMOVED lines=120> */
.L_x_5236:
[----:B------:R-:W-:Y:S05]  /*3e40*/  BSYNC B1 ;  /* 0x0000000000017941 */ /* 0x000fea0003800000 */
.L_x_5235:
        /* <DEDUP_REMOVED lines=8> */
.L_x_5216:
[----:B------:R-:W-:-:S13]  /*3ed0*/  ISETP.NE.AND P5, PT, R186, 0x3, PT ;  /* 0x00000003ba00780c */ /* 0x000fda0003fa5270 */
[----:B------:R-:W-:Y:S05]  /*3ee0*/  @!P5 BRA `(.L_x_5237) ;  /* 0x000000000004d947 */ /* 0x000fea0003800000 */
[----:B------:R-:W-:Y:S01]  /*3ef0*/  BPT.TRAP 0x1 ;  /* 0x000000040000795c */ /* 0x000fe20000300000 */
.L_x_5237:
[----:B------:R-:W-:Y:S01]  /*3f00*/  IMAD R61, R185, 0x8, R18 ;  /* 0x00000008b93d7824 */ /* 0x000fe200078e0212 */
[----:B------:R-:W-:Y:S01]  /*3f10*/  SHF.L.U32 R70, R191, 0x1f, RZ ;  /* 0x0000001fbf467819 */ /* 0x000fe200000006ff */
[----:B------:R-:W-:Y:S01]  /*3f20*/  BSSY B1, `(.L_x_5238) ;  /* 0x0000004000017945 */ /* 0x000fe20003800000 */
[----:B------:R-:W-:Y:S02]  /*3f30*/  SHF.R.S32.HI R65, RZ, 0x1f, R63 ;  /* 0x0000001fff417819 */ /* 0x000fe4000001143f */
[----:B------:R-:W0:Y:S02]  /*3f40*/  SYNCS.PHASECHK.TRANS64.TRYWAIT P0, [R61+URZ+0x38890], R70 ;  /* 0x038890463d0075a7 */ /* 0x000e24000800017f */
[----:B0-----:R-:W-:Y:S05]  /*3f50*/  @!P0 BRA `(.L_x_5239) ;  /* 0x000001c400e48947 */ /* 0x001fea0003800000 */
.L_x_5490:
[----:B------:R-:W-:Y:S05]  /*3f60*/  BSYNC B1 ;  /* 0x0000000000017941 */ /* 0x000fea0003800000 */
.L_x_5238:
        /* <DEDUP_REMOVED lines=26> */
.L_x_5494:
        /* <DEDUP_REMOVED lines=18> */
.L_x_5224:
[----:B------:R-:W-:Y:S05]  /*4230*/  BSYNC B0 ;  /* 0x0000000000007941 */ /* 0x000fea0003800000 */
.L_x_5215:
        /* <DEDUP_REMOVED lines=17> */
.L_x_5242:
[----:B------:R-:W-:Y:S05]  /*4350*/  BSYNC B0 ;  /* 0x0000000000007941 */ /* 0x000fea0003800000 */
.L_x_5241:
[----:B------:R-:W3:Y:S01]  /*4360*/  SYNCS.PHASECHK.TRANS64.TRYWAIT P5, [R61+URZ+0x388b0], R70 ;  /* 0x0388b0463d0075a7 */ /* 0x000ee200080a017f */
[----:B------:R-:W-:Y:S04]  /*4370*/  BSSY B0, `(.L_x_5243) ;  /* 0x0000002000007945 */ /* 0x000fe80003800000 */
[----:B---3--:R-:W-:Y:S05]  /*4380*/  @!P5 BRA `(.L_x_5244) ;  /* 0x000001c40030d947 */ /* 0x008fea0003800000 */
.L_x_5495:
[----:B------:R-:W-:Y:S05]  /*4390*/  BSYNC B0 ;  /* 0x0000000000007941 */ /* 0x000fea0003800000 */
.L_x_5243:
        /* <DEDUP_REMOVED lines=23> */
[----:B------:R-:W5:Y:S01]  /*4510*/  LDL R31, [R1+0x14] ;  /* 0x00001400011f7983 */ /* 0x000f620000100800 */
[----:B------:R-:W-:-:S03]  /*4520*/  ULDC UR4, c[0x0][0x320] ;  /* 0x0000c80000047ab9 */ /* 0x000fc60000000800 */
[----:B------:R-:W3:Y:S04]  /*4530*/  LDL R12, [R1+0x18] ;  /* 0x00001800010c7983 */ /* 0x000ee80000100800 */
[----:B------:R-:W3:Y:S01]  /*4540*/  LDL R30, [R1+0x1c] ;  /* 0x00001c00011e7983 */ /* 0x000ee20000100800 */
[----:B------:R-:W-:Y:S01]  /*4550*/  ISETP.GE.AND P6, PT, R16, UR4, PT ;  /* 0x0000000410007c0c */ /* 0x000fe2000bfc6270 */
[----:B------:R-:W-:Y:S01]  /*4560*/  IMAD R9, R185, 0x8000, R50 ;  /* 0x00008000b9097824 */ /* 0x000fe200078e0232 */
[----:B------:R-:W-:Y:S01]  /*4570*/  LOP3.LUT P5, RZ, R192, 0x4, RZ, 0xc0, !PT ;  /* 0x00000004c0ff7812 */ /* 0x000fe200078ac0ff */
[----:B--2---:R-:W2:Y:S02]  /*4580*/  LDL R29, [R1+0x20] ;  /* 0x00002000011d7983 */ /* 0x004ea40000100800 */
[----:B------:R-:W-:-:S02]  /*4590*/  IMAD R10, R9, 0x2, R18 ;  /* 0x00000002090a7824 */ /* 0x000fc400078e0212 */
[----:B------:R-:W2:Y:S04]  /*45a0*/  LDL R28, [R1+0x24] ;  /* 0x00002400011c7983 */ /* 0x000ea80000100800 */
[----:B------:R-:W2:Y:S01]  /*45b0*/  LDL R14, [R1+0x28] ;  /* 0x00002800010e7983 */ /* 0x000ea20000100800 */
[----:B------:R-:W-:-:S03]  /*45c0*/  VIADD R15, R9, 0x20 ;  /* 0x00000020090f7836 */ /* 0x000fc60000000000 */
[----:B------:R-:W0:Y:S01]  /*45d0*/  @!P6 LDS.128 R4, [R10+0x400] ;  /* 0x000400000a04e984 */ /* 0x000e220000000c00 */
[----:B------:R-:W-:Y:S01]  /*45e0*/  @P5 VIADD R15, R9, 0xffffffe0 ;  /* 0xffffffe0090f5836 */ /* 0x000fe20000000000 */
[C---:B-1----:R-:W-:Y:S02]  /*45f0*/  @!P6 LEA R8, P5, R16.reuse, R13, 0x1 ;  /* 0x0000000d1008e211 */ /* 0x042fe400078a08ff */
[----:B------:R-:W2:Y:S01]  /*4600*/  LDL R62, [R1+0x30] ;  /* 0x00003000013e7983 */ /* 0x000ea20000100800 */
[----:B------:R-:W-:Y:S01]  /*4610*/  IMAD R15, R15, 0x2, R18 ;  /* 0x000000020f0f7824 */ /* 0x000fe200078e0212 */
[----:B----4-:R-:W-:Y:S02]  /*4620*/  @!P6 LEA.HI.X R9, R16, R11, R17, 0x1, P5 ;  /* 0x0000000b1009e211 */ /* 0x010fe400028f0c11 */
[C---:B------:R-:W-:Y:S01]  /*4630*/  ISETP.GE.AND P5, PT, R184.reuse, UR4, PT ;  /* 0x00000004b8007c0c */ /* 0x040fe2000bfa6270 */
[----:B------:R-:W4:Y:S04]  /*4640*/  LDL R55, [R1+0x34] ;  /* 0x0000340001377983 */ /* 0x000f280000100800 */
[----:B------:R-:W4:Y:S04]  /*4650*/  LDL R54, [R1+0x38] ;  /* 0x0000380001367983 */ /* 0x000f280000100800 */
[----:B0-----:R0:W-:Y:S04]  /*4660*/  @!P6 ST.E.128 desc[UR40][R8.64], R4 ;  /* 0x000000040800e985 */ /* 0x0011e8000c101d28 */
        /* <DEDUP_REMOVED lines=25> */
[----:B--2---:R-:W-:Y:S01]  /*4800*/  @!P5 IMAD.X R9, R11, 0x1, R29, P6 ;  /* 0x000000010b09d824 */ /* 0x004fe200030e061d */
[C---:B------:R-:W-:Y:S01]  /*4810*/  ISETP.GE.AND P6, PT, R221.reuse, UR4, PT ;  /* 0x00000004dd007c0c */ /* 0x040fe2000bfc6270 */
[----:B------:R-:W2:Y:S04]  /*4820*/  LDL R29, [R1+0x8] ;  /* 0x00000800011d7983 */ /* 0x000ea80000100800 */
[----:B-1----:R0:W-:Y:S08]  /*4830*/  @!P5 ST.E.128 desc[UR40][R8.64], R4 ;  /* 0x000000040800d985 */ /* 0x0021f0000c101d28 */
[----:B------:R-:W1:Y:S01]  /*4840*/  @!P6 LDS.128 R4, [R10+0x6400] ;  /* 0x006400000a04e984 */ /* 0x000e620000000c00 */
[----:B0-----:R-:W-:-:S05]  /*4850*/  @!P6 LEA R8, P5, R221, R13, 0x1 ;  /* 0x0000000ddd08e211 */ /* 0x001fca00078a08ff */
[----:B------:R-:W-:Y:S01]  /*4860*/  @!P6 IMAD.X R9, R11, 0x1, R28, P5 ;  /* 0x000000010b09e824 */ /* 0x000fe200028e061c */
[C---:B------:R-:W-:Y:S01]  /*4870*/  ISETP.GE.AND P5, PT, R220.reuse, UR4, PT ;  /* 0x00000004dc007c0c */ /* 0x040fe2000bfa6270 */
[----:B------:R-:W2:Y:S04]  /*4880*/  LDL R28, [R1+0x44] ;  /* 0x00004400011c7983 */ /* 0x000ea80000100800 */
[----:B-1----:R0:W-:Y:S08]  /*4890*/  @!P6 ST.E.128 desc[UR40][R8.64], R4 ;  /* 0x000000040800e985 */ /* 0x0021f0000c101d28 */
[----:B------:R-:W1:Y:S01]  /*48a0*/  @!P5 LDS.128 R4, [R15+0x6400] ;  /* 0x006400000f04d984 */ /* 0x000e620000000c00 */
[----:B0-----:R-:W-:-:S05]  /*48b0*/  @!P5 LEA R8, P6, R220, R13, 0x1 ;  /* 0x0000000ddc08d211 */ /* 0x001fca00078c08ff */
[----:B------:R-:W-:Y:S02]  /*48c0*/  @!P5 IMAD.X R9, R11, 0x1, R14, P6 ;  /* 0x000000010b09d824 */ /* 0x000fe400030e060e */
[----:B------:R-:W2:Y:S01]  /*48d0*/  LDL R14, [R1+0x4] ;  /* 0x00000400010e7983 */ /* 0x000ea20000100800 */
        /* <DEDUP_REMOVED lines=31> */
[----:B--2---:R-:W-:-:S04]  /*4ad0*/  ISETP.GE.AND P6, PT, R29, UR4, PT ;  /* 0x000000041d007c0c */ /* 0x004fc8000bfc6270 */
        /* <DEDUP_REMOVED lines=8> */
[----:B---3--:R-:W-:-:S05]  /*4b60*/  @!P5 IMAD.X R9, R11, 0x1, R12, P6 ;  /* 0x000000010b09d824 */ /* 0x008fca00030e060c */
[----:B-1----:R0:W-:Y:S03]  /*4b70*/  @!P5 ST.E.128 desc[UR40][R8.64], R4 ;  /* 0x000000040800d985 */ /* 0x0021e6000c101d28 */
.L_x_5246:
[----:B------:R-:W-:Y:S05]  /*4b80*/  BSYNC B0 ;  /* 0x0000000000007941 */ /* 0x000fea0003800000 */
.L_x_5245:
        /* <DEDUP_REMOVED lines=17> */
.L_x_5210:
[----:B------:R-:W3:Y:S01]  /*4ca0*/  LDL R4, [R1+0x6c] ;  /* 0x00006c0001047983 */ /* 0x000ee20000100800 */
[----:B------:R-:W-:Y:S01]  /*4cb0*/  BSSY B0, `(.L_x_5248) ;  /* 0x0000005000007945 */ /* 0x000fe20003800000 */
[----:B---3--:R-:W-:-:S03]  /*4cc0*/  ISETP.NE.AND P1, PT, R4, 0x1, PT ;  /* 0x000000010400780c */ /* 0x008fc60003f25270 */
[----:B------:R-:W-:Y:S10]  /*4cd0*/  @P0 BRA `(.L_x_5249) ;  /* 0x0000000000080947 */ /* 0x000ff40003800000 */
[----:B------:R-:W3:Y:S02]  /*4ce0*/  FENCE.VIEW.ASYNC.G ;  /* 0x00000000000073c6 */ /* 0x000ee40000000100 */
[----:B---3--:R-:W-:Y:S06]  /*4cf0*/  BAR.ARV 0xc, 0x180 ;  /* 0x0306000000007b1d */ /* 0x008fec0000002000 */
.L_x_5249:
[----:B------:R-:W-:Y:S05]  /*4d00*/  BSYNC B0 ;  /* 0x0000000000007941 */ /* 0x000fea0003800000 */
.L_x_5248:
[----:B------:R-:W-:Y:S04]  /*4d10*/  BSSY B7, `(.L_x_5250) ;  /* 0x0000fec000077945 */ /* 0x000fe80003800000 */
[----:B------:R-:W-:Y:S05]  /*4d20*/  @!P1 BRA `(.L_x_5251) ;  /* 0x0000001c00b09947 */ /* 0x000fea0003800000 */
[----:B------:R-:W3:Y:S01]  /*4d30*/  LDC R0, c[0x0][0x448] ;  /* 0x00011200ff007b82 */ /* 0x000ee20000000800 */
        /* <DEDUP_REMOVED lines=23> */
[----:B---3--:R-:W-:-:S02]  /*4eb0*/  ISETP.NE.AND P0, PT, R0, 0x1, PT ;  /* 0x000000010000780c */ /* 0x008fc40003f05270 */
        /* <DEDUP_REMOVED lines=12> */
[----:B------:R-:W3:Y:S01]  /*4f80*/  @P0 LDC R0, c[0x0][0x44c] ;  /* 0x00011300ff000b82 */ /* 0x000ee20000000800 */
[----:B------:R-:W-:Y:S02]  /*4f90*/  CS2R R86, SRZ ;  /* 0x0000000000567805 */ /* 0x000fe4000001ff00 */
[----:B------:R-:W-:Y:S01]  /*4fa0*/  CS2R R84, SRZ ;  /* 0x0000000000547805 */ /* 0x000fe2000001ff00 */
[----:B------:R-:W-:Y:S01]  /*4fb0*/  IMAD.MOV.U32 R83, RZ, RZ, RZ ;  /* 0x000000ffff537224 */ /* 0x000fe200078e00ff */
[----:B------:R-:W-:-:S02]  /*4fc0*/  CS2R R32, SRZ ;  /* 0x0000000000207805 */ /* 0x000fc4000001ff00 */
[----:B------:R-:W-:Y:S02]  /*4fd0*/  CS2R R80, SRZ ;  /* 0x0000000000507805 */ /* 0x000fe4000001ff00 */
[----:B------:R-:W-:Y:S02]  /*4fe0*/  CS2R R78, SRZ ;  /* 0x00000000004e7805 */ /* 0x000fe4000001ff00 */
[----:B------:R-:W-:Y:S01]  /*4ff0*/  CS2R R76, SRZ ;  /* 0x00000000004c7805 */ /* 0x000fe2000001ff00 */
[----:B------:R-:W4:Y:S01]  /*5000*/  @P0 LDC R5, c[0x0][0x450] ;  /* 0x00011400ff050b82 */ /* 0x000f220000000800 */
[----:B------:R-:W-:Y:S01]  /*5010*/  IMAD.MOV.U32 R75, RZ, RZ, RZ ;  /* 0x000000ffff4b7224 */ /* 0x000fe200078e00ff */
[----:B--2---:R-:W-:Y:S02]  /*5020*/  CS2R R28, SRZ ;  /* 0x00000000001c7805 */ /* 0x004fe4000001ff00 */
[----:B------:R-:W-:Y:S01]  /*5030*/  CS2R R72, SRZ ;  /* 0x0000000000487805 */ /* 0x000fe2000001ff00 */
[----:B------:R-:W-:Y:S01]  /*5040*/  IMAD.MOV.U32 R71, RZ, RZ, RZ ;  /* 0x000000ffff477224 */ /* 0x000fe200078e00ff */
[----:B------:R-:W-:-:S02]  /*5050*/  CS2R R14, SRZ ;  /* 0x00000000000e7805 */ /* 0x000fc4000001ff00 */
[----:B------:R-:W-:Y:S01]  /*5060*/  CS2R R68, SRZ ;  /* 0x0000000000447805 */ /* 0x000fe2000001ff00 */
[----:B------:R-:W-:Y:S01]  /*5070*/  IMAD.MOV.U32 R67, RZ, RZ, RZ ;  /* 0x000000ffff437224 */ /* 0x000fe200078e00ff */
[----:B-1----:R-:W-:Y:S02]  /*5080*/  CS2R R12, SRZ ;  /* 0x00000000000c7805 */ /* 0x002fe4000001ff00 */
[----:B------:R-:W-:Y:S02]  /*5090*/  CS2R R64, SRZ ;  /* 0x0000000000407805 */ /* 0x000fe4000001ff00 */
[----:B------:R-:W-:Y:S02]  /*50a0*/  CS2R R62, SRZ ;  /* 0x00000000003e7805 */ /* 0x000fe4000001ff00 */
[----:B0-----:R-:W-:Y:S02]  /*50b0*/  CS2R R60, SRZ ;  /* 0x00000000003c7805 */ /* 0x001fe4000001ff00 */
[----:B------:R-:W-:-:S02]  /*50c0*/  CS2R R58, SRZ ;  /* 0x00000000003a7805 */ /* 0x000fc4000001ff00 */
[----:B------:R-:W-:Y:S02]  /*50d0*/  CS2R R156, SRZ ;  /* 0x00000000009c7805 */ /* 0x000fe4000001ff00 */
[----:B------:R-:W-:Y:S02]  /*50e0*/  CS2R R158, SRZ ;  /* 0x00000000009e7805 */ /* 0x000fe4000001ff00 */
[----:B------:R-:W-:Y:S01]  /*50f0*/  CS2R R54, SRZ ;  /* 0x0000000000367805 */ /* 0x000fe2000001ff00 */
[----:B---3--:R-:W-:Y:S01]  /*5100*/  @P0 IMAD.HI.U32 R0, R3, R0, RZ ;  /* 0x0000000003000227 */ /* 0x008fe200078e00ff */
[----:B------:R-:W-:Y:S02]  /*5110*/  CS2R R160, SRZ ;  /* 0x0000000000a07805 */ /* 0x000fe4000001ff00 */
[----:B------:R-:W-:Y:S02]  /*5120*/  CS2R R50, SRZ ;  /* 0x0000000000327805 */ /* 0x000fe4000001ff00 */
[----:B------:R-:W-:-:S02]  /*5130*/  CS2R R46, SRZ ;  /* 0x00000000002e7805 */ /* 0x000fc4000001ff00 */
[----:B------:R-:W-:Y:S02]  /*5140*/  CS2R R42, SRZ ;  /* 0x00000000002a7805 */ /* 0x000fe4000001ff00 */
[----:B------:R-:W-:Y:S01]  /*5150*/  CS2R R154, SRZ ;  /* 0x00000000009a7805 */ /* 0x000fe2000001ff00 */
[----:B------:R-:W-:Y:S01]  /*5160*/  IMAD.MOV.U32 R39, RZ, RZ, RZ ;  /* 0x000000ffff277224 */ /* 0x000fe200078e00ff */
[----:B----4-:R-:W-:Y:S02]  /*5170*/  CS2R R10, SRZ ;  /* 0x00000000000a7805 */ /* 0x010fe4000001ff00 */
[----:B------:R-:W-:Y:S01]  /*5180*/  @P0 SHF.R.U32.HI R3, RZ, R5, R0 ;  /* 0x00000005ff030219 */ /* 0x000fe20000011600 */
[----:B------:R-:W-:Y:S01]  /*5190*/  IMAD.MOV.U32 R35, RZ, RZ, RZ ;  /* 0x000000ffff237224 */ /* 0x000fe200078e00ff */
[----:B------:R-:W-:Y:S02]  /*51a0*/  PLOP3.LUT P0, PT, PT, PT, PT, 0x80, 0x0 ;  /* 0x000000000000781c */ /* 0x000fe40003f0f070 */
[----:B------:R-:W-:-:S02]  /*51b0*/  CS2R R8, SRZ ;  /* 0x0000000000087805 */ /* 0x000fc4000001ff00 */
[----:B------:R-:W-:Y:S01]  /*51c0*/  CS2R R152, SRZ ;  /* 0x0000000000987805 */ /* 0x000fe2000001ff00 */
[----:B------:R-:W-:Y:S01]  /*51d0*/  IMAD.IADD R3, R38, 0x1, R3 ;  /* 0x0000000126037824 */ /* 0x000fe200078e0203 */
[----:B------:R-:W-:Y:S01]  /*51e0*/  CS2R R6, SRZ ;  /* 0x0000000000067805 */ /* 0x000fe2000001ff00 */
[----:B------:R-:W-:Y:S02]  /*51f0*/  IMAD.MOV.U32 R31, RZ, RZ, RZ ;  /* 0x000000ffff1f7224 */ /* 0x000fe400078e00ff */
[----:B------:R-:W-:Y:S01]  /*5200*/  IMAD.MOV.U32 R5, RZ, RZ, RZ ;  /* 0x000000ffff057224 */ /* 0x000fe200078e00ff */
[----:B------:R-:W-:-:S04]  /*5210*/  SHF.R.S32.HI R0, RZ, 0x1f, R3 ;  /* 0x0000001fff007819 */ /* 0x000fc80000011403 */
[----:B------:R-:W-:-:S04]  /*5220*/  LEA.HI R0, R0, R3, RZ, 0x6 ;  /* 0x0000000300007211 */ /* 0x000fc800078f30ff */
[----:B------:R-:W-:Y:S01]  /*5230*/  SHF.R.S32.HI R3, RZ, 0x6, R0 ;  /* 0x00000006ff037819 */ /* 0x000fe20000011400 */
[----:B------:R-:W-:-:S03]  /*5240*/  IMAD.MOV.U32 R0, RZ, RZ, RZ ;  /* 0x000000ffff007224 */ /* 0x000fc600078e00ff */
[----:B------:R-:W-:Y:S02]  /*5250*/  VIMNMX R4, R168, R3, PT ;  /* 0x00000003a8047248 */ /* 0x000fe40003fe0100 */
[----:B------:R-:W-:Y:S02]  /*5260*/  CS2R R2, SRZ ;  /* 0x0000000000027805 */ /* 0x000fe4000001ff00 */
[----:B------:R-:W-:-:S13]  /*5270*/  ISETP.GE.AND P1, PT, R4, 0x1, PT ;  /* 0x000000010400780c */ /* 0x000fda0003f26270 */
        /* <DEDUP_REMOVED lines=69> */
.L_x_5253:
        /* <DEDUP_REMOVED lines=8> */
.L_x_5257:
[----:B------:R-:W-:Y:S01]  /*5750*/  BAR.SYNC.DEFER_BLOCKING 0xe, 0x100 ;  /* 0x0384000000007b1d */ /* 0x000fe20000010000 */
[C---:B-1----:R-:W-:Y:S01]  /*5760*/  IMAD R4, R19.reuse, 0x40, R194 ;  /* 0x0000004013047824 */ /* 0x042fe200078e02c2 */
[----:B------:R-:W-:Y:S01]  /*5770*/  R2UR UR4, R2 ;  /* 0x00000000020472ca */ /* 0x000fe200000e0000 */
[----:B------:R-:W-:Y:S01]  /*5780*/  VIADD R19, R19, 0x1 ;  /* 0x0000000113137836 */ /* 0x000fe20000000000 */
[----:B------:R-:W-:Y:S01]  /*5790*/  R2UR UR5, R3 ;  /* 0x00000000030572ca */ /* 0x000fe200000e0000 */
[----:B------:R-:W-:Y:S01]  /*57a0*/  IMAD R4, R4, 0x4, R18 ;  /* 0x0000000404047824 */ /* 0x000fe200078e0212 */
[C---:B------:R-:W-:Y:S01]  /*57b0*/  ISETP.GT.AND P1, PT, R14.reuse, RZ, PT ;  /* 0x000000ff0e00720c */ /* 0x040fe20003f24270 */
[----:B------:R-:W-:Y:S01]  /*57c0*/  IMAD.MOV.U32 R13, RZ, RZ, 0x40000040 ;  /* 0x40000040ff0d7424 */ /* 0x000fe200078e00ff */
[----:B------:R-:W-:Y:S01]  /*57d0*/  ISETP.NE.AND P0, PT, R19, 0x2, PT ;  /* 0x000000021300780c */ /* 0x000fe20003f05270 */
[----:B------:R-:W-:-:S03]  /*57e0*/  VIADD R14, R14, 0xffffffff ;  /* 0xffffffff0e0e7836 */ /* 0x000fc60000000000 */
        /* <DEDUP_REMOVED lines=132> */
[----:B------:R-:W-:Y:S02]  /*6030*/  IMAD.MOV.U32 R5, RZ, RZ, 0x40000040 ;  /* 0x40000040ff057424 */ /* 0x000fe400078e00ff */
[C---:B------:R-:W-:Y:S01]  /*6040*/  VIADD R12, R4.reuse, 0x80 ;  /* 0x00000080040c7836 */ /* 0x040fe20000000000 */
[----:B------:R-:W-:Y:S01]  /*6050*/  R2UR UR6, R4 ;  /* 0x00000000040672ca */ /* 0x000fe200000e0000 */
[----:B------:R-:W-:Y:S01]  /*6060*/  WARPGROUP.ARRIVE ;  /* 0x00000000000079c5 */ /* 0x000fe20000000000 */
[----:B------:R-:W-:Y:S01]  /*6070*/  R2UR UR7, R5 ;  /* 0x00000000050772ca */ /* 0x000fe200000e0000 */
[----:B------:R-:W-:-:S12]  /*6080*/  IMAD.MOV.U32 R5, RZ, RZ, 0x40000040 ;  /* 0x40000040ff057424 */ /* 0x000fd800078e00ff */
        /* <DEDUP_REMOVED lines=33> */
.L_x_5256:
[----:B------:R-:W-:-:S04]  /*62a0*/  IMAD R4, R19, 0x8, R18 ;  /* 0x0000000813047824 */ /* 0x000fc800078e0212 */
[----:B------:R-:W-:-:S05]  /*62b0*/  VIADD R4, R4, 0x38860 ;  /* 0x0003886004047836 */ /* 0x000fca0000000000 */
[----:B------:R-:W-:-:S04]  /*62c0*/  PRMT R4, R190, 0x654, R4 ;  /* 0x00000654be047816 */ /* 0x000fc80000000004 */
[----:B------:R1:W-:Y:S01]  /*62d0*/  SYNCS.ARRIVE.TRANS64.RED.A1T0 RZ, [R4+URZ], RZ ;  /* 0x000000ff04ff79a7 */ /* 0x0003e2000810043f */
[----:B------:R-:W-:Y:S05]  /*62e0*/  @P1 BRA `(.L_x_5257) ;  /* 0xfffffff400181947 */ /* 0x000fea000383ffff */
.L_x_5255:
[----:B------:R-:W-:Y:S05]  /*62f0*/  BSYNC B0 ;  /* 0x0000000000007941 */ /* 0x000fea0003800000 */
.L_x_5254:
        /* <DEDUP_REMOVED lines=8> */
[----:B------:R-:W0:Y:S01]  /*6380*/  LDS R0, [R3+0x38420] ;  /* 0x0384200003007984 */ /* 0x000e220000000800 */
[-C--:B--2---:R-:W-:Y:S01]  /*6390*/  FMUL.FTZ R155, R28, R2.reuse ;  /* 0x000000021c9b7220 */ /* 0x084fe20000410000 */
        /* <DEDUP_REMOVED lines=129> */
[----:B------:R-:W-:-:S02]  /*6bb0*/  IMAD.MOV.U32 R2, RZ, RZ, RZ ;  /* 0x000000ffff027224 */ /* 0x000fc400078e00ff */
[----:B------:R-:W-:Y:S01]  /*6bc0*/  IMAD.MOV.U32 R0, RZ, RZ, RZ ;  /* 0x000000ffff007224 */ /* 0x000fe200078e00ff */
[----:B------:R-:W-:Y:S06]  /*6bd0*/  BAR.ARV 0xf, 0x100 ;  /* 0x03c4000000007b1d */ /* 0x000fec0000002000 */
[----:B------:R-:W-:Y:S05]  /*6be0*/  BRA `(.L_x_5252) ;  /* 0x000000dc00f87947 */ /* 0x000fea0003800000 */
.L_x_5251:
        /* <DEDUP_REMOVED lines=120> */
.L_x_5259:
[----:B------:R-:W-:Y:S05]  /*7370*/  BSYNC B6 ;  /* 0x0000000000067941 */ /* 0x000fea0003800000 */
.L_x_5258:
        /* <DEDUP_REMOVED lines=13> */
.L_x_5263:
[----:B-1----:R1:W2:Y:S02]  /*7450*/  SYNCS.PHASECHK.TRANS64.TRYWAIT P0, [R18+URZ+0x38800], R3 ;  /* 0x03880003120075a7 */ /* 0x0022a4000800017f */
[----:B--2---:R-:W-:Y:S05]  /*7460*/  @!P0 NANOSLEEP.SYNCS 0x989680 ;  /* 0x009896800000895d */ /* 0x004fea0003900000 */
[----:B------:R-:W2:Y:S02]  /*7470*/  @!P0 SYNCS.PHASECHK.TRANS64 P0, [R18+URZ+0x38800], R3 ;  /* 0x03880003120085a7 */ /* 0x000ea4000800007f */
[----:B--2---:R-:W-:Y:S05]  /*7480*/  @!P0 BRA `(.L_x_5263) ;  /* 0xfffffffc00f08947 */ /* 0x004fea000383ffff */
.L_x_5262:
[----:B------:R-:W-:Y:S05]  /*7490*/  BSYNC B0 ;  /* 0x0000000000007941 */ /* 0x000fea0003800000 */
.L_x_5261:
[----:B------:R-:W-:Y:S05]  /*74a0*/  BRA `(.L_x_5264) ;  /* 0x0000002c00f47947 */ /* 0x000fea0003800000 */
.L_x_5260:
        /* <DEDUP_REMOVED lines=31> */
.L_x_5266:
[----:B------:R-:W-:Y:S05]  /*76a0*/  BSYNC B6 ;  /* 0x0000000000067941 */ /* 0x000fea0003800000 */
.L_x_5265:
        /* <DEDUP_REMOVED lines=45> */
.L_x_5501:
        /* <DEDUP_REMOVED lines=29> */
.L_x_5271:
[----:B------:R-:W-:Y:S05]  /*7b50*/  BSYNC B1 ;  /* 0x0000000000017941 */ /* 0x000fea0003800000 */
.L_x_5270:
[----:B-1---5:R-:W-:Y:S01]  /*7b60*/  IMAD.MOV.U32 R8, RZ, RZ, R25 ;  /* 0x000000ffff087224 */ /* 0x022fe200078e0019 */
[----:B------:R-:W-:Y:S01]  /*7b70*/  UMOV UR4, 0xffffffff ;  /* 0xffffffff00047882 */ /* 0x000fe20000000000 */
[----:B--2---:R-:W-:Y:S02]  /*7b80*/  IMAD.MOV.U32 R2, RZ, RZ, R28 ;  /* 0x000000ffff027224 */ /* 0x004fe400078e001c */
[----:B------:R-:W-:Y:S01]  /*7b90*/  IMAD.MOV.U32 R3, RZ, RZ, R29 ;  /* 0x000000ffff037224 */ /* 0x000fe200078e001d */
[----:B------:R-:W-:Y:S01]  /*7ba0*/  PRMT R45, R8, 0x7610, R45 ;  /* 0x00007610082d7816 */ /* 0x000fe2000000002d */
[----:B---3--:R-:W-:Y:S02]  /*7bb0*/  IMAD.MOV.U32 R5, RZ, RZ, R24 ;  /* 0x000000ffff057224 */ /* 0x008fe400078e0018 */
[----:B------:R-:W-:Y:S01]  /*7bc0*/  IMAD.MOV.U32 R8, RZ, RZ, R21 ;  /* 0x000000ffff087224 */ /* 0x000fe200078e0015 */
[----:B------:R-:W-:Y:S01]  /*7bd0*/  PRMT R40, R3, 0x5410, R2 ;  /* 0x0000541003287816 */ /* 0x000fe20000000002 */
[----:B------:R-:W-:Y:S01]  /*7be0*/  IMAD.MOV.U32 R2, RZ, RZ, R26 ;  /* 0x000000ffff027224 */ /* 0x000fe200078e001a */
[----:B------:R-:W-:Y:S01]  /*7bf0*/  PRMT R44, R5, 0x7610, R44 ;  /* 0x00007610052c7816 */ /* 0x000fe2000000002c */
[----:B------:R-:W-:Y:S01]  /*7c00*/  IMAD.MOV.U32 R3, RZ, RZ, R27 ;  /* 0x000000ffff037224 */ /* 0x000fe200078e001b */
[----:B------:R-:W-:Y:S01]  /*7c10*/  PRMT R46, R8, 0x7610, R46 ;  /* 0x00007610082e7816 */ /* 0x000fe2000000002e */
[----:B------:R-:W-:Y:S01]  /*7c20*/  IMAD.MOV.U32 R5, RZ, RZ, R20 ;  /* 0x000000ffff057224 */ /* 0x000fe200078e0014 */
[----:B------:R-:W-:-:S02]  /*7c30*/  CS2R R8, SRZ ;  /* 0x0000000000087805 */ /* 0x000fc4000001ff00 */
[----:B------:R-:W-:Y:S02]  /*7c40*/  PRMT R41, R2, 0x5410, R3 ;  /* 0x0000541002297816 */ /* 0x000fe40000000003 */
[----:B------:R-:W-:Y:S01]  /*7c50*/  PRMT R44, R44, 0x5410, R5 ;  /* 0x000054102c2c7816 */ /* 0x000fe20000000005 */
[----:B------:R-:W-:Y:S06]  /*7c60*/  BRA.DIV UR4, `(.L_x_5272) ;  /* 0x0000018e047c7947 */ /* 0x000fec000b800000 */
[----:B------:R1:W2:Y:S04]  /*7c70*/  SHFL.IDX PT, R3, R6, 0x1, 0x1c1f ;  /* 0x003c1f0006037f89 */ /* 0x0002a800000e0000 */
[----:B------:R1:W3:Y:S04]  /*7c80*/  SHFL.IDX PT, R2, R0, 0x1, 0x1c1f ;  /* 0x003c1f0000027f89 */ /* 0x0002e800000e0000 */
[----:B------:R1:W1:Y:S04]  /*7c90*/  SHFL.IDX PT, R5, R7, 0x1, 0x1c1f ;  /* 0x003c1f0007057f89 */ /* 0x00026800000e0000 */
[----:B0-----:R-:W0:Y:S02]  /*7ca0*/  SHFL.IDX PT, R4, R4, 0x1, 0x1c1f ;  /* 0x003c1f0004047f89 */ /* 0x001e2400000e0000 */
.L_x_5507:
[----:B-1----:R-:W5:Y:S01]  /*7cb0*/  LDL R6, [R1+0x5c] ;  /* 0x00005c0001067983 */ /* 0x002f620000100800 */
[----:B------:R-:W-:Y:S01]  /*7cc0*/  VIADD R37, R37, 0x20 ;  /* 0x0000002025257836 */ /* 0x000fe20000000000 */
[----:B------:R-:W-:Y:S01]  /*7cd0*/  BSSY B1, `(.L_x_5273) ;  /* 0x000001f000017945 */ /* 0x000fe20003800000 */
[----:B------:R-:W-:Y:S01]  /*7ce0*/  IMAD.SHL.U32 R36, R192, 0x40, RZ ;  /* 0x00000040c0247824 */ /* 0x000fe200078e00ff */
[----:B------:R-:W-:Y:S02]  /*7cf0*/  CS2R R10, SRZ ;  /* 0x00000000000a7805 */ /* 0x000fe4000001ff00 */
[----:B----4-:R-:W-:Y:S02]  /*7d00*/  CS2R R14, SRZ ;  /* 0x00000000000e7805 */ /* 0x010fe4000001ff00 */
        /* <DEDUP_REMOVED lines=11> */
[----:B------:R-:W-:-:S11]  /*7dc0*/  ISETP.GE.AND P2, PT, R188, UR4, PT ;  /* 0x00000004bc007c0c */ /* 0x000fd6000bf46270 */
[----:B------:R-:W-:Y:S02]  /*7dd0*/  @!P3 IMAD.SHL.U32 R7, R207, 0x2, RZ ;  /* 0x00000002cf07b824 */ /* 0x000fe400078e00ff */
[----:B--23--:R-:W-:-:S03]  /*7de0*/  @!P2 IMAD.WIDE R32, R188, 0x2, R2 ;  /* 0x00000002bc20a825 */ /* 0x00cfc600078e0202 */
[----:B------:R-:W-:Y:S02]  /*7df0*/  @!P3 IADD3 R2, P0, R2, R7, RZ ;  /* 0x000000070202b210 */ /* 0x000fe40007f1e0ff */
[----:B------:R-:W-:Y:S02]  /*7e00*/  CS2R R8, SRZ ;  /* 0x0000000000087805 */ /* 0x000fe4000001ff00 */
[----:B------:R-:W-:Y:S01]  /*7e10*/  CS2R R12, SRZ ;  /* 0x00000000000c7805 */ /* 0x000fe2000001ff00 */
[----:B0-----:R-:W-:Y:S01]  /*7e20*/  @!P2 IMAD.WIDE R30, R188, 0x2, R4 ;  /* 0x00000002bc1ea825 */ /* 0x001fe200078e0204 */
[----:B------:R1:W5:Y:S04]  /*7e30*/  @!P2 LD.E.64 R14, desc[UR40][R32.64] ;  /* 0x00000028200ea980 */ /* 0x000368000c101b00 */
[----:B------:R1:W5:Y:S01]  /*7e40*/  @!P2 LD.E.64 R8, desc[UR40][R30.64] ;  /* 0x000000281e08a980 */ /* 0x000362000c101b00 */
[----:B----4-:R-:W-:-:S02]  /*7e50*/  @!P3 SHF.L.U64.HI R10, R207, 0x1, R6 ;  /* 0x00000001cf0ab819 */ /* 0x010fc40000010206 */
[----:B------:R-:W-:-:S03]  /*7e60*/  @!P3 IADD3 R6, P1, R4, R7, RZ ;  /* 0x000000070406b210 */ /* 0x000fc60007f3e0ff */
[--C-:B------:R-:W-:Y:S02]  /*7e70*/  @!P3 IMAD.X R3, R3, 0x1, R10.reuse, P0 ;  /* 0x000000010303b824 */ /* 0x100fe400000e060a */
[----:B------:R-:W-:Y:S01]  /*7e80*/  @!P3 IMAD.X R7, R5, 0x1, R10, P1 ;  /* 0x000000010507b824 */ /* 0x000fe200008e060a */
[----:B------:R-:W-:Y:S02]  /*7e90*/  CS2R R10, SRZ ;  /* 0x00000000000a7805 */ /* 0x000fe4000001ff00 */
[----:B------:R1:W5:Y:S04]  /*7ea0*/  @!P3 LD.E.64 R12, desc[UR40][R2.64] ;  /* 0x00000028020cb980 */ /* 0x000368000c101b00 */
[----:B------:R1:W5:Y:S02]  /*7eb0*/  @!P3 LD.E.64 R10, desc[UR40][R6.64] ;  /* 0x00000028060ab980 */ /* 0x000364000c101b00 */
.L_x_5274:
[----:B------:R-:W-:Y:S05]  /*7ec0*/  BSYNC B1 ;  /* 0x0000000000017941 */ /* 0x000fea0003800000 */
.L_x_5273:
[----:B-1----:R-:W1:Y:S01]  /*7ed0*/  S2R R32, SR_TID.X ;  /* 0x0000000000207919 */ /* 0x002e620000002100 */
[----:B------:R-:W4:Y:S01]  /*7ee0*/  SYNCS.PHASECHK.TRANS64.TRYWAIT P0, [R18+URZ+0x38800], R35 ;  /* 0x03880023120075a7 */ /* 0x000f22000800017f */
[----:B--2---:R-:W-:Y:S01]  /*7ef0*/  LOP3.LUT R3, R36, 0x1c0, RZ, 0xc0, !PT ;  /* 0x000001c024037812 */ /* 0x004fe200078ec0ff */
[----:B0----5:R-:W-:Y:S01]  /*7f00*/  IMAD.MOV.U32 R4, RZ, RZ, R8 ;  /* 0x000000ffff047224 */ /* 0x021fe200078e0008 */
[----:B------:R-:W-:Y:S01]  /*7f10*/  BSSY B1, `(.L_x_5275) ;  /* 0x000001c000017945 */ /* 0x000fe20003800000 */
[----:B------:R-:W-:Y:S01]  /*7f20*/  IMAD.MOV.U32 R5, RZ, RZ, R11 ;  /* 0x000000ffff057224 */ /* 0x000fe200078e000b */
[----:B---3--:R-:W-:Y:S01]  /*7f30*/  LOP3.LUT R2, R3, 0x18, R16, 0xf8, !PT ;  /* 0x0000001803027812 */ /* 0x008fe200078ef810 */
[----:B------:R-:W-:Y:S01]  /*7f40*/  IMAD.MOV.U32 R6, RZ, RZ, R14 ;  /* 0x000000ffff067224 */ /* 0x000fe200078e000e */
[----:B------:R-:W-:Y:S02]  /*7f50*/  SHF.R.U32.HI R3, RZ, 0x3, R3 ;  /* 0x00000003ff037819 */ /* 0x000fe40000011603 */
[----:B------:R-:W-:Y:S01]  /*7f60*/  PRMT R47, R4, 0x7610, R47 ;  /* 0x00007610042f7816 */ /* 0x000fe2000000002f */
[----:B------:R-:W-:Y:S01]  /*7f70*/  IMAD.MOV.U32 R4, RZ, RZ, R10 ;  /* 0x000000ffff047224 */ /* 0x000fe200078e000a */
[----:B------:R-:W-:Y:S01]  /*7f80*/  LOP3.LUT R2, R2, R3, RZ, 0x3c, !PT ;  /* 0x0000000302027212 */ /* 0x000fe200078e3cff */
[----:B------:R-:W-:Y:S01]  /*7f90*/  IMAD.MOV.U32 R3, RZ, RZ, R9 ;  /* 0x000000ffff037224 */ /* 0x000fe200078e0009 */
[----:B------:R-:W-:-:S02]  /*7fa0*/  LOP3.LUT P2, RZ, R192, 0x4, RZ, 0xc0, !PT ;  /* 0x00000004c0ff7812 */ /* 0x000fc4000784c0ff */
[----:B------:R-:W-:Y:S01]  /*7fb0*/  PRMT R31, R4, 0x5410, R6 ;  /* 0x00005410041f7816 */ /* 0x000fe20000000006 */
[----:B------:R-:W-:Y:S01]  /*7fc0*/  IMAD.MOV.U32 R4, RZ, RZ, R12 ;  /* 0x000000ffff047224 */ /* 0x000fe200078e000c */
[----:B------:R-:W-:Y:S01]  /*7fd0*/  PRMT R30, R5, 0x5410, R3 ;  /* 0x00005410051e7816 */ /* 0x000fe20000000003 */
[----:B------:R-:W-:-:S03]  /*7fe0*/  IMAD.MOV.U32 R5, RZ, RZ, R13 ;  /* 0x000000ffff057224 */ /* 0x000fc600078e000d */
[----:B------:R-:W-:Y:S01]  /*7ff0*/  PRMT R33, R4, 0x7610, R33 ;  /* 0x0000761004217816 */ /* 0x000fe20000000021 */
[----:B-1----:R-:W-:-:S05]  /*8000*/  VIADD R32, R32, 0xffffff80 ;  /* 0xffffff8020207836 */ /* 0x002fca0000000000 */
[----:B------:R-:W-:-:S04]  /*8010*/  SHF.R.S32.HI R7, RZ, 0x1f, R32 ;  /* 0x0000001fff077819 */ /* 0x000fc80000011420 */
[----:B------:R-:W-:Y:S02]  /*8020*/  LEA.HI R7, R7, R32, RZ, 0x5 ;  /* 0x0000002007077211 */ /* 0x000fe400078f28ff */
[----:B------:R-:W-:Y:S02]  /*8030*/  VIADDMNMX R32, R34, -R213, 0x40, PT ;  /* 0x0000004022207446 */ /* 0x000fe400038009d5 */
[----:B------:R-:W-:Y:S02]  /*8040*/  SHF.R.S32.HI R7, RZ, 0x5, R7 ;  /* 0x00000005ff077819 */ /* 0x000fe40000011407 */
[----:B------:R-:W-:-:S03]  /*8050*/  ISETP.GE.AND P1, PT, R187, R32, PT ;  /* 0x00000020bb00720c */ /* 0x000fc60003f26270 */
[----:B------:R-:W-:Y:S02]  /*8060*/  IMAD R3, R7, 0x200, R2 ;  /* 0x0000020007037824 */ /* 0x000fe400078e0202 */
[----:B------:R-:W-:Y:S02]  /*8070*/  IMAD.MOV.U32 R2, RZ, RZ, R15 ;  /* 0x000000ffff027224 */ /* 0x000fe400078e000f */
[----:B------:R-:W-:-:S03]  /*8080*/  IMAD R3, R3, 0x2, R18 ;  /* 0x0000000203037824 */ /* 0x000fc600078e0212 */
[----:B------:R-:W-:Y:S01]  /*8090*/  PRMT R48, R2, 0x7610, R48 ;  /* 0x0000761002307816 */ /* 0x000fe20000000030 */
[C---:B------:R-:W-:Y:S02]  /*80a0*/  VIADD R4, R3.reuse, 0x20400 ;  /* 0x0002040003047836 */ /* 0x040fe40000000000 */
[----:B------:R-:W-:Y:S01]  /*80b0*/  VIADD R2, R3, 0x20440 ;  /* 0x0002044003027836 */ /* 0x000fe20000000000 */
[----:B----4-:R-:W-:Y:S06]  /*80c0*/  @!P0 BRA `(.L_x_5276) ;  /* 0x0000018800d88947 */ /* 0x010fec0003800000 */
.L_x_5508:
[----:B------:R-:W-:Y:S05]  /*80d0*/  BSYNC B1 ;  /* 0x0000000000017941 */ /* 0x000fea0003800000 */
.L_x_5275:
        /* <DEDUP_REMOVED lines=15> */
[----:B0-----:R-:W-:-:S02]  /*81d0*/  SHF.R.U64 R35, R26, 0x10, R27 ;  /* 0x000000101a237819 */ /* 0x001fc4000000121b */
[----:B------:R-:W-:Y:S01]  /*81e0*/  PRMT R38, R40, 0x5432, R38 ;  /* 0x0000543228267816 */ /* 0x000fe20000000026 */
[----:B------:R-:W-:Y:S01]  /*81f0*/  IMAD.U32 R40, R39, 0x10000, RZ ;  /* 0x0001000027287824 */ /* 0x000fe200078e00ff */
[----:B------:R-:W-:Y:S01]  /*8200*/  PRMT R35, R41, 0x5410, R35 ;  /* 0x0000541029237816 */ /* 0x000fe20000000023 */
[C---:B------:R-:W-:Y:S01]  /*8210*/  IMAD.U32 R37, R36.reuse, 0x10000, RZ ;  /* 0x0001000024257824 */ /* 0x040fe200078e00ff */
[----:B------:R-:W-:Y:S02]  /*8220*/  LOP3.LUT R39, R39, 0xffff0000, RZ, 0xc0, !PT ;  /* 0xffff000027277812 */ /* 0x000fe400078ec0ff */
[----:B------:R-:W-:Y:S02]  /*8230*/  LOP3.LUT R36, R36, 0xffff0000, RZ, 0xc0, !PT ;  /* 0xffff000024247812 */ /* 0x000fe400078ec0ff */
[C---:B-1----:R-:W-:Y:S01]  /*8240*/  LOP3.LUT R27, R6.reuse, 0xffff0000, RZ, 0xc0, !PT ;  /* 0xffff0000061b7812 */ /* 0x042fe200078ec0ff */
[----:B------:R-:W-:Y:S01]  /*8250*/  IMAD.U32 R26, R6, 0x10000, RZ ;  /* 0x00010000061a7824 */ /* 0x000fe200078e00ff */
[C---:B------:R-:W-:Y:S01]  /*8260*/  LOP3.LUT R29, R7.reuse, 0xffff0000, RZ, 0xc0, !PT ;  /* 0xffff0000071d7812 */ /* 0x040fe200078ec0ff */
[----:B------:R-:W-:-:S02]  /*8270*/  IMAD.U32 R28, R7, 0x10000, RZ ;  /* 0x00010000071c7824 */ /* 0x000fc400078e00ff */
[C---:B------:R-:W-:Y:S01]  /*8280*/  FMUL.FTZ R41, R27.reuse, R40 ;  /* 0x000000281b297220 */ /* 0x040fe20000410000 */
[----:B------:R-:W-:Y:S01]  /*8290*/  FMUL.FTZ R27, R27, R37 ;  /* 0x000000251b1b7220 */ /* 0x000fe20000410000 */
[C---:B------:R-:W-:Y:S01]  /*82a0*/  FMUL.FTZ R43, R29.reuse, R39 ;  /* 0x000000271d2b7220 */ /* 0x040fe20000410000 */
[----:B------:R-:W-:Y:S02]  /*82b0*/  IMAD.U32 R6, R4, 0x10000, RZ ;  /* 0x0001000004067824 */ /* 0x000fe400078e00ff */
[C---:B------:R-:W-:Y:S01]  /*82c0*/  FFMA.FTZ R41, R26.reuse, R37, -R41 ;  /* 0x000000251a297223 */ /* 0x040fe20000010829 */
[----:B------:R-:W-:Y:S01]  /*82d0*/  FMUL.FTZ R37, R29, R36 ;  /* 0x000000241d257220 */ /* 0x000fe20000410000 */
[----:B------:R-:W-:Y:S02]  /*82e0*/  IMAD.U32 R7, R5, 0x10000, RZ ;  /* 0x0001000005077824 */ /* 0x000fe400078e00ff */
[----:B------:R-:W-:Y:S01]  /*82f0*/  FFMA.FTZ R40, R26, R40, R27 ;  /* 0x000000281a287223 */ /* 0x000fe2000001001b */
[----:B------:R-:W-:Y:S01]  /*8300*/  IMAD.U32 R29, R38, 0x10000, RZ ;  /* 0x00010000261d7824 */ /* 0x000fe200078e00ff */
[----:B------:R-:W-:Y:S01]  /*8310*/  LOP3.LUT R4, R4, 0xffff0000, RZ, 0xc0, !PT ;  /* 0xffff000004047812 */ /* 0x000fe200078ec0ff */
[----:B------:R-:W-:Y:S01]  /*8320*/  IMAD.U32 R27, R35, 0x10000, RZ ;  /* 0x00010000231b7824 */ /* 0x000fe200078e00ff */
[----:B------:R-:W-:Y:S01]  /*8330*/  LOP3.LUT R5, R5, 0xffff0000, RZ, 0xc0, !PT ;  /* 0xffff000005057812 */ /* 0x000fe200078ec0ff */
[----:B------:R-:W-:Y:S01]  /*8340*/  FFMA.FTZ R43, R28, R36, -R43 ;  /* 0x000000241c2b7223 */ /* 0x000fe2000001082b */
[----:B------:R-:W-:Y:S01]  /*8350*/  LOP3.LUT R38, R38, 0xffff0000, RZ, 0xc0, !PT ;  /* 0xffff000026267812 */ /* 0x000fe200078ec0ff */
[----:B------:R-:W-:Y:S01]  /*8360*/  FFMA.FTZ R42, R28, R39, R37 ;  /* 0x000000271c2a7223 */ /* 0x000fe20000010025 */
[----:B------:R-:W-:Y:S01]  /*8370*/  LOP3.LUT R26, R35, 0xffff0000, RZ, 0xc0, !PT ;  /* 0xffff0000231a7812 */ /* 0x000fe200078ec0ff */
[C---:B------:R-:W-:Y:S01]  /*8380*/  FMUL.FTZ R35, R4.reuse, R29 ;  /* 0x0000001d04237220 */ /* 0x040fe20000410000 */
[----:B------:R-:W-:Y:S01]  /*8390*/  FMUL.FTZ R28, R4, R27 ;  /* 0x0000001b041c7220 */ /* 0x000fe20000410000 */
[----:B------:R-:W-:-:S02]  /*83a0*/  FMUL.FTZ R36, R5, R38 ;  /* 0x0000002605247220 */ /* 0x000fc40000410000 */
[-C--:B------:R-:W-:Y:S01]  /*83b0*/  FMUL.FTZ R37, R5, R26.reuse ;  /* 0x0000001a05257220 */ /* 0x080fe20000410000 */
[C---:B------:R-:W-:Y:S01]  /*83c0*/  FFMA.FTZ R4, R6.reuse, R27, -R35 ;  /* 0x0000001b06047223 */ /* 0x040fe20000010823 */
[----:B------:R-:W-:Y:S01]  /*83d0*/  FFMA.FTZ R29, R6, R29, R28 ;  /* 0x0000001d061d7223 */ /* 0x000fe2000001001c */
[C---:B------:R-:W-:Y:S01]  /*83e0*/  FFMA.FTZ R5, R7.reuse, R26, -R36 ;  /* 0x0000001a07057223 */ /* 0x040fe20000010824 */
[----:B------:R-:W-:Y:S01]  /*83f0*/  FFMA.FTZ R38, R7, R38, R37 ;  /* 0x0000002607267223 */ /* 0x000fe20000010025 */
[----:B------:R-:W-:Y:S02]  /*8400*/  F2FP.BF16.F32.PACK_AB R6, R40, R41 ;  /* 0x000000292806723e */ /* 0x000fe400000010ff */
[----:B------:R-:W-:Y:S02]  /*8410*/  F2FP.BF16.F32.PACK_AB R7, R42, R43 ;  /* 0x0000002b2a07723e */ /* 0x000fe400000010ff */
[----:B------:R-:W-:Y:S02]  /*8420*/  F2FP.BF16.F32.PACK_AB R4, R29, R4 ;  /* 0x000000041d04723e */ /* 0x000fe400000010ff */
[----:B------:R-:W-:-:S05]  /*8430*/  F2FP.BF16.F32.PACK_AB R5, R38, R5 ;  /* 0x000000052605723e */ /* 0x000fca00000010ff */
[----:B------:R1:W-:Y:S02]  /*8440*/  STS.128 [R3+0x20400], R4 ;  /* 0x0204000403007388 */ /* 0x0003e40000000c00 */
.L_x_5280:
[----:B------:R-:W-:Y:S05]  /*8450*/  BSYNC B2 ;  /* 0x0000000000027941 */ /* 0x000fea0003800000 */
.L_x_5279:
[----:B------:R-:W-:Y:S05]  /*8460*/  @P1 BRA `(.L_x_5278) ;  /* 0x0000000000b81947 */ /* 0x000fea0003800000 */
[----:B-1----:R-:W1:Y:S01]  /*8470*/  LDS.128 R4, [R2] ;  /* 0x0000000002047984 */ /* 0x002e620000000c00 */
[----:B0-----:R-:W-:Y:S02]  /*8480*/  SHF.R.U32.HI R35, RZ, 0x10, R25 ;  /* 0x00000010ff237819 */ /* 0x001fe40000011619 */
[----:B------:R-:W-:Y:S02]  /*8490*/  SHF.R.U32.HI R27, RZ, 0x10, R21 ;  /* 0x00000010ff1b7819 */ /* 0x000fe40000011615 */
[----:B------:R-:W-:Y:S02]  /*84a0*/  PRMT R35, R45, 0x5410, R35 ;  /* 0x000054102d237816 */ /* 0x000fe40000000023 */
[----:B------:R-:W-:Y:S02]  /*84b0*/  PRMT R27, R46, 0x5410, R27 ;  /* 0x000054102e1b7816 */ /* 0x000fe4000000001b */
[----:B------:R-:W-:Y:S01]  /*84c0*/  SHF.R.U64 R26, R20, 0x10, R21 ;  /* 0x00000010141a7819 */ /* 0x000fe20000001215 */
[----:B------:R-:W-:Y:S01]  /*84d0*/  IMAD.U32 R36, R35, 0x10000, RZ ;  /* 0x0001000023247824 */ /* 0x000fe200078e00ff */
[----:B------:R-:W-:Y:S01]  /*84e0*/  SHF.R.U64 R29, R24, 0x10, R25 ;  /* 0x00000010181d7819 */ /* 0x000fe20000001219 */
[----:B------:R-:W-:Y:S01]  /*84f0*/  IMAD.U32 R28, R27, 0x10000, RZ ;  /* 0x000100001b1c7824 */ /* 0x000fe200078e00ff */
[----:B------:R-:W-:-:S02]  /*8500*/  PRMT R26, R44, 0x5432, R26 ;  /* 0x000054322c1a7816 */ /* 0x000fc4000000001a */
[----:B------:R-:W-:Y:S02]  /*8510*/  LOP3.LUT R35, R35, 0xffff0000, RZ, 0xc0, !PT ;  /* 0xffff000023237812 */ /* 0x000fe400078ec0ff */
        /* <DEDUP_REMOVED lines=8> */
[C---:B------:R-:W-:Y:S01]  /*85a0*/  IMAD.U32 R6, R4.reuse, 0x10000, RZ ;  /* 0x0001000004067824 */ /* 0x040fe200078e00ff */
[----:B------:R-:W-:Y:S01]  /*85b0*/  LOP3.LUT R4, R4, 0xffff0000, RZ, 0xc0, !PT ;  /* 0xffff000004047812 */ /* 0x000fe200078ec0ff */
[----:B------:R-:W-:-:S02]  /*85c0*/  IMAD.U32 R7, R5, 0x10000, RZ ;  /* 0x0001000005077824 */ /* 0x000fc400078e00ff */
[C---:B------:R-:W-:Y:S01]  /*85d0*/  FFMA.FTZ R36, R20.reuse, R36, R21 ;  /* 0x0000002414247223 */ /* 0x040fe20000010015 */
[----:B------:R-:W-:Y:S01]  /*85e0*/  FFMA.FTZ R37, R20, R28, -R37 ;  /* 0x0000001c14257223 */ /* 0x000fe20000010825 */
[C---:B------:R-:W-:Y:S01]  /*85f0*/  IMAD.U32 R21, R26.reuse, 0x10000, RZ ;  /* 0x000100001a157824 */ /* 0x040fe200078e00ff */
[----:B------:R-:W-:Y:S01]  /*8600*/  LOP3.LUT R5, R5, 0xffff0000, RZ, 0xc0, !PT ;  /* 0xffff000005057812 */ /* 0x000fe200078ec0ff */
[C---:B------:R-:W-:Y:S01]  /*8610*/  FMUL.FTZ R39, R25.reuse, R35 ;  /* 0x0000002319277220 */ /* 0x040fe20000410000 */
        /* <DEDUP_REMOVED lines=19> */
.L_x_5278:
[----:B------:R-:W-:Y:S05]  /*8750*/  BSYNC B1 ;  /* 0x0000000000017941 */ /* 0x000fea0003800000 */
.L_x_5277:
        /* <DEDUP_REMOVED lines=54> */
.L_x_5283:
[----:B------:R-:W-:Y:S05]  /*8ac0*/  BSYNC B1 ;  /* 0x0000000000017941 */ /* 0x000fea0003800000 */
.L_x_5282:
        /* <DEDUP_REMOVED lines=9> */
[----:B------:R-:W-:Y:S01]  /*8b60*/  IMAD.U32 R12, R30, 0x10000, RZ ;  /* 0x000100001e0c7824 */ /* 0x000fe200078e00ff */
[----:B------:R-:W-:Y:S01]  /*8b70*/  PRMT R31, R31, 0x5410, R8 ;  /* 0x000054101f1f7816 */ /* 0x000fe20000000008 */
[----:B------:R-:W-:Y:S01]  /*8b80*/  IMAD.U32 R11, R34, 0x10000, RZ ;  /* 0x00010000220b7824 */ /* 0x000fe200078e00ff */
[----:B------:R-:W-:Y:S02]  /*8b90*/  LOP3.LUT R30, R30, 0xffff0000, RZ, 0xc0, !PT ;  /* 0xffff00001e1e7812 */ /* 0x000fe400078ec0ff */
[----:B------:R-:W-:Y:S02]  /*8ba0*/  LOP3.LUT R34, R34, 0xffff0000, RZ, 0xc0, !PT ;  /* 0xffff000022227812 */ /* 0x000fe400078ec0ff */
        /* <DEDUP_REMOVED lines=17> */
[C---:B------:R-:W-:Y:S01]  /*8cc0*/  FFMA.FTZ R15, R10.reuse, R34, -R15 ;  /* 0x000000220a0f7223 */ /* 0x040fe2000001080f */
[----:B------:R-:W-:Y:S01]  /*8cd0*/  LOP3.LUT R33, R33, 0xffff0000, RZ, 0xc0, !PT ;  /* 0xffff000021217812 */ /* 0x000fe200078ec0ff */
[----:B------:R-:W-:Y:S01]  /*8ce0*/  FFMA.FTZ R30, R10, R30, R9 ;  /* 0x0000001e0a1e7223 */ /* 0x000fe20000010009 */
[CC--:B------:R-:W-:Y:S01]  /*8cf0*/  FMUL.FTZ R10, R4.reuse, R8.reuse ;  /* 0x00000008040a7220 */ /* 0x0c0fe20000410000 */
        /* <DEDUP_REMOVED lines=13> */
.L_x_5268:
        /* <DEDUP_REMOVED lines=49> */
[----:B------:R-:W-:Y:S01]  /*90e0*/  @!P1 IMAD.MOV.U32 R9, RZ, RZ, R5 ;  /* 0x000000ffff099224 */ /* 0x000fe200078e0005 */
[----:B---3--:R-:W-:-:S05]  /*90f0*/  @!P1 IADD3 R14, P2, R14, R7, RZ ;  /* 0x000000070e0e9210 */ /* 0x008fca0007f5e0ff */
[----:B------:R-:W2:Y:S01]  /*9100*/  @!P1 LD.E.128 R8, desc[UR40][R8.64] ;  /* 0x0000002808089980 */ /* 0x000ea2000c101d00 */
        /* <DEDUP_REMOVED lines=8> */
[----:B0-----:R0:W0:Y:S04]  /*9190*/  SHFL.IDX PT, R14, R27, 0x1, 0x1c1f ;  /* 0x003c1f001b0e7f89 */ /* 0x00102800000e0000 */
[----:B------:R-:W0:Y:S01]  /*91a0*/  SHFL.IDX PT, R26, R26, 0x1, 0x1c1f ;  /* 0x003c1f001a1a7f89 */ /* 0x000e2200000e0000 */
[----:B--2---:R-:W-:-:S02]  /*91b0*/  @!P1 IMAD.MOV.U32 R29, RZ, RZ, R9 ;  /* 0x000000ffff1d9224 */ /* 0x004fc400078e0009 */
[----:B------:R-:W-:Y:S02]  /*91c0*/  @!P1 IMAD.MOV.U32 R28, RZ, RZ, R8 ;  /* 0x000000ffff1c9224 */ /* 0x000fe400078e0008 */
[----:B------:R-:W-:Y:S02]  /*91d0*/  IMAD.MOV.U32 R2, RZ, RZ, R29 ;  /* 0x000000ffff027224 */ /* 0x000fe400078e001d */
[----:B------:R-:W-:Y:S02]  /*91e0*/  IMAD.MOV.U32 R0, RZ, RZ, R28 ;  /* 0x000000ffff007224 */ /* 0x000fe400078e001c */
[----:B------:R-:W-:Y:S01]  /*91f0*/  @!P1 IMAD.MOV.U32 R30, RZ, RZ, R10 ;  /* 0x000000ffff1e9224 */ /* 0x000fe200078e000a */
[----:B------:R-:W-:Y:S02]  /*9200*/  PRMT R34, R34, 0x5410, R2 ;  /* 0x0000541022227816 */ /* 0x000fe40000000002 */
[----:B------:R-:W-:Y:S02]  /*9210*/  CS2R R2, SRZ ;  /* 0x0000000000027805 */ /* 0x000fe4000001ff00 */
[----:B------:R-:W-:Y:S01]  /*9220*/  PRMT R39, R0, 0x7610, R39 ;  /* 0x0000761000277816 */ /* 0x000fe20000000027 */
[----:B------:R-:W-:-:S02]  /*9230*/  IMAD.MOV.U32 R0, RZ, RZ, R30 ;  /* 0x000000ffff007224 */ /* 0x000fc400078e001e */
[----:B---3--:R-:W-:Y:S02]  /*9240*/  @!P1 IMAD.MOV.U32 R21, RZ, RZ, R5 ;  /* 0x000000ffff159224 */ /* 0x008fe400078e0005 */
[----:B------:R-:W-:Y:S01]  /*9250*/  @!P1 IMAD.MOV.U32 R2, RZ, RZ, R6 ;  /* 0x000000ffff029224 */ /* 0x000fe200078e0006 */
[----:B------:R-:W-:Y:S01]  /*9260*/  PRMT R33, R0, 0x7610, R33 ;  /* 0x0000761000217816 */ /* 0x000fe20000000021 */
[----:B------:R-:W-:Y:S02]  /*9270*/  @!P1 IMAD.MOV.U32 R31, RZ, RZ, R11 ;  /* 0x000000ffff1f9224 */ /* 0x000fe400078e000b */
        /* <DEDUP_REMOVED lines=10> */
[----:B------:R-:W-:-:S02]  /*9320*/  PRMT R33, R33, 0x5410, R0 ;  /* 0x0000541021217816 */ /* 0x000fc40000000000 */
[----:B01--4-:R-:W-:-:S07]  /*9330*/  PRMT R45, R45, 0x5410, R6 ;  /* 0x000054102d2d7816 */ /* 0x013fce0000000006 */
.L_x_5518:
        /* <DEDUP_REMOVED lines=24> */
.L_x_5286:
[----:B------:R-:W-:Y:S05]  /*94c0*/  BSYNC B1 ;  /* 0x0000000000017941 */ /* 0x000fea0003800000 */
.L_x_5285:
[----:B------:R-:W0:Y:S01]  /*94d0*/  SYNCS.PHASECHK.TRANS64.TRYWAIT P1, [R18+URZ+0x38800], R13 ;  /* 0x0388000d120075a7 */ /* 0x000e22000802017f */
[----:B------:R-:W-:Y:S01]  /*94e0*/  VIADDMNMX R32, R32, -R213, 0x40, PT ;  /* 0x0000004020207446 */ /* 0x000fe200038009d5 */
[C---:B------:R-:W-:Y:S01]  /*94f0*/  VIADD R15, R187.reuse, 0x20 ;  /* 0x00000020bb0f7836 */ /* 0x040fe20000000000 */
[----:B------:R-:W-:Y:S01]  /*9500*/  BSSY B1, `(.L_x_5287) ;  /* 0x0000011000017945 */ /* 0x000fe20003800000 */
[----:B-----5:R-:W-:Y:S01]  /*9510*/  IMAD.MOV.U32 R12, RZ, RZ, R4 ;  /* 0x000000ffff0c7224 */ /* 0x020fe200078e0004 */
[-C--:B------:R-:W-:Y:S01]  /*9520*/  ISETP.GE.OR P2, PT, R187, R32.reuse, P0 ;  /* 0x00000020bb00720c */ /* 0x080fe20000746670 */
[----:B------:R-:W-:Y:S01]  /*9530*/  IMAD.MOV.U32 R14, RZ, RZ, R5 ;  /* 0x000000ffff0e7224 */ /* 0x000fe200078e0005 */
[----:B------:R-:W-:Y:S01]  /*9540*/  ISETP.GE.OR P0, PT, R15, R32, P0 ;  /* 0x000000200f00720c */ /* 0x000fe20000706670 */
        /* <DEDUP_REMOVED lines=8> */
[----:B------:R-:W-:Y:S01]  /*95d0*/  PRMT R51, R14, 0x7610, R51 ;  /* 0x000076100e337816 */ /* 0x000fe20000000033 */
[----:B------:R-:W-:Y:S01]  /*95e0*/  IMAD.MOV.U32 R36, RZ, RZ, R11 ;  /* 0x000000ffff247224 */ /* 0x000fe200078e000b */
[----:B------:R-:W-:Y:S01]  /*95f0*/  PRMT R52, R15, 0x5410, R24 ;  /* 0x000054100f347816 */ /* 0x000fe20000000018 */
[----:B0-----:R-:W-:Y:S06]  /*9600*/  @!P1 BRA `(.L_x_5288) ;  /* 0x0000017c00109947 */ /* 0x001fec0003800000 */
.L_x_5519:
[----:B------:R-:W-:Y:S05]  /*9610*/  BSYNC B1 ;  /* 0x0000000000017941 */ /* 0x000fea0003800000 */
.L_x_5287:
        /* <DEDUP_REMOVED lines=15> */
[----:B------:R-:W-:-:S02]  /*9710*/  SHF.R.U64 R43, R2, 0x10, R3 ;  /* 0x00000010022b7819 */ /* 0x000fc40000001203 */
[----:B------:R-:W-:Y:S02]  /*9720*/  PRMT R37, R39, 0x5410, R37 ;  /* 0x0000541027257816 */ /* 0x000fe40000000025 */
[C---:B------:R-:W-:Y:S02]  /*9730*/  PRMT R40, R33.reuse, 0x5432, R40 ;  /* 0x0000543221287816 */ /* 0x040fe40000000028 */
[----:B------:R-:W-:Y:S02]  /*9740*/  SHF.R.U32.HI R44, RZ, 0x10, R3 ;  /* 0x00000010ff2c7819 */ /* 0x000fe40000011603 */
        /* <DEDUP_REMOVED lines=8> */
[----:B------:R-:W-:Y:S02]  /*97d0*/  PRMT R44, R45, 0x5432, R44 ;  /* 0x000054322d2c7816 */ /* 0x000fe4000000002c */
[----:B------:R-:W-:Y:S02]  /*97e0*/  LEA.HI R24, R24, R25, RZ, 0x5 ;  /* 0x0000001918187211 */ /* 0x000fe400078f28ff */
[----:B------:R-:W-:Y:S02]  /*97f0*/  PRMT R38, R34, 0x5432, R38 ;  /* 0x0000543222267816 */ /* 0x000fe40000000026 */
[----:B------:R-:W-:Y:S02]  /*9800*/  SHF.R.S32.HI R24, RZ, 0x5, R24 ;  /* 0x00000005ff187819 */ /* 0x000fe40000011418 */
[----:B------:R-:W-:-:S02]  /*9810*/  LOP3.LUT R40, R40, 0xffff0000, RZ, 0xc0, !PT ;  /* 0xffff000028287812 */ /* 0x000fc400078ec0ff */
        /* <DEDUP_REMOVED lines=38> */
[----:B------:R-:W-:Y:S01]  /*9a80*/  FMUL.FTZ R37, R30, R29 ;  /* 0x0000001d1e257220 */ /* 0x000fe20000410000 */
[----:B------:R-:W-:Y:S02]  /*9a90*/  IMAD.U32 R20, R14, 0x10000, RZ ;  /* 0x000100000e147824 */ /* 0x000fe400078e00ff */
[----:B------:R-:W-:Y:S01]  /*9aa0*/  FFMA.FTZ R38, R13, R38, -R2 ;  /* 0x000000260d267223 */ /* 0x000fe20000010802 */
[----:B------:R-:W-:Y:S01]  /*9ab0*/  FMUL.FTZ R30, R30, R3 ;  /* 0x000000031e1e7220 */ /* 0x000fe20000410000 */
[----:B------:R-:W-:Y:S01]  /*9ac0*/  IMAD.U32 R31, R27, 0x10000, RZ ;  /* 0x000100001b1f7824 */ /* 0x000fe200078e00ff */
[----:B------:R-:W-:Y:S01]  /*9ad0*/  LOP3.LUT R26, R26, 0xffff0000, RZ, 0xc0, !PT ;  /* 0xffff00001a1a7812 */ /* 0x000fe200078ec0ff */
[----:B------:R-:W-:-:S02]  /*9ae0*/  IMAD.U32 R2, R34, 0x10000, RZ ;  /* 0x0001000022027824 */ /* 0x000fc400078e00ff */
[----:B------:R-:W-:Y:S01]  /*9af0*/  FFMA.FTZ R37, R20, R3, -R37 ;  /* 0x0000000314257223 */ /* 0x000fe20000010825 */
[----:B------:R-:W-:Y:S02]  /*9b00*/  IMAD.U32 R12, R44, 0x10000, RZ ;  /* 0x000100002c0c7824 */ /* 0x000fe400078e00ff */
[----:B------:R-:W-:Y:S01]  /*9b10*/  FFMA.FTZ R30, R20, R29, R30 ;  /* 0x0000001d141e7223 */ /* 0x000fe2000001001e */
[----:B------:R-:W-:Y:S01]  /*9b20*/  LOP3.LUT R43, R43, 0xffff0000, RZ, 0xc0, !PT ;  /* 0xffff00002b2b7812 */ /* 0x000fe200078ec0ff */
[----:B------:R-:W-:Y:S01]  /*9b30*/  IMAD.U32 R21, R15, 0x10000, RZ ;  /* 0x000100000f157824 */ /* 0x000fe200078e00ff */
[----:B------:R-:W-:Y:S01]  /*9b40*/  LOP3.LUT R27, R27, 0xffff0000, RZ, 0xc0, !PT ;  /* 0xffff00001b1b7812 */ /* 0x000fe200078ec0ff */
[----:B------:R-:W-:Y:S01]  /*9b50*/  FMUL.FTZ R20, R31, R2 ;  /* 0x000000021f147220 */ /* 0x000fe20000410000 */
[----:B------:R-:W-:Y:S01]  /*9b60*/  LOP3.LUT R44, R44, 0xffff0000, RZ, 0xc0, !PT ;  /* 0xffff00002c2c7812 */ /* 0x000fe200078ec0ff */
[----:B------:R-:W-:Y:S01]  /*9b70*/  FFMA.FTZ R25, R13, R42, R40 ;  /* 0x0000002a0d197223 */ /* 0x000fe20000010028 */
[----:B------:R-:W-:Y:S01]  /*9b80*/  LOP3.LUT R39, R39, 0xffff0000, RZ, 0xc0, !PT ;  /* 0xffff000027277812 */ /* 0x000fe200078ec0ff */
[-C--:B------:R-:W-:Y:S01]  /*9b90*/  FMUL.FTZ R40, R31, R12.reuse ;  /* 0x0000000c1f287220 */ /* 0x080fe20000410000 */
[----:B------:R-:W-:Y:S01]  /*9ba0*/  LOP3.LUT R34, R34, 0xffff0000, RZ, 0xc0, !PT ;  /* 0xffff000022227812 */ /* 0x000fe200078ec0ff */
[----:B------:R-:W-:Y:S01]  /*9bb0*/  FFMA.FTZ R20, R21, R12, R20 ;  /* 0x0000000c15147223 */ /* 0x000fe20000010014 */
[----:B------:R-:W-:Y:S01]  /*9bc0*/  LOP3.LUT R14, R14, 0xffff0000, RZ, 0xc0, !PT ;  /* 0xffff00000e0e7812 */ /* 0x000fe200078ec0ff */
[C---:B------:R-:W-:Y:S01]  /*9bd0*/  FMUL.FTZ R3, R26.reuse, R43 ;  /* 0x0000002b1a037220 */ /* 0x040fe20000410000 */
[----:B------:R-:W-:Y:S01]  /*9be0*/  LOP3.LUT R15, R15, 0xffff0000, RZ, 0xc0, !PT ;  /* 0xffff00000f0f7812 */ /* 0x000fe200078ec0ff */
[C---:B------:R-:W-:Y:S01]  /*9bf0*/  FMUL.FTZ R12, R27.reuse, R44 ;  /* 0x0000002c1b0c7220 */ /* 0x040fe20000410000 */
[-C--:B------:R-:W-:Y:S01]  /*9c00*/  FMUL.FTZ R26, R26, R39.reuse ;  /* 0x000000271a1a7220 */ /* 0x080fe20000410000 */
[----:B------:R-:W-:Y:S01]  /*9c10*/  FMUL.FTZ R27, R27, R34 ;  /* 0x000000221b1b7220 */ /* 0x000fe20000410000 */
[----:B------:R-:W-:Y:S01]  /*9c20*/  FFMA.FTZ R40, R21, R2, -R40 ;  /* 0x0000000215287223 */ /* 0x000fe20000010828 */
        /* <DEDUP_REMOVED lines=14> */
.L_x_5290:
[----:B------:R-:W-:Y:S05]  /*9d10*/  BSYNC B1 ;  /* 0x0000000000017941 */ /* 0x000fea0003800000 */
.L_x_5289:
[----:B------:R-:W-:Y:S02]  /*9d20*/  PRMT R20, R32, 0x7610, R20 ;  /* 0x0000761020147816 */ /* 0x000fe40000000014 */
        /* <DEDUP_REMOVED lines=108> */
.L_x_5281:
[----:B------:R-:W-:Y:S05]  /*a3f0*/  BSYNC B0 ;  /* 0x0000000000007941 */ /* 0x000fea0003800000 */
.L_x_5267:
        /* <DEDUP_REMOVED lines=8> */
.L_x_5264:
[----:B------:R-:W-:-:S13]  /*a480*/  ISETP.NE.AND P0, PT, R186, 0x3, PT ;  /* 0x00000003ba00780c */ /* 0x000fda0003f05270 */
[----:B------:R-:W-:Y:S05]  /*a490*/  @!P0 BRA `(.L_x_5291) ;  /* 0x0000000000048947 */ /* 0x000fea0003800000 */
[----:B------:R-:W-:Y:S01]  /*a4a0*/  BPT.TRAP 0x1 ;  /* 0x000000040000795c */ /* 0x000fe20000300000 */
.L_x_5291:
[----:B------:R-:W-:Y:S01]  /*a4b0*/  IMAD R20, R19, 0x8, R18 ;  /* 0x0000000813147824 */ /* 0x000fe200078e0212 */
[----:B01----:R-:W-:-:S04]  /*a4c0*/  SHF.L.U32 R13, R23, 0x1f, RZ ;  /* 0x0000001f170d7819 */ /* 0x003fc800000006ff */
[----:B------:R0:W1:Y:S01]  /*a4d0*/  SYNCS.PHASECHK.TRANS64.TRYWAIT P1, [R20+URZ+0x38830], R13 ;  /* 0x0388300d140075a7 */ /* 0x000062000802017f */
[----:B------:R-:W-:Y:S05]  /*a4e0*/  @!P0 BRA `(.L_x_5292) ;  /* 0x0000000000048947 */ /* 0x000fea0003800000 */
[----:B------:R-:W-:Y:S01]  /*a4f0*/  BPT.TRAP 0x1 ;  /* 0x000000040000795c */ /* 0x000fe20000300000 */
.L_x_5292:
[C---:B--2---:R-:W-:Y:S02]  /*a500*/  VIADD R2, R18.reuse, 0x22400 ;  /* 0x0002240012027836 */ /* 0x044fe40000000000 */
[----:B---3--:R-:W-:-:S03]  /*a510*/  VIADD R3, R18, 0x20400 ;  /* 0x0002040012037836 */ /* 0x008fc60000000000 */
[----:B------:R-:W-:Y:S02]  /*a520*/  SHF.R.U32.HI R2, RZ, 0x4, R2 ;  /* 0x00000004ff027819 */ /* 0x000fe40000011602 */
[----:B------:R-:W-:Y:S02]  /*a530*/  SHF.R.U32.HI R3, RZ, 0x4, R3 ;  /* 0x00000004ff037819 */ /* 0x000fe40000011603 */
[----:B------:R-:W-:Y:S02]  /*a540*/  LOP3.LUT R2, R2, 0x3fff, RZ, 0xc0, !PT ;  /* 0x00003fff02027812 */ /* 0x000fe400078ec0ff */
[----:B------:R-:W-:Y:S02]  /*a550*/  LOP3.LUT R3, R3, 0x3fff, RZ, 0xc0, !PT ;  /* 0x00003fff03037812 */ /* 0x000fe400078ec0ff */
[----:B------:R-:W-:Y:S01]  /*a560*/  LOP3.LUT R199, R2, 0x10000, RZ, 0xfc, !PT ;  /* 0x0001000002c77812 */ /* 0x000fe200078efcff */
[----:B-1----:R-:W-:Y:S06]  /*a570*/  @P1 BRA `(.L_x_5293) ;  /* 0x0000000000081947 */ /* 0x002fec0003800000 */
[----:B------:R-:W1:Y:S02]  /*a580*/  SYNCS.PHASECHK.TRANS64.TRYWAIT P1, [R20+URZ+0x38830], R13 ;  /* 0x0388300d140075a7 */ /* 0x000e64000802017f */
[----:B-1----:R-:W-:Y:S05]  /*a590*/  @!P1 BRA `(.L_x_5294) ;  /* 0x0000016c00409947 */ /* 0x002fea0003800000 */
.L_x_5293:
[----:B------:R-:W-:Y:S01]  /*a5a0*/  LOP3.LUT R4, R3, 0x10000, RZ, 0xfc, !PT ;  /* 0x0001000003047812 */ /* 0x000fe200078efcff */
[----:B------:R-:W-:Y:S01]  /*a5b0*/  IMAD R2, R19, 0x200, R199 ;  /* 0x0000020013027824 */ /* 0x000fe200078e02c7 */
[----:B------:R-:W-:Y:S05]  /*a5c0*/  WARPSYNC.ALL ;  /* 0x0000000000007948 */ /* 0x000fea0003800000 */
[----:B------:R-:W-:Y:S01]  /*a5d0*/  IMAD.MOV.U32 R5, RZ, RZ, 0x40000040 ;  /* 0x40000040ff057424 */ /* 0x000fe200078e00ff */
[----:B------:R-:W-:Y:S01]  /*a5e0*/  R2UR UR4, R4 ;  /* 0x00000000040472ca */ /* 0x000fe200000e0000 */
[----:B------:R-:W-:Y:S01]  /*a5f0*/  IMAD.MOV.U32 R3, RZ, RZ, 0x40000040 ;  /* 0x40000040ff037424 */ /* 0x000fe200078e00ff */
        /* <DEDUP_REMOVED lines=9> */
[----:B------:R-:W-:Y:S02]  /*a690*/  VIADD R8, R4, 0x4 ;  /* 0x0000000404087836 */ /* 0x000fe40000000000 */
[----:B------:R-:W-:Y:S02]  /*a6a0*/  IMAD.MOV.U32 R9, RZ, RZ, 0x40000040 ;  /* 0x40000040ff097424 */ /* 0x000fe400078e00ff */
[----:B------:R-:W-:Y:S02]  /*a6b0*/  IMAD.MOV.U32 R3, RZ, RZ, 0x40000040 ;  /* 0x40000040ff037424 */ /* 0x000fe400078e00ff */
[----:B------:R-:W-:Y:S01]  /*a6c0*/  HGMMA.64x64x16.F32.BF16 R24, gdesc[UR4], RZ, !UPT, gsb0 ;  /* 0x00e00000041879f0 */ /* 0x000fe2000c0018ff */
[----:B------:R-:W-:Y:S02]  /*a6d0*/  R2UR UR4, R10 ;  /* 0x000000000a0472ca */ /* 0x000fe400000e0000 */
        /* <DEDUP_REMOVED lines=27> */
[----:B------:R-:W2:Y:S02]  /*a890*/  SYNCS.PHASECHK.TRANS64.TRYWAIT P1, [R18+URZ+0x38810], R3 ;  /* 0x03881003120075a7 */ /* 0x000ea4000802017f */
[----:B--2---:R-:W-:Y:S05]  /*a8a0*/  @!P1 BRA `(.L_x_5296) ;  /* 0x0000016800909947 */ /* 0x004fea0003800000 */
.L_x_5520:
[----:B------:R-:W-:Y:S05]  /*a8b0*/  BSYNC B0 ;  /* 0x0000000000007941 */ /* 0x000fea0003800000 */
.L_x_5295:
[----:B------:R-:W-:Y:S05]  /*a8c0*/  @!P0 BRA `(.L_x_5297) ;  /* 0x0000000000048947 */ /* 0x000fea0003800000 */
[----:B------:R-:W-:Y:S01]  /*a8d0*/  BPT.TRAP 0x1 ;  /* 0x000000040000795c */ /* 0x000fe20000300000 */
.L_x_5297:
[----:B------:R3:W4:Y:S01]  /*a8e0*/  SYNCS.PHASECHK.TRANS64.TRYWAIT P1, [R20+URZ+0x38850], R13 ;  /* 0x0388500d140075a7 */ /* 0x000722000802017f */
[----:B------:R-:W-:Y:S05]  /*a8f0*/  @!P0 BRA `(.L_x_5298) ;  /* 0x0000000000048947 */ /* 0x000fea0003800000 */
[----:B------:R-:W-:Y:S01]  /*a900*/  BPT.TRAP 0x1 ;  /* 0x000000040000795c */ /* 0x000fe20000300000 */
.L_x_5298:
[----:B------:R-:W-:-:S05]  /*a910*/  VIADD R0, R18, 0x400 ;  /* 0x0000040012007836 */ /* 0x000fca0000000000 */
[----:B------:R-:W-:-:S04]  /*a920*/  SHF.R.U32.HI R0, RZ, 0x4, R0 ;  /* 0x00000004ff007819 */ /* 0x000fc80000011600 */
[----:B------:R-:W-:Y:S01]  /*a930*/  LOP3.LUT R0, R0, 0x3fff, RZ, 0xc0, !PT ;  /* 0x00003fff00007812 */ /* 0x000fe200078ec0ff */
[----:B----4-:R-:W-:Y:S06]  /*a940*/  @P1 BRA `(.L_x_5299) ;  /* 0x0000000000081947 */ /* 0x010fec0003800000 */
[----:B------:R-:W4:Y:S02]  /*a950*/  SYNCS.PHASECHK.TRANS64.TRYWAIT P1, [R20+URZ+0x38850], R13 ;  /* 0x0388500d140075a7 */ /* 0x000f24000802017f */
[----:B----4-:R-:W-:Y:S05]  /*a960*/  @!P1 BRA `(.L_x_5300) ;  /* 0x0000016800749947 */ /* 0x010fea0003800000 */
.L_x_5299:
[----:B------:R-:W-:Y:S05]  /*a970*/  WARPSYNC.ALL ;  /* 0x0000000000007948 */ /* 0x000fea0003800000 */
[----:B------:R-:W-:Y:S01]  /*a980*/  LOP3.LUT R206, R0, 0x10000, RZ, 0xfc, !PT ;  /* 0x0001000000ce7812 */ /* 0x000fe200078efcff */
[----:B------:R-:W-:Y:S01]  /*a990*/  VIADD R0, R18, 0x26400 ;  /* 0x0002640012007836 */ /* 0x000fe20000000000 */
[----:B------:R-:W-:-:S03]  /*a9a0*/  WARPGROUP.ARRIVE ;  /* 0x00000000000079c5 */ /* 0x000fc60000000000 */
[----:B------:R-:W-:-:S03]  /*a9b0*/  IMAD R12, R19, 0x1000, R206 ;  /* 0x00001000130c7824 */ /* 0x000fc600078e02ce */
[----:B------:R-:W5:Y:S01]  /*a9c0*/  S2R R21, SR_TID.X ;  /* 0x0000000000157919 */ /* 0x000f620000002100 */
[----:B01-34-:R-:W-:Y:S01]  /*a9d0*/  IMAD.MOV.U32 R13, RZ, RZ, 0x40000040 ;  /* 0x40000040ff0d7424 */ /* 0x01bfe200078e00ff */
[----:B------:R-:W-:Y:S01]  /*a9e0*/  SHF.R.U32.HI R0, RZ, 0x4, R0 ;  /* 0x00000004ff007819 */ /* 0x000fe20000011600 */
[----:B--2---:R-:W-:Y:S01]  /*a9f0*/  IMAD.MOV.U32 R3, RZ, RZ, 0x40000040 ;  /* 0x40000040ff037424 */ /* 0x004fe200078e00ff */
[C---:B------:R-:W-:Y:S01]  /*aa00*/  R2UR UR6, R12.reuse ;  /* 0x000000000c0672ca */ /* 0x040fe200000e0000 */
[----:B------:R-:W-:Y:S01]  /*aa10*/  VIADD R14, R12, 0x2 ;  /* 0x000000020c0e7836 */ /* 0x000fe20000000000 */
[----:B------:R-:W-:Y:S01]  /*aa20*/  LOP3.LUT R0, R0, 0x3fff, RZ, 0xc0, !PT ;  /* 0x00003fff00007812 */ /* 0x000fe200078ec0ff */
[----:B------:R-:W-:Y:S01]  /*aa30*/  IMAD.MOV.U32 R15, RZ, RZ, 0x40000040 ;  /* 0x40000040ff0f7424 */ /* 0x000fe200078e00ff */
[----:B------:R-:W-:Y:S01]  /*aa40*/  R2UR UR7, R13 ;  /* 0x000000000d0772ca */ /* 0x000fe200000e0000 */
[----:B------:R-:W-:Y:S01]  /*aa50*/  IMAD.MOV.U32 R57, RZ, RZ, 0x40000040 ;  /* 0x40000040ff397424 */ /* 0x000fe200078e00ff */
[----:B------:R-:W-:Y:S01]  /*aa60*/  LOP3.LUT R2, R0, 0x10000, RZ, 0xfc, !PT ;  /* 0x0001000000027812 */ /* 0x000fe200078efcff */
[----:B------:R-:W-:Y:S01]  /*aa70*/  IMAD.MOV.U32 R60, RZ, RZ, 0x4 ;  /* 0x00000004ff3c7424 */ /* 0x000fe200078e00ff */
[----:B------:R-:W-:-:S02]  /*aa80*/  R2UR UR5, R3 ;  /* 0x00000000030572ca */ /* 0x000fc400000e0000 */
[C---:B------:R-:W-:Y:S01]  /*aa90*/  R2UR UR4, R2.reuse ;  /* 0x00000000020472ca */ /* 0x040fe200000e0000 */
[C---:B------:R-:W-:Y:S02]  /*aaa0*/  VIADD R56, R2.reuse, 0x2 ;  /* 0x0000000202387836 */ /* 0x040fe40000000000 */
[----:B------:R-:W-:-:S10]  /*aab0*/  VIADD R13, R2, 0x800 ;  /* 0x00000800020d7836 */ /* 0x000fd40000000000 */
        /* <DEDUP_REMOVED lines=9> */
[----:B-----5:R-:W-:-:S05]  /*ab50*/  SHF.R.U32.HI R21, RZ, 0x7, R21 ;  /* 0x00000007ff157819 */ /* 0x020fca0000011615 */
        /* <DEDUP_REMOVED lines=184> */
[----:B------:R-:W-:-:S04]  /*b6e0*/  SEL R13, R13, 0x26, P1 ;  /* 0x000000260d0d7807 */ /* 0x000fc80000800000 */
[----:B------:R-:W-:Y:S01]  /*b6f0*/  LOP3.LUT R13, R13, 0x6, RZ, 0xc0, !PT ;  /* 0x000000060d0d7812 */ /* 0x000fe200078ec0ff */
        /* <DEDUP_REMOVED lines=155> */
[----:B------:R-:W-:Y:S01]  /*c0b0*/  SEL R0, R21, 0x3e, P1 ;  /* 0x0000003e15007807 */ /* 0x000fe20000800000 */
[----:B------:R-:W-:Y:S02]  /*c0c0*/  WARPGROUP.DEPBAR.LE gsb0, 0x0 ;  /* 0x00008000000079c5 */ /* 0x000fe40000010000 */
[----:B------:R-:W-:-:S06]  /*c0d0*/  WARPGROUP.ARRIVE ;  /* 0x00000000000079c5 */ /* 0x000fcc0000000000 */
[----:B------:R-:W-:Y:S01]  /*c0e0*/  HGMMA.64x64x16.F32.BF16 R24, gdesc[UR4], R24, gsb0 ;  /* 0x00e00000041879f0 */ /* 0x000fe20008001818 */
[----:B------:R-:W-:Y:S02]  /*c0f0*/  R2UR UR6, R14 ;  /* 0x000000000e0672ca */ /* 0x000fe400000e0000 */
[----:B------:R-:W-:Y:S02]  /*c100*/  R2UR UR7, R15 ;  /* 0x000000000f0772ca */ /* 0x000fe400000e0000 */
[----:B------:R-:W-:Y:S02]  /*c110*/  R2UR UR4, R56 ;  /* 0x00000000380472ca */ /* 0x000fe400000e0000 */
[----:B------:R-:W-:Y:S02]  /*c120*/  R2UR UR5, R57 ;  /* 0x00000000390572ca */ /* 0x000fe400000e0000 */
[----:B------:R-:W-:Y:S02]  /*c130*/  LOP3.LUT R15, R13, 0x1e00, RZ, 0xc0, !PT ;  /* 0x00001e000d0f7812 */ /* 0x000fe400078ec0ff */
[----:B------:R-:W-:-:S04]  /*c140*/  LOP3.LUT R13, R0, 0x6, RZ, 0xc0, !PT ;  /* 0x00000006000d7812 */ /* 0x000fc800078ec0ff */
[CC--:B------:R-:W-:Y:S02]  /*c150*/  IADD3 R14, R13.reuse, R15.reuse, R2 ;  /* 0x0000000f0d0e7210 */ /* 0x0c0fe40007ffe002 */
[----:B------:R-:W-:Y:S01]  /*c160*/  IADD3 R12, R13, R15, R12 ;  /* 0x0000000f0d0c7210 */ /* 0x000fe20007ffe00c */
[----:B------:R-:W-:Y:S02]  /*c170*/  IMAD.MOV.U32 R15, RZ, RZ, 0x40000040 ;  /* 0x40000040ff0f7424 */ /* 0x000fe400078e00ff */
[----:B------:R-:W-:Y:S01]  /*c180*/  IMAD.MOV.U32 R13, RZ, RZ, 0x40000040 ;  /* 0x40000040ff0d7424 */ /* 0x000fe200078e00ff */
[----:B------:R-:W-:Y:S02]  /*c190*/  WARPGROUP.DEPBAR.LE gsb0, 0x0 ;  /* 0x00008000000079c5 */ /* 0x000fe40000010000 */
[----:B------:R-:W-:-:S06]  /*c1a0*/  WARPGROUP.ARRIVE ;  /* 0x00000000000079c5 */ /* 0x000fcc0000000000 */
        /* <DEDUP_REMOVED lines=11> */
.L_x_5301:
[----:B------:R-:W2:Y:S01]  /*c260*/  LDL R0, [R1+0x10] ;  /* 0x0000100001007983 */ /* 0x000ea20000100800 */
[----:B------:R-:W0:Y:S01]  /*c270*/  LDC R12, c[0x0][0x448] ;  /* 0x00011200ff0c7b82 */ /* 0x000e220000000800 */
[----:B------:R-:W-:Y:S01]  /*c280*/  ULDC UR4, c[0x0][0xa80] ;  /* 0x0002a00000047ab9 */ /* 0x000fe20000000800 */
[----:B------:R-:W-:Y:S01]  /*c290*/  LOP3.LUT R22, R22, 0xffffffef, RZ, 0xc0, !PT ;  /* 0xffffffef16167812 */ /* 0x000fe200078ec0ff */
[----:B------:R-:W3:Y:S01]  /*c2a0*/  LDL R56, [R1] ;  /* 0x0000000001387983 */ /* 0x000ee20000100800 */
[----:B0-----:R-:W-:-:S13]  /*c2b0*/  ISETP.NE.AND P5, PT, R12, 0x1, PT ;  /* 0x000000010c00780c */ /* 0x001fda0003fa5270 */
[----:B------:R-:W0:Y:S01]  /*c2c0*/  @P5 LDC R13, c[0x0][0x44c] ;  /* 0x00011300ff0d5b82 */ /* 0x000e220000000800 */
[----:B------:R-:W-:-:S07]  /*c2d0*/  @P5 LOP3.LUT R22, R22, 0x10, RZ, 0xfc, !PT ;  /* 0x0000001016165812 */ /* 0x000fce00078efcff */
[----:B------:R-:W1:Y:S01]  /*c2e0*/  @P5 LDC R15, c[0x0][0x450] ;  /* 0x00011400ff0f5b82 */ /* 0x000e620000000800 */
[----:B--2---:R-:W-:-:S04]  /*c2f0*/  IMAD.IADD R0, R0, 0x1, R213 ;  /* 0x0000000100007824 */ /* 0x004fc800078e02d5 */
[----:B0-----:R-:W-:-:S05]  /*c300*/  @P5 IMAD.HI.U32 R12, R0, R13, RZ ;  /* 0x0000000d000c5227 */ /* 0x001fca00078e00ff */
[----:B-1----:R-:W-:-:S05]  /*c310*/  @P5 SHF.R.U32.HI R0, RZ, R15, R12 ;  /* 0x0000000fff005219 */ /* 0x002fca000001160c */
[----:B------:R-:W0:Y:S01]  /*c320*/  SHFL.IDX PT, R14, R0, RZ, 0x1c1f ;  /* 0x001c1fff000e7589 */ /* 0x000e2200000e0000 */
[----:B------:R-:W-:-:S05]  /*c330*/  IMAD R12, R168, -0x40, R21 ;  /* 0xffffffc0a80c7824 */ /* 0x000fca00078e0215 */
[----:B------:R-:W-:Y:S02]  /*c340*/  IADD3 R13, R211, 0x1, R12 ;  /* 0x00000001d30d7810 */ /* 0x000fe40007ffe00c */
[----:B------:R-:W-:Y:S02]  /*c350*/  IADD3 R12, -R193, R12, R211 ;  /* 0x0000000cc10c7210 */ /* 0x000fe40007ffe1d3 */
        /* <DEDUP_REMOVED lines=12> */
[----:B------:R-:W-:Y:S02]  /*c420*/  FMNMX.FTZ R24, R57, R24, !PT ;  /* 0x0000001839187209 */ /* 0x000fe40007810000 */
        /* <DEDUP_REMOVED lines=17> */
[----:B------:R-:W-:Y:S01]  /*c540*/  FMNMX.FTZ R24, R63, R24, !PT ;  /* 0x000000183f187209 */ /* 0x000fe20007810000 */
[----:B------:R-:W0:Y:S01]  /*c550*/  SHFL.IDX PT, R0, R0, 0x1, 0x1c1f ;  /* 0x003c1f0000007f89 */ /* 0x000e2200000e0000 */
        /* <DEDUP_REMOVED lines=15> */
[----:B------:R-:W-:Y:S02]  /*c650*/  FSEL R53, R53, -INF , P1 ;  /* 0xff80000035357808 */ /* 0x000fe40000800000 */
[----:B------:R-:W-:Y:S02]  /*c660*/  FMNMX.FTZ R24, R69, R24, !PT ;  /* 0x0000001845187209 */ /* 0x000fe40007810000 */
[----:B0-----:R-:W-:Y:S02]  /*c670*/  VIADDMNMX R14, R0, R13, R12, PT ;  /* 0x0000000d000e7246 */ /* 0x001fe4000380010c */
        /* <DEDUP_REMOVED lines=21> */
[----:B------:R-:W-:Y:S02]  /*c7d0*/  FSEL R81, R38, -INF , P2 ;  /* 0xff80000026517808 */ /* 0x000fe40001000000 */
[----:B------:R-:W-:Y:S01]  /*c7e0*/  FMNMX.FTZ R0, R79, R0, !PT ;  /* 0x000000004f007209 */ /* 0x000fe20007810000 */
[----:B------:R-:W0:Y:S01]  /*c7f0*/  SHFL.BFLY PT, R12, R21, 0x1, 0x1f ;  /* 0x0c201f00150c7f89 */ /* 0x000e2200000e0000 */
        /* <DEDUP_REMOVED lines=21> */
[----:B0-----:R-:W-:Y:S01]  /*c950*/  FMNMX.FTZ R13, R21, R12, !PT ;  /* 0x0000000c150d7209 */ /* 0x001fe20007810000 */
[----:B------:R-:W-:Y:S01]  /*c960*/  IMAD.U32 R12, RZ, RZ, UR4 ;  /* 0x00000004ff0c7e24 */ /* 0x000fe2000f8e00ff */
[----:B------:R-:W-:Y:S02]  /*c970*/  ISETP.GT.AND P2, PT, R14, 0x39, PT ;  /* 0x000000390e00780c */ /* 0x000fe40003f44270 */
[----:B------:R-:W-:Y:S02]  /*c980*/  FSEL R91, R54, -INF , P1 ;  /* 0xff800000365b7808 */ /* 0x000fe40000800000 */
[----:B------:R-:W-:Y:S01]  /*c990*/  FMNMX.FTZ R0, R51, R0, !PT ;  /* 0x0000000033007209 */ /* 0x000fe20007810000 */
[C---:B------:R-:W-:Y:S01]  /*c9a0*/  FMUL.FTZ R21, R13.reuse, R12 ;  /* 0x0000000c0d157220 */ /* 0x040fe20000410000 */
[----:B------:R-:W-:Y:S02]  /*c9b0*/  FSETP.NEU.FTZ.AND P4, PT, R13, -INF , PT ;  /* 0xff8000000d00780b */ /* 0x000fe40003f9d000 */
[----:B------:R-:W-:-:S02]  /*c9c0*/  FSEL R55, R55, -INF , P2 ;  /* 0xff80000037377808 */ /* 0x000fc40001000000 */
[----:B------:R-:W-:Y:S02]  /*c9d0*/  FMNMX.FTZ R0, R91, R0, !PT ;  /* 0x000000005b007209 */ /* 0x000fe40007810000 */
[----:B------:R-:W-:Y:S02]  /*c9e0*/  FSEL R24, R21, RZ, P4 ;  /* 0x000000ff15187208 */ /* 0x000fe40002000000 */
[----:B------:R-:W-:-:S03]  /*c9f0*/  FMNMX.FTZ R0, R55, R0, !PT ;  /* 0x0000000037007209 */ /* 0x000fc60007810000 */
[----:B------:R-:W-:Y:S02]  /*ca00*/  FFMA.FTZ R164, R15, R12, -R24 ;  /* 0x0000000c0fa47223 */ /* 0x000fe40000010818 */
[----:B------:R-:W0:Y:S02]  /*ca10*/  SHFL.BFLY PT, R15, R0, 0x2, 0x1f ;  /* 0x0c401f00000f7f89 */ /* 0x000e2400000e0000 */
[----:B0-----:R-:W-:-:S05]  /*ca20*/  FMNMX.FTZ R14, R0, R15, !PT ;  /* 0x0000000f000e7209 */ /* 0x001fca0007810000 */
[----:B------:R-:W0:Y:S01]  /*ca30*/  SHFL.BFLY PT, R15, R14, 0x1, 0x1f ;  /* 0x0c201f000e0f7f89 */ /* 0x000e2200000e0000 */
[-CC-:B------:R-:W-:Y:S01]  /*ca40*/  FFMA.FTZ R21, R25, R12.reuse, -R24.reuse ;  /* 0x0000000c19157223 */ /* 0x180fe20000010818 */
[-CC-:B------:R-:W-:Y:S01]  /*ca50*/  FFMA.FTZ R25, R33, R12.reuse, -R24.reuse ;  /* 0x0000000c21197223 */ /* 0x180fe20000010818 */
[-CC-:B------:R-:W-:Y:S01]  /*ca60*/  FFMA.FTZ R166, R57, R12.reuse, -R24.reuse ;  /* 0x0000000c39a67223 */ /* 0x180fe20000010818 */
[----:B------:R-:W-:Y:S01]  /*ca70*/  MUFU.EX2 R164, R164 ;  /* 0x000000a400a47308 */ /* 0x000fe20000000800 */
[----:B------:R-:W-:Y:S01]  /*ca80*/  FFMA.FTZ R29, R29, R12, -R24 ;  /* 0x0000000c1d1d7223 */ /* 0x000fe20000010818 */
[----:B0-----:R-:W-:-:S04]  /*ca90*/  FMNMX.FTZ R15, R14, R15, !PT ;  /* 0x0000000f0e0f7209 */ /* 0x001fc80007810000 */
[C---:B------:R-:W-:Y:S01]  /*caa0*/  FSETP.NEU.FTZ.AND P1, PT, R15.reuse, -INF , PT ;  /* 0xff8000000f00780b */ /* 0x040fe20003f3d000 */
[----:B------:R-:W-:Y:S01]  /*cab0*/  FMUL.FTZ R0, R15, R12 ;  /* 0x0000000c0f007220 */ /* 0x000fe20000410000 */
[----:B------:R-:W0:Y:S04]  /*cac0*/  MUFU.EX2 R21, R21 ;  /* 0x0000001500157308 */ /* 0x000e280000000800 */
[----:B------:R-:W-:-:S04]  /*cad0*/  FSEL R0, R0, RZ, P1 ;  /* 0x000000ff00007208 */ /* 0x000fc80000800000 */
[----:B------:R1:W-:Y:S01]  /*cae0*/  MUFU.EX2 R57, R25 ;  /* 0x0000001900397308 */ /* 0x0003e20000000800 */
[-CC-:B------:R-:W-:Y:S01]  /*caf0*/  FFMA.FTZ R71, R71, R12.reuse, -R0.reuse ;  /* 0x0000000c47477223 */ /* 0x180fe20000010800 */
[-CC-:B------:R-:W-:Y:S01]  /*cb00*/  FFMA.FTZ R27, R27, R12.reuse, -R0.reuse ;  /* 0x0000000c1b1b7223 */ /* 0x180fe20000010800 */
[-C--:B------:R-:W-:Y:S01]  /*cb10*/  FFMA.FTZ R73, R73, R12.reuse, -R0 ;  /* 0x0000000c49497223 */ /* 0x080fe20000010800 */
[----:B------:R-:W-:Y:S01]  /*cb20*/  FFMA.FTZ R160, R59, R12, -R24 ;  /* 0x0000000c3ba07223 */ /* 0x000fe20000010818 */
[----:B-1----:R-:W-:-:S03]  /*cb30*/  VIADD R25, R20, 0x38840 ;  /* 0x0003884014197836 */ /* 0x002fc60000000000 */
[----:B------:R-:W1:Y:S02]  /*cb40*/  MUFU.EX2 R166, R166 ;  /* 0x000000a600a67308 */ /* 0x000e640000000800 */
[----:B------:R-:W-:-:S06]  /*cb50*/  PRMT R25, R190, 0x654, R25 ;  /* 0x00000654be197816 */ /* 0x000fcc0000000019 */
[----:B------:R-:W-:Y:S01]  /*cb60*/  MUFU.EX2 R71, R71 ;  /* 0x0000004700477308 */ /* 0x000fe20000000800 */
[----:B------:R2:W-:Y:S01]  /*cb70*/  SYNCS.ARRIVE.TRANS64.RED.A1T0 RZ, [R25+URZ], RZ ;  /* 0x000000ff19ff79a7 */ /* 0x0005e2000810043f */
[----:B------:R-:W-:-:S06]  /*cb80*/  FFMA.FTZ R75, R75, R12, -R0 ;  /* 0x0000000c4b4b7223 */ /* 0x000fcc0000010800 */
[----:B------:R4:W5:Y:S01]  /*cb90*/  MUFU.EX2 R14, R27 ;  /* 0x0000001b000e7308 */ /* 0x0009620000000800 */
[----:B--2---:R-:W-:Y:S02]  /*cba0*/  IMAD.MOV.U32 R25, RZ, RZ, 0x40000040 ;  /* 0x40000040ff197424 */ /* 0x004fe400078e00ff */
[----:B------:R-:W-:-:S05]  /*cbb0*/  FFMA.FTZ R77, R77, R12, -R0 ;  /* 0x0000000c4d4d7223 */ /* 0x000fca0000010800 */
[----:B------:R-:W2:Y:S01]  /*cbc0*/  MUFU.EX2 R29, R29 ;  /* 0x0000001d001d7308 */ /* 0x000ea20000000800 */
[----:B------:R-:W-:Y:S01]  /*cbd0*/  R2UR UR7, R25 ;  /* 0x00000000190772ca */ /* 0x000fe200000e0000 */
[----:B------:R-:W-:-:S06]  /*cbe0*/  FFMA.FTZ R162, R61, R12, -R24 ;  /* 0x0000000c3da27223 */ /* 0x000fcc0000010818 */
[----:B------:R-:W3:Y:S01]  /*cbf0*/  MUFU.EX2 R73, R73 ;  /* 0x0000004900497308 */ /* 0x000ee20000000800 */
[----:B0-----:R-:W-:-:S07]  /*cc00*/  FADD.FTZ R25, R164, R21 ;  /* 0x00000015a4197221 */ /* 0x001fce0000010000 */
[----:B------:R-:W0:Y:S01]  /*cc10*/  MUFU.EX2 R160, R160 ;  /* 0x000000a000a07308 */ /* 0x000e220000000800 */
[----:B------:R-:W-:Y:S01]  /*cc20*/  FFMA.FTZ R79, R79, R12, -R0 ;  /* 0x0000000c4f4f7223 */ /* 0x000fe20000010800 */
[----:B----4-:R-:W-:-:S06]  /*cc30*/  IMAD.MOV.U32 R27, RZ, RZ, 0x40000040 ;  /* 0x40000040ff1b7424 */ /* 0x010fcc00078e00ff */
[----:B------:R-:W4:Y:S01]  /*cc40*/  MUFU.EX2 R28, R75 ;  /* 0x0000004b001c7308 */ /* 0x000f220000000800 */
[-CC-:B------:R-:W-:Y:S01]  /*cc50*/  FFMA.FTZ R31, R37, R12.reuse, -R24.reuse ;  /* 0x0000000c251f7223 */ /* 0x180fe20000010818 */
[----:B-1----:R-:W-:Y:S01]  /*cc60*/  FADD.FTZ R36, R166, R25 ;  /* 0x00000019a6247221 */ /* 0x002fe20000010000 */
[-CC-:B------:R-:W-:Y:S01]  /*cc70*/  FFMA.FTZ R156, R63, R12.reuse, -R24.reuse ;  /* 0x0000000c3f9c7223 */ /* 0x180fe20000010818 */
[----:B------:R-:W-:-:S04]  /*cc80*/  FFMA.FTZ R33, R41, R12, -R24 ;  /* 0x0000000c29217223 */ /* 0x000fc80000010818 */
[----:B------:R-:W1:Y:S01]  /*cc90*/  MUFU.EX2 R77, R77 ;  /* 0x0000004d004d7308 */ /* 0x000e620000000800 */
[-CC-:B------:R-:W-:Y:S01]  /*cca0*/  FFMA.FTZ R158, R65, R12.reuse, -R24.reuse ;  /* 0x0000000c419e7223 */ /* 0x180fe20000010818 */
[-CC-:B------:R-:W-:Y:S01]  /*ccb0*/  FFMA.FTZ R35, R45, R12.reuse, -R24.reuse ;  /* 0x0000000c2d237223 */ /* 0x180fe20000010818 */
[-CC-:B------:R-:W-:Y:S01]  /*ccc0*/  FFMA.FTZ R152, R67, R12.reuse, -R24.reuse ;  /* 0x0000000c43987223 */ /* 0x180fe20000010818 */
[-CC-:B------:R-:W-:Y:S01]  /*ccd0*/  FFMA.FTZ R37, R49, R12.reuse, -R24.reuse ;  /* 0x0000000c31257223 */ /* 0x180fe20000010818 */
[-CC-:B------:R-:W-:Y:S01]  /*cce0*/  FFMA.FTZ R154, R69, R12.reuse, -R24.reuse ;  /* 0x0000000c459a7223 */ /* 0x180fe20000010818 */
[-C--:B------:R-:W-:Y:S01]  /*ccf0*/  FFMA.FTZ R39, R53, R12.reuse, -R24 ;  /* 0x0000000c35277223 */ /* 0x080fe20000010818 */
        /* <DEDUP_REMOVED lines=11> */
[----:B------:R-:W-:Y:S01]  /*cdb0*/  FFMA.FTZ R55, R55, R12, -R0 ;  /* 0x0000000c37377223 */ /* 0x000fe20000010800 */
[----:B------:R-:W-:-:S02]  /*cdc0*/  IMAD R24, R19, 0x1000, R209 ;  /* 0x0000100013187824 */ /* 0x000fc400078e02d1 */
[----:B-----5:R-:W-:Y:S01]  /*cdd0*/  FADD.FTZ R0, R71, R14 ;  /* 0x0000000e47007221 */ /* 0x020fe20000010000 */
[----:B------:R-:W-:Y:S01]  /*cde0*/  R2UR UR11, R27 ;  /* 0x000000001b0b72ca */ /* 0x000fe200000e0000 */
[----:B--2---:R-:W-:Y:S01]  /*cdf0*/  FADD.FTZ R27, R29, R36 ;  /* 0x000000241d1b7221 */ /* 0x004fe20000010000 */
[----:B------:R-:W-:Y:S01]  /*ce00*/  VIADD R26, R24, 0x80 ;  /* 0x00000080181a7836 */ /* 0x000fe20000000000 */
[----:B------:R-:W2:Y:S01]  /*ce10*/  MUFU.EX2 R31, R31 ;  /* 0x0000001f001f7308 */ /* 0x000ea20000000800 */
[----:B---3--:R-:W-:Y:S01]  /*ce20*/  FADD.FTZ R25, R73, R0 ;  /* 0x0000000049197221 */ /* 0x008fe20000010000 */
[----:B0-----:R-:W-:Y:S01]  /*ce30*/  FADD.FTZ R38, R160, R27 ;  /* 0x0000001ba0267221 */ /* 0x001fe20000010000 */
[----:B------:R-:W-:Y:S01]  /*ce40*/  IMAD.MOV.U32 R27, RZ, RZ, 0x40000040 ;  /* 0x40000040ff1b7424 */ /* 0x000fe200078e00ff */
[----:B------:R-:W-:Y:S01]  /*ce50*/  R2UR UR10, R26 ;  /* 0x000000001a0a72ca */ /* 0x000fe200000e0000 */
[----:B----4-:R-:W-:-:S03]  /*ce60*/  FADD.FTZ R36, R28, R25 ;  /* 0x000000191c247221 */ /* 0x010fc60000010000 */
[----:B------:R-:W0:Y:S01]  /*ce70*/  MUFU.EX2 R81, R81 ;  /* 0x0000005100517308 */ /* 0x000e220000000800 */
[----:B------:R-:W-:Y:S01]  /*ce80*/  VIADD R26, R24, 0x100 ;  /* 0x00000100181a7836 */ /* 0x000fe20000000000 */
[----:B------:R-:W-:Y:S01]  /*ce90*/  R2UR UR15, R27 ;  /* 0x000000001b0f72ca */ /* 0x000fe200000e0000 */
[----:B-1----:R-:W-:-:S05]  /*cea0*/  FADD.FTZ R25, R77, R36 ;  /* 0x000000244d197221 */ /* 0x002fca0000010000 */
[----:B------:R-:W1:Y:S01]  /*ceb0*/  MUFU.EX2 R156, R156 ;  /* 0x0000009c009c7308 */ /* 0x000e620000000800 */
[----:B------:R-:W-:Y:S01]  /*cec0*/  FADD.FTZ R27, R57, R38 ;  /* 0x00000026391b7221 */ /* 0x000fe20000010000 */
[----:B------:R-:W-:-:S06]  /*ced0*/  R2UR UR14, R26 ;  /* 0x000000001a0e72ca */ /* 0x000fcc00000e0000 */
[----:B------:R-:W3:Y:S01]  /*cee0*/  MUFU.EX2 R32, R83 ;  /* 0x0000005300207308 */ /* 0x000ee20000000800 */
[----:B------:R-:W-:Y:S01]  /*cef0*/  FADD.FTZ R26, R30, R25 ;  /* 0x000000191e1a7221 */ /* 0x000fe20000010000 */
[----:B------:R-:W-:-:S06]  /*cf00*/  FADD.FTZ R36, R162, R27 ;  /* 0x0000001ba2247221 */ /* 0x000fcc0000010000 */
[----:B------:R-:W4:Y:S01]  /*cf10*/  MUFU.EX2 R33, R33 ;  /* 0x0000002100217308 */ /* 0x000f220000000800 */
[----:B------:R-:W-:Y:S01]  /*cf20*/  IMAD.MOV.U32 R25, RZ, RZ, 0x40000040 ;  /* 0x40000040ff197424 */ /* 0x000fe200078e00ff */
[----:B------:R-:W-:-:S06]  /*cf30*/  F2FP.BF16.F32.PACK_AB R164, R21, R164 ;  /* 0x000000a415a4723e */ /* 0x000fcc00000010ff */
[----:B------:R-:W5:Y:S01]  /*cf40*/  MUFU.EX2 R85, R85 ;  /* 0x0000005500557308 */ /* 0x000f620000000800 */
[----:B--2---:R-:W-:-:S07]  /*cf50*/  FADD.FTZ R21, R31, R36 ;  /* 0x000000241f157221 */ /* 0x004fce0000010000 */
[----:B------:R-:W2:Y:S01]  /*cf60*/  MUFU.EX2 R158, R158 ;  /* 0x0000009e009e7308 */ /* 0x000ea20000000800 */
[----:B------:R-:W-:Y:S01]  /*cf70*/  R2UR UR19, R25 ;  /* 0x00000000191372ca */ /* 0x000fe200000e0000 */
[----:B0-----:R-:W-:Y:S01]  /*cf80*/  FADD.FTZ R25, R81, R26 ;  /* 0x0000001a51197221 */ /* 0x001fe20000010000 */
[----:B-1----:R-:W-:-:S05]  /*cf90*/  FADD.FTZ R36, R156, R21 ;  /* 0x000000159c247221 */ /* 0x002fca0000010000 */
[----:B------:R-:W0:Y:S01]  /*cfa0*/  MUFU.EX2 R34, R43 ;  /* 0x0000002b00227308 */ /* 0x000e220000000800 */
[----:B---3--:R-:W-:-:S07]  /*cfb0*/  FADD.FTZ R26, R32, R25 ;  /* 0x00000019201a7221 */ /* 0x008fce0000010000 */
[----:B------:R-:W1:Y:S01]  /*cfc0*/  MUFU.EX2 R35, R35 ;  /* 0x0000002300237308 */ /* 0x000e620000000800 */
[----:B------:R-:W-:Y:S01]  /*cfd0*/  R2UR UR6, R24 ;  /* 0x00000000180672ca */ /* 0x000fe200000e0000 */
[----:B----4-:R-:W-:-:S06]  /*cfe0*/  FADD.FTZ R25, R33, R36 ;  /* 0x0000002421197221 */ /* 0x010fcc0000010000 */
[----:B------:R-:W3:Y:S01]  /*cff0*/  MUFU.EX2 R87, R87 ;  /* 0x0000005700577308 */ /* 0x000ee20000000800 */
[----:B------:R-:W-:Y:S02]  /*d000*/  VIADD R24, R24, 0x180 ;  /* 0x0000018018187836 */ /* 0x000fe40000000000 */
[----:B-----5:R-:W-:Y:S01]  /*d010*/  FADD.FTZ R21, R85, R26 ;  /* 0x0000001a55157221 */ /* 0x020fe20000010000 */
[----:B--2---:R-:W-:-:S04]  /*d020*/  FADD.FTZ R26, R158, R25 ;  /* 0x000000199e1a7221 */ /* 0x004fc80000010000 */
[----:B------:R-:W2:Y:S01]  /*d030*/  MUFU.EX2 R0, R47 ;  /* 0x0000002f00007308 */ /* 0x000ea20000000800 */
[----:B------:R-:W-:-:S07]  /*d040*/  R2UR UR18, R24 ;  /* 0x00000000181272ca */ /* 0x000fce00000e0000 */
[----:B------:R-:W4:Y:S01]  /*d050*/  MUFU.EX2 R152, R152 ;  /* 0x0000009800987308 */ /* 0x000f220000000800 */
[----:B------:R-:W-:Y:S01]  /*d060*/  F2FP.BF16.F32.PACK_AB R165, R14, R71 ;  /* 0x000000470ea5723e */ /* 0x000fe200000010ff */
[----:B0-----:R-:W-:-:S06]  /*d070*/  FADD.FTZ R14, R34, R21 ;  /* 0x00000015220e7221 */ /* 0x001fcc0000010000 */
[----:B------:R-:W0:Y:S01]  /*d080*/  MUFU.EX2 R89, R89 ;  /* 0x0000005900597308 */ /* 0x000e220000000800 */
[----:B-1----:R-:W-:-:S07]  /*d090*/  FADD.FTZ R25, R35, R26 ;  /* 0x0000001a23197221 */ /* 0x002fce0000010000 */
[----:B------:R-:W1:Y:S01]  /*d0a0*/  MUFU.EX2 R37, R37 ;  /* 0x0000002500257308 */ /* 0x000e620000000800 */
[----:B---3--:R-:W-:-:S07]  /*d0b0*/  FADD.FTZ R21, R87, R14 ;  /* 0x0000000e57157221 */ /* 0x008fce0000010000 */
[----:B------:R-:W3:Y:S01]  /*d0c0*/  MUFU.EX2 R24, R51 ;  /* 0x0000003300187308 */ /* 0x000ee20000000800 */
[----:B--2---:R-:W-:-:S07]  /*d0d0*/  FADD.FTZ R14, R0, R21 ;  /* 0x00000015000e7221 */ /* 0x004fce0000010000 */
[----:B------:R-:W2:Y:S01]  /*d0e0*/  MUFU.EX2 R154, R154 ;  /* 0x0000009a009a7308 */ /* 0x000ea20000000800 */
[----:B------:R-:W-:-:S07]  /*d0f0*/  F2FP.BF16.F32.PACK_AB R167, R28, R73 ;  /* 0x000000491ca7723e */ /* 0x000fce00000010ff */
[----:B------:R-:W-:Y:S08]  /*d100*/  MUFU.EX2 R39, R39 ;  /* 0x0000002700277308 */ /* 0x000ff00000000800 */
[----:B------:R-:W5:Y:S08]  /*d110*/  MUFU.EX2 R91, R91 ;  /* 0x0000005b005b7308 */ /* 0x000f700000000800 */
[----:B------:R-:W5:Y:S01]  /*d120*/  MUFU.EX2 R26, R55 ;  /* 0x00000037001a7308 */ /* 0x000f620000000800 */
[----:B----4-:R-:W-:Y:S01]  /*d130*/  FADD.FTZ R28, R152, R25 ;  /* 0x00000019981c7221 */ /* 0x010fe20000010000 */
[----:B0-----:R-:W-:Y:S01]  /*d140*/  FADD.FTZ R21, R89, R14 ;  /* 0x0000000e59157221 */ /* 0x001fe20000010000 */
[----:B------:R-:W-:Y:S01]  /*d150*/  F2FP.BF16.F32.PACK_AB R166, R29, R166 ;  /* 0x000000a61da6723e */ /* 0x000fe200000010ff */
[----:B------:R-:W-:Y:S01]  /*d160*/  BAR.SYNC.DEFER_BLOCKING 0xf, 0x100 ;  /* 0x03c4000000007b1d */ /* 0x000fe20000010000 */
[----:B-1----:R-:W-:Y:S01]  /*d170*/  FADD.FTZ R25, R37, R28 ;  /* 0x0000001c25197221 */ /* 0x002fe20000010000 */
[----:B---3--:R-:W-:Y:S01]  /*d180*/  FADD.FTZ R14, R24, R21 ;  /* 0x00000015180e7221 */ /* 0x008fe20000010000 */
[----:B------:R-:W-:-:S02]  /*d190*/  F2FP.BF16.F32.PACK_AB R160, R57, R160 ;  /* 0x000000a039a0723e */ /* 0x000fc400000010ff */
[----:B------:R-:W-:Y:S02]  /*d1a0*/  F2FP.BF16.F32.PACK_AB R161, R30, R77 ;  /* 0x0000004d1ea1723e */ /* 0x000fe400000010ff */
[----:B------:R-:W-:Y:S02]  /*d1b0*/  F2FP.BF16.F32.PACK_AB R162, R31, R162 ;  /* 0x000000a21fa2723e */ /* 0x000fe400000010ff */
[----:B------:R-:W-:Y:S02]  /*d1c0*/  F2FP.BF16.F32.PACK_AB R163, R32, R81 ;  /* 0x0000005120a3723e */ /* 0x000fe400000010ff */
[----:B------:R-:W-:Y:S01]  /*d1d0*/  F2FP.BF16.F32.PACK_AB R159, R0, R87 ;  /* 0x00000057009f723e */ /* 0x000fe200000010ff */
[----:B--2---:R-:W-:Y:S01]  /*d1e0*/  FADD.FTZ R0, R154, R25 ;  /* 0x000000199a007221 */ /* 0x004fe20000010000 */
[----:B------:R-:W-:Y:S02]  /*d1f0*/  F2FP.BF16.F32.PACK_AB R156, R33, R156 ;  /* 0x0000009c219c723e */ /* 0x000fe400000010ff */
[----:B------:R-:W-:-:S02]  /*d200*/  F2FP.BF16.F32.PACK_AB R157, R34, R85 ;  /* 0x00000055229d723e */ /* 0x000fc400000010ff */
[----:B------:R-:W-:Y:S01]  /*d210*/  F2FP.BF16.F32.PACK_AB R158, R35, R158 ;  /* 0x0000009e239e723e */ /* 0x000fe200000010ff */
[----:B-----5:R-:W-:Y:S01]  /*d220*/  FADD.FTZ R21, R91, R14 ;  /* 0x0000000e5b157221 */ /* 0x020fe20000010000 */
[----:B------:R-:W-:Y:S02]  /*d230*/  F2FP.BF16.F32.PACK_AB R152, R37, R152 ;  /* 0x000000982598723e */ /* 0x000fe400000010ff */
[----:B------:R-:W-:Y:S02]  /*d240*/  F2FP.BF16.F32.PACK_AB R153, R24, R89 ;  /* 0x000000591899723e */ /* 0x000fe400000010ff */
[C---:B------:R-:W-:Y:S02]  /*d250*/  F2FP.BF16.F32.PACK_AB R154, R39.reuse, R154 ;  /* 0x0000009a279a723e */ /* 0x040fe400000010ff */
[C---:B------:R-:W-:Y:S01]  /*d260*/  F2FP.BF16.F32.PACK_AB R155, R26.reuse, R91 ;  /* 0x0000005b1a9b723e */ /* 0x040fe200000010ff */
[----:B------:R-:W-:Y:S01]  /*d270*/  STSM.16.M88.4 [R227+0x36400], R164 ;  /* 0x036400a4e3007844 */ /* 0x000fe20000000200 */
[----:B------:R-:W-:Y:S01]  /*d280*/  FADD.FTZ R0, R39, R0 ;  /* 0x0000000027007221 */ /* 0x000fe20000010000 */
[----:B------:R-:W-:-:S02]  /*d290*/  FADD.FTZ R14, R26, R21 ;  /* 0x000000151a0e7221 */ /* 0x000fc40000010000 */
[----:B------:R-:W-:Y:S04]  /*d2a0*/  STSM.16.M88.4 [R228], R160 ;  /* 0x000000a0e4007844 */ /* 0x000fe80000000200 */
[----:B------:R0:W-:Y:S04]  /*d2b0*/  STSM.16.M88.4 [R56], R156 ;  /* 0x0000009c38007844 */ /* 0x0001e80000000200 */
[----:B------:R1:W-:Y:S01]  /*d2c0*/  STSM.16.M88.4 [R229], R152 ;  /* 0x00000098e5007844 */ /* 0x0003e20000000200 */
[----:B0-----:R-:W-:-:S06]  /*d2d0*/  WARPGROUP.ARRIVE ;  /* 0x00000000000079c5 */ /* 0x001fcc0000000000 */
        /* <DEDUP_REMOVED lines=24> */
.L_x_5302:
[----:B------:R-:W-:Y:S01]  /*d460*/  VIADD R20, R20, 0x38860 ;  /* 0x0003886014147836 */ /* 0x000fe20000000000 */
[----:B------:R-:W0:Y:S01]  /*d470*/  @P5 LDC R21, c[0x0][0x44c] ;  /* 0x00011300ff155b82 */ /* 0x000e220000000800 */
[----:B------:R-:W-:Y:S01]  /*d480*/  IMAD.MOV.U32 R152, RZ, RZ, R213 ;  /* 0x000000ffff987224 */ /* 0x000fe200078e00d5 */
[----:B------:R-:W-:Y:S01]  /*d490*/  ULDC UR36, c[0x0][0xa80] ;  /* 0x0002a00000247ab9 */ /* 0x000fe20000000800 */
[----:B------:R-:W-:Y:S01]  /*d4a0*/  ULDC UR37, c[0x0][0xa80] ;  /* 0x0002a00000257ab9 */ /* 0x000fe20000000800 */
[----:B------:R-:W-:Y:S01]  /*d4b0*/  PRMT R20, R190, 0x654, R20 ;  /* 0x00000654be147816 */ /* 0x000fe20000000014 */
[----:B------:R-:W-:Y:S03]  /*d4c0*/  BSSY B1, `(.L_x_5303) ;  /* 0x0000397000017945 */ /* 0x000fe60003800000 */
[----:B------:R1:W-:Y:S02]  /*d4d0*/  SYNCS.ARRIVE.TRANS64.RED.A1T0 RZ, [R20+URZ], RZ ;  /* 0x000000ff14ff79a7 */ /* 0x0003e4000810043f */
[----:B-1----:R-:W1:Y:S01]  /*d4e0*/  @P5 LDC R20, c[0x0][0x450] ;  /* 0x00011400ff145b82 */ /* 0x002e620000000800 */
[----:B0-----:R-:W-:-:S05]  /*d4f0*/  @P5 IMAD.HI.U32 R21, R213, R21, RZ ;  /* 0x00000015d5155227 */ /* 0x001fca00078e00ff */
[----:B-1----:R-:W-:-:S04]  /*d500*/  @P5 SHF.R.U32.HI R152, RZ, R20, R21 ;  /* 0x00000014ff985219 */ /* 0x002fc80000011615 */
[----:B------:R-:W-:-:S04]  /*d510*/  IADD3 R20, R152, R211, -R208 ;  /* 0x000000d398147210 */ /* 0x000fc80007ffe8d0 */
[----:B------:R-:W-:-:S04]  /*d520*/  SHF.R.S32.HI R21, RZ, 0x1f, R20 ;  /* 0x0000001fff157819 */ /* 0x000fc80000011414 */
[----:B------:R-:W-:Y:S01]  /*d530*/  LEA.HI R21, R21, R20, RZ, 0x6 ;  /* 0x0000001415157211 */ /* 0x000fe200078f30ff */
[----:B------:R-:W-:-:S03]  /*d540*/  VIADD R20, R168, 0xfffffffe ;  /* 0xfffffffea8147836 */ /* 0x000fc60000000000 */
[----:B------:R-:W-:-:S04]  /*d550*/  SHF.R.S32.HI R212, RZ, 0x6, R21 ;  /* 0x00000006ffd47819 */ /* 0x000fc80000011415 */
[----:B------:R-:W-:-:S04]  /*d560*/  VIMNMX R212, RZ, R212, !PT ;  /* 0x000000d4ffd47248 */ /* 0x000fc80007fe0100 */
[----:B------:R-:W-:-:S13]  /*d570*/  ISETP.GE.AND P1, PT, R20, R212, PT ;  /* 0x000000d41400720c */ /* 0x000fda0003f26270 */
[----:B------:R-:W-:Y:S05]  /*d580*/  @!P1 BRA `(.L_x_5304) ;  /* 0x0000003800289947 */ /* 0x000fea0003800000 */
[----:B------:R-:W-:Y:S01]  /*d590*/  BSSY B0, `(.L_x_5304) ;  /* 0x0000389000007945 */ /* 0x000fe20003800000 */
[----:B------:R-:W-:Y:S02]  /*d5a0*/  IMAD.MOV.U32 R198, RZ, RZ, R15 ;  /* 0x000000ffffc67224 */ /* 0x000fe400078e000f */
[----:B------:R-:W-:Y:S02]  /*d5b0*/  IMAD.MOV.U32 R196, RZ, RZ, R13 ;  /* 0x000000ffffc47224 */ /* 0x000fe400078e000d */
[----:B------:R-:W-:-:S07]  /*d5c0*/  IMAD.MOV.U32 R197, RZ, RZ, R19 ;  /* 0x000000ffffc57224 */ /* 0x000fce00078e0013 */
.L_x_5317:
[----:B------:R-:W-:-:S05]  /*d5d0*/  VIADD R19, R197, 0x1 ;  /* 0x00000001c5137836 */ /* 0x000fca0000000000 */
[----:B------:R-:W-:-:S04]  /*d5e0*/  ISETP.NE.AND P1, PT, R19, 0x2, PT ;  /* 0x000000021300780c */ /* 0x000fc80003f25270 */
[----:B------:R-:W-:Y:S02]  /*d5f0*/  SEL R12, RZ, 0x1, P1 ;  /* 0x00000001ff0c7807 */ /* 0x000fe40000800000 */
[----:B------:R-:W-:Y:S02]  /*d600*/  SEL R19, R19, RZ, P1 ;  /* 0x000000ff13137207 */ /* 0x000fe40000800000 */
[----:B------:R-:W-:Y:S01]  /*d610*/  LOP3.LUT R23, R23, R12, RZ, 0x3c, !PT ;  /* 0x0000000c17177212 */ /* 0x000fe200078e3cff */
[----:B0-----:R-:W-:Y:S06]  /*d620*/  @!P0 BRA `(.L_x_5305) ;  /* 0x0000000000048947 */ /* 0x001fec0003800000 */
[----:B------:R-:W-:Y:S01]  /*d630*/  BPT.TRAP 0x1 ;  /* 0x000000040000795c */ /* 0x000fe20000300000 */
.L_x_5305:
[----:B------:R-:W-:Y:S01]  /*d640*/  IMAD R21, R19, 0x8, R18 ;  /* 0x0000000813157824 */ /* 0x000fe200078e0212 */
[----:B------:R-:W-:-:S04]  /*d650*/  SHF.L.U32 R15, R23, 0x1f, RZ ;  /* 0x0000001f170f7819 */ /* 0x000fc800000006ff */
[----:B------:R0:W1:Y:S01]  /*d660*/  SYNCS.PHASECHK.TRANS64.TRYWAIT P1, [R21+URZ+0x38830], R15 ;  /* 0x0388300f150075a7 */ /* 0x000062000802017f */
[----:B------:R-:W-:Y:S05]  /*d670*/  @!P0 BRA `(.L_x_5306) ;  /* 0x0000000000048947 */ /* 0x000fea0003800000 */
[----:B------:R-:W-:Y:S01]  /*d680*/  BPT.TRAP 0x1 ;  /* 0x000000040000795c */ /* 0x000fe20000300000 */
.L_x_5306:
[----:B------:R-:W-:Y:S01]  /*d690*/  BSSY B2, `(.L_x_5307) ;  /* 0x0000006000027945 */ /* 0x000fe20003800000 */
[----:B------:R-:W-:Y:S02]  /*d6a0*/  IMAD R154, R19, 0x200, R199 ;  /* 0x00000200139a7824 */ /* 0x000fe400078e02c7 */
[----:B------:R-:W-:Y:S01]  /*d6b0*/  IMAD.MOV.U32 R155, RZ, RZ, 0x40000040 ;  /* 0x40000040ff9b7424 */ /* 0x000fe200078e00ff */
[----:B-1----:R-:W-:Y:S06]  /*d6c0*/  @P1 BRA `(.L_x_5308) ;  /* 0x0000000000081947 */ /* 0x002fec0003800000 */
[----:B------:R-:W1:Y:S02]  /*d6d0*/  SYNCS.PHASECHK.TRANS64.TRYWAIT P1, [R21+URZ+0x38830], R15 ;  /* 0x0388300f150075a7 */ /* 0x000e64000802017f */
[----:B-1----:R-:W-:Y:S05]  /*d6e0*/  @!P1 BRA `(.L_x_5309) ;  /* 0x0000013c00289947 */ /* 0x002fea0003800000 */
.L_x_5308:
[----:B------:R-:W-:Y:S05]  /*d6f0*/  BSYNC B2 ;  /* 0x0000000000027941 */ /* 0x000fea0003800000 */
.L_x_5307:
        /* <DEDUP_REMOVED lines=36> */
.L_x_5310:
[----:B------:R2:W3:Y:S01]  /*d940*/  SYNCS.PHASECHK.TRANS64.TRYWAIT P1, [R21+URZ+0x38850], R15 ;  /* 0x0388500f150075a7 */ /* 0x0004e2000802017f */
[----:B------:R-:W-:Y:S05]  /*d950*/  @!P0 BRA `(.L_x_5311) ;  /* 0x0000000000048947 */ /* 0x000fea0003800000 */
[----:B------:R-:W-:Y:S01]  /*d960*/  BPT.TRAP 0x1 ;  /* 0x000000040000795c */ /* 0x000fe20000300000 */
.L_x_5311:
[----:B------:R-:W-:Y:S04]  /*d970*/  BSSY B2, `(.L_x_5312) ;  /* 0x0000004000027945 */ /* 0x000fe80003800000 */
[----:B---3--:R-:W-:Y:S05]  /*d980*/  @P1 BRA `(.L_x_5313) ;  /* 0x0000000000081947 */ /* 0x008fea0003800000 */
[----:B------:R-:W3:Y:S02]  /*d990*/  SYNCS.PHASECHK.TRANS64.TRYWAIT P1, [R21+URZ+0x38850], R15 ;  /* 0x0388500f150075a7 */ /* 0x000ee4000802017f */
[----:B---3--:R-:W-:Y:S05]  /*d9a0*/  @!P1 BRA `(.L_x_5314) ;  /* 0x00000138008c9947 */ /* 0x008fea0003800000 */
.L_x_5313:
[----:B------:R-:W-:Y:S05]  /*d9b0*/  BSYNC B2 ;  /* 0x0000000000027941 */ /* 0x000fea0003800000 */
.L_x_5312:
        /* <DEDUP_REMOVED lines=11> */
[----:B------:R-:W-:Y:S02]  /*da70*/  IMAD.MOV.U32 R203, RZ, RZ, 0x40000040 ;  /* 0x40000040ffcb7424 */ /* 0x000fe400078e00ff */
[----:B------:R-:W-:Y:S02]  /*da80*/  VIADD R204, R2, 0x800 ;  /* 0x0000080002cc7836 */ /* 0x000fe40000000000 */
        /* <DEDUP_REMOVED lines=10> */
[----:B----4-:R-:W-:Y:S01]  /*db30*/  SHF.R.U32.HI R202, RZ, 0x7, R202 ;  /* 0x00000007ffca7819 */ /* 0x010fe200000116ca */
[----:B------:R-:W-:Y:S02]  /*db40*/  WARPGROUP.DEPBAR.LE gsb0, 0x0 ;  /* 0x00008000000079c5 */ /* 0x000fe40000010000 */
[----:B------:R-:W-:-:S08]  /*db50*/  WARPGROUP.ARRIVE ;  /* 0x00000000000079c5 */ /* 0x000fd00000000000 */
        /* <DEDUP_REMOVED lines=148> */
[----:B------:R-:W-:Y:S02]  /*e4a0*/  R2UR UR6, R12 ;  /* 0x000000000c0672ca */ /* 0x000fe400000e0000 */
[----:B------:R-:W-:Y:S01]  /*e4b0*/  R2UR UR7, R13 ;  /* 0x000000000d0772ca */ /* 0x000fe200000e0000 */
[----:B------:R-:W4:Y:S01]  /*e4c0*/  SHFL.IDX PT, R12, R202, RZ, 0x1f ;  /* 0x00001fffca0c7589 */ /* 0x000f2200000e0000 */
[----:B------:R-:W-:Y:S01]  /*e4d0*/  IMAD.MOV.U32 R13, RZ, RZ, 0x4 ;  /* 0x00000004ff0d7424 */ /* 0x000fe200078e00ff */
[----:B----4-:R-:W-:-:S04]  /*e4e0*/  ISETP.GT.AND P1, PT, R12, 0x7f, PT ;  /* 0x0000007f0c00780c */ /* 0x010fc80003f24270 */
[----:B------:R-:W-:Y:S02]  /*e4f0*/  SEL R12, RZ, 0x2, !P1 ;  /* 0x00000002ff0c7807 */ /* 0x000fe40004800000 */
[C---:B0123--:R-:W-:Y:S02]  /*e500*/  SEL R15, R13.reuse, 0x2, P1 ;  /* 0x000000020d0f7807 */ /* 0x04ffe40000800000 */
[----:B------:R-:W-:Y:S01]  /*e510*/  SEL R13, R13, 0x6, !P1 ;  /* 0x000000060d0d7807 */ /* 0x000fe20004800000 */
[----:B------:R-:W-:Y:S01]  /*e520*/  IMAD.IADD R202, R12, 0x1, R201 ;  /* 0x000000010cca7824 */ /* 0x000fe200078e02c9 */
        /* <DEDUP_REMOVED lines=155> */
[----:B------:R-:W-:Y:S02]  /*eee0*/  WARPGROUP.DEPBAR.LE gsb0, 0x0 ;  /* 0x00008000000079c5 */ /* 0x000fe40000010000 */
[----:B------:R-:W-:-:S10]  /*eef0*/  WARPGROUP.ARRIVE ;  /* 0x00000000000079c5 */ /* 0x000fd40000000000 */
[----:B------:R-:W-:Y:S01]  /*ef00*/  HGMMA.64x64x16.F32.BF16 R152, gdesc[UR4], R152, gsb0 ;  /* 0x00e00000049879f0 */ /* 0x000fe20008001898 */
[----:B------:R-:W-:Y:S01]  /*ef10*/  R2UR UR6, R202 ;  /* 0x00000000ca0672ca */ /* 0x000fe200000e0000 */
[C---:B------:R-:W-:Y:S01]  /*ef20*/  IMAD.IADD R202, R204.reuse, 0x1, R12 ;  /* 0x00000001ccca7824 */ /* 0x040fe200078e020c */
[----:B------:R-:W-:Y:S01]  /*ef30*/  R2UR UR7, R203 ;  /* 0x00000000cb0772ca */ /* 0x000fe200000e0000 */
[----:B------:R-:W-:Y:S02]  /*ef40*/  IMAD.MOV.U32 R203, RZ, RZ, 0x40000040 ;  /* 0x40000040ffcb7424 */ /* 0x000fe400078e00ff */
[----:B------:R-:W-:Y:S01]  /*ef50*/  IMAD.IADD R12, R204, 0x1, R13 ;  /* 0x00000001cc0c7824 */ /* 0x000fe200078e020d */
[----:B------:R-:W-:Y:S01]  /*ef60*/  R2UR UR4, R202 ;  /* 0x00000000ca0472ca */ /* 0x000fe200000e0000 */
[----:B------:R-:W-:Y:S01]  /*ef70*/  IMAD.IADD R202, R204, 0x1, R15 ;  /* 0x00000001ccca7824 */ /* 0x000fe200078e020f */
[----:B------:R-:W-:Y:S01]  /*ef80*/  R2UR UR5, R203 ;  /* 0x00000000cb0572ca */ /* 0x000fe200000e0000 */
[----:B------:R-:W-:Y:S01]  /*ef90*/  IMAD.MOV.U32 R203, RZ, RZ, 0x40000040 ;  /* 0x40000040ffcb7424 */ /* 0x000fe200078e00ff */
[----:B------:R-:W-:-:S02]  /*efa0*/  WARPGROUP.DEPBAR.LE gsb0, 0x0 ;  /* 0x00008000000079c5 */ /* 0x000fc40000010000 */
        /* <DEDUP_REMOVED lines=10> */
[----:B------:R-:W-:Y:S02]  /*f050*/  IMAD.MOV.U32 R203, RZ, RZ, 0x40000040 ;  /* 0x40000040ffcb7424 */ /* 0x000fe400078e00ff */
[----:B------:R-:W-:-:S05]  /*f060*/  IMAD.MOV.U32 R201, RZ, RZ, 0x40 ;  /* 0x00000040ffc97424 */ /* 0x000fca00078e00ff */
        /* <DEDUP_REMOVED lines=10> */
[----:B------:R-:W-:-:S04]  /*f110*/  SEL R13, R13, 0xf80, P1 ;  /* 0x00000f800d0d7807 */ /* 0x000fc80000800000 */
        /* <DEDUP_REMOVED lines=18> */
.L_x_5315:
[----:B------:R-:W2:Y:S01]  /*f240*/  LDL R12, [R1+0x10] ;  /* 0x00001000010c7983 */ /* 0x000ea20000100800 */
[----:B------:R-:W0:Y:S03]  /*f250*/  LDC R13, c[0x0][0x448] ;  /* 0x00011200ff0d7b82 */ /* 0x000e260000000800 */
[----:B------:R-:W3:Y:S01]  /*f260*/  LDL R202, [R1] ;  /* 0x0000000001ca7983 */ /* 0x000ee20000100800 */
[----:B0-----:R-:W-:-:S13]  /*f270*/  ISETP.NE.AND P1, PT, R13, 0x1, PT ;  /* 0x000000010d00780c */ /* 0x001fda0003f25270 */
[----:B------:R-:W0:Y:S08]  /*f280*/  @P1 LDC R15, c[0x0][0x44c] ;  /* 0x00011300ff0f1b82 */ /* 0x000e300000000800 */
[----:B------:R-:W1:Y:S01]  /*f290*/  @P1 LDC R13, c[0x0][0x450] ;  /* 0x00011400ff0d1b82 */ /* 0x000e620000000800 */
[----:B--2---:R-:W-:-:S04]  /*f2a0*/  IMAD.IADD R12, R12, 0x1, R213 ;  /* 0x000000010c0c7824 */ /* 0x004fc800078e02d5 */
[----:B0-----:R-:W-:-:S05]  /*f2b0*/  @P1 IMAD.HI.U32 R15, R12, R15, RZ ;  /* 0x0000000f0c0f1227 */ /* 0x001fca00078e00ff */
[----:B-1----:R-:W-:-:S05]  /*f2c0*/  @P1 SHF.R.U32.HI R12, RZ, R13, R15 ;  /* 0x0000000dff0c1219 */ /* 0x002fca000001160f */
[----:B------:R-:W-:Y:S04]  /*f2d0*/  SHFL.IDX PT, R13, R12, RZ, 0x1c1f ;  /* 0x001c1fff0c0d7589 */ /* 0x000fe800000e0000 */
[----:B------:R-:W0:Y:S01]  /*f2e0*/  SHFL.IDX PT, R12, R12, 0x1, 0x1c1f ;  /* 0x003c1f000c0c7f89 */ /* 0x000e2200000e0000 */
[----:B------:R-:W-:-:S04]  /*f2f0*/  IMAD.MOV.U32 R15, RZ, RZ, -0x40 ;  /* 0xffffffc0ff0f7424 */ /* 0x000fc800078e00ff */
[----:B------:R-:W-:-:S05]  /*f300*/  IMAD R15, R20, R15, 0x1 ;  /* 0x00000001140f7424 */ /* 0x000fca00078e020f */
[----:B------:R-:W-:-:S05]  /*f310*/  IADD3 R15, R211, R15, -R193 ;  /* 0x0000000fd30f7210 */ /* 0x000fca0007ffe8c1 */
[----:B------:R-:W-:-:S04]  /*f320*/  IMAD.IADD R15, R15, 0x1, -R208 ;  /* 0x000000010f0f7824 */ /* 0x000fc800078e0ad0 */
[----:B0-----:R-:W-:-:S05]  /*f330*/  IMAD.IADD R12, R15, 0x1, R12 ;  /* 0x000000010f0c7824 */ /* 0x001fca00078e020c */
[----:B------:R-:W-:-:S04]  /*f340*/  ISETP.GT.AND P6, PT, R12, RZ, PT ;  /* 0x000000ff0c00720c */ /* 0x000fc80003fc4270 */
[----:B------:R-:W-:Y:S02]  /*f350*/  FSEL R154, R154, -INF , P6 ;  /* 0xff8000009a9a7808 */ /* 0x000fe40003000000 */
[----:B------:R-:W-:-:S04]  /*f360*/  ISETP.GT.AND P6, PT, R12, 0x1, PT ;  /* 0x000000010c00780c */ /* 0x000fc80003fc4270 */
        /* <DEDUP_REMOVED lines=27> */
[----:B------:R-:W-:Y:S02]  /*f520*/  ISETP.GT.AND P6, PT, R12, 0x39, PT ;  /* 0x000000390c00780c */ /* 0x000fe40003fc4270 */
        /* <DEDUP_REMOVED lines=14> */
[----:B------:R-:W-:Y:S02]  /*f610*/  FSEL R183, R183, -INF , P6 ;  /* 0xff800000b7b77808 */ /* 0x000fe40003000000 */
[----:B------:R-:W-:-:S04]  /*f620*/  FMNMX.FTZ R12, R182, R12, !PT ;  /* 0x0000000cb60c7209 */ /* 0x000fc80007810000 */
[----:B------:R-:W-:Y:S01]  /*f630*/  FMNMX.FTZ R12, R183, R12, !PT ;  /* 0x0000000cb70c7209 */ /* 0x000fe20007810000 */
[----:B------:R-:W-:-:S04]  /*f640*/  IMAD.IADD R13, R15, 0x1, R13 ;  /* 0x000000010f0d7824 */ /* 0x000fc800078e020d */
[----:B------:R-:W0:Y:S02]  /*f650*/  SHFL.BFLY PT, R15, R12, 0x2, 0x1f ;  /* 0x0c401f000c0f7f89 */ /* 0x000e2400000e0000 */
[----:B0-----:R-:W-:-:S05]  /*f660*/  FMNMX.FTZ R15, R12, R15, !PT ;  /* 0x0000000f0c0f7209 */ /* 0x001fca0007810000 */
[----:B------:R-:W0:Y:S01]  /*f670*/  SHFL.BFLY PT, R12, R15, 0x1, 0x1f ;  /* 0x0c201f000f0c7f89 */ /* 0x000e2200000e0000 */
[----:B------:R-:W-:-:S04]  /*f680*/  ISETP.GT.AND P1, PT, R13, 0x1, PT ;  /* 0x000000010d00780c */ /* 0x000fc80003f24270 */
[----:B------:R-:W-:Y:S02]  /*f690*/  FSEL R200, R153, -INF , P1 ;  /* 0xff80000099c87808 */ /* 0x000fe40000800000 */
[----:B0-----:R-:W-:-:S04]  /*f6a0*/  FMNMX.FTZ R15, R15, R12, !PT ;  /* 0x0000000c0f0f7209 */ /* 0x001fc80007810000 */
[----:B------:R-:W-:-:S04]  /*f6b0*/  FSETP.NEU.FTZ.AND P6, PT, R15, -INF , PT ;  /* 0xff8000000f00780b */ /* 0x000fc80003fdd000 */
[----:B------:R-:W-:-:S05]  /*f6c0*/  FSEL R12, R15, RZ, P6 ;  /* 0x000000ff0f0c7208 */ /* 0x000fca0003000000 */
[----:B------:R-:W-:Y:S01]  /*f6d0*/  FADD.FTZ R198, -R12, R198 ;  /* 0x000000c60cc67221 */ /* 0x000fe20000010100 */
[----:B------:R-:W-:-:S04]  /*f6e0*/  IMAD.U32 R12, RZ, RZ, UR37 ;  /* 0x00000025ff0c7e24 */ /* 0x000fc8000f8e00ff */
[----:B------:R-:W-:Y:S01]  /*f6f0*/  FMUL.FTZ R153, R15, R12 ;  /* 0x0000000c0f997220 */ /* 0x000fe20000410000 */
[----:B------:R-:W-:-:S04]  /*f700*/  LOP3.LUT R22, R22, 0xfff7ffff, RZ, 0xc0, !PT ;  /* 0xfff7ffff16167812 */ /* 0x000fc800078ec0ff */
[----:B------:R-:W-:Y:S02]  /*f710*/  FSEL R153, R153, RZ, P6 ;  /* 0x000000ff99997208 */ /* 0x000fe40003000000 */
[----:B------:R-:W-:Y:S02]  /*f720*/  @P0 LOP3.LUT R22, R22, 0x80000, RZ, 0xfc, !PT ;  /* 0x0008000016160812 */ /* 0x000fe400078efcff */
[C---:B------:R-:W-:Y:S01]  /*f730*/  ISETP.GT.AND P0, PT, R13.reuse, 0x21, PT ;  /* 0x000000210d00780c */ /* 0x040fe20003f04270 */
[-CC-:B------:R-:W-:Y:S01]  /*f740*/  FFMA.FTZ R201, R174, R12.reuse, -R153.reuse ;  /* 0x0000000caec97223 */ /* 0x180fe20000010899 */
[-C--:B------:R-:W-:Y:S01]  /*f750*/  FMUL.FTZ R174, R198, R12.reuse ;  /* 0x0000000cc6ae7220 */ /* 0x080fe20000410000 */
[-CC-:B------:R-:W-:Y:S01]  /*f760*/  FFMA.FTZ R154, R154, R12.reuse, -R153.reuse ;  /* 0x0000000c9a9a7223 */ /* 0x180fe20000010899 */
[----:B------:R-:W-:Y:S01]  /*f770*/  ISETP.GT.AND P5, PT, R13, 0x8, PT ;  /* 0x000000080d00780c */ /* 0x000fe20003fa4270 */
        /* <DEDUP_REMOVED lines=15> */
[----:B------:R-:W-:-:S02]  /*f870*/  FSEL R156, R156, -INF , P5 ;  /* 0xff8000009c9c7808 */ /* 0x000fc40002800000 */
[----:B------:R-:W-:Y:S02]  /*f880*/  ISETP.GT.AND P5, PT, R13, 0x29, PT ;  /* 0x000000290d00780c */ /* 0x000fe40003fa4270 */
[----:B------:R-:W-:-:S03]  /*f890*/  LOP3.LUT R22, R22, 0xffefffff, RZ, 0xc0, !PT ;  /* 0xffefffff16167812 */ /* 0x000fc600078ec0ff */
[----:B------:R-:W0:Y:S01]  /*f8a0*/  MUFU.EX2 R153, R154 ;  /* 0x0000009a00997308 */ /* 0x000e220000000800 */
[----:B------:R-:W-:Y:S02]  /*f8b0*/  ISETP.GT.AND P2, PT, R13, RZ, PT ;  /* 0x000000ff0d00720c */ /* 0x000fe40003f44270 */
[----:B------:R-:W-:-:S05]  /*f8c0*/  @P0 LOP3.LUT R22, R22, 0x100000, RZ, 0xfc, !PT ;  /* 0x0010000016160812 */ /* 0x000fca00078efcff */
[----:B------:R-:W1:Y:S01]  /*f8d0*/  MUFU.EX2 R155, R155 ;  /* 0x0000009b009b7308 */ /* 0x000e620000000800 */
[----:B------:R-:W-:Y:S02]  /*f8e0*/  FSEL R152, R152, -INF , P2 ;  /* 0xff80000098987808 */ /* 0x000fe40001000000 */
[C---:B------:R-:W-:Y:S02]  /*f8f0*/  ISETP.GT.AND P4, PT, R13.reuse, 0x9, PT ;  /* 0x000000090d00780c */ /* 0x040fe40003f84270 */
[C---:B------:R-:W-:Y:S02]  /*f900*/  ISETP.GT.AND P3, PT, R13.reuse, 0x10, PT ;  /* 0x000000100d00780c */ /* 0x040fe40003f64270 */
[C---:B------:R-:W-:Y:S02]  /*f910*/  ISETP.GT.AND P2, PT, R13.reuse, 0x11, PT ;  /* 0x000000110d00780c */ /* 0x040fe40003f44270 */
[----:B------:R-:W-:Y:S02]  /*f920*/  ISETP.GT.AND P1, PT, R13, 0x18, PT ;  /* 0x000000180d00780c */ /* 0x000fe40003f24270 */
[----:B------:R-:W-:-:S02]  /*f930*/  LOP3.LUT R22, R22, 0xffdfffff, RZ, 0xc0, !PT ;  /* 0xffdfffff16167812 */ /* 0x000fc400078ec0ff */
[----:B------:R-:W-:Y:S02]  /*f940*/  FSEL R157, R157, -INF , P4 ;  /* 0xff8000009d9d7808 */ /* 0x000fe40002000000 */
[----:B------:R-:W-:Y:S02]  /*f950*/  FSEL R160, R160, -INF , P3 ;  /* 0xff800000a0a07808 */ /* 0x000fe40001800000 */
[----:B------:R-:W-:Y:S02]  /*f960*/  FSEL R161, R161, -INF , P2 ;  /* 0xff800000a1a17808 */ /* 0x000fe40001000000 */
[----:B------:R-:W-:Y:S02]  /*f970*/  FSEL R164, R164, -INF , P1 ;  /* 0xff800000a4a47808 */ /* 0x000fe40000800000 */
[----:B------:R-:W-:Y:S02]  /*f980*/  @P5 LOP3.LUT R22, R22, 0x200000, RZ, 0xfc, !PT ;  /* 0x0020000016165812 */ /* 0x000fe400078efcff */
[----:B------:R-:W-:-:S02]  /*f990*/  ISETP.GT.AND P4, PT, R13, 0x30, PT ;  /* 0x000000300d00780c */ /* 0x000fc40003f84270 */
[C---:B------:R-:W-:Y:S02]  /*f9a0*/  ISETP.GT.AND P3, PT, R13.reuse, 0x31, PT ;  /* 0x000000310d00780c */ /* 0x040fe40003f64270 */
[C---:B------:R-:W-:Y:S02]  /*f9b0*/  ISETP.GT.AND P2, PT, R13.reuse, 0x38, PT ;  /* 0x000000380d00780c */ /* 0x040fe40003f44270 */
[C---:B------:R-:W-:Y:S02]  /*f9c0*/  ISETP.GT.AND P1, PT, R13.reuse, 0x39, PT ;  /* 0x000000390d00780c */ /* 0x040fe40003f24270 */
[C---:B------:R-:W-:Y:S02]  /*f9d0*/  ISETP.GT.AND P5, PT, R13.reuse, 0x19, PT ;  /* 0x000000190d00780c */ /* 0x040fe40003fa4270 */
[C---:B------:R-:W-:Y:S02]  /*f9e0*/  ISETP.GT.AND P0, PT, R13.reuse, 0x20, PT ;  /* 0x000000200d00780c */ /* 0x040fe40003f04270 */
[----:B------:R-:W-:Y:S01]  /*f9f0*/  ISETP.GT.AND P6, PT, R13, 0x28, PT ;  /* 0x000000280d00780c */ /* 0x000fe20003fc4270 */
[----:B0-----:R-:W-:Y:S01]  /*fa00*/  FFMA.FTZ R13, R174, R14, R153 ;  /* 0x0000000eae0d7223 */ /* 0x001fe20000010099 */
[----:B-1----:R-:W-:-:S03]  /*fa10*/  F2FP.BF16.F32.PACK_AB R153, R155, R153 ;  /* 0x000000999b99723e */ /* 0x002fc600000010ff */
[----:B------:R-:W-:Y:S02]  /*fa20*/  FADD.FTZ R13, R155, R13 ;  /* 0x0000000d9b0d7221 */ /* 0x000fe40000010000 */
[----:B------:R-:W0:Y:S08]  /*fa30*/  MUFU.EX2 R155, R158 ;  /* 0x0000009e009b7308 */ /* 0x000e300000000800 */
[----:B------:R-:W1:Y:S01]  /*fa40*/  MUFU.EX2 R159, R159 ;  /* 0x0000009f009f7308 */ /* 0x000e620000000800 */
[----:B0-----:R-:W-:-:S04]  /*fa50*/  FADD.FTZ R13, R155, R13 ;  /* 0x0000000d9b0d7221 */ /* 0x001fc80000010000 */
[----:B-1----:R-:W-:Y:S01]  /*fa60*/  FADD.FTZ R14, R159, R13 ;  /* 0x0000000d9f0e7221 */ /* 0x002fe20000010000 */
[----:B------:R-:W-:-:S05]  /*fa70*/  VIADD R13, R21, 0x38840 ;  /* 0x00038840150d7836 */ /* 0x000fca0000000000 */
[----:B------:R-:W-:-:S04]  /*fa80*/  PRMT R13, R190, 0x654, R13 ;  /* 0x00000654be0d7816 */ /* 0x000fc8000000000d */
[----:B------:R0:W-:Y:S02]  /*fa90*/  SYNCS.ARRIVE.TRANS64.RED.A1T0 RZ, [R13+URZ], RZ ;  /* 0x000000ff0dff79a7 */ /* 0x0001e4000810043f */
[----:B0-----:R-:W-:-:S04]  /*faa0*/  FMNMX.FTZ R13, R152, R196, !PT ;  /* 0x000000c4980d7209 */ /* 0x001fc80007810000 */
[----:B------:R-:W-:-:S04]  /*fab0*/  FMNMX.FTZ R13, R200, R13, !PT ;  /* 0x0000000dc80d7209 */ /* 0x000fc80007810000 */
[----:B------:R-:W-:-:S04]  /*fac0*/  FMNMX.FTZ R13, R156, R13, !PT ;  /* 0x0000000d9c0d7209 */ /* 0x000fc80007810000 */
[----:B------:R-:W-:-:S04]  /*fad0*/  FMNMX.FTZ R13, R157, R13, !PT ;  /* 0x0000000d9d0d7209 */ /* 0x000fc80007810000 */
[----:B------:R-:W-:-:S04]  /*fae0*/  FMNMX.FTZ R13, R160, R13, !PT ;  /* 0x0000000da00d7209 */ /* 0x000fc80007810000 */
[----:B------:R-:W-:Y:S02]  /*faf0*/  FMNMX.FTZ R13, R161, R13, !PT ;  /* 0x0000000da10d7209 */ /* 0x000fe40007810000 */
[----:B------:R-:W-:Y:S02]  /*fb00*/  FSEL R165, R165, -INF , P5 ;  /* 0xff800000a5a57808 */ /* 0x000fe40002800000 */
[----:B------:R-:W-:Y:S02]  /*fb10*/  FMNMX.FTZ R13, R164, R13, !PT ;  /* 0x0000000da40d7209 */ /* 0x000fe40007810000 */
[----:B------:R-:W-:Y:S02]  /*fb20*/  FSEL R168, R168, -INF , P0 ;  /* 0xff800000a8a87808 */ /* 0x000fe40000000000 */
[----:B------:R-:W-:Y:S02]  /*fb30*/  LOP3.LUT P0, RZ, R22, 0x100000, RZ, 0xc0, !PT ;  /* 0x0010000016ff7812 */ /* 0x000fe4000780c0ff */
[----:B------:R-:W-:-:S02]  /*fb40*/  FMNMX.FTZ R13, R165, R13, !PT ;  /* 0x0000000da50d7209 */ /* 0x000fc40007810000 */
[----:B------:R-:W-:Y:S02]  /*fb50*/  FSEL R169, R169, -INF , P0 ;  /* 0xff800000a9a97808 */ /* 0x000fe40000000000 */
[----:B------:R-:W-:Y:S02]  /*fb60*/  FMNMX.FTZ R13, R168, R13, !PT ;  /* 0x0000000da80d7209 */ /* 0x000fe40007810000 */
[----:B------:R-:W-:Y:S02]  /*fb70*/  LOP3.LUT P5, RZ, R22, 0x200000, RZ, 0xc0, !PT ;  /* 0x0020000016ff7812 */ /* 0x000fe400078ac0ff */
[----:B------:R-:W-:Y:S02]  /*fb80*/  FSEL R172, R172, -INF , P6 ;  /* 0xff800000acac7808 */ /* 0x000fe40003000000 */
[----:B------:R-:W-:Y:S02]  /*fb90*/  FMNMX.FTZ R13, R169, R13, !PT ;  /* 0x0000000da90d7209 */ /* 0x000fe40007810000 */
[----:B------:R-:W-:-:S02]  /*fba0*/  FSEL R173, R173, -INF , P5 ;  /* 0xff800000adad7808 */ /* 0x000fc40002800000 */
[----:B------:R-:W-:Y:S02]  /*fbb0*/  FMNMX.FTZ R13, R172, R13, !PT ;  /* 0x0000000dac0d7209 */ /* 0x000fe40007810000 */
[----:B------:R-:W-:Y:S02]  /*fbc0*/  FSEL R176, R176, -INF , P4 ;  /* 0xff800000b0b07808 */ /* 0x000fe40002000000 */
[----:B------:R-:W-:Y:S02]  /*fbd0*/  FMNMX.FTZ R13, R173, R13, !PT ;  /* 0x0000000dad0d7209 */ /* 0x000fe40007810000 */
[----:B------:R-:W-:Y:S02]  /*fbe0*/  FSEL R177, R177, -INF , P3 ;  /* 0xff800000b1b17808 */ /* 0x000fe40001800000 */
[----:B------:R-:W-:Y:S02]  /*fbf0*/  FMNMX.FTZ R13, R176, R13, !PT ;  /* 0x0000000db00d7209 */ /* 0x000fe40007810000 */
[----:B------:R-:W-:-:S02]  /*fc00*/  FSEL R180, R180, -INF , P2 ;  /* 0xff800000b4b47808 */ /* 0x000fc40001000000 */
[----:B------:R-:W-:Y:S02]  /*fc10*/  FMNMX.FTZ R13, R177, R13, !PT ;  /* 0x0000000db10d7209 */ /* 0x000fe40007810000 */
[----:B------:R-:W-:Y:S02]  /*fc20*/  FSEL R181, R181, -INF , P1 ;  /* 0xff800000b5b57808 */ /* 0x000fe40000800000 */
[----:B------:R-:W-:-:S04]  /*fc30*/  FMNMX.FTZ R13, R180, R13, !PT ;  /* 0x0000000db40d7209 */ /* 0x000fc80007810000 */
[----:B------:R-:W-:-:S05]  /*fc40*/  FMNMX.FTZ R13, R181, R13, !PT ;  /* 0x0000000db50d7209 */ /* 0x000fca0007810000 */
[----:B------:R-:W0:Y:S02]  /*fc50*/  SHFL.BFLY PT, R154, R13, 0x2, 0x1f ;  /* 0x0c401f000d9a7f89 */ /* 0x000e2400000e0000 */
[----:B0-----:R-:W-:-:S05]  /*fc60*/  FMNMX.FTZ R13, R13, R154, !PT ;  /* 0x0000009a0d0d7209 */ /* 0x001fca0007810000 */
[----:B------:R-:W0:Y:S01]  /*fc70*/  SHFL.BFLY PT, R158, R13, 0x1, 0x1f ;  /* 0x0c201f000d9e7f89 */ /* 0x000e2200000e0000 */
[----:B------:R-:W-:Y:S01]  /*fc80*/  MUFU.EX2 R154, R163 ;  /* 0x000000a3009a7308 */ /* 0x000fe20000000800 */
[----:B0-----:R-:W-:Y:S01]  /*fc90*/  FMNMX.FTZ R13, R13, R158, !PT ;  /* 0x0000009e0d0d7209 */ /* 0x001fe20007810000 */
[----:B------:R-:W-:-:S03]  /*fca0*/  IMAD.MOV R158, RZ, RZ, -R226 ;  /* 0x000000ffff9e7224 */ /* 0x000fc600078e0ae2 */
[----:B------:R-:W-:Y:S02]  /*fcb0*/  FSETP.NEU.FTZ.AND P2, PT, R13, -INF , PT ;  /* 0xff8000000d00780b */ /* 0x000fe40003f5d000 */
[----:B------:R-:W-:Y:S02]  /*fcc0*/  ISETP.NE.AND P1, PT, R193, R158, PT ;  /* 0x0000009ec100720c */ /* 0x000fe40003f25270 */
[----:B------:R-:W-:-:S05]  /*fcd0*/  FSEL R158, R13, RZ, P2 ;  /* 0x000000ff0d9e7208 */ /* 0x000fca0001000000 */
[----:B------:R-:W-:-:S04]  /*fce0*/  FADD.FTZ R158, -R158, R196 ;  /* 0x000000c49e9e7221 */ /* 0x000fc80000010100 */
[----:B------:R-:W-:-:S04]  /*fcf0*/  FMUL.FTZ R158, R158, R12 ;  /* 0x0000000c9e9e7220 */ /* 0x000fc80000410000 */
[----:B------:R0:W1:Y:S02]  /*fd00*/  MUFU.EX2 R163, R158 ;  /* 0x0000009e00a37308 */ /* 0x0000640000000800 */
[----:B0-----:R-:W-:-:S04]  /*fd10*/  @!P1 IMAD R158, R197, 0x40, R194 ;  /* 0x00000040c59e9824 */ /* 0x001fc800078e02c2 */
[----:B------:R-:W-:-:S05]  /*fd20*/  @!P1 IMAD R158, R158, 0x4, R18 ;  /* 0x000000049e9e9824 */ /* 0x000fca00078e0212 */
[----:B-1----:R-:W-:Y:S04]  /*fd30*/  @!P1 STS [R158+0x38400], R163 ;  /* 0x038400a39e009388 */ /* 0x002fe80000000800 */
[----:B------:R0:W-:Y:S02]  /*fd40*/  @!P1 STS [R158+0x38420], R174 ;  /* 0x038420ae9e009388 */ /* 0x0001e40000000800 */
[----:B0-----:R-:W-:-:S05]  /*fd50*/  FMUL.FTZ R158, R13, R12 ;  /* 0x0000000c0d9e7220 */ /* 0x001fca0000410000 */
[----:B------:R-:W-:Y:S01]  /*fd60*/  FSEL R158, R158, RZ, P2 ;  /* 0x000000ff9e9e7208 */ /* 0x000fe20001000000 */
[----:B------:R-:W0:Y:S04]  /*fd70*/  MUFU.EX2 R162, R162 ;  /* 0x000000a200a27308 */ /* 0x000e280000000800 */
[-CC-:B------:R-:W-:Y:S01]  /*fd80*/  FFMA.FTZ R152, R152, R12.reuse, -R158.reuse ;  /* 0x0000000c98987223 */ /* 0x180fe2000001089e */
[-CC-:B------:R-:W-:Y:S01]  /*fd90*/  FFMA.FTZ R200, R200, R12.reuse, -R158.reuse ;  /* 0x0000000cc8c87223 */ /* 0x180fe2000001089e */
[----:B------:R-:W-:-:S04]  /*fda0*/  FFMA.FTZ R156, R156, R12, -R158 ;  /* 0x0000000c9c9c7223 */ /* 0x000fc8000001089e */
[----:B------:R-:W1:Y:S01]  /*fdb0*/  MUFU.EX2 R152, R152 ;  /* 0x0000009800987308 */ /* 0x000e620000000800 */
[----:B------:R-:W-:Y:S01]  /*fdc0*/  F2FP.BF16.F32.PACK_AB R155, R159, R155 ;  /* 0x0000009b9f9b723e */ /* 0x000fe200000010ff */
[-CC-:B------:R-:W-:Y:S01]  /*fdd0*/  FFMA.FTZ R157, R157, R12.reuse, -R158.reuse ;  /* 0x0000000c9d9d7223 */ /* 0x180fe2000001089e */
[----:B------:R-:W-:-:S05]  /*fde0*/  FFMA.FTZ R196, R169, R12, -R158 ;  /* 0x0000000ca9c47223 */ /* 0x000fca000001089e */
[----:B------:R-:W2:Y:S01]  /*fdf0*/  MUFU.EX2 R200, R200 ;  /* 0x000000c800c87308 */ /* 0x000ea20000000800 */
[-CC-:B------:R-:W-:Y:S01]  /*fe00*/  FFMA.FTZ R160, R160, R12.reuse, -R158.reuse ;  /* 0x0000000ca0a07223 */ /* 0x180fe2000001089e */
[-CC-:B------:R-:W-:Y:S01]  /*fe10*/  FFMA.FTZ R161, R161, R12.reuse, -R158.reuse ;  /* 0x0000000ca1a17223 */ /* 0x180fe2000001089e */
[-CC-:B------:R-:W-:Y:S01]  /*fe20*/  FFMA.FTZ R165, R165, R12.reuse, -R158.reuse ;  /* 0x0000000ca5a57223 */ /* 0x180fe2000001089e */
[-CC-:B------:R-:W-:Y:S01]  /*fe30*/  FFMA.FTZ R172, R172, R12.reuse, -R158.reuse ;  /* 0x0000000cacac7223 */ /* 0x180fe2000001089e */
[-CC-:B------:R-:W-:Y:S01]  /*fe40*/  FFMA.FTZ R173, R173, R12.reuse, -R158.reuse ;  /* 0x0000000cadad7223 */ /* 0x180fe2000001089e */
[-CC-:B------:R-:W-:Y:S02]  /*fe50*/  FFMA.FTZ R176, R176, R12.reuse, -R158.reuse ;  /* 0x0000000cb0b07223 */ /* 0x180fe4000001089e */
[----:B------:R4:W-:Y:S01]  /*fe60*/  MUFU.EX2 R159, R166 ;  /* 0x000000a6009f7308 */ /* 0x0009e20000000800 */
[-CC-:B------:R-:W-:Y:S01]  /*fe70*/  FFMA.FTZ R177, R177, R12.reuse, -R158.reuse ;  /* 0x0000000cb1b17223 */ /* 0x180fe2000001089e */
[-CC-:B------:R-:W-:Y:S01]  /*fe80*/  FFMA.FTZ R180, R180, R12.reuse, -R158.reuse ;  /* 0x0000000cb4b47223 */ /* 0x180fe2000001089e */
[----:B------:R-:W-:Y:S01]  /*fe90*/  FFMA.FTZ R181, R181, R12, -R158 ;  /* 0x0000000cb5b57223 */ /* 0x000fe2000001089e */
[----:B------:R-:W-:-:S04]  /*fea0*/  IMAD.MOV.U32 R169, RZ, RZ, 0x40000040 ;  /* 0x40000040ffa97424 */ /* 0x000fc800078e00ff */
[----:B------:R-:W5:Y:S01]  /*feb0*/  MUFU.EX2 R156, R156 ;  /* 0x0000009c009c7308 */ /* 0x000f620000000800 */
[-CC-:B----4-:R-:W-:Y:S01]  /*fec0*/  FFMA.FTZ R166, R164, R12.reuse, -R158.reuse ;  /* 0x0000000ca4a67223 */ /* 0x190fe2000001089e */
[----:B------:R-:W-:Y:S01]  /*fed0*/  FFMA.FTZ R164, R168, R12, -R158 ;  /* 0x0000000ca8a47223 */ /* 0x000fe2000001089e */
[----:B------:R-:W-:-:S05]  /*fee0*/  R2UR UR7, R169 ;  /* 0x00000000a90772ca */ /* 0x000fca00000e0000 */
[----:B------:R0:W4:Y:S02]  /*fef0*/  MUFU.EX2 R158, R157 ;  /* 0x0000009d009e7308 */ /* 0x0001240000000800 */
[----:B0-----:R-:W-:-:S06]  /*ff00*/  FADD.FTZ R157, R162, R14 ;  /* 0x0000000ea29d7221 */ /* 0x001fcc0000010000 */
[----:B------:R-:W0:Y:S01]  /*ff10*/  MUFU.EX2 R160, R160 ;  /* 0x000000a000a07308 */ /* 0x000e220000000800 */
[C---:B------:R-:W-:Y:S01]  /*ff20*/  FADD.FTZ R169, R154.reuse, R157 ;  /* 0x0000009d9aa97221 */ /* 0x040fe20000010000 */
[----:B------:R-:W-:Y:S01]  /*ff30*/  F2FP.BF16.F32.PACK_AB R157, R154, R162 ;  /* 0x000000a29a9d723e */ /* 0x000fe200000010ff */
[----:B-1----:R-:W-:-:S05]  /*ff40*/  FFMA.FTZ R154, R163, R0, R152 ;  /* 0x00000000a39a7223 */ /* 0x002fca0000010098 */
[----:B------:R-:W1:Y:S01]  /*ff50*/  MUFU.EX2 R161, R161 ;  /* 0x000000a100a17308 */ /* 0x000e620000000800 */
[----:B--2---:R-:W-:-:S04]  /*ff60*/  FADD.FTZ R154, R200, R154 ;  /* 0x0000009ac89a7221 */ /* 0x004fc80000010000 */
[----:B-----5:R-:W-:-:S03]  /*ff70*/  FADD.FTZ R154, R156, R154 ;  /* 0x0000009a9c9a7221 */ /* 0x020fc60000010000 */
[----:B------:R-:W2:Y:S01]  /*ff80*/  MUFU.EX2 R166, R166 ;  /* 0x000000a600a67308 */ /* 0x000ea20000000800 */
[----:B----4-:R-:W-:-:S07]  /*ff90*/  FADD.FTZ R154, R158, R154 ;  /* 0x0000009a9e9a7221 */ /* 0x010fce0000010000 */
[----:B------:R-:W4:Y:S01]  /*ffa0*/  MUFU.EX2 R165, R165 ;  /* 0x000000a500a57308 */ /* 0x000f220000000800 */
[----:B0-----:R-:W-:-:S07]  /*ffb0*/  FADD.FTZ R162, R160, R154 ;  /* 0x0000009aa0a27221 */ /* 0x001fce0000010000 */
[----:B------:R-:W0:Y:S01]  /*ffc0*/  MUFU.EX2 R167, R167 ;  /* 0x000000a700a77308 */ /* 0x000e220000000800 */
[----:B-1----:R-:W-:-:S07]  /*ffd0*/  FADD.FTZ R162, R161, R162 ;  /* 0x000000a2a1a27221 */ /* 0x002fce0000010000 */
[----:B------:R-:W1:Y:S08]  /*ffe0*/  MUFU.EX2 R164, R164 ;  /* 0x000000a400a47308 */ /* 0x000e700000000800 */
[----:B------:R-:W-:Y:S08]  /*fff0*/  MUFU.EX2 R170, R170 ;  /* 0x000000aa00aa7308 */ /* 0x000ff00000000800 */
[----:B------:R-:W-:Y:S08]  /*10000*/  MUFU.EX2 R171, R171 ;  /* 0x000000ab00ab7308 */ /* 0x000ff00000000800 */
[----:B------:R-:W-:Y:S08]  /*10010*/  MUFU.EX2 R201, R201 ;  /* 0x000000c900c97308 */ /* 0x000ff00000000800 */
[----:B------:R-:W-:Y:S08]  /*10020*/  MUFU.EX2 R175, R175 ;  /* 0x000000af00af7308 */ /* 0x000ff00000000800 */
[----:B------:R-:W5:Y:S08]  /*10030*/  MUFU.EX2 R14, R196 ;  /* 0x000000c4000e7308 */ /* 0x000f700000000800 */
[----:B------:R-:W-:Y:S08]  /*10040*/  MUFU.EX2 R172, R172 ;  /* 0x000000ac00ac7308 */ /* 0x000ff00000000800 */
[----:B------:R-:W3:Y:S01]  /*10050*/  MUFU.EX2 R173, R173 ;  /* 0x000000ad00ad7308 */ /* 0x000ee20000000800 */
[----:B--2---:R-:W-:-:S07]  /*10060*/  FADD.FTZ R162, R166, R162 ;  /* 0x000000a2a6a27221 */ /* 0x004fce0000010000 */
[----:B------:R-:W-:Y:S08]  /*10070*/  MUFU.EX2 R178, R178 ;  /* 0x000000b200b27308 */ /* 0x000ff00000000800 */
[----:B------:R-:W-:Y:S08]  /*10080*/  MUFU.EX2 R179, R179 ;  /* 0x000000b300b37308 */ /* 0x000ff00000000800 */
[----:B------:R-:W-:Y:S08]  /*10090*/  MUFU.EX2 R182, R182 ;  /* 0x000000b600b67308 */ /* 0x000ff00000000800 */
[----:B------:R-:W-:Y:S08]  /*100a0*/  MUFU.EX2 R183, R183 ;  /* 0x000000b700b77308 */ /* 0x000ff00000000800 */
[----:B------:R-:W-:Y:S08]  /*100b0*/  MUFU.EX2 R176, R176 ;  /* 0x000000b000b07308 */ /* 0x000ff00000000800 */
[----:B------:R-:W2:Y:S08]  /*100c0*/  MUFU.EX2 R177, R177 ;  /* 0x000000b100b17308 */ /* 0x000eb00000000800 */
[----:B------:R-:W-:Y:S08]  /*100d0*/  MUFU.EX2 R180, R180 ;  /* 0x000000b400b47308 */ /* 0x000ff00000000800 */
[----:B------:R-:W2:Y:S01]  /*100e0*/  MUFU.EX2 R181, R181 ;  /* 0x000000b500b57308 */ /* 0x000ea20000000800 */
[----:B------:R-:W-:Y:S01]  /*100f0*/  F2FP.BF16.F32.PACK_AB R154, R158, R156 ;  /* 0x0000009c9e9a723e */ /* 0x000fe200000010ff */
[----:B------:R-:W-:Y:S01]  /*10100*/  IMAD R168, R19, 0x1000, R209 ;  /* 0x0000100013a87824 */ /* 0x000fe200078e02d1 */
[----:B------:R-:W-:Y:S01]  /*10110*/  F2FP.BF16.F32.PACK_AB R156, R161, R160 ;  /* 0x000000a0a19c723e */ /* 0x000fe200000010ff */
[----:B----4-:R-:W-:Y:S01]  /*10120*/  FADD.FTZ R160, R165, R162 ;  /* 0x000000a2a5a07221 */ /* 0x010fe20000010000 */
[----:B------:R-:W-:Y:S01]  /*10130*/  FADD.FTZ R169, R159, R169 ;  /* 0x000000a99fa97221 */ /* 0x000fe20000010000 */
[----:B------:R-:W-:Y:S01]  /*10140*/  F2FP.BF16.F32.PACK_AB R152, R200, R152 ;  /* 0x00000098c898723e */ /* 0x000fe200000010ff */
[----:B------:R-:W-:Y:S01]  /*10150*/  BAR.SYNC.DEFER_BLOCKING 0xf, 0x100 ;  /* 0x03c4000000007b1d */ /* 0x000fe20000010000 */
        /* <DEDUP_REMOVED lines=64> */
[----:B0-----:R-:W-:Y:S01]  /*10560*/  F2FP.BF16.F32.PACK_AB R159, R167, R159 ;  /* 0x0000009fa79f723e */ /* 0x001fe200000010ff */
[-C--:B------:R-:W-:Y:S01]  /*10570*/  FMUL.FTZ R24, R24, R163.reuse ;  /* 0x000000a318187220 */ /* 0x080fe20000410000 */
[----:B------:R-:W-:Y:S01]  /*10580*/  F2FP.BF16.F32.PACK_AB R158, R165, R166 ;  /* 0x000000a6a59e723e */ /* 0x000fe200000010ff */
        /* <DEDUP_REMOVED lines=63> */
[----:B-1----:R-:W-:Y:S01]  /*10980*/  FADD.FTZ R174, R164, R160 ;  /* 0x000000a0a4ae7221 */ /* 0x002fe20000010000 */
[----:B------:R-:W-:Y:S01]  /*10990*/  R2UR UR6, R168 ;  /* 0x00000000a80672ca */ /* 0x000fe200000e0000 */
[----:B------:R-:W-:Y:S01]  /*109a0*/  FADD.FTZ R0, R167, R169 ;  /* 0x000000a9a7007221 */ /* 0x000fe20000010000 */
[----:B-----5:R-:W-:-:S02]  /*109b0*/  F2FP.BF16.F32.PACK_AB R160, R14, R164 ;  /* 0x000000a40ea0723e */ /* 0x020fc400000010ff */
[----:B------:R-:W-:Y:S02]  /*109c0*/  F2FP.BF16.F32.PACK_AB R161, R171, R170 ;  /* 0x000000aaaba1723e */ /* 0x000fe400000010ff */
[----:B---3--:R-:W-:Y:S02]  /*109d0*/  F2FP.BF16.F32.PACK_AB R162, R173, R172 ;  /* 0x000000acada2723e */ /* 0x008fe400000010ff */
[----:B------:R-:W-:Y:S02]  /*109e0*/  F2FP.BF16.F32.PACK_AB R163, R175, R201 ;  /* 0x000000c9afa3723e */ /* 0x000fe400000010ff */
[----:B--2---:R-:W-:Y:S02]  /*109f0*/  F2FP.BF16.F32.PACK_AB R164, R177, R176 ;  /* 0x000000b0b1a4723e */ /* 0x004fe400000010ff */
[----:B------:R-:W-:Y:S02]  /*10a00*/  F2FP.BF16.F32.PACK_AB R165, R179, R178 ;  /* 0x000000b2b3a5723e */ /* 0x000fe400000010ff */
[----:B------:R-:W-:-:S02]  /*10a10*/  F2FP.BF16.F32.PACK_AB R166, R181, R180 ;  /* 0x000000b4b5a6723e */ /* 0x000fc400000010ff */
[----:B------:R-:W-:Y:S01]  /*10a20*/  F2FP.BF16.F32.PACK_AB R167, R183, R182 ;  /* 0x000000b6b7a7723e */ /* 0x000fe200000010ff */
[----:B------:R0:W-:Y:S04]  /*10a30*/  STSM.16.M88.4 [R227+0x36400], R152 ;  /* 0x03640098e3007844 */ /* 0x0001e80000000200 */
[----:B------:R1:W-:Y:S04]  /*10a40*/  STSM.16.M88.4 [R228], R156 ;  /* 0x0000009ce4007844 */ /* 0x0003e80000000200 */
[----:B------:R1:W-:Y:S04]  /*10a50*/  STSM.16.M88.4 [R202], R160 ;  /* 0x000000a0ca007844 */ /* 0x0003e80000000200 */
[----:B------:R1:W-:Y:S01]  /*10a60*/  STSM.16.M88.4 [R229], R164 ;  /* 0x000000a4e5007844 */ /* 0x0003e20000000200 */
[----:B------:R-:W-:-:S06]  /*10a70*/  WARPGROUP.ARRIVE ;  /* 0x00000000000079c5 */ /* 0x000fcc0000000000 */
[----:B------:R-:W-:Y:S03]  /*10a80*/  HGMMA.64x256x16.F32.BF16 R24, R152, gdesc[UR4].tnspB, R24, gsb0 ;  /* 0x43e0000498187df0 */ /* 0x000fe60008001818 */
[----:B------:R-:W-:Y:S02]  /*10a90*/  WARPGROUP.DEPBAR.LE gsb0, 0x0 ;  /* 0x00008000000079c5 */ /* 0x000fe40000010000 */
[----:B0-----:R-:W-:Y:S02]  /*10aa0*/  VIADD R152, R168, 0x80 ;  /* 0x00000080a8987836 */ /* 0x001fe40000000000 */
[----:B------:R-:W-:-:S03]  /*10ab0*/  IMAD.MOV.U32 R153, RZ, RZ, 0x40000040 ;  /* 0x40000040ff997424 */ /* 0x000fc600078e00ff */
[----:B------:R-:W-:Y:S02]  /*10ac0*/  R2UR UR6, R152 ;  /* 0x00000000980672ca */ /* 0x000fe400000e0000 */
[----:B------:R-:W-:Y:S01]  /*10ad0*/  R2UR UR7, R153 ;  /* 0x00000000990772ca */ /* 0x000fe200000e0000 */
[----:B------:R-:W-:-:S15]  /*10ae0*/  WARPGROUP.ARRIVE ;  /* 0x00000000000079c5 */ /* 0x000fde0000000000 */
[----:B------:R-:W-:Y:S01]  /*10af0*/  HGMMA.64x256x16.F32.BF16 R24, R156, gdesc[UR4].tnspB, R24, gsb0 ;  /* 0x43e000049c187df0 */ /* 0x000fe20008001818 */
[----:B------:R-:W-:Y:S02]  /*10b00*/  VIADD R152, R168, 0x100 ;  /* 0x00000100a8987836 */ /* 0x000fe40000000000 */
[----:B------:R-:W-:-:S03]  /*10b10*/  IMAD.MOV.U32 R153, RZ, RZ, 0x40000040 ;  /* 0x40000040ff997424 */ /* 0x000fc600078e00ff */
[----:B------:R-:W-:Y:S02]  /*10b20*/  R2UR UR6, R152 ;  /* 0x00000000980672ca */ /* 0x000fe400000e0000 */
[----:B------:R-:W-:Y:S01]  /*10b30*/  R2UR UR7, R153 ;  /* 0x00000000990772ca */ /* 0x000fe200000e0000 */
[----:B------:R-:W-:Y:S02]  /*10b40*/  VIADD R168, R168, 0x180 ;  /* 0x00000180a8a87836 */ /* 0x000fe40000000000 */
[----:B------:R-:W-:Y:S01]  /*10b50*/  IMAD.MOV.U32 R169, RZ, RZ, 0x40000040 ;  /* 0x40000040ffa97424 */ /* 0x000fe200078e00ff */
[----:B------:R-:W-:Y:S02]  /*10b60*/  WARPGROUP.DEPBAR.LE gsb0, 0x0 ;  /* 0x00008000000079c5 */ /* 0x000fe40000010000 */
[----:B------:R-:W-:-:S14]  /*10b70*/  WARPGROUP.ARRIVE ;  /* 0x00000000000079c5 */ /* 0x000fdc0000000000 */
[----:B------:R-:W-:Y:S01]  /*10b80*/  HGMMA.64x256x16.F32.BF16 R24, R160, gdesc[UR4].tnspB, R24, gsb0 ;  /* 0x43e00004a0187df0 */ /* 0x000fe20008001818 */
[----:B------:R-:W-:Y:S02]  /*10b90*/  R2UR UR6, R168 ;  /* 0x00000000a80672ca */ /* 0x000fe400000e0000 */
[----:B------:R-:W-:Y:S01]  /*10ba0*/  R2UR UR7, R169 ;  /* 0x00000000a90772ca */ /* 0x000fe200000e0000 */
[----:B------:R-:W-:Y:S01]  /*10bb0*/  FADD.FTZ R0, R170, R0 ;  /* 0x00000000aa007221 */ /* 0x000fe20000010000 */
[----:B------:R-:W-:-:S03]  /*10bc0*/  FADD.FTZ R174, R14, R174 ;  /* 0x000000ae0eae7221 */ /* 0x000fc60000010000 */
[----:B------:R-:W-:Y:S01]  /*10bd0*/  FADD.FTZ R0, R171, R0 ;  /* 0x00000000ab007221 */ /* 0x000fe20000010000 */
[----:B------:R-:W-:-:S03]  /*10be0*/  FADD.FTZ R174, R172, R174 ;  /* 0x000000aeacae7221 */ /* 0x000fc60000010000 */
[----:B------:R-:W-:Y:S01]  /*10bf0*/  FADD.FTZ R0, R201, R0 ;  /* 0x00000000c9007221 */ /* 0x000fe20000010000 */
[----:B------:R-:W-:Y:S01]  /*10c00*/  FADD.FTZ R174, R173, R174 ;  /* 0x000000aeadae7221 */ /* 0x000fe20000010000 */
[----:B------:R-:W-:Y:S02]  /*10c10*/  LOP3.LUT P0, RZ, R22, 0x80000, RZ, 0xc0, !PT ;  /* 0x0008000016ff7812 */ /* 0x000fe4000780c0ff */
[----:B------:R-:W-:Y:S01]  /*10c20*/  FADD.FTZ R0, R175, R0 ;  /* 0x00000000af007221 */ /* 0x000fe20000010000 */
[----:B------:R-:W-:-:S03]  /*10c30*/  FADD.FTZ R174, R176, R174 ;  /* 0x000000aeb0ae7221 */ /* 0x000fc60000010000 */
[----:B------:R-:W-:Y:S01]  /*10c40*/  FADD.FTZ R0, R178, R0 ;  /* 0x00000000b2007221 */ /* 0x000fe20000010000 */
[----:B------:R-:W-:-:S03]  /*10c50*/  FADD.FTZ R174, R177, R174 ;  /* 0x000000aeb1ae7221 */ /* 0x000fc60000010000 */
[----:B------:R-:W-:Y:S01]  /*10c60*/  FADD.FTZ R0, R179, R0 ;  /* 0x00000000b3007221 */ /* 0x000fe20000010000 */
[----:B------:R-:W-:-:S03]  /*10c70*/  FADD.FTZ R174, R180, R174 ;  /* 0x000000aeb4ae7221 */ /* 0x000fc60000010000 */
[----:B------:R-:W-:-:S04]  /*10c80*/  FADD.FTZ R0, R182, R0 ;  /* 0x00000000b6007221 */ /* 0x000fc80000010000 */
[----:B------:R-:W-:Y:S01]  /*10c90*/  FADD.FTZ R14, R183, R0 ;  /* 0x00000000b70e7221 */ /* 0x000fe20000010000 */
[----:B------:R-:W-:Y:S01]  /*10ca0*/  FADD.FTZ R0, R181, R174 ;  /* 0x000000aeb5007221 */ /* 0x000fe20000010000 */
[----:B------:R-:W-:Y:S02]  /*10cb0*/  WARPGROUP.DEPBAR.LE gsb0, 0x0 ;  /* 0x00008000000079c5 */ /* 0x000fe40000010000 */
[----:B------:R-:W-:-:S06]  /*10cc0*/  WARPGROUP.ARRIVE ;  /* 0x00000000000079c5 */ /* 0x000fcc0000000000 */
        /* <DEDUP_REMOVED lines=12> */
.L_x_5316:
        /* <DEDUP_REMOVED lines=10> */
.L_x_5304:
[----:B------:R-:W-:Y:S05]  /*10e30*/  BSYNC B1 ;  /* 0x0000000000017941 */ /* 0x000fea0003800000 */
.L_x_5303:
[----:B------:R-:W-:Y:S01]  /*10e40*/  ISETP.GE.AND P1, PT, R20, RZ, PT ;  /* 0x000000ff1400720c */ /* 0x000fe20003f26270 */
[----:B------:R-:W-:-:S12]  /*10e50*/  BSSY B0, `(.L_x_5318) ;  /* 0x000032d000007945 */ /* 0x000fd80003800000 */
[----:B------:R-:W-:Y:S05]  /*10e60*/  @!P1 BRA `(.L_x_5319) ;  /* 0x0000003000ac9947 */ /* 0x000fea0003800000 */
[----:B------:R-:W-:Y:S02]  /*10e70*/  IMAD.MOV.U32 R196, RZ, RZ, R15 ;  /* 0x000000ffffc47224 */ /* 0x000fe400078e000f */
[----:B------:R-:W-:Y:S02]  /*10e80*/  IMAD.MOV.U32 R198, RZ, RZ, R13 ;  /* 0x000000ffffc67224 */ /* 0x000fe400078e000d */
[----:B------:R-:W-:-:S07]  /*10e90*/  IMAD.MOV.U32 R197, RZ, RZ, R19 ;  /* 0x000000ffffc57224 */ /* 0x000fce00078e0013 */
.L_x_5332:
[----:B------:R-:W-:-:S05]  /*10ea0*/  VIADD R19, R197, 0x1 ;  /* 0x00000001c5137836 */ /* 0x000fca0000000000 */
[----:B------:R-:W-:-:S04]  /*10eb0*/  ISETP.NE.AND P1, PT, R19, 0x2, PT ;  /* 0x000000021300780c */ /* 0x000fc80003f25270 */
[----:B------:R-:W-:Y:S02]  /*10ec0*/  SEL R12, RZ, 0x1, P1 ;  /* 0x00000001ff0c7807 */ /* 0x000fe40000800000 */
[----:B------:R-:W-:Y:S02]  /*10ed0*/  SEL R19, R19, RZ, P1 ;  /* 0x000000ff13137207 */ /* 0x000fe40000800000 */
[----:B------:R-:W-:Y:S01]  /*10ee0*/  LOP3.LUT R23, R23, R12, RZ, 0x3c, !PT ;  /* 0x0000000c17177212 */ /* 0x000fe200078e3cff */
[----:B-1----:R-:W-:Y:S06]  /*10ef0*/  @!P0 BRA `(.L_x_5320) ;  /* 0x0000000000048947 */ /* 0x002fec0003800000 */
[----:B------:R-:W-:Y:S01]  /*10f00*/  BPT.TRAP 0x1 ;  /* 0x000000040000795c */ /* 0x000fe20000300000 */
.L_x_5320:
[----:B0-----:R-:W-:Y:S01]  /*10f10*/  IMAD R21, R19, 0x8, R18 ;  /* 0x0000000813157824 */ /* 0x001fe200078e0212 */
[----:B------:R-:W-:-:S04]  /*10f20*/  SHF.L.U32 R15, R23, 0x1f, RZ ;  /* 0x0000001f170f7819 */ /* 0x000fc800000006ff */
[----:B------:R0:W1:Y:S01]  /*10f30*/  SYNCS.PHASECHK.TRANS64.TRYWAIT P1, [R21+URZ+0x38830], R15 ;  /* 0x0388300f150075a7 */ /* 0x000062000802017f */
[----:B------:R-:W-:Y:S05]  /*10f40*/  @!P0 BRA `(.L_x_5321) ;  /* 0x0000000000048947 */ /* 0x000fea0003800000 */
[----:B------:R-:W-:Y:S01]  /*10f50*/  BPT.TRAP 0x1 ;  /* 0x000000040000795c */ /* 0x000fe20000300000 */
.L_x_5321:
[----:B------:R-:W-:Y:S01]  /*10f60*/  BSSY B1, `(.L_x_5322) ;  /* 0x0000006000017945 */ /* 0x000fe20003800000 */
[----:B------:R-:W-:Y:S02]  /*10f70*/  IMAD R154, R19, 0x200, R199 ;  /* 0x00000200139a7824 */ /* 0x000fe400078e02c7 */
[----:B------:R-:W-:Y:S01]  /*10f80*/  IMAD.MOV.U32 R155, RZ, RZ, 0x40000040 ;  /* 0x40000040ff9b7424 */ /* 0x000fe200078e00ff */
[----:B-1----:R-:W-:Y:S06]  /*10f90*/  @P1 BRA `(.L_x_5323) ;  /* 0x0000000000081947 */ /* 0x002fec0003800000 */
[----:B------:R-:W1:Y:S02]  /*10fa0*/  SYNCS.PHASECHK.TRANS64.TRYWAIT P1, [R21+URZ+0x38830], R15 ;  /* 0x0388300f150075a7 */ /* 0x000e64000802017f */
[----:B-1----:R-:W-:Y:S05]  /*10fb0*/  @!P1 BRA `(.L_x_5324) ;  /* 0x00000104001c9947 */ /* 0x002fea0003800000 */
.L_x_5323:
[----:B------:R-:W-:Y:S05]  /*10fc0*/  BSYNC B1 ;  /* 0x0000000000017941 */ /* 0x000fea0003800000 */
.L_x_5322:
        /* <DEDUP_REMOVED lines=36> */
.L_x_5325:
[----:B------:R2:W3:Y:S01]  /*11210*/  SYNCS.PHASECHK.TRANS64.TRYWAIT P1, [R21+URZ+0x38850], R15 ;  /* 0x0388500f150075a7 */ /* 0x0004e2000802017f */
[----:B------:R-:W-:Y:S05]  /*11220*/  @!P0 BRA `(.L_x_5326) ;  /* 0x0000000000048947 */ /* 0x000fea0003800000 */
[----:B------:R-:W-:Y:S01]  /*11230*/  BPT.TRAP 0x1 ;  /* 0x000000040000795c */ /* 0x000fe20000300000 */
.L_x_5326:
[----:B------:R-:W-:Y:S04]  /*11240*/  BSSY B1, `(.L_x_5327) ;  /* 0x0000004000017945 */ /* 0x000fe80003800000 */
[----:B---3--:R-:W-:Y:S05]  /*11250*/  @P1 BRA `(.L_x_5328) ;  /* 0x0000000000081947 */ /* 0x008fea0003800000 */
[----:B------:R-:W3:Y:S02]  /*11260*/  SYNCS.PHASECHK.TRANS64.TRYWAIT P1, [R21+URZ+0x38850], R15 ;  /* 0x0388500f150075a7 */ /* 0x000ee4000802017f */
[----:B---3--:R-:W-:Y:S05]  /*11270*/  @!P1 BRA `(.L_x_5329) ;  /* 0x0000010000809947 */ /* 0x008fea0003800000 */
.L_x_5328:
[----:B------:R-:W-:Y:S05]  /*11280*/  BSYNC B1 ;  /* 0x0000000000017941 */ /* 0x000fea0003800000 */
.L_x_5327:
        /* <DEDUP_REMOVED lines=392> */
.L_x_5330:
[----:B------:R-:W-:Y:S01]  /*12b10*/  FMNMX.FTZ R12, R152, R198, !PT ;  /* 0x000000c6980c7209 */ /* 0x000fe20007810000 */
[----:B------:R-:W2:Y:S03]  /*12b20*/  LDL R208, [R1] ;  /* 0x0000000001d07983 */ /* 0x000ea60000100800 */
        /* <DEDUP_REMOVED lines=46> */
[----:B------:R-:W3:Y:S01]  /*12e10*/  MUFU.EX2 R153, R153 ;  /* 0x0000009900997308 */ /* 0x000ee20000000800 */
[----:B-1----:R-:W-:-:S07]  /*12e20*/  FMNMX.FTZ R15, R154, R196, !PT ;  /* 0x000000c49a0f7209 */ /* 0x002fce0007810000 */
[----:B------:R-:W1:Y:S01]  /*12e30*/  MUFU.EX2 R156, R156 ;  /* 0x0000009c009c7308 */ /* 0x000e620000000800 */
[----:B------:R-:W-:Y:S01]  /*12e40*/  FMNMX.FTZ R15, R155, R15, !PT ;  /* 0x0000000f9b0f7209 */ /* 0x000fe20007810000 */
[----:B0-----:R-:W-:Y:S01]  /*12e50*/  FFMA.FTZ R0, R157, R0, R152 ;  /* 0x000000009d007223 */ /* 0x001fe20000010098 */
[-C--:B------:R-:W-:Y:S01]  /*12e60*/  FMUL.FTZ R24, R24, R157.reuse ;  /* 0x0000009d18187220 */ /* 0x080fe20000410000 */
[----:B------:R-:W-:Y:S01]  /*12e70*/  FMUL.FTZ R25, R25, R157 ;  /* 0x0000009d19197220 */ /* 0x000fe20000410000 */
[----:B------:R-:W-:Y:S01]  /*12e80*/  FMNMX.FTZ R15, R158, R15, !PT ;  /* 0x0000000f9e0f7209 */ /* 0x000fe20007810000 */
[-C--:B------:R-:W-:Y:S01]  /*12e90*/  FMUL.FTZ R28, R28, R157.reuse ;  /* 0x0000009d1c1c7220 */ /* 0x080fe20000410000 */
[----:B------:R-:W-:Y:S01]  /*12ea0*/  FMUL.FTZ R29, R29, R157 ;  /* 0x0000009d1d1d7220 */ /* 0x000fe20000410000 */
[----:B------:R-:W0:Y:S01]  /*12eb0*/  MUFU.EX2 R198, R198 ;  /* 0x000000c600c67308 */ /* 0x000e220000000800 */
        /* <DEDUP_REMOVED lines=9> */
[----:B-1----:R-:W-:Y:S01]  /*12f50*/  FADD.FTZ R0, R156, R0 ;  /* 0x000000009c007221 */ /* 0x002fe20000010000 */
[-C--:B------:R-:W-:Y:S01]  /*12f60*/  FMUL.FTZ R37, R37, R157.reuse ;  /* 0x0000009d25257220 */ /* 0x080fe20000410000 */
[----:B------:R-:W-:Y:S01]  /*12f70*/  FMUL.FTZ R40, R40, R157 ;  /* 0x0000009d28287220 */ /* 0x000fe20000410000 */
[----:B------:R-:W-:Y:S01]  /*12f80*/  FMNMX.FTZ R15, R166, R15, !PT ;  /* 0x0000000fa60f7209 */ /* 0x000fe20007810000 */
[-C--:B------:R-:W-:Y:S01]  /*12f90*/  FMUL.FTZ R41, R41, R157.reuse ;  /* 0x0000009d29297220 */ /* 0x080fe20000410000 */
[----:B------:R-:W-:Y:S01]  /*12fa0*/  FMUL.FTZ R44, R44, R157 ;  /* 0x0000009d2c2c7220 */ /* 0x000fe20000410000 */
[----:B------:R-:W1:Y:S01]  /*12fb0*/  MUFU.EX2 R200, R161 ;  /* 0x000000a100c87308 */ /* 0x000e620000000800 */
[----:B------:R-:W-:Y:S01]  /*12fc0*/  FMNMX.FTZ R15, R167, R15, !PT ;  /* 0x0000000fa70f7209 */ /* 0x000fe20007810000 */
[----:B0-----:R-:W-:Y:S01]  /*12fd0*/  FADD.FTZ R0, R198, R0 ;  /* 0x00000000c6007221 */ /* 0x001fe20000010000 */
[-C--:B------:R-:W-:Y:S01]  /*12fe0*/  FMUL.FTZ R45, R45, R157.reuse ;  /* 0x0000009d2d2d7220 */ /* 0x080fe20000410000 */
[----:B------:R-:W-:Y:S01]  /*12ff0*/  FMUL.FTZ R48, R48, R157 ;  /* 0x0000009d30307220 */ /* 0x000fe20000410000 */
[----:B------:R-:W-:Y:S01]  /*13000*/  FMNMX.FTZ R15, R170, R15, !PT ;  /* 0x0000000faa0f7209 */ /* 0x000fe20007810000 */
[-C--:B------:R-:W-:Y:S01]  /*13010*/  FMUL.FTZ R49, R49, R157.reuse ;  /* 0x0000009d31317220 */ /* 0x080fe20000410000 */
[----:B------:R-:W-:Y:S01]  /*13020*/  FMUL.FTZ R52, R52, R157 ;  /* 0x0000009d34347220 */ /* 0x000fe20000410000 */
[----:B------:R-:W0:Y:S01]  /*13030*/  MUFU.EX2 R164, R164 ;  /* 0x000000a400a47308 */ /* 0x000e220000000800 */
        /* <DEDUP_REMOVED lines=23> */
[----:B------:R-:W-:Y:S01]  /*131b0*/  MUFU.EX2 R172, R172 ;  /* 0x000000ac00ac7308 */ /* 0x000fe20000000800 */
[----:B------:R-:W-:Y:S01]  /*131c0*/  FMNMX.FTZ R15, R183, R15, !PT ;  /* 0x0000000fb70f7209 */ /* 0x000fe20007810000 */
[----:B---3--:R-:W-:Y:S01]  /*131d0*/  FADD.FTZ R0, R165, R0 ;  /* 0x00000000a5007221 */ /* 0x008fe20000010000 */
        /* <DEDUP_REMOVED lines=48> */
[----:B------:R1:W3:Y:S02]  /*134e0*/  MUFU.EX2 R161, R153 ;  /* 0x0000009900a17308 */ /* 0x0002e40000000800 */
[----:B-1----:R-:W-:Y:S02]  /*134f0*/  @!P1 IMAD R153, R197, 0x40, R194 ;  /* 0x00000040c5999824 */ /* 0x002fe400078e02c2 */
[----:B0-----:R-:W-:Y:S02]  /*13500*/  FADD.FTZ R0, R196, R0 ;  /* 0x00000000c4007221 */ /* 0x001fe40000010000 */
[----:B------:R-:W-:Y:S02]  /*13510*/  @!P1 IMAD R153, R153, 0x4, R18 ;  /* 0x0000000499999824 */ /* 0x000fe400078e0212 */
[----:B------:R-:W-:Y:S01]  /*13520*/  FADD.FTZ R0, R172, R0 ;  /* 0x00000000ac007221 */ /* 0x000fe20000010000 */
[-C--:B---3--:R-:W-:Y:S02]  /*13530*/  FMUL.FTZ R26, R26, R161.reuse ;  /* 0x000000a11a1a7220 */ /* 0x088fe40000410000 */
        /* <DEDUP_REMOVED lines=67> */
[----:B---3--:R-:W-:Y:S01]  /*13970*/  F2FP.BF16.F32.PACK_AB R154, R198, R156 ;  /* 0x0000009cc69a723e */ /* 0x008fe200000010ff */
        /* <DEDUP_REMOVED lines=32> */
[----:B------:R-:W-:Y:S01]  /*13b80*/  FMUL.FTZ R151, R151, R161 ;  /* 0x000000a197977220 */ /* 0x000fe20000410000 */
[----:B------:R-:W-:Y:S01]  /*13b90*/  R2UR UR6, R168 ;  /* 0x00000000a80672ca */ /* 0x000fe200000e0000 */
[----:B------:R-:W-:Y:S01]  /*13ba0*/  FADD.FTZ R0, R166, R0 ;  /* 0x00000000a6007221 */ /* 0x000fe20000010000 */
[----:B0-----:R-:W-:Y:S01]  /*13bb0*/  F2FP.BF16.F32.PACK_AB R166, R197, R166 ;  /* 0x000000a6c5a6723e */ /* 0x001fe200000010ff */
[----:B------:R-:W-:-:S02]  /*13bc0*/  FADD.FTZ R14, R170, R14 ;  /* 0x0000000eaa0e7221 */ /* 0x000fc40000010000 */
[----:B------:R0:W4:Y:S01]  /*13bd0*/  MUFU.EX2 R178, R169 ;  /* 0x000000a900b27308 */ /* 0x0001220000000800 */
[----:B------:R-:W-:Y:S01]  /*13be0*/  FADD.FTZ R0, R197, R0 ;  /* 0x00000000c5007221 */ /* 0x000fe20000010000 */
[----:B------:R-:W-:-:S04]  /*13bf0*/  FADD.FTZ R14, R171, R14 ;  /* 0x0000000eab0e7221 */ /* 0x000fc80000010000 */
[----:B-1----:R-:W-:Y:S02]  /*13c00*/  FADD.FTZ R14, R174, R14 ;  /* 0x0000000eae0e7221 */ /* 0x002fe40000010000 */
[----:B------:R-:W1:Y:S01]  /*13c10*/  MUFU.EX2 R179, R167 ;  /* 0x000000a700b37308 */ /* 0x000e620000000800 */
[----:B0-----:R-:W-:Y:S01]  /*13c20*/  IMAD.MOV.U32 R169, RZ, RZ, 0x40000040 ;  /* 0x40000040ffa97424 */ /* 0x001fe200078e00ff */
[C---:B---3--:R-:W-:Y:S01]  /*13c30*/  F2FP.BF16.F32.PACK_AB R157, R175.reuse, R174 ;  /* 0x000000aeaf9d723e */ /* 0x048fe200000010ff */
[----:B------:R-:W-:-:S03]  /*13c40*/  FADD.FTZ R14, R175, R14 ;  /* 0x0000000eaf0e7221 */ /* 0x000fc60000010000 */
[----:B------:R-:W-:Y:S01]  /*13c50*/  R2UR UR7, R169 ;  /* 0x00000000a90772ca */ /* 0x000fe200000e0000 */
[----:B------:R-:W-:Y:S01]  /*13c60*/  IMAD.MOV.U32 R169, RZ, RZ, 0x40000040 ;  /* 0x40000040ffa97424 */ /* 0x000fe200078e00ff */
[----:B------:R0:W-:Y:S01]  /*13c70*/  MUFU.EX2 R196, R162 ;  /* 0x000000a200c47308 */ /* 0x0001e20000000800 */
[----:B----4-:R-:W-:-:S07]  /*13c80*/  FADD.FTZ R14, R178, R14 ;  /* 0x0000000eb20e7221 */ /* 0x010fce0000010000 */
[----:B------:R3:W4:Y:S01]  /*13c90*/  MUFU.EX2 R181, R158 ;  /* 0x0000009e00b57308 */ /* 0x0007220000000800 */
[----:B0-----:R-:W-:Y:S01]  /*13ca0*/  F2FP.BF16.F32.PACK_AB R162, R173, R172 ;  /* 0x000000acada2723e */ /* 0x001fe200000010ff */
[----:B-1----:R-:W-:-:S04]  /*13cb0*/  FADD.FTZ R14, R179, R14 ;  /* 0x0000000eb30e7221 */ /* 0x002fc80000010000 */
[----:B------:R-:W-:Y:S02]  /*13cc0*/  FADD.FTZ R14, R180, R14 ;  /* 0x0000000eb40e7221 */ /* 0x000fe40000010000 */
[----:B------:R0:W1:Y:S01]  /*13cd0*/  MUFU.EX2 R198, R155 ;  /* 0x0000009b00c67308 */ /* 0x0000620000000800 */
[----:B---3--:R-:W-:Y:S02]  /*13ce0*/  F2FP.BF16.F32.PACK_AB R158, R165, R164 ;  /* 0x000000a4a59e723e */ /* 0x008fe400000010ff */
[----:B------:R-:W-:-:S05]  /*13cf0*/  F2FP.BF16.F32.PACK_AB R164, R177, R176 ;  /* 0x000000b0b1a4723e */ /* 0x000fca00000010ff */
[----:B------:R3:W5:Y:S01]  /*13d00*/  MUFU.EX2 R200, R159 ;  /* 0x0000009f00c87308 */ /* 0x0007620000000800 */
[----:B0-----:R-:W-:Y:S01]  /*13d10*/  F2FP.BF16.F32.PACK_AB R155, R171, R170 ;  /* 0x000000aaab9b723e */ /* 0x001fe200000010ff */
[----:B------:R-:W-:Y:S01]  /*13d20*/  BAR.SYNC.DEFER_BLOCKING 0xf, 0x100 ;  /* 0x03c4000000007b1d */ /* 0x000fe20000010000 */
[C---:B----4-:R-:W-:Y:S01]  /*13d30*/  F2FP.BF16.F32.PACK_AB R161, R181.reuse, R180 ;  /* 0x000000b4b5a1723e */ /* 0x050fe200000010ff */
[----:B------:R-:W-:-:S04]  /*13d40*/  FADD.FTZ R14, R181, R14 ;  /* 0x0000000eb50e7221 */ /* 0x000fc80000010000 */
[----:B------:R5:W0:Y:S01]  /*13d50*/  MUFU.EX2 R172, R163 ;  /* 0x000000a300ac7308 */ /* 0x000a220000000800 */
[----:B---3--:R-:W-:Y:S01]  /*13d60*/  F2FP.BF16.F32.PACK_AB R159, R179, R178 ;  /* 0x000000b2b39f723e */ /* 0x008fe200000010ff */
[----:B-1----:R-:W-:-:S06]  /*13d70*/  FADD.FTZ R14, R198, R14 ;  /* 0x0000000ec60e7221 */ /* 0x002fcc0000010000 */
[----:B------:R-:W1:Y:S01]  /*13d80*/  MUFU.EX2 R182, R182 ;  /* 0x000000b600b67308 */ /* 0x000e620000000800 */
[C---:B-----5:R-:W-:Y:S01]  /*13d90*/  F2FP.BF16.F32.PACK_AB R163, R200.reuse, R198 ;  /* 0x000000c6c8a3723e */ /* 0x060fe200000010ff */
[----:B------:R-:W-:-:S04]  /*13da0*/  FADD.FTZ R14, R200, R14 ;  /* 0x0000000ec80e7221 */ /* 0x000fc80000010000 */
[----:B------:R-:W-:Y:S02]  /*13db0*/  FADD.FTZ R14, R196, R14 ;  /* 0x0000000ec40e7221 */ /* 0x000fe40000010000 */
[----:B------:R-:W3:Y:S01]  /*13dc0*/  MUFU.EX2 R183, R183 ;  /* 0x000000b700b77308 */ /* 0x000ee20000000800 */
[C---:B0-----:R-:W-:Y:S01]  /*13dd0*/  F2FP.BF16.F32.PACK_AB R165, R172.reuse, R196 ;  /* 0x000000c4aca5723e */ /* 0x041fe200000010ff */
[----:B------:R0:W-:Y:S01]  /*13de0*/  STSM.16.M88.4 [R227+0x36400], R152 ;  /* 0x03640098e3007844 */ /* 0x0001e20000000200 */
[----:B------:R-:W-:-:S03]  /*13df0*/  FADD.FTZ R14, R172, R14 ;  /* 0x0000000eac0e7221 */ /* 0x000fc60000010000 */
[----:B------:R4:W-:Y:S01]  /*13e00*/  STSM.16.M88.4 [R228], R156 ;  /* 0x0000009ce4007844 */ /* 0x0009e20000000200 */
[----:B-1----:R-:W-:-:S03]  /*13e10*/  FADD.FTZ R14, R182, R14 ;  /* 0x0000000eb60e7221 */ /* 0x002fc60000010000 */
[----:B--2---:R4:W-:Y:S01]  /*13e20*/  STSM.16.M88.4 [R208], R160 ;  /* 0x000000a0d0007844 */ /* 0x0049e20000000200 */
[C---:B---3--:R-:W-:Y:S01]  /*13e30*/  F2FP.BF16.F32.PACK_AB R167, R183.reuse, R182 ;  /* 0x000000b6b7a7723e */ /* 0x048fe200000010ff */
        /* <DEDUP_REMOVED lines=37> */
.L_x_5331:
        /* <DEDUP_REMOVED lines=9> */
.L_x_5319:
[----:B------:R-:W-:Y:S05]  /*14120*/  BSYNC B0 ;  /* 0x0000000000007941 */ /* 0x000fea0003800000 */
.L_x_5318:
[----:B01----:R-:W2:Y:S04]  /*14130*/  LDL.LU R21, [R1+0x5c] ;  /* 0x00005c0001157983 */ /* 0x003ea80000300800 */
[----:B------:R-:W0:Y:S04]  /*14140*/  SHFL.BFLY PT, R3, R0, 0x2, 0x1f ;  /* 0x0c401f0000037f89 */ /* 0x000e2800000e0000 */
[----:B------:R-:W1:Y:S01]  /*14150*/  SHFL.BFLY PT, R5, R14, 0x2, 0x1f ;  /* 0x0c401f000e057f89 */ /* 0x000e6200000e0000 */
[----:B0-----:R-:W-:Y:S01]  /*14160*/  FADD.FTZ R3, R3, R0 ;  /* 0x0000000003037221 */ /* 0x001fe20000010000 */
[----:B------:R-:W-:-:S02]  /*14170*/  IMAD.MOV.U32 R0, RZ, RZ, -0x800000 ;  /* 0xff800000ff007424 */ /* 0x000fc400078e00ff */
[----:B-1----:R-:W-:Y:S02]  /*14180*/  FADD.FTZ R4, R5, R14 ;  /* 0x0000000e05047221 */ /* 0x002fe40000010000 */
[----:B------:R-:W0:Y:S04]  /*14190*/  SHFL.BFLY PT, R2, R3, 0x1, 0x1f ;  /* 0x0c201f0003027f89 */ /* 0x000e2800000e0000 */
[----:B------:R-:W1:Y:S01]  /*141a0*/  SHFL.BFLY PT, R7, R4, 0x1, 0x1f ;  /* 0x0c201f0004077f89 */ /* 0x000e6200000e0000 */
[----:B0-----:R-:W-:Y:S01]  /*141b0*/  FADD.FTZ R5, R3, R2 ;  /* 0x0000000203057221 */ /* 0x001fe20000010000 */
[----:B-1----:R-:W-:Y:S01]  /*141c0*/  FADD.FTZ R7, R4, R7 ;  /* 0x0000000704077221 */ /* 0x002fe20000010000 */
[----:B------:R-:W-:Y:S08]  /*141d0*/  BAR.ARV 0x8, 0x100 ;  /* 0x0204000000007b1d */ /* 0x000ff00000002000 */
[----:B------:R-:W-:Y:S01]  /*141e0*/  BAR.SYNC.DEFER_BLOCKING 0xf, 0x100 ;  /* 0x03c4000000007b1d */ /* 0x000fe20000010000 */
[----:B------:R-:W-:Y:S01]  /*141f0*/  FSETP.NE.FTZ.AND P0, PT, R5, RZ, PT ;  /* 0x000000ff0500720b */ /* 0x000fe20003f15000 */
[----:B------:R-:W-:Y:S01]  /*14200*/  IMAD.MOV R4, RZ, RZ, -R226 ;  /* 0x000000ffff047224 */ /* 0x000fe200078e0ae2 */
[----:B------:R-:W-:-:S04]  /*14210*/  FSETP.NE.FTZ.AND P1, PT, R7, RZ, PT ;  /* 0x000000ff0700720b */ /* 0x000fc80003f35000 */
[----:B------:R-:W-:Y:S01]  /*14220*/  ISETP.NE.AND P2, PT, R193, R4, PT ;  /* 0x00000004c100720c */ /* 0x000fe20003f45270 */
[----:B------:R-:W-:-:S06]  /*14230*/  IMAD.MOV.U32 R4, RZ, RZ, RZ ;  /* 0x000000ffff047224 */ /* 0x000fcc00078e00ff */
[----:B------:R-:W0:Y:S02]  /*14240*/  @P0 MUFU.LG2 R2, R5 ;  /* 0x0000000500020308 */ /* 0x000e240000000c00 */
[----:B------:R-:W-:-:S06]  /*14250*/  @P1 FMUL.FTZ R3, R12, 0.69314718246459960938 ;  /* 0x3f3172180c031820 */ /* 0x000fcc0000410000 */
[----:B------:R-:W1:Y:S08]  /*14260*/  @P1 MUFU.LG2 R6, R7 ;  /* 0x0000000700061308 */ /* 0x000e700000000c00 */
[----:B------:R-:W3:Y:S01]  /*14270*/  @P1 MUFU.RCP R4, R7 ;  /* 0x0000000700041308 */ /* 0x000ee20000001000 */
[----:B0-----:R-:W-:Y:S01]  /*14280*/  @P0 FMUL.FTZ R9, R2, 0.69314718246459960938 ;  /* 0x3f31721802090820 */ /* 0x001fe20000410000 */
[----:B------:R-:W-:-:S04]  /*14290*/  @P0 FMUL.FTZ R2, R12, 0.69314718246459960938 ;  /* 0x3f3172180c020820 */ /* 0x000fc80000410000 */
[----:B------:R-:W-:Y:S01]  /*142a0*/  @P0 FFMA.FTZ R0, R2, R13, R9 ;  /* 0x0000000d02000223 */ /* 0x000fe20000010009 */
[----:B------:R-:W-:Y:S02]  /*142b0*/  IMAD.MOV.U32 R2, RZ, RZ, -0x800000 ;  /* 0xff800000ff027424 */ /* 0x000fe400078e00ff */
[----:B-1----:R-:W-:Y:S01]  /*142c0*/  @P1 FMUL.FTZ R6, R6, 0.69314718246459960938 ;  /* 0x3f31721806061820 */ /* 0x002fe20000410000 */
[C---:B------:R-:W-:Y:S02]  /*142d0*/  @!P2 IMAD R9, R19.reuse, 0x40, R194 ;  /* 0x000000401309a824 */ /* 0x040fe400078e02c2 */
[----:B------:R-:W-:Y:S02]  /*142e0*/  VIADD R19, R19, 0x1 ;  /* 0x0000000113137836 */ /* 0x000fe40000000000 */
[----:B------:R-:W-:Y:S01]  /*142f0*/  @P1 FFMA.FTZ R2, R3, R15, R6 ;  /* 0x0000000f03021223 */ /* 0x000fe20000010006 */
[----:B------:R-:W-:Y:S02]  /*14300*/  IMAD.MOV.U32 R3, RZ, RZ, RZ ;  /* 0x000000ffff037224 */ /* 0x000fe400078e00ff */
[----:B------:R-:W-:Y:S01]  /*14310*/  @!P2 IMAD R9, R9, 0x4, R18 ;  /* 0x000000040909a824 */ /* 0x000fe200078e0212 */
[----:B------:R-:W-:Y:S01]  /*14320*/  ISETP.NE.AND P1, PT, R19, 0x2, PT ;  /* 0x000000021300780c */ /* 0x000fe20003f25270 */
[-C--:B---3--:R-:W-:Y:S01]  /*14330*/  FMUL.FTZ R7, R30, R4.reuse ;  /* 0x000000041e077220 */ /* 0x088fe20000410000 */
[-C--:B------:R-:W-:Y:S01]  /*14340*/  FMUL.FTZ R31, R31, R4.reuse ;  /* 0x000000041f1f7220 */ /* 0x080fe20000410000 */
[----:B------:R0:W1:Y:S01]  /*14350*/  @P0 MUFU.RCP R3, R5 ;  /* 0x0000000500030308 */ /* 0x0000620000001000 */
[----:B------:R-:W-:Y:S01]  /*14360*/  @!P2 STS [R9+0x38420], R4 ;  /* 0x038420040900a388 */ /* 0x000fe20000000800 */
        /* <DEDUP_REMOVED lines=128> */
[----:B------:R-:W-:Y:S06]  /*14b70*/  BAR.ARV 0xe, 0x100 ;  /* 0x0384000000007b1d */ /* 0x000fec0000002000 */
[----:B------:R-:W-:-:S02]  /*14b80*/  PLOP3.LUT P0, PT, PT, PT, PT, 0x8, 0x0 ;  /* 0x000000000000781c */ /* 0x000fc40003f0e170 */
[----:B------:R-:W-:Y:S02]  /*14b90*/  LOP3.LUT R23, R23, R4, RZ, 0x3c, !PT ;  /* 0x0000000417177212 */ /* 0x000fe400078e3cff */
[----:B------:R-:W-:Y:S01]  /*14ba0*/  SEL R19, R19, RZ, P1 ;  /* 0x000000ff13137207 */ /* 0x000fe20000800000 */
[----:B--2---:R-:W-:-:S05]  /*14bb0*/  VIADD R21, R21, 0x1 ;  /* 0x0000000115157836 */ /* 0x004fca0000000000 */
[----:B------:R0:W-:Y:S03]  /*14bc0*/  STL [R1+0x5c], R21 ;  /* 0x00005c1501007387 */ /* 0x0001e60000100800 */
.L_x_5252:
[----:B------:R-:W-:Y:S05]  /*14bd0*/  BSYNC B7 ;  /* 0x0000000000077941 */ /* 0x000fea0003800000 */
.L_x_5250:
[----:B------:R-:W2:Y:S08]  /*14be0*/  S2UR UR4, SR_CgaCtaId ;  /* 0x00000000000479c3 */ /* 0x000eb00000008800 */
[----:B------:R-:W-:Y:S01]  /*14bf0*/  BAR.SYNC.DEFER_BLOCKING 0x5, 0x180 ;  /* 0x0146000000007b1d */ /* 0x000fe20000010000 */
[----:B0-----:R-:W-:-:S05]  /*14c00*/  MOV R21, 0x400 ;  /* 0x0000040000157802 */ /* 0x001fca0000000f00 */
[----:B------:R-:W-:Y:S01]  /*14c10*/  BSSY B0, `(.L_x_5333) ;  /* 0x0000324000007945 */ /* 0x000fe20003800000 */
[----:B--2---:R-:W-:-:S05]  /*14c20*/  IMAD.U32 R190, RZ, RZ, UR4 ;  /* 0x00000004ffbe7e24 */ /* 0x004fca000f8e00ff */
        /* <DEDUP_REMOVED lines=8> */
[----:B-1----:R-:W-:Y:S01]  /*14cb0*/  F2FP.BF16.F32.PACK_AB R4, R6, R8 ;  /* 0x000000080604723e */ /* 0x002fe200000010ff */
[----:B------:R-:W2:Y:S04]  /*14cc0*/  LDL.LU R70, [R1+0x50] ;  /* 0x0000500001467983 */ /* 0x000ea80000300800 */
[----:B------:R-:W2:Y:S01]  /*14cd0*/  LDL.LU R66, [R1+0x54] ;  /* 0x0000540001427983 */ /* 0x000ea20000300800 */
[----:B------:R-:W-:-:S02]  /*14ce0*/  F2FP.BF16.F32.PACK_AB R5, R3, R5 ;  /* 0x000000050305723e */ /* 0x000fc400000010ff */
[----:B------:R-:W-:Y:S02]  /*14cf0*/  MOV R20, R18 ;  /* 0x0000001200147202 */ /* 0x000fe40000000f00 */
[----:B----4-:R-:W-:Y:S02]  /*14d00*/  MOV R21, R45 ;  /* 0x0000002d00157202 */ /* 0x010fe40000000f00 */
[----:B------:R-:W-:Y:S02]  /*14d10*/  F2FP.BF16.F32.PACK_AB R6, R152, R155 ;  /* 0x0000009b9806723e */ /* 0x000fe400000010ff */
[----:B------:R-:W-:Y:S02]  /*14d20*/  F2FP.BF16.F32.PACK_AB R11, R39, R11 ;  /* 0x0000000b270b723e */ /* 0x000fe400000010ff */
[----:B------:R-:W-:Y:S02]  /*14d30*/  F2FP.BF16.F32.PACK_AB R8, R10, R153 ;  /* 0x000000990a08723e */ /* 0x000fe400000010ff */
[----:B------:R-:W-:-:S02]  /*14d40*/  F2FP.BF16.F32.PACK_AB R9, R35, R9 ;  /* 0x000000092309723e */ /* 0x000fc400000010ff */
[----:B------:R-:W-:Y:S01]  /*14d50*/  F2FP.BF16.F32.PACK_AB R10, R14, R36 ;  /* 0x000000240e0a723e */ /* 0x000fe200000010ff */
[----:B------:R-:W1:Y:S01]  /*14d60*/  S2R R90, SR_TID.X ;  /* 0x00000000005a7919 */ /* 0x000e620000002100 */
        /* <DEDUP_REMOVED lines=18> */
[----:B-1----:R-:W-:Y:S01]  /*14e90*/  VIADD R90, R90, 0xffffff80 ;  /* 0xffffff805a5a7836 */ /* 0x002fe20000000000 */
[----:B------:R-:W-:Y:S02]  /*14ea0*/  F2FP.BF16.F32.PACK_AB R146, R149, R148 ;  /* 0x000000949592723e */ /* 0x000fe400000010ff */
[----:B------:R-:W-:Y:S02]  /*14eb0*/  F2FP.BF16.F32.PACK_AB R147, R151, R150 ;  /* 0x000000969793723e */ /* 0x000fe400000010ff */
[----:B------:R-:W-:-:S04]  /*14ec0*/  SHF.R.S32.HI R82, RZ, 0x1f, R90 ;  /* 0x0000001fff527819 */ /* 0x000fc8000001145a */
[----:B------:R-:W-:-:S04]  /*14ed0*/  LEA.HI R82, R82, R90, RZ, 0x3 ;  /* 0x0000005a52527211 */ /* 0x000fc800078f18ff */
[----:B------:R-:W-:Y:S01]  /*14ee0*/  SHF.R.S32.HI R82, RZ, 0x3, R82 ;  /* 0x00000003ff527819 */ /* 0x000fe20000011452 */
        /* <DEDUP_REMOVED lines=10> */
[----:B-1----:R-:W-:Y:S01]  /*14f90*/  IMAD.X R5, RZ, RZ, R45, P0 ;  /* 0x000000ffff057224 */ /* 0x002fe200000e062d */
        /* <DEDUP_REMOVED lines=41> */
[C---:B-1----:R-:W-:Y:S02]  /*15230*/  IADD3 R9, P0, R44.reuse, 0x4020, RZ ;  /* 0x000040202c097810 */ /* 0x042fe40007f1e0ff */
        /* <DEDUP_REMOVED lines=40> */
[----:B------:R-:W-:Y:S02]  /*154c0*/  MOV R46, R8 ;  /* 0x00000008002e7202 */ /* 0x000fe40000000f00 */
[----:B------:R-:W-:Y:S02]  /*154d0*/  MOV R52, R10 ;  /* 0x0000000a00347202 */ /* 0x000fe40000000f00 */
[----:B------:R-:W-:Y:S02]  /*154e0*/  F2FP.BF16.F32.PACK_AB R4, R159, R161 ;  /* 0x000000a19f04723e */ /* 0x000fe400000010ff */
[----:B------:R-:W-:Y:S02]  /*154f0*/  F2FP.BF16.F32.PACK_AB R5, R51, R50 ;  /* 0x000000323305723e */ /* 0x000fe400000010ff */
[----:B------:R-:W-:Y:S02]  /*15500*/  F2FP.BF16.F32.PACK_AB R6, R157, R160 ;  /* 0x000000a09d06723e */ /* 0x000fe400000010ff */
[----:B------:R-:W-:-:S02]  /*15510*/  F2FP.BF16.F32.PACK_AB R7, R55, R54 ;  /* 0x000000363707723e */ /* 0x000fc400000010ff */
[----:B------:R-:W-:Y:S02]  /*15520*/  LOP3.LUT R3, R44, 0x380, RZ, 0xc0, !PT ;  /* 0x000003802c037812 */ /* 0x000fe400078ec0ff */
[----:B------:R-:W-:Y:S02]  /*15530*/  MOV R36, R48 ;  /* 0x0000003000247202 */ /* 0x000fe40000000f00 */
[----:B------:R-:W-:Y:S02]  /*15540*/  F2FP.BF16.F32.PACK_AB R8, R156, R158 ;  /* 0x0000009e9c08723e */ /* 0x000fe400000010ff */
[----:B------:R-:W-:Y:S02]  /*15550*/  F2FP.BF16.F32.PACK_AB R9, R59, R58 ;  /* 0x0000003a3b09723e */ /* 0x000fe400000010ff */
[----:B------:R-:W-:Y:S02]  /*15560*/  F2FP.BF16.F32.PACK_AB R10, R61, R60 ;  /* 0x0000003c3d0a723e */ /* 0x000fe400000010ff */
[----:B------:R-:W-:-:S02]  /*15570*/  F2FP.BF16.F32.PACK_AB R11, R63, R62 ;  /* 0x0000003e3f0b723e */ /* 0x000fc400000010ff */
[----:B------:R-:W-:Y:S02]  /*15580*/  MOV R49, R30 ;  /* 0x0000001e00317202 */ /* 0x000fe40000000f00 */
[----:B------:R-:W-:Y:S02]  /*15590*/  F2FP.BF16.F32.PACK_AB R12, R65, R64 ;  /* 0x00000040410c723e */ /* 0x000fe400000010ff */
[----:B------:R-:W-:Y:S02]  /*155a0*/  MOV R48, R34 ;  /* 0x0000002200307202 */ /* 0x000fe40000000f00 */
[----:B------:R-:W-:Y:S02]  /*155b0*/  F2FP.BF16.F32.PACK_AB R28, R73, R72 ;  /* 0x00000048491c723e */ /* 0x000fe400000010ff */
[----:B------:R-:W-:Y:S02]  /*155c0*/  F2FP.BF16.F32.PACK_AB R30, R77, R76 ;  /* 0x0000004c4d1e723e */ /* 0x000fe400000010ff */
[----:B------:R-:W-:Y:S01]  /*155d0*/  F2FP.BF16.F32.PACK_AB R31, R79, R78 ;  /* 0x0000004e4f1f723e */ /* 0x000fe200000010ff */
[----:B------:R-:W-:Y:S01]  /*155e0*/  STSM.16.M88.4 [R56], R4 ;  /* 0x0000000438007844 */ /* 0x000fe20000000200 */
[----:B------:R-:W-:-:S02]  /*155f0*/  F2FP.BF16.F32.PACK_AB R32, R81, R80 ;  /* 0x000000505120723e */ /* 0x000fc400000010ff */
        /* <DEDUP_REMOVED lines=11> */
[----:B-1----:R-:W-:Y:S02]  /*156b0*/  F2FP.BF16.F32.PACK_AB R38, R93, R92 ;  /* 0x0000005c5d26723e */ /* 0x002fe400000010ff */
[----:B------:R-:W-:Y:S02]  /*156c0*/  F2FP.BF16.F32.PACK_AB R4, R105, R104 ;  /* 0x000000686904723e */ /* 0x000fe400000010ff */
[----:B------:R-:W-:Y:S02]  /*156d0*/  F2FP.BF16.F32.PACK_AB R5, R107, R106 ;  /* 0x0000006a6b05723e */ /* 0x000fe400000010ff */
[----:B--2---:R-:W-:-:S02]  /*156e0*/  F2FP.BF16.F32.PACK_AB R36, R89, R88 ;  /* 0x000000585924723e */ /* 0x004fc400000010ff */
[----:B------:R-:W-:Y:S02]  /*156f0*/  F2FP.BF16.F32.PACK_AB R6, R109, R108 ;  /* 0x0000006c6d06723e */ /* 0x000fe400000010ff */
[----:B---3--:R-:W-:Y:S02]  /*15700*/  F2FP.BF16.F32.PACK_AB R39, R95, R94 ;  /* 0x0000005e5f27723e */ /* 0x008fe400000010ff */
[----:B------:R-:W-:Y:S01]  /*15710*/  F2FP.BF16.F32.PACK_AB R7, R111, R110 ;  /* 0x0000006e6f07723e */ /* 0x000fe200000010ff */
[----:B------:R-:W-:Y:S02]  /*15720*/  IMAD.X R45, RZ, RZ, R45, P1 ;  /* 0x000000ffff2d7224 */ /* 0x000fe400008e062d */
[----:B------:R-:W-:Y:S01]  /*15730*/  STSM.16.M88.4 [R3], R36 ;  /* 0x0000002403007844 */ /* 0x000fe20000000200 */
[----:B------:R-:W-:Y:S02]  /*15740*/  F2FP.BF16.F32.PACK_AB R8, R113, R112 ;  /* 0x000000707108723e */ /* 0x000fe400000010ff */
[----:B------:R-:W-:Y:S01]  /*15750*/  F2FP.BF16.F32.PACK_AB R9, R115, R114 ;  /* 0x000000727309723e */ /* 0x000fe200000010ff */
[----:B------:R-:W-:Y:S01]  /*15760*/  STSM.16.M88.4 [R46], R40 ;  /* 0x000000282e007844 */ /* 0x000fe20000000200 */
[----:B------:R-:W-:-:S02]  /*15770*/  F2FP.BF16.F32.PACK_AB R10, R117, R116 ;  /* 0x00000074750a723e */ /* 0x000fc400000010ff */
[----:B------:R-:W-:Y:S01]  /*15780*/  F2FP.BF16.F32.PACK_AB R11, R119, R118 ;  /* 0x00000076770b723e */ /* 0x000fe200000010ff */
[----:B------:R1:W-:Y:S01]  /*15790*/  STSM.16.M88.4 [R48], R4 ;  /* 0x0000000430007844 */ /* 0x0003e20000000200 */
[----:B------:R-:W-:Y:S02]  /*157a0*/  F2FP.BF16.F32.PACK_AB R12, R121, R120 ;  /* 0x00000078790c723e */ /* 0x000fe400000010ff */
[----:B------:R-:W-:Y:S02]  /*157b0*/  F2FP.BF16.F32.PACK_AB R13, R123, R122 ;  /* 0x0000007a7b0d723e */ /* 0x000fe400000010ff */
[----:B------:R-:W-:Y:S02]  /*157c0*/  F2FP.BF16.F32.PACK_AB R14, R125, R124 ;  /* 0x0000007c7d0e723e */ /* 0x000fe400000010ff */
[----:B------:R-:W-:Y:S02]  /*157d0*/  F2FP.BF16.F32.PACK_AB R15, R127, R126 ;  /* 0x0000007e7f0f723e */ /* 0x000fe400000010ff */
[----:B------:R-:W-:Y:S01]  /*157e0*/  ISETP.NE.U32.AND P0, PT, RZ, UR4, PT ;  /* 0x00000004ff007c0c */ /* 0x000fe2000bf05070 */
[----:B------:R2:W-:Y:S01]  /*157f0*/  STSM.16.M88.4 [R49], R8 ;  /* 0x0000000831007844 */ /* 0x0005e20000000200 */
[----:B------:R-:W-:-:S02]  /*15800*/  MOV R44, R44 ;  /* 0x0000002c002c7202 */ /* 0x000fc40000000f00 */
[----:B-1----:R-:W-:Y:S01]  /*15810*/  IADD3 R4, P1, R70, UR4, RZ ;  /* 0x0000000446047c10 */ /* 0x002fe2000ff3e0ff */
[----:B------:R1:W-:Y:S01]  /*15820*/  STSM.16.M88.4 [R52], R12 ;  /* 0x0000000c34007844 */ /* 0x0003e20000000200 */
[----:B------:R-:W-:Y:S02]  /*15830*/  ISETP.NE.AND.EX P0, PT, RZ, UR5, PT, P0 ;  /* 0x00000005ff007c0c */ /* 0x000fe4000bf05300 */
[----:B------:R-:W-:Y:S01]  /*15840*/  IADD3.X R5, R66, UR5, RZ, P1, !PT ;  /* 0x0000000542057c10 */ /* 0x000fe20008ffe4ff */
[----:B------:R-:W-:Y:S01]  /*15850*/  ULDC.64 UR4, c[0x0][0xd08] ;  /* 0x0003420000047ab9 */ /* 0x000fe20000000a00 */
[----:B------:R-:W-:Y:S01]  /*15860*/  STSM.16.M88.4 [R24], R128 ;  /* 0x0000008018007844 */ /* 0x000fe20000000200 */
[----:B------:R-:W-:-:S03]  /*15870*/  ISETP.NE.U32.AND P6, PT, RZ, UR4, PT ;  /* 0x00000004ff007c0c */ /* 0x000fc6000bfc5070 */
[----:B------:R-:W-:Y:S01]  /*15880*/  STSM.16.M88.4 [R47], R136 ;  /* 0x000000882f007844 */ /* 0x000fe20000000200 */
[----:B------:R-:W-:-:S03]  /*15890*/  ISETP.NE.AND.EX P6, PT, RZ, UR5, PT, P6 ;  /* 0x00000005ff007c0c */ /* 0x000fc6000bfc5360 */
[----:B------:R3:W-:Y:S01]  /*158a0*/  STSM.16.M88.4 [R44], R144 ;  /* 0x000000902c007844 */ /* 0x0007e20000000200 */
[----:B------:R-:W-:Y:S02]  /*158b0*/  IMAD R7, R82, 0x40, R210 ;  /* 0x0000004052077824 */ /* 0x000fe400078e02d2 */
[----:B------:R-:W-:Y:S01]  /*158c0*/  IMAD.MOV.U32 R80, RZ, RZ, RZ ;  /* 0x000000ffff507224 */ /* 0x000fe200078e00ff */
[----:B------:R-:W-:Y:S01]  /*158d0*/  BAR.SYNC.DEFER_BLOCKING 0x1, 0x100 ;  /* 0x0044000000007b1d */ /* 0x000fe20000010000 */
[----:B------:R-:W-:-:S05]  /*158e0*/  IMAD.WIDE R6, R7, 0x2, R20 ;  /* 0x0000000207067825 */ /* 0x000fca00078e0214 */
[----:B--2---:R-:W-:Y:S01]  /*158f0*/  @P6 IADD3 R10, P4, R70, UR4, RZ ;  /* 0x00000004460a6c10 */ /* 0x004fe2000ff9e0ff */
[----:B------:R-:W-:Y:S02]  /*15900*/  ULDC UR4, c[0x0][0xb88] ;  /* 0x0002e20000047ab9 */ /* 0x000fe40000000800 */
[----:B------:R-:W-:Y:S01]  /*15910*/  IMAD.U32 R20, RZ, RZ, UR4 ;  /* 0x00000004ff147e24 */ /* 0x000fe2000f8e00ff */
[----:B------:R-:W-:Y:S01]  /*15920*/  @P6 IADD3.X R11, R66, UR5, RZ, P4, !PT ;  /* 0x00000005420b6c10 */ /* 0x000fe2000a7fe4ff */
[----:B------:R2:W5:Y:S04]  /*15930*/  @P0 LDG.E R80, desc[UR40][R4.64] ;  /* 0x0000002804500981 */ /* 0x000568000c1e1900 */
[----:B------:R2:W5:Y:S01]  /*15940*/  @P6 LDG.E R20, desc[UR40][R10.64] ;  /* 0x000000280a146981 */ /* 0x000562000c1e1900 */
[----:B------:R-:W-:-:S02]  /*15950*/  IADD3 R9, P1, R6, 0x1000, RZ ;  /* 0x0000100006097810 */ /* 0x000fc40007f3e0ff */
[C---:B-1----:R-:W-:Y:S02]  /*15960*/  IADD3 R13, P2, R6.reuse, 0x2000, RZ ;  /* 0x00002000060d7810 */ /* 0x042fe40007f5e0ff */
[C---:B------:R-:W-:Y:S02]  /*15970*/  IADD3 R29, P3, R6.reuse, 0x3000, RZ ;  /* 0x00003000061d7810 */ /* 0x040fe40007f7e0ff */
[----:B------:R-:W-:Y:S02]  /*15980*/  IADD3 R33, P4, R6, 0x4000, RZ ;  /* 0x0000400006217810 */ /* 0x000fe40007f9e0ff */
        /* <DEDUP_REMOVED lines=8> */
[----:B------:R-:W-:-:S02]  /*15a10*/  IADD3 R37, P5, R6, 0x5000, RZ ;  /* 0x0000500006257810 */ /* 0x000fc40007fbe0ff */
        /* <DEDUP_REMOVED lines=8> */
[----:B------:R-:W-:Y:S02]  /*15aa0*/  P2R R14, PR, RZ, 0x20 ;  /* 0x00000020ff0e7803 */ /* 0x000fe40000000000 */
[----:B------:R-:W-:-:S02]  /*15ab0*/  IADD3 R41, P1, R6, 0x6000, RZ ;  /* 0x0000600006297810 */ /* 0x000fc40007f3e0ff */
[C---:B------:R-:W-:Y:S02]  /*15ac0*/  IADD3 R45, P2, R6.reuse, 0x7000, RZ ;  /* 0x00007000062d7810 */ /* 0x040fe40007f5e0ff */
[C---:B------:R-:W-:Y:S02]  /*15ad0*/  IADD3 R49, P3, R6.reuse, 0x8000, RZ ;  /* 0x0000800006317810 */ /* 0x040fe40007f7e0ff */
[C---:B------:R-:W-:Y:S02]  /*15ae0*/  IADD3 R53, P4, R6.reuse, 0x9000, RZ ;  /* 0x0000900006357810 */ /* 0x040fe40007f9e0ff */
[----:B------:R-:W-:Y:S02]  /*15af0*/  IADD3 R57, P5, R6, 0xa000, RZ ;  /* 0x0000a00006397810 */ /* 0x000fe40007fbe0ff */
[----:B------:R-:W-:Y:S02]  /*15b00*/  LOP3.LUT R36, R37, 0x380, RZ, 0xc0, !PT ;  /* 0x0000038025247812 */ /* 0x000fe400078ec0ff */
[----:B------:R-:W-:-:S02]  /*15b10*/  LOP3.LUT R40, R41, 0x380, RZ, 0xc0, !PT ;  /* 0x0000038029287812 */ /* 0x000fc400078ec0ff */
[----:B---3--:R-:W-:Y:S02]  /*15b20*/  LOP3.LUT R44, R45, 0x380, RZ, 0xc0, !PT ;  /* 0x000003802d2c7812 */ /* 0x008fe400078ec0ff */
[----:B------:R-:W-:Y:S02]  /*15b30*/  LOP3.LUT R48, R49, 0x380, RZ, 0xc0, !PT ;  /* 0x0000038031307812 */ /* 0x000fe400078ec0ff */
[----:B------:R-:W-:Y:S02]  /*15b40*/  LOP3.LUT R52, R53, 0x380, RZ, 0xc0, !PT ;  /* 0x0000038035347812 */ /* 0x000fe400078ec0ff */
[----:B------:R-:W-:Y:S02]  /*15b50*/  LOP3.LUT R56, R57, 0x380, RZ, 0xc0, !PT ;  /* 0x0000038039387812 */ /* 0x000fe400078ec0ff */
[----:B------:R-:W-:Y:S02]  /*15b60*/  SHF.R.U64 R36, R36, 0x3, RZ ;  /* 0x0000000324247819 */ /* 0x000fe400000012ff */
[----:B------:R-:W-:-:S02]  /*15b70*/  SHF.R.U64 R40, R40, 0x3, RZ ;  /* 0x0000000328287819 */ /* 0x000fc400000012ff */
[----:B------:R-:W-:Y:S02]  /*15b80*/  SHF.R.U64 R44, R44, 0x3, RZ ;  /* 0x000000032c2c7819 */ /* 0x000fe400000012ff */
[----:B------:R-:W-:Y:S02]  /*15b90*/  SHF.R.U64 R48, R48, 0x3, RZ ;  /* 0x0000000330307819 */ /* 0x000fe400000012ff */
[----:B------:R-:W-:Y:S02]  /*15ba0*/  SHF.R.U64 R52, R52, 0x3, RZ ;  /* 0x0000000334347819 */ /* 0x000fe400000012ff */
[----:B------:R-:W-:Y:S02]  /*15bb0*/  SHF.R.U64 R56, R56, 0x3, RZ ;  /* 0x0000000338387819 */ /* 0x000fe400000012ff */
[----:B------:R-:W-:Y:S02]  /*15bc0*/  LOP3.LUT R36, R36, R37, RZ, 0x3c, !PT ;  /* 0x0000002524247212 */ /* 0x000fe400078e3cff */
[----:B------:R-:W-:-:S02]  /*15bd0*/  LOP3.LUT R40, R40, R41, RZ, 0x3c, !PT ;  /* 0x0000002928287212 */ /* 0x000fc400078e3cff */
        /* <DEDUP_REMOVED lines=9> */
.L_x_5335:
[----:B------:R-:W-:Y:S01]  /*15c70*/  ISETP.NE.AND P6, PT, R14, RZ, PT ;  /* 0x000000ff0e00720c */ /* 0x000fe20003fc5270 */
[----:B------:R-:W1:Y:S01]  /*15c80*/  S2R R4, SR_TID.X ;  /* 0x0000000000047919 */ /* 0x000e620000002100 */
[----:B------:R-:W2:Y:S01]  /*15c90*/  LDL.LU R14, [R1+0x58] ;  /* 0x00005800010e7983 */ /* 0x000ea20000300800 */
[--C-:B------:R-:W-:Y:S02]  /*15ca0*/  IMAD.X R57, RZ, RZ, R7.reuse, P5 ;  /* 0x000000ffff397224 */ /* 0x100fe400028e0607 */
[----:B------:R-:W-:Y:S01]  /*15cb0*/  IMAD.X R37, RZ, RZ, R7, P6 ;  /* 0x000000ffff257224 */ /* 0x000fe200030e0607 */
[----:B------:R-:W3:Y:S04]  /*15cc0*/  LDL.LU R11, [R1+0x60] ;  /* 0x00006000010b7983 */ /* 0x000ee80000300800 */
[----:B------:R-:W4:Y:S01]  /*15cd0*/  LDL R84, [R1+0x4c] ;  /* 0x00004c0001547983 */ /* 0x000f220000100800 */
[----:B-1----:R-:W-:-:S05]  /*15ce0*/  VIADD R4, R4, 0xffffff80 ;  /* 0xffffff8004047836 */ /* 0x002fca0000000000 */
[----:B------:R-:W-:-:S04]  /*15cf0*/  SHF.R.S32.HI R3, RZ, 0x1f, R4 ;  /* 0x0000001fff037819 */ /* 0x000fc80000011404 */
[----:B------:R-:W-:-:S04]  /*15d00*/  LEA.HI R3, R3, R4, RZ, 0x7 ;  /* 0x0000000403037211 */ /* 0x000fc800078f38ff */
[----:B------:R-:W-:-:S06]  /*15d10*/  SHF.R.S32.HI R3, RZ, 0x7, R3 ;  /* 0x00000007ff037819 */ /* 0x000fcc0000011403 */
[----:B------:R-:W1:Y:S01]  /*15d20*/  SHFL.IDX PT, R3, R3, RZ, 0x1f ;  /* 0x00001fff03037589 */ /* 0x000e6200000e0000 */
        /* <DEDUP_REMOVED lines=13> */
[----:B-1----:R-:W-:Y:S02]  /*15e00*/  ISETP.NE.AND P5, PT, R3, RZ, PT ;  /* 0x000000ff0300720c */ /* 0x002fe40003fa5270 */
        /* <DEDUP_REMOVED lines=26> */
[----:B------:R-:W1:Y:S01]  /*15fb0*/  LDC R35, c[0x0][0xce8] ;  /* 0x00033a00ff237b82 */ /* 0x000e620000000800 */
[----:B------:R-:W-:Y:S01]  /*15fc0*/  ULDC.64 UR4, c[0x0][0xc90] ;  /* 0x0003240000047ab9 */ /* 0x000fe20000000a00 */
[----:B------:R-:W-:Y:S02]  /*15fd0*/  IMAD.MOV.U32 R6, RZ, RZ, R80 ;  /* 0x000000ffff067224 */ /* 0x000fe400078e0050 */
[----:B------:R-:W-:Y:S02]  /*15fe0*/  IMAD R10, R81, UR4, RZ ;  /* 0x00000004510a7c24 */ /* 0x000fe4000f8e02ff */
[----:B------:R-:W-:Y:S02]  /*15ff0*/  IMAD.MOV.U32 R7, RZ, RZ, R3 ;  /* 0x000000ffff077224 */ /* 0x000fe400078e0003 */
[C---:B------:R-:W-:Y:S02]  /*16000*/  IMAD R15, R84.reuse, UR5, R10 ;  /* 0x00000005540f7c24 */ /* 0x040fe4000f8e020a */
[----:B------:R-:W-:Y:S01]  /*16010*/  IMAD.WIDE.U32 R6, R84, UR4, R6 ;  /* 0x0000000454067c25 */ /* 0x000fe2000f8e0006 */
[----:B------:R-:W-:-:S03]  /*16020*/  ULDC.64 UR4, c[0x0][0xc98] ;  /* 0x0003260000047ab9 */ /* 0x000fc60000000a00 */
[----:B------:R-:W-:Y:S02]  /*16030*/  IMAD.IADD R7, R7, 0x1, R15 ;  /* 0x0000000107077824 */ /* 0x000fe400078e020f */
[----:B------:R-:W-:Y:S02]  /*16040*/  IMAD.IADD R34, R194, 0x1, R213 ;  /* 0x00000001c2227824 */ /* 0x000fe400078e02d5 */
[----:B------:R-:W-:Y:S01]  /*16050*/  IMAD.WIDE.U32 R6, R21, UR4, R6 ;  /* 0x0000000415067c25 */ /* 0x000fe2000f8e0006 */
[----:B-1----:R-:W-:-:S13]  /*16060*/  ISETP.NE.AND P0, PT, R35, 0x1, PT ;  /* 0x000000012300780c */ /* 0x002fda0003f05270 */
[----:B------:R-:W1:Y:S08]  /*16070*/  @P0 LDC R11, c[0x0][0xcec] ;  /* 0x00033b00ff0b0b82 */ /* 0x000e700000000800 */
[----:B------:R-:W3:Y:S01]  /*16080*/  @P0 LDC R31, c[0x0][0xcf0] ;  /* 0x00033c00ff1f0b82 */ /* 0x000ee20000000800 */
[----:B--2---:R-:W-:-:S04]  /*16090*/  IMAD.IADD R30, R14, 0x1, R213 ;  /* 0x000000010e1e7824 */ /* 0x004fc800078e02d5 */
[----:B-1----:R-:W-:-:S04]  /*160a0*/  @P0 IMAD.HI.U32 R10, R30, R11, RZ ;  /* 0x0000000b1e0a0227 */ /* 0x002fc800078e00ff */
[----:B------:R-:W-:Y:S01]  /*160b0*/  IMAD.MOV.U32 R11, RZ, RZ, R30 ;  /* 0x000000ffff0b7224 */ /* 0x000fe200078e001e */
[----:B---3--:R-:W-:Y:S01]  /*160c0*/  @P0 SHF.R.U32.HI R11, RZ, R31, R10 ;  /* 0x0000001fff0b0219 */ /* 0x008fe2000001160a */
        /* <DEDUP_REMOVED lines=24> */
[----:B------:R-:W1:Y:S04]  /*16250*/  SHFL.IDX PT, R7, R30, RZ, 0x1c1f ;  /* 0x001c1fff1e077589 */ /* 0x000e6800000e0000 */
[----:B------:R-:W2:Y:S06]  /*16260*/  SHFL.IDX PT, R11, R30, 0x1, 0x1c1f ;  /* 0x003c1f001e0b7f89 */ /* 0x000eac00000e0000 */
[----:B-1----:R1:W-:Y:S04]  /*16270*/  @!P1 ST.E desc[UR40][R6.64], R0 ;  /* 0x0000000006009985 */ /* 0x0023e8000c101928 */
[----:B--2---:R1:W-:Y:S02]  /*16280*/  @!P0 ST.E desc[UR40][R10.64], R2 ;  /* 0x000000020a008985 */ /* 0x0043e4000c101928 */
.L_x_5336:
[----:B------:R-:W2:Y:S01]  /*16290*/  LDC R87, c[0x0][0xce8] ;  /* 0x00033a00ff577b82 */ /* 0x000ea20000000800 */
[----:B------:R-:W-:Y:S01]  /*162a0*/  ULDC.64 UR4, c[0x0][0xba0] ;  /* 0x0002e80000047ab9 */ /* 0x000fe20000000a00 */
[----:B-1----:R-:W5:Y:S01]  /*162b0*/  LD.E.128 R4, desc[UR40][R4.64] ;  /* 0x0000002804047980 */ /* 0x002f62000c101d00 */
        /* <DEDUP_REMOVED lines=9> */
[----:B--2---:R-:W-:Y:S01]  /*16350*/  ISETP.NE.AND P1, PT, R87, 0x1, PT ;  /* 0x000000015700780c */ /* 0x004fe20003f25270 */
[----:B------:R-:W-:-:S02]  /*16360*/  IMAD.IADD R3, R3, 0x1, R83 ;  /* 0x0000000103037824 */ /* 0x000fc400078e0253 */
[----:B------:R-:W5:Y:S01]  /*16370*/  LD.E.128 R36, desc[UR40][R36.64] ;  /* 0x0000002824247980 */ /* 0x000f62000c101d00 */
[----:B------:R-:W1:Y:S01]  /*16380*/  LDC R83, c[0x0][0xbc8] ;  /* 0x0002f200ff537b82 */ /* 0x000e620000000800 */
[----:B------:R-:W-:Y:S02]  /*16390*/  LEA.HI R0, R0, R90, RZ, 0x3 ;  /* 0x0000005a00007211 */ /* 0x000fe400078f18ff */
[----:B------:R-:W5:Y:S04]  /*163a0*/  LD.E.128 R40, desc[UR40][R40.64] ;  /* 0x0000002828287980 */ /* 0x000f68000c101d00 */
        /* <DEDUP_REMOVED lines=19> */
[----:B-1----:R-:W-:Y:S01]  /*164e0*/  ISETP.GE.AND P0, PT, R99, R83, PT ;  /* 0x000000536300720c */ /* 0x002fe20003f06270 */
[----:B------:R-:W-:Y:S01]  /*164f0*/  IMAD R24, R24, UR4, RZ ;  /* 0x0000000418187c24 */ /* 0x000fe2000f8e02ff */
[----:B------:R-:W5:Y:S01]  /*16500*/  LD.E.128 R72, desc[UR40][R72.64] ;  /* 0x0000002848487980 */ /* 0x000f62000c101d00 */
[----:B--2---:R-:W-:-:S03]  /*16510*/  @P1 IMAD.HI.U32 R0, R80, R85, RZ ;  /* 0x0000005550001227 */ /* 0x004fc600078e00ff */
        /* <DEDUP_REMOVED lines=13> */
[----:B-1----:R-:W1:Y:S01]  /*165f0*/  FENCE.VIEW.ASYNC.S ;  /* 0x00000000000073c6 */ /* 0x002e620000000000 */
[----:B------:R-:W-:Y:S01]  /*16600*/  IMAD.MOV.U32 R21, RZ, RZ, R80 ;  /* 0x000000ffff157224 */ /* 0x000fe200078e0050 */
[----:B---3--:R-:W-:Y:S01]  /*16610*/  @P1 SHF.R.U32.HI R21, RZ, R89, R0 ;  /* 0x00000059ff151219 */ /* 0x008fe20000011600 */
[C---:B------:R-:W-:Y:S01]  /*16620*/  VIADD R95, R210.reuse, 0xc0 ;  /* 0x000000c0d25f7836 */ /* 0x040fe20000000000 */
[-C--:B------:R-:W-:Y:S01]  /*16630*/  ISETP.GE.AND P1, PT, R210, R83.reuse, PT ;  /* 0x00000053d200720c */ /* 0x080fe20003f26270 */
[----:B------:R-:W-:Y:S01]  /*16640*/  IMAD.SHL.U32 R85, R24, 0x2, RZ ;  /* 0x0000000218557824 */ /* 0x000fe200078e00ff */
[----:B------:R-:W-:Y:S01]  /*16650*/  SEL R24, RZ, 0xffffffff, P0 ;  /* 0xffffffffff187807 */ /* 0x000fe20000000000 */
[----:B------:R-:W-:Y:S01]  /*16660*/  IMAD.IADD R3, R3, 0x1, R81 ;  /* 0x0000000103037824 */ /* 0x000fe200078e0251 */
[----:B------:R-:W-:Y:S01]  /*16670*/  SEL R0, RZ, 0x1, P1 ;  /* 0x00000001ff007807 */ /* 0x000fe20000800000 */
[--C-:B------:R-:W-:Y:S01]  /*16680*/  IMAD.MOV R81, RZ, RZ, -R21.reuse ;  /* 0x000000ffff517224 */ /* 0x100fe200078e0a15 */
[----:B------:R-:W-:Y:S01]  /*16690*/  ISETP.GE.AND P0, PT, R95, R83, PT ;  /* 0x000000535f00720c */ /* 0x000fe20003f06270 */
[----:B------:R-:W-:Y:S01]  /*166a0*/  VIADD R93, R210, 0x100 ;  /* 0x00000100d25d7836 */ /* 0x000fe20000000000 */
[----:B------:R-:W-:Y:S01]  /*166b0*/  LOP3.LUT R0, R85, 0x2, R0, 0xe2, !PT ;  /* 0x0000000255007812 */ /* 0x000fe200078ee200 */
[----:B------:R-:W-:Y:S01]  /*166c0*/  IMAD.SHL.U32 R85, R24, 0x4, RZ ;  /* 0x0000000418557824 */ /* 0x000fe200078e00ff */
[----:B------:R-:W-:Y:S01]  /*166d0*/  SEL R24, RZ, 0xffffffff, P0 ;  /* 0xffffffffff187807 */ /* 0x000fe20000000000 */
[----:B------:R-:W-:Y:S01]  /*166e0*/  IMAD R81, R87, R81, R80 ;  /* 0x0000005157517224 */ /* 0x000fe200078e0250 */
[----:B------:R-:W-:Y:S01]  /*166f0*/  SHF.R.S32.HI R80, RZ, 0x1f, R21 ;  /* 0x0000001fff507819 */ /* 0x000fe20000011415 */
[----:B------:R-:W-:Y:S01]  /*16700*/  VIADD R91, R210, 0x140 ;  /* 0x00000140d25b7836 */ /* 0x000fe20000000000 */
[----:B------:R-:W-:Y:S01]  /*16710*/  ISETP.GE.AND P0, PT, R93, R83, PT ;  /* 0x000000535d00720c */ /* 0x000fe20003f06270 */
[----:B------:R-:W-:Y:S01]  /*16720*/  IMAD.WIDE.U32 R2, R21, UR4, R2 ;  /* 0x0000000415027c25 */ /* 0x000fe2000f8e0002 */
[----:B------:R-:W-:-:S03]  /*16730*/  LOP3.LUT R0, R85, 0x4, R0, 0xe2, !PT ;  /* 0x0000000455007812 */ /* 0x000fc600078ee200 */
        /* <DEDUP_REMOVED lines=20> */
[----:B------:R-:W-:Y:S02]  /*16880*/  VIADD R86, R210, 0x1c0 ;  /* 0x000001c0d2567836 */ /* 0x000fe40000000000 */
[C---:B------:R-:W-:Y:S01]  /*16890*/  IMAD R85, R81.reuse, UR5, R24 ;  /* 0x0000000551557c24 */ /* 0x040fe2000f8e0218 */
[----:B------:R-:W-:Y:S01]  /*168a0*/  LOP3.LUT R24, R0, R21, RZ, 0xfc, !PT ;  /* 0x0000001500187212 */ /* 0x000fe200078efcff */
[----:B------:R-:W-:Y:S01]  /*168b0*/  IMAD.WIDE.U32 R2, R81, UR4, R2 ;  /* 0x0000000451027c25 */ /* 0x000fe2000f8e0002 */
[----:B------:R-:W-:Y:S01]  /*168c0*/  ISETP.GE.AND P1, PT, R213, R87, PT ;  /* 0x00000057d500720c */ /* 0x000fe20003f26270 */
[----:B------:R-:W-:Y:S01]  /*168d0*/  ULDC.64 UR4, c[0x0][0xb80] ;  /* 0x0002e00000047ab9 */ /* 0x000fe20000000a00 */
[----:B------:R-:W-:Y:S01]  /*168e0*/  ISETP.GE.AND P0, PT, R86, R83, PT ;  /* 0x000000535600720c */ /* 0x000fe20003f06270 */
[----:B------:R-:W-:Y:S01]  /*168f0*/  VIADD R0, R18, 0x38820 ;  /* 0x0003882012007836 */ /* 0x000fe20000000000 */
[----:B------:R-:W-:Y:S01]  /*16900*/  LEA R82, P2, R2, UR4, 0x1 ;  /* 0x0000000402527c11 */ /* 0x000fe2000f8408ff */
[----:B------:R-:W-:Y:S01]  /*16910*/  IMAD.IADD R21, R3, 0x1, R85 ;  /* 0x0000000103157824 */ /* 0x000fe200078e0255 */
[----:B------:R-:W-:Y:S01]  /*16920*/  SEL R3, RZ, 0x80, P0 ;  /* 0x00000080ff037807 */ /* 0x000fe20000000000 */
[C---:B------:R-:W-:Y:S01]  /*16930*/  VIADD R88, R210.reuse, 0x1c0 ;  /* 0x000001c0d2587836 */ /* 0x040fe20000000000 */
[----:B------:R-:W-:Y:S01]  /*16940*/  PRMT R0, RZ, 0x654, R0 ;  /* 0x00000654ff007816 */ /* 0x000fe20000000000 */
[----:B------:R-:W-:Y:S01]  /*16950*/  VIADD R89, R210, 0x180 ;  /* 0x00000180d2597836 */ /* 0x000fe20000000000 */
[----:B------:R-:W-:Y:S01]  /*16960*/  LEA.HI.X R84, R2, UR5, R21, 0x1, P2 ;  /* 0x0000000502547c11 */ /* 0x000fe200090f0c15 */
[C---:B------:R-:W-:Y:S01]  /*16970*/  VIADD R92, R210.reuse, 0x140 ;  /* 0x00000140d25c7836 */ /* 0x040fe20000000000 */
[----:B-1----:R1:W-:Y:S01]  /*16980*/  SYNCS.ARRIVE.TRANS64.RED.A1T0 RZ, [R0+URZ], RZ ;  /* 0x000000ff00ff79a7 */ /* 0x0023e2000810043f */
[C---:B------:R-:W-:Y:S01]  /*16990*/  VIADD R94, R210.reuse, 0x100 ;  /* 0x00000100d25e7836 */ /* 0x040fe20000000000 */
[----:B------:R2:W3:Y:S01]  /*169a0*/  SHFL.IDX PT, R2, R82, RZ, 0x181f ;  /* 0x00181fff52027589 */ /* 0x0004e200000e0000 */
[C---:B------:R-:W-:Y:S01]  /*169b0*/  VIADD R96, R210.reuse, 0xc0 ;  /* 0x000000c0d2607836 */ /* 0x040fe20000000000 */
[----:B------:R-:W-:Y:S01]  /*169c0*/  SHF.R.S32.HI R88, RZ, 0x1f, R88 ;  /* 0x0000001fff587819 */ /* 0x000fe20000011458 */
[C---:B------:R-:W-:Y:S01]  /*169d0*/  VIADD R98, R210.reuse, 0x80 ;  /* 0x00000080d2627836 */ /* 0x040fe20000000000 */
[----:B------:R-:W-:Y:S01]  /*169e0*/  SHF.R.S32.HI R89, RZ, 0x1f, R89 ;  /* 0x0000001fff597819 */ /* 0x000fe20000011459 */
[----:B------:R-:W-:Y:S01]  /*169f0*/  VIADD R100, R210, 0x40 ;  /* 0x00000040d2647836 */ /* 0x000fe20000000000 */
[----:B-1----:R-:W-:-:S02]  /*16a00*/  LOP3.LUT R0, R24, R3, RZ, 0xfc, !PT ;  /* 0x0000000318007212 */ /* 0x002fc400078efcff */
[----:B------:R2:W1:Y:S01]  /*16a10*/  SHFL.IDX PT, R3, R84, RZ, 0x181f ;  /* 0x00181fff54037589 */ /* 0x00046200000e0000 */
[----:B------:R-:W-:Y:S02]  /*16a20*/  SHF.R.S32.HI R92, RZ, 0x1f, R92 ;  /* 0x0000001fff5c7819 */ /* 0x000fe4000001145c */
[----:B------:R-:W-:Y:S02]  /*16a30*/  SHF.R.S32.HI R94, RZ, 0x1f, R94 ;  /* 0x0000001fff5e7819 */ /* 0x000fe4000001145e */
[----:B------:R-:W-:Y:S02]  /*16a40*/  SHF.R.S32.HI R96, RZ, 0x1f, R96 ;  /* 0x0000001fff607819 */ /* 0x000fe40000011460 */
[----:B------:R-:W-:Y:S02]  /*16a50*/  SHF.R.S32.HI R98, RZ, 0x1f, R98 ;  /* 0x0000001fff627819 */ /* 0x000fe40000011462 */
[----:B------:R-:W-:Y:S01]  /*16a60*/  SHF.R.S32.HI R100, RZ, 0x1f, R100 ;  /* 0x0000001fff647819 */ /* 0x000fe20000011464 */
[----:B--2---:R-:W-:Y:S06]  /*16a70*/  @P1 BRA `(.L_x_5338) ;  /* 0x00000000007c1947 */ /* 0x004fec0003800000 */
[-C--:B------:R-:W-:Y:S02]  /*16a80*/  ISETP.GE.AND P1, PT, R99, R83.reuse, PT ;  /* 0x000000536300720c */ /* 0x080fe40003f26270 */
[-C--:B------:R-:W-:Y:S02]  /*16a90*/  ISETP.GE.AND P0, PT, R210, R83.reuse, PT ;  /* 0x00000053d200720c */ /* 0x080fe40003f06270 */
[-C--:B------:R-:W-:Y:S02]  /*16aa0*/  ISETP.GE.AND P5, PT, R97, R83.reuse, PT ;  /* 0x000000536100720c */ /* 0x080fe40003fa6270 */
[----:B------:R-:W-:-:S07]  /*16ab0*/  ISETP.GE.AND P3, PT, R95, R83, PT ;  /* 0x000000535f00720c */ /* 0x000fce0003f66270 */
[C---:B---3--:R-:W-:Y:S02]  /*16ac0*/  @!P1 LEA R20, P2, R99.reuse, R2, 0x1 ;  /* 0x0000000263149211 */ /* 0x048fe400078408ff */
[----:B-1----:R-:W-:Y:S02]  /*16ad0*/  @!P0 IMAD.WIDE R80, R210, 0x2, R2 ;  /* 0x00000002d2508825 */ /* 0x002fe400078e0202 */
[----:B------:R-:W-:Y:S02]  /*16ae0*/  @!P1 LEA.HI.X R21, R99, R3, R100, 0x1, P2 ;  /* 0x0000000363159211 */ /* 0x000fe400010f0c64 */
[----:B------:R-:W-:Y:S01]  /*16af0*/  ISETP.GE.AND P2, PT, R93, R83, PT ;  /* 0x000000535d00720c */ /* 0x000fe20003f46270 */
[----:B-----5:R1:W-:Y:S01]  /*16b00*/  @!P0 ST.E.128 desc[UR40][R80.64], R4 ;  /* 0x0000000450008985 */ /* 0x0203e2000c101d28 */
[----:B------:R-:W-:-:S03]  /*16b10*/  LOP3.LUT P0, RZ, R24, 0x40, RZ, 0xc0, !PT ;  /* 0x0000004018ff7812 */ /* 0x000fc6000780c0ff */
[----:B------:R2:W-:Y:S01]  /*16b20*/  @!P1 ST.E.128 desc[UR40][R20.64], R12 ;  /* 0x0000000c14009985 */ /* 0x0005e2000c101d28 */
[----:B------:R-:W-:Y:S02]  /*16b30*/  ISETP.GE.AND P1, PT, R91, R83, PT ;  /* 0x000000535b00720c */ /* 0x000fe40003f26270 */
[-C--:B-1----:R-:W-:Y:S02]  /*16b40*/  @!P5 LEA R4, P4, R97, R2.reuse, 0x1 ;  /* 0x000000026104d211 */ /* 0x082fe400078808ff */
        /* <DEDUP_REMOVED lines=18> */
.L_x_5338:
[----:B------:R-:W-:Y:S05]  /*16c70*/  BSYNC B1 ;  /* 0x0000000000017941 */ /* 0x000fea0003800000 */
.L_x_5337:
[----:B----45:R-:W-:Y:S01]  /*16c80*/  VIADD R4, R213, 0x20 ;  /* 0x00000020d5047836 */ /* 0x030fe20000000000 */
[----:B-1----:R1:W2:Y:S04]  /*16c90*/  SHFL.IDX PT, R3, R84, 0x1, 0x181f ;  /* 0x00381f0054037f89 */ /* 0x0022a800000e0000 */
[----:B------:R-:W-:Y:S01]  /*16ca0*/  ISETP.GE.AND P0, PT, R4, R87, PT ;  /* 0x000000570400720c */ /* 0x000fe20003f06270 */
[----:B---3--:R1:W3:-:S12]  /*16cb0*/  SHFL.IDX PT, R2, R82, 0x1, 0x181f ;  /* 0x00381f0052027f89 */ /* 0x0082d800000e0000 */
[----:B-1----:R-:W-:Y:S05]  /*16cc0*/  @P0 BRA `(.L_x_5339) ;  /* 0x0000001000600947 */ /* 0x002fea0003800000 */
[-C--:B------:R-:W-:Y:S02]  /*16cd0*/  ISETP.GE.AND P5, PT, R99, R83.reuse, PT ;  /* 0x000000536300720c */ /* 0x080fe40003fa6270 */
[-C--:B------:R-:W-:Y:S02]  /*16ce0*/  ISETP.GE.AND P6, PT, R210, R83.reuse, PT ;  /* 0x00000053d200720c */ /* 0x080fe40003fc6270 */
[-C--:B------:R-:W-:Y:S02]  /*16cf0*/  ISETP.GE.AND P3, PT, R97, R83.reuse, PT ;  /* 0x000000536100720c */ /* 0x080fe40003f66270 */
[-C--:B------:R-:W-:Y:S02]  /*16d00*/  ISETP.GE.AND P2, PT, R95, R83.reuse, PT ;  /* 0x000000535f00720c */ /* 0x080fe40003f46270 */
[-C--:B------:R-:W-:Y:S02]  /*16d10*/  ISETP.GE.AND P1, PT, R93, R83.reuse, PT ;  /* 0x000000535d00720c */ /* 0x080fe40003f26270 */
[----:B------:R-:W-:-:S03]  /*16d20*/  ISETP.GE.AND P0, PT, R91, R83, PT ;  /* 0x000000535b00720c */ /* 0x000fc60003f06270 */
[CC--:B---3--:R-:W-:Y:S02]  /*16d30*/  @!P5 LEA R6, P4, R99.reuse, R2.reuse, 0x1 ;  /* 0x000000026306d211 */ /* 0x0c8fe400078808ff */
[----:B--2---:R-:W-:Y:S02]  /*16d40*/  @!P6 IMAD.WIDE R4, R210, 0x2, R2 ;  /* 0x00000002d204e825 */ /* 0x004fe400078e0202 */
        /* <DEDUP_REMOVED lines=25> */
.L_x_5334:
[----:B-1----:R-:W3:Y:S01]  /*16ee0*/  LDL.LU R4, [R1+0x50] ;  /* 0x0000500001047983 */ /* 0x002ee20000300800 */
[----:B------:R-:W-:Y:S01]  /*16ef0*/  ULDC.64 UR4, c[0x0][0xd00] ;  /* 0x0003400000047ab9 */ /* 0x000fe20000000a00 */
[----:B------:R-:W-:Y:S01]  /*16f00*/  IMAD.MOV.U32 R6, RZ, RZ, RZ ;  /* 0x000000ffff067224 */ /* 0x000fe200078e00ff */
[----:B------:R-:W1:Y:S01]  /*16f10*/  LDC R29, c[0x0][0xce8] ;  /* 0x00033a00ff1d7b82 */ /* 0x000e620000000800 */
[----:B------:R-:W4:Y:S01]  /*16f20*/  LDL.LU R0, [R1+0x54] ;  /* 0x0000540001007983 */ /* 0x000f220000300800 */
[----:B------:R-:W-:-:S04]  /*16f30*/  ISETP.NE.U32.AND P0, PT, RZ, UR4, PT ;  /* 0x00000004ff007c0c */ /* 0x000fc8000bf05070 */
[----:B------:R-:W-:Y:S02]  /*16f40*/  ISETP.NE.AND.EX P0, PT, RZ, UR5, PT, P0 ;  /* 0x00000005ff007c0c */ /* 0x000fe4000bf05300 */
[----:B---3--:R-:W-:-:S04]  /*16f50*/  IADD3 R2, P1, R4, UR4, RZ ;  /* 0x0000000404027c10 */ /* 0x008fc8000ff3e0ff */
[----:B----4-:R-:W-:Y:S01]  /*16f60*/  IADD3.X R3, R0, UR5, RZ, P1, !PT ;  /* 0x0000000500037c10 */ /* 0x010fe20008ffe4ff */
[----:B------:R-:W-:Y:S02]  /*16f70*/  ULDC.64 UR4, c[0x0][0xd08] ;  /* 0x0003420000047ab9 */ /* 0x000fe40000000a00 */
[----:B------:R-:W-:-:S04]  /*16f80*/  ISETP.NE.U32.AND P1, PT, RZ, UR4, PT ;  /* 0x00000004ff007c0c */ /* 0x000fc8000bf25070 */
[----:B------:R3:W5:Y:S01]  /*16f90*/  @P0 LDG.E R6, desc[UR40][R2.64] ;  /* 0x0000002802060981 */ /* 0x000762000c1e1900 */
[----:B------:R-:W-:Y:S01]  /*16fa0*/  ISETP.NE.AND.EX P1, PT, RZ, UR5, PT, P1 ;  /* 0x00000005ff007c0c */ /* 0x000fe2000bf25310 */
[----:B------:R-:W4:-:S12]  /*16fb0*/  S2R R20, SR_TID.X ;  /* 0x0000000000147919 */ /* 0x000f180000002100 */
[----:B------:R-:W-:Y:S01]  /*16fc0*/  @P1 IADD3 R4, P2, R4, UR4, RZ ;  /* 0x0000000404041c10 */ /* 0x000fe2000ff5e0ff */
[----:B------:R-:W-:-:S03]  /*16fd0*/  ULDC UR4, c[0x0][0xb88] ;  /* 0x0002e20000047ab9 */ /* 0x000fc60000000800 */
[----:B------:R-:W-:Y:S01]  /*16fe0*/  @P1 IADD3.X R5, R0, UR5, RZ, P2, !PT ;  /* 0x0000000500051c10 */ /* 0x000fe200097fe4ff */
[----:B------:R-:W-:-:S06]  /*16ff0*/  IMAD.U32 R0, RZ, RZ, UR4 ;  /* 0x00000004ff007e24 */ /* 0x000fcc000f8e00ff */
[----:B------:R3:W5:Y:S01]  /*17000*/  @P1 LDG.E R0, desc[UR40][R4.64] ;  /* 0x0000002804001981 */ /* 0x000762000c1e1900 */
[----:B----4-:R-:W-:-:S05]  /*17010*/  VIADD R20, R20, 0xffffff80 ;  /* 0xffffff8014147836 */ /* 0x010fca0000000000 */
[----:B------:R-:W-:Y:S01]  /*17020*/  ISETP.GE.AND P2, PT, R20, 0x40, PT ;  /* 0x000000401400780c */ /* 0x000fe20003f46270 */
[----:B-1-3--:R-:W-:-:S12]  /*17030*/  @P1 BRA `(.L_x_5340) ;  /* 0x0000000000101947 */ /* 0x00afd80003800000 */
[----:B------:R-:W-:Y:S05]  /*17040*/  @!P0 BRA `(.L_x_5340) ;  /* 0x00000000000c8947 */ /* 0x000fea0003800000 */
[----:B------:R-:W3:Y:S04]  /*17050*/  LDG.E R5, desc[UR40][R2.64] ;  /* 0x0000002802057981 */ /* 0x000ee8000c1e1900 */
[----:B-----5:R-:W3:Y:S02]  /*17060*/  LDG.E R0, desc[UR40][R2.64+0x4] ;  /* 0x0000042802007981 */ /* 0x020ee4000c1e1900 */
[----:B---3--:R-:W-:-:S07]  /*17070*/  IMAD.IADD R0, R0, 0x1, -R5 ;  /* 0x0000000100007824 */ /* 0x008fce00078e0a05 */
.L_x_5340:
[----:B------:R-:W3:Y:S04]  /*17080*/  LDL.LU R3, [R1+0x58] ;  /* 0x0000580001037983 */ /* 0x000ee80000300800 */
[----:B------:R-:W4:Y:S04]  /*17090*/  LDL.LU R2, [R1+0x60] ;  /* 0x0000600001027983 */ /* 0x000f280000300800 */
[----:B------:R-:W2:Y:S01]  /*170a0*/  LDL R14, [R1+0x4c] ;  /* 0x00004c00010e7983 */ /* 0x000ea20000100800 */
[----:B------:R-:W-:Y:S01]  /*170b0*/  BSSY B1, `(.L_x_5341) ;  /* 0x000002d000017945 */ /* 0x000fe20003800000 */
[----:B-----5:R-:W-:-:S02]  /*170c0*/  SHF.R.S32.HI R11, RZ, 0x1f, R6 ;  /* 0x0000001fff0b7819 */ /* 0x020fc40000011406 */
[----:B---3--:R-:W-:Y:S02]  /*170d0*/  SEL R13, R3, RZ, !P0 ;  /* 0x000000ff030d7207 */ /* 0x008fe40004000000 */
[----:B----4-:R-:W-:Y:S02]  /*170e0*/  SEL R12, R2, RZ, !P0 ;  /* 0x000000ff020c7207 */ /* 0x010fe40004000000 */
[----:B--2---:R-:W-:Y:S01]  /*170f0*/  SHF.R.S32.HI R10, RZ, 0x1f, R14 ;  /* 0x0000001fff0a7819 */ /* 0x004fe2000001140e */
[----:B------:R-:W-:Y:S06]  /*17100*/  @P2 BRA `(.L_x_5342) ;  /* 0x00000000009c2947 */ /* 0x000fec0003800000 */
[----:B------:R-:W1:Y:S01]  /*17110*/  S2R R8, SR_TID.X ;  /* 0x0000000000087919 */ /* 0x000e620000002100 */
        /* <DEDUP_REMOVED lines=38> */
.L_x_5342:
[----:B------:R-:W-:Y:S05]  /*17380*/  BSYNC B1 ;  /* 0x0000000000017941 */ /* 0x000fea0003800000 */
.L_x_5341:
[----:B------:R-:W-:Y:S01]  /*17390*/  ISETP.NE.AND P0, PT, R29, 0x1, PT ;  /* 0x000000011d00780c */ /* 0x000fe20003f05270 */
[----:B------:R-:W-:Y:S01]  /*173a0*/  ULDC.64 UR4, c[0x0][0xba0] ;  /* 0x0002e80000047ab9 */ /* 0x000fe20000000a00 */
[----:B------:R-:W2:Y:S01]  /*173b0*/  LDC R21, c[0x0][0xbc8] ;  /* 0x0002f200ff157b82 */ /* 0x000ea20000000800 */
[----:B-1----:R-:W-:Y:S01]  /*173c0*/  IMAD R5, R11, UR4, RZ ;  /* 0x000000040b057c24 */ /* 0x002fe2000f8e02ff */
[----:B------:R-:W-:Y:S01]  /*173d0*/  SHF.R.S32.HI R8, RZ, 0x1f, R20 ;  /* 0x0000001fff087819 */ /* 0x000fe20000011414 */
[----:B------:R-:W-:Y:S01]  /*173e0*/  IMAD.WIDE.U32 R2, R6, UR4, RZ ;  /* 0x0000000406027c25 */ /* 0x000fe2000f8e00ff */
        /* <DEDUP_REMOVED lines=12> */
[----:B------:R-:W3:Y:S01]  /*174b0*/  @P0 LDC R9, c[0x0][0xcf0] ;  /* 0x00033c00ff090b82 */ /* 0x000ee20000000800 */
[----:B------:R-:W-:Y:S01]  /*174c0*/  ULDC.64 UR4, c[0x0][0xbf0] ;  /* 0x0002fc0000047ab9 */ /* 0x000fe20000000a00 */
[----:B------:R-:W-:Y:S01]  /*174d0*/  IMAD.IADD R8, R20, 0x1, -R8 ;  /* 0x0000000114087824 */ /* 0x000fe200078e0a08 */
[----:B------:R-:W-:Y:S01]  /*174e0*/  LEA.HI R14, R14, R20, RZ, 0x3 ;  /* 0x000000140e0e7211 */ /* 0x000fe200078f18ff */
[----:B------:R-:W-:Y:S01]  /*174f0*/  IMAD R4, R12, UR4, RZ ;  /* 0x000000040c047c24 */ /* 0x000fe2000f8e02ff */
[-C--:B--2---:R-:W-:Y:S01]  /*17500*/  ISETP.GE.AND P1, PT, R42, R21.reuse, PT ;  /* 0x000000152a00720c */ /* 0x084fe20003f26270 */
[----:B------:R-:W-:Y:S01]  /*17510*/  IMAD.IADD R3, R3, 0x1, R5 ;  /* 0x0000000103037824 */ /* 0x000fe200078e0205 */
[----:B------:R-:W-:Y:S01]  /*17520*/  SHF.R.S32.HI R14, RZ, 0x3, R14 ;  /* 0x00000003ff0e7819 */ /* 0x000fe2000001140e */
[----:B------:R-:W-:Y:S01]  /*17530*/  IMAD R5, R13, UR5, R4 ;  /* 0x000000050d057c24 */ /* 0x000fe2000f8e0204 */
[C---:B------:R-:W-:Y:S01]  /*17540*/  ISETP.GE.AND P2, PT, R210.reuse, R21, PT ;  /* 0x00000015d200720c */ /* 0x040fe20003f46270 */
[----:B------:R-:W-:-:S02]  /*17550*/  VIADD R40, R210, 0x80 ;  /* 0x00000080d2287836 */ /* 0x000fc40000000000 */
[----:B------:R-:W-:Y:S01]  /*17560*/  IMAD R4, R8, 0x20, R14 ;  /* 0x0000002008047824 */ /* 0x000fe200078e020e */
[----:B------:R-:W-:Y:S01]  /*17570*/  SEL R8, RZ, 0xffffffff, P1 ;  /* 0xffffffffff087807 */ /* 0x000fe20000800000 */
[----:B------:R-:W-:Y:S01]  /*17580*/  IMAD.WIDE.U32 R2, R13, UR4, R2 ;  /* 0x000000040d027c25 */ /* 0x000fe2000f8e0002 */
[----:B------:R-:W-:-:S03]  /*17590*/  ULDC.64 UR4, c[0x0][0xbe0] ;  /* 0x0002f80000047ab9 */ /* 0x000fc60000000a00 */
[----:B------:R-:W-:Y:S02]  /*175a0*/  IMAD.IADD R6, R213, 0x1, R4 ;  /* 0x00000001d5067824 */ /* 0x000fe400078e0204 */
[----:B------:R-:W-:Y:S02]  /*175b0*/  IMAD.IADD R3, R3, 0x1, R5 ;  /* 0x0000000103037824 */ /* 0x000fe400078e0205 */
[----:B-1----:R-:W-:Y:S01]  /*175c0*/  @P0 IMAD.HI.U32 R4, R6, R7, RZ ;  /* 0x0000000706040227 */ /* 0x002fe200078e00ff */
[----:B------:R-:W-:Y:S02]  /*175d0*/  SEL R7, RZ, 0x1, P2 ;  /* 0x00000001ff077807 */ /* 0x000fe40001000000 */
[----:B------:R-:W-:Y:S01]  /*175e0*/  ISETP.GE.AND P2, PT, R40, R21, PT ;  /* 0x000000152800720c */ /* 0x000fe20003f46270 */
[----:B------:R-:W-:Y:S01]  /*175f0*/  IMAD.MOV.U32 R5, RZ, RZ, R6 ;  /* 0x000000ffff057224 */ /* 0x000fe200078e0006 */
[----:B---3--:R-:W-:Y:S01]  /*17600*/  @P0 SHF.R.U32.HI R5, RZ, R9, R4 ;  /* 0x00000009ff050219 */ /* 0x008fe20000011604 */
[----:B------:R-:W-:Y:S01]  /*17610*/  VIADD R38, R210, 0xc0 ;  /* 0x000000c0d2267836 */ /* 0x000fe20000000000 */
[----:B------:R-:W-:Y:S01]  /*17620*/  SEL R9, RZ, 0xffffffff, P2 ;  /* 0xffffffffff097807 */ /* 0x000fe20001000000 */
        /* <DEDUP_REMOVED lines=12> */
[----:B------:R-:W-:Y:S01]  /*176f0*/  IMAD R9, R5, UR5, R4 ;  /* 0x0000000505097c24 */ /* 0x000fe2000f8e0204 */
[----:B------:R-:W-:Y:S01]  /*17700*/  SEL R4, RZ, 0xffffffff, P0 ;  /* 0xffffffffff047807 */ /* 0x000fe20000000000 */
[----:B------:R-:W-:Y:S01]  /*17710*/  IMAD R31, R0, R29, RZ ;  /* 0x0000001d001f7224 */ /* 0x000fe200078e02ff */
[----:B------:R-:W-:Y:S01]  /*17720*/  SHF.R.S32.HI R0, RZ, 0x1f, R7 ;  /* 0x0000001fff007819 */ /* 0x000fe20000011407 */
[----:B------:R-:W-:-:S02]  /*17730*/  IMAD.SHL.U32 R11, R10, 0x8, RZ ;  /* 0x000000080a0b7824 */ /* 0x000fc400078e00ff */
[----:B------:R-:W-:Y:S02]  /*17740*/  VIADD R34, R210, 0x140 ;  /* 0x00000140d2227836 */ /* 0x000fe40000000000 */
[----:B------:R-:W-:Y:S01]  /*17750*/  IMAD.WIDE.U32 R2, R5, UR4, R2 ;  /* 0x0000000405027c25 */ /* 0x000fe2000f8e0002 */
[----:B------:R-:W-:Y:S01]  /*17760*/  ULDC.64 UR4, c[0x0][0xbd8] ;  /* 0x0002f60000047ab9 */ /* 0x000fe20000000a00 */
[----:B------:R-:W-:Y:S02]  /*17770*/  LOP3.LUT R8, R11, 0x8, R8, 0xe2, !PT ;  /* 0x000000080b087812 */ /* 0x000fe400078ee208 */
[----:B------:R-:W-:Y:S01]  /*17780*/  IMAD.SHL.U32 R5, R4, 0x10, RZ ;  /* 0x0000001004057824 */ /* 0x000fe200078e00ff */
[-C--:B------:R-:W-:Y:S01]  /*17790*/  ISETP.GE.AND P0, PT, R34, R21.reuse, PT ;  /* 0x000000152200720c */ /* 0x080fe20003f06270 */
[----:B------:R-:W-:Y:S02]  /*177a0*/  IMAD R0, R0, UR4, RZ ;  /* 0x0000000400007c24 */ /* 0x000fe4000f8e02ff */
[----:B------:R-:W-:Y:S01]  /*177b0*/  VIADD R32, R210, 0x180 ;  /* 0x00000180d2207836 */ /* 0x000fe20000000000 */
[----:B------:R-:W-:Y:S01]  /*177c0*/  SEL R4, RZ, 0xffffffff, P0 ;  /* 0xffffffffff047807 */ /* 0x000fe20000000000 */
[----:B------:R-:W-:Y:S01]  /*177d0*/  IMAD.IADD R3, R3, 0x1, R9 ;  /* 0x0000000103037824 */ /* 0x000fe200078e0209 */
[----:B------:R-:W-:Y:S01]  /*177e0*/  LOP3.LUT R8, R5, 0x10, R8, 0xe2, !PT ;  /* 0x0000001005087812 */ /* 0x000fe200078ee208 */
[----:B------:R-:W-:Y:S01]  /*177f0*/  IMAD R5, R7, UR5, R0 ;  /* 0x0000000507057c24 */ /* 0x000fe2000f8e0200 */
[----:B------:R-:W-:Y:S01]  /*17800*/  ISETP.GE.AND P0, PT, R32, R21, PT ;  /* 0x000000152000720c */ /* 0x000fe20003f06270 */
[----:B------:R-:W-:-:S02]  /*17810*/  IMAD.IADD R0, R14, 0x1, R213 ;  /* 0x000000010e007824 */ /* 0x000fc400078e02d5 */
[----:B------:R-:W-:Y:S02]  /*17820*/  VIADD R28, R210, 0x1c0 ;  /* 0x000001c0d21c7836 */ /* 0x000fe40000000000 */
[----:B------:R-:W-:Y:S02]  /*17830*/  IMAD.SHL.U32 R9, R4, 0x20, RZ ;  /* 0x0000002004097824 */ /* 0x000fe400078e00ff */
[----:B------:R-:W-:Y:S01]  /*17840*/  IMAD.WIDE.U32 R2, R7, UR4, R2 ;  /* 0x0000000407027c25 */ /* 0x000fe2000f8e0002 */
[----:B------:R-:W-:Y:S01]  /*17850*/  SEL R7, RZ, 0x40, P0 ;  /* 0x00000040ff077807 */ /* 0x000fe20000000000 */
[----:B------:R-:W-:Y:S01]  /*17860*/  ULDC.64 UR4, c[0x0][0xb80] ;  /* 0x0002e00000047ab9 */ /* 0x000fe20000000a00 */
[----:B------:R-:W-:Y:S01]  /*17870*/  ISETP.GE.AND P0, PT, R0, R31, PT ;  /* 0x0000001f0000720c */ /* 0x000fe20003f06270 */
[----:B------:R-:W-:Y:S01]  /*17880*/  IMAD.IADD R3, R3, 0x1, R5 ;  /* 0x0000000103037824 */ /* 0x000fe200078e0205 */
[----:B------:R-:W-:Y:S01]  /*17890*/  ISETP.GE.AND P2, PT, R28, R21, PT ;  /* 0x000000151c00720c */ /* 0x000fe20003f46270 */
[C---:B------:R-:W-:Y:S01]  /*178a0*/  VIADD R30, R210.reuse, 0x1c0 ;  /* 0x000001c0d21e7836 */ /* 0x040fe20000000000 */
[----:B------:R-:W-:Y:S01]  /*178b0*/  LOP3.LUT R8, R9, 0x20, R8, 0xe2, !PT ;  /* 0x0000002009087812 */ /* 0x000fe200078ee208 */
[----:B------:R-:W-:Y:S01]  /*178c0*/  VIADD R33, R210, 0x180 ;  /* 0x00000180d2217836 */ /* 0x000fe20000000000 */
[----:B------:R-:W-:Y:S01]  /*178d0*/  LEA R14, P1, R2, UR4, 0x1 ;  /* 0x00000004020e7c11 */ /* 0x000fe2000f8208ff */
[C---:B------:R-:W-:Y:S01]  /*178e0*/  VIADD R35, R210.reuse, 0x140 ;  /* 0x00000140d2237836 */ /* 0x040fe20000000000 */
[----:B------:R-:W-:Y:S01]  /*178f0*/  SEL R5, RZ, 0x80, P2 ;  /* 0x00000080ff057807 */ /* 0x000fe20001000000 */
[----:B------:R-:W-:Y:S01]  /*17900*/  VIADD R37, R210, 0x100 ;  /* 0x00000100d2257836 */ /* 0x000fe20000000000 */
[----:B------:R-:W-:Y:S01]  /*17910*/  LOP3.LUT R20, R8, R7, RZ, 0xfc, !PT ;  /* 0x0000000708147212 */ /* 0x000fe200078efcff */
[----:B------:R-:W-:Y:S01]  /*17920*/  VIADD R39, R210, 0xc0 ;  /* 0x000000c0d2277836 */ /* 0x000fe20000000000 */
[----:B------:R-:W-:Y:S01]  /*17930*/  LEA.HI.X R15, R2, UR5, R3, 0x1, P1 ;  /* 0x00000005020f7c11 */ /* 0x000fe200088f0c03 */
[----:B------:R-:W-:Y:S01]  /*17940*/  VIADD R41, R210, 0x80 ;  /* 0x00000080d2297836 */ /* 0x000fe20000000000 */
[----:B------:R-:W-:Y:S01]  /*17950*/  LOP3.LUT R24, R20, R5, RZ, 0xfc, !PT ;  /* 0x0000000514187212 */ /* 0x000fe200078efcff */
[----:B------:R-:W-:Y:S01]  /*17960*/  VIADD R43, R210, 0x40 ;  /* 0x00000040d22b7836 */ /* 0x000fe20000000000 */
[----:B------:R1:W2:Y:S01]  /*17970*/  SHFL.IDX PT, R4, R14, RZ, 0x181f ;  /* 0x00181fff0e047589 */ /* 0x0002a200000e0000 */
[----:B------:R-:W-:-:S02]  /*17980*/  SHF.R.S32.HI R30, RZ, 0x1f, R30 ;  /* 0x0000001fff1e7819 */ /* 0x000fc4000001141e */
[----:B------:R-:W-:Y:S01]  /*17990*/  SHF.R.S32.HI R33, RZ, 0x1f, R33 ;  /* 0x0000001fff217819 */ /* 0x000fe20000011421 */
[----:B------:R1:W3:Y:S01]  /*179a0*/  SHFL.IDX PT, R5, R15, RZ, 0x181f ;  /* 0x00181fff0f057589 */ /* 0x0002e200000e0000 */
        /* <DEDUP_REMOVED lines=10> */
[-C--:B--2---:R-:W-:Y:S02]  /*17a50*/  @!P2 LEA R6, P0, R42, R4.reuse, 0x1 ;  /* 0x000000042a06a211 */ /* 0x084fe400078008ff */
        /* <DEDUP_REMOVED lines=26> */
.L_x_5344:
[----:B------:R-:W-:Y:S05]  /*17c00*/  BSYNC B1 ;  /* 0x0000000000017941 */ /* 0x000fea0003800000 */
.L_x_5343:
        /* <DEDUP_REMOVED lines=36> */
.L_x_5339:
[----:B------:R-:W-:Y:S05]  /*17e50*/  BSYNC B0 ;  /* 0x0000000000007941 */ /* 0x000fea0003800000 */
.L_x_5333:
[----:B------:R-:W-:Y:S02]  /*17e60*/  ULDC UR4, c[0x0][0xd3c] ;  /* 0x00034f0000047ab9 */ /* 0x000fe40000000800 */
[----:B------:R-:W-:-:S13]  /*17e70*/  ISETP.GE.AND P0, PT, R27, UR4, PT ;  /* 0x000000041b007c0c */ /* 0x000fda000bf06270 */
[----:B------:R-:W-:Y:S05]  /*17e80*/  @!P0 BRA `(.L_x_5345) ;  /* 0xfffffe9400d88947 */ /* 0x000fea000383ffff */
[----:B------:R-:W-:Y:S05]  /*17e90*/  BRA `(.L_x_5206) ;  /* 0x0000008400507947 */ /* 0x000fea0003800000 */
.L_x_5204:
        /* <DEDUP_REMOVED lines=16> */
.L_x_5346:
        /* <DEDUP_REMOVED lines=41> */
.L_x_5352:
        /* <DEDUP_REMOVED lines=12> */
.L_x_5351:
[----:B------:R-:W-:Y:S05]  /*182f0*/  BSYNC B0 ;  /* 0x0000000000007941 */ /* 0x000fea0003800000 */
.L_x_5350:
        /* <DEDUP_REMOVED lines=20> */
.L_x_5348:
        /* <DEDUP_REMOVED lines=20> */
.L_x_5353:
        /* <DEDUP_REMOVED lines=59> */
.L_x_5349:
[----:B------:R-:W-:Y:S02]  /*18930*/  IMAD.MOV.U32 R17, RZ, RZ, RZ ;  /* 0x000000ffff117224 */ /* 0x000fe400078e00ff */
[----:B------:R-:W-:Y:S02]  /*18940*/  IMAD.U32 R16, RZ, RZ, UR6 ;  /* 0x00000006ff107e24 */ /* 0x000fe4000f8e00ff */
[----:B------:R-:W-:-:S07]  /*18950*/  IMAD.MOV.U32 R18, RZ, RZ, RZ ;  /* 0x000000ffff127224 */ /* 0x000fce00078e00ff */
.L_x_5354:
[----:B------:R-:W-:-:S13]  /*18960*/  ISETP.NE.AND P0, PT, R5, RZ, PT ;  /* 0x000000ff0500720c */ /* 0x000fda0003f05270 */
[----:B------:R-:W0:Y:S01]  /*18970*/  @!P0 S2R R3, SR_CgaCtaId ;  /* 0x0000000000038919 */ /* 0x000e220000008800 */
[----:B------:R-:W-:-:S04]  /*18980*/  @!P0 MOV R2, 0x400 ;  /* 0x0000040000028802 */ /* 0x000fc80000000f00 */
[----:B0-----:R-:W-:-:S05]  /*18990*/  @!P0 LEA R2, R3, R2, 0x18 ;  /* 0x0000000203028211 */ /* 0x001fca00078ec0ff */
[----:B------:R0:W-:Y:S01]  /*189a0*/  @!P0 STS.128 [R2+0x388d0], R16 ;  /* 0x0388d01002008388 */ /* 0x0001e20000000c00 */
[----:B------:R-:W-:Y:S06]  /*189b0*/  BAR.ARV 0x5, 0x180 ;  /* 0x0146000000007b1d */ /* 0x000fec0000002000 */
.L_x_5347:
[----:B------:R2:W-:Y:S01]  /*189c0*/  STL [R1+0x2c], RZ ;  /* 0x00002cff01007387 */ /* 0x0005e20000100800 */
[----:B------:R-:W-:Y:S01]  /*189d0*/  ULDC UR4, c[0x0][0xd3c] ;  /* 0x00034f0000047ab9 */ /* 0x000fe20000000800 */
[----:B------:R-:W-:Y:S01]  /*189e0*/  IMAD.MOV.U32 R28, RZ, RZ, 0x1 ;  /* 0x00000001ff1c7424 */ /* 0x000fe200078e00ff */
[----:B-1----:R-:W-:Y:S01]  /*189f0*/  ISETP.GE.AND P0, PT, R19, UR4, PT ;  /* 0x0000000413007c0c */ /* 0x002fe2000bf06270 */
[----:B------:R-:W-:-:S12]  /*18a00*/  IMAD.MOV.U32 R25, RZ, RZ, RZ ;  /* 0x000000ffff197224 */ /* 0x000fd800078e00ff */
[----:B--2---:R-:W-:Y:S05]  /*18a10*/  @P0 BRA `(.L_x_5355) ;  /* 0x0000007400940947 */ /* 0x004fea0003800000 */
[----:B------:R-:W2:Y:S01]  /*18a20*/  LDL R4, [R1+0x8] ;  /* 0x0000080001047983 */ /* 0x000ea20000100800 */
[----:B------:R-:W1:Y:S01]  /*18a30*/  S2UR UR5, SR_CgaCtaId ;  /* 0x00000000000579c3 */ /* 0x000e620000008800 */
        /* <DEDUP_REMOVED lines=18> */
[----:B-1----:R-:W-:Y:S01]  /*18b60*/  ULEA UR4, UR5, UR4, 0x18 ;  /* 0x0000000405047291 */ /* 0x002fe2000f8ec03f */
        /* <DEDUP_REMOVED lines=11> */
.L_x_5468:
[----:B------:R-:W0:Y:S02]  /*18c20*/  LDC.64 R2, c[0x0][0xd88] ;  /* 0x00036200ff027b82 */ /* 0x000e240000000a00 */
[----:B0-----:R-:W-:-:S05]  /*18c30*/  IMAD.WIDE R2, R19, 0x4, R2 ;  /* 0x0000000413027825 */ /* 0x001fca00078e0202 */
[----:B--2---:R-:W2:Y:S01]  /*18c40*/  LDG.E R37, desc[UR40][R2.64] ;  /* 0x0000002802257981 */ /* 0x004ea2000c1e1900 */
[----:B------:R-:W-:Y:S05]  /*18c50*/  YIELD ;  /* 0x0000000000007946 */ /* 0x000fea0003800000 */
[----:B------:R-:W-:Y:S01]  /*18c60*/  ULDC.64 UR4, c[0x0][0xb20] ;  /* 0x0002c80000047ab9 */ /* 0x000fe20000000a00 */
[----:B------:R-:W-:Y:S01]  /*18c70*/  IMAD.MOV.U32 R34, RZ, RZ, RZ ;  /* 0x000000ffff227224 */ /* 0x000fe200078e00ff */
[----:B------:R-:W-:Y:S01]  /*18c80*/  ISETP.NE.U32.AND P0, PT, RZ, UR4, PT ;  /* 0x00000004ff007c0c */ /* 0x000fe2000bf05070 */
[----:B-1-3--:R-:W-:Y:S01]  /*18c90*/  IMAD.MOV.U32 R6, RZ, RZ, RZ ;  /* 0x000000ffff067224 */ /* 0x00afe200078e00ff */
        /* <DEDUP_REMOVED lines=48> */
.L_x_5356:
        /* <DEDUP_REMOVED lines=9> */
.L_x_5357:
        /* <DEDUP_REMOVED lines=9> */
.L_x_5358:
        /* <DEDUP_REMOVED lines=45> */
.L_x_5523:
[----:B---3--:R-:W-:Y:S02]  /*19390*/  ISETP.NE.AND P0, PT, R14, RZ, PT ;  /* 0x000000ff0e00720c */ /* 0x008fe40003f05270 */
[----:B------:R-:W-:-:S11]  /*193a0*/  PLOP3.LUT P6, PT, PT, PT, PT, 0x8, 0x0 ;  /* 0x000000000000781c */ /* 0x000fd60003fce170 */
[----:B------:R-:W-:Y:S05]  /*193b0*/  @P0 BRA `(.L_x_5362) ;  /* 0x00000000000c0947 */ /* 0x000fea0003800000 */
[----:B------:R-:W-:-:S03]  /*193c0*/  UMOV UR4, 0xffffffff ;  /* 0xffffffff00047882 */ /* 0x000fc60000000000 */
[----:B------:R-:W-:Y:S05]  /*193d0*/  BRA.DIV UR4, `(.L_x_5363) ;  /* 0x0000008204707947 */ /* 0x000fea000b800000 */
[----:B------:R-:W-:-:S13]  /*193e0*/  ELECT P6, URZ, PT ;  /* 0x00000000003f782f */ /* 0x000fda00038c0000 */
.L_x_5362:
        /* <DEDUP_REMOVED lines=9> */
.L_x_5526:
[----:B------:R-:W-:Y:S05]  /*19480*/  BSYNC B1 ;  /* 0x0000000000017941 */ /* 0x000fea0003800000 */
.L_x_5364:
        /* <DEDUP_REMOVED lines=10> */
.L_x_5527:
[----:B------:R-:W-:Y:S05]  /*19530*/  BSYNC B2 ;  /* 0x0000000000027941 */ /* 0x000fea0003800000 */
.L_x_5368:
        /* <DEDUP_REMOVED lines=9> */
.L_x_5371:
[----:B------:R-:W-:Y:S05]  /*195d0*/  BSYNC B2 ;  /* 0x0000000000027941 */ /* 0x000fea0003800000 */
.L_x_5370:
        /* <DEDUP_REMOVED lines=12> */
.L_x_5372:
        /* <DEDUP_REMOVED lines=13> */
.L_x_5528:
[----:B------:R-:W-:Y:S05]  /*19770*/  BSYNC B2 ;  /* 0x0000000000027941 */ /* 0x000fea0003800000 */
.L_x_5373:
        /* <DEDUP_REMOVED lines=11> */
.L_x_5376:
[----:B------:R-:W-:Y:S05]  /*19830*/  BSYNC B2 ;  /* 0x0000000000027941 */ /* 0x000fea0003800000 */
.L_x_5375:
        /* <DEDUP_REMOVED lines=9> */
.L_x_5377:
        /* <DEDUP_REMOVED lines=15> */
.L_x_5378:
        /* <DEDUP_REMOVED lines=15> */
.L_x_5379:
        /* <DEDUP_REMOVED lines=15> */
.L_x_5380:
        /* <DEDUP_REMOVED lines=15> */
.L_x_5381:
        /* <DEDUP_REMOVED lines=15> */
.L_x_5382:
        /* <DEDUP_REMOVED lines=15> */
.L_x_5383:
        /* <DEDUP_REMOVED lines=15> */
.L_x_5384:
        /* <DEDUP_REMOVED lines=10> */
.L_x_5367:
[----:B------:R-:W-:Y:S05]  /*1a000*/  BSYNC B1 ;  /* 0x0000000000017941 */ /* 0x000fea0003800000 */
.L_x_5366:
        /* <DEDUP_REMOVED lines=9> */
.L_x_5404:
        /* <DEDUP_REMOVED lines=11> */
.L_x_5529:
[----:B------:R-:W-:Y:S05]  /*1a150*/  BSYNC B2 ;  /* 0x0000000000027941 */ /* 0x000fea0003800000 */
.L_x_5387:
        /* <DEDUP_REMOVED lines=9> */
.L_x_5390:
[----:B------:R-:W-:Y:S05]  /*1a1f0*/  BSYNC B2 ;  /* 0x0000000000027941 */ /* 0x000fea0003800000 */
.L_x_5389:
        /* <DEDUP_REMOVED lines=11> */
.L_x_5391:
        /* <DEDUP_REMOVED lines=13> */
.L_x_5530:
[----:B------:R-:W-:Y:S05]  /*1a380*/  BSYNC B2 ;  /* 0x0000000000027941 */ /* 0x000fea0003800000 */
.L_x_5392:
        /* <DEDUP_REMOVED lines=11> */
.L_x_5395:
[----:B------:R-:W-:Y:S05]  /*1a440*/  BSYNC B2 ;  /* 0x0000000000027941 */ /* 0x000fea0003800000 */
.L_x_5394:
        /* <DEDUP_REMOVED lines=9> */
.L_x_5396:
        /* <DEDUP_REMOVED lines=15> */
.L_x_5397:
        /* <DEDUP_REMOVED lines=15> */
.L_x_5398:
        /* <DEDUP_REMOVED lines=15> */
.L_x_5399:
        /* <DEDUP_REMOVED lines=15> */
.L_x_5400:
        /* <DEDUP_REMOVED lines=15> */
.L_x_5401:
        /* <DEDUP_REMOVED lines=15> */
.L_x_5402:
        /* <DEDUP_REMOVED lines=15> */
.L_x_5403:
        /* <DEDUP_REMOVED lines=10> */
.L_x_5386:
[----:B------:R-:W-:Y:S05]  /*1ac10*/  BSYNC B1 ;  /* 0x0000000000017941 */ /* 0x000fea0003800000 */
.L_x_5385:
        /* <DEDUP_REMOVED lines=8> */
.L_x_5360:
[----:B------:R-:W-:Y:S05]  /*1aca0*/  BSYNC B0 ;  /* 0x0000000000007941 */ /* 0x000fea0003800000 */
.L_x_5359:
        /* <DEDUP_REMOVED lines=35> */
.L_x_5406:
        /* <DEDUP_REMOVED lines=20> */
.L_x_5409:
[----:B------:R-:W-:Y:S05]  /*1b020*/  BSYNC B6 ;  /* 0x0000000000067941 */ /* 0x000fea0003800000 */
.L_x_5408:
        /* <DEDUP_REMOVED lines=19> */
[----:B-12---:R-:W-:Y:S05]  /*1b160*/  CALL.ABS.NOINC R2 ;  /* 0x0000000002007343 */ /* 0x006fea0003c00000 */
.L_x_5412:
        /* <DEDUP_REMOVED lines=15> */
.L_x_5411:
[----:B------:R-:W-:Y:S05]  /*1b260*/  BSYNC B6 ;  /* 0x0000000000067941 */ /* 0x000fea0003800000 */
.L_x_5410:
[----:B------:R-:W-:Y:S01]  /*1b270*/  ULDC.64 UR4, c[0x0][0xaf0] ;  /* 0x0002bc0000047ab9 */ /* 0x000fe20000000a00 */
[----:B------:R-:W0:Y:S01]  /*1b280*/  S2R R20, SR_TID.X ;  /* 0x0000000000147919 */ /* 0x000e220000002100 */
[----:B------:R-:W-:Y:S01]  /*1b290*/  ISETP.NE.U32.AND P0, PT, RZ, UR4, PT ;  /* 0x00000004ff007c0c */ /* 0x000fe2000bf05070 */
[----:B------:R-:W2:Y:S03]  /*1b2a0*/  LDC R10, c[0x0][0x430] ;  /* 0x00010c00ff0a7b82 */ /* 0x000ea60000000800 */
[----:B------:R-:W-:-:S13]  /*1b2b0*/  ISETP.NE.AND.EX P0, PT, RZ, UR5, PT, P0 ;  /* 0x00000005ff007c0c */ /* 0x000fda000bf05300 */
[----:B------:R-:W-:Y:S01]  /*1b2c0*/  @P0 IADD3 R2, P1, R27, UR4, RZ ;  /* 0x000000041b020c10 */ /* 0x000fe2000ff3e0ff */
[----:B------:R-:W3:Y:S01]  /*1b2d0*/  S2R R11, SR_TID.X ;  /* 0x00000000000b7919 */ /* 0x000ee20000002100 */
[----:B------:R-:W-:Y:S02]  /*1b2e0*/  ULDC UR4, c[0x0][0x320] ;  /* 0x0000c80000047ab9 */ /* 0x000fe40000000800 */
[----:B------:R-:W-:-:S05]  /*1b2f0*/  @P0 IADD3.X R3, R30, UR5, RZ, P1, !PT ;  /* 0x000000051e030c10 */ /* 0x000fca0008ffe4ff */
[----:B------:R4:W5:Y:S01]  /*1b300*/  @P0 LDG.E R32, desc[UR40][R2.64] ;  /* 0x0000002802200981 */ /* 0x000962000c1e1900 */
[----:B0-----:R-:W-:-:S04]  /*1b310*/  LOP3.LUT R20, R20, 0x7f, RZ, 0xc0, !PT ;  /* 0x0000007f14147812 */ /* 0x001fc800078ec0ff */
[----:B------:R-:W-:Y:S02]  /*1b320*/  SHF.R.U32.HI R21, RZ, 0x3, R20 ;  /* 0x00000003ff157819 */ /* 0x000fe40000011614 */
[----:B------:R-:W0:Y:S02]  /*1b330*/  S2R R20, SR_TID.X ;  /* 0x0000000000147919 */ /* 0x000e240000002100 */
[----:B0-----:R-:W-:-:S05]  /*1b340*/  IMAD.SHL.U32 R20, R20, 0x10, RZ ;  /* 0x0000001014147824 */ /* 0x001fca00078e00ff */
[----:B------:R-:W-:Y:S02]  /*1b350*/  LOP3.LUT R20, R21, 0x70, R20, 0xf8, !PT ;  /* 0x0000007015147812 */ /* 0x000fe400078ef814 */
[----:B------:R-:W0:Y:S01]  /*1b360*/  S2R R21, SR_TID.X ;  /* 0x0000000000157919 */ /* 0x000e220000002100 */
[----:B--2---:R-:W-:Y:S02]  /*1b370*/  ISETP.NE.AND P1, PT, R10, 0x1, PT ;  /* 0x000000010a00780c */ /* 0x004fe40003f25270 */
[----:B------:R-:W-:-:S11]  /*1b380*/  LEA R27, R35, 0xffffffc0, 0x6 ;  /* 0xffffffc0231b7811 */ /* 0x000fd600078e30ff */
[----:B----4-:R-:W2:Y:S01]  /*1b390*/  @P1 LDC R3, c[0x0][0x434] ;  /* 0x00010d00ff031b82 */ /* 0x010ea20000000800 */
[----:B0-----:R-:W-:-:S07]  /*1b3a0*/  IMAD.SHL.U32 R21, R21, 0x8, RZ ;  /* 0x0000000815157824 */ /* 0x001fce00078e00ff */
[----:B------:R-:W0:Y:S01]  /*1b3b0*/  @P1 LDC R2, c[0x0][0x438] ;  /* 0x00010e00ff021b82 */ /* 0x000e220000000800 */
[----:B------:R-:W-:-:S04]  /*1b3c0*/  LOP3.LUT R21, R21, 0x38, RZ, 0xc0, !PT ;  /* 0x0000003815157812 */ /* 0x000fc800078ec0ff */
[----:B------:R-:W-:-:S04]  /*1b3d0*/  LOP3.LUT R21, R21, 0x40, RZ, 0xfc, !PT ;  /* 0x0000004015157812 */ /* 0x000fc800078efcff */
[----:B------:R-:W-:Y:S02]  /*1b3e0*/  ISETP.GE.AND P2, PT, R21, UR4, PT ;  /* 0x0000000415007c0c */ /* 0x000fe4000bf46270 */
[----:B------:R-:W4:Y:S01]  /*1b3f0*/  S2R R21, SR_TID.X ;  /* 0x0000000000157919 */ /* 0x000f220000002100 */
[----:B------:R-:W-:-:S05]  /*1b400*/  IMAD.IADD R4, R20, 0x1, R27 ;  /* 0x0000000114047824 */ /* 0x000fca00078e021b */
[C---:B------:R-:W-:Y:S01]  /*1b410*/  ISETP.GE.AND P0, PT, R4.reuse, R31, PT ;  /* 0x0000001f0400720c */ /* 0x040fe20003f06270 */
[----:B------:R-:W-:Y:S02]  /*1b420*/  IMAD.IADD R0, R4, 0x1, R34 ;  /* 0x0000000104007824 */ /* 0x000fe400078e0222 */
[----:B---3--:R-:W-:Y:S01]  /*1b430*/  IMAD.SHL.U32 R11, R11, 0x8, RZ ;  /* 0x000000080b0b7824 */ /* 0x008fe200078e00ff */
[----:B------:R-:W-:Y:S01]  /*1b440*/  ISETP.GT.U32.OR P0, PT, R20, 0x3f, P0 ;  /* 0x0000003f1400780c */ /* 0x000fe20000704470 */
[----:B--2---:R-:W-:-:S03]  /*1b450*/  @P1 IMAD.HI.U32 R3, R0, R3, RZ ;  /* 0x0000000300031227 */ /* 0x004fc600078e00ff */
[----:B------:R-:W-:Y:S01]  /*1b460*/  LOP3.LUT R11, R11, 0x38, RZ, 0xc0, !PT ;  /* 0x000000380b0b7812 */ /* 0x000fe200078ec0ff */
[----:B------:R-:W-:Y:S01]  /*1b470*/  IMAD.MOV.U32 R8, RZ, RZ, R0 ;  /* 0x000000ffff087224 */ /* 0x000fe200078e0000 */
[----:B0-----:R-:W-:Y:S02]  /*1b480*/  @P1 SHF.R.U32.HI R8, RZ, R2, R3 ;  /* 0x00000002ff081219 */ /* 0x001fe40000011603 */
[----:B------:R-:W-:Y:S02]  /*1b490*/  ISETP.GE.AND P1, PT, R11, UR4, PT ;  /* 0x000000040b007c0c */ /* 0x000fe4000bf26270 */
[----:B------:R-:W-:Y:S02]  /*1b4a0*/  LOP3.LUT R22, R22, 0xffffffbf, RZ, 0xc0, !PT ;  /* 0xffffffbf16167812 */ /* 0x000fe400078ec0ff */
[----:B-1----:R-:W-:Y:S01]  /*1b4b0*/  SEL R9, RZ, 0xffffffff, P2 ;  /* 0xffffffffff097807 */ /* 0x002fe20001000000 */
[----:B------:R-:W0:Y:S01]  /*1b4c0*/  @!P0 LDC.64 R2, c[0x0][0x428] ;  /* 0x00010a00ff028b82 */ /* 0x000e220000000a00 */
[----:B------:R-:W-:Y:S01]  /*1b4d0*/  @P2 LOP3.LUT R22, R22, 0x40, RZ, 0xfc, !PT ;  /* 0x0000004016162812 */ /* 0x000fe200078efcff */
[----:B----4-:R-:W-:Y:S01]  /*1b4e0*/  IMAD.SHL.U32 R21, R21, 0x8, RZ ;  /* 0x0000000815157824 */ /* 0x010fe200078e00ff */
        /* <DEDUP_REMOVED lines=57> */
.L_x_5533:
        /* <DEDUP_REMOVED lines=11> */
.L_x_5414:
        /* <DEDUP_REMOVED lines=9> */
.L_x_5534:
[----:B------:R-:W-:Y:S05]  /*1b9c0*/  BSYNC B0 ;  /* 0x0000000000007941 */ /* 0x000fea0003800000 */
.L_x_5415:
        /* <DEDUP_REMOVED lines=67> */
.L_x_5544:
        /* <DEDUP_REMOVED lines=10> */
.L_x_5418:
        /* <DEDUP_REMOVED lines=11> */
.L_x_5419:
        /* <DEDUP_REMOVED lines=34> */
.L_x_5421:
[----:B------:R-:W-:Y:S05]  /*1c170*/  BSYNC B6 ;  /* 0x0000000000067941 */ /* 0x000fea0003800000 */
.L_x_5420:
        /* <DEDUP_REMOVED lines=95> */
.L_x_5553:
        /* <DEDUP_REMOVED lines=11> */
.L_x_5423:
        /* <DEDUP_REMOVED lines=28> */
.L_x_5425:
[----:B------:R-:W-:Y:S05]  /*1c9e0*/  BSYNC B6 ;  /* 0x0000000000067941 */ /* 0x000fea0003800000 */
.L_x_5424:
        /* <DEDUP_REMOVED lines=193> */
.L_x_5563:
        /* <DEDUP_REMOVED lines=26> */
.L_x_5428:
[----:B------:R-:W-:Y:S05]  /*1d7a0*/  BSYNC B0 ;  /* 0x0000000000007941 */ /* 0x000fea0003800000 */
.L_x_5427:
[----:B------:R-:W-:Y:S01]  /*1d7b0*/  NOP ;  /* 0x0000000000007918 */ /* 0x000fe20000000000 */
[----:B------:R-:W-:-:S13]  /*1d7c0*/  PLOP3.LUT P0, PT, PT, PT, PT, 0x80, 0x0 ;  /* 0x000000000000781c */ /* 0x000fda0003f0f070 */
.L_x_5429:
        /* <DEDUP_REMOVED lines=18> */
.L_x_5564:
[----:B------:R-:W-:Y:S05]  /*1d8f0*/  BSYNC B0 ;  /* 0x0000000000007941 */ /* 0x000fea0003800000 */
.L_x_5430:
[----:B------:R-:W2:Y:S02]  /*1d900*/  LDL R2, [R1+0x50] ;  /* 0x0000500001027983 */ /* 0x000ea40000100800 */
[----:B--2---:R-:W-:-:S13]  /*1d910*/  ISETP.NE.AND P0, PT, R2, 0x3, PT ;  /* 0x000000030200780c */ /* 0x004fda0003f05270 */
[----:B------:R-:W-:Y:S05]  /*1d920*/  @!P0 BRA `(.L_x_5432) ;  /* 0x0000000000048947 */ /* 0x000fea0003800000 */
[----:B------:R-:W-:Y:S01]  /*1d930*/  BPT.TRAP 0x1 ;  /* 0x000000040000795c */ /* 0x000fe20000300000 */
.L_x_5432:
[----:B-1----:R-:W-:Y:S01]  /*1d940*/  SHF.L.U32 R0, R28, 0x1f, RZ ;  /* 0x0000001f1c007819 */ /* 0x002fe200000006ff */
[----:B------:R-:W-:Y:S03]  /*1d950*/  BSSY B0, `(.L_x_5433) ;  /* 0x0000003000007945 */ /* 0x000fe60003800000 */
[----:B------:R-:W1:Y:S02]  /*1d960*/  SYNCS.PHASECHK.TRANS64.TRYWAIT P0, [R31+URZ+0x38860], R0 ;  /* 0x038860001f0075a7 */ /* 0x000e64000800017f */
[----:B-1----:R-:W-:Y:S05]  /*1d970*/  @!P0 BRA `(.L_x_5434) ;  /* 0x0000005400388947 */ /* 0x002fea0003800000 */
.L_x_5565:
[----:B------:R-:W-:Y:S05]  /*1d980*/  BSYNC B0 ;  /* 0x0000000000007941 */ /* 0x000fea0003800000 */
.L_x_5433:
        /* <DEDUP_REMOVED lines=111> */
.L_x_5575:
        /* <DEDUP_REMOVED lines=34> */
.L_x_5436:
        /* <DEDUP_REMOVED lines=11> */
.L_x_5437:
        /* <DEDUP_REMOVED lines=11> */
.L_x_5452:
        /* <DEDUP_REMOVED lines=42> */
.L_x_5440:
[----:B------:R-:W-:Y:S01]  /*1e6a0*/  IMAD R6, R25, 0x8, R23 ;  /* 0x0000000819067824 */ /* 0x000fe200078e0217 */
[----:B------:R-:W-:Y:S01]  /*1e6b0*/  SHF.L.U32 R21, R28, 0x1f, RZ ;  /* 0x0000001f1c157819 */ /* 0x000fe200000006ff */
[----:B------:R-:W-:Y:S01]  /*1e6c0*/  BSSY B1, `(.L_x_5441) ;  /* 0x0000004000017945 */ /* 0x000fe20003800000 */
[----:B------:R-:W-:Y:S02]  /*1e6d0*/  SHF.R.S32.HI R9, RZ, 0x1f, R5 ;  /* 0x0000001fff097819 */ /* 0x000fe40000011405 */
[----:B------:R-:W0:Y:S02]  /*1e6e0*/  SYNCS.PHASECHK.TRANS64.TRYWAIT P0, [R6+URZ+0x38840], R21 ;  /* 0x03884015060075a7 */ /* 0x000e24000800017f */
[----:B0-----:R-:W-:Y:S05]  /*1e6f0*/  @!P0 BRA `(.L_x_5442) ;  /* 0x0000005000148947 */ /* 0x001fea0003800000 */
.L_x_5576:
[----:B------:R-:W-:Y:S05]  /*1e700*/  BSYNC B1 ;  /* 0x0000000000017941 */ /* 0x000fea0003800000 */
.L_x_5441:
        /* <DEDUP_REMOVED lines=42> */
.L_x_5586:
        /* <DEDUP_REMOVED lines=8> */
.L_x_5444:
        /* <DEDUP_REMOVED lines=11> */
.L_x_5445:
[----:B------:R2:W-:Y:S01]  /*1eae0*/  SYNCS.ARRIVE.TRANS64.A1T0 RZ, [R6+URZ+0x38830], RZ ;  /* 0x038830ff06ff79a7 */ /* 0x0005e2000810003f */
[----:B------:R-:W-:Y:S05]  /*1eaf0*/  @!P2 BRA `(.L_x_5446) ;  /* 0x000000000004a947 */ /* 0x000fea0003800000 */
[----:B------:R-:W-:Y:S01]  /*1eb00*/  BPT.TRAP 0x1 ;  /* 0x000000040000795c */ /* 0x000fe20000300000 */
.L_x_5446:
[----:B------:R-:W3:Y:S01]  /*1eb10*/  SYNCS.PHASECHK.TRANS64.TRYWAIT P0, [R6+URZ+0x38860], R21 ;  /* 0x03886015060075a7 */ /* 0x000ee2000800017f */
[----:B------:R-:W-:Y:S04]  /*1eb20*/  BSSY B1, `(.L_x_5447) ;  /* 0x0000002000017945 */ /* 0x000fe80003800000 */
[----:B---3--:R-:W-:Y:S05]  /*1eb30*/  @!P0 BRA `(.L_x_5448) ;  /* 0x0000005000348947 */ /* 0x008fea0003800000 */
.L_x_5587:
[----:B------:R-:W-:Y:S05]  /*1eb40*/  BSYNC B1 ;  /* 0x0000000000017941 */ /* 0x000fea0003800000 */
.L_x_5447:
        /* <DEDUP_REMOVED lines=81> */
.L_x_5597:
        /* <DEDUP_REMOVED lines=25> */
.L_x_5450:
        /* <DEDUP_REMOVED lines=11> */
.L_x_5451:
[----:B------:R1:W-:Y:S01]  /*1f2a0*/  SYNCS.ARRIVE.TRANS64.A1T0 RZ, [R6+URZ+0x38850], RZ ;  /* 0x038850ff06ff79a7 */ /* 0x0003e2000810003f */
[----:B------:R-:W-:Y:S05]  /*1f2b0*/  @P3 BRA `(.L_x_5452) ;  /* 0xfffffff000503947 */ /* 0x000fea000383ffff */
.L_x_5439:
[----:B------:R-:W-:Y:S05]  /*1f2c0*/  BSYNC B0 ;  /* 0x0000000000007941 */ /* 0x000fea0003800000 */
.L_x_5438:
        /* <DEDUP_REMOVED lines=21> */
.L_x_5454:
[----:B------:R-:W-:Y:S05]  /*1f420*/  BSYNC B0 ;  /* 0x0000000000007941 */ /* 0x000fea0003800000 */
.L_x_5453:
[----:B------:R-:W-:-:S07]  /*1f430*/  SEL R25, R25, RZ, P0 ;  /* 0x000000ff19197207 */ /* 0x000fce0000000000 */
.L_x_5407:
[----:B------:R-:W-:Y:S05]  /*1f440*/  BSYNC B7 ;  /* 0x0000000000077941 */ /* 0x000fea0003800000 */
.L_x_5405:
        /* <DEDUP_REMOVED lines=11> */
.L_x_5455:
        /* <DEDUP_REMOVED lines=26> */
[----:B------:R-:W1:Y:S02]  /*1f6a0*/  SHFL.UP PT, R14, R5, 0x4, RZ ;  /* 0x04800000050e7989 */ /* 0x000e6400000e00ff */
[----:B-123--:R-:W-:-:S05]  /*1f6b0*/  SEL R6, R14, RZ, P3 ;  /* 0x000000ff0e067207 */ /* 0x00efca0001800000 */
        /* <DEDUP_REMOVED lines=8> */
.L_x_5607:
[----:B------:R-:W-:Y:S02]  /*1f740*/  ULDC UR4, c[0x0][0xd38] ;  /* 0x00034e0000047ab9 */ /* 0x000fe40000000800 */
[----:B------:R-:W-:-:S04]  /*1f750*/  IMAD.U32 R4, RZ, RZ, UR4 ;  /* 0x00000004ff047e24 */ /* 0x000fc8000f8e00ff */
[----:B-1----:R-:W-:-:S04]  /*1f760*/  IMAD R5, R14, R4, RZ ;  /* 0x000000040e057224 */ /* 0x002fc800078e02ff */
[----:B------:R-:W-:-:S05]  /*1f770*/  IMAD.IADD R16, R16, 0x1, R5 ;  /* 0x0000000110107824 */ /* 0x000fca00078e0205 */
[----:B------:R-:W-:-:S13]  /*1f780*/  ISETP.GT.AND P6, PT, R16, R0, PT ;  /* 0x000000001000720c */ /* 0x000fda0003fc4270 */
[----:B------:R-:W-:Y:S05]  /*1f790*/  @P6 BRA `(.L_x_5458) ;  /* 0x00000000009c6947 */ /* 0x000fea0003800000 */
.L_x_5463:
        /* <DEDUP_REMOVED lines=14> */
.L_x_5461:
[----:B------:R-:W-:Y:S05]  /*1f880*/  BSYNC B0 ;  /* 0x0000000000007941 */ /* 0x000fea0003800000 */
.L_x_5460:
        /* <DEDUP_REMOVED lines=18> */
.L_x_5615:
[----:B------:R-:W-:Y:S02]  /*1f9b0*/  ULDC UR4, c[0x0][0xd38] ;  /* 0x00034e0000047ab9 */ /* 0x000fe40000000800 */
[----:B------:R-:W-:-:S04]  /*1f9c0*/  IMAD.U32 R4, RZ, RZ, UR4 ;  /* 0x00000004ff047e24 */ /* 0x000fc8000f8e00ff */
[----:B-1----:R-:W-:-:S04]  /*1f9d0*/  IMAD R5, R14, R4, RZ ;  /* 0x000000040e057224 */ /* 0x002fc800078e02ff */
[----:B------:R-:W-:-:S05]  /*1f9e0*/  IMAD.IADD R16, R5, 0x1, R16 ;  /* 0x0000000105107824 */ /* 0x000fca00078e0210 */
[----:B------:R-:W-:-:S13]  /*1f9f0*/  ISETP.GT.AND P6, PT, R16, R0, PT ;  /* 0x000000001000720c */ /* 0x000fda0003fc4270 */
[----:B------:R-:W-:Y:S05]  /*1fa00*/  @!P6 BRA `(.L_x_5463) ;  /* 0xfffffffc0064e947 */ /* 0x000fea000383ffff */
.L_x_5458:
        /* <DEDUP_REMOVED lines=8> */
.L_x_5619:
[----:B------:R-:W-:Y:S01]  /*1fa90*/  ISETP.NE.AND P0, PT, R6, RZ, PT ;  /* 0x000000ff0600720c */ /* 0x000fe20003f05270 */
[----:B------:R-:W-:-:S12]  /*1faa0*/  IMAD.MOV.U32 R6, RZ, RZ, RZ ;  /* 0x000000ffff067224 */ /* 0x000fd800078e00ff */
[----:B------:R-:W-:Y:S05]  /*1fab0*/  @!P0 BRA `(.L_x_5465) ;  /* 0x0000000000108947 */ /* 0x000fea0003800000 */
[----:B------:R-:W-:Y:S01]  /*1fac0*/  UMOV UR4, 0xffffffff ;  /* 0xffffffff00047882 */ /* 0x000fe20000000000 */
[----:B------:R-:W-:Y:S02]  /*1fad0*/  VIADD R12, R5, 0xffffffff ;  /* 0xffffffff050c7836 */ /* 0x000fe40000000000 */
[----:B------:R-:W-:Y:S05]  /*1fae0*/  BRA.DIV UR4, `(.L_x_5466) ;  /* 0x0000005204607947 */ /* 0x000fea000b800000 */
[----:B------:R3:W4:Y:S02]  /*1faf0*/  SHFL.IDX PT, R6, R3, R12, 0x1f ;  /* 0x00001f0c03067589 */ /* 0x00072400000e0000 */
.L_x_5465:
[----:B01-3--:R-:W0:Y:S01]  /*1fb00*/  LDC.64 R2, c[0x0][0xd90] ;  /* 0x00036400ff027b82 */ /* 0x00be220000000a00 */
[----:B------:R-:W-:-:S04]  /*1fb10*/  IMAD.IADD R19, R5, 0x1, R19 ;  /* 0x0000000105137824 */ /* 0x000fc800078e0213 */
[----:B0-----:R-:W-:-:S05]  /*1fb20*/  IMAD.WIDE R2, R19, 0x4, R2 ;  /* 0x0000000413027825 */ /* 0x001fca00078e0202 */
[----:B------:R0:W2:Y:S01]  /*1fb30*/  LDG.E R7, desc[UR40][R2.64] ;  /* 0x0000002802077981 */ /* 0x0000a2000c1e1900 */
[----:B----4-:R-:W-:-:S04]  /*1fb40*/  IMAD R16, R6, R4, R16 ;  /* 0x0000000406107224 */ /* 0x010fc800078e0210 */
[----:B------:R-:W-:Y:S02]  /*1fb50*/  IMAD.IADD R0, R0, 0x1, -R16 ;  /* 0x0000000100007824 */ /* 0x000fe400078e0a10 */
[----:B0-----:R-:W-:Y:S02]  /*1fb60*/  IMAD.MOV.U32 R2, RZ, RZ, RZ ;  /* 0x000000ffff027224 */ /* 0x001fe400078e00ff */
[----:B--2---:R-:W-:-:S05]  /*1fb70*/  IMAD R5, R17, R7, RZ ;  /* 0x0000000711057224 */ /* 0x004fca00078e02ff */
        /* <DEDUP_REMOVED lines=58> */
.L_x_5459:
[----:B------:R-:W-:Y:S01]  /*1ff20*/  UMOV UR4, URZ ;  /* 0x0000003f00047c82 */ /* 0x000fe20008000000 */
[----:B------:R-:W-:Y:S01]  /*1ff30*/  UMOV UR5, URZ ;  /* 0x0000003f00057c82 */ /* 0x000fe20008000000 */
[----:B------:R-:W-:Y:S01]  /*1ff40*/  ULDC UR6, c[0x0][0xd3c] ;  /* 0x00034f0000067ab9 */ /* 0x000fe20000000800 */
[----:B------:R-:W-:Y:S02]  /*1ff50*/  IMAD.MOV.U32 R16, RZ, RZ, R0 ;  /* 0x000000ffff107224 */ /* 0x000fe400078e0000 */
[----:B------:R-:W-:Y:S02]  /*1ff60*/  IMAD.U32 R17, RZ, RZ, UR4 ;  /* 0x00000004ff117e24 */ /* 0x000fe4000f8e00ff */
[----:B------:R-:W-:Y:S02]  /*1ff70*/  IMAD.U32 R18, RZ, RZ, UR5 ;  /* 0x00000005ff127e24 */ /* 0x000fe4000f8e00ff */
[----:B------:R-:W-:-:S07]  /*1ff80*/  IMAD.U32 R19, RZ, RZ, UR6 ;  /* 0x00000006ff137e24 */ /* 0x000fce000f8e00ff */
.L_x_5467:
        /* <DEDUP_REMOVED lines=10> */
.L_x_5456:
[----:B------:R-:W-:Y:S02]  /*20030*/  ULDC UR4, c[0x0][0xd3c] ;  /* 0x00034f0000047ab9 */ /* 0x000fe40000000800 */
[----:B0-----:R-:W-:-:S13]  /*20040*/  ISETP.GE.AND P0, PT, R19, UR4, PT ;  /* 0x0000000413007c0c */ /* 0x001fda000bf06270 */
[----:B------:R-:W-:Y:S05]  /*20050*/  @!P0 BRA `(.L_x_5468) ;  /* 0xffffff8800f08947 */ /* 0x000fea000383ffff */
[----:B------:R-:W-:Y:S05]  /*20060*/  BSYNC B8 ;  /* 0x0000000000087941 */ /* 0x000fea0003800000 */
.L_x_5355:
        /* <DEDUP_REMOVED lines=12> */
.L_x_5622:
[----:B------:R-:W-:Y:S05]  /*20130*/  BSYNC B0 ;  /* 0x0000000000007941 */ /* 0x000fea0003800000 */
.L_x_5469:
[----:B------:R-:W-:-:S03]  /*20140*/  UMOV UR4, 0xffffffff ;  /* 0xffffffff00047882 */ /* 0x000fc60000000000 */
[----:B------:R-:W-:Y:S05]  /*20150*/  BRA.DIV UR4, `(.L_x_5471) ;  /* 0x0000004e04007947 */ /* 0x000fea000b800000 */
[----:B0-----:R-:W0:Y:S02]  /*20160*/  S2R R0, SR_TID.X ;  /* 0x0000000000007919 */ /* 0x001e240000002100 */
[----:B0-----:R-:W-:-:S04]  /*20170*/  SHF.R.U32.HI R0, RZ, 0x5, R0 ;  /* 0x00000005ff007819 */ /* 0x001fc80000011600 */
[----:B------:R-:W-:-:S05]  /*20180*/  LOP3.LUT R0, R0, 0x3, RZ, 0xc0, !PT ;  /* 0x0000000300007812 */ /* 0x000fca00078ec0ff */
[----:B------:R0:W1:Y:S02]  /*20190*/  SHFL.IDX PT, R14, R0, RZ, 0x1f ;  /* 0x00001fff000e7589 */ /* 0x00006400000e0000 */
.L_x_5625:
[----:B-1----:R-:W-:-:S13]  /*201a0*/  ISETP.NE.AND P0, PT, R14, RZ, PT ;  /* 0x000000ff0e00720c */ /* 0x002fda0003f05270 */
[----:B------:R-:W-:Y:S05]  /*201b0*/  @P0 BRA `(.L_x_5206) ;  /* 0x0000000000880947 */ /* 0x000fea0003800000 */
[----:B------:R-:W-:-:S03]  /*201c0*/  UMOV UR4, 0xffffffff ;  /* 0xffffffff00047882 */ /* 0x000fc60000000000 */
[----:B------:R-:W-:Y:S05]  /*201d0*/  BRA.DIV UR4, `(.L_x_5472) ;  /* 0x0000004e04147947 */ /* 0x000fea000b800000 */
[----:B------:R-:W-:-:S13]  /*201e0*/  ELECT P6, URZ, PT ;  /* 0x00000000003f782f */ /* 0x000fda00038c0000 */
.L_x_5628:
[----:B------:R-:W-:Y:S05]  /*201f0*/  @!P6 BRA `(.L_x_5206) ;  /* 0x000000000078e947 */ /* 0x000fea0003800000 */
[----:B0-----:R-:W5:Y:S02]  /*20200*/  LDL.LU R0, [R1+0x8] ;  /* 0x0000080001007983 */ /* 0x001f640000300800 */
[----:B-----5:R-:W-:-:S04]  /*20210*/  LOP3.LUT R0, R0, 0x2, RZ, 0xfc, !PT ;  /* 0x0000000200007812 */ /* 0x020fc800078efcff */
[----:B------:R-:W-:-:S13]  /*20220*/  ISETP.NE.AND P0, PT, R0, 0x3, PT ;  /* 0x000000030000780c */ /* 0x000fda0003f05270 */
[----:B------:R-:W-:Y:S05]  /*20230*/  @!P0 BRA `(.L_x_5473) ;  /* 0x0000000000048947 */ /* 0x000fea0003800000 */
[----:B------:R-:W-:Y:S01]  /*20240*/  BPT.TRAP 0x1 ;  /* 0x000000040000795c */ /* 0x000fe20000300000 */
.L_x_5473:
[C---:B------:R-:W-:Y:S01]  /*20250*/  IMAD R5, R25.reuse, 0x8, R4 ;  /* 0x0000000819057824 */ /* 0x040fe200078e0204 */
[----:B------:R-:W-:Y:S01]  /*20260*/  SHF.L.U32 R0, R28, 0x1f, RZ ;  /* 0x0000001f1c007819 */ /* 0x000fe200000006ff */
[----:B------:R-:W-:-:S03]  /*20270*/  VIADD R25, R25, 0x1 ;  /* 0x0000000119197836 */ /* 0x000fc60000000000 */
[----:B------:R-:W0:Y:S02]  /*20280*/  SYNCS.PHASECHK.TRANS64.TRYWAIT P1, [R5+URZ+0x38840], R0 ;  /* 0x03884000050075a7 */ /* 0x000e24000802017f */
[----:B------:R-:W-:-:S04]  /*20290*/  ISETP.NE.AND P2, PT, R25, 0x2, PT ;  /* 0x000000021900780c */ /* 0x000fc80003f45270 */
[----:B------:R-:W-:Y:S01]  /*202a0*/  SEL R3, RZ, 0x1, P2 ;  /* 0x00000001ff037807 */ /* 0x000fe20001000000 */
[----:B0-----:R-:W-:Y:S08]  /*202b0*/  @!P1 BRA `(.L_x_5474) ;  /* 0x0000004800fc9947 */ /* 0x001ff00003800000 */
.L_x_5629:
[----:B------:R-:W-:Y:S02]  /*202c0*/  SEL R25, R25, RZ, P2 ;  /* 0x000000ff19197207 */ /* 0x000fe40001000000 */
[----:B------:R-:W-:Y:S01]  /*202d0*/  LOP3.LUT R2, R28, R3, RZ, 0x3c, !PT ;  /* 0x000000031c027212 */ /* 0x000fe200078e3cff */
[----:B------:R-:W-:Y:S06]  /*202e0*/  @!P0 BRA `(.L_x_5475) ;  /* 0x0000000000048947 */ /* 0x000fec0003800000 */
[----:B------:R-:W-:Y:S01]  /*202f0*/  BPT.TRAP 0x1 ;  /* 0x000000040000795c */ /* 0x000fe20000300000 */
.L_x_5475:
[----:B------:R-:W-:Y:S01]  /*20300*/  IMAD R25, R25, 0x8, R4 ;  /* 0x0000000819197824 */ /* 0x000fe200078e0204 */
[----:B------:R-:W-:-:S04]  /*20310*/  SHF.L.U32 R2, R2, 0x1f, RZ ;  /* 0x0000001f02027819 */ /* 0x000fc800000006ff */
[----:B------:R-:W1:Y:S02]  /*20320*/  SYNCS.PHASECHK.TRANS64.TRYWAIT P1, [R25+URZ+0x38840], R2 ;  /* 0x03884002190075a7 */ /* 0x000e64000802017f */
[----:B-1----:R-:W-:Y:S05]  /*20330*/  @!P1 BRA `(.L_x_5476) ;  /* 0x0000004800f09947 */ /* 0x002fea0003800000 */
.L_x_5630:
[----:B------:R-:W-:Y:S05]  /*20340*/  @!P0 BRA `(.L_x_5477) ;  /* 0x0000000000048947 */ /* 0x000fea0003800000 */
[----:B------:R-:W-:Y:S01]  /*20350*/  BPT.TRAP 0x1 ;  /* 0x000000040000795c */ /* 0x000fe20000300000 */
.L_x_5477:
[----:B------:R-:W5:Y:S02]  /*20360*/  SYNCS.PHASECHK.TRANS64.TRYWAIT P1, [R5+URZ+0x38860], R0 ;  /* 0x03886000050075a7 */ /* 0x000f64000802017f */
[----:B-----5:R-:W-:Y:S05]  /*20370*/  @!P1 BRA `(.L_x_5478) ;  /* 0x0000004800f49947 */ /* 0x020fea0003800000 */
.L_x_5631:
[----:B------:R-:W-:Y:S05]  /*20380*/  @!P0 BRA `(.L_x_5479) ;  /* 0x0000000000048947 */ /* 0x000fea0003800000 */
[----:B------:R-:W-:Y:S01]  /*20390*/  BPT.TRAP 0x1 ;  /* 0x000000040000795c */ /* 0x000fe20000300000 */
.L_x_5479:
[----:B------:R0:W0:Y:S02]  /*203a0*/  SYNCS.PHASECHK.TRANS64.TRYWAIT P0, [R25+URZ+0x38860], R2 ;  /* 0x03886002190075a7 */ /* 0x000024000800017f */
[----:B0-----:R-:W-:Y:S05]  /*203b0*/  @!P0 NANOSLEEP.SYNCS 0x989680 ;  /* 0x009896800000895d */ /* 0x001fea0003900000 */
[----:B------:R-:W0:Y:S02]  /*203c0*/  @!P0 SYNCS.PHASECHK.TRANS64 P0, [R25+URZ+0x38860], R2 ;  /* 0x03886002190085a7 */ /* 0x000e24000800007f */
[----:B0-----:R-:W-:Y:S05]  /*203d0*/  @!P0 BRA `(.L_x_5479) ;  /* 0xfffffffc00f08947 */ /* 0x001fea000383ffff */
.L_x_5206:
[----:B------:R-:W-:Y:S05]  /*203e0*/  BSYNC B9 ;  /* 0x0000000000097941 */ /* 0x000fea0003800000 */
.L_x_5203:
[----:B------:R-:W-:Y:S05]  /*203f0*/  EXIT ;  /* 0x000000000000794d */ /* 0x000fea0003800000 */
.L_x_5222:
[----:B0-----:R0:W1:Y:S02]  /*20400*/  SYNCS.PHASECHK.TRANS64.TRYWAIT P6, [R61+URZ+0x38890], R70 ;  /* 0x038890463d0075a7 */ /* 0x00106400080c017f */
[----:B-1----:R-:W-:Y:S05]  /*20410*/  @!P6 NANOSLEEP.SYNCS 0x989680 ;  /* 0x009896800000e95d */ /* 0x002fea0003900000 */
[----:B------:R-:W1:Y:S02]  /*20420*/  @!P6 SYNCS.PHASECHK.TRANS64 P6, [R61+URZ+0x38890], R70 ;  /* 0x038890463d00e5a7 */ /* 0x000e6400080c007f */
[----:B-1----:R-:W-:Y:S05]  /*20430*/  @!P6 BRA `(.L_x_5222) ;  /* 0xfffffffc00f0e947 */ /* 0x002fea000383ffff */
[----:B------:R-:W-:Y:S05]  /*20440*/  BRA `(.L_x_5480) ;  /* 0xfffffe2400e87947 */ /* 0x000fea000383ffff */
.L_x_5223:
        /* <DEDUP_REMOVED lines=8> */
.L_x_5482:
[----:B------:R-:W-:Y:S05]  /*204d0*/  BSYNC B1 ;  /* 0x0000000000017941 */ /* 0x000fea0003800000 */
.L_x_5481:
        /* <DEDUP_REMOVED lines=8> */
.L_x_5483:
[----:B------:R-:W-:Y:S05]  /*20560*/  BRA `(.L_x_5484) ;  /* 0xfffffe2400b47947 */ /* 0x000fea000383ffff */
.L_x_5233:
[----:B0-----:R0:W1:Y:S02]  /*20570*/  SYNCS.PHASECHK.TRANS64.TRYWAIT P6, [R61+URZ+0x38890], R70 ;  /* 0x038890463d0075a7 */ /* 0x00106400080c017f */
[----:B-1----:R-:W-:Y:S05]  /*20580*/  @!P6 NANOSLEEP.SYNCS 0x989680 ;  /* 0x009896800000e95d */ /* 0x002fea0003900000 */
[----:B------:R-:W1:Y:S02]  /*20590*/  @!P6 SYNCS.PHASECHK.TRANS64 P6, [R61+URZ+0x38890], R70 ;  /* 0x038890463d00e5a7 */ /* 0x000e6400080c007f */
[----:B-1----:R-:W-:Y:S05]  /*205a0*/  @!P6 BRA `(.L_x_5233) ;  /* 0xfffffffc00f0e947 */ /* 0x002fea000383ffff */
[----:B------:R-:W-:Y:S05]  /*205b0*/  BRA `(.L_x_5485) ;  /* 0xfffffe30002c7947 */ /* 0x000fea000383ffff */
.L_x_5234:
        /* <DEDUP_REMOVED lines=8> */
.L_x_5487:
[----:B------:R-:W-:Y:S05]  /*20640*/  BSYNC B1 ;  /* 0x0000000000017941 */ /* 0x000fea0003800000 */
.L_x_5486:
        /* <DEDUP_REMOVED lines=8> */
.L_x_5488:
[----:B------:R-:W-:Y:S01]  /*206d0*/  IMAD.MOV.U32 R68, RZ, RZ, R14 ;  /* 0x000000ffff447224 */ /* 0x000fe200078e000e */
[----:B------:R-:W-:Y:S06]  /*206e0*/  BRA `(.L_x_5489) ;  /* 0xfffffe2c00f47947 */ /* 0x000fec000383ffff */
.L_x_5239:
[----:B0-----:R0:W1:Y:S02]  /*206f0*/  SYNCS.PHASECHK.TRANS64.TRYWAIT P0, [R61+URZ+0x38890], R70 ;  /* 0x038890463d0075a7 */ /* 0x001064000800017f */
[----:B-1----:R-:W-:Y:S05]  /*20700*/  @!P0 NANOSLEEP.SYNCS 0x989680 ;  /* 0x009896800000895d */ /* 0x002fea0003900000 */
[----:B------:R-:W1:Y:S02]  /*20710*/  @!P0 SYNCS.PHASECHK.TRANS64 P0, [R61+URZ+0x38890], R70 ;  /* 0x038890463d0085a7 */ /* 0x000e64000800007f */
[----:B-1----:R-:W-:Y:S05]  /*20720*/  @!P0 BRA `(.L_x_5239) ;  /* 0xfffffffc00f08947 */ /* 0x002fea000383ffff */
[----:B------:R-:W-:Y:S05]  /*20730*/  BRA `(.L_x_5490) ;  /* 0xfffffe3800087947 */ /* 0x000fea000383ffff */
.L_x_5240:
[----:B------:R-:W-:Y:S01]  /*20740*/  BSSY B1, `(.L_x_5491) ;  /* 0x0000007000017945 */ /* 0x000fe20003800000 */
[----:B------:R-:W-:Y:S02]  /*20750*/  IMAD.MOV.U32 R12, RZ, RZ, RZ ;  /* 0x000000ffff0c7224 */ /* 0x000fe400078e00ff */
[----:B------:R-:W-:Y:S02]  /*20760*/  IMAD.MOV.U32 R11, RZ, RZ, 0x1c1f ;  /* 0x00001c1fff0b7424 */ /* 0x000fe400078e00ff */
[----:B------:R-:W-:-:S07]  /*20770*/  IMAD.MOV.U32 R15, RZ, RZ, -0x1 ;  /* 0xffffffffff0f7424 */ /* 0x000fce00078e00ff */
[----:B0-----:R-:W-:Y:S05]  /*20780*/  WARPSYNC.COLLECTIVE R15, `(.L_x_5492) ;  /* 0x000000000f087348 */ /* 0x001fea0003c00000 */
[----:B------:R1:W2:Y:S02]  /*20790*/  SHFL.IDX P6, R14, R13, R12, R11 ;  /* 0x0000000c0d0e7389 */ /* 0x0002a400000c000b */
[----:B012---:R-:W-:Y:S01]  /*207a0*/  ENDCOLLECTIVE ;  /* 0x000000000000791b */ /* 0x007fe20003800000 */
.L_x_5492:
[----:B------:R-:W-:Y:S05]  /*207b0*/  BSYNC B1 ;  /* 0x0000000000017941 */ /* 0x000fea0003800000 */
.L_x_5491:
        /* <DEDUP_REMOVED lines=8> */
.L_x_5493:
[----:B------:R-:W-:Y:S05]  /*20840*/  BRA `(.L_x_5494) ;  /* 0xfffffe3800307947 */ /* 0x000fea000383ffff */
.L_x_5244:
[----:B---3--:R3:W4:Y:S02]  /*20850*/  SYNCS.PHASECHK.TRANS64.TRYWAIT P5, [R61+URZ+0x388b0], R70 ;  /* 0x0388b0463d0075a7 */ /* 0x00872400080a017f */
[----:B----4-:R-:W-:Y:S05]  /*20860*/  @!P5 NANOSLEEP.SYNCS 0x989680 ;  /* 0x009896800000d95d */ /* 0x010fea0003900000 */
[----:B------:R-:W4:Y:S02]  /*20870*/  @!P5 SYNCS.PHASECHK.TRANS64 P5, [R61+URZ+0x388b0], R70 ;  /* 0x0388b0463d00d5a7 */ /* 0x000f2400080a007f */
[----:B----4-:R-:W-:Y:S05]  /*20880*/  @!P5 BRA `(.L_x_5244) ;  /* 0xfffffffc00f0d947 */ /* 0x010fea000383ffff */
[----:B------:R-:W-:Y:S05]  /*20890*/  BRA `(.L_x_5495) ;  /* 0xfffffe3800bc7947 */ /* 0x000fea000383ffff */
.L_x_5269:
        /* <DEDUP_REMOVED lines=8> */
.L_x_5497:
[----:B------:R-:W-:Y:S05]  /*20920*/  BSYNC B1 ;  /* 0x0000000000017941 */ /* 0x000fea0003800000 */
.L_x_5496:
        /* <DEDUP_REMOVED lines=8> */
.L_x_5498:
[----:B------:R-:W-:Y:S02]  /*209b0*/  IMAD.MOV.U32 R13, RZ, RZ, R7 ;  /* 0x000000ffff0d7224 */ /* 0x000fe400078e0007 */
[----:B------:R-:W-:-:S07]  /*209c0*/  IMAD.MOV.U32 R2, RZ, RZ, R14 ;  /* 0x000000ffff027224 */ /* 0x000fce00078e000e */
[----:B------:R-:W-:Y:S05]  /*209d0*/  WARPSYNC.COLLECTIVE R15, `(.L_x_5499) ;  /* 0x000000000f087348 */ /* 0x000fea0003c00000 */
[----:B------:R0:W1:Y:S02]  /*209e0*/  SHFL.IDX P6, R14, R13, R12, R11 ;  /* 0x0000000c0d0e7389 */ /* 0x00006400000c000b */
[----:B01----:R-:W-:Y:S01]  /*209f0*/  ENDCOLLECTIVE ;  /* 0x000000000000791b */ /* 0x003fe20003800000 */
.L_x_5499:
[----:B------:R-:W-:Y:S02]  /*20a00*/  IMAD.MOV.U32 R13, RZ, RZ, R4 ;  /* 0x000000ffff0d7224 */ /* 0x000fe400078e0004 */
[----:B------:R-:W-:-:S07]  /*20a10*/  IMAD.MOV.U32 R5, RZ, RZ, R14 ;  /* 0x000000ffff057224 */ /* 0x000fce00078e000e */
[----:B------:R-:W-:Y:S05]  /*20a20*/  WARPSYNC.COLLECTIVE R15, `(.L_x_5500) ;  /* 0x000000000f087348 */ /* 0x000fea0003c00000 */
[----:B------:R0:W1:Y:S02]  /*20a30*/  SHFL.IDX P6, R14, R13, R12, R11 ;  /* 0x0000000c0d0e7389 */ /* 0x00006400000c000b */
[----:B01----:R-:W-:Y:S01]  /*20a40*/  ENDCOLLECTIVE ;  /* 0x000000000000791b */ /* 0x003fe20003800000 */
.L_x_5500:
[----:B------:R-:W-:Y:S05]  /*20a50*/  BRA `(.L_x_5501) ;  /* 0xfffffe6c00c87947 */ /* 0x000fea000383ffff */
.L_x_5272:
        /* <DEDUP_REMOVED lines=8> */
.L_x_5503:
[----:B------:R-:W-:Y:S05]  /*20ae0*/  BSYNC B1 ;  /* 0x0000000000017941 */ /* 0x000fea0003800000 */
.L_x_5502:
        /* <DEDUP_REMOVED lines=8> */
.L_x_5504:
[----:B------:R-:W-:Y:S02]  /*20b70*/  IMAD.MOV.U32 R13, RZ, RZ, R7 ;  /* 0x000000ffff0d7224 */ /* 0x000fe400078e0007 */
[----:B------:R-:W-:-:S07]  /*20b80*/  IMAD.MOV.U32 R2, RZ, RZ, R14 ;  /* 0x000000ffff027224 */ /* 0x000fce00078e000e */
[----:B------:R-:W-:Y:S05]  /*20b90*/  WARPSYNC.COLLECTIVE R15, `(.L_x_5505) ;  /* 0x000000000f087348 */ /* 0x000fea0003c00000 */
[----:B------:R0:W1:Y:S02]  /*20ba0*/  SHFL.IDX P6, R14, R13, R12, R11 ;  /* 0x0000000c0d0e7389 */ /* 0x00006400000c000b */
[----:B01----:R-:W-:Y:S01]  /*20bb0*/  ENDCOLLECTIVE ;  /* 0x000000000000791b */ /* 0x003fe20003800000 */
.L_x_5505:
[----:B------:R-:W-:Y:S02]  /*20bc0*/  IMAD.MOV.U32 R13, RZ, RZ, R4 ;  /* 0x000000ffff0d7224 */ /* 0x000fe400078e0004 */
[----:B------:R-:W-:-:S07]  /*20bd0*/  IMAD.MOV.U32 R5, RZ, RZ, R14 ;  /* 0x000000ffff057224 */ /* 0x000fce00078e000e */
[----:B------:R-:W-:Y:S05]  /*20be0*/  WARPSYNC.COLLECTIVE R15, `(.L_x_5506) ;  /* 0x000000000f087348 */ /* 0x000fea0003c00000 */
[----:B------:R0:W1:Y:S02]  /*20bf0*/  SHFL.IDX P6, R14, R13, R12, R11 ;  /* 0x0000000c0d0e7389 */ /* 0x00006400000c000b */
[----:B01----:R-:W-:Y:S01]  /*20c00*/  ENDCOLLECTIVE ;  /* 0x000000000000791b */ /* 0x003fe20003800000 */
.L_x_5506:
[----:B------:R-:W-:Y:S01]  /*20c10*/  IMAD.MOV.U32 R4, RZ, RZ, R14 ;  /* 0x000000ffff047224 */ /* 0x000fe200078e000e */
[----:B------:R-:W-:Y:S06]  /*20c20*/  BRA `(.L_x_5507) ;  /* 0xfffffe7000207947 */ /* 0x000fec000383ffff */
.L_x_5276:
[----:B0-----:R0:W1:Y:S02]  /*20c30*/  SYNCS.PHASECHK.TRANS64.TRYWAIT P0, [R18+URZ+0x38800], R35 ;  /* 0x03880023120075a7 */ /* 0x001064000800017f */
[----:B-1----:R-:W-:Y:S05]  /*20c40*/  @!P0 NANOSLEEP.SYNCS 0x989680 ;  /* 0x009896800000895d */ /* 0x002fea0003900000 */
[----:B------:R-:W1:Y:S02]  /*20c50*/  @!P0 SYNCS.PHASECHK.TRANS64 P0, [R18+URZ+0x38800], R35 ;  /* 0x03880023120085a7 */ /* 0x000e64000800007f */
[----:B-1----:R-:W-:Y:S05]  /*20c60*/  @!P0 BRA `(.L_x_5276) ;  /* 0xfffffffc00f08947 */ /* 0x002fea000383ffff */
[----:B------:R-:W-:Y:S05]  /*20c70*/  BRA `(.L_x_5508) ;  /* 0xfffffe7400147947 */ /* 0x000fea000383ffff */
.L_x_5284:
        /* <DEDUP_REMOVED lines=9> */
.L_x_5510:
[----:B------:R-:W-:Y:S05]  /*20d10*/  BSYNC B1 ;  /* 0x0000000000017941 */ /* 0x000fea0003800000 */
.L_x_5509:
        /* <DEDUP_REMOVED lines=10> */
.L_x_5511:
        /* <DEDUP_REMOVED lines=8> */
.L_x_5512:
        /* <DEDUP_REMOVED lines=9> */
.L_x_5513:
        /* <DEDUP_REMOVED lines=18> */
.L_x_5514:
[----:B------:R-:W-:Y:S02]  /*20ff0*/  IMAD.MOV.U32 R2, RZ, RZ, R29 ;  /* 0x000000ffff027224 */ /* 0x000fe400078e001d */
[----:B------:R-:W-:Y:S02]  /*21000*/  IMAD.MOV.U32 R0, RZ, RZ, R28 ;  /* 0x000000ffff007224 */ /* 0x000fe400078e001c */
[----:B------:R-:W-:Y:S01]  /*21010*/  @!P1 IMAD.MOV.U32 R30, RZ, RZ, R10 ;  /* 0x000000ffff1e9224 */ /* 0x000fe200078e000a */
[----:B------:R-:W-:Y:S02]  /*21020*/  PRMT R34, R34, 0x5410, R2 ;  /* 0x0000541022227816 */ /* 0x000fe40000000002 */
[----:B------:R-:W-:Y:S02]  /*21030*/  CS2R R2, SRZ ;  /* 0x0000000000027805 */ /* 0x000fe4000001ff00 */
[----:B------:R-:W-:Y:S01]  /*21040*/  PRMT R39, R0, 0x7610, R39 ;  /* 0x0000761000277816 */ /* 0x000fe20000000027 */
[----:B------:R-:W-:-:S02]  /*21050*/  IMAD.MOV.U32 R0, RZ, RZ, R30 ;  /* 0x000000ffff007224 */ /* 0x000fc400078e001e */
[----:B------:R-:W-:Y:S02]  /*21060*/  IMAD.MOV.U32 R8, RZ, RZ, R31 ;  /* 0x000000ffff087224 */ /* 0x000fe400078e001f */
[----:B------:R-:W-:Y:S01]  /*21070*/  IMAD.MOV.U32 R13, RZ, RZ, R25 ;  /* 0x000000ffff0d7224 */ /* 0x000fe200078e0019 */
[----:B------:R-:W-:Y:S01]  /*21080*/  PRMT R33, R0, 0x7610, R33 ;  /* 0x0000761000217816 */ /* 0x000fe20000000021 */
[----:B------:R-:W-:Y:S01]  /*21090*/  @!P1 IMAD.MOV.U32 R21, RZ, RZ, R5 ;  /* 0x000000ffff159224 */ /* 0x000fe200078e0005 */
[----:B------:R-:W-:Y:S01]  /*210a0*/  PRMT R34, R8, 0x7610, R34 ;  /* 0x0000761008227816 */ /* 0x000fe20000000022 */
[----:B------:R-:W-:Y:S02]  /*210b0*/  @!P1 IMAD.MOV.U32 R2, RZ, RZ, R6 ;  /* 0x000000ffff029224 */ /* 0x000fe400078e0006 */
[----:B------:R-:W-:Y:S02]  /*210c0*/  @!P1 IMAD.MOV.U32 R20, RZ, RZ, R4 ;  /* 0x000000ffff149224 */ /* 0x000fe400078e0004 */
[----:B------:R-:W-:-:S02]  /*210d0*/  @!P1 IMAD.MOV.U32 R3, RZ, RZ, R7 ;  /* 0x000000ffff039224 */ /* 0x000fc400078e0007 */
[----:B------:R-:W-:-:S07]  /*210e0*/  IMAD.MOV.U32 R24, RZ, RZ, R14 ;  /* 0x000000ffff187224 */ /* 0x000fce00078e000e */
[----:B------:R-:W-:Y:S05]  /*210f0*/  WARPSYNC.COLLECTIVE R15, `(.L_x_5515) ;  /* 0x000000000f087348 */ /* 0x000fea0003c00000 */
[----:B------:R0:W1:Y:S02]  /*21100*/  SHFL.IDX P6, R14, R13, R12, R11 ;  /* 0x0000000c0d0e7389 */ /* 0x00006400000c000b */
[----:B01----:R-:W-:Y:S01]  /*21110*/  ENDCOLLECTIVE ;  /* 0x000000000000791b */ /* 0x003fe20003800000 */
.L_x_5515:
[----:B------:R-:W-:Y:S02]  /*21120*/  IMAD.MOV.U32 R4, RZ, RZ, R21 ;  /* 0x000000ffff047224 */ /* 0x000fe400078e0015 */
[----:B------:R-:W-:Y:S02]  /*21130*/  IMAD.MOV.U32 R5, RZ, RZ, R2 ;  /* 0x000000ffff057224 */ /* 0x000fe400078e0002 */
[----:B------:R-:W-:Y:S02]  /*21140*/  IMAD.MOV.U32 R0, RZ, RZ, R20 ;  /* 0x000000ffff007224 */ /* 0x000fe400078e0014 */
[----:B------:R-:W-:Y:S01]  /*21150*/  IMAD.MOV.U32 R6, RZ, RZ, R3 ;  /* 0x000000ffff067224 */ /* 0x000fe200078e0003 */
[----:B------:R-:W-:Y:S02]  /*21160*/  PRMT R41, R5, 0x5410, R4 ;  /* 0x0000541005297816 */ /* 0x000fe40000000004 */
[----:B------:R-:W-:Y:S02]  /*21170*/  CS2R R4, SRZ ;  /* 0x0000000000047805 */ /* 0x000fe4000001ff00 */
[----:B------:R-:W-:-:S02]  /*21180*/  PRMT R33, R33, 0x5410, R0 ;  /* 0x0000541021217816 */ /* 0x000fc40000000000 */
[----:B------:R-:W-:Y:S01]  /*21190*/  PRMT R45, R45, 0x5410, R6 ;  /* 0x000054102d2d7816 */ /* 0x000fe20000000006 */
[----:B------:R-:W-:Y:S02]  /*211a0*/  IMAD.MOV.U32 R13, RZ, RZ, R26 ;  /* 0x000000ffff0d7224 */ /* 0x000fe400078e001a */
[----:B------:R-:W-:-:S07]  /*211b0*/  IMAD.MOV.U32 R25, RZ, RZ, R14 ;  /* 0x000000ffff197224 */ /* 0x000fce00078e000e */
[----:B------:R-:W-:Y:S05]  /*211c0*/  WARPSYNC.COLLECTIVE R15, `(.L_x_5516) ;  /* 0x000000000f087348 */ /* 0x000fea0003c00000 */
[----:B------:R0:W1:Y:S02]  /*211d0*/  SHFL.IDX P6, R14, R13, R12, R11 ;  /* 0x0000000c0d0e7389 */ /* 0x00006400000c000b */
[----:B01----:R-:W-:Y:S01]  /*211e0*/  ENDCOLLECTIVE ;  /* 0x000000000000791b */ /* 0x003fe20003800000 */
.L_x_5516:
[----:B------:R-:W-:Y:S02]  /*211f0*/  IMAD.MOV.U32 R13, RZ, RZ, R27 ;  /* 0x000000ffff0d7224 */ /* 0x000fe400078e001b */
[----:B------:R-:W-:-:S07]  /*21200*/  IMAD.MOV.U32 R26, RZ, RZ, R14 ;  /* 0x000000ffff1a7224 */ /* 0x000fce00078e000e */
[----:B------:R-:W-:Y:S05]  /*21210*/  WARPSYNC.COLLECTIVE R15, `(.L_x_5517) ;  /* 0x000000000f087348 */ /* 0x000fea0003c00000 */
[----:B------:R0:W1:Y:S02]  /*21220*/  SHFL.IDX P6, R14, R13, R12, R11 ;  /* 0x0000000c0d0e7389 */ /* 0x00006400000c000b */
[----:B01----:R-:W-:Y:S01]  /*21230*/  ENDCOLLECTIVE ;  /* 0x000000000000791b */ /* 0x003fe20003800000 */
.L_x_5517:
[----:B------:R-:W-:Y:S05]  /*21240*/  BRA `(.L_x_5518) ;  /* 0xfffffe80003c7947 */ /* 0x000fea000383ffff */
.L_x_5288:
[----:B0-----:R0:W1:Y:S02]  /*21250*/  SYNCS.PHASECHK.TRANS64.TRYWAIT P1, [R18+URZ+0x38800], R13 ;  /* 0x0388000d120075a7 */ /* 0x001064000802017f */
[----:B-1----:R-:W-:Y:S05]  /*21260*/  @!P1 NANOSLEEP.SYNCS 0x989680 ;  /* 0x009896800000995d */ /* 0x002fea0003900000 */
[----:B------:R-:W1:Y:S02]  /*21270*/  @!P1 SYNCS.PHASECHK.TRANS64 P1, [R18+URZ+0x38800], R13 ;  /* 0x0388000d120095a7 */ /* 0x000e64000802007f */
[----:B-1----:R-:W-:Y:S05]  /*21280*/  @!P1 BRA `(.L_x_5288) ;  /* 0xfffffffc00f09947 */ /* 0x002fea000383ffff */
[----:B------:R-:W-:Y:S05]  /*21290*/  BRA `(.L_x_5519) ;  /* 0xfffffe8000dc7947 */ /* 0x000fea000383ffff */
.L_x_5294:
[----:B-1----:R1:W2:Y:S02]  /*212a0*/  SYNCS.PHASECHK.TRANS64.TRYWAIT P1, [R20+URZ+0x38830], R13 ;  /* 0x0388300d140075a7 */ /* 0x0022a4000802017f */
[----:B--2---:R-:W-:Y:S05]  /*212b0*/  @!P1 NANOSLEEP.SYNCS 0x989680 ;  /* 0x009896800000995d */ /* 0x004fea0003900000 */
[----:B------:R-:W2:Y:S02]  /*212c0*/  @!P1 SYNCS.PHASECHK.TRANS64 P1, [R20+URZ+0x38830], R13 ;  /* 0x0388300d140095a7 */ /* 0x000ea4000802007f */
[----:B--2---:R-:W-:Y:S05]  /*212d0*/  @!P1 BRA `(.L_x_5294) ;  /* 0xfffffffc00f09947 */ /* 0x004fea000383ffff */
[----:B------:R-:W-:Y:S05]  /*212e0*/  BRA `(.L_x_5293) ;  /* 0xfffffe9000ac7947 */ /* 0x000fea000383ffff */
.L_x_5296:
[----:B--2---:R2:W3:Y:S02]  /*212f0*/  SYNCS.PHASECHK.TRANS64.TRYWAIT P1, [R18+URZ+0x38810], R3 ;  /* 0x03881003120075a7 */ /* 0x0044e4000802017f */
[----:B---3--:R-:W-:Y:S05]  /*21300*/  @!P1 NANOSLEEP.SYNCS 0x989680 ;  /* 0x009896800000995d */ /* 0x008fea0003900000 */
[----:B------:R-:W3:Y:S02]  /*21310*/  @!P1 SYNCS.PHASECHK.TRANS64 P1, [R18+URZ+0x38810], R3 ;  /* 0x03881003120095a7 */ /* 0x000ee4000802007f */
[----:B---3--:R-:W-:Y:S05]  /*21320*/  @!P1 BRA `(.L_x_5296) ;  /* 0xfffffffc00f09947 */ /* 0x008fea000383ffff */
[----:B------:R-:W-:Y:S05]  /*21330*/  BRA `(.L_x_5520) ;  /* 0xfffffe94005c7947 */ /* 0x000fea000383ffff */
.L_x_5300:
[----:B----4-:R4:W0:Y:S02]  /*21340*/  SYNCS.PHASECHK.TRANS64.TRYWAIT P1, [R20+URZ+0x38850], R13 ;  /* 0x0388500d140075a7 */ /* 0x010824000802017f */
[----:B0-----:R-:W-:Y:S05]  /*21350*/  @!P1 NANOSLEEP.SYNCS 0x989680 ;  /* 0x009896800000995d */ /* 0x001fea0003900000 */
[----:B------:R-:W0:Y:S02]  /*21360*/  @!P1 SYNCS.PHASECHK.TRANS64 P1, [R20+URZ+0x38850], R13 ;  /* 0x0388500d140095a7 */ /* 0x000e24000802007f */
[----:B0-----:R-:W-:Y:S05]  /*21370*/  @!P1 BRA `(.L_x_5300) ;  /* 0xfffffffc00f09947 */ /* 0x001fea000383ffff */
[----:B------:R-:W-:Y:S05]  /*21380*/  BRA `(.L_x_5299) ;  /* 0xfffffe9400787947 */ /* 0x000fea000383ffff */
.L_x_5309:
[----:B-1----:R1:W2:Y:S02]  /*21390*/  SYNCS.PHASECHK.TRANS64.TRYWAIT P1, [R21+URZ+0x38830], R15 ;  /* 0x0388300f150075a7 */ /* 0x0022a4000802017f */
[----:B--2---:R-:W-:Y:S05]  /*213a0*/  @!P1 NANOSLEEP.SYNCS 0x989680 ;  /* 0x009896800000995d */ /* 0x004fea0003900000 */
[----:B------:R-:W2:Y:S02]  /*213b0*/  @!P1 SYNCS.PHASECHK.TRANS64 P1, [R21+URZ+0x38830], R15 ;  /* 0x0388300f150095a7 */ /* 0x000ea4000802007f */
[----:B--2---:R-:W-:Y:S05]  /*213c0*/  @!P1 BRA `(.L_x_5309) ;  /* 0xfffffffc00f09947 */ /* 0x004fea000383ffff */
[----:B------:R-:W-:Y:S05]  /*213d0*/  BRA `(.L_x_5308) ;  /* 0xfffffec000c47947 */ /* 0x000fea000383ffff */
.L_x_5314:
[----:B---3--:R3:W4:Y:S02]  /*213e0*/  SYNCS.PHASECHK.TRANS64.TRYWAIT P1, [R21+URZ+0x38850], R15 ;  /* 0x0388500f150075a7 */ /* 0x008724000802017f */
[----:B----4-:R-:W-:Y:S05]  /*213f0*/  @!P1 NANOSLEEP.SYNCS 0x989680 ;  /* 0x009896800000995d */ /* 0x010fea0003900000 */
[----:B------:R-:W4:Y:S02]  /*21400*/  @!P1 SYNCS.PHASECHK.TRANS64 P1, [R21+URZ+0x38850], R15 ;  /* 0x0388500f150095a7 */ /* 0x000f24000802007f */
[----:B----4-:R-:W-:Y:S05]  /*21410*/  @!P1 BRA `(.L_x_5314) ;  /* 0xfffffffc00f09947 */ /* 0x010fea000383ffff */
[----:B------:R-:W-:Y:S05]  /*21420*/  BRA `(.L_x_5313) ;  /* 0xfffffec400607947 */ /* 0x000fea000383ffff */
.L_x_5324:
[----:B-1----:R1:W2:Y:S02]  /*21430*/  SYNCS.PHASECHK.TRANS64.TRYWAIT P1, [R21+URZ+0x38830], R15 ;  /* 0x0388300f150075a7 */ /* 0x0022a4000802017f */
[----:B--2---:R-:W-:Y:S05]  /*21440*/  @!P1 NANOSLEEP.SYNCS 0x989680 ;  /* 0x009896800000995d */ /* 0x004fea0003900000 */
[----:B------:R-:W2:Y:S02]  /*21450*/  @!P1 SYNCS.PHASECHK.TRANS64 P1, [R21+URZ+0x38830], R15 ;  /* 0x0388300f150095a7 */ /* 0x000ea4000802007f */
[----:B--2---:R-:W-:Y:S05]  /*21460*/  @!P1 BRA `(.L_x_5324) ;  /* 0xfffffffc00f09947 */ /* 0x004fea000383ffff */
[----:B------:R-:W-:Y:S05]  /*21470*/  BRA `(.L_x_5323) ;  /* 0xfffffef800d07947 */ /* 0x000fea000383ffff */
.L_x_5329:
[----:B---3--:R3:W4:Y:S02]  /*21480*/  SYNCS.PHASECHK.TRANS64.TRYWAIT P1, [R21+URZ+0x38850], R15 ;  /* 0x0388500f150075a7 */ /* 0x008724000802017f */
[----:B----4-:R-:W-:Y:S05]  /*21490*/  @!P1 NANOSLEEP.SYNCS 0x989680 ;  /* 0x009896800000995d */ /* 0x010fea0003900000 */
[----:B------:R-:W4:Y:S02]  /*214a0*/  @!P1 SYNCS.PHASECHK.TRANS64 P1, [R21+URZ+0x38850], R15 ;  /* 0x0388500f150095a7 */ /* 0x000f24000802007f */
[----:B----4-:R-:W-:Y:S05]  /*214b0*/  @!P1 BRA `(.L_x_5329) ;  /* 0xfffffffc00f09947 */ /* 0x010fea000383ffff */
[----:B------:R-:W-:Y:S05]  /*214c0*/  BRA `(.L_x_5328) ;  /* 0xfffffefc006c7947 */ /* 0x000fea000383ffff */
.L_x_5361:
        /* <DEDUP_REMOVED lines=11> */
.L_x_5522:
[----:B------:R-:W-:Y:S05]  /*21580*/  BSYNC B1 ;  /* 0x0000000000017941 */ /* 0x000fea0003800000 */
.L_x_5521:
[----:B------:R-:W-:Y:S05]  /*21590*/  BRA `(.L_x_5523) ;  /* 0xffffff7c007c7947 */ /* 0x000fea000383ffff */
.L_x_5363:
[----:B------:R-:W-:Y:S01]  /*215a0*/  BSSY B1, `(.L_x_5524) ;  /* 0x0000006000017945 */ /* 0x000fe20003800000 */
[----:B------:R-:W-:-:S07]  /*215b0*/  IMAD.MOV.U32 R15, RZ, RZ, -0x1 ;  /* 0xffffffffff0f7424 */ /* 0x000fce00078e00ff */
[----:B012---:R-:W-:Y:S05]  /*215c0*/  WARPSYNC.COLLECTIVE R15, `(.L_x_5525) ;  /* 0x000000000f0c7348 */ /* 0x007fea0003c00000 */
[----:B------:R-:W-:Y:S02]  /*215d0*/  ELECT P6, UR62, PT ;  /* 0x00000000003e782f */ /* 0x000fe400038c0000 */
[----:B------:R-:W-:Y:S01]  /*215e0*/  MOV R14, UR62 ;  /* 0x0000003e000e7c02 */ /* 0x000fe20008000f00 */
[----:B012---:R-:W-:Y:S10]  /*215f0*/  ENDCOLLECTIVE ;  /* 0x000000000000791b */ /* 0x007ff40003800000 */
.L_x_5525:
[----:B------:R-:W-:Y:S05]  /*21600*/  BSYNC B1 ;  /* 0x0000000000017941 */ /* 0x000fea0003800000 */
.L_x_5524:
[----:B------:R-:W-:Y:S05]  /*21610*/  BRA `(.L_x_5362) ;  /* 0xffffff7c00747947 */ /* 0x000fea000383ffff */
.L_x_5365:
[----:B0-----:R0:W2:Y:S02]  /*21620*/  SYNCS.PHASECHK.TRANS64.TRYWAIT P0, [R23+URZ+0x38820], R3 ;  /* 0x03882003170075a7 */ /* 0x0010a4000800017f */
[----:B--2---:R-:W-:Y:S05]  /*21630*/  @!P0 NANOSLEEP.SYNCS 0x989680 ;  /* 0x009896800000895d */ /* 0x004fea0003900000 */
[----:B------:R-:W2:Y:S02]  /*21640*/  @!P0 SYNCS.PHASECHK.TRANS64 P0, [R23+URZ+0x38820], R3 ;  /* 0x03882003170085a7 */ /* 0x000ea4000800007f */
[----:B--2---:R-:W-:Y:S05]  /*21650*/  @!P0 BRA `(.L_x_5365) ;  /* 0xfffffffc00f08947 */ /* 0x004fea000383ffff */
[----:B------:R-:W-:Y:S05]  /*21660*/  BRA `(.L_x_5526) ;  /* 0xffffff7c00847947 */ /* 0x000fea000383ffff */
.L_x_5369:
[----:B0-----:R0:W1:Y:S02]  /*21670*/  SYNCS.PHASECHK.TRANS64.TRYWAIT P0, [R3+URZ+0x388a0], R8 ;  /* 0x0388a008030075a7 */ /* 0x001064000800017f */
[----:B-1----:R-:W-:Y:S05]  /*21680*/  @!P0 NANOSLEEP.SYNCS 0x989680 ;  /* 0x009896800000895d */ /* 0x002fea0003900000 */
[----:B------:R-:W1:Y:S02]  /*21690*/  @!P0 SYNCS.PHASECHK.TRANS64 P0, [R3+URZ+0x388a0], R8 ;  /* 0x0388a008030085a7 */ /* 0x000e64000800007f */
[----:B-1----:R-:W-:Y:S05]  /*216a0*/  @!P0 BRA `(.L_x_5369) ;  /* 0xfffffffc00f08947 */ /* 0x002fea000383ffff */
[----:B------:R-:W-:Y:S05]  /*216b0*/  BRA `(.L_x_5527) ;  /* 0xffffff7c009c7947 */ /* 0x000fea000383ffff */
.L_x_5374:
[----:B-1----:R1:W2:Y:S02]  /*216c0*/  SYNCS.PHASECHK.TRANS64.TRYWAIT P0, [R3+URZ+0x388c0], R8 ;  /* 0x0388c008030075a7 */ /* 0x0022a4000800017f */
[----:B--2---:R-:W-:Y:S05]  /*216d0*/  @!P0 NANOSLEEP.SYNCS 0x989680 ;  /* 0x009896800000895d */ /* 0x004fea0003900000 */
[----:B------:R-:W2:Y:S02]  /*216e0*/  @!P0 SYNCS.PHASECHK.TRANS64 P0, [R3+URZ+0x388c0], R8 ;  /* 0x0388c008030085a7 */ /* 0x000ea4000800007f */
[----:B--2---:R-:W-:Y:S05]  /*216f0*/  @!P0 BRA `(.L_x_5374) ;  /* 0xfffffffc00f08947 */ /* 0x004fea000383ffff */
[----:B------:R-:W-:Y:S05]  /*21700*/  BRA `(.L_x_5528) ;  /* 0xffffff8000187947 */ /* 0x000fea000383ffff */
.L_x_5388:
[----:B0-----:R0:W2:Y:S02]  /*21710*/  SYNCS.PHASECHK.TRANS64.TRYWAIT P1, [R8+URZ+0x388a0], R2 ;  /* 0x0388a002080075a7 */ /* 0x0010a4000802017f */
[----:B--2---:R-:W-:Y:S05]  /*21720*/  @!P1 NANOSLEEP.SYNCS 0x989680 ;  /* 0x009896800000995d */ /* 0x004fea0003900000 */
[----:B------:R-:W2:Y:S02]  /*21730*/  @!P1 SYNCS.PHASECHK.TRANS64 P1, [R8+URZ+0x388a0], R2 ;  /* 0x0388a002080095a7 */ /* 0x000ea4000802007f */
[----:B--2---:R-:W-:Y:S05]  /*21740*/  @!P1 BRA `(.L_x_5388) ;  /* 0xfffffffc00f09947 */ /* 0x004fea000383ffff */
[----:B------:R-:W-:Y:S05]  /*21750*/  BRA `(.L_x_5529) ;  /* 0xffffff88007c7947 */ /* 0x000fea000383ffff */
.L_x_5393:
[----:B-1----:R1:W2:Y:S02]  /*21760*/  SYNCS.PHASECHK.TRANS64.TRYWAIT P1, [R8+URZ+0x388c0], R2 ;  /* 0x0388c002080075a7 */ /* 0x0022a4000802017f */
[----:B--2---:R-:W-:Y:S05]  /*21770*/  @!P1 NANOSLEEP.SYNCS 0x989680 ;  /* 0x009896800000995d */ /* 0x004fea0003900000 */
[----:B------:R-:W2:Y:S02]  /*21780*/  @!P1 SYNCS.PHASECHK.TRANS64 P1, [R8+URZ+0x388c0], R2 ;  /* 0x0388c002080095a7 */ /* 0x000ea4000802007f */
[----:B--2---:R-:W-:Y:S05]  /*21790*/  @!P1 BRA `(.L_x_5393) ;  /* 0xfffffffc00f09947 */ /* 0x004fea000383ffff */
[----:B------:R-:W-:Y:S05]  /*217a0*/  BRA `(.L_x_5530) ;  /* 0xffffff8800f47947 */ /* 0x000fea000383ffff */
.L_x_5413:
        /* <DEDUP_REMOVED lines=11> */
.L_x_5532:
[----:B------:R-:W-:Y:S05]  /*21860*/  BSYNC B0 ;  /* 0x0000000000007941 */ /* 0x000fea0003800000 */
.L_x_5531:
[----:B------:R-:W-:Y:S05]  /*21870*/  BRA `(.L_x_5533) ;  /* 0xffffffa000007947 */ /* 0x000fea000383ffff */
.L_x_5416:
[----:B0-----:R0:W1:Y:S02]  /*21880*/  SYNCS.PHASECHK.TRANS64.TRYWAIT P0, [R31+URZ+0x38840], R0 ;  /* 0x038840001f0075a7 */ /* 0x001064000800017f */
[----:B-1----:R-:W-:Y:S05]  /*21890*/  @!P0 NANOSLEEP.SYNCS 0x989680 ;  /* 0x009896800000895d */ /* 0x002fea0003900000 */
[----:B------:R-:W1:Y:S02]  /*218a0*/  @!P0 SYNCS.PHASECHK.TRANS64 P0, [R31+URZ+0x38840], R0 ;  /* 0x038840001f0085a7 */ /* 0x000e64000800007f */
[----:B-1----:R-:W-:Y:S05]  /*218b0*/  @!P0 BRA `(.L_x_5416) ;  /* 0xfffffffc00f08947 */ /* 0x002fea000383ffff */
[----:B------:R-:W-:Y:S05]  /*218c0*/  BRA `(.L_x_5534) ;  /* 0xffffffa0003c7947 */ /* 0x000fea000383ffff */
.L_x_5417:
        /* <DEDUP_REMOVED lines=8> */
.L_x_5536:
[----:B------:R-:W-:Y:S05]  /*21950*/  BSYNC B0 ;  /* 0x0000000000007941 */ /* 0x000fea0003800000 */
.L_x_5535:
        /* <DEDUP_REMOVED lines=9> */
.L_x_5537:
[----:B------:R-:W-:Y:S02]  /*219f0*/  IMAD.MOV.U32 R13, RZ, RZ, R4 ;  /* 0x000000ffff0d7224 */ /* 0x000fe400078e0004 */
[----:B------:R-:W-:Y:S02]  /*21a00*/  IMAD.MOV.U32 R12, RZ, RZ, 0x1 ;  /* 0x00000001ff0c7424 */ /* 0x000fe400078e00ff */
[----:B------:R-:W-:-:S07]  /*21a10*/  IMAD.MOV.U32 R3, RZ, RZ, R14 ;  /* 0x000000ffff037224 */ /* 0x000fce00078e000e */
[----:B------:R-:W-:Y:S05]  /*21a20*/  WARPSYNC.COLLECTIVE R15, `(.L_x_5538) ;  /* 0x000000000f087348 */ /* 0x000fea0003c00000 */
[----:B------:R0:W1:Y:S02]  /*21a30*/  SHFL.IDX P6, R14, R13, R12, R11 ;  /* 0x0000000c0d0e7389 */ /* 0x00006400000c000b */
[----:B01----:R-:W-:Y:S01]  /*21a40*/  ENDCOLLECTIVE ;  /* 0x000000000000791b */ /* 0x003fe20003800000 */
.L_x_5538:
        /* <DEDUP_REMOVED lines=15> */
.L_x_5539:
[----:B------:R-:W-:Y:S02]  /*21b40*/  @P0 IMAD R6, R5, 0x2, R23 ;  /* 0x0000000205060824 */ /* 0x000fe400078e0217 */
[----:B------:R-:W-:Y:S02]  /*21b50*/  IMAD.MOV.U32 R13, RZ, RZ, R4 ;  /* 0x000000ffff0d7224 */ /* 0x000fe400078e0004 */
[----:B------:R-:W-:Y:S02]  /*21b60*/  IMAD.MOV.U32 R12, RZ, RZ, 0x2 ;  /* 0x00000002ff0c7424 */ /* 0x000fe400078e00ff */
[----:B------:R-:W-:-:S07]  /*21b70*/  IMAD.MOV.U32 R3, RZ, RZ, R14 ;  /* 0x000000ffff037224 */ /* 0x000fce00078e000e */
[----:B------:R-:W-:Y:S05]  /*21b80*/  WARPSYNC.COLLECTIVE R15, `(.L_x_5540) ;  /* 0x000000000f087348 */ /* 0x000fea0003c00000 */
[----:B------:R0:W1:Y:S02]  /*21b90*/  SHFL.IDX P6, R14, R13, R12, R11 ;  /* 0x0000000c0d0e7389 */ /* 0x00006400000c000b */
[----:B01----:R-:W-:Y:S01]  /*21ba0*/  ENDCOLLECTIVE ;  /* 0x000000000000791b */ /* 0x003fe20003800000 */
.L_x_5540:
        /* <DEDUP_REMOVED lines=15> */
.L_x_5541:
[----:B------:R-:W-:Y:S02]  /*21ca0*/  @P0 IMAD R6, R5, 0x2, R23 ;  /* 0x0000000205060824 */ /* 0x000fe400078e0217 */
[----:B------:R-:W-:Y:S02]  /*21cb0*/  IMAD.MOV.U32 R13, RZ, RZ, R4 ;  /* 0x000000ffff0d7224 */ /* 0x000fe400078e0004 */
[----:B------:R-:W-:Y:S02]  /*21cc0*/  IMAD.MOV.U32 R12, RZ, RZ, 0x3 ;  /* 0x00000003ff0c7424 */ /* 0x000fe400078e00ff */
[----:B------:R-:W-:-:S07]  /*21cd0*/  IMAD.MOV.U32 R3, RZ, RZ, R14 ;  /* 0x000000ffff037224 */ /* 0x000fce00078e000e */
[----:B------:R-:W-:Y:S05]  /*21ce0*/  WARPSYNC.COLLECTIVE R15, `(.L_x_5542) ;  /* 0x000000000f087348 */ /* 0x000fea0003c00000 */
[----:B------:R0:W1:Y:S02]  /*21cf0*/  SHFL.IDX P6, R14, R13, R12, R11 ;  /* 0x0000000c0d0e7389 */ /* 0x00006400000c000b */
[----:B01----:R-:W-:Y:S01]  /*21d00*/  ENDCOLLECTIVE ;  /* 0x000000000000791b */ /* 0x003fe20003800000 */
.L_x_5542:
        /* <DEDUP_REMOVED lines=10> */
.L_x_5543:
[----:B------:R-:W-:Y:S01]  /*21db0*/  @!PT LDS RZ, [RZ] ;  /* 0x00000000fffff984 */ /* 0x000fe20000000800 */
[----:B------:R-:W-:Y:S01]  /*21dc0*/  @!PT LDS RZ, [RZ] ;  /* 0x00000000fffff984 */ /* 0x000fe20000000800 */
[----:B------:R-:W-:Y:S01]  /*21dd0*/  @!PT LDS RZ, [RZ] ;  /* 0x00000000fffff984 */ /* 0x000fe20000000800 */
[----:B------:R0:W-:Y:S01]  /*21de0*/  @P0 LDGSTS.E.BYPASS.LTC128B.128 [R6+0x23400], desc[UR40][R2.64], !P2 ;  /* 0x2340000002060fae */ /* 0x0001e2000d101d68 */
[----:B------:R-:W-:Y:S01]  /*21df0*/  IMAD.MOV.U32 R0, RZ, RZ, R14 ;  /* 0x000000ffff007224 */ /* 0x000fe200078e000e */
[----:B------:R-:W-:Y:S06]  /*21e00*/  BRA `(.L_x_5544) ;  /* 0xffffff9c00fc7947 */ /* 0x000fec000383ffff */
.L_x_5422:
        /* <DEDUP_REMOVED lines=9> */
.L_x_5545:
        /* <DEDUP_REMOVED lines=10> */
.L_x_5546:
[----:B------:R-:W-:Y:S02]  /*21f40*/  IMAD.MOV.U32 R13, RZ, RZ, R3 ;  /* 0x000000ffff0d7224 */ /* 0x000fe400078e0003 */
[----:B------:R-:W-:Y:S02]  /*21f50*/  IMAD.MOV.U32 R12, RZ, RZ, 0x1 ;  /* 0x00000001ff0c7424 */ /* 0x000fe400078e00ff */
[----:B------:R-:W-:-:S07]  /*21f60*/  IMAD.MOV.U32 R4, RZ, RZ, R14 ;  /* 0x000000ffff047224 */ /* 0x000fce00078e000e */
[----:B------:R-:W-:Y:S05]  /*21f70*/  WARPSYNC.COLLECTIVE R15, `(.L_x_5547) ;  /* 0x000000000f087348 */ /* 0x000fea0003c00000 */
[----:B------:R0:W1:Y:S02]  /*21f80*/  SHFL.IDX P6, R14, R13, R12, R11 ;  /* 0x0000000c0d0e7389 */ /* 0x00006400000c000b */
[----:B01----:R-:W-:Y:S01]  /*21f90*/  ENDCOLLECTIVE ;  /* 0x000000000000791b */ /* 0x003fe20003800000 */
.L_x_5547:
        /* <DEDUP_REMOVED lines=12> */
.L_x_5548:
[----:B------:R-:W-:Y:S02]  /*22060*/  IMAD.MOV.U32 R13, RZ, RZ, R3 ;  /* 0x000000ffff0d7224 */ /* 0x000fe400078e0003 */
[----:B------:R-:W-:Y:S02]  /*22070*/  IMAD.MOV.U32 R12, RZ, RZ, 0x2 ;  /* 0x00000002ff0c7424 */ /* 0x000fe400078e00ff */
[----:B------:R-:W-:-:S07]  /*22080*/  IMAD.MOV.U32 R5, RZ, RZ, R14 ;  /* 0x000000ffff057224 */ /* 0x000fce00078e000e */
[----:B------:R-:W-:Y:S05]  /*22090*/  WARPSYNC.COLLECTIVE R15, `(.L_x_5549) ;  /* 0x000000000f087348 */ /* 0x000fea0003c00000 */
[----:B------:R0:W1:Y:S02]  /*220a0*/  SHFL.IDX P6, R14, R13, R12, R11 ;  /* 0x0000000c0d0e7389 */ /* 0x00006400000c000b */
[----:B01----:R-:W-:Y:S01]  /*220b0*/  ENDCOLLECTIVE ;  /* 0x000000000000791b */ /* 0x003fe20003800000 */
.L_x_5549:
        /* <DEDUP_REMOVED lines=10> */
.L_x_5550:
        /* <DEDUP_REMOVED lines=11> */
.L_x_5551:
        /* <DEDUP_REMOVED lines=10> */
.L_x_5552:
[----:B------:R-:W-:Y:S01]  /*222b0*/  @!PT LDS RZ, [RZ] ;  /* 0x00000000fffff984 */ /* 0x000fe20000000800 */
[----:B------:R-:W-:Y:S01]  /*222c0*/  @!PT LDS RZ, [RZ] ;  /* 0x00000000fffff984 */ /* 0x000fe20000000800 */
[----:B------:R-:W-:Y:S01]  /*222d0*/  @!PT LDS RZ, [RZ] ;  /* 0x00000000fffff984 */ /* 0x000fe20000000800 */
[----:B------:R0:W-:Y:S01]  /*222e0*/  @!P0 LDGSTS.E.BYPASS.LTC128B.128 [R26+0x21400], desc[UR40][R4.64], !P1 ;  /* 0x21400000041a8fae */ /* 0x0001e2000c901d68 */
[----:B------:R-:W-:Y:S01]  /*222f0*/  IMAD.MOV.U32 R0, RZ, RZ, R14 ;  /* 0x000000ffff007224 */ /* 0x000fe200078e000e */
[----:B------:R-:W-:Y:S06]  /*22300*/  BRA `(.L_x_5553) ;  /* 0xffffffa400187947 */ /* 0x000fec000383ffff */
.L_x_5426:
        /* <DEDUP_REMOVED lines=45> */
.L_x_5555:
[----:B------:R-:W-:Y:S05]  /*225e0*/  BSYNC B0 ;  /* 0x0000000000007941 */ /* 0x000fea0003800000 */
.L_x_5554:
        /* <DEDUP_REMOVED lines=11> */
.L_x_5556:
        /* <DEDUP_REMOVED lines=39> */
.L_x_5557:
        /* <DEDUP_REMOVED lines=8> */
.L_x_5558:
        /* <DEDUP_REMOVED lines=33> */
.L_x_5559:
[----:B------:R-:W-:Y:S02]  /*22ba0*/  IMAD.MOV.U32 R13, RZ, RZ, R5 ;  /* 0x000000ffff0d7224 */ /* 0x000fe400078e0005 */
[----:B------:R-:W-:-:S07]  /*22bb0*/  IMAD.MOV.U32 R8, RZ, RZ, R14 ;  /* 0x000000ffff087224 */ /* 0x000fce00078e000e */
[----:B------:R-:W-:Y:S05]  /*22bc0*/  WARPSYNC.COLLECTIVE R15, `(.L_x_5560) ;  /* 0x000000000f087348 */ /* 0x000fea0003c00000 */
[----:B------:R0:W1:Y:S02]  /*22bd0*/  SHFL.IDX P6, R14, R13, R12, R11 ;  /* 0x0000000c0d0e7389 */ /* 0x00006400000c000b */
[----:B01----:R-:W-:Y:S01]  /*22be0*/  ENDCOLLECTIVE ;  /* 0x000000000000791b */ /* 0x003fe20003800000 */
.L_x_5560:
        /* <DEDUP_REMOVED lines=23> */
.L_x_5561:
        /* <DEDUP_REMOVED lines=9> */
.L_x_5562:
[----:B------:R-:W-:Y:S01]  /*22df0*/  IMAD.MOV.U32 R2, RZ, RZ, R14 ;  /* 0x000000ffff027224 */ /* 0x000fe200078e000e */
[----:B------:R-:W-:Y:S06]  /*22e00*/  BRA `(.L_x_5563) ;  /* 0xffffffa400fc7947 */ /* 0x000fec000383ffff */
.L_x_5431:
[----:B-1----:R1:W2:Y:S02]  /*22e10*/  SYNCS.PHASECHK.TRANS64.TRYWAIT P0, [R23+URZ+0x38820], R0 ;  /* 0x03882000170075a7 */ /* 0x0022a4000800017f */
[----:B--2---:R-:W-:Y:S05]  /*22e20*/  @!P0 NANOSLEEP.SYNCS 0x989680 ;  /* 0x009896800000895d */ /* 0x004fea0003900000 */
[----:B------:R-:W2:Y:S02]  /*22e30*/  @!P0 SYNCS.PHASECHK.TRANS64 P0, [R23+URZ+0x38820], R0 ;  /* 0x03882000170085a7 */ /* 0x000ea4000800007f */
[----:B--2---:R-:W-:Y:S05]  /*22e40*/  @!P0 BRA `(.L_x_5431) ;  /* 0xfffffffc00f08947 */ /* 0x004fea000383ffff */
[----:B------:R-:W-:Y:S05]  /*22e50*/  BRA `(.L_x_5564) ;  /* 0xffffffa800a47947 */ /* 0x000fea000383ffff */
.L_x_5434:
[----:B-1----:R1:W2:Y:S02]  /*22e60*/  SYNCS.PHASECHK.TRANS64.TRYWAIT P0, [R31+URZ+0x38860], R0 ;  /* 0x038860001f0075a7 */ /* 0x0022a4000800017f */
[----:B--2---:R-:W-:Y:S05]  /*22e70*/  @!P0 NANOSLEEP.SYNCS 0x989680 ;  /* 0x009896800000895d */ /* 0x004fea0003900000 */
[----:B------:R-:W2:Y:S02]  /*22e80*/  @!P0 SYNCS.PHASECHK.TRANS64 P0, [R31+URZ+0x38860], R0 ;  /* 0x038860001f0085a7 */ /* 0x000ea4000800007f */
[----:B--2---:R-:W-:Y:S05]  /*22e90*/  @!P0 BRA `(.L_x_5434) ;  /* 0xfffffffc00f08947 */ /* 0x004fea000383ffff */
[----:B------:R-:W-:Y:S05]  /*22ea0*/  BRA `(.L_x_5565) ;  /* 0xffffffa800b47947 */ /* 0x000fea000383ffff */
.L_x_5435:
        /* <DEDUP_REMOVED lines=8> */
.L_x_5567:
[----:B------:R-:W-:Y:S05]  /*22f30*/  BSYNC B0 ;  /* 0x0000000000007941 */ /* 0x000fea0003800000 */
.L_x_5566:
        /* <DEDUP_REMOVED lines=15> */
.L_x_5568:
        /* <DEDUP_REMOVED lines=39> */
.L_x_5569:
[----:B------:R-:W-:Y:S02]  /*232a0*/  IMAD.MOV.U32 R13, RZ, RZ, R5 ;  /* 0x000000ffff0d7224 */ /* 0x000fe400078e0005 */
[----:B------:R-:W-:-:S07]  /*232b0*/  IMAD.MOV.U32 R3, RZ, RZ, R14 ;  /* 0x000000ffff037224 */ /* 0x000fce00078e000e */
[----:B------:R-:W-:Y:S05]  /*232c0*/  WARPSYNC.COLLECTIVE R15, `(.L_x_5570) ;  /* 0x000000000f087348 */ /* 0x000fea0003c00000 */
[----:B------:R0:W1:Y:S02]  /*232d0*/  SHFL.IDX P6, R14, R13, R12, R11 ;  /* 0x0000000c0d0e7389 */ /* 0x00006400000c000b */
[----:B01----:R-:W-:Y:S01]  /*232e0*/  ENDCOLLECTIVE ;  /* 0x000000000000791b */ /* 0x003fe20003800000 */
.L_x_5570:
        /* <DEDUP_REMOVED lines=29> */
.L_x_5571:
[----:B------:R-:W-:Y:S02]  /*234c0*/  IMAD.MOV.U32 R13, RZ, RZ, R5 ;  /* 0x000000ffff0d7224 */ /* 0x000fe400078e0005 */
[----:B------:R-:W-:-:S07]  /*234d0*/  IMAD.MOV.U32 R7, RZ, RZ, R14 ;  /* 0x000000ffff077224 */ /* 0x000fce00078e000e */
[----:B------:R-:W-:Y:S05]  /*234e0*/  WARPSYNC.COLLECTIVE R15, `(.L_x_5572) ;  /* 0x000000000f087348 */ /* 0x000fea0003c00000 */
[----:B------:R0:W1:Y:S02]  /*234f0*/  SHFL.IDX P6, R14, R13, R12, R11 ;  /* 0x0000000c0d0e7389 */ /* 0x00006400000c000b */
[----:B01----:R-:W-:Y:S01]  /*23500*/  ENDCOLLECTIVE ;  /* 0x000000000000791b */ /* 0x003fe20003800000 */
.L_x_5572:
        /* <DEDUP_REMOVED lines=29> */
.L_x_5573:
[----:B------:R-:W-:Y:S02]  /*236e0*/  IMAD.MOV.U32 R13, RZ, RZ, R5 ;  /* 0x000000ffff0d7224 */ /* 0x000fe400078e0005 */
[----:B------:R-:W-:-:S07]  /*236f0*/  IMAD.MOV.U32 R6, RZ, RZ, R14 ;  /* 0x000000ffff067224 */ /* 0x000fce00078e000e */
[----:B------:R-:W-:Y:S05]  /*23700*/  WARPSYNC.COLLECTIVE R15, `(.L_x_5574) ;  /* 0x000000000f087348 */ /* 0x000fea0003c00000 */
[----:B------:R0:W1:Y:S02]  /*23710*/  SHFL.IDX P6, R14, R13, R12, R11 ;  /* 0x0000000c0d0e7389 */ /* 0x00006400000c000b */
[----:B01----:R-:W-:Y:S01]  /*23720*/  ENDCOLLECTIVE ;  /* 0x000000000000791b */ /* 0x003fe20003800000 */
.L_x_5574:
[----:B------:R-:W-:Y:S01]  /*23730*/  IMAD.MOV.U32 R2, RZ, RZ, R14 ;  /* 0x000000ffff027224 */ /* 0x000fe200078e000e */
[----:B------:R-:W-:Y:S06]  /*23740*/  BRA `(.L_x_5575) ;  /* 0xffffffa8004c7947 */ /* 0x000fec000383ffff */
.L_x_5442:
[----:B0-----:R0:W1:Y:S02]  /*23750*/  SYNCS.PHASECHK.TRANS64.TRYWAIT P0, [R6+URZ+0x38840], R21 ;  /* 0x03884015060075a7 */ /* 0x001064000800017f */
[----:B-1----:R-:W-:Y:S05]  /*23760*/  @!P0 NANOSLEEP.SYNCS 0x989680 ;  /* 0x009896800000895d */ /* 0x002fea0003900000 */
[----:B------:R-:W1:Y:S02]  /*23770*/  @!P0 SYNCS.PHASECHK.TRANS64 P0, [R6+URZ+0x38840], R21 ;  /* 0x03884015060085a7 */ /* 0x000e64000800007f */
[----:B-1----:R-:W-:Y:S05]  /*23780*/  @!P0 BRA `(.L_x_5442) ;  /* 0xfffffffc00f08947 */ /* 0x002fea000383ffff */
[----:B------:R-:W-:Y:S05]  /*23790*/  BRA `(.L_x_5576) ;  /* 0xffffffac00d87947 */ /* 0x000fea000383ffff */
.L_x_5443:
        /* <DEDUP_REMOVED lines=8> */
.L_x_5578:
[----:B------:R-:W-:Y:S05]  /*23820*/  BSYNC B1 ;  /* 0x0000000000017941 */ /* 0x000fea0003800000 */
.L_x_5577:
        /* <DEDUP_REMOVED lines=9> */
.L_x_5579:
[----:B------:R-:W-:Y:S02]  /*238c0*/  IMAD.MOV.U32 R13, RZ, RZ, R27 ;  /* 0x000000ffff0d7224 */ /* 0x000fe400078e001b */
[----:B------:R-:W-:Y:S02]  /*238d0*/  IMAD.MOV.U32 R12, RZ, RZ, 0x1 ;  /* 0x00000001ff0c7424 */ /* 0x000fe400078e00ff */
[----:B------:R-:W-:-:S07]  /*238e0*/  IMAD.MOV.U32 R2, RZ, RZ, R14 ;  /* 0x000000ffff027224 */ /* 0x000fce00078e000e */
[----:B------:R-:W-:Y:S05]  /*238f0*/  WARPSYNC.COLLECTIVE R15, `(.L_x_5580) ;  /* 0x000000000f087348 */ /* 0x000fea0003c00000 */
[----:B------:R0:W1:Y:S02]  /*23900*/  SHFL.IDX P6, R14, R13, R12, R11 ;  /* 0x0000000c0d0e7389 */ /* 0x00006400000c000b */
[----:B01----:R-:W-:Y:S01]  /*23910*/  ENDCOLLECTIVE ;  /* 0x000000000000791b */ /* 0x003fe20003800000 */
.L_x_5580:
        /* <DEDUP_REMOVED lines=11> */
.L_x_5581:
[----:B------:R-:W-:Y:S02]  /*239d0*/  IMAD.MOV.U32 R13, RZ, RZ, R27 ;  /* 0x000000ffff0d7224 */ /* 0x000fe400078e001b */
[----:B------:R-:W-:Y:S02]  /*239e0*/  IMAD.MOV.U32 R12, RZ, RZ, 0x2 ;  /* 0x00000002ff0c7424 */ /* 0x000fe400078e00ff */
[----:B------:R-:W-:-:S07]  /*239f0*/  IMAD.MOV.U32 R2, RZ, RZ, R14 ;  /* 0x000000ffff027224 */ /* 0x000fce00078e000e */
[----:B------:R-:W-:Y:S05]  /*23a00*/  WARPSYNC.COLLECTIVE R15, `(.L_x_5582) ;  /* 0x000000000f087348 */ /* 0x000fea0003c00000 */
[----:B------:R0:W1:Y:S02]  /*23a10*/  SHFL.IDX P6, R14, R13, R12, R11 ;  /* 0x0000000c0d0e7389 */ /* 0x00006400000c000b */
[----:B01----:R-:W-:Y:S01]  /*23a20*/  ENDCOLLECTIVE ;  /* 0x000000000000791b */ /* 0x003fe20003800000 */
.L_x_5582:
        /* <DEDUP_REMOVED lines=11> */
.L_x_5583:
[----:B------:R-:W-:Y:S02]  /*23ae0*/  IMAD.MOV.U32 R13, RZ, RZ, R27 ;  /* 0x000000ffff0d7224 */ /* 0x000fe400078e001b */
[----:B------:R-:W-:Y:S02]  /*23af0*/  IMAD.MOV.U32 R12, RZ, RZ, 0x3 ;  /* 0x00000003ff0c7424 */ /* 0x000fe400078e00ff */
[----:B------:R-:W-:-:S07]  /*23b00*/  IMAD.MOV.U32 R2, RZ, RZ, R14 ;  /* 0x000000ffff027224 */ /* 0x000fce00078e000e */
[----:B------:R-:W-:Y:S05]  /*23b10*/  WARPSYNC.COLLECTIVE R15, `(.L_x_5584) ;  /* 0x000000000f087348 */ /* 0x000fea0003c00000 */
[----:B------:R0:W1:Y:S02]  /*23b20*/  SHFL.IDX P6, R14, R13, R12, R11 ;  /* 0x0000000c0d0e7389 */ /* 0x00006400000c000b */
[----:B01----:R-:W-:Y:S01]  /*23b30*/  ENDCOLLECTIVE ;  /* 0x000000000000791b */ /* 0x003fe20003800000 */
.L_x_5584:
        /* <DEDUP_REMOVED lines=11> */
.L_x_5585:
[----:B------:R-:W-:Y:S01]  /*23bf0*/  IMAD.MOV.U32 R2, RZ, RZ, R14 ;  /* 0x000000ffff027224 */ /* 0x000fe200078e000e */
[----:B------:R-:W-:Y:S06]  /*23c00*/  BRA `(.L_x_5586) ;  /* 0xffffffac00687947 */ /* 0x000fec000383ffff */
.L_x_5448:
[----:B---3--:R3:W4:Y:S02]  /*23c10*/  SYNCS.PHASECHK.TRANS64.TRYWAIT P0, [R6+URZ+0x38860], R21 ;  /* 0x03886015060075a7 */ /* 0x008724000800017f */
[----:B----4-:R-:W-:Y:S05]  /*23c20*/  @!P0 NANOSLEEP.SYNCS 0x989680 ;  /* 0x009896800000895d */ /* 0x010fea0003900000 */
[----:B------:R-:W4:Y:S02]  /*23c30*/  @!P0 SYNCS.PHASECHK.TRANS64 P0, [R6+URZ+0x38860], R21 ;  /* 0x03886015060085a7 */ /* 0x000f24000800007f */
[----:B----4-:R-:W-:Y:S05]  /*23c40*/  @!P0 BRA `(.L_x_5448) ;  /* 0xfffffffc00f08947 */ /* 0x010fea000383ffff */
[----:B------:R-:W-:Y:S05]  /*23c50*/  BRA `(.L_x_5587) ;  /* 0xffffffac00b87947 */ /* 0x000fea000383ffff */
.L_x_5449:
        /* <DEDUP_REMOVED lines=8> */
.L_x_5589:
[----:B------:R-:W-:Y:S05]  /*23ce0*/  BSYNC B1 ;  /* 0x0000000000017941 */ /* 0x000fea0003800000 */
.L_x_5588:
        /* <DEDUP_REMOVED lines=13> */
.L_x_5590:
        /* <DEDUP_REMOVED lines=17> */
.L_x_5591:
        /* <DEDUP_REMOVED lines=16> */
.L_x_5592:
        /* <DEDUP_REMOVED lines=19> */
.L_x_5593:
        /* <DEDUP_REMOVED lines=14> */
.L_x_5594:
        /* <DEDUP_REMOVED lines=16> */
.L_x_5595:
        /* <DEDUP_REMOVED lines=14> */
.L_x_5596:
[----:B------:R-:W-:Y:S05]  /*243c0*/  BRA `(.L_x_5597) ;  /* 0xffffffac00247947 */ /* 0x000fea000383ffff */
.L_x_5457:
        /* <DEDUP_REMOVED lines=8> */
.L_x_5599:
[----:B------:R-:W-:Y:S05]  /*24450*/  BSYNC B0 ;  /* 0x0000000000007941 */ /* 0x000fea0003800000 */
.L_x_5598:
        /* <DEDUP_REMOVED lines=9> */
.L_x_5600:
        /* <DEDUP_REMOVED lines=18> */
.L_x_5601:
[----:B------:R-:W-:Y:S01]  /*24610*/  IMAD.MOV.U32 R12, RZ, RZ, 0x2 ;  /* 0x00000002ff0c7424 */ /* 0x000fe200078e00ff */
[----:B------:R-:W-:-:S05]  /*24620*/  SEL R5, R14, RZ, P1 ;  /* 0x000000ff0e057207 */ /* 0x000fca0000800000 */
[----:B------:R-:W-:-:S04]  /*24630*/  IMAD.IADD R4, R2, 0x1, R5 ;  /* 0x0000000102047824 */ /* 0x000fc800078e0205 */
[----:B------:R-:W-:-:S07]  /*24640*/  IMAD.MOV.U32 R13, RZ, RZ, R4 ;  /* 0x000000ffff0d7224 */ /* 0x000fce00078e0004 */
[----:B------:R-:W-:Y:S05]  /*24650*/  WARPSYNC.COLLECTIVE R15, `(.L_x_5602) ;  /* 0x000000000f087348 */ /* 0x000fea0003c00000 */
[----:B------:R0:W1:Y:S02]  /*24660*/  SHFL.UP P6, R14, R13, R12, R11 ;  /* 0x0400000c0d0e7389 */ /* 0x00006400000c000b */
[----:B01----:R-:W-:Y:S01]  /*24670*/  ENDCOLLECTIVE ;  /* 0x000000000000791b */ /* 0x003fe20003800000 */
.L_x_5602:
[----:B------:R-:W-:Y:S01]  /*24680*/  IMAD.MOV.U32 R12, RZ, RZ, 0x4 ;  /* 0x00000004ff0c7424 */ /* 0x000fe200078e00ff */
[----:B------:R-:W-:-:S05]  /*24690*/  SEL R5, R14, RZ, P2 ;  /* 0x000000ff0e057207 */ /* 0x000fca0001000000 */
[----:B------:R-:W-:-:S04]  /*246a0*/  IMAD.IADD R5, R4, 0x1, R5 ;  /* 0x0000000104057824 */ /* 0x000fc800078e0205 */
[----:B------:R-:W-:-:S07]  /*246b0*/  IMAD.MOV.U32 R13, RZ, RZ, R5 ;  /* 0x000000ffff0d7224 */ /* 0x000fce00078e0005 */
[----:B------:R-:W-:Y:S05]  /*246c0*/  WARPSYNC.COLLECTIVE R15, `(.L_x_5603) ;  /* 0x000000000f087348 */ /* 0x000fea0003c00000 */
[----:B------:R0:W1:Y:S02]  /*246d0*/  SHFL.UP P6, R14, R13, R12, R11 ;  /* 0x0400000c0d0e7389 */ /* 0x00006400000c000b */
[----:B01----:R-:W-:Y:S01]  /*246e0*/  ENDCOLLECTIVE ;  /* 0x000000000000791b */ /* 0x003fe20003800000 */
.L_x_5603:
[----:B------:R-:W-:Y:S01]  /*246f0*/  IMAD.MOV.U32 R12, RZ, RZ, 0x8 ;  /* 0x00000008ff0c7424 */ /* 0x000fe200078e00ff */
[----:B------:R-:W-:-:S05]  /*24700*/  SEL R6, R14, RZ, P3 ;  /* 0x000000ff0e067207 */ /* 0x000fca0001800000 */
[----:B------:R-:W-:-:S04]  /*24710*/  IMAD.IADD R6, R5, 0x1, R6 ;  /* 0x0000000105067824 */ /* 0x000fc800078e0206 */
[----:B------:R-:W-:-:S07]  /*24720*/  IMAD.MOV.U32 R13, RZ, RZ, R6 ;  /* 0x000000ffff0d7224 */ /* 0x000fce00078e0006 */
[----:B------:R-:W-:Y:S05]  /*24730*/  WARPSYNC.COLLECTIVE R15, `(.L_x_5604) ;  /* 0x000000000f087348 */ /* 0x000fea0003c00000 */
[----:B------:R0:W1:Y:S02]  /*24740*/  SHFL.UP P6, R14, R13, R12, R11 ;  /* 0x0400000c0d0e7389 */ /* 0x00006400000c000b */
[----:B01----:R-:W-:Y:S01]  /*24750*/  ENDCOLLECTIVE ;  /* 0x000000000000791b */ /* 0x003fe20003800000 */
.L_x_5604:
[----:B------:R-:W-:Y:S01]  /*24760*/  IMAD.MOV.U32 R12, RZ, RZ, 0x10 ;  /* 0x00000010ff0c7424 */ /* 0x000fe200078e00ff */
[----:B------:R-:W-:-:S05]  /*24770*/  SEL R3, R14, RZ, P4 ;  /* 0x000000ff0e037207 */ /* 0x000fca0002000000 */
[----:B------:R-:W-:-:S04]  /*24780*/  IMAD.IADD R4, R6, 0x1, R3 ;  /* 0x0000000106047824 */ /* 0x000fc800078e0203 */
[----:B------:R-:W-:-:S07]  /*24790*/  IMAD.MOV.U32 R13, RZ, RZ, R4 ;  /* 0x000000ffff0d7224 */ /* 0x000fce00078e0004 */
[----:B------:R-:W-:Y:S05]  /*247a0*/  WARPSYNC.COLLECTIVE R15, `(.L_x_5605) ;  /* 0x000000000f087348 */ /* 0x000fea0003c00000 */
[----:B------:R0:W1:Y:S02]  /*247b0*/  SHFL.UP P6, R14, R13, R12, R11 ;  /* 0x0400000c0d0e7389 */ /* 0x00006400000c000b */
[----:B01----:R-:W-:Y:S01]  /*247c0*/  ENDCOLLECTIVE ;  /* 0x000000000000791b */ /* 0x003fe20003800000 */
.L_x_5605:
        /* <DEDUP_REMOVED lines=8> */
.L_x_5606:
[----:B------:R-:W-:Y:S05]  /*24850*/  BRA `(.L_x_5607) ;  /* 0xffffffac00b87947 */ /* 0x000fea000383ffff */
.L_x_5462:
        /* <DEDUP_REMOVED lines=8> */
.L_x_5609:
[----:B------:R-:W-:Y:S05]  /*248e0*/  BSYNC B0 ;  /* 0x0000000000007941 */ /* 0x000fea0003800000 */
.L_x_5608:
        /* <DEDUP_REMOVED lines=8> */
.L_x_5610:
[----:B------:R-:W-:Y:S01]  /*24970*/  IMAD.MOV.U32 R12, RZ, RZ, 0x4 ;  /* 0x00000004ff0c7424 */ /* 0x000fe200078e00ff */
[----:B------:R-:W-:-:S05]  /*24980*/  SEL R14, R14, RZ, P2 ;  /* 0x000000ff0e0e7207 */ /* 0x000fca0001000000 */
[----:B------:R-:W-:-:S04]  /*24990*/  IMAD.IADD R3, R13, 0x1, R14 ;  /* 0x000000010d037824 */ /* 0x000fc800078e020e */
[----:B------:R-:W-:-:S07]  /*249a0*/  IMAD.MOV.U32 R13, RZ, RZ, R3 ;  /* 0x000000ffff0d7224 */ /* 0x000fce00078e0003 */
[----:B------:R-:W-:Y:S05]  /*249b0*/  WARPSYNC.COLLECTIVE R15, `(.L_x_5611) ;  /* 0x000000000f087348 */ /* 0x000fea0003c00000 */
[----:B------:R0:W1:Y:S02]  /*249c0*/  SHFL.UP P6, R14, R13, R12, R11 ;  /* 0x0400000c0d0e7389 */ /* 0x00006400000c000b */
[----:B01----:R-:W-:Y:S01]  /*249d0*/  ENDCOLLECTIVE ;  /* 0x000000000000791b */ /* 0x003fe20003800000 */
.L_x_5611:
[----:B------:R-:W-:Y:S01]  /*249e0*/  IMAD.MOV.U32 R12, RZ, RZ, 0x8 ;  /* 0x00000008ff0c7424 */ /* 0x000fe200078e00ff */
[----:B------:R-:W-:-:S05]  /*249f0*/  SEL R4, R14, RZ, P3 ;  /* 0x000000ff0e047207 */ /* 0x000fca0001800000 */
[----:B------:R-:W-:-:S04]  /*24a00*/  IMAD.IADD R4, R3, 0x1, R4 ;  /* 0x0000000103047824 */ /* 0x000fc800078e0204 */
[----:B------:R-:W-:-:S07]  /*24a10*/  IMAD.MOV.U32 R13, RZ, RZ, R4 ;  /* 0x000000ffff0d7224 */ /* 0x000fce00078e0004 */
[----:B------:R-:W-:Y:S05]  /*24a20*/  WARPSYNC.COLLECTIVE R15, `(.L_x_5612) ;  /* 0x000000000f087348 */ /* 0x000fea0003c00000 */
[----:B------:R0:W1:Y:S02]  /*24a30*/  SHFL.UP P6, R14, R13, R12, R11 ;  /* 0x0400000c0d0e7389 */ /* 0x00006400000c000b */
[----:B01----:R-:W-:Y:S01]  /*24a40*/  ENDCOLLECTIVE ;  /* 0x000000000000791b */ /* 0x003fe20003800000 */
.L_x_5612:
[----:B------:R-:W-:Y:S01]  /*24a50*/  IMAD.MOV.U32 R12, RZ, RZ, 0x10 ;  /* 0x00000010ff0c7424 */ /* 0x000fe200078e00ff */
[----:B------:R-:W-:-:S05]  /*24a60*/  SEL R5, R14, RZ, P4 ;  /* 0x000000ff0e057207 */ /* 0x000fca0002000000 */
[----:B------:R-:W-:-:S04]  /*24a70*/  IMAD.IADD R5, R4, 0x1, R5 ;  /* 0x0000000104057824 */ /* 0x000fc800078e0205 */
[----:B------:R-:W-:-:S07]  /*24a80*/  IMAD.MOV.U32 R13, RZ, RZ, R5 ;  /* 0x000000ffff0d7224 */ /* 0x000fce00078e0005 */
[----:B------:R-:W-:Y:S05]  /*24a90*/  WARPSYNC.COLLECTIVE R15, `(.L_x_5613) ;  /* 0x000000000f087348 */ /* 0x000fea0003c00000 */
[----:B------:R0:W1:Y:S02]  /*24aa0*/  SHFL.UP P6, R14, R13, R12, R11 ;  /* 0x0400000c0d0e7389 */ /* 0x00006400000c000b */
[----:B01----:R-:W-:Y:S01]  /*24ab0*/  ENDCOLLECTIVE ;  /* 0x000000000000791b */ /* 0x003fe20003800000 */
.L_x_5613:
        /* <DEDUP_REMOVED lines=8> */
.L_x_5614:
[----:B------:R-:W-:Y:S05]  /*24b40*/  BRA `(.L_x_5615) ;  /* 0xffffffac00987947 */ /* 0x000fea000383ffff */
.L_x_5464:
[----:B------:R-:W-:Y:S01]  /*24b50*/  BSSY B0, `(.L_x_5616) ;  /* 0x0000006000007945 */ /* 0x000fe20003800000 */
[----:B------:R-:W-:Y:S01]  /*24b60*/  PLOP3.LUT P6, PT, P6, PT, PT, 0x8, 0x0 ;  /* 0x000000000000781c */ /* 0x000fe200037ce170 */
[----:B------:R-:W-:-:S12]  /*24b70*/  IMAD.MOV.U32 R15, RZ, RZ, -0x1 ;  /* 0xffffffffff0f7424 */ /* 0x000fd800078e00ff */
[----:B0-----:R-:W-:Y:S05]  /*24b80*/  WARPSYNC.COLLECTIVE R15, `(.L_x_5617) ;  /* 0x000000000f087348 */ /* 0x001fea0003c00000 */
[----:B------:R-:W-:Y:S01]  /*24b90*/  VOTE.ANY R14, PT, P6 ;  /* 0x00000000000e7806 */ /* 0x000fe200030e0100 */
[----:B0-----:R-:W-:Y:S06]  /*24ba0*/  ENDCOLLECTIVE ;  /* 0x000000000000791b */ /* 0x001fec0003800000 */
.L_x_5617:
[----:B------:R-:W-:Y:S05]  /*24bb0*/  BSYNC B0 ;  /* 0x0000000000007941 */ /* 0x000fea0003800000 */
.L_x_5616:
        /* <DEDUP_REMOVED lines=9> */
.L_x_5618:
[----:B------:R-:W-:Y:S01]  /*24c50*/  IMAD.MOV.U32 R17, RZ, RZ, R14 ;  /* 0x000000ffff117224 */ /* 0x000fe200078e000e */
[----:B------:R-:W-:Y:S06]  /*24c60*/  BRA `(.L_x_5619) ;  /* 0xffffffac00887947 */ /* 0x000fec000383ffff */
.L_x_5466:
[----:B------:R-:W-:Y:S01]  /*24c70*/  BSSY B0, `(.L_x_5620) ;  /* 0x0000007000007945 */ /* 0x000fe20003800000 */
[----:B------:R-:W-:Y:S02]  /*24c80*/  IMAD.MOV.U32 R13, RZ, RZ, R3 ;  /* 0x000000ffff0d7224 */ /* 0x000fe400078e0003 */
[----:B------:R-:W-:Y:S02]  /*24c90*/  IMAD.MOV.U32 R11, RZ, RZ, 0x1f ;  /* 0x0000001fff0b7424 */ /* 0x000fe400078e00ff */
[----:B------:R-:W-:-:S07]  /*24ca0*/  IMAD.MOV.U32 R15, RZ, RZ, -0x1 ;  /* 0xffffffffff0f7424 */ /* 0x000fce00078e00ff */
[----:B012---:R-:W-:Y:S05]  /*24cb0*/  WARPSYNC.COLLECTIVE R15, `(.L_x_5621) ;  /* 0x000000000f087348 */ /* 0x007fea0003c00000 */
[----:B------:R3:W4:Y:S02]  /*24cc0*/  SHFL.IDX P6, R14, R13, R12, R11 ;  /* 0x0000000c0d0e7389 */ /* 0x00072400000c000b */
[----:B01234-:R-:W-:Y:S01]  /*24cd0*/  ENDCOLLECTIVE ;  /* 0x000000000000791b */ /* 0x01ffe20003800000 */
.L_x_5621:
[----:B------:R-:W-:Y:S05]  /*24ce0*/  BSYNC B0 ;  /* 0x0000000000007941 */ /* 0x000fea0003800000 */
.L_x_5620:
[----:B------:R-:W-:Y:S01]  /*24cf0*/  IMAD.MOV.U32 R6, RZ, RZ, R14 ;  /* 0x000000ffff067224 */ /* 0x000fe200078e000e */
[----:B------:R-:W-:Y:S06]  /*24d00*/  BRA `(.L_x_5465) ;  /* 0xffffffac007c7947 */ /* 0x000fec000383ffff */
.L_x_5470:
[----:B0-----:R0:W1:Y:S02]  /*24d10*/  SYNCS.PHASECHK.TRANS64.TRYWAIT P0, [R4+URZ+0x38820], R0 ;  /* 0x03882000040075a7 */ /* 0x001064000800017f */
[----:B-1----:R-:W-:Y:S05]  /*24d20*/  @!P0 NANOSLEEP.SYNCS 0x989680 ;  /* 0x009896800000895d */ /* 0x002fea0003900000 */
[----:B------:R-:W1:Y:S02]  /*24d30*/  @!P0 SYNCS.PHASECHK.TRANS64 P0, [R4+URZ+0x38820], R0 ;  /* 0x03882000040085a7 */ /* 0x000e64000800007f */
[----:B-1----:R-:W-:Y:S05]  /*24d40*/  @!P0 BRA `(.L_x_5470) ;  /* 0xfffffffc00f08947 */ /* 0x002fea000383ffff */
[----:B------:R-:W-:Y:S05]  /*24d50*/  BRA `(.L_x_5622) ;  /* 0xffffffb000f47947 */ /* 0x000fea000383ffff */
.L_x_5471:
        /* <DEDUP_REMOVED lines=11> */
.L_x_5624:
[----:B------:R-:W-:Y:S05]  /*24e10*/  BSYNC B0 ;  /* 0x0000000000007941 */ /* 0x000fea0003800000 */
.L_x_5623:
[----:B------:R-:W-:Y:S05]  /*24e20*/  BRA `(.L_x_5625) ;  /* 0xffffffb000dc7947 */ /* 0x000fea000383ffff */
.L_x_5472:
[----:B------:R-:W-:Y:S01]  /*24e30*/  BSSY B0, `(.L_x_5626) ;  /* 0x0000006000007945 */ /* 0x000fe20003800000 */
[----:B------:R-:W-:-:S07]  /*24e40*/  IMAD.MOV.U32 R15, RZ, RZ, -0x1 ;  /* 0xffffffffff0f7424 */ /* 0x000fce00078e00ff */
[----:B0-234-:R-:W-:Y:S05]  /*24e50*/  WARPSYNC.COLLECTIVE R15, `(.L_x_5627) ;  /* 0x000000000f0c7348 */ /* 0x01dfea0003c00000 */
[----:B------:R-:W-:Y:S02]  /*24e60*/  ELECT P6, UR62, PT ;  /* 0x00000000003e782f */ /* 0x000fe400038c0000 */
[----:B------:R-:W-:Y:S01]  /*24e70*/  MOV R14, UR62 ;  /* 0x0000003e000e7c02 */ /* 0x000fe20008000f00 */
[----:B0-234-:R-:W-:Y:S10]  /*24e80*/  ENDCOLLECTIVE ;  /* 0x000000000000791b */ /* 0x01dff40003800000 */
.L_x_5627:
[----:B------:R-:W-:Y:S05]  /*24e90*/  BSYNC B0 ;  /* 0x0000000000007941 */ /* 0x000fea0003800000 */
.L_x_5626:
[----:B------:R-:W-:Y:S05]  /*24ea0*/  BRA `(.L_x_5628) ;  /* 0xffffffb000d07947 */ /* 0x000fea000383ffff */
.L_x_5474:
[----:B0-----:R0:W1:Y:S02]  /*24eb0*/  SYNCS.PHASECHK.TRANS64.TRYWAIT P1, [R5+URZ+0x38840], R0 ;  /* 0x03884000050075a7 */ /* 0x001064000802017f */
[----:B-1----:R-:W-:Y:S05]  /*24ec0*/  @!P1 NANOSLEEP.SYNCS 0x989680 ;  /* 0x009896800000995d */ /* 0x002fea0003900000 */
[----:B------:R-:W1:Y:S02]  /*24ed0*/  @!P1 SYNCS.PHASECHK.TRANS64 P1, [R5+URZ+0x38840], R0 ;  /* 0x03884000050095a7 */ /* 0x000e64000802007f */
[----:B-1----:R-:W-:Y:S05]  /*24ee0*/  @!P1 BRA `(.L_x_5474) ;  /* 0xfffffffc00f09947 */ /* 0x002fea000383ffff */
[----:B------:R-:W-:Y:S05]  /*24ef0*/  BRA `(.L_x_5629) ;  /* 0xffffffb000f07947 */ /* 0x000fea000383ffff */
.L_x_5476:
[----:B-1----:R1:W0:Y:S02]  /*24f00*/  SYNCS.PHASECHK.TRANS64.TRYWAIT P1, [R25+URZ+0x38840], R2 ;  /* 0x03884002190075a7 */ /* 0x002224000802017f */
[----:B0-----:R-:W-:Y:S05]  /*24f10*/  @!P1 NANOSLEEP.SYNCS 0x989680 ;  /* 0x009896800000995d */ /* 0x001fea0003900000 */
[----:B------:R-:W0:Y:S02]  /*24f20*/  @!P1 SYNCS.PHASECHK.TRANS64 P1, [R25+URZ+0x38840], R2 ;  /* 0x03884002190095a7 */ /* 0x000e24000802007f */
[----:B0-----:R-:W-:Y:S05]  /*24f30*/  @!P1 BRA `(.L_x_5476) ;  /* 0xfffffffc00f09947 */ /* 0x001fea000383ffff */
[----:B------:R-:W-:Y:S05]  /*24f40*/  BRA `(.L_x_5630) ;  /* 0xffffffb000fc7947 */ /* 0x000fea000383ffff */
.L_x_5478:
[----:B------:R0:W0:Y:S02]  /*24f50*/  SYNCS.PHASECHK.TRANS64.TRYWAIT P1, [R5+URZ+0x38860], R0 ;  /* 0x03886000050075a7 */ /* 0x000024000802017f */
[----:B0-----:R-:W-:Y:S05]  /*24f60*/  @!P1 NANOSLEEP.SYNCS 0x989680 ;  /* 0x009896800000995d */ /* 0x001fea0003900000 */
[----:B------:R-:W0:Y:S02]  /*24f70*/  @!P1 SYNCS.PHASECHK.TRANS64 P1, [R5+URZ+0x38860], R0 ;  /* 0x03886000050095a7 */ /* 0x000e24000802007f */
[----:B0-----:R-:W-:Y:S05]  /*24f80*/  @!P1 BRA `(.L_x_5478) ;  /* 0xfffffffc00f09947 */ /* 0x001fea000383ffff */
[----:B------:R-:W-:Y:S05]  /*24f90*/  BRA `(.L_x_5631) ;  /* 0xffffffb000f87947 */ /* 0x000fea000383ffff */
.L_x_5632:
        /* <DEDUP_REMOVED lines=14> */
.L_x_5650:


//--------------------- .nv.global.init           --------------------------
	.section	.nv.global.init,"aw",@progbits
.nv.global.init:
	.type		$str$23,@object
	.size		$str$23,($str$24 - $str$23)
$str$23:
        /*0000*/ 	.byte	0x28, 0x61, 0x64, 0x64, 0x72, 0x65, 0x73, 0x73, 0x20, 0x26, 0x20, 0x6d, 0x61, 0x73, 0x6b, 0x29
        /*0010*/ 	.byte	0x20, 0x3d, 0x3d, 0x20, 0x30, 0x00
	.type		$str$24,@object
	.size		$str$24,(__unnamed_4 - $str$24)
$str$24:
        /*0016*/ 	.byte	0x2f, 0x74, 0x6d, 0x70, 0x2f, 0x6f, 0x73, 0x73, 0x5f, 0x6b, 0x65, 0x72, 0x6e, 0x65, 0x6c, 0x73
        /*0026*/ 	.byte	0x5f, 0x73, 0x72, 0x63, 0x2f, 0x66, 0x6c, 0x61, 0x73, 0x68, 0x5f, 0x61, 0x74, 0x74, 0x65, 0x6e
        /*0036*/ 	.byte	0x74, 0x69, 0x6f, 0x6e, 0x2f, 0x63, 0x73, 0x72, 0x63, 0x2f, 0x63, 0x75, 0x74, 0x6c, 0x61, 0x73
        /*0046*/ 	.byte	0x73, 0x2f, 0x69, 0x6e, 0x63, 0x6c, 0x75, 0x64, 0x65, 0x2f, 0x63, 0x75, 0x74, 0x65, 0x2f, 0x70
        /*0056*/ 	.byte	0x6f, 0x69, 0x6e, 0x74, 0x65, 0x72, 0x5f, 0x66, 0x6c, 0x61, 0x67, 0x67, 0x65, 0x64, 0x2e, 0x68
        /*0066*/ 	.byte	0x70, 0x70, 0x00
	.type		__unnamed_4,@object
	.size		__unnamed_4,(__unnamed_5 - __unnamed_4)
__unnamed_4:
        /* <DEDUP_REMOVED lines=24> */
	.type		__unnamed_5,@object
	.size		__unnamed_5,(__unnamed_6 - __unnamed_5)
__unnamed_5:
        /* <DEDUP_REMOVED lines=24> */
        /*0369*/ 	.byte	0x26, 0x5d, 0x00
	.type		__unnamed_6,@object
	.size		__unnamed_6,(__unnamed_1 - __unnamed_6)
__unnamed_6:
        /* <DEDUP_REMOVED lines=28> */
        /*052c*/ 	.byte	0x34, 0x30, 0x39, 0x36, 0x3e, 0x3e, 0x3e, 0x3e, 0x3e, 0x5d, 0x00
	.type		__unnamed_1,@object
	.size		__unnamed_1,(__unnamed_3 - __unnamed_1)
__unnamed_1:
        /* <DEDUP_REMOVED lines=28> */
        /*06f7*/ 	.byte	0x34, 0x30, 0x39, 0x36, 0x3e, 0x3e, 0x3e, 0x3e, 0x3e, 0x20, 0x26, 0x5d, 0x00
	.type		__unnamed_3,@object
	.size		__unnamed_3,(__unnamed_2 - __unnamed_3)
__unnamed_3:
        /* <DEDUP_REMOVED lines=28> */
        /*08c4*/ 	.byte	0x3a, 0x43, 0x3c, 0x33, 0x32, 0x37, 0x36, 0x38, 0x3e, 0x3e, 0x3e, 0x3e, 0x3e, 0x5d, 0x00
	.type		__unnamed_2,@object
	.size		__unnamed_2,(.L_1 - __unnamed_2)
__unnamed_2:
        /* <DEDUP_REMOVED lines=29> */
.L_1:


//--------------------- .nv.shared._ZN7cutlass13device_kernelIN5flash11enable_sm90INS1_16FlashAttnFwdSm90INS1_25CollectiveMainloopFwdSm90ILi2EN4cute5tupleIJNS5_1CILi1EEES8_S8_EEENS6_IJNS7_ILi64EEESA_SA_EEELi512ENS_10bfloat16_tEfNS_4arch4Sm90ELb0ELb0ELb0ELb0ELb1ELb0ELb0ELb0ELb0ELb1ELb0ELb0EEENS1_21CollectiveEpilogueFwdINS6_IJSA_NS7_ILi512EEESA_EEES9_SC_SE_Li256ELb0ELb1ELb0ELb0EEENS1_29StaticPersistentTileSchedulerILb0EEEEEEEEEvNT_6ParamsE --------------------------
	.section	.nv.shared._ZN7cutlass13device_kernelIN5flash11enable_sm90INS1_16FlashAttnFwdSm90INS1_25CollectiveMainloopFwdSm90ILi2EN4cute5tupleIJNS5_1CILi1EEES8_S8_EEENS6_IJNS7_ILi64EEESA_SA_EEELi512ENS_10bfloat16_tEfNS_4arch4Sm90ELb0ELb0ELb0ELb0ELb1ELb0ELb0ELb0ELb0ELb1ELb0ELb0EEENS1_21CollectiveEpilogueFwdINS6_IJSA_NS7_ILi512EEESA_EEES9_SC_SE_Li256ELb0ELb1ELb0ELb0EEENS1_29StaticPersistentTileSchedulerILb0EEEEEEEEEvNT_6ParamsE,"aw",@nobits
	.sectionflags	@""
	.align	16
	.zero		1024


//--------------------- .nv.shared.reserved.0     --------------------------
	.section	.nv.shared.reserved.0,"aw",@nobits
	.weak		__nv_reservedSMEM_offset_0_alias
	.size		__nv_reservedSMEM_offset_0_alias, 0, 0
	.other		__nv_reservedSMEM_offset_0_alias,@"STO_CUDA_RESERVED_SHARED STV_DEFAULT"
__nv_reservedSMEM_offset_0_alias:
	.zero		0


//--------------------- .nv.global                --------------------------
	.section	.nv.global,"aw",@nobits
.nv.global:
	.type		_ZN75_INTERNAL_7bca59a0_39_flash_fwd_hdim64_512_bf16_paged_sm90_cu_ea41c527_45584cute1_E,@object
	.size		_ZN75_INTERNAL_7bca59a0_39_flash_fwd_hdim64_512_bf16_paged_sm90_cu_ea41c527_45584cute1_E,(_ZN75_INTERNAL_7bca59a0_39_flash_fwd_hdim64_512_bf16_paged_sm90_cu_ea41c527_45584cuda3std3__45__cpo6cbeginE - _ZN75_INTERNAL_7bca59a0_39_flash_fwd_hdim64_512_bf16_paged_sm90_cu_ea41c527_45584cute1_E)
_ZN75_INTERNAL_7bca59a0_39_flash_fwd_hdim64_512_bf16_paged_sm90_cu_ea41c527_45584cute1_E:
	.zero		1
	.type		_ZN75_INTERNAL_7bca59a0_39_flash_fwd_hdim64_512_bf16_paged_sm90_cu_ea41c527_45584cuda3std3__45__cpo6cbeginE,@object
	.size		_ZN75_INTERNAL_7bca59a0_39_flash_fwd_hdim64_512_bf16_paged_sm90_cu_ea41c527_45584cuda3std3__45__cpo6cbeginE,(_ZN75_INTERNAL_7bca59a0_39_flash_fwd_hdim64_512_bf16_paged_sm90_cu_ea41c527_45584cuda3std3__48in_placeE - _ZN75_INTERNAL_7bca59a0_39_flash_fwd_hdim64_512_bf16_paged_sm90_cu_ea41c527_45584cuda3std3__45__cpo6cbeginE)
_ZN75_INTERNAL_7bca59a0_39_flash_fwd_hdim64_512_bf16_paged_sm90_cu_ea41c527_45584cuda3std3__45__cpo6cbeginE:
	.zero		1
	.type		_ZN75_INTERNAL_7bca59a0_39_flash_fwd_hdim64_512_bf16_paged_sm90_cu_ea41c527_45584cuda3std3__48in_placeE,@object
	.size		_ZN75_INTERNAL_7bca59a0_39_flash_fwd_hdim64_512_bf16_paged_sm90_cu_ea41c527_45584cuda3std3__48in_placeE,(_ZN75_INTERNAL_7bca59a0_39_flash_fwd_hdim64_512_bf16_paged_sm90_cu_ea41c527_45584cuda3std6ranges3__45__cpo9iter_moveE - _ZN75_INTERNAL_7bca59a0_39_flash_fwd_hdim64_512_bf16_paged_sm90_cu_ea41c527_45584cuda3std3__48in_placeE)
_ZN75_INTERNAL_7bca59a0_39_flash_fwd_hdim64_512_bf16_paged_sm90_cu_ea41c527_45584cuda3std3__48in_placeE:
	.zero		1
	.type		_ZN75_INTERNAL_7bca59a0_39_flash_fwd_hdim64_512_bf16_paged_sm90_cu_ea41c527_45584cuda3std6ranges3__45__cpo9iter_moveE,@object
	.size		_ZN75_INTERNAL_7bca59a0_39_flash_fwd_hdim64_512_bf16_paged_sm90_cu_ea41c527_45584cuda3std6ranges3__45__cpo9iter_moveE,(_ZN75_INTERNAL_7bca59a0_39_flash_fwd_hdim64_512_bf16_paged_sm90_cu_ea41c527_45584cuda3std3__45__cpo5beginE - _ZN75_INTERNAL_7bca59a0_39_flash_fwd_hdim64_512_bf16_paged_sm90_cu_ea41c527_45584cuda3std6ranges3__45__cpo9iter_moveE)
_ZN75_INTERNAL_7bca59a0_39_flash_fwd_hdim64_512_bf16_paged_sm90_cu_ea41c527_45584cuda3std6ranges3__45__cpo9iter_moveE:
	.zero		1
	.type		_ZN75_INTERNAL_7bca59a0_39_flash_fwd_hdim64_512_bf16_paged_sm90_cu_ea41c527_45584cuda3std3__45__cpo5beginE,@object
	.size		_ZN75_INTERNAL_7bca59a0_39_flash_fwd_hdim64_512_bf16_paged_sm90_cu_ea41c527_45584cuda3std3__45__cpo5beginE,(_ZN75_INTERNAL_7bca59a0_39_flash_fwd_hdim64_512_bf16_paged_sm90_cu_ea41c527_45584cuda3std3__477_GLOBAL__N__7bca59a0_39_flash_fwd_hdim64_512_bf16_paged_sm90_cu_ea41c527_45586ignoreE - _ZN75_INTERNAL_7bca59a0_39_flash_fwd_hdim64_512_bf16_paged_sm90_cu_ea41c527_45584cuda3std3__45__cpo5beginE)
_ZN75_INTERNAL_7bca59a0_39_flash_fwd_hdim64_512_bf16_paged_sm90_cu_ea41c527_45584cuda3std3__45__cpo5beginE:
	.zero		1
	.type		_ZN75_INTERNAL_7bca59a0_39_flash_fwd_hdim64_512_bf16_paged_sm90_cu_ea41c527_45584cuda3std3__477_GLOBAL__N__7bca59a0_39_flash_fwd_hdim64_512_bf16_paged_sm90_cu_ea41c527_45586ignoreE,@object
	.size		_ZN75_INTERNAL_7bca59a0_39_flash_fwd_hdim64_512_bf16_paged_sm90_cu_ea41c527_45584cuda3std3__477_GLOBAL__N__7bca59a0_39_flash_fwd_hdim64_512_bf16_paged_sm90_cu_ea41c527_45586ignoreE,(_ZN75_INTERNAL_7bca59a0_39_flash_fwd_hdim64_512_bf16_paged_sm90_cu_ea41c527_45584cute7productE - _ZN75_INTERNAL_7bca59a0_39_flash_fwd_hdim64_512_bf16_paged_sm90_cu_ea41c527_45584cuda3std3__477_GLOBAL__N__7bca59a0_39_flash_fwd_hdim64_512_bf16_paged_sm90_cu_ea41c527_45586ignoreE)
_ZN75_INTERNAL_7bca59a0_39_flash_fwd_hdim64_512_bf16_paged_sm90_cu_ea41c527_45584cuda3std3__477_GLOBAL__N__7bca59a0_39_flash_fwd_hdim64_512_bf16_paged_sm90_cu_ea41c527_45586ignoreE:
	.zero		1
	.type		_ZN75_INTERNAL_7bca59a0_39_flash_fwd_hdim64_512_bf16_paged_sm90_cu_ea41c527_45584cute7productE,@object
	.size		_ZN75_INTERNAL_7bca59a0_39_flash_fwd_hdim64_512_bf16_paged_sm90_cu_ea41c527_45584cute7productE,(_ZN75_INTERNAL_7bca59a0_39_flash_fwd_hdim64_512_bf16_paged_sm90_cu_ea41c527_45584cuda3std3__45__cpo3endE - _ZN75_INTERNAL_7bca59a0_39_flash_fwd_hdim64_512_bf16_paged_sm90_cu_ea41c527_45584cute7productE)
_ZN75_INTERNAL_7bca59a0_39_flash_fwd_hdim64_512_bf16_paged_sm90_cu_ea41c527_45584cute7productE:
	.zero		1
	.type		_ZN75_INTERNAL_7bca59a0_39_flash_fwd_hdim64_512_bf16_paged_sm90_cu_ea41c527_45584cuda3std3__45__cpo3endE,@object
	.size		_ZN75_INTERNAL_7bca59a0_39_flash_fwd_hdim64_512_bf16_paged_sm90_cu_ea41c527_45584cuda3std3__45__cpo3endE,(_ZN75_INTERNAL_7bca59a0_39_flash_fwd_hdim64_512_bf16_paged_sm90_cu_ea41c527_45584cuda3std3__419piecewise_constructE - _ZN75_INTERNAL_7bca59a0_39_flash_fwd_hdim64_512_bf16_paged_sm90_cu_ea41c527_45584cuda3std3__45__cpo3endE)
_ZN75_INTERNAL_7bca59a0_39_flash_fwd_hdim64_512_bf16_paged_sm90_cu_ea41c527_45584cuda3std3__45__cpo3endE:
	.zero		1
	.type		_ZN75_INTERNAL_7bca59a0_39_flash_fwd_hdim64_512_bf16_paged_sm90_cu_ea41c527_45584cuda3std3__419piecewise_constructE,@object
	.size		_ZN75_INTERNAL_7bca59a0_39_flash_fwd_hdim64_512_bf16_paged_sm90_cu_ea41c527_45584cuda3std3__419piecewise_constructE,(_ZN75_INTERNAL_7bca59a0_39_flash_fwd_hdim64_512_bf16_paged_sm90_cu_ea41c527_45584cuda3std3__45__cpo4cendE - _ZN75_INTERNAL_7bca59a0_39_flash_fwd_hdim64_512_bf16_paged_sm90_cu_ea41c527_45584cuda3std3__419piecewise_constructE)
_ZN75_INTERNAL_7bca59a0_39_flash_fwd_hdim64_512_bf16_paged_sm90_cu_ea41c527_45584cuda3std3__419piecewise_constructE:
	.zero		1
	.type		_ZN75_INTERNAL_7bca59a0_39_flash_fwd_hdim64_512_bf16_paged_sm90_cu_ea41c527_45584cuda3std3__45__cpo4cendE,@object
	.size		_ZN75_INTERNAL_7bca59a0_39_flash_fwd_hdim64_512_bf16_paged_sm90_cu_ea41c527_45584cuda3std3__45__cpo4cendE,(_ZN75_INTERNAL_7bca59a0_39_flash_fwd_hdim64_512_bf16_paged_sm90_cu_ea41c527_45584cuda3std6ranges3__45__cpo4swapE - _ZN75_INTERNAL_7bca59a0_39_flash_fwd_hdim64_512_bf16_paged_sm90_cu_ea41c527_45584cuda3std3__45__cpo4cendE)
_ZN75_INTERNAL_7bca59a0_39_flash_fwd_hdim64_512_bf16_paged_sm90_cu_ea41c527_45584cuda3std3__45__cpo4cendE:
	.zero		1
	.type		_ZN75_INTERNAL_7bca59a0_39_flash_fwd_hdim64_512_bf16_paged_sm90_cu_ea41c527_45584cuda3std6ranges3__45__cpo4swapE,@object
	.size		_ZN75_INTERNAL_7bca59a0_39_flash_fwd_hdim64_512_bf16_paged_sm90_cu_ea41c527_45584cuda3std6ranges3__45__cpo4swapE,(.L_13 - _ZN75_INTERNAL_7bca59a0_39_flash_fwd_hdim64_512_bf16_paged_sm90_cu_ea41c527_45584cuda3std6ranges3__45__cpo4swapE)
_ZN75_INTERNAL_7bca59a0_39_flash_fwd_hdim64_512_bf16_paged_sm90_cu_ea41c527_45584cuda3std6ranges3__45__cpo4swapE:
	.zero		1
.L_13:


//--------------------- .nv.shared._ZN7cutlass13device_kernelIN5flash11enable_sm90INS1_16FlashAttnFwdSm90INS1_25CollectiveMainloopFwdSm90ILi2EN4cute5tupleIJNS5_1CILi1EEES8_S8_EEENS6_IJNS7_ILi64EEESA_SA_EEELi512ENS_10bfloat16_tEfNS_4arch4Sm90ELb0ELb0ELb0ELb0ELb1ELb0ELb1ELb0ELb0ELb1ELb0ELb0EEENS1_21CollectiveEpilogueFwdINS6_IJSA_NS7_ILi512EEESA_EEES9_SC_SE_Li256ELb0ELb1ELb0ELb0EEENS1_29StaticPersistentTileSchedulerILb0EEEEEEEEEvNT_6ParamsE --------------------------
	.section	.nv.shared._ZN7cutlass13device_kernelIN5flash11enable_sm90INS1_16FlashAttnFwdSm90INS1_25CollectiveMainloopFwdSm90ILi2EN4cute5tupleIJNS5_1CILi1EEES8_S8_EEENS6_IJNS7_ILi64EEESA_SA_EEELi512ENS_10bfloat16_tEfNS_4arch4Sm90ELb0ELb0ELb0ELb0ELb1ELb0ELb1ELb0ELb0ELb1ELb0ELb0EEENS1_21CollectiveEpilogueFwdINS6_IJSA_NS7_ILi512EEESA_EEES9_SC_SE_Li256ELb0ELb1ELb0ELb0EEENS1_29StaticPersistentTileSchedulerILb0EEEEEEEEEvNT_6ParamsE,"aw",@nobits
	.sectionflags	@""
	.align	16
	.zero		1024


//--------------------- .nv.shared._ZN7cutlass13device_kernelIN5flash11enable_sm90INS1_16FlashAttnFwdSm90INS1_25CollectiveMainloopFwdSm90ILi2EN4cute5tupleIJNS5_1CILi1EEES8_S8_EEENS6_IJNS7_ILi64EEESA_SA_EEELi512ENS_10bfloat16_tEfNS_4arch4Sm90ELb0ELb0ELb0ELb1ELb1ELb0ELb0ELb0ELb0ELb1ELb0ELb0EEENS1_21CollectiveEpilogueFwdINS6_IJSA_NS7_ILi512EEESA_EEES9_SC_SE_Li256ELb1ELb1ELb0ELb0EEENS1_36VarlenDynamicPersistentTileSchedulerILi64ELi64ELi256ELi128ELb0ELb1ELb1ELb0ELb1ELb1EEEEEEEEEvNT_6ParamsE --------------------------
	.section	.nv.shared._ZN7cutlass13device_kernelIN5flash11enable_sm90INS1_16FlashAttnFwdSm90INS1_25CollectiveMainloopFwdSm90ILi2EN4cute5tupleIJNS5_1CILi1EEES8_S8_EEENS6_IJNS7_ILi64EEESA_SA_EEELi512ENS_10bfloat16_tEfNS_4arch4Sm90ELb0ELb0ELb0ELb1ELb1ELb0ELb0ELb0ELb0ELb1ELb0ELb0EEENS1_21CollectiveEpilogueFwdINS6_IJSA_NS7_ILi512EEESA_EEES9_SC_SE_Li256ELb1ELb1ELb0ELb0EEENS1_36VarlenDynamicPersistentTileSchedulerILi64ELi64ELi256ELi128ELb0ELb1ELb1ELb0ELb1ELb1EEEEEEEEEvNT_6ParamsE,"aw",@nobits
	.sectionflags	@""
	.align	16
	.zero		1024


//--------------------- .nv.shared._ZN7cutlass13device_kernelIN5flash11enable_sm90INS1_16FlashAttnFwdSm90INS1_25CollectiveMainloopFwdSm90ILi2EN4cute5tupleIJNS5_1CILi1EEES8_S8_EEENS6_IJNS7_ILi64EEESA_SA_EEELi512ENS_10bfloat16_tEfNS_4arch4Sm90ELb0ELb0ELb0ELb1ELb1ELb1ELb0ELb0ELb0ELb1ELb0ELb0EEENS1_21CollectiveEpilogueFwdINS6_IJSA_NS7_ILi512EEESA_EEES9_SC_SE_Li256ELb1ELb1ELb0ELb0EEENS1_36VarlenDynamicPersistentTileSchedulerILi64ELi64ELi256ELi128ELb0ELb1ELb1ELb0ELb1ELb1EEEEEEEEEvNT_6ParamsE --------------------------
	.section	.nv.shared._ZN7cutlass13device_kernelIN5flash11enable_sm90INS1_16FlashAttnFwdSm90INS1_25CollectiveMainloopFwdSm90ILi2EN4cute5tupleIJNS5_1CILi1EEES8_S8_EEENS6_IJNS7_ILi64EEESA_SA_EEELi512ENS_10bfloat16_tEfNS_4arch4Sm90ELb0ELb0ELb0ELb1ELb1ELb1ELb0ELb0ELb0ELb1ELb0ELb0EEENS1_21CollectiveEpilogueFwdINS6_IJSA_NS7_ILi512EEESA_EEES9_SC_SE_Li256ELb1ELb1ELb0ELb0EEENS1_36VarlenDynamicPersistentTileSchedulerILi64ELi64ELi256ELi128ELb0ELb1ELb1ELb0ELb1ELb1EEEEEEEEEvNT_6ParamsE,"aw",@nobits
	.sectionflags	@""
	.align	16
	.zero		1024


//--------------------- .nv.shared._ZN7cutlass13device_kernelIN5flash11enable_sm90INS1_16FlashAttnFwdSm90INS1_25CollectiveMainloopFwdSm90ILi2EN4cute5tupleIJNS5_1CILi1EEES8_S8_EEENS6_IJNS7_ILi64EEESA_SA_EEELi512ENS_10bfloat16_tEfNS_4arch4Sm90ELb0ELb0ELb0ELb1ELb1ELb0ELb1ELb0ELb0ELb1ELb0ELb0EEENS1_21CollectiveEpilogueFwdINS6_IJSA_NS7_ILi512EEESA_EEES9_SC_SE_Li256ELb1ELb1ELb0ELb0EEENS1_36VarlenDynamicPersistentTileSchedulerILi64ELi64ELi256ELi128ELb0ELb1ELb1ELb0ELb1ELb1EEEEEEEEEvNT_6ParamsE --------------------------
	.section	.nv.shared._ZN7cutlass13device_kernelIN5flash11enable_sm90INS1_16FlashAttnFwdSm90INS1_25CollectiveMainloopFwdSm90ILi2EN4cute5tupleIJNS5_1CILi1EEES8_S8_EEENS6_IJNS7_ILi64EEESA_SA_EEELi512ENS_10bfloat16_tEfNS_4arch4Sm90ELb0ELb0ELb0ELb1ELb1ELb0ELb1ELb0ELb0ELb1ELb0ELb0EEENS1_21CollectiveEpilogueFwdINS6_IJSA_NS7_ILi512EEESA_EEES9_SC_SE_Li256ELb1ELb1ELb0ELb0EEENS1_36VarlenDynamicPersistentTileSchedulerILi64ELi64ELi256ELi128ELb0ELb1ELb1ELb0ELb1ELb1EEEEEEEEEvNT_6ParamsE,"aw",@nobits
	.sectionflags	@""
	.align	16
	.zero		1024


//--------------------- .nv.shared._ZN7cutlass13device_kernelIN5flash11enable_sm90INS1_16FlashAttnFwdSm90INS1_25CollectiveMainloopFwdSm90ILi2EN4cute5tupleIJNS5_1CILi1EEES8_S8_EEENS6_IJNS7_ILi64EEESA_SA_EEELi512ENS_10bfloat16_tEfNS_4arch4Sm90ELb0ELb0ELb0ELb1ELb1ELb1ELb1ELb0ELb0ELb1ELb0ELb0EEENS1_21CollectiveEpilogueFwdINS6_IJSA_NS7_ILi512EEESA_EEES9_SC_SE_Li256ELb1ELb1ELb0ELb0EEENS1_36VarlenDynamicPersistentTileSchedulerILi64ELi64ELi256ELi128ELb0ELb1ELb1ELb0ELb1ELb1EEEEEEEEEvNT_6ParamsE --------------------------
	.section	.nv.shared._ZN7cutlass13device_kernelIN5flash11enable_sm90INS1_16FlashAttnFwdSm90INS1_25CollectiveMainloopFwdSm90ILi2EN4cute5tupleIJNS5_1CILi1EEES8_S8_EEENS6_IJNS7_ILi64EEESA_SA_EEELi512ENS_10bfloat16_tEfNS_4arch4Sm90ELb0ELb0ELb0ELb1ELb1ELb1ELb1ELb0ELb0ELb1ELb0ELb0EEENS1_21CollectiveEpilogueFwdINS6_IJSA_NS7_ILi512EEESA_EEES9_SC_SE_Li256ELb1ELb1ELb0ELb0EEENS1_36VarlenDynamicPersistentTileSchedulerILi64ELi64ELi256ELi128ELb0ELb1ELb1ELb0ELb1ELb1EEEEEEEEEvNT_6ParamsE,"aw",@nobits
	.sectionflags	@""
	.align	16
	.zero		1024


//--------------------- .nv.shared._ZN7cutlass13device_kernelIN5flash11enable_sm90INS1_16FlashAttnFwdSm90INS1_25CollectiveMainloopFwdSm90ILi2EN4cute5tupleIJNS5_1CILi1EEES8_S8_EEENS6_IJNS7_ILi64EEESA_SA_EEELi512ENS_10bfloat16_tEfNS_4arch4Sm90ELb0ELb1ELb0ELb0ELb1ELb0ELb0ELb0ELb0ELb1ELb0ELb0EEENS1_21CollectiveEpilogueFwdINS6_IJSA_NS7_ILi512EEESA_EEES9_SC_SE_Li256ELb0ELb1ELb0ELb0EEENS1_30DynamicPersistentTileSchedulerILi256ELi128ELb0ELb1ELb1EEEEEEEEEvNT_6ParamsE --------------------------
	.section	.nv.shared._ZN7cutlass13device_kernelIN5flash11enable_sm90INS1_16FlashAttnFwdSm90INS1_25CollectiveMainloopFwdSm90ILi2EN4cute5tupleIJNS5_1CILi1EEES8_S8_EEENS6_IJNS7_ILi64EEESA_SA_EEELi512ENS_10bfloat16_tEfNS_4arch4Sm90ELb0ELb1ELb0ELb0ELb1ELb0ELb0ELb0ELb0ELb1ELb0ELb0EEENS1_21CollectiveEpilogueFwdINS6_IJSA_NS7_ILi512EEESA_EEES9_SC_SE_Li256ELb0ELb1ELb0ELb0EEENS1_30DynamicPersistentTileSchedulerILi256ELi128ELb0ELb1ELb1EEEEEEEEEvNT_6ParamsE,"aw",@nobits
	.sectionflags	@""
	.align	16
	.zero		1024


//--------------------- .nv.shared._ZN7cutlass13device_kernelIN5flash11enable_sm90INS1_16FlashAttnFwdSm90INS1_25CollectiveMainloopFwdSm90ILi2EN4cute5tupleIJNS5_1CILi1EEES8_S8_EEENS6_IJNS7_ILi64EEESA_SA_EEELi512ENS_10bfloat16_tEfNS_4arch4Sm90ELb0ELb1ELb0ELb0ELb1ELb0ELb1ELb0ELb0ELb1ELb0ELb0EEENS1_21CollectiveEpilogueFwdINS6_IJSA_NS7_ILi512EEESA_EEES9_SC_SE_Li256ELb0ELb1ELb0ELb0EEENS1_30DynamicPersistentTileSchedulerILi256ELi128ELb0ELb1ELb1EEEEEEEEEvNT_6ParamsE --------------------------
	.section	.nv.shared._ZN7cutlass13device_kernelIN5flash11enable_sm90INS1_16FlashAttnFwdSm90INS1_25CollectiveMainloopFwdSm90ILi2EN4cute5tupleIJNS5_1CILi1EEES8_S8_EEENS6_IJNS7_ILi64EEESA_SA_EEELi512ENS_10bfloat16_tEfNS_4arch4Sm90ELb0ELb1ELb0ELb0ELb1ELb0ELb1ELb0ELb0ELb1ELb0ELb0EEENS1_21CollectiveEpilogueFwdINS6_IJSA_NS7_ILi512EEESA_EEES9_SC_SE_Li256ELb0ELb1ELb0ELb0EEENS1_30DynamicPersistentTileSchedulerILi256ELi128ELb0ELb1ELb1EEEEEEEEEvNT_6ParamsE,"aw",@nobits
	.sectionflags	@""
	.align	16
	.zero		1024


//--------------------- .nv.shared._ZN7cutlass13device_kernelIN5flash11enable_sm90INS1_16FlashAttnFwdSm90INS1_25CollectiveMainloopFwdSm90ILi2EN4cute5tupleIJNS5_1CILi1EEES8_S8_EEENS6_IJNS7_ILi64EEESA_SA_EEELi512ENS_10bfloat16_tEfNS_4arch4Sm90ELb0ELb1ELb0ELb1ELb1ELb0ELb0ELb0ELb0ELb1ELb0ELb0EEENS1_21CollectiveEpilogueFwdINS6_IJSA_NS7_ILi512EEESA_EEES9_SC_SE_Li256ELb1ELb1ELb0ELb0EEENS1_36VarlenDynamicPersistentTileSchedulerILi64ELi64ELi256ELi128ELb0ELb1ELb1ELb1ELb0ELb1EEEEEEEEEvNT_6ParamsE --------------------------
	.section	.nv.shared._ZN7cutlass13device_kernelIN5flash11enable_sm90INS1_16FlashAttnFwdSm90INS1_25CollectiveMainloopFwdSm90ILi2EN4cute5tupleIJNS5_1CILi1EEES8_S8_EEENS6_IJNS7_ILi64EEESA_SA_EEELi512ENS_10bfloat16_tEfNS_4arch4Sm90ELb0ELb1ELb0ELb1ELb1ELb0ELb0ELb0ELb0ELb1ELb0ELb0EEENS1_21CollectiveEpilogueFwdINS6_IJSA_NS7_ILi512EEESA_EEES9_SC_SE_Li256ELb1ELb1ELb0ELb0EEENS1_36VarlenDynamicPersistentTileSchedulerILi64ELi64ELi256ELi128ELb0ELb1ELb1ELb1ELb0ELb1EEEEEEEEEvNT_6ParamsE,"aw",@nobits
	.sectionflags	@""
	.align	16
	.zero		1024


//--------------------- .nv.shared._ZN7cutlass13device_kernelIN5flash11enable_sm90INS1_16FlashAttnFwdSm90INS1_25CollectiveMainloopFwdSm90ILi2EN4cute5tupleIJNS5_1CILi1EEES8_S8_EEENS6_IJNS7_ILi64EEESA_SA_EEELi512ENS_10bfloat16_tEfNS_4arch4Sm90ELb0ELb1ELb0ELb1ELb1ELb1ELb0ELb0ELb0ELb1ELb0ELb0EEENS1_21CollectiveEpilogueFwdINS6_IJSA_NS7_ILi512EEESA_EEES9_SC_SE_Li256ELb1ELb1ELb0ELb0EEENS1_36VarlenDynamicPersistentTileSchedulerILi64ELi64ELi256ELi128ELb0ELb1ELb1ELb1ELb0ELb1EEEEEEEEEvNT_6ParamsE --------------------------
	.section	.nv.shared._ZN7cutlass13device_kernelIN5flash11enable_sm90INS1_16FlashAttnFwdSm90INS1_25CollectiveMainloopFwdSm90ILi2EN4cute5tupleIJNS5_1CILi1EEES8_S8_EEENS6_IJNS7_ILi64EEESA_SA_EEELi512ENS_10bfloat16_tEfNS_4arch4Sm90ELb0ELb1ELb0ELb1ELb1ELb1ELb0ELb0ELb0ELb1ELb0ELb0EEENS1_21CollectiveEpilogueFwdINS6_IJSA_NS7_ILi512EEESA_EEES9_SC_SE_Li256ELb1ELb1ELb0ELb0EEENS1_36VarlenDynamicPersistentTileSchedulerILi64ELi64ELi256ELi128ELb0ELb1ELb1ELb1ELb0ELb1EEEEEEEEEvNT_6ParamsE,"aw",@nobits
	.sectionflags	@""
	.align	16
	.zero		1024


//--------------------- .nv.shared._ZN7cutlass13device_kernelIN5flash11enable_sm90INS1_16FlashAttnFwdSm90INS1_25CollectiveMainloopFwdSm90ILi2EN4cute5tupleIJNS5_1CILi1EEES8_S8_EEENS6_IJNS7_ILi64EEESA_SA_EEELi512ENS_10bfloat16_tEfNS_4arch4Sm90ELb0ELb1ELb0ELb1ELb1ELb0ELb1ELb0ELb0ELb1ELb0ELb0EEENS1_21CollectiveEpilogueFwdINS6_IJSA_NS7_ILi512EEESA_EEES9_SC_SE_Li256ELb1ELb1ELb0ELb0EEENS1_36VarlenDynamicPersistentTileSchedulerILi64ELi64ELi256ELi128ELb0ELb1ELb1ELb1ELb0ELb1EEEEEEEEEvNT_6ParamsE --------------------------
	.section	.nv.shared._ZN7cutlass13device_kernelIN5flash11enable_sm90INS1_16FlashAttnFwdSm90INS1_25CollectiveMainloopFwdSm90ILi2EN4cute5tupleIJNS5_1CILi1EEES8_S8_EEENS6_IJNS7_ILi64EEESA_SA_EEELi512ENS_10bfloat16_tEfNS_4arch4Sm90ELb0ELb1ELb0ELb1ELb1ELb0ELb1ELb0ELb0ELb1ELb0ELb0EEENS1_21CollectiveEpilogueFwdINS6_IJSA_NS7_ILi512EEESA_EEES9_SC_SE_Li256ELb1ELb1ELb0ELb0EEENS1_36VarlenDynamicPersistentTileSchedulerILi64ELi64ELi256ELi128ELb0ELb1ELb1ELb1ELb0ELb1EEEEEEEEEvNT_6ParamsE,"aw",@nobits
	.sectionflags	@""
	.align	16
	.zero		1024


//--------------------- .nv.shared._ZN7cutlass13device_kernelIN5flash11enable_sm90INS1_16FlashAttnFwdSm90INS1_25CollectiveMainloopFwdSm90ILi2EN4cute5tupleIJNS5_1CILi1EEES8_S8_EEENS6_IJNS7_ILi64EEESA_SA_EEELi512ENS_10bfloat16_tEfNS_4arch4Sm90ELb0ELb1ELb0ELb1ELb1ELb1ELb1ELb0ELb0ELb1ELb0ELb0EEENS1_21CollectiveEpilogueFwdINS6_IJSA_NS7_ILi512EEESA_EEES9_SC_SE_Li256ELb1ELb1ELb0ELb0EEENS1_36VarlenDynamicPersistentTileSchedulerILi64ELi64ELi256ELi128ELb0ELb1ELb1ELb1ELb0ELb1EEEEEEEEEvNT_6ParamsE --------------------------
	.section	.nv.shared._ZN7cutlass13device_kernelIN5flash11enable_sm90INS1_16FlashAttnFwdSm90INS1_25CollectiveMainloopFwdSm90ILi2EN4cute5tupleIJNS5_1CILi1EEES8_S8_EEENS6_IJNS7_ILi64EEESA_SA_EEELi512ENS_10bfloat16_tEfNS_4arch4Sm90ELb0ELb1ELb0ELb1ELb1ELb1ELb1ELb0ELb0ELb1ELb0ELb0EEENS1_21CollectiveEpilogueFwdINS6_IJSA_NS7_ILi512EEESA_EEES9_SC_SE_Li256ELb1ELb1ELb0ELb0EEENS1_36VarlenDynamicPersistentTileSchedulerILi64ELi64ELi256ELi128ELb0ELb1ELb1ELb1ELb0ELb1EEEEEEEEEvNT_6ParamsE,"aw",@nobits
	.sectionflags	@""
	.align	16
	.zero		1024


//--------------------- .nv.shared._ZN7cutlass13device_kernelIN5flash11enable_sm90INS1_16FlashAttnFwdSm90INS1_25CollectiveMainloopFwdSm90ILi2EN4cute5tupleIJNS5_1CILi1EEES8_S8_EEENS6_IJNS7_ILi64EEESA_SA_EEELi512ENS_10bfloat16_tEfNS_4arch4Sm90ELb1ELb0ELb0ELb0ELb1ELb0ELb0ELb0ELb0ELb1ELb0ELb0EEENS1_21CollectiveEpilogueFwdINS6_IJSA_NS7_ILi512EEESA_EEES9_SC_SE_Li256ELb0ELb1ELb0ELb0EEENS1_30DynamicPersistentTileSchedulerILi256ELi128ELb0ELb1ELb1EEEEEEEEEvNT_6ParamsE --------------------------
	.section	.nv.shared._ZN7cutlass13device_kernelIN5flash11enable_sm90INS1_16FlashAttnFwdSm90INS1_25CollectiveMainloopFwdSm90ILi2EN4cute5tupleIJNS5_1CILi1EEES8_S8_EEENS6_IJNS7_ILi64EEESA_SA_EEELi512ENS_10bfloat16_tEfNS_4arch4Sm90ELb1ELb0ELb0ELb0ELb1ELb0ELb0ELb0ELb0ELb1ELb0ELb0EEENS1_21CollectiveEpilogueFwdINS6_IJSA_NS7_ILi512EEESA_EEES9_SC_SE_Li256ELb0ELb1ELb0ELb0EEENS1_30DynamicPersistentTileSchedulerILi256ELi128ELb0ELb1ELb1EEEEEEEEEvNT_6ParamsE,"aw",@nobits
	.sectionflags	@""
	.align	16
	.zero		1024


//--------------------- .nv.shared._ZN7cutlass13device_kernelIN5flash11enable_sm90INS1_16FlashAttnFwdSm90INS1_25CollectiveMainloopFwdSm90ILi2EN4cute5tupleIJNS5_1CILi1EEES8_S8_EEENS6_IJNS7_ILi64EEESA_SA_EEELi512ENS_10bfloat16_tEfNS_4arch4Sm90ELb1ELb0ELb0ELb0ELb1ELb0ELb1ELb0ELb0ELb1ELb0ELb0EEENS1_21CollectiveEpilogueFwdINS6_IJSA_NS7_ILi512EEESA_EEES9_SC_SE_Li256ELb0ELb1ELb0ELb0EEENS1_30DynamicPersistentTileSchedulerILi256ELi128ELb0ELb1ELb1EEEEEEEEEvNT_6ParamsE --------------------------
	.section	.nv.shared._ZN7cutlass13device_kernelIN5flash11enable_sm90INS1_16FlashAttnFwdSm90INS1_25CollectiveMainloopFwdSm90ILi2EN4cute5tupleIJNS5_1CILi1EEES8_S8_EEENS6_IJNS7_ILi64EEESA_SA_EEELi512ENS_10bfloat16_tEfNS_4arch4Sm90ELb1ELb0ELb0ELb0ELb1ELb0ELb1ELb0ELb0ELb1ELb0ELb0EEENS1_21CollectiveEpilogueFwdINS6_IJSA_NS7_ILi512EEESA_EEES9_SC_SE_Li256ELb0ELb1ELb0ELb0EEENS1_30DynamicPersistentTileSchedulerILi256ELi128ELb0ELb1ELb1EEEEEEEEEvNT_6ParamsE,"aw",@nobits
	.sectionflags	@""
	.align	16
	.zero		1024


//--------------------- .nv.shared._ZN7cutlass13device_kernelIN5flash11enable_sm90INS1_16FlashAttnFwdSm90INS1_25CollectiveMainloopFwdSm90ILi2EN4cute5tupleIJNS5_1CILi1EEES8_S8_EEENS6_IJNS7_ILi64EEESA_SA_EEELi512ENS_10bfloat16_tEfNS_4arch4Sm90ELb1ELb0ELb0ELb1ELb1ELb0ELb0ELb0ELb0ELb1ELb0ELb0EEENS1_21CollectiveEpilogueFwdINS6_IJSA_NS7_ILi512EEESA_EEES9_SC_SE_Li256ELb1ELb1ELb0ELb0EEENS1_36VarlenDynamicPersistentTileSchedulerILi64ELi64ELi256ELi128ELb0ELb1ELb1ELb1ELb1ELb1EEEEEEEEEvNT_6ParamsE --------------------------
	.section	.nv.shared._ZN7cutlass13device_kernelIN5flash11enable_sm90INS1_16FlashAttnFwdSm90INS1_25CollectiveMainloopFwdSm90ILi2EN4cute5tupleIJNS5_1CILi1EEES8_S8_EEENS6_IJNS7_ILi64EEESA_SA_EEELi512ENS_10bfloat16_tEfNS_4arch4Sm90ELb1ELb0ELb0ELb1ELb1ELb0ELb0ELb0ELb0ELb1ELb0ELb0EEENS1_21CollectiveEpilogueFwdINS6_IJSA_NS7_ILi512EEESA_EEES9_SC_SE_Li256ELb1ELb1ELb0ELb0EEENS1_36VarlenDynamicPersistentTileSchedulerILi64ELi64ELi256ELi128ELb0ELb1ELb1ELb1ELb1ELb1EEEEEEEEEvNT_6ParamsE,"aw",@nobits
	.sectionflags	@""
	.align	16
	.zero		1024


//--------------------- .nv.shared._ZN7cutlass13device_kernelIN5flash11enable_sm90INS1_16FlashAttnFwdSm90INS1_25CollectiveMainloopFwdSm90ILi2EN4cute5tupleIJNS5_1CILi1EEES8_S8_EEENS6_IJNS7_ILi64EEESA_SA_EEELi512ENS_10bfloat16_tEfNS_4arch4Sm90ELb1ELb0ELb0ELb1ELb1ELb1ELb0ELb0ELb0ELb1ELb0ELb0EEENS1_21CollectiveEpilogueFwdINS6_IJSA_NS7_ILi512EEESA_EEES9_SC_SE_Li256ELb1ELb1ELb0ELb0EEENS1_36VarlenDynamicPersistentTileSchedulerILi64ELi64ELi256ELi128ELb0ELb1ELb1ELb1ELb1ELb1EEEEEEEEEvNT_6ParamsE --------------------------
	.section	.nv.shared._ZN7cutlass13device_kernelIN5flash11enable_sm90INS1_16FlashAttnFwdSm90INS1_25CollectiveMainloopFwdSm90ILi2EN4cute5tupleIJNS5_1CILi1EEES8_S8_EEENS6_IJNS7_ILi64EEESA_SA_EEELi512ENS_10bfloat16_tEfNS_4arch4Sm90ELb1ELb0ELb0ELb1ELb1ELb1ELb0ELb0ELb0ELb1ELb0ELb0EEENS1_21CollectiveEpilogueFwdINS6_IJSA_NS7_ILi512EEESA_EEES9_SC_SE_Li256ELb1ELb1ELb0ELb0EEENS1_36VarlenDynamicPersistentTileSchedulerILi64ELi64ELi256ELi128ELb0ELb1ELb1ELb1ELb1ELb1EEEEEEEEEvNT_6ParamsE,"aw",@nobits
	.sectionflags	@""
	.align	16
	.zero		1024


//--------------------- .nv.shared._ZN7cutlass13device_kernelIN5flash11enable_sm90INS1_16FlashAttnFwdSm90INS1_25CollectiveMainloopFwdSm90ILi2EN4cute5tupleIJNS5_1CILi1EEES8_S8_EEENS6_IJNS7_ILi64EEESA_SA_EEELi512ENS_10bfloat16_tEfNS_4arch4Sm90ELb1ELb0ELb0ELb1ELb1ELb0ELb1ELb0ELb0ELb1ELb0ELb0EEENS1_21CollectiveEpilogueFwdINS6_IJSA_NS7_ILi512EEESA_EEES9_SC_SE_Li256ELb1ELb1ELb0ELb0EEENS1_36VarlenDynamicPersistentTileSchedulerILi64ELi64ELi256ELi128ELb0ELb1ELb1ELb1ELb1ELb1EEEEEEEEEvNT_6ParamsE --------------------------
	.section	.nv.shared._ZN7cutlass13device_kernelIN5flash11enable_sm90INS1_16FlashAttnFwdSm90INS1_25CollectiveMainloopFwdSm90ILi2EN4cute5tupleIJNS5_1CILi1EEES8_S8_EEENS6_IJNS7_ILi64EEESA_SA_EEELi512ENS_10bfloat16_tEfNS_4arch4Sm90ELb1ELb0ELb0ELb1ELb1ELb0ELb1ELb0ELb0ELb1ELb0ELb0EEENS1_21CollectiveEpilogueFwdINS6_IJSA_NS7_ILi512EEESA_EEES9_SC_SE_Li256ELb1ELb1ELb0ELb0EEENS1_36VarlenDynamicPersistentTileSchedulerILi64ELi64ELi256ELi128ELb0ELb1ELb1ELb1ELb1ELb1EEEEEEEEEvNT_6ParamsE,"aw",@nobits
	.sectionflags	@""
	.align	16
	.zero		1024


//--------------------- .nv.shared._ZN7cutlass13device_kernelIN5flash11enable_sm90INS1_16FlashAttnFwdSm90INS1_25CollectiveMainloopFwdSm90ILi2EN4cute5tupleIJNS5_1CILi1EEES8_S8_EEENS6_IJNS7_ILi64EEESA_SA_EEELi512ENS_10bfloat16_tEfNS_4arch4Sm90ELb1ELb0ELb0ELb1ELb1ELb1ELb1ELb0ELb0ELb1ELb0ELb0EEENS1_21CollectiveEpilogueFwdINS6_IJSA_NS7_ILi512EEESA_EEES9_SC_SE_Li256ELb1ELb1ELb0ELb0EEENS1_36VarlenDynamicPersistentTileSchedulerILi64ELi64ELi256ELi128ELb0ELb1ELb1ELb1ELb1ELb1EEEEEEEEEvNT_6ParamsE --------------------------
	.section	.nv.shared._ZN7cutlass13device_kernelIN5flash11enable_sm90INS1_16FlashAttnFwdSm90INS1_25CollectiveMainloopFwdSm90ILi2EN4cute5tupleIJNS5_1CILi1EEES8_S8_EEENS6_IJNS7_ILi64EEESA_SA_EEELi512ENS_10bfloat16_tEfNS_4arch4Sm90ELb1ELb0ELb0ELb1ELb1ELb1ELb1ELb0ELb0ELb1ELb0ELb0EEENS1_21CollectiveEpilogueFwdINS6_IJSA_NS7_ILi512EEESA_EEES9_SC_SE_Li256ELb1ELb1ELb0ELb0EEENS1_36VarlenDynamicPersistentTileSchedulerILi64ELi64ELi256ELi128ELb0ELb1ELb1ELb1ELb1ELb1EEEEEEEEEvNT_6ParamsE,"aw",@nobits
	.sectionflags	@""
	.align	16
	.zero		1024


//--------------------- .nv.constant0._ZN7cutlass13device_kernelIN5flash11enable_sm90INS1_16FlashAttnFwdSm90INS1_25CollectiveMainloopFwdSm90ILi2EN4cute5tupleIJNS5_1CILi1EEES8_S8_EEENS6_IJNS7_ILi64EEESA_SA_EEELi512ENS_10bfloat16_tEfNS_4arch4Sm90ELb0ELb0ELb0ELb0ELb1ELb0ELb0ELb0ELb0ELb1ELb0ELb0EEENS1_21CollectiveEpilogueFwdINS6_IJSA_NS7_ILi512EEESA_EEES9_SC_SE_Li256ELb0ELb1ELb0ELb0EEENS1_29StaticPersistentTileSchedulerILb0EEEEEEEEEvNT_6ParamsE --------------------------
	.section	.nv.constant0._ZN7cutlass13device_kernelIN5flash11enable_sm90INS1_16FlashAttnFwdSm90INS1_25CollectiveMainloopFwdSm90ILi2EN4cute5tupleIJNS5_1CILi1EEES8_S8_EEENS6_IJNS7_ILi64EEESA_SA_EEELi512ENS_10bfloat16_tEfNS_4arch4Sm90ELb0ELb0ELb0ELb0ELb1ELb0ELb0ELb0ELb0ELb1ELb0ELb0EEENS1_21CollectiveEpilogueFwdINS6_IJSA_NS7_ILi512EEESA_EEES9_SC_SE_Li256ELb0ELb1ELb0ELb0EEENS1_29StaticPersistentTileSchedulerILb0EEEEEEEEEvNT_6ParamsE,"a",@progbits
	.sectionflags	@""
	.align	4
.nv.constant0._ZN7cutlass13device_kernelIN5flash11enable_sm90INS1_16FlashAttnFwdSm90INS1_25CollectiveMainloopFwdSm90ILi2EN4cute5tupleIJNS5_1CILi1EEES8_S8_EEENS6_IJNS7_ILi64EEESA_SA_EEELi512ENS_10bfloat16_tEfNS_4arch4Sm90ELb0ELb0ELb0ELb0ELb1ELb0ELb0ELb0ELb0ELb1ELb0ELb0EEENS1_21CollectiveEpilogueFwdINS6_IJSA_NS7_ILi512EEESA_EEES9_SC_SE_Li256ELb0ELb1ELb0ELb0EEENS1_29StaticPersistentTileSchedulerILb0EEEEEEEEEvNT_6ParamsE:
	.zero		3200


//--------------------- .nv.constant0._ZN7cutlass13device_kernelIN5flash11enable_sm90INS1_16FlashAttnFwdSm90INS1_25CollectiveMainloopFwdSm90ILi2EN4cute5tupleIJNS5_1CILi1EEES8_S8_EEENS6_IJNS7_ILi64EEESA_SA_EEELi512ENS_10bfloat16_tEfNS_4arch4Sm90ELb0ELb0ELb0ELb0ELb1ELb0ELb1ELb0ELb0ELb1ELb0ELb0EEENS1_21CollectiveEpilogueFwdINS6_IJSA_NS7_ILi512EEESA_EEES9_SC_SE_Li256ELb0ELb1ELb0ELb0EEENS1_29StaticPersistentTileSchedulerILb0EEEEEEEEEvNT_6ParamsE --------------------------
	.section	.nv.constant0._ZN7cutlass13device_kernelIN5flash11enable_sm90INS1_16FlashAttnFwdSm90INS1_25CollectiveMainloopFwdSm90ILi2EN4cute5tupleIJNS5_1CILi1EEES8_S8_EEENS6_IJNS7_ILi64EEESA_SA_EEELi512ENS_10bfloat16_tEfNS_4arch4Sm90ELb0ELb0ELb0ELb0ELb1ELb0ELb1ELb0ELb0ELb1ELb0ELb0EEENS1_21CollectiveEpilogueFwdINS6_IJSA_NS7_ILi512EEESA_EEES9_SC_SE_Li256ELb0ELb1ELb0ELb0EEENS1_29StaticPersistentTileSchedulerILb0EEEEEEEEEvNT_6ParamsE,"a",@progbits
	.sectionflags	@""
	.align	4
.nv.constant0._ZN7cutlass13device_kernelIN5flash11enable_sm90INS1_16FlashAttnFwdSm90INS1_25CollectiveMainloopFwdSm90ILi2EN4cute5tupleIJNS5_1CILi1EEES8_S8_EEENS6_IJNS7_ILi64EEESA_SA_EEELi512ENS_10bfloat16_tEfNS_4arch4Sm90ELb0ELb0ELb0ELb0ELb1ELb0ELb1ELb0ELb0ELb1ELb0ELb0EEENS1_21CollectiveEpilogueFwdINS6_IJSA_NS7_ILi512EEESA_EEES9_SC_SE_Li256ELb0ELb1ELb0ELb0EEENS1_29StaticPersistentTileSchedulerILb0EEEEEEEEEvNT_6ParamsE:
	.zero		3456


//--------------------- .nv.constant0._ZN7cutlass13device_kernelIN5flash11enable_sm90INS1_16FlashAttnFwdSm90INS1_25CollectiveMainloopFwdSm90ILi2EN4cute5tupleIJNS5_1CILi1EEES8_S8_EEENS6_IJNS7_ILi64EEESA_SA_EEELi512ENS_10bfloat16_tEfNS_4arch4Sm90ELb0ELb0ELb0ELb1ELb1ELb0ELb0ELb0ELb0ELb1ELb0ELb0EEENS1_21CollectiveEpilogueFwdINS6_IJSA_NS7_ILi512EEESA_EEES9_SC_SE_Li256ELb1ELb1ELb0ELb0EEENS1_36VarlenDynamicPersistentTileSchedulerILi64ELi64ELi256ELi128ELb0ELb1ELb1ELb0ELb1ELb1EEEEEEEEEvNT_6ParamsE --------------------------
	.section	.nv.constant0._ZN7cutlass13device_kernelIN5flash11enable_sm90INS1_16FlashAttnFwdSm90INS1_25CollectiveMainloopFwdSm90ILi2EN4cute5tupleIJNS5_1CILi1EEES8_S8_EEENS6_IJNS7_ILi64EEESA_SA_EEELi512ENS_10bfloat16_tEfNS_4arch4Sm90ELb0ELb0ELb0ELb1ELb1ELb0ELb0ELb0ELb0ELb1ELb0ELb0EEENS1_21CollectiveEpilogueFwdINS6_IJSA_NS7_ILi512EEESA_EEES9_SC_SE_Li256ELb1ELb1ELb0ELb0EEENS1_36VarlenDynamicPersistentTileSchedulerILi64ELi64ELi256ELi128ELb0ELb1ELb1ELb0ELb1ELb1EEEEEEEEEvNT_6ParamsE,"a",@progbits
	.sectionflags	@""
	.align	4
.nv.constant0._ZN7cutlass13device_kernelIN5flash11enable_sm90INS1_16FlashAttnFwdSm90INS1_25CollectiveMainloopFwdSm90ILi2EN4cute5tupleIJNS5_1CILi1EEES8_S8_EEENS6_IJNS7_ILi64EEESA_SA_EEELi512ENS_10bfloat16_tEfNS_4arch4Sm90ELb0ELb0ELb0ELb1ELb1ELb0ELb0ELb0ELb0ELb1ELb0ELb0EEENS1_21CollectiveEpilogueFwdINS6_IJSA_NS7_ILi512EEESA_EEES9_SC_SE_Li256ELb1ELb1ELb0ELb0EEENS1_36VarlenDynamicPersistentTileSchedulerILi64ELi64ELi256ELi128ELb0ELb1ELb1ELb0ELb1ELb1EEEEEEEEEvNT_6ParamsE:
	.zero		3328


//--------------------- .nv.constant0._ZN7cutlass13device_kernelIN5flash11enable_sm90INS1_16FlashAttnFwdSm90INS1_25CollectiveMainloopFwdSm90ILi2EN4cute5tupleIJNS5_1CILi1EEES8_S8_EEENS6_IJNS7_ILi64EEESA_SA_EEELi512ENS_10bfloat16_tEfNS_4arch4Sm90ELb0ELb0ELb0ELb1ELb1ELb1ELb0ELb0ELb0ELb1ELb0ELb0EEENS1_21CollectiveEpilogueFwdINS6_IJSA_NS7_ILi512EEESA_EEES9_SC_SE_Li256ELb1ELb1ELb0ELb0EEENS1_36VarlenDynamicPersistentTileSchedulerILi64ELi64ELi256ELi128ELb0ELb1ELb1ELb0ELb1ELb1EEEEEEEEEvNT_6ParamsE --------------------------
	.section	.nv.constant0._ZN7cutlass13device_kernelIN5flash11enable_sm90INS1_16FlashAttnFwdSm90INS1_25CollectiveMainloopFwdSm90ILi2EN4cute5tupleIJNS5_1CILi1EEES8_S8_EEENS6_IJNS7_ILi64EEESA_SA_EEELi512ENS_10bfloat16_tEfNS_4arch4Sm90ELb0ELb0ELb0ELb1ELb1ELb1ELb0ELb0ELb0ELb1ELb0ELb0EEENS1_21CollectiveEpilogueFwdINS6_IJSA_NS7_ILi512EEESA_EEES9_SC_SE_Li256ELb1ELb1ELb0ELb0EEENS1_36VarlenDynamicPersistentTileSchedulerILi64ELi64ELi256ELi128ELb0ELb1ELb1ELb0ELb1ELb1EEEEEEEEEvNT_6ParamsE,"a",@progbits
	.sectionflags	@""
	.align	4
.nv.constant0._ZN7cutlass13device_kernelIN5flash11enable_sm90INS1_16FlashAttnFwdSm90INS1_25CollectiveMainloopFwdSm90ILi2EN4cute5tupleIJNS5_1CILi1EEES8_S8_EEENS6_IJNS7_ILi64EEESA_SA_EEELi512ENS_10bfloat16_tEfNS_4arch4Sm90ELb0ELb0ELb0ELb1ELb1ELb1ELb0ELb0ELb0ELb1ELb0ELb0EEENS1_21CollectiveEpilogueFwdINS6_IJSA_NS7_ILi512EEESA_EEES9_SC_SE_Li256ELb1ELb1ELb0ELb0EEENS1_36VarlenDynamicPersistentTileSchedulerILi64ELi64ELi256ELi128ELb0ELb1ELb1ELb0ELb1ELb1EEEEEEEEEvNT_6ParamsE:
	.zero		3328


//--------------------- .nv.constant0._ZN7cutlass13device_kernelIN5flash11enable_sm90INS1_16FlashAttnFwdSm90INS1_25CollectiveMainloopFwdSm90ILi2EN4cute5tupleIJNS5_1CILi1EEES8_S8_EEENS6_IJNS7_ILi64EEESA_SA_EEELi512ENS_10bfloat16_tEfNS_4arch4Sm90ELb0ELb0ELb0ELb1ELb1ELb0ELb1ELb0ELb0ELb1ELb0ELb0EEENS1_21CollectiveEpilogueFwdINS6_IJSA_NS7_ILi512EEESA_EEES9_SC_SE_Li256ELb1ELb1ELb0ELb0EEENS1_36VarlenDynamicPersistentTileSchedulerILi64ELi64ELi256ELi128ELb0ELb1ELb1ELb0ELb1ELb1EEEEEEEEEvNT_6ParamsE --------------------------
	.section	.nv.constant0._ZN7cutlass13device_kernelIN5flash11enable_sm90INS1_16FlashAttnFwdSm90INS1_25CollectiveMainloopFwdSm90ILi2EN4cute5tupleIJNS5_1CILi1EEES8_S8_EEENS6_IJNS7_ILi64EEESA_SA_EEELi512ENS_10bfloat16_tEfNS_4arch4Sm90ELb0ELb0ELb0ELb1ELb1ELb0ELb1ELb0ELb0ELb1ELb0ELb0EEENS1_21CollectiveEpilogueFwdINS6_IJSA_NS7_ILi512EEESA_EEES9_SC_SE_Li256ELb1ELb1ELb0ELb0EEENS1_36VarlenDynamicPersistentTileSchedulerILi64ELi64ELi256ELi128ELb0ELb1ELb1ELb0ELb1ELb1EEEEEEEEEvNT_6ParamsE,"a",@progbits
	.sectionflags	@""
	.align	4
.nv.constant0._ZN7cutlass13device_kernelIN5flash11enable_sm90INS1_16FlashAttnFwdSm90INS1_25CollectiveMainloopFwdSm90ILi2EN4cute5tupleIJNS5_1CILi1EEES8_S8_EEENS6_IJNS7_ILi64EEESA_SA_EEELi512ENS_10bfloat16_tEfNS_4arch4Sm90ELb0ELb0ELb0ELb1ELb1ELb0ELb1ELb0ELb0ELb1ELb0ELb0EEENS1_21CollectiveEpilogueFwdINS6_IJSA_NS7_ILi512EEESA_EEES9_SC_SE_Li256ELb1ELb1ELb0ELb0EEENS1_36VarlenDynamicPersistentTileSchedulerILi64ELi64ELi256ELi128ELb0ELb1ELb1ELb0ELb1ELb1EEEEEEEEEvNT_6ParamsE:
	.zero		3584


//--------------------- .nv.constant0._ZN7cutlass13device_kernelIN5flash11enable_sm90INS1_16FlashAttnFwdSm90INS1_25CollectiveMainloopFwdSm90ILi2EN4cute5tupleIJNS5_1CILi1EEES8_S8_EEENS6_IJNS7_ILi64EEESA_SA_EEELi512ENS_10bfloat16_tEfNS_4arch4Sm90ELb0ELb0ELb0ELb1ELb1ELb1ELb1ELb0ELb0ELb1ELb0ELb0EEENS1_21CollectiveEpilogueFwdINS6_IJSA_NS7_ILi512EEESA_EEES9_SC_SE_Li256ELb1ELb1ELb0ELb0EEENS1_36VarlenDynamicPersistentTileSchedulerILi64ELi64ELi256ELi128ELb0ELb1ELb1ELb0ELb1ELb1EEEEEEEEEvNT_6ParamsE --------------------------
	.section	.nv.constant0._ZN7cutlass13device_kernelIN5flash11enable_sm90INS1_16FlashAttnFwdSm90INS1_25CollectiveMainloopFwdSm90ILi2EN4cute5tupleIJNS5_1CILi1EEES8_S8_EEENS6_IJNS7_ILi64EEESA_SA_EEELi512ENS_10bfloat16_tEfNS_4arch4Sm90ELb0ELb0ELb0ELb1ELb1ELb1ELb1ELb0ELb0ELb1ELb0ELb0EEENS1_21CollectiveEpilogueFwdINS6_IJSA_NS7_ILi512EEESA_EEES9_SC_SE_Li256ELb1ELb1ELb0ELb0EEENS1_36VarlenDynamicPersistentTileSchedulerILi64ELi64ELi256ELi128ELb0ELb1ELb1ELb0ELb1ELb1EEEEEEEEEvNT_6ParamsE,"a",@progbits
	.sectionflags	@""
	.align	4
.nv.constant0._ZN7cutlass13device_kernelIN5flash11enable_sm90INS1_16FlashAttnFwdSm90INS1_25CollectiveMainloopFwdSm90ILi2EN4cute5tupleIJNS5_1CILi1EEES8_S8_EEENS6_IJNS7_ILi64EEESA_SA_EEELi512ENS_10bfloat16_tEfNS_4arch4Sm90ELb0ELb0ELb0ELb1ELb1ELb1ELb1ELb0ELb0ELb1ELb0ELb0EEENS1_21CollectiveEpilogueFwdINS6_IJSA_NS7_ILi512EEESA_EEES9_SC_SE_Li256ELb1ELb1ELb0ELb0EEENS1_36VarlenDynamicPersistentTileSchedulerILi64ELi64ELi256ELi128ELb0ELb1ELb1ELb0ELb1ELb1EEEEEEEEEvNT_6ParamsE:
	.zero		3584


//--------------------- .nv.constant0._ZN7cutlass13device_kernelIN5flash11enable_sm90INS1_16FlashAttnFwdSm90INS1_25CollectiveMainloopFwdSm90ILi2EN4cute5tupleIJNS5_1CILi1EEES8_S8_EEENS6_IJNS7_ILi64EEESA_SA_EEELi512ENS_10bfloat16_tEfNS_4arch4Sm90ELb0ELb1ELb0ELb0ELb1ELb0ELb0ELb0ELb0ELb1ELb0ELb0EEENS1_21CollectiveEpilogueFwdINS6_IJSA_NS7_ILi512EEESA_EEES9_SC_SE_Li256ELb0ELb1ELb0ELb0EEENS1_30DynamicPersistentTileSchedulerILi256ELi128ELb0ELb1ELb1EEEEEEEEEvNT_6ParamsE --------------------------
	.section	.nv.constant0._ZN7cutlass13device_kernelIN5flash11enable_sm90INS1_16FlashAttnFwdSm90INS1_25CollectiveMainloopFwdSm90ILi2EN4cute5tupleIJNS5_1CILi1EEES8_S8_EEENS6_IJNS7_ILi64EEESA_SA_EEELi512ENS_10bfloat16_tEfNS_4arch4Sm90ELb0ELb1ELb0ELb0ELb1ELb0ELb0ELb0ELb0ELb1ELb0ELb0EEENS1_21CollectiveEpilogueFwdINS6_IJSA_NS7_ILi512EEESA_EEES9_SC_SE_Li256ELb0ELb1ELb0ELb0EEENS1_30DynamicPersistentTileSchedulerILi256ELi128ELb0ELb1ELb1EEEEEEEEEvNT_6ParamsE,"a",@progbits
	.sectionflags	@""
	.align	4
.nv.constant0._ZN7cutlass13device_kernelIN5flash11enable_sm90INS1_16FlashAttnFwdSm90INS1_25CollectiveMainloopFwdSm90ILi2EN4cute5tupleIJNS5_1CILi1EEES8_S8_EEENS6_IJNS7_ILi64EEESA_SA_EEELi512ENS_10bfloat16_tEfNS_4arch4Sm90ELb0ELb1ELb0ELb0ELb1ELb0ELb0ELb0ELb0ELb1ELb0ELb0EEENS1_21CollectiveEpilogueFwdINS6_IJSA_NS7_ILi512EEESA_EEES9_SC_SE_Li256ELb0ELb1ELb0ELb0EEENS1_30DynamicPersistentTileSchedulerILi256ELi128ELb0ELb1ELb1EEEEEEEEEvNT_6ParamsE:
	.zero		3328


//--------------------- .nv.constant0._ZN7cutlass13device_kernelIN5flash11enable_sm90INS1_16FlashAttnFwdSm90INS1_25CollectiveMainloopFwdSm90ILi2EN4cute5tupleIJNS5_1CILi1EEES8_S8_EEENS6_IJNS7_ILi64EEESA_SA_EEELi512ENS_10bfloat16_tEfNS_4arch4Sm90ELb0ELb1ELb0ELb0ELb1ELb0ELb1ELb0ELb0ELb1ELb0ELb0EEENS1_21CollectiveEpilogueFwdINS6_IJSA_NS7_ILi512EEESA_EEES9_SC_SE_Li256ELb0ELb1ELb0ELb0EEENS1_30DynamicPersistentTileSchedulerILi256ELi128ELb0ELb1ELb1EEEEEEEEEvNT_6ParamsE --------------------------
	.section	.nv.constant0._ZN7cutlass13device_kernelIN5flash11enable_sm90INS1_16FlashAttnFwdSm90INS1_25CollectiveMainloopFwdSm90ILi2EN4cute5tupleIJNS5_1CILi1EEES8_S8_EEENS6_IJNS7_ILi64EEESA_SA_EEELi512ENS_10bfloat16_tEfNS_4arch4Sm90ELb0ELb1ELb0ELb0ELb1ELb0ELb1ELb0ELb0ELb1ELb0ELb0EEENS1_21CollectiveEpilogueFwdINS6_IJSA_NS7_ILi512EEESA_EEES9_SC_SE_Li256ELb0ELb1ELb0ELb0EEENS1_30DynamicPersistentTileSchedulerILi256ELi128ELb0ELb1ELb1EEEEEEEEEvNT_6ParamsE,"a",@progbits
	.sectionflags	@""
	.align	4
.nv.constant0._ZN7cutlass13device_kernelIN5flash11enable_sm90INS1_16FlashAttnFwdSm90INS1_25CollectiveMainloopFwdSm90ILi2EN4cute5tupleIJNS5_1CILi1EEES8_S8_EEENS6_IJNS7_ILi64EEESA_SA_EEELi512ENS_10bfloat16_tEfNS_4arch4Sm90ELb0ELb1ELb0ELb0ELb1ELb0ELb1ELb0ELb0ELb1ELb0ELb0EEENS1_21CollectiveEpilogueFwdINS6_IJSA_NS7_ILi512EEESA_EEES9_SC_SE_Li256ELb0ELb1ELb0ELb0EEENS1_30DynamicPersistentTileSchedulerILi256ELi128ELb0ELb1ELb1EEEEEEEEEvNT_6ParamsE:
	.zero		3584


//--------------------- .nv.constant0._ZN7cutlass13device_kernelIN5flash11enable_sm90INS1_16FlashAttnFwdSm90INS1_25CollectiveMainloopFwdSm90ILi2EN4cute5tupleIJNS5_1CILi1EEES8_S8_EEENS6_IJNS7_ILi64EEESA_SA_EEELi512ENS_10bfloat16_tEfNS_4arch4Sm90ELb0ELb1ELb0ELb1ELb1ELb0ELb0ELb0ELb0ELb1ELb0ELb0EEENS1_21CollectiveEpilogueFwdINS6_IJSA_NS7_ILi512EEESA_EEES9_SC_SE_Li256ELb1ELb1ELb0ELb0EEENS1_36VarlenDynamicPersistentTileSchedulerILi64ELi64ELi256ELi128ELb0ELb1ELb1ELb1ELb0ELb1EEEEEEEEEvNT_6ParamsE --------------------------
	.section	.nv.constant0._ZN7cutlass13device_kernelIN5flash11enable_sm90INS1_16FlashAttnFwdSm90INS1_25CollectiveMainloopFwdSm90ILi2EN4cute5tupleIJNS5_1CILi1EEES8_S8_EEENS6_IJNS7_ILi64EEESA_SA_EEELi512ENS_10bfloat16_tEfNS_4arch4Sm90ELb0ELb1ELb0ELb1ELb1ELb0ELb0ELb0ELb0ELb1ELb0ELb0EEENS1_21CollectiveEpilogueFwdINS6_IJSA_NS7_ILi512EEESA_EEES9_SC_SE_Li256ELb1ELb1ELb0ELb0EEENS1_36VarlenDynamicPersistentTileSchedulerILi64ELi64ELi256ELi128ELb0ELb1ELb1ELb1ELb0ELb1EEEEEEEEEvNT_6ParamsE,"a",@progbits
	.sectionflags	@""
	.align	4
.nv.constant0._ZN7cutlass13device_kernelIN5flash11enable_sm90INS1_16FlashAttnFwdSm90INS1_25CollectiveMainloopFwdSm90ILi2EN4cute5tupleIJNS5_1CILi1EEES8_S8_EEENS6_IJNS7_ILi64EEESA_SA_EEELi512ENS_10bfloat16_tEfNS_4arch4Sm90ELb0ELb1ELb0ELb1ELb1ELb0ELb0ELb0ELb0ELb1ELb0ELb0EEENS1_21CollectiveEpilogueFwdINS6_IJSA_NS7_ILi512EEESA_EEES9_SC_SE_Li256ELb1ELb1ELb0ELb0EEENS1_36VarlenDynamicPersistentTileSchedulerILi64ELi64ELi256ELi128ELb0ELb1ELb1ELb1ELb0ELb1EEEEEEEEEvNT_6ParamsE:
	.zero		3328


//--------------------- .nv.constant0._ZN7cutlass13device_kernelIN5flash11enable_sm90INS1_16FlashAttnFwdSm90INS1_25CollectiveMainloopFwdSm90ILi2EN4cute5tupleIJNS5_1CILi1EEES8_S8_EEENS6_IJNS7_ILi64EEESA_SA_EEELi512ENS_10bfloat16_tEfNS_4arch4Sm90ELb0ELb1ELb0ELb1ELb1ELb1ELb0ELb0ELb0ELb1ELb0ELb0EEENS1_21CollectiveEpilogueFwdINS6_IJSA_NS7_ILi512EEESA_EEES9_SC_SE_Li256ELb1ELb1ELb0ELb0EEENS1_36VarlenDynamicPersistentTileSchedulerILi64ELi64ELi256ELi128ELb0ELb1ELb1ELb1ELb0ELb1EEEEEEEEEvNT_6ParamsE --------------------------
	.section	.nv.constant0._ZN7cutlass13device_kernelIN5flash11enable_sm90INS1_16FlashAttnFwdSm90INS1_25CollectiveMainloopFwdSm90ILi2EN4cute5tupleIJNS5_1CILi1EEES8_S8_EEENS6_IJNS7_ILi64EEESA_SA_EEELi512ENS_10bfloat16_tEfNS_4arch4Sm90ELb0ELb1ELb0ELb1ELb1ELb1ELb0ELb0ELb0ELb1ELb0ELb0EEENS1_21CollectiveEpilogueFwdINS6_IJSA_NS7_ILi512EEESA_EEES9_SC_SE_Li256ELb1ELb1ELb0ELb0EEENS1_36VarlenDynamicPersistentTileSchedulerILi64ELi64ELi256ELi128ELb0ELb1ELb1ELb1ELb0ELb1EEEEEEEEEvNT_6ParamsE,"a",@progbits
	.sectionflags	@""
	.align	4
.nv.constant0._ZN7cutlass13device_kernelIN5flash11enable_sm90INS1_16FlashAttnFwdSm90INS1_25CollectiveMainloopFwdSm90ILi2EN4cute5tupleIJNS5_1CILi1EEES8_S8_EEENS6_IJNS7_ILi64EEESA_SA_EEELi512ENS_10bfloat16_tEfNS_4arch4Sm90ELb0ELb1ELb0ELb1ELb1ELb1ELb0ELb0ELb0ELb1ELb0ELb0EEENS1_21CollectiveEpilogueFwdINS6_IJSA_NS7_ILi512EEESA_EEES9_SC_SE_Li256ELb1ELb1ELb0ELb0EEENS1_36VarlenDynamicPersistentTileSchedulerILi64ELi64ELi256ELi128ELb0ELb1ELb1ELb1ELb0ELb1EEEEEEEEEvNT_6ParamsE:
	.zero		3328


//--------------------- .nv.constant0._ZN7cutlass13device_kernelIN5flash11enable_sm90INS1_16FlashAttnFwdSm90INS1_25CollectiveMainloopFwdSm90ILi2EN4cute5tupleIJNS5_1CILi1EEES8_S8_EEENS6_IJNS7_ILi64EEESA_SA_EEELi512ENS_10bfloat16_tEfNS_4arch4Sm90ELb0ELb1ELb0ELb1ELb1ELb0ELb1ELb0ELb0ELb1ELb0ELb0EEENS1_21CollectiveEpilogueFwdINS6_IJSA_NS7_ILi512EEESA_EEES9_SC_SE_Li256ELb1ELb1ELb0ELb0EEENS1_36VarlenDynamicPersistentTileSchedulerILi64ELi64ELi256ELi128ELb0ELb1ELb1ELb1ELb0ELb1EEEEEEEEEvNT_6ParamsE --------------------------
	.section	.nv.constant0._ZN7cutlass13device_kernelIN5flash11enable_sm90INS1_16FlashAttnFwdSm90INS1_25CollectiveMainloopFwdSm90ILi2EN4cute5tupleIJNS5_1CILi1EEES8_S8_EEENS6_IJNS7_ILi64EEESA_SA_EEELi512ENS_10bfloat16_tEfNS_4arch4Sm90ELb0ELb1ELb0ELb1ELb1ELb0ELb1ELb0ELb0ELb1ELb0ELb0EEENS1_21CollectiveEpilogueFwdINS6_IJSA_NS7_ILi512EEESA_EEES9_SC_SE_Li256ELb1ELb1ELb0ELb0EEENS1_36VarlenDynamicPersistentTileSchedulerILi64ELi64ELi256ELi128ELb0ELb1ELb1ELb1ELb0ELb1EEEEEEEEEvNT_6ParamsE,"a",@progbits
	.sectionflags	@""
	.align	4
.nv.constant0._ZN7cutlass13device_kernelIN5flash11enable_sm90INS1_16FlashAttnFwdSm90INS1_25CollectiveMainloopFwdSm90ILi2EN4cute5tupleIJNS5_1CILi1EEES8_S8_EEENS6_IJNS7_ILi64EEESA_SA_EEELi512ENS_10bfloat16_tEfNS_4arch4Sm90ELb0ELb1ELb0ELb1ELb1ELb0ELb1ELb0ELb0ELb1ELb0ELb0EEENS1_21CollectiveEpilogueFwdINS6_IJSA_NS7_ILi512EEESA_EEES9_SC_SE_Li256ELb1ELb1ELb0ELb0EEENS1_36VarlenDynamicPersistentTileSchedulerILi64ELi64ELi256ELi128ELb0ELb1ELb1ELb1ELb0ELb1EEEEEEEEEvNT_6ParamsE:
	.zero		3584


//--------------------- .nv.constant0._ZN7cutlass13device_kernelIN5flash11enable_sm90INS1_16FlashAttnFwdSm90INS1_25CollectiveMainloopFwdSm90ILi2EN4cute5tupleIJNS5_1CILi1EEES8_S8_EEENS6_IJNS7_ILi64EEESA_SA_EEELi512ENS_10bfloat16_tEfNS_4arch4Sm90ELb0ELb1ELb0ELb1ELb1ELb1ELb1ELb0ELb0ELb1ELb0ELb0EEENS1_21CollectiveEpilogueFwdINS6_IJSA_NS7_ILi512EEESA_EEES9_SC_SE_Li256ELb1ELb1ELb0ELb0EEENS1_36VarlenDynamicPersistentTileSchedulerILi64ELi64ELi256ELi128ELb0ELb1ELb1ELb1ELb0ELb1EEEEEEEEEvNT_6ParamsE --------------------------
	.section	.nv.constant0._ZN7cutlass13device_kernelIN5flash11enable_sm90INS1_16FlashAttnFwdSm90INS1_25CollectiveMainloopFwdSm90ILi2EN4cute5tupleIJNS5_1CILi1EEES8_S8_EEENS6_IJNS7_ILi64EEESA_SA_EEELi512ENS_10bfloat16_tEfNS_4arch4Sm90ELb0ELb1ELb0ELb1ELb1ELb1ELb1ELb0ELb0ELb1ELb0ELb0EEENS1_21CollectiveEpilogueFwdINS6_IJSA_NS7_ILi512EEESA_EEES9_SC_SE_Li256ELb1ELb1ELb0ELb0EEENS1_36VarlenDynamicPersistentTileSchedulerILi64ELi64ELi256ELi128ELb0ELb1ELb1ELb1ELb0ELb1EEEEEEEEEvNT_6ParamsE,"a",@progbits
	.sectionflags	@""
	.align	4
.nv.constant0._ZN7cutlass13device_kernelIN5flash11enable_sm90INS1_16FlashAttnFwdSm90INS1_25CollectiveMainloopFwdSm90ILi2EN4cute5tupleIJNS5_1CILi1EEES8_S8_EEENS6_IJNS7_ILi64EEESA_SA_EEELi512ENS_10bfloat16_tEfNS_4arch4Sm90ELb0ELb1ELb0ELb1ELb1ELb1ELb1ELb0ELb0ELb1ELb0ELb0EEENS1_21CollectiveEpilogueFwdINS6_IJSA_NS7_ILi512EEESA_EEES9_SC_SE_Li256ELb1ELb1ELb0ELb0EEENS1_36VarlenDynamicPersistentTileSchedulerILi64ELi64ELi256ELi128ELb0ELb1ELb1ELb1ELb0ELb1EEEEEEEEEvNT_6ParamsE:
	.zero		3584


//--------------------- .nv.constant0._ZN7cutlass13device_kernelIN5flash11enable_sm90INS1_16FlashAttnFwdSm90INS1_25CollectiveMainloopFwdSm90ILi2EN4cute5tupleIJNS5_1CILi1EEES8_S8_EEENS6_IJNS7_ILi64EEESA_SA_EEELi512ENS_10bfloat16_tEfNS_4arch4Sm90ELb1ELb0ELb0ELb0ELb1ELb0ELb0ELb0ELb0ELb1ELb0ELb0EEENS1_21CollectiveEpilogueFwdINS6_IJSA_NS7_ILi512EEESA_EEES9_SC_SE_Li256ELb0ELb1ELb0ELb0EEENS1_30DynamicPersistentTileSchedulerILi256ELi128ELb0ELb1ELb1EEEEEEEEEvNT_6ParamsE --------------------------
	.section	.nv.constant0._ZN7cutlass13device_kernelIN5flash11enable_sm90INS1_16FlashAttnFwdSm90INS1_25CollectiveMainloopFwdSm90ILi2EN4cute5tupleIJNS5_1CILi1EEES8_S8_EEENS6_IJNS7_ILi64EEESA_SA_EEELi512ENS_10bfloat16_tEfNS_4arch4Sm90ELb1ELb0ELb0ELb0ELb1ELb0ELb0ELb0ELb0ELb1ELb0ELb0EEENS1_21CollectiveEpilogueFwdINS6_IJSA_NS7_ILi512EEESA_EEES9_SC_SE_Li256ELb0ELb1ELb0ELb0EEENS1_30DynamicPersistentTileSchedulerILi256ELi128ELb0ELb1ELb1EEEEEEEEEvNT_6ParamsE,"a",@progbits
	.sectionflags	@""
	.align	4
.nv.constant0._ZN7cutlass13device_kernelIN5flash11enable_sm90INS1_16FlashAttnFwdSm90INS1_25CollectiveMainloopFwdSm90ILi2EN4cute5tupleIJNS5_1CILi1EEES8_S8_EEENS6_IJNS7_ILi64EEESA_SA_EEELi512ENS_10bfloat16_tEfNS_4arch4Sm90ELb1ELb0ELb0ELb0ELb1ELb0ELb0ELb0ELb0ELb1ELb0ELb0EEENS1_21CollectiveEpilogueFwdINS6_IJSA_NS7_ILi512EEESA_EEES9_SC_SE_Li256ELb0ELb1ELb0ELb0EEENS1_30DynamicPersistentTileSchedulerILi256ELi128ELb0ELb1ELb1EEEEEEEEEvNT_6ParamsE:
	.zero		3328


//--------------------- .nv.constant0._ZN7cutlass13device_kernelIN5flash11enable_sm90INS1_16FlashAttnFwdSm90INS1_25CollectiveMainloopFwdSm90ILi2EN4cute5tupleIJNS5_1CILi1EEES8_S8_EEENS6_IJNS7_ILi64EEESA_SA_EEELi512ENS_10bfloat16_tEfNS_4arch4Sm90ELb1ELb0ELb0ELb0ELb1ELb0ELb1ELb0ELb0ELb1ELb0ELb0EEENS1_21CollectiveEpilogueFwdINS6_IJSA_NS7_ILi512EEESA_EEES9_SC_SE_Li256ELb0ELb1ELb0ELb0EEENS1_30DynamicPersistentTileSchedulerILi256ELi128ELb0ELb1ELb1EEEEEEEEEvNT_6ParamsE --------------------------
	.section	.nv.constant0._ZN7cutlass13device_kernelIN5flash11enable_sm90INS1_16FlashAttnFwdSm90INS1_25CollectiveMainloopFwdSm90ILi2EN4cute5tupleIJNS5_1CILi1EEES8_S8_EEENS6_IJNS7_ILi64EEESA_SA_EEELi512ENS_10bfloat16_tEfNS_4arch4Sm90ELb1ELb0ELb0ELb0ELb1ELb0ELb1ELb0ELb0ELb1ELb0ELb0EEENS1_21CollectiveEpilogueFwdINS6_IJSA_NS7_ILi512EEESA_EEES9_SC_SE_Li256ELb0ELb1ELb0ELb0EEENS1_30DynamicPersistentTileSchedulerILi256ELi128ELb0ELb1ELb1EEEEEEEEEvNT_6ParamsE,"a",@progbits
	.sectionflags	@""
	.align	4
.nv.constant0._ZN7cutlass13device_kernelIN5flash11enable_sm90INS1_16FlashAttnFwdSm90INS1_25CollectiveMainloopFwdSm90ILi2EN4cute5tupleIJNS5_1CILi1EEES8_S8_EEENS6_IJNS7_ILi64EEESA_SA_EEELi512ENS_10bfloat16_tEfNS_4arch4Sm90ELb1ELb0ELb0ELb0ELb1ELb0ELb1ELb0ELb0ELb1ELb0ELb0EEENS1_21CollectiveEpilogueFwdINS6_IJSA_NS7_ILi512EEESA_EEES9_SC_SE_Li256ELb0ELb1ELb0ELb0EEENS1_30DynamicPersistentTileSchedulerILi256ELi128ELb0ELb1ELb1EEEEEEEEEvNT_6ParamsE:
	.zero		3584


//--------------------- .nv.constant0._ZN7cutlass13device_kernelIN5flash11enable_sm90INS1_16FlashAttnFwdSm90INS1_25CollectiveMainloopFwdSm90ILi2EN4cute5tupleIJNS5_1CILi1EEES8_S8_EEENS6_IJNS7_ILi64EEESA_SA_EEELi512ENS_10bfloat16_tEfNS_4arch4Sm90ELb1ELb0ELb0ELb1ELb1ELb0ELb0ELb0ELb0ELb1ELb0ELb0EEENS1_21CollectiveEpilogueFwdINS6_IJSA_NS7_ILi512EEESA_EEES9_SC_SE_Li256ELb1ELb1ELb0ELb0EEENS1_36VarlenDynamicPersistentTileSchedulerILi64ELi64ELi256ELi128ELb0ELb1ELb1ELb1ELb1ELb1EEEEEEEEEvNT_6ParamsE --------------------------
	.section	.nv.constant0._ZN7cutlass13device_kernelIN5flash11enable_sm90INS1_16FlashAttnFwdSm90INS1_25CollectiveMainloopFwdSm90ILi2EN4cute5tupleIJNS5_1CILi1EEES8_S8_EEENS6_IJNS7_ILi64EEESA_SA_EEELi512ENS_10bfloat16_tEfNS_4arch4Sm90ELb1ELb0ELb0ELb1ELb1ELb0ELb0ELb0ELb0ELb1ELb0ELb0EEENS1_21CollectiveEpilogueFwdINS6_IJSA_NS7_ILi512EEESA_EEES9_SC_SE_Li256ELb1ELb1ELb0ELb0EEENS1_36VarlenDynamicPersistentTileSchedulerILi64ELi64ELi256ELi128ELb0ELb1ELb1ELb1ELb1ELb1EEEEEEEEEvNT_6ParamsE,"a",@progbits
	.sectionflags	@""
	.align	4
.nv.constant0._ZN7cutlass13device_kernelIN5flash11enable_sm90INS1_16FlashAttnFwdSm90INS1_25CollectiveMainloopFwdSm90ILi2EN4cute5tupleIJNS5_1CILi1EEES8_S8_EEENS6_IJNS7_ILi64EEESA_SA_EEELi512ENS_10bfloat16_tEfNS_4arch4Sm90ELb1ELb0ELb0ELb1ELb1ELb0ELb0ELb0ELb0ELb1ELb0ELb0EEENS1_21CollectiveEpilogueFwdINS6_IJSA_NS7_ILi512EEESA_EEES9_SC_SE_Li256ELb1ELb1ELb0ELb0EEENS1_36VarlenDynamicPersistentTileSchedulerILi64ELi64ELi256ELi128ELb0ELb1ELb1ELb1ELb1ELb1EEEEEEEEEvNT_6ParamsE:
	.zero		3328


//--------------------- .nv.constant0._ZN7cutlass13device_kernelIN5flash11enable_sm90INS1_16FlashAttnFwdSm90INS1_25CollectiveMainloopFwdSm90ILi2EN4cute5tupleIJNS5_1CILi1EEES8_S8_EEENS6_IJNS7_ILi64EEESA_SA_EEELi512ENS_10bfloat16_tEfNS_4arch4Sm90ELb1ELb0ELb0ELb1ELb1ELb1ELb0ELb0ELb0ELb1ELb0ELb0EEENS1_21CollectiveEpilogueFwdINS6_IJSA_NS7_ILi512EEESA_EEES9_SC_SE_Li256ELb1ELb1ELb0ELb0EEENS1_36VarlenDynamicPersistentTileSchedulerILi64ELi64ELi256ELi128ELb0ELb1ELb1ELb1ELb1ELb1EEEEEEEEEvNT_6ParamsE --------------------------
	.section	.nv.constant0._ZN7cutlass13device_kernelIN5flash11enable_sm90INS1_16FlashAttnFwdSm90INS1_25CollectiveMainloopFwdSm90ILi2EN4cute5tupleIJNS5_1CILi1EEES8_S8_EEENS6_IJNS7_ILi64EEESA_SA_EEELi512ENS_10bfloat16_tEfNS_4arch4Sm90ELb1ELb0ELb0ELb1ELb1ELb1ELb0ELb0ELb0ELb1ELb0ELb0EEENS1_21CollectiveEpilogueFwdINS6_IJSA_NS7_ILi512EEESA_EEES9_SC_SE_Li256ELb1ELb1ELb0ELb0EEENS1_36VarlenDynamicPersistentTileSchedulerILi64ELi64ELi256ELi128ELb0ELb1ELb1ELb1ELb1ELb1EEEEEEEEEvNT_6ParamsE,"a",@progbits
	.sectionflags	@""
	.align	4
.nv.constant0._ZN7cutlass13device_kernelIN5flash11enable_sm90INS1_16FlashAttnFwdSm90INS1_25CollectiveMainloopFwdSm90ILi2EN4cute5tupleIJNS5_1CILi1EEES8_S8_EEENS6_IJNS7_ILi64EEESA_SA_EEELi512ENS_10bfloat16_tEfNS_4arch4Sm90ELb1ELb0ELb0ELb1ELb1ELb1ELb0ELb0ELb0ELb1ELb0ELb0EEENS1_21CollectiveEpilogueFwdINS6_IJSA_NS7_ILi512EEESA_EEES9_SC_SE_Li256ELb1ELb1ELb0ELb0EEENS1_36VarlenDynamicPersistentTileSchedulerILi64ELi64ELi256ELi128ELb0ELb1ELb1ELb1ELb1ELb1EEEEEEEEEvNT_6ParamsE:
	.zero		3328


//--------------------- .nv.constant0._ZN7cutlass13device_kernelIN5flash11enable_sm90INS1_16FlashAttnFwdSm90INS1_25CollectiveMainloopFwdSm90ILi2EN4cute5tupleIJNS5_1CILi1EEES8_S8_EEENS6_IJNS7_ILi64EEESA_SA_EEELi512ENS_10bfloat16_tEfNS_4arch4Sm90ELb1ELb0ELb0ELb1ELb1ELb0ELb1ELb0ELb0ELb1ELb0ELb0EEENS1_21CollectiveEpilogueFwdINS6_IJSA_NS7_ILi512EEESA_EEES9_SC_SE_Li256ELb1ELb1ELb0ELb0EEENS1_36VarlenDynamicPersistentTileSchedulerILi64ELi64ELi256ELi128ELb0ELb1ELb1ELb1ELb1ELb1EEEEEEEEEvNT_6ParamsE --------------------------
	.section	.nv.constant0._ZN7cutlass13device_kernelIN5flash11enable_sm90INS1_16FlashAttnFwdSm90INS1_25CollectiveMainloopFwdSm90ILi2EN4cute5tupleIJNS5_1CILi1EEES8_S8_EEENS6_IJNS7_ILi64EEESA_SA_EEELi512ENS_10bfloat16_tEfNS_4arch4Sm90ELb1ELb0ELb0ELb1ELb1ELb0ELb1ELb0ELb0ELb1ELb0ELb0EEENS1_21CollectiveEpilogueFwdINS6_IJSA_NS7_ILi512EEESA_EEES9_SC_SE_Li256ELb1ELb1ELb0ELb0EEENS1_36VarlenDynamicPersistentTileSchedulerILi64ELi64ELi256ELi128ELb0ELb1ELb1ELb1ELb1ELb1EEEEEEEEEvNT_6ParamsE,"a",@progbits
	.sectionflags	@""
	.align	4
.nv.constant0._ZN7cutlass13device_kernelIN5flash11enable_sm90INS1_16FlashAttnFwdSm90INS1_25CollectiveMainloopFwdSm90ILi2EN4cute5tupleIJNS5_1CILi1EEES8_S8_EEENS6_IJNS7_ILi64EEESA_SA_EEELi512ENS_10bfloat16_tEfNS_4arch4Sm90ELb1ELb0ELb0ELb1ELb1ELb0ELb1ELb0ELb0ELb1ELb0ELb0EEENS1_21CollectiveEpilogueFwdINS6_IJSA_NS7_ILi512EEESA_EEES9_SC_SE_Li256ELb1ELb1ELb0ELb0EEENS1_36VarlenDynamicPersistentTileSchedulerILi64ELi64ELi256ELi128ELb0ELb1ELb1ELb1ELb1ELb1EEEEEEEEEvNT_6ParamsE:
	.zero		3584


//--------------------- .nv.constant0._ZN7cutlass13device_kernelIN5flash11enable_sm90INS1_16FlashAttnFwdSm90INS1_25CollectiveMainloopFwdSm90ILi2EN4cute5tupleIJNS5_1CILi1EEES8_S8_EEENS6_IJNS7_ILi64EEESA_SA_EEELi512ENS_10bfloat16_tEfNS_4arch4Sm90ELb1ELb0ELb0ELb1ELb1ELb1ELb1ELb0ELb0ELb1ELb0ELb0EEENS1_21CollectiveEpilogueFwdINS6_IJSA_NS7_ILi512EEESA_EEES9_SC_SE_Li256ELb1ELb1ELb0ELb0EEENS1_36VarlenDynamicPersistentTileSchedulerILi64ELi64ELi256ELi128ELb0ELb1ELb1ELb1ELb1ELb1EEEEEEEEEvNT_6ParamsE --------------------------
	.section	.nv.constant0._ZN7cutlass13device_kernelIN5flash11enable_sm90INS1_16FlashAttnFwdSm90INS1_25CollectiveMainloopFwdSm90ILi2EN4cute5tupleIJNS5_1CILi1EEES8_S8_EEENS6_IJNS7_ILi64EEESA_SA_EEELi512ENS_10bfloat16_tEfNS_4arch4Sm90ELb1ELb0ELb0ELb1ELb1ELb1ELb1ELb0ELb0ELb1ELb0ELb0EEENS1_21CollectiveEpilogueFwdINS6_IJSA_NS7_ILi512EEESA_EEES9_SC_SE_Li256ELb1ELb1ELb0ELb0EEENS1_36VarlenDynamicPersistentTileSchedulerILi64ELi64ELi256ELi128ELb0ELb1ELb1ELb1ELb1ELb1EEEEEEEEEvNT_6ParamsE,"a",@progbits
	.sectionflags	@""
	.align	4
.nv.constant0._ZN7cutlass13device_kernelIN5flash11enable_sm90INS1_16FlashAttnFwdSm90INS1_25CollectiveMainloopFwdSm90ILi2EN4cute5tupleIJNS5_1CILi1EEES8_S8_EEENS6_IJNS7_ILi64EEESA_SA_EEELi512ENS_10bfloat16_tEfNS_4arch4Sm90ELb1ELb0ELb0ELb1ELb1ELb1ELb1ELb0ELb0ELb1ELb0ELb0EEENS1_21CollectiveEpilogueFwdINS6_IJSA_NS7_ILi512EEESA_EEES9_SC_SE_Li256ELb1ELb1ELb0ELb0EEENS1_36VarlenDynamicPersistentTileSchedulerILi64ELi64ELi256ELi128ELb0ELb1ELb1ELb1ELb1ELb1EEEEEEEEEvNT_6ParamsE:
	.zero		3584


//--------------------- SYMBOLS --------------------------

	.type		.nv.reservedSmem.offset0,@object
	.size		.nv.reservedSmem.offset0,0x4
	.type		__assertfail,@function
